	.target	sm_80

	.elftype	@"ET_EXEC"


//--------------------- .note.nv.tkinfo           --------------------------
	.section	.note.nv.tkinfo,"",@"SHT_NOTE"
	.sectionflags	@"SHF_NOTE_NV_TKINFO"
	.tkinfo
        /*0018*/ 	.word	0x00000002
        /*0030*/ 	.string	""
        /*0030*/ 	.string	"ptxas"
        /*0030*/ 	.string	"Cuda compilation tools, release 13.0, V13.0.88"
        /*0030*/ 	.string	"Build cuda_13.0.r13.0/compiler.36424714_0"
        /*0030*/ 	.string	"-arch sm_80 -m 64 "



//--------------------- .note.nv.cuinfo           --------------------------
	.section	.note.nv.cuinfo,"",@"SHT_NOTE"
	.sectionflags	@"SHF_NOTE_NV_CUINFO"
        /*0018*/ 	.short	0x0002
        /*001a*/ 	.short	0x0050
        /*001c*/ 	.short	0x0082
	.zero		2


//--------------------- .nv.info                  --------------------------
	.section	.nv.info,"",@"SHT_CUDA_INFO"
	.align	4


	//----- nvinfo : EIATTR_REGCOUNT
	.align		4
        /*0000*/ 	.byte	0x04, 0x2f
        /*0002*/ 	.short	(.L_12 - .L_11)
	.align		4
.L_11:
        /*0004*/ 	.word	index@(_ZN7cutlass13device_kernelIN5flash19enable_sm80_to_sm89INS1_16FlashAttnFwdSm80INS1_25CollectiveMainloopFwdSm80ILi8ELi1ELb0EN4cute5tupleIJNS5_1CILi128EEENS7_ILi48EEENS7_ILi256EEEEEELi256ENS_10bfloat16_tEfNS_4arch4Sm80ELb1ELb0ELb1ELb1ELb0ELb1ELb1ELb1EEENS1_21CollectiveEpilogueFwdINS6_IJS8_SA_S9_EEENS6_IJNS7_ILi1EEESI_SI_EEESC_SE_Li256ELb1ELb1ELb1ELb0EEENS1_36VarlenDynamicPersistentTileSchedulerILi128ELi48ELi256ELi256ELb1ELb1ELb0ELb1ELb1ELb1EEEEEEEEEvNT_6ParamsE)
        /*0008*/ 	.word	0x000000ff


	//----- nvinfo : EIATTR_FRAME_SIZE
	.align		4
.L_12:
        /*000c*/ 	.byte	0x04, 0x11
        /*000e*/ 	.short	(.L_14 - .L_13)
	.align		4
.L_13:
        /*0010*/ 	.word	index@($__internal_51_$__cuda_sm70_votesync_ballot)
        /*0014*/ 	.word	0x00000000


	//----- nvinfo : EIATTR_FRAME_SIZE
	.align		4
.L_14:
        /*0018*/ 	.byte	0x04, 0x11
        /*001a*/ 	.short	(.L_16 - .L_15)
	.align		4
.L_15:
        /*001c*/ 	.word	index@($__internal_50_$__cuda_sm70_shflsync_up_p)
        /*0020*/ 	.word	0x00000000


	//----- nvinfo : EIATTR_FRAME_SIZE
	.align		4
.L_16:
        /*0024*/ 	.byte	0x04, 0x11
        /*0026*/ 	.short	(.L_18 - .L_17)
	.align		4
.L_17:
        /*0028*/ 	.word	index@($__internal_49_$__cuda_sm70_shflsync_idx_p)
        /*002c*/ 	.word	0x00000000


	//----- nvinfo : EIATTR_FRAME_SIZE
	.align		4
.L_18:
        /*0030*/ 	.byte	0x04, 0x11
        /*0032*/ 	.short	(.L_20 - .L_19)
	.align		4
.L_19:
        /*0034*/ 	.word	index@($__internal_48_$__cuda_sm70_shflsync_bfly_p)
        /*0038*/ 	.word	0x00000000


	//----- nvinfo : EIATTR_FRAME_SIZE
	.align		4
.L_20:
        /*003c*/ 	.byte	0x04, 0x11
        /*003e*/ 	.short	(.L_22 - .L_21)
	.align		4
.L_21:
        /*0040*/ 	.word	index@(_ZN7cutlass13device_kernelIN5flash19enable_sm80_to_sm89INS1_16FlashAttnFwdSm80INS1_25CollectiveMainloopFwdSm80ILi8ELi1ELb0EN4cute5tupleIJNS5_1CILi128EEENS7_ILi48EEENS7_ILi256EEEEEELi256ENS_10bfloat16_tEfNS_4arch4Sm80ELb1ELb0ELb1ELb1ELb0ELb1ELb1ELb1EEENS1_21CollectiveEpilogueFwdINS6_IJS8_SA_S9_EEENS6_IJNS7_ILi1EEESI_SI_EEESC_SE_Li256ELb1ELb1ELb1ELb0EEENS1_36VarlenDynamicPersistentTileSchedulerILi128ELi48ELi256ELi256ELb1ELb1ELb0ELb1ELb1ELb1EEEEEEEEEvNT_6ParamsE)
        /*0044*/ 	.word	0x00000060


	//----- nvinfo : EIATTR_REGCOUNT
	.align		4
.L_22:
        /*0048*/ 	.byte	0x04, 0x2f
        /*004a*/ 	.short	(.L_24 - .L_23)
	.align		4
.L_23:
        /*004c*/ 	.word	index@(_ZN7cutlass13device_kernelIN5flash19enable_sm80_to_sm89INS1_16FlashAttnFwdSm80INS1_25CollectiveMainloopFwdSm80ILi8ELi1ELb0EN4cute5tupleIJNS5_1CILi128EEENS7_ILi64EEENS7_ILi256EEEEEELi256ENS_10bfloat16_tEfNS_4arch4Sm80ELb1ELb0ELb1ELb1ELb0ELb0ELb1ELb1EEENS1_21CollectiveEpilogueFwdINS6_IJS8_SA_S9_EEENS6_IJNS7_ILi1EEESI_SI_EEESC_SE_Li256ELb1ELb1ELb1ELb0EEENS1_36VarlenDynamicPersistentTileSchedulerILi128ELi64ELi256ELi256ELb1ELb1ELb0ELb1ELb1ELb1EEEEEEEEEvNT_6ParamsE)
        /*0050*/ 	.word	0x000000ff


	//----- nvinfo : EIATTR_FRAME_SIZE
	.align		4
.L_24:
        /*0054*/ 	.byte	0x04, 0x11
        /*0056*/ 	.short	(.L_26 - .L_25)
	.align		4
.L_25:
        /*0058*/ 	.word	index@($__internal_47_$__cuda_sm70_votesync_ballot)
        /*005c*/ 	.word	0x00000000


	//----- nvinfo : EIATTR_FRAME_SIZE
	.align		4
.L_26:
        /*0060*/ 	.byte	0x04, 0x11
        /*0062*/ 	.short	(.L_28 - .L_27)
	.align		4
.L_27:
        /*0064*/ 	.word	index@($__internal_46_$__cuda_sm70_shflsync_up_p)
        /*0068*/ 	.word	0x00000000


	//----- nvinfo : EIATTR_FRAME_SIZE
	.align		4
.L_28:
        /*006c*/ 	.byte	0x04, 0x11
        /*006e*/ 	.short	(.L_30 - .L_29)
	.align		4
.L_29:
        /*0070*/ 	.word	index@($__internal_45_$__cuda_sm70_shflsync_idx_p)
        /*0074*/ 	.word	0x00000000


	//----- nvinfo : EIATTR_FRAME_SIZE
	.align		4
.L_30:
        /*0078*/ 	.byte	0x04, 0x11
        /*007a*/ 	.short	(.L_32 - .L_31)
	.align		4
.L_31:
        /*007c*/ 	.word	index@($__internal_44_$__cuda_sm70_shflsync_bfly_p)
        /*0080*/ 	.word	0x00000000


	//----- nvinfo : EIATTR_FRAME_SIZE
	.align		4
.L_32:
        /*0084*/ 	.byte	0x04, 0x11
        /*0086*/ 	.short	(.L_34 - .L_33)
	.align		4
.L_33:
        /*0088*/ 	.word	index@(_ZN7cutlass13device_kernelIN5flash19enable_sm80_to_sm89INS1_16FlashAttnFwdSm80INS1_25CollectiveMainloopFwdSm80ILi8ELi1ELb0EN4cute5tupleIJNS5_1CILi128EEENS7_ILi64EEENS7_ILi256EEEEEELi256ENS_10bfloat16_tEfNS_4arch4Sm80ELb1ELb0ELb1ELb1ELb0ELb0ELb1ELb1EEENS1_21CollectiveEpilogueFwdINS6_IJS8_SA_S9_EEENS6_IJNS7_ILi1EEESI_SI_EEESC_SE_Li256ELb1ELb1ELb1ELb0EEENS1_36VarlenDynamicPersistentTileSchedulerILi128ELi64ELi256ELi256ELb1ELb1ELb0ELb1ELb1ELb1EEEEEEEEEvNT_6ParamsE)
        /*008c*/ 	.word	0x000000e8


	//----- nvinfo : EIATTR_REGCOUNT
	.align		4
.L_34:
        /*0090*/ 	.byte	0x04, 0x2f
        /*0092*/ 	.short	(.L_36 - .L_35)
	.align		4
.L_35:
        /*0094*/ 	.word	index@(_ZN7cutlass13device_kernelIN5flash19enable_sm80_to_sm89INS1_16FlashAttnFwdSm80INS1_25CollectiveMainloopFwdSm80ILi8ELi1ELb0EN4cute5tupleIJNS5_1CILi128EEENS7_ILi96EEENS7_ILi256EEEEEELi256ENS_10bfloat16_tEfNS_4arch4Sm80ELb1ELb0ELb1ELb0ELb0ELb0ELb1ELb1EEENS1_21CollectiveEpilogueFwdINS6_IJS8_SA_S9_EEENS6_IJNS7_ILi1EEESI_SI_EEESC_SE_Li256ELb0ELb1ELb1ELb0EEENS1_30DynamicPersistentTileSchedulerILi256ELi256ELb1ELb1ELb0EEEEEEEEEvNT_6ParamsE)
        /*0098*/ 	.word	0x000000ff


	//----- nvinfo : EIATTR_FRAME_SIZE
	.align		4
.L_36:
        /*009c*/ 	.byte	0x04, 0x11
        /*009e*/ 	.short	(.L_38 - .L_37)
	.align		4
.L_37:
        /*00a0*/ 	.word	index@($__internal_43_$__cuda_sm70_shflsync_idx_p)
        /*00a4*/ 	.word	0x00000000


	//----- nvinfo : EIATTR_FRAME_SIZE
	.align		4
.L_38:
        /*00a8*/ 	.byte	0x04, 0x11
        /*00aa*/ 	.short	(.L_40 - .L_39)
	.align		4
.L_39:
        /*00ac*/ 	.word	index@($__internal_42_$__cuda_sm70_shflsync_bfly_p)
        /*00b0*/ 	.word	0x00000000


	//----- nvinfo : EIATTR_FRAME_SIZE
	.align		4
.L_40:
        /*00b4*/ 	.byte	0x04, 0x11
        /*00b6*/ 	.short	(.L_42 - .L_41)
	.align		4
.L_41:
        /*00b8*/ 	.word	index@(_ZN7cutlass13device_kernelIN5flash19enable_sm80_to_sm89INS1_16FlashAttnFwdSm80INS1_25CollectiveMainloopFwdSm80ILi8ELi1ELb0EN4cute5tupleIJNS5_1CILi128EEENS7_ILi96EEENS7_ILi256EEEEEELi256ENS_10bfloat16_tEfNS_4arch4Sm80ELb1ELb0ELb1ELb0ELb0ELb0ELb1ELb1EEENS1_21CollectiveEpilogueFwdINS6_IJS8_SA_S9_EEENS6_IJNS7_ILi1EEESI_SI_EEESC_SE_Li256ELb0ELb1ELb1ELb0EEENS1_30DynamicPersistentTileSchedulerILi256ELi256ELb1ELb1ELb0EEEEEEEEEvNT_6ParamsE)
        /*00bc*/ 	.word	0x000000b0


	//----- nvinfo : EIATTR_REGCOUNT
	.align		4
.L_42:
        /*00c0*/ 	.byte	0x04, 0x2f
        /*00c2*/ 	.short	(.L_44 - .L_43)
	.align		4
.L_43:
        /*00c4*/ 	.word	index@(_ZN7cutlass13device_kernelIN5flash19enable_sm80_to_sm89INS1_16FlashAttnFwdSm80INS1_25CollectiveMainloopFwdSm80ILi8ELi1ELb0EN4cute5tupleIJNS5_1CILi128EEENS7_ILi48EEENS7_ILi256EEEEEELi256ENS_10bfloat16_tEfNS_4arch4Sm80ELb0ELb1ELb1ELb1ELb0ELb1ELb1ELb1EEENS1_21CollectiveEpilogueFwdINS6_IJS8_SA_S9_EEENS6_IJNS7_ILi1EEESI_SI_EEESC_SE_Li256ELb1ELb1ELb1ELb0EEENS1_36VarlenDynamicPersistentTileSchedulerILi128ELi48ELi256ELi256ELb1ELb1ELb0ELb1ELb0ELb1EEEEEEEEEvNT_6ParamsE)
        /*00c8*/ 	.word	0x000000ff


	//----- nvinfo : EIATTR_FRAME_SIZE
	.align		4
.L_44:
        /*00cc*/ 	.byte	0x04, 0x11
        /*00ce*/ 	.short	(.L_46 - .L_45)
	.align		4
.L_45:
        /*00d0*/ 	.word	index@($__internal_41_$__cuda_sm70_votesync_ballot)
        /*00d4*/ 	.word	0x00000000


	//----- nvinfo : EIATTR_FRAME_SIZE
	.align		4
.L_46:
        /*00d8*/ 	.byte	0x04, 0x11
        /*00da*/ 	.short	(.L_48 - .L_47)
	.align		4
.L_47:
        /*00dc*/ 	.word	index@($__internal_40_$__cuda_sm70_shflsync_up_p)
        /*00e0*/ 	.word	0x00000000


	//----- nvinfo : EIATTR_FRAME_SIZE
	.align		4
.L_48:
        /*00e4*/ 	.byte	0x04, 0x11
        /*00e6*/ 	.short	(.L_50 - .L_49)
	.align		4
.L_49:
        /*00e8*/ 	.word	index@($__internal_39_$__cuda_sm70_shflsync_idx_p)
        /*00ec*/ 	.word	0x00000000


	//----- nvinfo : EIATTR_FRAME_SIZE
	.align		4
.L_50:
        /*00f0*/ 	.byte	0x04, 0x11
        /*00f2*/ 	.short	(.L_52 - .L_51)
	.align		4
.L_51:
        /*00f4*/ 	.word	index@($__internal_38_$__cuda_sm70_shflsync_bfly_p)
        /*00f8*/ 	.word	0x00000000


	//----- nvinfo : EIATTR_FRAME_SIZE
	.align		4
.L_52:
        /*00fc*/ 	.byte	0x04, 0x11
        /*00fe*/ 	.short	(.L_54 - .L_53)
	.align		4
.L_53:
        /*0100*/ 	.word	index@($_ZN7cutlass13device_kernelIN5flash19enable_sm80_to_sm89INS1_16FlashAttnFwdSm80INS1_25CollectiveMainloopFwdSm80ILi8ELi1ELb0EN4cute5tupleIJNS5_1CILi128EEENS7_ILi48EEENS7_ILi256EEEEEELi256ENS_10bfloat16_tEfNS_4arch4Sm80ELb0ELb1ELb1ELb1ELb0ELb1ELb1ELb1EEENS1_21CollectiveEpilogueFwdINS6_IJS8_SA_S9_EEENS6_IJNS7_ILi1EEESI_SI_EEESC_SE_Li256ELb1ELb1ELb1ELb0EEENS1_36VarlenDynamicPersistentTileSchedulerILi128ELi48ELi256ELi256ELb1ELb1ELb0ELb1ELb0ELb1EEEEEEEEEvNT_6ParamsE$_ZZN5flash25CollectiveMainloopFwdSm80ILi8ELi1ELb0EN4cute5tupleIJNS1_1CILi128EEENS3_ILi48EEENS3_ILi256EEEEEELi256EN7cutlass10bfloat16_tEfNS8_4arch4Sm80ELb0ELb1ELb1ELb1ELb0ELb1ELb1ELb1EE3mmaINS_16FlashAttnFwdSm80ISC_NS_21CollectiveEpilogueFwdINS2_IJS4_S6_S5_EEENS2_IJNS3_ILi1EEESH_SH_EEES9_SB_Li256ELb1ELb1ELb1ELb0EEENS_36VarlenDynamicPersistentTileSchedulerILi128ELi48ELi256ELi256ELb1ELb1ELb0ELb1ELb0ELb1EEEE13SharedStorageENS1_6TensorINS1_11ArrayEngineIfLm128EEENS1_6LayoutINS2_IJNS2_IJNS3_ILi2EEESS_EEESH_NS3_ILi32EEEEEENS2_IJNS2_IJSH_SS_EEENS3_ILi0EEENS3_ILi4EEEEEEEEEENS_7SoftmaxILi2ELi0EEEEEbRKNSC_6ParamsERT0_RT1_iRKNS_16SeqlenInfoQKNewKILb1ELb1EEENS2_IJiiiiEEERT_ENKUlvE_clEv)
        /*0104*/ 	.word	0x00000000


	//----- nvinfo : EIATTR_FRAME_SIZE
	.align		4
.L_54:
        /*0108*/ 	.byte	0x04, 0x11
        /*010a*/ 	.short	(.L_56 - .L_55)
	.align		4
.L_55:
        /*010c*/ 	.word	index@(_ZN7cutlass13device_kernelIN5flash19enable_sm80_to_sm89INS1_16FlashAttnFwdSm80INS1_25CollectiveMainloopFwdSm80ILi8ELi1ELb0EN4cute5tupleIJNS5_1CILi128EEENS7_ILi48EEENS7_ILi256EEEEEELi256ENS_10bfloat16_tEfNS_4arch4Sm80ELb0ELb1ELb1ELb1ELb0ELb1ELb1ELb1EEENS1_21CollectiveEpilogueFwdINS6_IJS8_SA_S9_EEENS6_IJNS7_ILi1EEESI_SI_EEESC_SE_Li256ELb1ELb1ELb1ELb0EEENS1_36VarlenDynamicPersistentTileSchedulerILi128ELi48ELi256ELi256ELb1ELb1ELb0ELb1ELb0ELb1EEEEEEEEEvNT_6ParamsE)
        /*0110*/ 	.word	0x000001c0


	//----- nvinfo : EIATTR_REGCOUNT
	.align		4
.L_56:
        /*0114*/ 	.byte	0x04, 0x2f
        /*0116*/ 	.short	(.L_58 - .L_57)
	.align		4
.L_57:
        /*0118*/ 	.word	index@(_ZN7cutlass13device_kernelIN5flash19enable_sm80_to_sm89INS1_16FlashAttnFwdSm80INS1_25CollectiveMainloopFwdSm80ILi8ELi1ELb0EN4cute5tupleIJNS5_1CILi128EEENS7_ILi64EEENS7_ILi256EEEEEELi256ENS_10bfloat16_tEfNS_4arch4Sm80ELb0ELb1ELb1ELb1ELb0ELb0ELb1ELb1EEENS1_21CollectiveEpilogueFwdINS6_IJS8_SA_S9_EEENS6_IJNS7_ILi1EEESI_SI_EEESC_SE_Li256ELb1ELb1ELb1ELb0EEENS1_36VarlenDynamicPersistentTileSchedulerILi128ELi64ELi256ELi256ELb1ELb1ELb0ELb1ELb0ELb1EEEEEEEEEvNT_6ParamsE)
        /*011c*/ 	.word	0x000000ff


	//----- nvinfo : EIATTR_FRAME_SIZE
	.align		4
.L_58:
        /*0120*/ 	.byte	0x04, 0x11
        /*0122*/ 	.short	(.L_60 - .L_59)
	.align		4
.L_59:
        /*0124*/ 	.word	index@($__internal_37_$__cuda_sm70_votesync_ballot)
        /*0128*/ 	.word	0x00000000


	//----- nvinfo : EIATTR_FRAME_SIZE
	.align		4
.L_60:
        /*012c*/ 	.byte	0x04, 0x11
        /*012e*/ 	.short	(.L_62 - .L_61)
	.align		4
.L_61:
        /*0130*/ 	.word	index@($__internal_36_$__cuda_sm70_shflsync_up_p)
        /*0134*/ 	.word	0x00000000


	//----- nvinfo : EIATTR_FRAME_SIZE
	.align		4
.L_62:
        /*0138*/ 	.byte	0x04, 0x11
        /*013a*/ 	.short	(.L_64 - .L_63)
	.align		4
.L_63:
        /*013c*/ 	.word	index@($__internal_35_$__cuda_sm70_shflsync_idx_p)
        /*0140*/ 	.word	0x00000000


	//----- nvinfo : EIATTR_FRAME_SIZE
	.align		4
.L_64:
        /*0144*/ 	.byte	0x04, 0x11
        /*0146*/ 	.short	(.L_66 - .L_65)
	.align		4
.L_65:
        /*0148*/ 	.word	index@($__internal_34_$__cuda_sm70_shflsync_bfly_p)
        /*014c*/ 	.word	0x00000000


	//----- nvinfo : EIATTR_FRAME_SIZE
	.align		4
.L_66:
        /*0150*/ 	.byte	0x04, 0x11
        /*0152*/ 	.short	(.L_68 - .L_67)
	.align		4
.L_67:
        /*0154*/ 	.word	index@(_ZN7cutlass13device_kernelIN5flash19enable_sm80_to_sm89INS1_16FlashAttnFwdSm80INS1_25CollectiveMainloopFwdSm80ILi8ELi1ELb0EN4cute5tupleIJNS5_1CILi128EEENS7_ILi64EEENS7_ILi256EEEEEELi256ENS_10bfloat16_tEfNS_4arch4Sm80ELb0ELb1ELb1ELb1ELb0ELb0ELb1ELb1EEENS1_21CollectiveEpilogueFwdINS6_IJS8_SA_S9_EEENS6_IJNS7_ILi1EEESI_SI_EEESC_SE_Li256ELb1ELb1ELb1ELb0EEENS1_36VarlenDynamicPersistentTileSchedulerILi128ELi64ELi256ELi256ELb1ELb1ELb0ELb1ELb0ELb1EEEEEEEEEvNT_6ParamsE)
        /*0158*/ 	.word	0x000000b0


	//----- nvinfo : EIATTR_REGCOUNT
	.align		4
.L_68:
        /*015c*/ 	.byte	0x04, 0x2f
        /*015e*/ 	.short	(.L_70 - .L_69)
	.align		4
.L_69:
        /*0160*/ 	.word	index@(_ZN7cutlass13device_kernelIN5flash19enable_sm80_to_sm89INS1_16FlashAttnFwdSm80INS1_25CollectiveMainloopFwdSm80ILi8ELi1ELb0EN4cute5tupleIJNS5_1CILi128EEENS7_ILi64EEENS7_ILi256EEEEEELi256ENS_10bfloat16_tEfNS_4arch4Sm80ELb0ELb1ELb1ELb0ELb0ELb0ELb1ELb1EEENS1_21CollectiveEpilogueFwdINS6_IJS8_SA_S9_EEENS6_IJNS7_ILi1EEESI_SI_EEESC_SE_Li256ELb0ELb1ELb1ELb0EEENS1_19SingleTileSchedulerILb0ELb1ELb1ELi128EEEEEEEEEvNT_6ParamsE)
        /*0164*/ 	.word	0x000000ff


	//----- nvinfo : EIATTR_FRAME_SIZE
	.align		4
.L_70:
        /*0168*/ 	.byte	0x04, 0x11
        /*016a*/ 	.short	(.L_72 - .L_71)
	.align		4
.L_71:
        /*016c*/ 	.word	index@(_ZN7cutlass13device_kernelIN5flash19enable_sm80_to_sm89INS1_16FlashAttnFwdSm80INS1_25CollectiveMainloopFwdSm80ILi8ELi1ELb0EN4cute5tupleIJNS5_1CILi128EEENS7_ILi64EEENS7_ILi256EEEEEELi256ENS_10bfloat16_tEfNS_4arch4Sm80ELb0ELb1ELb1ELb0ELb0ELb0ELb1ELb1EEENS1_21CollectiveEpilogueFwdINS6_IJS8_SA_S9_EEENS6_IJNS7_ILi1EEESI_SI_EEESC_SE_Li256ELb0ELb1ELb1ELb0EEENS1_19SingleTileSchedulerILb0ELb1ELb1ELi128EEEEEEEEEvNT_6ParamsE)
        /*0170*/ 	.word	0x00000058


	//----- nvinfo : EIATTR_REGCOUNT
	.align		4
.L_72:
        /*0174*/ 	.byte	0x04, 0x2f
        /*0176*/ 	.short	(.L_74 - .L_73)
	.align		4
.L_73:
        /*0178*/ 	.word	index@(_ZN7cutlass13device_kernelIN5flash19enable_sm80_to_sm89INS1_16FlashAttnFwdSm80INS1_25CollectiveMainloopFwdSm80ILi8ELi1ELb0EN4cute5tupleIJNS5_1CILi128EEENS7_ILi48EEENS7_ILi256EEEEEELi256ENS_10bfloat16_tEfNS_4arch4Sm80ELb0ELb0ELb1ELb1ELb0ELb1ELb1ELb1EEENS1_21CollectiveEpilogueFwdINS6_IJS8_SA_S9_EEENS6_IJNS7_ILi1EEESI_SI_EEESC_SE_Li256ELb1ELb1ELb1ELb0EEENS1_36VarlenDynamicPersistentTileSchedulerILi128ELi48ELi256ELi256ELb1ELb1ELb0ELb0ELb1ELb1EEEEEEEEEvNT_6ParamsE)
        /*017c*/ 	.word	0x000000ff


	//----- nvinfo : EIATTR_FRAME_SIZE
	.align		4
.L_74:
        /*0180*/ 	.byte	0x04, 0x11
        /*0182*/ 	.short	(.L_76 - .L_75)
	.align		4
.L_75:
        /*0184*/ 	.word	index@($__internal_33_$__cuda_sm70_votesync_ballot)
        /*0188*/ 	.word	0x00000000


	//----- nvinfo : EIATTR_FRAME_SIZE
	.align		4
.L_76:
        /*018c*/ 	.byte	0x04, 0x11
        /*018e*/ 	.short	(.L_78 - .L_77)
	.align		4
.L_77:
        /*0190*/ 	.word	index@($__internal_32_$__cuda_sm70_shflsync_up_p)
        /*0194*/ 	.word	0x00000000


	//----- nvinfo : EIATTR_FRAME_SIZE
	.align		4
.L_78:
        /*0198*/ 	.byte	0x04, 0x11
        /*019a*/ 	.short	(.L_80 - .L_79)
	.align		4
.L_79:
        /*019c*/ 	.word	index@($__internal_31_$__cuda_sm70_shflsync_idx_p)
        /*01a0*/ 	.word	0x00000000


	//----- nvinfo : EIATTR_FRAME_SIZE
	.align		4
.L_80:
        /*01a4*/ 	.byte	0x04, 0x11
        /*01a6*/ 	.short	(.L_82 - .L_81)
	.align		4
.L_81:
        /*01a8*/ 	.word	index@($__internal_30_$__cuda_sm70_shflsync_bfly_p)
        /*01ac*/ 	.word	0x00000000


	//----- nvinfo : EIATTR_FRAME_SIZE
	.align		4
.L_82:
        /*01b0*/ 	.byte	0x04, 0x11
        /*01b2*/ 	.short	(.L_84 - .L_83)
	.align		4
.L_83:
        /*01b4*/ 	.word	index@(_ZN7cutlass13device_kernelIN5flash19enable_sm80_to_sm89INS1_16FlashAttnFwdSm80INS1_25CollectiveMainloopFwdSm80ILi8ELi1ELb0EN4cute5tupleIJNS5_1CILi128EEENS7_ILi48EEENS7_ILi256EEEEEELi256ENS_10bfloat16_tEfNS_4arch4Sm80ELb0ELb0ELb1ELb1ELb0ELb1ELb1ELb1EEENS1_21CollectiveEpilogueFwdINS6_IJS8_SA_S9_EEENS6_IJNS7_ILi1EEESI_SI_EEESC_SE_Li256ELb1ELb1ELb1ELb0EEENS1_36VarlenDynamicPersistentTileSchedulerILi128ELi48ELi256ELi256ELb1ELb1ELb0ELb0ELb1ELb1EEEEEEEEEvNT_6ParamsE)
        /*01b8*/ 	.word	0x00000060


	//----- nvinfo : EIATTR_REGCOUNT
	.align		4
.L_84:
        /*01bc*/ 	.byte	0x04, 0x2f
        /*01be*/ 	.short	(.L_86 - .L_85)
	.align		4
.L_85:
        /*01c0*/ 	.word	index@(_ZN7cutlass13device_kernelIN5flash19enable_sm80_to_sm89INS1_16FlashAttnFwdSm80INS1_25CollectiveMainloopFwdSm80ILi8ELi1ELb0EN4cute5tupleIJNS5_1CILi128EEENS7_ILi64EEENS7_ILi256EEEEEELi256ENS_10bfloat16_tEfNS_4arch4Sm80ELb0ELb0ELb1ELb1ELb0ELb0ELb1ELb1EEENS1_21CollectiveEpilogueFwdINS6_IJS8_SA_S9_EEENS6_IJNS7_ILi1EEESI_SI_EEESC_SE_Li256ELb1ELb1ELb1ELb0EEENS1_36VarlenDynamicPersistentTileSchedulerILi128ELi64ELi256ELi256ELb1ELb1ELb0ELb0ELb1ELb1EEEEEEEEEvNT_6ParamsE)
        /*01c4*/ 	.word	0x000000ff


	//----- nvinfo : EIATTR_FRAME_SIZE
	.align		4
.L_86:
        /*01c8*/ 	.byte	0x04, 0x11
        /*01ca*/ 	.short	(.L_88 - .L_87)
	.align		4
.L_87:
        /*01cc*/ 	.word	index@($__internal_29_$__cuda_sm70_votesync_ballot)
        /*01d0*/ 	.word	0x00000000


	//----- nvinfo : EIATTR_FRAME_SIZE
	.align		4
.L_88:
        /*01d4*/ 	.byte	0x04, 0x11
        /*01d6*/ 	.short	(.L_90 - .L_89)
	.align		4
.L_89:
        /*01d8*/ 	.word	index@($__internal_28_$__cuda_sm70_shflsync_up_p)
        /*01dc*/ 	.word	0x00000000


	//----- nvinfo : EIATTR_FRAME_SIZE
	.align		4
.L_90:
        /*01e0*/ 	.byte	0x04, 0x11
        /*01e2*/ 	.short	(.L_92 - .L_91)
	.align		4
.L_91:
        /*01e4*/ 	.word	index@($__internal_27_$__cuda_sm70_shflsync_idx_p)
        /*01e8*/ 	.word	0x00000000


	//----- nvinfo : EIATTR_FRAME_SIZE
	.align		4
.L_92:
        /*01ec*/ 	.byte	0x04, 0x11
        /*01ee*/ 	.short	(.L_94 - .L_93)
	.align		4
.L_93:
        /*01f0*/ 	.word	index@($__internal_26_$__cuda_sm70_shflsync_bfly_p)
        /*01f4*/ 	.word	0x00000000


	//----- nvinfo : EIATTR_FRAME_SIZE
	.align		4
.L_94:
        /*01f8*/ 	.byte	0x04, 0x11
        /*01fa*/ 	.short	(.L_96 - .L_95)
	.align		4
.L_95:
        /*01fc*/ 	.word	index@(_ZN7cutlass13device_kernelIN5flash19enable_sm80_to_sm89INS1_16FlashAttnFwdSm80INS1_25CollectiveMainloopFwdSm80ILi8ELi1ELb0EN4cute5tupleIJNS5_1CILi128EEENS7_ILi64EEENS7_ILi256EEEEEELi256ENS_10bfloat16_tEfNS_4arch4Sm80ELb0ELb0ELb1ELb1ELb0ELb0ELb1ELb1EEENS1_21CollectiveEpilogueFwdINS6_IJS8_SA_S9_EEENS6_IJNS7_ILi1EEESI_SI_EEESC_SE_Li256ELb1ELb1ELb1ELb0EEENS1_36VarlenDynamicPersistentTileSchedulerILi128ELi64ELi256ELi256ELb1ELb1ELb0ELb0ELb1ELb1EEEEEEEEEvNT_6ParamsE)
        /*0200*/ 	.word	0x000000f0


	//----- nvinfo : EIATTR_REGCOUNT
	.align		4
.L_96:
        /*0204*/ 	.byte	0x04, 0x2f
        /*0206*/ 	.short	(.L_98 - .L_97)
	.align		4
.L_97:
        /*0208*/ 	.word	index@(_ZN7cutlass13device_kernelIN5flash19enable_sm80_to_sm89INS1_16FlashAttnFwdSm80INS1_25CollectiveMainloopFwdSm80ILi8ELi1ELb0EN4cute5tupleIJNS5_1CILi128EEENS7_ILi96EEENS7_ILi256EEEEEELi256ENS_10bfloat16_tEfNS_4arch4Sm80ELb0ELb0ELb1ELb0ELb0ELb0ELb1ELb1EEENS1_21CollectiveEpilogueFwdINS6_IJS8_SA_S9_EEENS6_IJNS7_ILi1EEESI_SI_EEESC_SE_Li256ELb0ELb1ELb1ELb0EEENS1_19SingleTileSchedulerILb0ELb1ELb1ELi128EEEEEEEEEvNT_6ParamsE)
        /*020c*/ 	.word	0x000000ff


	//----- nvinfo : EIATTR_FRAME_SIZE
	.align		4
.L_98:
        /*0210*/ 	.byte	0x04, 0x11
        /*0212*/ 	.short	(.L_100 - .L_99)
	.align		4
.L_99:
        /*0214*/ 	.word	index@(_ZN7cutlass13device_kernelIN5flash19enable_sm80_to_sm89INS1_16FlashAttnFwdSm80INS1_25CollectiveMainloopFwdSm80ILi8ELi1ELb0EN4cute5tupleIJNS5_1CILi128EEENS7_ILi96EEENS7_ILi256EEEEEELi256ENS_10bfloat16_tEfNS_4arch4Sm80ELb0ELb0ELb1ELb0ELb0ELb0ELb1ELb1EEENS1_21CollectiveEpilogueFwdINS6_IJS8_SA_S9_EEENS6_IJNS7_ILi1EEESI_SI_EEESC_SE_Li256ELb0ELb1ELb1ELb0EEENS1_19SingleTileSchedulerILb0ELb1ELb1ELi128EEEEEEEEEvNT_6ParamsE)
        /*0218*/ 	.word	0x00000040


	//----- nvinfo : EIATTR_REGCOUNT
	.align		4
.L_100:
        /*021c*/ 	.byte	0x04, 0x2f
        /*021e*/ 	.short	(.L_102 - .L_101)
	.align		4
.L_101:
        /*0220*/ 	.word	index@(_ZN7cutlass13device_kernelIN5flash19enable_sm80_to_sm89INS1_16FlashAttnFwdSm80INS1_25CollectiveMainloopFwdSm80ILi8ELi1ELb0EN4cute5tupleIJNS5_1CILi128EEENS7_ILi32EEENS7_ILi256EEEEEELi256ENS_10bfloat16_tEfNS_4arch4Sm80ELb1ELb0ELb1ELb1ELb0ELb1ELb1ELb1EEENS1_21CollectiveEpilogueFwdINS6_IJS8_SA_S9_EEENS6_IJNS7_ILi1EEESI_SI_EEESC_SE_Li256ELb1ELb1ELb1ELb0EEENS1_36VarlenDynamicPersistentTileSchedulerILi128ELi32ELi256ELi256ELb1ELb1ELb0ELb1ELb1ELb1EEEEEEEEEvNT_6ParamsE)
        /*0224*/ 	.word	0x000000ff


	//----- nvinfo : EIATTR_FRAME_SIZE
	.align		4
.L_102:
        /*0228*/ 	.byte	0x04, 0x11
        /*022a*/ 	.short	(.L_104 - .L_103)
	.align		4
.L_103:
        /*022c*/ 	.word	index@($__internal_25_$__cuda_sm70_votesync_ballot)
        /*0230*/ 	.word	0x00000000


	//----- nvinfo : EIATTR_FRAME_SIZE
	.align		4
.L_104:
        /*0234*/ 	.byte	0x04, 0x11
        /*0236*/ 	.short	(.L_106 - .L_105)
	.align		4
.L_105:
        /*0238*/ 	.word	index@($__internal_24_$__cuda_sm70_shflsync_up_p)
        /*023c*/ 	.word	0x00000000


	//----- nvinfo : EIATTR_FRAME_SIZE
	.align		4
.L_106:
        /*0240*/ 	.byte	0x04, 0x11
        /*0242*/ 	.short	(.L_108 - .L_107)
	.align		4
.L_107:
        /*0244*/ 	.word	index@($__internal_23_$__cuda_sm70_shflsync_idx_p)
        /*0248*/ 	.word	0x00000000


	//----- nvinfo : EIATTR_FRAME_SIZE
	.align		4
.L_108:
        /*024c*/ 	.byte	0x04, 0x11
        /*024e*/ 	.short	(.L_110 - .L_109)
	.align		4
.L_109:
        /*0250*/ 	.word	index@($__internal_22_$__cuda_sm70_shflsync_bfly_p)
        /*0254*/ 	.word	0x00000000


	//----- nvinfo : EIATTR_FRAME_SIZE
	.align		4
.L_110:
        /*0258*/ 	.byte	0x04, 0x11
        /*025a*/ 	.short	(.L_112 - .L_111)
	.align		4
.L_111:
        /*025c*/ 	.word	index@(_ZN7cutlass13device_kernelIN5flash19enable_sm80_to_sm89INS1_16FlashAttnFwdSm80INS1_25CollectiveMainloopFwdSm80ILi8ELi1ELb0EN4cute5tupleIJNS5_1CILi128EEENS7_ILi32EEENS7_ILi256EEEEEELi256ENS_10bfloat16_tEfNS_4arch4Sm80ELb1ELb0ELb1ELb1ELb0ELb1ELb1ELb1EEENS1_21CollectiveEpilogueFwdINS6_IJS8_SA_S9_EEENS6_IJNS7_ILi1EEESI_SI_EEESC_SE_Li256ELb1ELb1ELb1ELb0EEENS1_36VarlenDynamicPersistentTileSchedulerILi128ELi32ELi256ELi256ELb1ELb1ELb0ELb1ELb1ELb1EEEEEEEEEvNT_6ParamsE)
        /*0260*/ 	.word	0x00000008


	//----- nvinfo : EIATTR_REGCOUNT
	.align		4
.L_112:
        /*0264*/ 	.byte	0x04, 0x2f
        /*0266*/ 	.short	(.L_114 - .L_113)
	.align		4
.L_113:
        /*0268*/ 	.word	index@(_ZN7cutlass13device_kernelIN5flash19enable_sm80_to_sm89INS1_16FlashAttnFwdSm80INS1_25CollectiveMainloopFwdSm80ILi8ELi1ELb1EN4cute5tupleIJNS5_1CILi128EEENS7_ILi48EEENS7_ILi256EEEEEELi256ENS_10bfloat16_tEfNS_4arch4Sm80ELb1ELb0ELb1ELb1ELb0ELb0ELb1ELb1EEENS1_21CollectiveEpilogueFwdINS6_IJS8_SA_S9_EEENS6_IJNS7_ILi1EEESI_SI_EEESC_SE_Li256ELb1ELb1ELb1ELb0EEENS1_36VarlenDynamicPersistentTileSchedulerILi128ELi48ELi256ELi256ELb1ELb1ELb0ELb1ELb1ELb1EEEEEEEEEvNT_6ParamsE)
        /*026c*/ 	.word	0x000000ff


	//----- nvinfo : EIATTR_FRAME_SIZE
	.align		4
.L_114:
        /*0270*/ 	.byte	0x04, 0x11
        /*0272*/ 	.short	(.L_116 - .L_115)
	.align		4
.L_115:
        /*0274*/ 	.word	index@($__internal_21_$__cuda_sm70_votesync_ballot)
        /*0278*/ 	.word	0x00000000


	//----- nvinfo : EIATTR_FRAME_SIZE
	.align		4
.L_116:
        /*027c*/ 	.byte	0x04, 0x11
        /*027e*/ 	.short	(.L_118 - .L_117)
	.align		4
.L_117:
        /*0280*/ 	.word	index@($__internal_20_$__cuda_sm70_shflsync_up_p)
        /*0284*/ 	.word	0x00000000


	//----- nvinfo : EIATTR_FRAME_SIZE
	.align		4
.L_118:
        /*0288*/ 	.byte	0x04, 0x11
        /*028a*/ 	.short	(.L_120 - .L_119)
	.align		4
.L_119:
        /*028c*/ 	.word	index@($__internal_19_$__cuda_sm70_shflsync_idx_p)
        /*0290*/ 	.word	0x00000000


	//----- nvinfo : EIATTR_FRAME_SIZE
	.align		4
.L_120:
        /*0294*/ 	.byte	0x04, 0x11
        /*0296*/ 	.short	(.L_122 - .L_121)
	.align		4
.L_121:
        /*0298*/ 	.word	index@($__internal_18_$__cuda_sm70_shflsync_bfly_p)
        /*029c*/ 	.word	0x00000000


	//----- nvinfo : EIATTR_FRAME_SIZE
	.align		4
.L_122:
        /*02a0*/ 	.byte	0x04, 0x11
        /*02a2*/ 	.short	(.L_124 - .L_123)
	.align		4
.L_123:
        /*02a4*/ 	.word	index@(_ZN7cutlass13device_kernelIN5flash19enable_sm80_to_sm89INS1_16FlashAttnFwdSm80INS1_25CollectiveMainloopFwdSm80ILi8ELi1ELb1EN4cute5tupleIJNS5_1CILi128EEENS7_ILi48EEENS7_ILi256EEEEEELi256ENS_10bfloat16_tEfNS_4arch4Sm80ELb1ELb0ELb1ELb1ELb0ELb0ELb1ELb1EEENS1_21CollectiveEpilogueFwdINS6_IJS8_SA_S9_EEENS6_IJNS7_ILi1EEESI_SI_EEESC_SE_Li256ELb1ELb1ELb1ELb0EEENS1_36VarlenDynamicPersistentTileSchedulerILi128ELi48ELi256ELi256ELb1ELb1ELb0ELb1ELb1ELb1EEEEEEEEEvNT_6ParamsE)
        /*02a8*/ 	.word	0x000000e8


	//----- nvinfo : EIATTR_REGCOUNT
	.align		4
.L_124:
        /*02ac*/ 	.byte	0x04, 0x2f
        /*02ae*/ 	.short	(.L_126 - .L_125)
	.align		4
.L_125:
        /*02b0*/ 	.word	index@(_ZN7cutlass13device_kernelIN5flash19enable_sm80_to_sm89INS1_16FlashAttnFwdSm80INS1_25CollectiveMainloopFwdSm80ILi8ELi1ELb1EN4cute5tupleIJNS5_1CILi128EEENS7_ILi64EEENS7_ILi256EEEEEELi256ENS_10bfloat16_tEfNS_4arch4Sm80ELb1ELb0ELb1ELb0ELb0ELb0ELb1ELb1EEENS1_21CollectiveEpilogueFwdINS6_IJS8_SA_S9_EEENS6_IJNS7_ILi1EEESI_SI_EEESC_SE_Li256ELb0ELb1ELb1ELb0EEENS1_30DynamicPersistentTileSchedulerILi256ELi256ELb1ELb1ELb0EEEEEEEEEvNT_6ParamsE)
        /*02b4*/ 	.word	0x000000ff


	//----- nvinfo : EIATTR_FRAME_SIZE
	.align		4
.L_126:
        /*02b8*/ 	.byte	0x04, 0x11
        /*02ba*/ 	.short	(.L_128 - .L_127)
	.align		4
.L_127:
        /*02bc*/ 	.word	index@($__internal_17_$__cuda_sm70_shflsync_idx_p)
        /*02c0*/ 	.word	0x00000000


	//----- nvinfo : EIATTR_FRAME_SIZE
	.align		4
.L_128:
        /*02c4*/ 	.byte	0x04, 0x11
        /*02c6*/ 	.short	(.L_130 - .L_129)
	.align		4
.L_129:
        /*02c8*/ 	.word	index@($__internal_16_$__cuda_sm70_shflsync_bfly_p)
        /*02cc*/ 	.word	0x00000000


	//----- nvinfo : EIATTR_FRAME_SIZE
	.align		4
.L_130:
        /*02d0*/ 	.byte	0x04, 0x11
        /*02d2*/ 	.short	(.L_132 - .L_131)
	.align		4
.L_131:
        /*02d4*/ 	.word	index@(_ZN7cutlass13device_kernelIN5flash19enable_sm80_to_sm89INS1_16FlashAttnFwdSm80INS1_25CollectiveMainloopFwdSm80ILi8ELi1ELb1EN4cute5tupleIJNS5_1CILi128EEENS7_ILi64EEENS7_ILi256EEEEEELi256ENS_10bfloat16_tEfNS_4arch4Sm80ELb1ELb0ELb1ELb0ELb0ELb0ELb1ELb1EEENS1_21CollectiveEpilogueFwdINS6_IJS8_SA_S9_EEENS6_IJNS7_ILi1EEESI_SI_EEESC_SE_Li256ELb0ELb1ELb1ELb0EEENS1_30DynamicPersistentTileSchedulerILi256ELi256ELb1ELb1ELb0EEEEEEEEEvNT_6ParamsE)
        /*02d8*/ 	.word	0x00000150


	//----- nvinfo : EIATTR_REGCOUNT
	.align		4
.L_132:
        /*02dc*/ 	.byte	0x04, 0x2f
        /*02de*/ 	.short	(.L_134 - .L_133)
	.align		4
.L_133:
        /*02e0*/ 	.word	index@(_ZN7cutlass13device_kernelIN5flash19enable_sm80_to_sm89INS1_16FlashAttnFwdSm80INS1_25CollectiveMainloopFwdSm80ILi8ELi1ELb0EN4cute5tupleIJNS5_1CILi128EEENS7_ILi32EEENS7_ILi256EEEEEELi256ENS_10bfloat16_tEfNS_4arch4Sm80ELb0ELb1ELb1ELb1ELb0ELb1ELb1ELb1EEENS1_21CollectiveEpilogueFwdINS6_IJS8_SA_S9_EEENS6_IJNS7_ILi1EEESI_SI_EEESC_SE_Li256ELb1ELb1ELb1ELb0EEENS1_36VarlenDynamicPersistentTileSchedulerILi128ELi32ELi256ELi256ELb1ELb1ELb0ELb1ELb0ELb1EEEEEEEEEvNT_6ParamsE)
        /*02e4*/ 	.word	0x000000ff


	//----- nvinfo : EIATTR_FRAME_SIZE
	.align		4
.L_134:
        /*02e8*/ 	.byte	0x04, 0x11
        /*02ea*/ 	.short	(.L_136 - .L_135)
	.align		4
.L_135:
        /*02ec*/ 	.word	index@($__internal_15_$__cuda_sm70_votesync_ballot)
        /*02f0*/ 	.word	0x00000000


	//----- nvinfo : EIATTR_FRAME_SIZE
	.align		4
.L_136:
        /*02f4*/ 	.byte	0x04, 0x11
        /*02f6*/ 	.short	(.L_138 - .L_137)
	.align		4
.L_137:
        /*02f8*/ 	.word	index@($__internal_14_$__cuda_sm70_shflsync_up_p)
        /*02fc*/ 	.word	0x00000000


	//----- nvinfo : EIATTR_FRAME_SIZE
	.align		4
.L_138:
        /*0300*/ 	.byte	0x04, 0x11
        /*0302*/ 	.short	(.L_140 - .L_139)
	.align		4
.L_139:
        /*0304*/ 	.word	index@($__internal_13_$__cuda_sm70_shflsync_idx_p)
        /*0308*/ 	.word	0x00000000


	//----- nvinfo : EIATTR_FRAME_SIZE
	.align		4
.L_140:
        /*030c*/ 	.byte	0x04, 0x11
        /*030e*/ 	.short	(.L_142 - .L_141)
	.align		4
.L_141:
        /*0310*/ 	.word	index@($__internal_12_$__cuda_sm70_shflsync_bfly_p)
        /*0314*/ 	.word	0x00000000


	//----- nvinfo : EIATTR_FRAME_SIZE
	.align		4
.L_142:
        /*0318*/ 	.byte	0x04, 0x11
        /*031a*/ 	.short	(.L_144 - .L_143)
	.align		4
.L_143:
        /*031c*/ 	.word	index@(_ZN7cutlass13device_kernelIN5flash19enable_sm80_to_sm89INS1_16FlashAttnFwdSm80INS1_25CollectiveMainloopFwdSm80ILi8ELi1ELb0EN4cute5tupleIJNS5_1CILi128EEENS7_ILi32EEENS7_ILi256EEEEEELi256ENS_10bfloat16_tEfNS_4arch4Sm80ELb0ELb1ELb1ELb1ELb0ELb1ELb1ELb1EEENS1_21CollectiveEpilogueFwdINS6_IJS8_SA_S9_EEENS6_IJNS7_ILi1EEESI_SI_EEESC_SE_Li256ELb1ELb1ELb1ELb0EEENS1_36VarlenDynamicPersistentTileSchedulerILi128ELi32ELi256ELi256ELb1ELb1ELb0ELb1ELb0ELb1EEEEEEEEEvNT_6ParamsE)
        /*0320*/ 	.word	0x00000008


	//----- nvinfo : EIATTR_REGCOUNT
	.align		4
.L_144:
        /*0324*/ 	.byte	0x04, 0x2f
        /*0326*/ 	.short	(.L_146 - .L_145)
	.align		4
.L_145:
        /*0328*/ 	.word	index@(_ZN7cutlass13device_kernelIN5flash19enable_sm80_to_sm89INS1_16FlashAttnFwdSm80INS1_25CollectiveMainloopFwdSm80ILi8ELi1ELb1EN4cute5tupleIJNS5_1CILi128EEENS7_ILi48EEENS7_ILi256EEEEEELi256ENS_10bfloat16_tEfNS_4arch4Sm80ELb0ELb1ELb1ELb1ELb0ELb0ELb1ELb1EEENS1_21CollectiveEpilogueFwdINS6_IJS8_SA_S9_EEENS6_IJNS7_ILi1EEESI_SI_EEESC_SE_Li256ELb1ELb1ELb1ELb0EEENS1_36VarlenDynamicPersistentTileSchedulerILi128ELi48ELi256ELi256ELb1ELb1ELb0ELb1ELb0ELb1EEEEEEEEEvNT_6ParamsE)
        /*032c*/ 	.word	0x000000ff


	//----- nvinfo : EIATTR_FRAME_SIZE
	.align		4
.L_146:
        /*0330*/ 	.byte	0x04, 0x11
        /*0332*/ 	.short	(.L_148 - .L_147)
	.align		4
.L_147:
        /*0334*/ 	.word	index@($__internal_11_$__cuda_sm70_votesync_ballot)
        /*0338*/ 	.word	0x00000000


	//----- nvinfo : EIATTR_FRAME_SIZE
	.align		4
.L_148:
        /*033c*/ 	.byte	0x04, 0x11
        /*033e*/ 	.short	(.L_150 - .L_149)
	.align		4
.L_149:
        /*0340*/ 	.word	index@($__internal_10_$__cuda_sm70_shflsync_up_p)
        /*0344*/ 	.word	0x00000000


	//----- nvinfo : EIATTR_FRAME_SIZE
	.align		4
.L_150:
        /*0348*/ 	.byte	0x04, 0x11
        /*034a*/ 	.short	(.L_152 - .L_151)
	.align		4
.L_151:
        /*034c*/ 	.word	index@($__internal_9_$__cuda_sm70_shflsync_idx_p)
        /*0350*/ 	.word	0x00000000


	//----- nvinfo : EIATTR_FRAME_SIZE
	.align		4
.L_152:
        /*0354*/ 	.byte	0x04, 0x11
        /*0356*/ 	.short	(.L_154 - .L_153)
	.align		4
.L_153:
        /*0358*/ 	.word	index@($__internal_8_$__cuda_sm70_shflsync_bfly_p)
        /*035c*/ 	.word	0x00000000


	//----- nvinfo : EIATTR_FRAME_SIZE
	.align		4
.L_154:
        /*0360*/ 	.byte	0x04, 0x11
        /*0362*/ 	.short	(.L_156 - .L_155)
	.align		4
.L_155:
        /*0364*/ 	.word	index@(_ZN7cutlass13device_kernelIN5flash19enable_sm80_to_sm89INS1_16FlashAttnFwdSm80INS1_25CollectiveMainloopFwdSm80ILi8ELi1ELb1EN4cute5tupleIJNS5_1CILi128EEENS7_ILi48EEENS7_ILi256EEEEEELi256ENS_10bfloat16_tEfNS_4arch4Sm80ELb0ELb1ELb1ELb1ELb0ELb0ELb1ELb1EEENS1_21CollectiveEpilogueFwdINS6_IJS8_SA_S9_EEENS6_IJNS7_ILi1EEESI_SI_EEESC_SE_Li256ELb1ELb1ELb1ELb0EEENS1_36VarlenDynamicPersistentTileSchedulerILi128ELi48ELi256ELi256ELb1ELb1ELb0ELb1ELb0ELb1EEEEEEEEEvNT_6ParamsE)
        /*0368*/ 	.word	0x000000b0


	//----- nvinfo : EIATTR_REGCOUNT
	.align		4
.L_156:
        /*036c*/ 	.byte	0x04, 0x2f
        /*036e*/ 	.short	(.L_158 - .L_157)
	.align		4
.L_157:
        /*0370*/ 	.word	index@(_ZN7cutlass13device_kernelIN5flash19enable_sm80_to_sm89INS1_16FlashAttnFwdSm80INS1_25CollectiveMainloopFwdSm80ILi8ELi1ELb1EN4cute5tupleIJNS5_1CILi128EEENS7_ILi48EEENS7_ILi256EEEEEELi256ENS_10bfloat16_tEfNS_4arch4Sm80ELb0ELb1ELb1ELb0ELb0ELb0ELb1ELb1EEENS1_21CollectiveEpilogueFwdINS6_IJS8_SA_S9_EEENS6_IJNS7_ILi1EEESI_SI_EEESC_SE_Li256ELb0ELb1ELb1ELb0EEENS1_19SingleTileSchedulerILb0ELb1ELb1ELi128EEEEEEEEEvNT_6ParamsE)
        /*0374*/ 	.word	0x000000ff


	//----- nvinfo : EIATTR_FRAME_SIZE
	.align		4
.L_158:
        /*0378*/ 	.byte	0x04, 0x11
        /*037a*/ 	.short	(.L_160 - .L_159)
	.align		4
.L_159:
        /*037c*/ 	.word	index@(_ZN7cutlass13device_kernelIN5flash19enable_sm80_to_sm89INS1_16FlashAttnFwdSm80INS1_25CollectiveMainloopFwdSm80ILi8ELi1ELb1EN4cute5tupleIJNS5_1CILi128EEENS7_ILi48EEENS7_ILi256EEEEEELi256ENS_10bfloat16_tEfNS_4arch4Sm80ELb0ELb1ELb1ELb0ELb0ELb0ELb1ELb1EEENS1_21CollectiveEpilogueFwdINS6_IJS8_SA_S9_EEENS6_IJNS7_ILi1EEESI_SI_EEESC_SE_Li256ELb0ELb1ELb1ELb0EEENS1_19SingleTileSchedulerILb0ELb1ELb1ELi128EEEEEEEEEvNT_6ParamsE)
        /*0380*/ 	.word	0x000000a0


	//----- nvinfo : EIATTR_REGCOUNT
	.align		4
.L_160:
        /*0384*/ 	.byte	0x04, 0x2f
        /*0386*/ 	.short	(.L_162 - .L_161)
	.align		4
.L_161:
        /*0388*/ 	.word	index@(_ZN7cutlass13device_kernelIN5flash19enable_sm80_to_sm89INS1_16FlashAttnFwdSm80INS1_25CollectiveMainloopFwdSm80ILi8ELi1ELb0EN4cute5tupleIJNS5_1CILi128EEENS7_ILi32EEENS7_ILi256EEEEEELi256ENS_10bfloat16_tEfNS_4arch4Sm80ELb0ELb0ELb1ELb1ELb0ELb1ELb1ELb1EEENS1_21CollectiveEpilogueFwdINS6_IJS8_SA_S9_EEENS6_IJNS7_ILi1EEESI_SI_EEESC_SE_Li256ELb1ELb1ELb1ELb0EEENS1_36VarlenDynamicPersistentTileSchedulerILi128ELi32ELi256ELi256ELb1ELb1ELb0ELb0ELb1ELb1EEEEEEEEEvNT_6ParamsE)
        /*038c*/ 	.word	0x000000ff


	//----- nvinfo : EIATTR_FRAME_SIZE
	.align		4
.L_162:
        /*0390*/ 	.byte	0x04, 0x11
        /*0392*/ 	.short	(.L_164 - .L_163)
	.align		4
.L_163:
        /*0394*/ 	.word	index@($__internal_7_$__cuda_sm70_votesync_ballot)
        /*0398*/ 	.word	0x00000000


	//----- nvinfo : EIATTR_FRAME_SIZE
	.align		4
.L_164:
        /*039c*/ 	.byte	0x04, 0x11
        /*039e*/ 	.short	(.L_166 - .L_165)
	.align		4
.L_165:
        /*03a0*/ 	.word	index@($__internal_6_$__cuda_sm70_shflsync_up_p)
        /*03a4*/ 	.word	0x00000000


	//----- nvinfo : EIATTR_FRAME_SIZE
	.align		4
.L_166:
        /*03a8*/ 	.byte	0x04, 0x11
        /*03aa*/ 	.short	(.L_168 - .L_167)
	.align		4
.L_167:
        /*03ac*/ 	.word	index@($__internal_5_$__cuda_sm70_shflsync_idx_p)
        /*03b0*/ 	.word	0x00000000


	//----- nvinfo : EIATTR_FRAME_SIZE
	.align		4
.L_168:
        /*03b4*/ 	.byte	0x04, 0x11
        /*03b6*/ 	.short	(.L_170 - .L_169)
	.align		4
.L_169:
        /*03b8*/ 	.word	index@($__internal_4_$__cuda_sm70_shflsync_bfly_p)
        /*03bc*/ 	.word	0x00000000


	//----- nvinfo : EIATTR_FRAME_SIZE
	.align		4
.L_170:
        /*03c0*/ 	.byte	0x04, 0x11
        /*03c2*/ 	.short	(.L_172 - .L_171)
	.align		4
.L_171:
        /*03c4*/ 	.word	index@(_ZN7cutlass13device_kernelIN5flash19enable_sm80_to_sm89INS1_16FlashAttnFwdSm80INS1_25CollectiveMainloopFwdSm80ILi8ELi1ELb0EN4cute5tupleIJNS5_1CILi128EEENS7_ILi32EEENS7_ILi256EEEEEELi256ENS_10bfloat16_tEfNS_4arch4Sm80ELb0ELb0ELb1ELb1ELb0ELb1ELb1ELb1EEENS1_21CollectiveEpilogueFwdINS6_IJS8_SA_S9_EEENS6_IJNS7_ILi1EEESI_SI_EEESC_SE_Li256ELb1ELb1ELb1ELb0EEENS1_36VarlenDynamicPersistentTileSchedulerILi128ELi32ELi256ELi256ELb1ELb1ELb0ELb0ELb1ELb1EEEEEEEEEvNT_6ParamsE)
        /*03c8*/ 	.word	0x00000010


	//----- nvinfo : EIATTR_REGCOUNT
	.align		4
.L_172:
        /*03cc*/ 	.byte	0x04, 0x2f
        /*03ce*/ 	.short	(.L_174 - .L_173)
	.align		4
.L_173:
        /*03d0*/ 	.word	index@(_ZN7cutlass13device_kernelIN5flash19enable_sm80_to_sm89INS1_16FlashAttnFwdSm80INS1_25CollectiveMainloopFwdSm80ILi8ELi1ELb1EN4cute5tupleIJNS5_1CILi128EEENS7_ILi48EEENS7_ILi256EEEEEELi256ENS_10bfloat16_tEfNS_4arch4Sm80ELb0ELb0ELb1ELb1ELb0ELb0ELb1ELb1EEENS1_21CollectiveEpilogueFwdINS6_IJS8_SA_S9_EEENS6_IJNS7_ILi1EEESI_SI_EEESC_SE_Li256ELb1ELb1ELb1ELb0EEENS1_36VarlenDynamicPersistentTileSchedulerILi128ELi48ELi256ELi256ELb1ELb1ELb0ELb0ELb1ELb1EEEEEEEEEvNT_6ParamsE)
        /*03d4*/ 	.word	0x000000ff


	//----- nvinfo : EIATTR_FRAME_SIZE
	.align		4
.L_174:
        /*03d8*/ 	.byte	0x04, 0x11
        /*03da*/ 	.short	(.L_176 - .L_175)
	.align		4
.L_175:
        /*03dc*/ 	.word	index@($__internal_3_$__cuda_sm70_votesync_ballot)
        /*03e0*/ 	.word	0x00000000


	//----- nvinfo : EIATTR_FRAME_SIZE
	.align		4
.L_176:
        /*03e4*/ 	.byte	0x04, 0x11
        /*03e6*/ 	.short	(.L_178 - .L_177)
	.align		4
.L_177:
        /*03e8*/ 	.word	index@($__internal_2_$__cuda_sm70_shflsync_up_p)
        /*03ec*/ 	.word	0x00000000


	//----- nvinfo : EIATTR_FRAME_SIZE
	.align		4
.L_178:
        /*03f0*/ 	.byte	0x04, 0x11
        /*03f2*/ 	.short	(.L_180 - .L_179)
	.align		4
.L_179:
        /*03f4*/ 	.word	index@($__internal_1_$__cuda_sm70_shflsync_idx_p)
        /*03f8*/ 	.word	0x00000000


	//----- nvinfo : EIATTR_FRAME_SIZE
	.align		4
.L_180:
        /*03fc*/ 	.byte	0x04, 0x11
        /*03fe*/ 	.short	(.L_182 - .L_181)
	.align		4
.L_181:
        /*0400*/ 	.word	index@($__internal_0_$__cuda_sm70_shflsync_bfly_p)
        /*0404*/ 	.word	0x00000000


	//----- nvinfo : EIATTR_FRAME_SIZE
	.align		4
.L_182:
        /*0408*/ 	.byte	0x04, 0x11
        /*040a*/ 	.short	(.L_184 - .L_183)
	.align		4
.L_183:
        /*040c*/ 	.word	index@(_ZN7cutlass13device_kernelIN5flash19enable_sm80_to_sm89INS1_16FlashAttnFwdSm80INS1_25CollectiveMainloopFwdSm80ILi8ELi1ELb1EN4cute5tupleIJNS5_1CILi128EEENS7_ILi48EEENS7_ILi256EEEEEELi256ENS_10bfloat16_tEfNS_4arch4Sm80ELb0ELb0ELb1ELb1ELb0ELb0ELb1ELb1EEENS1_21CollectiveEpilogueFwdINS6_IJS8_SA_S9_EEENS6_IJNS7_ILi1EEESI_SI_EEESC_SE_Li256ELb1ELb1ELb1ELb0EEENS1_36VarlenDynamicPersistentTileSchedulerILi128ELi48ELi256ELi256ELb1ELb1ELb0ELb0ELb1ELb1EEEEEEEEEvNT_6ParamsE)
        /*0410*/ 	.word	0x000000c0


	//----- nvinfo : EIATTR_REGCOUNT
	.align		4
.L_184:
        /*0414*/ 	.byte	0x04, 0x2f
        /*0416*/ 	.short	(.L_186 - .L_185)
	.align		4
.L_185:
        /*0418*/ 	.word	index@(_ZN7cutlass13device_kernelIN5flash19enable_sm80_to_sm89INS1_16FlashAttnFwdSm80INS1_25CollectiveMainloopFwdSm80ILi8ELi1ELb1EN4cute5tupleIJNS5_1CILi128EEENS7_ILi64EEENS7_ILi256EEEEEELi256ENS_10bfloat16_tEfNS_4arch4Sm80ELb0ELb0ELb1ELb0ELb0ELb0ELb1ELb1EEENS1_21CollectiveEpilogueFwdINS6_IJS8_SA_S9_EEENS6_IJNS7_ILi1EEESI_SI_EEESC_SE_Li256ELb0ELb1ELb1ELb0EEENS1_19SingleTileSchedulerILb0ELb1ELb1ELi128EEEEEEEEEvNT_6ParamsE)
        /*041c*/ 	.word	0x000000ff


	//----- nvinfo : EIATTR_FRAME_SIZE
	.align		4
.L_186:
        /*0420*/ 	.byte	0x04, 0x11
        /*0422*/ 	.short	(.L_188 - .L_187)
	.align		4
.L_187:
        /*0424*/ 	.word	index@(_ZN7cutlass13device_kernelIN5flash19enable_sm80_to_sm89INS1_16FlashAttnFwdSm80INS1_25CollectiveMainloopFwdSm80ILi8ELi1ELb1EN4cute5tupleIJNS5_1CILi128EEENS7_ILi64EEENS7_ILi256EEEEEELi256ENS_10bfloat16_tEfNS_4arch4Sm80ELb0ELb0ELb1ELb0ELb0ELb0ELb1ELb1EEENS1_21CollectiveEpilogueFwdINS6_IJS8_SA_S9_EEENS6_IJNS7_ILi1EEESI_SI_EEESC_SE_Li256ELb0ELb1ELb1ELb0EEENS1_19SingleTileSchedulerILb0ELb1ELb1ELi128EEEEEEEEEvNT_6ParamsE)
        /*0428*/ 	.word	0x000000d0


	//----- nvinfo : EIATTR_MIN_STACK_SIZE
	.align		4
.L_188:
        /*042c*/ 	.byte	0x04, 0x12
        /*042e*/ 	.short	(.L_190 - .L_189)
	.align		4
.L_189:
        /*0430*/ 	.word	index@(_ZN7cutlass13device_kernelIN5flash19enable_sm80_to_sm89INS1_16FlashAttnFwdSm80INS1_25CollectiveMainloopFwdSm80ILi8ELi1ELb1EN4cute5tupleIJNS5_1CILi128EEENS7_ILi64EEENS7_ILi256EEEEEELi256ENS_10bfloat16_tEfNS_4arch4Sm80ELb0ELb0ELb1ELb0ELb0ELb0ELb1ELb1EEENS1_21CollectiveEpilogueFwdINS6_IJS8_SA_S9_EEENS6_IJNS7_ILi1EEESI_SI_EEESC_SE_Li256ELb0ELb1ELb1ELb0EEENS1_19SingleTileSchedulerILb0ELb1ELb1ELi128EEEEEEEEEvNT_6ParamsE)
        /*0434*/ 	.word	0x000000d0


	//----- nvinfo : EIATTR_MIN_STACK_SIZE
	.align		4
.L_190:
        /*0438*/ 	.byte	0x04, 0x12
        /*043a*/ 	.short	(.L_192 - .L_191)
	.align		4
.L_191:
        /*043c*/ 	.word	index@(_ZN7cutlass13device_kernelIN5flash19enable_sm80_to_sm89INS1_16FlashAttnFwdSm80INS1_25CollectiveMainloopFwdSm80ILi8ELi1ELb1EN4cute5tupleIJNS5_1CILi128EEENS7_ILi48EEENS7_ILi256EEEEEELi256ENS_10bfloat16_tEfNS_4arch4Sm80ELb0ELb0ELb1ELb1ELb0ELb0ELb1ELb1EEENS1_21CollectiveEpilogueFwdINS6_IJS8_SA_S9_EEENS6_IJNS7_ILi1EEESI_SI_EEESC_SE_Li256ELb1ELb1ELb1ELb0EEENS1_36VarlenDynamicPersistentTileSchedulerILi128ELi48ELi256ELi256ELb1ELb1ELb0ELb0ELb1ELb1EEEEEEEEEvNT_6ParamsE)
        /*0440*/ 	.word	0x000000c0


	//----- nvinfo : EIATTR_MIN_STACK_SIZE
	.align		4
.L_192:
        /*0444*/ 	.byte	0x04, 0x12
        /*0446*/ 	.short	(.L_194 - .L_193)
	.align		4
.L_193:
        /*0448*/ 	.word	index@(_ZN7cutlass13device_kernelIN5flash19enable_sm80_to_sm89INS1_16FlashAttnFwdSm80INS1_25CollectiveMainloopFwdSm80ILi8ELi1ELb0EN4cute5tupleIJNS5_1CILi128EEENS7_ILi32EEENS7_ILi256EEEEEELi256ENS_10bfloat16_tEfNS_4arch4Sm80ELb0ELb0ELb1ELb1ELb0ELb1ELb1ELb1EEENS1_21CollectiveEpilogueFwdINS6_IJS8_SA_S9_EEENS6_IJNS7_ILi1EEESI_SI_EEESC_SE_Li256ELb1ELb1ELb1ELb0EEENS1_36VarlenDynamicPersistentTileSchedulerILi128ELi32ELi256ELi256ELb1ELb1ELb0ELb0ELb1ELb1EEEEEEEEEvNT_6ParamsE)
        /*044c*/ 	.word	0x00000010


	//----- nvinfo : EIATTR_MIN_STACK_SIZE
	.align		4
.L_194:
        /*0450*/ 	.byte	0x04, 0x12
        /*0452*/ 	.short	(.L_196 - .L_195)
	.align		4
.L_195:
        /*0454*/ 	.word	index@(_ZN7cutlass13device_kernelIN5flash19enable_sm80_to_sm89INS1_16FlashAttnFwdSm80INS1_25CollectiveMainloopFwdSm80ILi8ELi1ELb1EN4cute5tupleIJNS5_1CILi128EEENS7_ILi48EEENS7_ILi256EEEEEELi256ENS_10bfloat16_tEfNS_4arch4Sm80ELb0ELb1ELb1ELb0ELb0ELb0ELb1ELb1EEENS1_21CollectiveEpilogueFwdINS6_IJS8_SA_S9_EEENS6_IJNS7_ILi1EEESI_SI_EEESC_SE_Li256ELb0ELb1ELb1ELb0EEENS1_19SingleTileSchedulerILb0ELb1ELb1ELi128EEEEEEEEEvNT_6ParamsE)
        /*0458*/ 	.word	0x000000a0


	//----- nvinfo : EIATTR_MIN_STACK_SIZE
	.align		4
.L_196:
        /*045c*/ 	.byte	0x04, 0x12
        /*045e*/ 	.short	(.L_198 - .L_197)
	.align		4
.L_197:
        /*0460*/ 	.word	index@(_ZN7cutlass13device_kernelIN5flash19enable_sm80_to_sm89INS1_16FlashAttnFwdSm80INS1_25CollectiveMainloopFwdSm80ILi8ELi1ELb1EN4cute5tupleIJNS5_1CILi128EEENS7_ILi48EEENS7_ILi256EEEEEELi256ENS_10bfloat16_tEfNS_4arch4Sm80ELb0ELb1ELb1ELb1ELb0ELb0ELb1ELb1EEENS1_21CollectiveEpilogueFwdINS6_IJS8_SA_S9_EEENS6_IJNS7_ILi1EEESI_SI_EEESC_SE_Li256ELb1ELb1ELb1ELb0EEENS1_36VarlenDynamicPersistentTileSchedulerILi128ELi48ELi256ELi256ELb1ELb1ELb0ELb1ELb0ELb1EEEEEEEEEvNT_6ParamsE)
        /*0464*/ 	.word	0x000000b0


	//----- nvinfo : EIATTR_MIN_STACK_SIZE
	.align		4
.L_198:
        /*0468*/ 	.byte	0x04, 0x12
        /*046a*/ 	.short	(.L_200 - .L_199)
	.align		4
.L_199:
        /*046c*/ 	.word	index@(_ZN7cutlass13device_kernelIN5flash19enable_sm80_to_sm89INS1_16FlashAttnFwdSm80INS1_25CollectiveMainloopFwdSm80ILi8ELi1ELb0EN4cute5tupleIJNS5_1CILi128EEENS7_ILi32EEENS7_ILi256EEEEEELi256ENS_10bfloat16_tEfNS_4arch4Sm80ELb0ELb1ELb1ELb1ELb0ELb1ELb1ELb1EEENS1_21CollectiveEpilogueFwdINS6_IJS8_SA_S9_EEENS6_IJNS7_ILi1EEESI_SI_EEESC_SE_Li256ELb1ELb1ELb1ELb0EEENS1_36VarlenDynamicPersistentTileSchedulerILi128ELi32ELi256ELi256ELb1ELb1ELb0ELb1ELb0ELb1EEEEEEEEEvNT_6ParamsE)
        /*0470*/ 	.word	0x00000008


	//----- nvinfo : EIATTR_MIN_STACK_SIZE
	.align		4
.L_200:
        /*0474*/ 	.byte	0x04, 0x12
        /*0476*/ 	.short	(.L_202 - .L_201)
	.align		4
.L_201:
        /*0478*/ 	.word	index@(_ZN7cutlass13device_kernelIN5flash19enable_sm80_to_sm89INS1_16FlashAttnFwdSm80INS1_25CollectiveMainloopFwdSm80ILi8ELi1ELb1EN4cute5tupleIJNS5_1CILi128EEENS7_ILi64EEENS7_ILi256EEEEEELi256ENS_10bfloat16_tEfNS_4arch4Sm80ELb1ELb0ELb1ELb0ELb0ELb0ELb1ELb1EEENS1_21CollectiveEpilogueFwdINS6_IJS8_SA_S9_EEENS6_IJNS7_ILi1EEESI_SI_EEESC_SE_Li256ELb0ELb1ELb1ELb0EEENS1_30DynamicPersistentTileSchedulerILi256ELi256ELb1ELb1ELb0EEEEEEEEEvNT_6ParamsE)
        /*047c*/ 	.word	0x00000150


	//----- nvinfo : EIATTR_MIN_STACK_SIZE
	.align		4
.L_202:
        /*0480*/ 	.byte	0x04, 0x12
        /*0482*/ 	.short	(.L_204 - .L_203)
	.align		4
.L_203:
        /*0484*/ 	.word	index@(_ZN7cutlass13device_kernelIN5flash19enable_sm80_to_sm89INS1_16FlashAttnFwdSm80INS1_25CollectiveMainloopFwdSm80ILi8ELi1ELb1EN4cute5tupleIJNS5_1CILi128EEENS7_ILi48EEENS7_ILi256EEEEEELi256ENS_10bfloat16_tEfNS_4arch4Sm80ELb1ELb0ELb1ELb1ELb0ELb0ELb1ELb1EEENS1_21CollectiveEpilogueFwdINS6_IJS8_SA_S9_EEENS6_IJNS7_ILi1EEESI_SI_EEESC_SE_Li256ELb1ELb1ELb1ELb0EEENS1_36VarlenDynamicPersistentTileSchedulerILi128ELi48ELi256ELi256ELb1ELb1ELb0ELb1ELb1ELb1EEEEEEEEEvNT_6ParamsE)
        /*0488*/ 	.word	0x000000e8


	//----- nvinfo : EIATTR_MIN_STACK_SIZE
	.align		4
.L_204:
        /*048c*/ 	.byte	0x04, 0x12
        /*048e*/ 	.short	(.L_206 - .L_205)
	.align		4
.L_205:
        /*0490*/ 	.word	index@(_ZN7cutlass13device_kernelIN5flash19enable_sm80_to_sm89INS1_16FlashAttnFwdSm80INS1_25CollectiveMainloopFwdSm80ILi8ELi1ELb0EN4cute5tupleIJNS5_1CILi128EEENS7_ILi32EEENS7_ILi256EEEEEELi256ENS_10bfloat16_tEfNS_4arch4Sm80ELb1ELb0ELb1ELb1ELb0ELb1ELb1ELb1EEENS1_21CollectiveEpilogueFwdINS6_IJS8_SA_S9_EEENS6_IJNS7_ILi1EEESI_SI_EEESC_SE_Li256ELb1ELb1ELb1ELb0EEENS1_36VarlenDynamicPersistentTileSchedulerILi128ELi32ELi256ELi256ELb1ELb1ELb0ELb1ELb1ELb1EEEEEEEEEvNT_6ParamsE)
        /*0494*/ 	.word	0x00000008


	//----- nvinfo : EIATTR_MIN_STACK_SIZE
	.align		4
.L_206:
        /*0498*/ 	.byte	0x04, 0x12
        /*049a*/ 	.short	(.L_208 - .L_207)
	.align		4
.L_207:
        /*049c*/ 	.word	index@(_ZN7cutlass13device_kernelIN5flash19enable_sm80_to_sm89INS1_16FlashAttnFwdSm80INS1_25CollectiveMainloopFwdSm80ILi8ELi1ELb0EN4cute5tupleIJNS5_1CILi128EEENS7_ILi96EEENS7_ILi256EEEEEELi256ENS_10bfloat16_tEfNS_4arch4Sm80ELb0ELb0ELb1ELb0ELb0ELb0ELb1ELb1EEENS1_21CollectiveEpilogueFwdINS6_IJS8_SA_S9_EEENS6_IJNS7_ILi1EEESI_SI_EEESC_SE_Li256ELb0ELb1ELb1ELb0EEENS1_19SingleTileSchedulerILb0ELb1ELb1ELi128EEEEEEEEEvNT_6ParamsE)
        /*04a0*/ 	.word	0x00000040


	//----- nvinfo : EIATTR_MIN_STACK_SIZE
	.align		4
.L_208:
        /*04a4*/ 	.byte	0x04, 0x12
        /*04a6*/ 	.short	(.L_210 - .L_209)
	.align		4
.L_209:
        /*04a8*/ 	.word	index@(_ZN7cutlass13device_kernelIN5flash19enable_sm80_to_sm89INS1_16FlashAttnFwdSm80INS1_25CollectiveMainloopFwdSm80ILi8ELi1ELb0EN4cute5tupleIJNS5_1CILi128EEENS7_ILi64EEENS7_ILi256EEEEEELi256ENS_10bfloat16_tEfNS_4arch4Sm80ELb0ELb0ELb1ELb1ELb0ELb0ELb1ELb1EEENS1_21CollectiveEpilogueFwdINS6_IJS8_SA_S9_EEENS6_IJNS7_ILi1EEESI_SI_EEESC_SE_Li256ELb1ELb1ELb1ELb0EEENS1_36VarlenDynamicPersistentTileSchedulerILi128ELi64ELi256ELi256ELb1ELb1ELb0ELb0ELb1ELb1EEEEEEEEEvNT_6ParamsE)
        /*04ac*/ 	.word	0x000000f0


	//----- nvinfo : EIATTR_MIN_STACK_SIZE
	.align		4
.L_210:
        /*04b0*/ 	.byte	0x04, 0x12
        /*04b2*/ 	.short	(.L_212 - .L_211)
	.align		4
.L_211:
        /*04b4*/ 	.word	index@(_ZN7cutlass13device_kernelIN5flash19enable_sm80_to_sm89INS1_16FlashAttnFwdSm80INS1_25CollectiveMainloopFwdSm80ILi8ELi1ELb0EN4cute5tupleIJNS5_1CILi128EEENS7_ILi48EEENS7_ILi256EEEEEELi256ENS_10bfloat16_tEfNS_4arch4Sm80ELb0ELb0ELb1ELb1ELb0ELb1ELb1ELb1EEENS1_21CollectiveEpilogueFwdINS6_IJS8_SA_S9_EEENS6_IJNS7_ILi1EEESI_SI_EEESC_SE_Li256ELb1ELb1ELb1ELb0EEENS1_36VarlenDynamicPersistentTileSchedulerILi128ELi48ELi256ELi256ELb1ELb1ELb0ELb0ELb1ELb1EEEEEEEEEvNT_6ParamsE)
        /*04b8*/ 	.word	0x00000060


	//----- nvinfo : EIATTR_MIN_STACK_SIZE
	.align		4
.L_212:
        /*04bc*/ 	.byte	0x04, 0x12
        /*04be*/ 	.short	(.L_214 - .L_213)
	.align		4
.L_213:
        /*04c0*/ 	.word	index@(_ZN7cutlass13device_kernelIN5flash19enable_sm80_to_sm89INS1_16FlashAttnFwdSm80INS1_25CollectiveMainloopFwdSm80ILi8ELi1ELb0EN4cute5tupleIJNS5_1CILi128EEENS7_ILi64EEENS7_ILi256EEEEEELi256ENS_10bfloat16_tEfNS_4arch4Sm80ELb0ELb1ELb1ELb0ELb0ELb0ELb1ELb1EEENS1_21CollectiveEpilogueFwdINS6_IJS8_SA_S9_EEENS6_IJNS7_ILi1EEESI_SI_EEESC_SE_Li256ELb0ELb1ELb1ELb0EEENS1_19SingleTileSchedulerILb0ELb1ELb1ELi128EEEEEEEEEvNT_6ParamsE)
        /*04c4*/ 	.word	0x00000058


	//----- nvinfo : EIATTR_MIN_STACK_SIZE
	.align		4
.L_214:
        /*04c8*/ 	.byte	0x04, 0x12
        /*04ca*/ 	.short	(.L_216 - .L_215)
	.align		4
.L_215:
        /*04cc*/ 	.word	index@(_ZN7cutlass13device_kernelIN5flash19enable_sm80_to_sm89INS1_16FlashAttnFwdSm80INS1_25CollectiveMainloopFwdSm80ILi8ELi1ELb0EN4cute5tupleIJNS5_1CILi128EEENS7_ILi64EEENS7_ILi256EEEEEELi256ENS_10bfloat16_tEfNS_4arch4Sm80ELb0ELb1ELb1ELb1ELb0ELb0ELb1ELb1EEENS1_21CollectiveEpilogueFwdINS6_IJS8_SA_S9_EEENS6_IJNS7_ILi1EEESI_SI_EEESC_SE_Li256ELb1ELb1ELb1ELb0EEENS1_36VarlenDynamicPersistentTileSchedulerILi128ELi64ELi256ELi256ELb1ELb1ELb0ELb1ELb0ELb1EEEEEEEEEvNT_6ParamsE)
        /*04d0*/ 	.word	0x000000b0


	//----- nvinfo : EIATTR_MIN_STACK_SIZE
	.align		4
.L_216:
        /*04d4*/ 	.byte	0x04, 0x12
        /*04d6*/ 	.short	(.L_218 - .L_217)
	.align		4
.L_217:
        /*04d8*/ 	.word	index@(_ZN7cutlass13device_kernelIN5flash19enable_sm80_to_sm89INS1_16FlashAttnFwdSm80INS1_25CollectiveMainloopFwdSm80ILi8ELi1ELb0EN4cute5tupleIJNS5_1CILi128EEENS7_ILi48EEENS7_ILi256EEEEEELi256ENS_10bfloat16_tEfNS_4arch4Sm80ELb0ELb1ELb1ELb1ELb0ELb1ELb1ELb1EEENS1_21CollectiveEpilogueFwdINS6_IJS8_SA_S9_EEENS6_IJNS7_ILi1EEESI_SI_EEESC_SE_Li256ELb1ELb1ELb1ELb0EEENS1_36VarlenDynamicPersistentTileSchedulerILi128ELi48ELi256ELi256ELb1ELb1ELb0ELb1ELb0ELb1EEEEEEEEEvNT_6ParamsE)
        /*04dc*/ 	.word	0x000001c0


	//----- nvinfo : EIATTR_MIN_STACK_SIZE
	.align		4
.L_218:
        /*04e0*/ 	.byte	0x04, 0x12
        /*04e2*/ 	.short	(.L_220 - .L_219)
	.align		4
.L_219:
        /*04e4*/ 	.word	index@(_ZN7cutlass13device_kernelIN5flash19enable_sm80_to_sm89INS1_16FlashAttnFwdSm80INS1_25CollectiveMainloopFwdSm80ILi8ELi1ELb0EN4cute5tupleIJNS5_1CILi128EEENS7_ILi96EEENS7_ILi256EEEEEELi256ENS_10bfloat16_tEfNS_4arch4Sm80ELb1ELb0ELb1ELb0ELb0ELb0ELb1ELb1EEENS1_21CollectiveEpilogueFwdINS6_IJS8_SA_S9_EEENS6_IJNS7_ILi1EEESI_SI_EEESC_SE_Li256ELb0ELb1ELb1ELb0EEENS1_30DynamicPersistentTileSchedulerILi256ELi256ELb1ELb1ELb0EEEEEEEEEvNT_6ParamsE)
        /*04e8*/ 	.word	0x000000b0


	//----- nvinfo : EIATTR_MIN_STACK_SIZE
	.align		4
.L_220:
        /*04ec*/ 	.byte	0x04, 0x12
        /*04ee*/ 	.short	(.L_222 - .L_221)
	.align		4
.L_221:
        /*04f0*/ 	.word	index@(_ZN7cutlass13device_kernelIN5flash19enable_sm80_to_sm89INS1_16FlashAttnFwdSm80INS1_25CollectiveMainloopFwdSm80ILi8ELi1ELb0EN4cute5tupleIJNS5_1CILi128EEENS7_ILi64EEENS7_ILi256EEEEEELi256ENS_10bfloat16_tEfNS_4arch4Sm80ELb1ELb0ELb1ELb1ELb0ELb0ELb1ELb1EEENS1_21CollectiveEpilogueFwdINS6_IJS8_SA_S9_EEENS6_IJNS7_ILi1EEESI_SI_EEESC_SE_Li256ELb1ELb1ELb1ELb0EEENS1_36VarlenDynamicPersistentTileSchedulerILi128ELi64ELi256ELi256ELb1ELb1ELb0ELb1ELb1ELb1EEEEEEEEEvNT_6ParamsE)
        /*04f4*/ 	.word	0x000000e8


	//----- nvinfo : EIATTR_MIN_STACK_SIZE
	.align		4
.L_222:
        /*04f8*/ 	.byte	0x04, 0x12
        /*04fa*/ 	.short	(.L_224 - .L_223)
	.align		4
.L_223:
        /*04fc*/ 	.word	index@(_ZN7cutlass13device_kernelIN5flash19enable_sm80_to_sm89INS1_16FlashAttnFwdSm80INS1_25CollectiveMainloopFwdSm80ILi8ELi1ELb0EN4cute5tupleIJNS5_1CILi128EEENS7_ILi48EEENS7_ILi256EEEEEELi256ENS_10bfloat16_tEfNS_4arch4Sm80ELb1ELb0ELb1ELb1ELb0ELb1ELb1ELb1EEENS1_21CollectiveEpilogueFwdINS6_IJS8_SA_S9_EEENS6_IJNS7_ILi1EEESI_SI_EEESC_SE_Li256ELb1ELb1ELb1ELb0EEENS1_36VarlenDynamicPersistentTileSchedulerILi128ELi48ELi256ELi256ELb1ELb1ELb0ELb1ELb1ELb1EEEEEEEEEvNT_6ParamsE)
        /*0500*/ 	.word	0x00000060
.L_224:


//--------------------- .nv.info._ZN7cutlass13device_kernelIN5flash19enable_sm80_to_sm89INS1_16FlashAttnFwdSm80INS1_25CollectiveMainloopFwdSm80ILi8ELi1ELb1EN4cute5tupleIJNS5_1CILi128EEENS7_ILi64EEENS7_ILi256EEEEEELi256ENS_10bfloat16_tEfNS_4arch4Sm80ELb0ELb0ELb1ELb0ELb0ELb0ELb1ELb1EEENS1_21CollectiveEpilogueFwdINS6_IJS8_SA_S9_EEENS6_IJNS7_ILi1EEESI_SI_EEESC_SE_Li256ELb0ELb1ELb1ELb0EEENS1_19SingleTileSchedulerILb0ELb1ELb1ELi128EEEEEEEEEvNT_6ParamsE --------------------------
	.section	.nv.info._ZN7cutlass13device_kernelIN5flash19enable_sm80_to_sm89INS1_16FlashAttnFwdSm80INS1_25CollectiveMainloopFwdSm80ILi8ELi1ELb1EN4cute5tupleIJNS5_1CILi128EEENS7_ILi64EEENS7_ILi256EEEEEELi256ENS_10bfloat16_tEfNS_4arch4Sm80ELb0ELb0ELb1ELb0ELb0ELb0ELb1ELb1EEENS1_21CollectiveEpilogueFwdINS6_IJS8_SA_S9_EEENS6_IJNS7_ILi1EEESI_SI_EEESC_SE_Li256ELb0ELb1ELb1ELb0EEENS1_19SingleTileSchedulerILb0ELb1ELb1ELi128EEEEEEEEEvNT_6ParamsE,"",@"SHT_CUDA_INFO"
	.sectionflags	@""
	.align	4


	//----- nvinfo : EIATTR_CUDA_API_VERSION
	.align		4
        /*0000*/ 	.byte	0x04, 0x37
        /*0002*/ 	.short	(.L_226 - .L_225)
.L_225:
        /*0004*/ 	.word	0x00000082


	//----- nvinfo : EIATTR_SW2861232_WAR
	.align		4
.L_226:
        /*0008*/ 	.byte	0x01, 0x35
	.zero		2


	//----- nvinfo : EIATTR_PARAM_CBANK
	.align		4
        /*000c*/ 	.byte	0x04, 0x0a
        /*000e*/ 	.short	(.L_228 - .L_227)
	.align		4
.L_227:
        /*0010*/ 	.word	index@(.nv.constant0._ZN7cutlass13device_kernelIN5flash19enable_sm80_to_sm89INS1_16FlashAttnFwdSm80INS1_25CollectiveMainloopFwdSm80ILi8ELi1ELb1EN4cute5tupleIJNS5_1CILi128EEENS7_ILi64EEENS7_ILi256EEEEEELi256ENS_10bfloat16_tEfNS_4arch4Sm80ELb0ELb0ELb1ELb0ELb0ELb0ELb1ELb1EEENS1_21CollectiveEpilogueFwdINS6_IJS8_SA_S9_EEENS6_IJNS7_ILi1EEESI_SI_EEESC_SE_Li256ELb0ELb1ELb1ELb0EEENS1_19SingleTileSchedulerILb0ELb1ELb1ELi128EEEEEEEEEvNT_6ParamsE)
        /*0014*/ 	.short	0x0160
        /*0016*/ 	.short	0x0418


	//----- nvinfo : EIATTR_CBANK_PARAM_SIZE
	.align		4
.L_228:
        /*0018*/ 	.byte	0x03, 0x19
        /*001a*/ 	.short	0x0418


	//----- nvinfo : EIATTR_KPARAM_INFO
	.align		4
        /*001c*/ 	.byte	0x04, 0x17
        /*001e*/ 	.short	(.L_230 - .L_229)
.L_229:
        /*0020*/ 	.word	0x00000000
        /*0024*/ 	.short	0x0000
        /*0026*/ 	.short	0x0000
        /*0028*/ 	.byte	0x00, 0xf0, 0x61, 0x10


	//----- nvinfo : EIATTR_MAXREG_COUNT
	.align		4
.L_230:
        /*002c*/ 	.byte	0x03, 0x1b
        /*002e*/ 	.short	0x00ff


	//----- nvinfo : EIATTR_NUM_BARRIERS
	.align		4
        /*0030*/ 	.byte	0x02, 0x4c
        /*0032*/ 	.byte	0x02
	.zero		1


	//----- nvinfo : EIATTR_ANNOTATIONS
	.align		4
        /*0034*/ 	.byte	0x04, 0x55
        /*0036*/ 	.short	(.L_232 - .L_231)


	//   ....[0]....
.L_231:
        /*0038*/ 	.word	0x00000001
        /*003c*/ 	.byte	0x70, 0x0e, 0x00, 0x00, 0x01, 0x00, 0x00, 0x00, 0x00, 0x15, 0x00, 0x00, 0x01, 0x00, 0x00, 0x00
        /* <DEDUP_REMOVED lines=50> */
        /*036c*/ 	.byte	0xa0, 0x95, 0x00, 0x00, 0x01, 0x00, 0x00, 0x00, 0xb0, 0x95, 0x00, 0x00


	//----- nvinfo : EIATTR_MERCURY_ISA_VERSION
	.align		4
.L_232:
        /*0378*/ 	.byte	0x03, 0x5f
        /*037a*/ 	.short	0x0000


	//----- nvinfo : EIATTR_COOP_GROUP_MASK_REGIDS
	.align		4
        /*037c*/ 	.byte	0x04, 0x29
        /*037e*/ 	.short	(.L_234 - .L_233)


	//   ....[0]....
.L_233:
        /*0380*/ 	.word	0xffffffff


	//   ....[1]....
        /*0384*/ 	.word	0xffffffff


	//   ....[2]....
        /*0388*/ 	.word	0xffffffff


	//   ....[3]....
        /*038c*/ 	.word	0xffffffff


	//   ....[4]....
        /*0390*/ 	.word	0xffffffff


	//   ....[5]....
        /*0394*/ 	.word	0xffffffff


	//   ....[6]....
        /*0398*/ 	.word	0xffffffff


	//   ....[7]....
        /*039c*/ 	.word	0xffffffff


	//   ....[8]....
        /*03a0*/ 	.word	0xffffffff


	//   ....[9]....
        /*03a4*/ 	.word	0xffffffff


	//   ....[10]....
        /*03a8*/ 	.word	0xffffffff


	//   ....[11]....
        /*03ac*/ 	.word	0xffffffff


	//   ....[12]....
        /*03b0*/ 	.word	0xffffffff


	//   ....[13]....
        /*03b4*/ 	.word	0xffffffff


	//   ....[14]....
        /*03b8*/ 	.word	0xffffffff


	//   ....[15]....
        /*03bc*/ 	.word	0xffffffff


	//   ....[16]....
        /*03c0*/ 	.word	0xffffffff


	//   ....[17]....
        /*03c4*/ 	.word	0xffffffff


	//   ....[18]....
        /*03c8*/ 	.word	0xffffffff


	//   ....[19]....
        /*03cc*/ 	.word	0xffffffff


	//   ....[20]....
        /*03d0*/ 	.word	0xffffffff


	//   ....[21]....
        /*03d4*/ 	.word	0xffffffff


	//   ....[22]....
        /*03d8*/ 	.word	0xffffffff


	//   ....[23]....
        /*03dc*/ 	.word	0xffffffff


	//   ....[24]....
        /*03e0*/ 	.word	0xffffffff


	//   ....[25]....
        /*03e4*/ 	.word	0xffffffff


	//   ....[26]....
        /*03e8*/ 	.word	0xffffffff


	//   ....[27]....
        /*03ec*/ 	.word	0xffffffff


	//   ....[28]....
        /*03f0*/ 	.word	0xffffffff


	//----- nvinfo : EIATTR_COOP_GROUP_INSTR_OFFSETS
	.align		4
.L_234:
        /*03f4*/ 	.byte	0x04, 0x28
        /*03f6*/ 	.short	(.L_236 - .L_235)


	//   ....[0]....
.L_235:
        /*03f8*/ 	.word	0x00000060


	//   ....[1]....
        /*03fc*/ 	.word	0x00000da0


	//   ....[2]....
        /*0400*/ 	.word	0x00000dd0


	//   ....[3]....
        /*0404*/ 	.word	0x00000e00


	//   ....[4]....
        /*0408*/ 	.word	0x00000ea0


	//   ....[5]....
        /*040c*/ 	.word	0x00001130


	//   ....[6]....
        /*0410*/ 	.word	0x00001160


	//   ....[7]....
        /*0414*/ 	.word	0x000011d0


	//   ....[8]....
        /*0418*/ 	.word	0x000011e0


	//   ....[9]....
        /*041c*/ 	.word	0x000034f0


	//   ....[10]....
        /*0420*/ 	.word	0x000035c0


	//   ....[11]....
        /*0424*/ 	.word	0x000035d0


	//   ....[12]....
        /*0428*/ 	.word	0x00003630


	//   ....[13]....
        /*042c*/ 	.word	0x00007170


	//   ....[14]....
        /*0430*/ 	.word	0x000071c0


	//   ....[15]....
        /*0434*/ 	.word	0x00007940


	//   ....[16]....
        /*0438*/ 	.word	0x00007960


	//   ....[17]....
        /*043c*/ 	.word	0x000095f0


	//   ....[18]....
        /*0440*/ 	.word	0x00009600


	//   ....[19]....
        /*0444*/ 	.word	0x00009630


	//   ....[20]....
        /*0448*/ 	.word	0x00009640


	//   ....[21]....
        /*044c*/ 	.word	0x0000a530


	//   ....[22]....
        /*0450*/ 	.word	0x0000a570


	//   ....[23]....
        /*0454*/ 	.word	0x0000a5a0


	//   ....[24]....
        /*0458*/ 	.word	0x0000a5d0


	//   ....[25]....
        /*045c*/ 	.word	0x0000a6c0


	//   ....[26]....
        /*0460*/ 	.word	0x0000a6d0


	//   ....[27]....
        /*0464*/ 	.word	0x0000b2e0


	//   ....[28]....
        /*0468*/ 	.word	0x0000b2f0


	//----- nvinfo : EIATTR_EXIT_INSTR_OFFSETS
	.align		4
.L_236:
        /*046c*/ 	.byte	0x04, 0x1c
        /*046e*/ 	.short	(.L_238 - .L_237)


	//   ....[0]....
.L_237:
        /*0470*/ 	.word	0x000001c0


	//   ....[1]....
        /*0474*/ 	.word	0x0000b300


	//   ....[2]....
        /*0478*/ 	.word	0x0000bea0


	//   ....[3]....
        /*047c*/ 	.word	0x0000bef0


	//   ....[4]....
        /*0480*/ 	.word	0x0000bf20


	//   ....[5]....
        /*0484*/ 	.word	0x0000bf80


	//   ....[6]....
        /*0488*/ 	.word	0x0000c210


	//----- nvinfo : EIATTR_CTAIDZ_USED
	.align		4
.L_238:
        /*048c*/ 	.byte	0x01, 0x04
	.zero		2


	//----- nvinfo : EIATTR_MAX_THREADS
	.align		4
        /*0490*/ 	.byte	0x04, 0x05
        /*0492*/ 	.short	(.L_240 - .L_239)
.L_239:
        /*0494*/ 	.word	0x00000100
        /*0498*/ 	.word	0x00000001
        /*049c*/ 	.word	0x00000001


	//----- nvinfo : EIATTR_CRS_STACK_SIZE
	.align		4
.L_240:
        /*04a0*/ 	.byte	0x04, 0x1e
        /*04a2*/ 	.short	(.L_242 - .L_241)
.L_241:
        /*04a4*/ 	.word	0x00000000
.L_242:


//--------------------- .nv.info._ZN7cutlass13device_kernelIN5flash19enable_sm80_to_sm89INS1_16FlashAttnFwdSm80INS1_25CollectiveMainloopFwdSm80ILi8ELi1ELb1EN4cute5tupleIJNS5_1CILi128EEENS7_ILi48EEENS7_ILi256EEEEEELi256ENS_10bfloat16_tEfNS_4arch4Sm80ELb0ELb0ELb1ELb1ELb0ELb0ELb1ELb1EEENS1_21CollectiveEpilogueFwdINS6_IJS8_SA_S9_EEENS6_IJNS7_ILi1EEESI_SI_EEESC_SE_Li256ELb1ELb1ELb1ELb0EEENS1_36VarlenDynamicPersistentTileSchedulerILi128ELi48ELi256ELi256ELb1ELb1ELb0ELb0ELb1ELb1EEEEEEEEEvNT_6ParamsE --------------------------
	.section	.nv.info._ZN7cutlass13device_kernelIN5flash19enable_sm80_to_sm89INS1_16FlashAttnFwdSm80INS1_25CollectiveMainloopFwdSm80ILi8ELi1ELb1EN4cute5tupleIJNS5_1CILi128EEENS7_ILi48EEENS7_ILi256EEEEEELi256ENS_10bfloat16_tEfNS_4arch4Sm80ELb0ELb0ELb1ELb1ELb0ELb0ELb1ELb1EEENS1_21CollectiveEpilogueFwdINS6_IJS8_SA_S9_EEENS6_IJNS7_ILi1EEESI_SI_EEESC_SE_Li256ELb1ELb1ELb1ELb0EEENS1_36VarlenDynamicPersistentTileSchedulerILi128ELi48ELi256ELi256ELb1ELb1ELb0ELb0ELb1ELb1EEEEEEEEEvNT_6ParamsE,"",@"SHT_CUDA_INFO"
	.sectionflags	@""
	.align	4


	//----- nvinfo : EIATTR_CUDA_API_VERSION
	.align		4
        /*0000*/ 	.byte	0x04, 0x37
        /*0002*/ 	.short	(.L_244 - .L_243)
.L_243:
        /*0004*/ 	.word	0x00000082


	//----- nvinfo : EIATTR_SW2861232_WAR
	.align		4
.L_244:
        /*0008*/ 	.byte	0x01, 0x35
	.zero		2


	//----- nvinfo : EIATTR_PARAM_CBANK
	.align		4
        /*000c*/ 	.byte	0x04, 0x0a
        /*000e*/ 	.short	(.L_246 - .L_245)
	.align		4
.L_245:
        /*0010*/ 	.word	index@(.nv.constant0._ZN7cutlass13device_kernelIN5flash19enable_sm80_to_sm89INS1_16FlashAttnFwdSm80INS1_25CollectiveMainloopFwdSm80ILi8ELi1ELb1EN4cute5tupleIJNS5_1CILi128EEENS7_ILi48EEENS7_ILi256EEEEEELi256ENS_10bfloat16_tEfNS_4arch4Sm80ELb0ELb0ELb1ELb1ELb0ELb0ELb1ELb1EEENS1_21CollectiveEpilogueFwdINS6_IJS8_SA_S9_EEENS6_IJNS7_ILi1EEESI_SI_EEESC_SE_Li256ELb1ELb1ELb1ELb0EEENS1_36VarlenDynamicPersistentTileSchedulerILi128ELi48ELi256ELi256ELb1ELb1ELb0ELb0ELb1ELb1EEEEEEEEEvNT_6ParamsE)
        /*0014*/ 	.short	0x0160
        /*0016*/ 	.short	0x0438


	//----- nvinfo : EIATTR_CBANK_PARAM_SIZE
	.align		4
.L_246:
        /*0018*/ 	.byte	0x03, 0x19
        /*001a*/ 	.short	0x0438


	//----- nvinfo : EIATTR_KPARAM_INFO
	.align		4
        /*001c*/ 	.byte	0x04, 0x17
        /*001e*/ 	.short	(.L_248 - .L_247)
.L_247:
        /*0020*/ 	.word	0x00000000
        /*0024*/ 	.short	0x0000
        /*0026*/ 	.short	0x0000
        /*0028*/ 	.byte	0x00, 0xf0, 0xe1, 0x10


	//----- nvinfo : EIATTR_MAXREG_COUNT
	.align		4
.L_248:
        /*002c*/ 	.byte	0x03, 0x1b
        /*002e*/ 	.short	0x00ff


	//----- nvinfo : EIATTR_NUM_BARRIERS
	.align		4
        /*0030*/ 	.byte	0x02, 0x4c
        /*0032*/ 	.byte	0x06
	.zero		1


	//----- nvinfo : EIATTR_ANNOTATIONS
	.align		4
        /*0034*/ 	.byte	0x04, 0x55
        /*0036*/ 	.short	(.L_250 - .L_249)


	//   ....[0]....
.L_249:
        /* <DEDUP_REMOVED lines=97> */
        /*063c*/ 	.byte	0x20, 0xe5, 0x00, 0x00


	//----- nvinfo : EIATTR_MERCURY_ISA_VERSION
	.align		4
.L_250:
        /*0640*/ 	.byte	0x03, 0x5f
        /*0642*/ 	.short	0x0000


	//----- nvinfo : EIATTR_INT_WARP_WIDE_INSTR_OFFSETS
	.align		4
        /*0644*/ 	.byte	0x04, 0x31
        /*0646*/ 	.short	(.L_252 - .L_251)


	//   ....[0]....
.L_251:
        /*0648*/ 	.word	0x00009230


	//   ....[1]....
        /*064c*/ 	.word	0x000092b0


	//----- nvinfo : EIATTR_COOP_GROUP_MASK_REGIDS
	.align		4
.L_252:
        /*0650*/ 	.byte	0x04, 0x29
        /*0652*/ 	.short	(.L_254 - .L_253)


	//   ....[0]....
.L_253:
        /*0654*/ 	.word	0xffffffff


	//   ....[1]....
        /*0658*/ 	.word	0xffffffff


	//   ....[2]....
        /*065c*/ 	.word	0xffffffff


	//   ....[3]....
        /*0660*/ 	.word	0xffffffff


	//   ....[4]....
        /*0664*/ 	.word	0xffffffff


	//   ....[5]....
        /*0668*/ 	.word	0xffffffff


	//   ....[6]....
        /*066c*/ 	.word	0xffffffff


	//   ....[7]....
        /*0670*/ 	.word	0xffffffff


	//   ....[8]....
        /*0674*/ 	.word	0xffffffff


	//   ....[9]....
        /*0678*/ 	.word	0xffffffff


	//   ....[10]....
        /*067c*/ 	.word	0xffffffff


	//   ....[11]....
        /*0680*/ 	.word	0xffffffff


	//   ....[12]....
        /*0684*/ 	.word	0xffffffff


	//   ....[13]....
        /*0688*/ 	.word	0xffffffff


	//   ....[14]....
        /*068c*/ 	.word	0xffffffff


	//   ....[15]....
        /*0690*/ 	.word	0xffffffff


	//   ....[16]....
        /*0694*/ 	.word	0xffffffff


	//   ....[17]....
        /*0698*/ 	.word	0xffffffff


	//   ....[18]....
        /*069c*/ 	.word	0xffffffff


	//   ....[19]....
        /*06a0*/ 	.word	0xffffffff


	//   ....[20]....
        /*06a4*/ 	.word	0xffffffff


	//   ....[21]....
        /*06a8*/ 	.word	0xffffffff


	//   ....[22]....
        /*06ac*/ 	.word	0xffffffff


	//   ....[23]....
        /*06b0*/ 	.word	0xffffffff


	//   ....[24]....
        /*06b4*/ 	.word	0xffffffff


	//   ....[25]....
        /*06b8*/ 	.word	0xffffffff


	//   ....[26]....
        /*06bc*/ 	.word	0xffffffff


	//   ....[27]....
        /*06c0*/ 	.word	0xffffffff


	//   ....[28]....
        /*06c4*/ 	.word	0xffffffff


	//   ....[29]....
        /*06c8*/ 	.word	0xffffffff


	//   ....[30]....
        /*06cc*/ 	.word	0xffffffff


	//   ....[31]....
        /*06d0*/ 	.word	0xffffffff


	//   ....[32]....
        /*06d4*/ 	.word	0xffffffff


	//   ....[33]....
        /*06d8*/ 	.word	0xffffffff


	//   ....[34]....
        /*06dc*/ 	.word	0xffffffff


	//   ....[35]....
        /*06e0*/ 	.word	0xffffffff


	//   ....[36]....
        /*06e4*/ 	.word	0xffffffff


	//   ....[37]....
        /*06e8*/ 	.word	0xffffffff


	//   ....[38]....
        /*06ec*/ 	.word	0xffffffff


	//   ....[39]....
        /*06f0*/ 	.word	0xffffffff


	//   ....[40]....
        /*06f4*/ 	.word	0xffffffff


	//   ....[41]....
        /*06f8*/ 	.word	0xffffffff


	//   ....[42]....
        /*06fc*/ 	.word	0xffffffff


	//   ....[43]....
        /*0700*/ 	.word	0xffffffff


	//   ....[44]....
        /*0704*/ 	.word	0xffffffff


	//   ....[45]....
        /*0708*/ 	.word	0xffffffff


	//   ....[46]....
        /*070c*/ 	.word	0xffffffff


	//   ....[47]....
        /*0710*/ 	.word	0xffffffff


	//   ....[48]....
        /*0714*/ 	.word	0xffffffff


	//   ....[49]....
        /*0718*/ 	.word	0xffffffff


	//   ....[50]....
        /*071c*/ 	.word	0xffffffff


	//   ....[51]....
        /*0720*/ 	.word	0xffffffff


	//   ....[52]....
        /*0724*/ 	.word	0xffffffff


	//   ....[53]....
        /*0728*/ 	.word	0xffffffff


	//   ....[54]....
        /*072c*/ 	.word	0xffffffff


	//   ....[55]....
        /*0730*/ 	.word	0xffffffff


	//   ....[56]....
        /*0734*/ 	.word	0xffffffff


	//   ....[57]....
        /*0738*/ 	.word	0xffffffff


	//   ....[58]....
        /*073c*/ 	.word	0xffffffff


	//   ....[59]....
        /*0740*/ 	.word	0xffffffff


	//   ....[60]....
        /*0744*/ 	.word	0xffffffff


	//   ....[61]....
        /*0748*/ 	.word	0xffffffff


	//   ....[62]....
        /*074c*/ 	.word	0xffffffff


	//   ....[63]....
        /*0750*/ 	.word	0xffffffff


	//   ....[64]....
        /*0754*/ 	.word	0xffffffff


	//   ....[65]....
        /*0758*/ 	.word	0xffffffff


	//   ....[66]....
        /*075c*/ 	.word	0xffffffff


	//   ....[67]....
        /*0760*/ 	.word	0xffffffff


	//   ....[68]....
        /*0764*/ 	.word	0xffffffff


	//   ....[69]....
        /*0768*/ 	.word	0xffffffff


	//   ....[70]....
        /*076c*/ 	.word	0xffffffff


	//   ....[71]....
        /*0770*/ 	.word	0xffffffff


	//   ....[72]....
        /*0774*/ 	.word	0xffffffff


	//   ....[73]....
        /*0778*/ 	.word	0xffffffff


	//   ....[74]....
        /*077c*/ 	.word	0xffffffff


	//   ....[75]....
        /*0780*/ 	.word	0xffffffff


	//   ....[76]....
        /*0784*/ 	.word	0xffffffff


	//   ....[77]....
        /*0788*/ 	.word	0xffffffff


	//   ....[78]....
        /*078c*/ 	.word	0xffffffff


	//   ....[79]....
        /*0790*/ 	.word	0xffffffff


	//   ....[80]....
        /*0794*/ 	.word	0xffffffff


	//   ....[81]....
        /*0798*/ 	.word	0xffffffff


	//   ....[82]....
        /*079c*/ 	.word	0xffffffff


	//   ....[83]....
        /*07a0*/ 	.word	0xffffffff


	//   ....[84]....
        /*07a4*/ 	.word	0xffffffff


	//   ....[85]....
        /*07a8*/ 	.word	0xffffffff


	//   ....[86]....
        /*07ac*/ 	.word	0xffffffff


	//   ....[87]....
        /*07b0*/ 	.word	0xffffffff


	//   ....[88]....
        /*07b4*/ 	.word	0xffffffff


	//   ....[89]....
        /*07b8*/ 	.word	0xffffffff


	//   ....[90]....
        /*07bc*/ 	.word	0xffffffff


	//   ....[91]....
        /*07c0*/ 	.word	0xffffffff


	//   ....[92]....
        /*07c4*/ 	.word	0xffffffff


	//   ....[93]....
        /*07c8*/ 	.word	0xffffffff


	//   ....[94]....
        /*07cc*/ 	.word	0xffffffff


	//   ....[95]....
        /*07d0*/ 	.word	0xffffffff


	//   ....[96]....
        /*07d4*/ 	.word	0xffffffff


	//   ....[97]....
        /*07d8*/ 	.word	0xffffffff


	//   ....[98]....
        /*07dc*/ 	.word	0xffffffff


	//   ....[99]....
        /*07e0*/ 	.word	0xffffffff


	//   ....[100]....
        /*07e4*/ 	.word	0xffffffff


	//   ....[101]....
        /*07e8*/ 	.word	0xffffffff


	//   ....[102]....
        /*07ec*/ 	.word	0xffffffff


	//   ....[103]....
        /*07f0*/ 	.word	0xffffffff


	//   ....[104]....
        /*07f4*/ 	.word	0xffffffff


	//   ....[105]....
        /*07f8*/ 	.word	0xffffffff


	//   ....[106]....
        /*07fc*/ 	.word	0xffffffff


	//   ....[107]....
        /*0800*/ 	.word	0xffffffff


	//   ....[108]....
        /*0804*/ 	.word	0xffffffff


	//   ....[109]....
        /*0808*/ 	.word	0xffffffff


	//   ....[110]....
        /*080c*/ 	.word	0xffffffff


	//   ....[111]....
        /*0810*/ 	.word	0xffffffff


	//   ....[112]....
        /*0814*/ 	.word	0xffffffff


	//   ....[113]....
        /*0818*/ 	.word	0xffffffff


	//   ....[114]....
        /*081c*/ 	.word	0xffffffff


	//   ....[115]....
        /*0820*/ 	.word	0xffffffff


	//   ....[116]....
        /*0824*/ 	.word	0xffffffff


	//   ....[117]....
        /*0828*/ 	.word	0xffffffff


	//   ....[118]....
        /*082c*/ 	.word	0xffffffff


	//   ....[119]....
        /*0830*/ 	.word	0xffffffff


	//   ....[120]....
        /*0834*/ 	.word	0xffffffff


	//   ....[121]....
        /*0838*/ 	.word	0xffffffff


	//   ....[122]....
        /*083c*/ 	.word	0xffffffff


	//   ....[123]....
        /*0840*/ 	.word	0xffffffff


	//   ....[124]....
        /*0844*/ 	.word	0xffffffff


	//   ....[125]....
        /*0848*/ 	.word	0xffffffff


	//   ....[126]....
        /*084c*/ 	.word	0xffffffff


	//   ....[127]....
        /*0850*/ 	.word	0xffffffff


	//   ....[128]....
        /*0854*/ 	.word	0xffffffff


	//   ....[129]....
        /*0858*/ 	.word	0xffffffff


	//   ....[130]....
        /*085c*/ 	.word	0xffffffff


	//----- nvinfo : EIATTR_COOP_GROUP_INSTR_OFFSETS
	.align		4
.L_254:
        /*0860*/ 	.byte	0x04, 0x28
        /*0862*/ 	.short	(.L_256 - .L_255)


	//   ....[0]....
.L_255:
        /*0864*/ 	.word	0x00000050


	//   ....[1]....
        /*0868*/ 	.word	0x00000200


	//   ....[2]....
        /*086c*/ 	.word	0x00000230


	//   ....[3]....
        /*0870*/ 	.word	0x00000260


	//   ....[4]....
        /*0874*/ 	.word	0x00000290


	//   ....[5]....
        /*0878*/ 	.word	0x000002c0


	//   ....[6]....
        /*087c*/ 	.word	0x000002f0


	//   ....[7]....
        /*0880*/ 	.word	0x00000460


	//   ....[8]....
        /*0884*/ 	.word	0x000004a0


	//   ....[9]....
        /*0888*/ 	.word	0x000004d0


	//   ....[10]....
        /*088c*/ 	.word	0x00000500


	//   ....[11]....
        /*0890*/ 	.word	0x00000530


	//   ....[12]....
        /*0894*/ 	.word	0x00000560


	//   ....[13]....
        /*0898*/ 	.word	0x000005f0


	//   ....[14]....
        /*089c*/ 	.word	0x00000620


	//   ....[15]....
        /*08a0*/ 	.word	0x00000630


	//   ....[16]....
        /*08a4*/ 	.word	0x000006a0


	//   ....[17]....
        /*08a8*/ 	.word	0x000022d0


	//   ....[18]....
        /*08ac*/ 	.word	0x00002300


	//   ....[19]....
        /*08b0*/ 	.word	0x00002330


	//   ....[20]....
        /*08b4*/ 	.word	0x000023a0


	//   ....[21]....
        /*08b8*/ 	.word	0x00002550


	//   ....[22]....
        /*08bc*/ 	.word	0x00002570


	//   ....[23]....
        /*08c0*/ 	.word	0x000025b0


	//   ....[24]....
        /*08c4*/ 	.word	0x000025e0


	//   ....[25]....
        /*08c8*/ 	.word	0x000043a0


	//   ....[26]....
        /*08cc*/ 	.word	0x000044f0


	//   ....[27]....
        /*08d0*/ 	.word	0x00004530


	//   ....[28]....
        /*08d4*/ 	.word	0x000045b0


	//   ....[29]....
        /*08d8*/ 	.word	0x00006f30


	//   ....[30]....
        /*08dc*/ 	.word	0x00006f50


	//   ....[31]....
        /*08e0*/ 	.word	0x00007590


	//   ....[32]....
        /*08e4*/ 	.word	0x000075b0


	//   ....[33]....
        /*08e8*/ 	.word	0x00008810


	//   ....[34]....
        /*08ec*/ 	.word	0x00008820


	//   ....[35]....
        /*08f0*/ 	.word	0x00008850


	//   ....[36]....
        /*08f4*/ 	.word	0x00008860


	//   ....[37]....
        /*08f8*/ 	.word	0x0000a0f0


	//   ....[38]....
        /*08fc*/ 	.word	0x0000a100


	//   ....[39]....
        /*0900*/ 	.word	0x0000a120


	//   ....[40]....
        /*0904*/ 	.word	0x0000a140


	//   ....[41]....
        /*0908*/ 	.word	0x0000a580


	//   ....[42]....
        /*090c*/ 	.word	0x0000a5a0


	//   ....[43]....
        /*0910*/ 	.word	0x0000a770


	//   ....[44]....
        /*0914*/ 	.word	0x0000a780


	//   ....[45]....
        /*0918*/ 	.word	0x0000a960


	//   ....[46]....
        /*091c*/ 	.word	0x0000a980


	//   ....[47]....
        /*0920*/ 	.word	0x0000ab60


	//   ....[48]....
        /*0924*/ 	.word	0x0000ab70


	//   ....[49]....
        /*0928*/ 	.word	0x0000af50


	//   ....[50]....
        /*092c*/ 	.word	0x0000af70


	//   ....[51]....
        /*0930*/ 	.word	0x0000bbc0


	//   ....[52]....
        /*0934*/ 	.word	0x0000bbd0


	//   ....[53]....
        /*0938*/ 	.word	0x0000cc40


	//   ....[54]....
        /*093c*/ 	.word	0x0000cc60


	//   ....[55]....
        /*0940*/ 	.word	0x0000ce40


	//   ....[56]....
        /*0944*/ 	.word	0x0000ce50


	//   ....[57]....
        /*0948*/ 	.word	0x0000d030


	//   ....[58]....
        /*094c*/ 	.word	0x0000d050


	//   ....[59]....
        /*0950*/ 	.word	0x0000d230


	//   ....[60]....
        /*0954*/ 	.word	0x0000d240


	//   ....[61]....
        /*0958*/ 	.word	0x0000d4e0


	//   ....[62]....
        /*095c*/ 	.word	0x0000d500


	//   ....[63]....
        /*0960*/ 	.word	0x0000d630


	//   ....[64]....
        /*0964*/ 	.word	0x0000d670


	//   ....[65]....
        /*0968*/ 	.word	0x0000d6a0


	//   ....[66]....
        /*096c*/ 	.word	0x0000d6d0


	//   ....[67]....
        /*0970*/ 	.word	0x0000d700


	//   ....[68]....
        /*0974*/ 	.word	0x0000d730


	//   ....[69]....
        /*0978*/ 	.word	0x0000d890


	//   ....[70]....
        /*097c*/ 	.word	0x0000d8d0


	//   ....[71]....
        /*0980*/ 	.word	0x0000d900


	//   ....[72]....
        /*0984*/ 	.word	0x0000d930


	//   ....[73]....
        /*0988*/ 	.word	0x0000d960


	//   ....[74]....
        /*098c*/ 	.word	0x0000d990


	//   ....[75]....
        /*0990*/ 	.word	0x0000da20


	//   ....[76]....
        /*0994*/ 	.word	0x0000da50


	//   ....[77]....
        /*0998*/ 	.word	0x0000da60


	//   ....[78]....
        /*099c*/ 	.word	0x0000dac0


	//   ....[79]....
        /*09a0*/ 	.word	0x0000e0a0


	//   ....[80]....
        /*09a4*/ 	.word	0x0000e100


	//   ....[81]....
        /*09a8*/ 	.word	0x0000e150


	//   ....[82]....
        /*09ac*/ 	.word	0x0000e1a0


	//   ....[83]....
        /*09b0*/ 	.word	0x0000e1f0


	//   ....[84]....
        /*09b4*/ 	.word	0x0000e260


	//   ....[85]....
        /*09b8*/ 	.word	0x0000e2a0


	//   ....[86]....
        /*09bc*/ 	.word	0x0000e310


	//   ....[87]....
        /*09c0*/ 	.word	0x0000e380


	//   ....[88]....
        /*09c4*/ 	.word	0x0000e3e0


	//   ....[89]....
        /*09c8*/ 	.word	0x0000e460


	//   ....[90]....
        /*09cc*/ 	.word	0x0000e4c0


	//   ....[91]....
        /*09d0*/ 	.word	0x0000e510


	//   ....[92]....
        /*09d4*/ 	.word	0x0000e570


	//   ....[93]....
        /*09d8*/ 	.word	0x0000e5e0


	//   ....[94]....
        /*09dc*/ 	.word	0x0000e650


	//   ....[95]....
        /*09e0*/ 	.word	0x0000e6b0


	//   ....[96]....
        /*09e4*/ 	.word	0x0000e710


	//   ....[97]....
        /*09e8*/ 	.word	0x0000e770


	//   ....[98]....
        /*09ec*/ 	.word	0x0000e7e0


	//   ....[99]....
        /*09f0*/ 	.word	0x0000e840


	//   ....[100]....
        /*09f4*/ 	.word	0x0000e8a0


	//   ....[101]....
        /*09f8*/ 	.word	0x0000e900


	//   ....[102]....
        /*09fc*/ 	.word	0x0000e970


	//   ....[103]....
        /*0a00*/ 	.word	0x0000e9d0


	//   ....[104]....
        /*0a04*/ 	.word	0x0000ea30


	//   ....[105]....
        /*0a08*/ 	.word	0x0000ea90


	//   ....[106]....
        /*0a0c*/ 	.word	0x0000eb00


	//   ....[107]....
        /*0a10*/ 	.word	0x0000eb60


	//   ....[108]....
        /*0a14*/ 	.word	0x0000ebc0


	//   ....[109]....
        /*0a18*/ 	.word	0x0000ec20


	//   ....[110]....
        /*0a1c*/ 	.word	0x0000ec90


	//   ....[111]....
        /*0a20*/ 	.word	0x0000ecf0


	//   ....[112]....
        /*0a24*/ 	.word	0x0000ed50


	//   ....[113]....
        /*0a28*/ 	.word	0x0000edb0


	//   ....[114]....
        /*0a2c*/ 	.word	0x0000ee20


	//   ....[115]....
        /*0a30*/ 	.word	0x0000ee70


	//   ....[116]....
        /*0a34*/ 	.word	0x0000eeb0


	//   ....[117]....
        /*0a38*/ 	.word	0x0000ef00


	//   ....[118]....
        /*0a3c*/ 	.word	0x0000ef50


	//   ....[119]....
        /*0a40*/ 	.word	0x0000efa0


	//   ....[120]....
        /*0a44*/ 	.word	0x0000f010


	//   ....[121]....
        /*0a48*/ 	.word	0x0000f050


	//   ....[122]....
        /*0a4c*/ 	.word	0x0000f0a0


	//   ....[123]....
        /*0a50*/ 	.word	0x0000f0f0


	//   ....[124]....
        /*0a54*/ 	.word	0x0000f140


	//   ....[125]....
        /*0a58*/ 	.word	0x0000f190


	//   ....[126]....
        /*0a5c*/ 	.word	0x0000f200


	//   ....[127]....
        /*0a60*/ 	.word	0x0000f240


	//   ....[128]....
        /*0a64*/ 	.word	0x0000f2b0


	//   ....[129]....
        /*0a68*/ 	.word	0x0000f310


	//   ....[130]....
        /*0a6c*/ 	.word	0x0000f370


	//----- nvinfo : EIATTR_EXIT_INSTR_OFFSETS
	.align		4
.L_256:
        /*0a70*/ 	.byte	0x04, 0x1c
        /*0a72*/ 	.short	(.L_258 - .L_257)


	//   ....[0]....
.L_257:
        /*0a74*/ 	.word	0x00000c10


	//   ....[1]....
        /*0a78*/ 	.word	0x0000e060


	//----- nvinfo : EIATTR_MAX_THREADS
	.align		4
.L_258:
        /*0a7c*/ 	.byte	0x04, 0x05
        /*0a7e*/ 	.short	(.L_260 - .L_259)
.L_259:
        /*0a80*/ 	.word	0x00000100
        /*0a84*/ 	.word	0x00000001
        /*0a88*/ 	.word	0x00000001


	//----- nvinfo : EIATTR_CRS_STACK_SIZE
	.align		4
.L_260:
        /*0a8c*/ 	.byte	0x04, 0x1e
        /*0a8e*/ 	.short	(.L_262 - .L_261)
.L_261:
        /*0a90*/ 	.word	0x00000000
.L_262:


//--------------------- .nv.info._ZN7cutlass13device_kernelIN5flash19enable_sm80_to_sm89INS1_16FlashAttnFwdSm80INS1_25CollectiveMainloopFwdSm80ILi8ELi1ELb0EN4cute5tupleIJNS5_1CILi128EEENS7_ILi32EEENS7_ILi256EEEEEELi256ENS_10bfloat16_tEfNS_4arch4Sm80ELb0ELb0ELb1ELb1ELb0ELb1ELb1ELb1EEENS1_21CollectiveEpilogueFwdINS6_IJS8_SA_S9_EEENS6_IJNS7_ILi1EEESI_SI_EEESC_SE_Li256ELb1ELb1ELb1ELb0EEENS1_36VarlenDynamicPersistentTileSchedulerILi128ELi32ELi256ELi256ELb1ELb1ELb0ELb0ELb1ELb1EEEEEEEEEvNT_6ParamsE --------------------------
	.section	.nv.info._ZN7cutlass13device_kernelIN5flash19enable_sm80_to_sm89INS1_16FlashAttnFwdSm80INS1_25CollectiveMainloopFwdSm80ILi8ELi1ELb0EN4cute5tupleIJNS5_1CILi128EEENS7_ILi32EEENS7_ILi256EEEEEELi256ENS_10bfloat16_tEfNS_4arch4Sm80ELb0ELb0ELb1ELb1ELb0ELb1ELb1ELb1EEENS1_21CollectiveEpilogueFwdINS6_IJS8_SA_S9_EEENS6_IJNS7_ILi1EEESI_SI_EEESC_SE_Li256ELb1ELb1ELb1ELb0EEENS1_36VarlenDynamicPersistentTileSchedulerILi128ELi32ELi256ELi256ELb1ELb1ELb0ELb0ELb1ELb1EEEEEEEEEvNT_6ParamsE,"",@"SHT_CUDA_INFO"
	.sectionflags	@""
	.align	4


	//----- nvinfo : EIATTR_CUDA_API_VERSION
	.align		4
        /*0000*/ 	.byte	0x04, 0x37
        /*0002*/ 	.short	(.L_264 - .L_263)
.L_263:
        /*0004*/ 	.word	0x00000082


	//----- nvinfo : EIATTR_SW2861232_WAR
	.align		4
.L_264:
        /*0008*/ 	.byte	0x01, 0x35
	.zero		2


	//----- nvinfo : EIATTR_PARAM_CBANK
	.align		4
        /*000c*/ 	.byte	0x04, 0x0a
        /*000e*/ 	.short	(.L_266 - .L_265)
	.align		4
.L_265:
        /*0010*/ 	.word	index@(.nv.constant0._ZN7cutlass13device_kernelIN5flash19enable_sm80_to_sm89INS1_16FlashAttnFwdSm80INS1_25CollectiveMainloopFwdSm80ILi8ELi1ELb0EN4cute5tupleIJNS5_1CILi128EEENS7_ILi32EEENS7_ILi256EEEEEELi256ENS_10bfloat16_tEfNS_4arch4Sm80ELb0ELb0ELb1ELb1ELb0ELb1ELb1ELb1EEENS1_21CollectiveEpilogueFwdINS6_IJS8_SA_S9_EEENS6_IJNS7_ILi1EEESI_SI_EEESC_SE_Li256ELb1ELb1ELb1ELb0EEENS1_36VarlenDynamicPersistentTileSchedulerILi128ELi32ELi256ELi256ELb1ELb1ELb0ELb0ELb1ELb1EEEEEEEEEvNT_6ParamsE)
        /*0014*/ 	.short	0x0160
        /*0016*/ 	.short	0x0438


	//----- nvinfo : EIATTR_CBANK_PARAM_SIZE
	.align		4
.L_266:
        /*0018*/ 	.byte	0x03, 0x19
        /*001a*/ 	.short	0x0438


	//----- nvinfo : EIATTR_KPARAM_INFO
	.align		4
        /*001c*/ 	.byte	0x04, 0x17
        /*001e*/ 	.short	(.L_268 - .L_267)
.L_267:
        /*0020*/ 	.word	0x00000000
        /*0024*/ 	.short	0x0000
        /*0026*/ 	.short	0x0000
        /*0028*/ 	.byte	0x00, 0xf0, 0xe1, 0x10


	//----- nvinfo : EIATTR_MAXREG_COUNT
	.align		4
.L_268:
        /*002c*/ 	.byte	0x03, 0x1b
        /*002e*/ 	.short	0x00ff


	//----- nvinfo : EIATTR_NUM_BARRIERS
	.align		4
        /*0030*/ 	.byte	0x02, 0x4c
        /*0032*/ 	.byte	0x06
	.zero		1


	//----- nvinfo : EIATTR_ANNOTATIONS
	.align		4
        /*0034*/ 	.byte	0x04, 0x55
        /*0036*/ 	.short	(.L_270 - .L_269)


	//   ....[0]....
.L_269:
        /*0038*/ 	.word	0x00000001
        /*003c*/ 	.byte	0x70, 0x00, 0x00, 0x00, 0x01, 0x00, 0x00, 0x00, 0xb0, 0x0e, 0x00, 0x00, 0x01, 0x00, 0x00, 0x00
        /*004c*/ 	.byte	0x20, 0x12, 0x00, 0x00, 0x01, 0x00, 0x00, 0x00, 0xa0, 0x21, 0x01, 0x00, 0x01, 0x00, 0x00, 0x00
        /*005c*/ 	.byte	0xe0, 0x21, 0x01, 0x00, 0x01, 0x00, 0x00, 0x00, 0x00, 0x56, 0x01, 0x00


	//----- nvinfo : EIATTR_MERCURY_ISA_VERSION
	.align		4
.L_270:
        /*0068*/ 	.byte	0x03, 0x5f
        /*006a*/ 	.short	0x0000


	//----- nvinfo : EIATTR_INT_WARP_WIDE_INSTR_OFFSETS
	.align		4
        /*006c*/ 	.byte	0x04, 0x31
        /*006e*/ 	.short	(.L_272 - .L_271)


	//   ....[0]....
.L_271:
        /*0070*/ 	.word	0x00011720


	//   ....[1]....
        /*0074*/ 	.word	0x000117a0


	//----- nvinfo : EIATTR_COOP_GROUP_MASK_REGIDS
	.align		4
.L_272:
        /*0078*/ 	.byte	0x04, 0x29
        /*007a*/ 	.short	(.L_274 - .L_273)


	//   ....[0]....
.L_273:
        /*007c*/ 	.word	0xffffffff


	//   ....[1]....
        /*0080*/ 	.word	0xffffffff


	//   ....[2]....
        /*0084*/ 	.word	0xffffffff


	//   ....[3]....
        /*0088*/ 	.word	0xffffffff


	//   ....[4]....
        /*008c*/ 	.word	0xffffffff


	//   ....[5]....
        /*0090*/ 	.word	0xffffffff


	//   ....[6]....
        /*0094*/ 	.word	0xffffffff


	//   ....[7]....
        /*0098*/ 	.word	0xffffffff


	//   ....[8]....
        /*009c*/ 	.word	0xffffffff


	//   ....[9]....
        /*00a0*/ 	.word	0xffffffff


	//   ....[10]....
        /*00a4*/ 	.word	0xffffffff


	//   ....[11]....
        /*00a8*/ 	.word	0xffffffff


	//   ....[12]....
        /*00ac*/ 	.word	0xffffffff


	//   ....[13]....
        /*00b0*/ 	.word	0xffffffff


	//   ....[14]....
        /*00b4*/ 	.word	0xffffffff


	//   ....[15]....
        /*00b8*/ 	.word	0xffffffff


	//   ....[16]....
        /*00bc*/ 	.word	0xffffffff


	//   ....[17]....
        /*00c0*/ 	.word	0xffffffff


	//   ....[18]....
        /*00c4*/ 	.word	0xffffffff


	//   ....[19]....
        /*00c8*/ 	.word	0xffffffff


	//   ....[20]....
        /*00cc*/ 	.word	0xffffffff


	//   ....[21]....
        /*00d0*/ 	.word	0xffffffff


	//   ....[22]....
        /*00d4*/ 	.word	0xffffffff


	//   ....[23]....
        /*00d8*/ 	.word	0xffffffff


	//   ....[24]....
        /*00dc*/ 	.word	0xffffffff


	//   ....[25]....
        /*00e0*/ 	.word	0xffffffff


	//   ....[26]....
        /*00e4*/ 	.word	0xffffffff


	//   ....[27]....
        /*00e8*/ 	.word	0xffffffff


	//   ....[28]....
        /*00ec*/ 	.word	0xffffffff


	//   ....[29]....
        /*00f0*/ 	.word	0xffffffff


	//   ....[30]....
        /*00f4*/ 	.word	0xffffffff


	//   ....[31]....
        /*00f8*/ 	.word	0xffffffff


	//   ....[32]....
        /*00fc*/ 	.word	0xffffffff


	//   ....[33]....
        /*0100*/ 	.word	0xffffffff


	//   ....[34]....
        /*0104*/ 	.word	0xffffffff


	//   ....[35]....
        /*0108*/ 	.word	0xffffffff


	//   ....[36]....
        /*010c*/ 	.word	0xffffffff


	//   ....[37]....
        /*0110*/ 	.word	0xffffffff


	//   ....[38]....
        /*0114*/ 	.word	0xffffffff


	//   ....[39]....
        /*0118*/ 	.word	0xffffffff


	//   ....[40]....
        /*011c*/ 	.word	0xffffffff


	//   ....[41]....
        /*0120*/ 	.word	0xffffffff


	//   ....[42]....
        /*0124*/ 	.word	0xffffffff


	//   ....[43]....
        /*0128*/ 	.word	0xffffffff


	//   ....[44]....
        /*012c*/ 	.word	0xffffffff


	//   ....[45]....
        /*0130*/ 	.word	0xffffffff


	//   ....[46]....
        /*0134*/ 	.word	0xffffffff


	//   ....[47]....
        /*0138*/ 	.word	0xffffffff


	//   ....[48]....
        /*013c*/ 	.word	0xffffffff


	//   ....[49]....
        /*0140*/ 	.word	0xffffffff


	//   ....[50]....
        /*0144*/ 	.word	0xffffffff


	//   ....[51]....
        /*0148*/ 	.word	0xffffffff


	//   ....[52]....
        /*014c*/ 	.word	0xffffffff


	//   ....[53]....
        /*0150*/ 	.word	0xffffffff


	//   ....[54]....
        /*0154*/ 	.word	0xffffffff


	//   ....[55]....
        /*0158*/ 	.word	0xffffffff


	//   ....[56]....
        /*015c*/ 	.word	0xffffffff


	//   ....[57]....
        /*0160*/ 	.word	0xffffffff


	//   ....[58]....
        /*0164*/ 	.word	0xffffffff


	//   ....[59]....
        /*0168*/ 	.word	0xffffffff


	//   ....[60]....
        /*016c*/ 	.word	0xffffffff


	//   ....[61]....
        /*0170*/ 	.word	0xffffffff


	//   ....[62]....
        /*0174*/ 	.word	0xffffffff


	//   ....[63]....
        /*0178*/ 	.word	0xffffffff


	//   ....[64]....
        /*017c*/ 	.word	0xffffffff


	//   ....[65]....
        /*0180*/ 	.word	0xffffffff


	//   ....[66]....
        /*0184*/ 	.word	0xffffffff


	//   ....[67]....
        /*0188*/ 	.word	0xffffffff


	//   ....[68]....
        /*018c*/ 	.word	0xffffffff


	//   ....[69]....
        /*0190*/ 	.word	0xffffffff


	//   ....[70]....
        /*0194*/ 	.word	0xffffffff


	//   ....[71]....
        /*0198*/ 	.word	0xffffffff


	//   ....[72]....
        /*019c*/ 	.word	0xffffffff


	//   ....[73]....
        /*01a0*/ 	.word	0xffffffff


	//   ....[74]....
        /*01a4*/ 	.word	0xffffffff


	//   ....[75]....
        /*01a8*/ 	.word	0xffffffff


	//   ....[76]....
        /*01ac*/ 	.word	0xffffffff


	//   ....[77]....
        /*01b0*/ 	.word	0xffffffff


	//   ....[78]....
        /*01b4*/ 	.word	0xffffffff


	//   ....[79]....
        /*01b8*/ 	.word	0xffffffff


	//   ....[80]....
        /*01bc*/ 	.word	0xffffffff


	//   ....[81]....
        /*01c0*/ 	.word	0xffffffff


	//   ....[82]....
        /*01c4*/ 	.word	0xffffffff


	//   ....[83]....
        /*01c8*/ 	.word	0xffffffff


	//   ....[84]....
        /*01cc*/ 	.word	0xffffffff


	//   ....[85]....
        /*01d0*/ 	.word	0xffffffff


	//   ....[86]....
        /*01d4*/ 	.word	0xffffffff


	//   ....[87]....
        /*01d8*/ 	.word	0xffffffff


	//   ....[88]....
        /*01dc*/ 	.word	0xffffffff


	//   ....[89]....
        /*01e0*/ 	.word	0xffffffff


	//   ....[90]....
        /*01e4*/ 	.word	0xffffffff


	//   ....[91]....
        /*01e8*/ 	.word	0xffffffff


	//   ....[92]....
        /*01ec*/ 	.word	0xffffffff


	//   ....[93]....
        /*01f0*/ 	.word	0xffffffff


	//   ....[94]....
        /*01f4*/ 	.word	0xffffffff


	//   ....[95]....
        /*01f8*/ 	.word	0xffffffff


	//   ....[96]....
        /*01fc*/ 	.word	0xffffffff


	//   ....[97]....
        /*0200*/ 	.word	0xffffffff


	//   ....[98]....
        /*0204*/ 	.word	0xffffffff


	//   ....[99]....
        /*0208*/ 	.word	0xffffffff


	//   ....[100]....
        /*020c*/ 	.word	0xffffffff


	//   ....[101]....
        /*0210*/ 	.word	0xffffffff


	//   ....[102]....
        /*0214*/ 	.word	0xffffffff


	//   ....[103]....
        /*0218*/ 	.word	0xffffffff


	//   ....[104]....
        /*021c*/ 	.word	0xffffffff


	//   ....[105]....
        /*0220*/ 	.word	0xffffffff


	//   ....[106]....
        /*0224*/ 	.word	0xffffffff


	//   ....[107]....
        /*0228*/ 	.word	0xffffffff


	//   ....[108]....
        /*022c*/ 	.word	0xffffffff


	//   ....[109]....
        /*0230*/ 	.word	0xffffffff


	//   ....[110]....
        /*0234*/ 	.word	0xffffffff


	//   ....[111]....
        /*0238*/ 	.word	0xffffffff


	//   ....[112]....
        /*023c*/ 	.word	0xffffffff


	//   ....[113]....
        /*0240*/ 	.word	0xffffffff


	//   ....[114]....
        /*0244*/ 	.word	0xffffffff


	//   ....[115]....
        /*0248*/ 	.word	0xffffffff


	//   ....[116]....
        /*024c*/ 	.word	0xffffffff


	//   ....[117]....
        /*0250*/ 	.word	0xffffffff


	//   ....[118]....
        /*0254*/ 	.word	0xffffffff


	//   ....[119]....
        /*0258*/ 	.word	0xffffffff


	//   ....[120]....
        /*025c*/ 	.word	0xffffffff


	//   ....[121]....
        /*0260*/ 	.word	0xffffffff


	//   ....[122]....
        /*0264*/ 	.word	0xffffffff


	//   ....[123]....
        /*0268*/ 	.word	0xffffffff


	//   ....[124]....
        /*026c*/ 	.word	0xffffffff


	//   ....[125]....
        /*0270*/ 	.word	0xffffffff


	//   ....[126]....
        /*0274*/ 	.word	0xffffffff


	//   ....[127]....
        /*0278*/ 	.word	0xffffffff


	//   ....[128]....
        /*027c*/ 	.word	0xffffffff


	//   ....[129]....
        /*0280*/ 	.word	0xffffffff


	//   ....[130]....
        /*0284*/ 	.word	0xffffffff


	//   ....[131]....
        /*0288*/ 	.word	0xffffffff


	//   ....[132]....
        /*028c*/ 	.word	0xffffffff


	//   ....[133]....
        /*0290*/ 	.word	0xffffffff


	//   ....[134]....
        /*0294*/ 	.word	0xffffffff


	//   ....[135]....
        /*0298*/ 	.word	0xffffffff


	//   ....[136]....
        /*029c*/ 	.word	0xffffffff


	//   ....[137]....
        /*02a0*/ 	.word	0xffffffff


	//   ....[138]....
        /*02a4*/ 	.word	0xffffffff


	//   ....[139]....
        /*02a8*/ 	.word	0xffffffff


	//   ....[140]....
        /*02ac*/ 	.word	0xffffffff


	//   ....[141]....
        /*02b0*/ 	.word	0xffffffff


	//   ....[142]....
        /*02b4*/ 	.word	0xffffffff


	//   ....[143]....
        /*02b8*/ 	.word	0xffffffff


	//   ....[144]....
        /*02bc*/ 	.word	0xffffffff


	//   ....[145]....
        /*02c0*/ 	.word	0xffffffff


	//   ....[146]....
        /*02c4*/ 	.word	0xffffffff


	//----- nvinfo : EIATTR_COOP_GROUP_INSTR_OFFSETS
	.align		4
.L_274:
        /*02c8*/ 	.byte	0x04, 0x28
        /*02ca*/ 	.short	(.L_276 - .L_275)


	//   ....[0]....
.L_275:
        /*02cc*/ 	.word	0x00000050


	//   ....[1]....
        /*02d0*/ 	.word	0x000001e0


	//   ....[2]....
        /*02d4*/ 	.word	0x00000210


	//   ....[3]....
        /*02d8*/ 	.word	0x00000240


	//   ....[4]....
        /*02dc*/ 	.word	0x00000270


	//   ....[5]....
        /*02e0*/ 	.word	0x000002a0


	//   ....[6]....
        /*02e4*/ 	.word	0x000002d0


	//   ....[7]....
        /*02e8*/ 	.word	0x00000440


	//   ....[8]....
        /*02ec*/ 	.word	0x00000480


	//   ....[9]....
        /*02f0*/ 	.word	0x000004b0


	//   ....[10]....
        /*02f4*/ 	.word	0x000004e0


	//   ....[11]....
        /*02f8*/ 	.word	0x00000510


	//   ....[12]....
        /*02fc*/ 	.word	0x00000540


	//   ....[13]....
        /*0300*/ 	.word	0x000005d0


	//   ....[14]....
        /*0304*/ 	.word	0x00000600


	//   ....[15]....
        /*0308*/ 	.word	0x00000610


	//   ....[16]....
        /*030c*/ 	.word	0x00000680


	//   ....[17]....
        /*0310*/ 	.word	0x00006300


	//   ....[18]....
        /*0314*/ 	.word	0x00006320


	//   ....[19]....
        /*0318*/ 	.word	0x000064e0


	//   ....[20]....
        /*031c*/ 	.word	0x000064f0


	//   ....[21]....
        /*0320*/ 	.word	0x00006670


	//   ....[22]....
        /*0324*/ 	.word	0x00006690


	//   ....[23]....
        /*0328*/ 	.word	0x000067f0


	//   ....[24]....
        /*032c*/ 	.word	0x00006800


	//   ....[25]....
        /*0330*/ 	.word	0x00006c50


	//   ....[26]....
        /*0334*/ 	.word	0x00006c90


	//   ....[27]....
        /*0338*/ 	.word	0x00006cd0


	//   ....[28]....
        /*033c*/ 	.word	0x00006d00


	//   ....[29]....
        /*0340*/ 	.word	0x00009dd0


	//   ....[30]....
        /*0344*/ 	.word	0x00009e10


	//   ....[31]....
        /*0348*/ 	.word	0x00009e50


	//   ....[32]....
        /*034c*/ 	.word	0x00009e80


	//   ....[33]....
        /*0350*/ 	.word	0x0000e0d0


	//   ....[34]....
        /*0354*/ 	.word	0x0000e140


	//   ....[35]....
        /*0358*/ 	.word	0x0000e210


	//   ....[36]....
        /*035c*/ 	.word	0x0000e280


	//   ....[37]....
        /*0360*/ 	.word	0x0000f940


	//   ....[38]....
        /*0364*/ 	.word	0x0000f960


	//   ....[39]....
        /*0368*/ 	.word	0x0000f980


	//   ....[40]....
        /*036c*/ 	.word	0x0000f9a0


	//   ....[41]....
        /*0370*/ 	.word	0x00010d10


	//   ....[42]....
        /*0374*/ 	.word	0x00010d20


	//   ....[43]....
        /*0378*/ 	.word	0x00010d50


	//   ....[44]....
        /*037c*/ 	.word	0x00010d60


	//   ....[45]....
        /*0380*/ 	.word	0x00012520


	//   ....[46]....
        /*0384*/ 	.word	0x00012530


	//   ....[47]....
        /*0388*/ 	.word	0x00012550


	//   ....[48]....
        /*038c*/ 	.word	0x00012560


	//   ....[49]....
        /*0390*/ 	.word	0x00012920


	//   ....[50]....
        /*0394*/ 	.word	0x00012940


	//   ....[51]....
        /*0398*/ 	.word	0x00012b10


	//   ....[52]....
        /*039c*/ 	.word	0x00012b20


	//   ....[53]....
        /*03a0*/ 	.word	0x00012c90


	//   ....[54]....
        /*03a4*/ 	.word	0x00012cb0


	//   ....[55]....
        /*03a8*/ 	.word	0x00012e20


	//   ....[56]....
        /*03ac*/ 	.word	0x00012e30


	//   ....[57]....
        /*03b0*/ 	.word	0x00013190


	//   ....[58]....
        /*03b4*/ 	.word	0x000131b0


	//   ....[59]....
        /*03b8*/ 	.word	0x00013d10


	//   ....[60]....
        /*03bc*/ 	.word	0x00013d20


	//   ....[61]....
        /*03c0*/ 	.word	0x00014f90


	//   ....[62]....
        /*03c4*/ 	.word	0x00014fb0


	//   ....[63]....
        /*03c8*/ 	.word	0x00015190


	//   ....[64]....
        /*03cc*/ 	.word	0x000151a0


	//   ....[65]....
        /*03d0*/ 	.word	0x00015310


	//   ....[66]....
        /*03d4*/ 	.word	0x00015330


	//   ....[67]....
        /*03d8*/ 	.word	0x000154a0


	//   ....[68]....
        /*03dc*/ 	.word	0x000154b0


	//   ....[69]....
        /*03e0*/ 	.word	0x000156c0


	//   ....[70]....
        /*03e4*/ 	.word	0x000156e0


	//   ....[71]....
        /*03e8*/ 	.word	0x00015800


	//   ....[72]....
        /*03ec*/ 	.word	0x00015840


	//   ....[73]....
        /*03f0*/ 	.word	0x00015870


	//   ....[74]....
        /*03f4*/ 	.word	0x000158a0


	//   ....[75]....
        /*03f8*/ 	.word	0x000158d0


	//   ....[76]....
        /*03fc*/ 	.word	0x00015900


	//   ....[77]....
        /*0400*/ 	.word	0x00015a50


	//   ....[78]....
        /*0404*/ 	.word	0x00015a90


	//   ....[79]....
        /*0408*/ 	.word	0x00015ac0


	//   ....[80]....
        /*040c*/ 	.word	0x00015af0


	//   ....[81]....
        /*0410*/ 	.word	0x00015b20


	//   ....[82]....
        /*0414*/ 	.word	0x00015b50


	//   ....[83]....
        /*0418*/ 	.word	0x00015be0


	//   ....[84]....
        /*041c*/ 	.word	0x00015c10


	//   ....[85]....
        /*0420*/ 	.word	0x00015c20


	//   ....[86]....
        /*0424*/ 	.word	0x00015c80


	//   ....[87]....
        /*0428*/ 	.word	0x000161c0


	//   ....[88]....
        /*042c*/ 	.word	0x00016220


	//   ....[89]....
        /*0430*/ 	.word	0x00016270


	//   ....[90]....
        /*0434*/ 	.word	0x000162c0


	//   ....[91]....
        /*0438*/ 	.word	0x00016310


	//   ....[92]....
        /*043c*/ 	.word	0x00016380


	//   ....[93]....
        /*0440*/ 	.word	0x000163c0


	//   ....[94]....
        /*0444*/ 	.word	0x00016430


	//   ....[95]....
        /*0448*/ 	.word	0x000164a0


	//   ....[96]....
        /*044c*/ 	.word	0x00016500


	//   ....[97]....
        /*0450*/ 	.word	0x00016570


	//   ....[98]....
        /*0454*/ 	.word	0x000165e0


	//   ....[99]....
        /*0458*/ 	.word	0x00016640


	//   ....[100]....
        /*045c*/ 	.word	0x000166a0


	//   ....[101]....
        /*0460*/ 	.word	0x00016700


	//   ....[102]....
        /*0464*/ 	.word	0x00016770


	//   ....[103]....
        /*0468*/ 	.word	0x000167d0


	//   ....[104]....
        /*046c*/ 	.word	0x00016830


	//   ....[105]....
        /*0470*/ 	.word	0x000168a0


	//   ....[106]....
        /*0474*/ 	.word	0x000168f0


	//   ....[107]....
        /*0478*/ 	.word	0x00016940


	//   ....[108]....
        /*047c*/ 	.word	0x00016990


	//   ....[109]....
        /*0480*/ 	.word	0x00016a00


	//   ....[110]....
        /*0484*/ 	.word	0x00016a70


	//   ....[111]....
        /*0488*/ 	.word	0x00016ad0


	//   ....[112]....
        /*048c*/ 	.word	0x00016b30


	//   ....[113]....
        /*0490*/ 	.word	0x00016b90


	//   ....[114]....
        /*0494*/ 	.word	0x00016c00


	//   ....[115]....
        /*0498*/ 	.word	0x00016c60


	//   ....[116]....
        /*049c*/ 	.word	0x00016cc0


	//   ....[117]....
        /*04a0*/ 	.word	0x00016d20


	//   ....[118]....
        /*04a4*/ 	.word	0x00016d90


	//   ....[119]....
        /*04a8*/ 	.word	0x00016df0


	//   ....[120]....
        /*04ac*/ 	.word	0x00016e50


	//   ....[121]....
        /*04b0*/ 	.word	0x00016eb0


	//   ....[122]....
        /*04b4*/ 	.word	0x00016f20


	//   ....[123]....
        /*04b8*/ 	.word	0x00016f80


	//   ....[124]....
        /*04bc*/ 	.word	0x00016fe0


	//   ....[125]....
        /*04c0*/ 	.word	0x00017040


	//   ....[126]....
        /*04c4*/ 	.word	0x000170b0


	//   ....[127]....
        /*04c8*/ 	.word	0x00017110


	//   ....[128]....
        /*04cc*/ 	.word	0x00017170


	//   ....[129]....
        /*04d0*/ 	.word	0x000171d0


	//   ....[130]....
        /*04d4*/ 	.word	0x00017240


	//   ....[131]....
        /*04d8*/ 	.word	0x00017290


	//   ....[132]....
        /*04dc*/ 	.word	0x000172d0


	//   ....[133]....
        /*04e0*/ 	.word	0x00017320


	//   ....[134]....
        /*04e4*/ 	.word	0x00017370


	//   ....[135]....
        /*04e8*/ 	.word	0x000173c0


	//   ....[136]....
        /*04ec*/ 	.word	0x00017430


	//   ....[137]....
        /*04f0*/ 	.word	0x00017470


	//   ....[138]....
        /*04f4*/ 	.word	0x000174c0


	//   ....[139]....
        /*04f8*/ 	.word	0x00017510


	//   ....[140]....
        /*04fc*/ 	.word	0x00017560


	//   ....[141]....
        /*0500*/ 	.word	0x000175b0


	//   ....[142]....
        /*0504*/ 	.word	0x00017620


	//   ....[143]....
        /*0508*/ 	.word	0x00017660


	//   ....[144]....
        /*050c*/ 	.word	0x000176d0


	//   ....[145]....
        /*0510*/ 	.word	0x00017730


	//   ....[146]....
        /*0514*/ 	.word	0x00017790


	//----- nvinfo : EIATTR_EXIT_INSTR_OFFSETS
	.align		4
.L_276:
        /*0518*/ 	.byte	0x04, 0x1c
        /*051a*/ 	.short	(.L_278 - .L_277)


	//   ....[0]....
.L_277:
        /*051c*/ 	.word	0x00000b40


	//   ....[1]....
        /*0520*/ 	.word	0x00016180


	//----- nvinfo : EIATTR_MAX_THREADS
	.align		4
.L_278:
        /*0524*/ 	.byte	0x04, 0x05
        /*0526*/ 	.short	(.L_280 - .L_279)
.L_279:
        /*0528*/ 	.word	0x00000100
        /*052c*/ 	.word	0x00000001
        /*0530*/ 	.word	0x00000001


	//----- nvinfo : EIATTR_CRS_STACK_SIZE
	.align		4
.L_280:
        /*0534*/ 	.byte	0x04, 0x1e
        /*0536*/ 	.short	(.L_282 - .L_281)
.L_281:
        /*0538*/ 	.word	0x00000000
.L_282:


//--------------------- .nv.info._ZN7cutlass13device_kernelIN5flash19enable_sm80_to_sm89INS1_16FlashAttnFwdSm80INS1_25CollectiveMainloopFwdSm80ILi8ELi1ELb1EN4cute5tupleIJNS5_1CILi128EEENS7_ILi48EEENS7_ILi256EEEEEELi256ENS_10bfloat16_tEfNS_4arch4Sm80ELb0ELb1ELb1ELb0ELb0ELb0ELb1ELb1EEENS1_21CollectiveEpilogueFwdINS6_IJS8_SA_S9_EEENS6_IJNS7_ILi1EEESI_SI_EEESC_SE_Li256ELb0ELb1ELb1ELb0EEENS1_19SingleTileSchedulerILb0ELb1ELb1ELi128EEEEEEEEEvNT_6ParamsE --------------------------
	.section	.nv.info._ZN7cutlass13device_kernelIN5flash19enable_sm80_to_sm89INS1_16FlashAttnFwdSm80INS1_25CollectiveMainloopFwdSm80ILi8ELi1ELb1EN4cute5tupleIJNS5_1CILi128EEENS7_ILi48EEENS7_ILi256EEEEEELi256ENS_10bfloat16_tEfNS_4arch4Sm80ELb0ELb1ELb1ELb0ELb0ELb0ELb1ELb1EEENS1_21CollectiveEpilogueFwdINS6_IJS8_SA_S9_EEENS6_IJNS7_ILi1EEESI_SI_EEESC_SE_Li256ELb0ELb1ELb1ELb0EEENS1_19SingleTileSchedulerILb0ELb1ELb1ELi128EEEEEEEEEvNT_6ParamsE,"",@"SHT_CUDA_INFO"
	.sectionflags	@""
	.align	4


	//----- nvinfo : EIATTR_CUDA_API_VERSION
	.align		4
        /*0000*/ 	.byte	0x04, 0x37
        /*0002*/ 	.short	(.L_284 - .L_283)
.L_283:
        /*0004*/ 	.word	0x00000082


	//----- nvinfo : EIATTR_SW2861232_WAR
	.align		4
.L_284:
        /*0008*/ 	.byte	0x01, 0x35
	.zero		2


	//----- nvinfo : EIATTR_PARAM_CBANK
	.align		4
        /*000c*/ 	.byte	0x04, 0x0a
        /*000e*/ 	.short	(.L_286 - .L_285)
	.align		4
.L_285:
        /*0010*/ 	.word	index@(.nv.constant0._ZN7cutlass13device_kernelIN5flash19enable_sm80_to_sm89INS1_16FlashAttnFwdSm80INS1_25CollectiveMainloopFwdSm80ILi8ELi1ELb1EN4cute5tupleIJNS5_1CILi128EEENS7_ILi48EEENS7_ILi256EEEEEELi256ENS_10bfloat16_tEfNS_4arch4Sm80ELb0ELb1ELb1ELb0ELb0ELb0ELb1ELb1EEENS1_21CollectiveEpilogueFwdINS6_IJS8_SA_S9_EEENS6_IJNS7_ILi1EEESI_SI_EEESC_SE_Li256ELb0ELb1ELb1ELb0EEENS1_19SingleTileSchedulerILb0ELb1ELb1ELi128EEEEEEEEEvNT_6ParamsE)
        /*0014*/ 	.short	0x0160
        /*0016*/ 	.short	0x0418


	//----- nvinfo : EIATTR_CBANK_PARAM_SIZE
	.align		4
.L_286:
        /*0018*/ 	.byte	0x03, 0x19
        /*001a*/ 	.short	0x0418


	//----- nvinfo : EIATTR_KPARAM_INFO
	.align		4
        /*001c*/ 	.byte	0x04, 0x17
        /*001e*/ 	.short	(.L_288 - .L_287)
.L_287:
        /*0020*/ 	.word	0x00000000
        /*0024*/ 	.short	0x0000
        /*0026*/ 	.short	0x0000
        /*0028*/ 	.byte	0x00, 0xf0, 0x61, 0x10


	//----- nvinfo : EIATTR_MAXREG_COUNT
	.align		4
.L_288:
        /*002c*/ 	.byte	0x03, 0x1b
        /*002e*/ 	.short	0x00ff


	//----- nvinfo : EIATTR_NUM_BARRIERS
	.align		4
        /*0030*/ 	.byte	0x02, 0x4c
        /*0032*/ 	.byte	0x02
	.zero		1


	//----- nvinfo : EIATTR_ANNOTATIONS
	.align		4
        /*0034*/ 	.byte	0x04, 0x55
        /*0036*/ 	.short	(.L_290 - .L_289)


	//   ....[0]....
.L_289:
        /* <DEDUP_REMOVED lines=82> */


	//----- nvinfo : EIATTR_MERCURY_ISA_VERSION
	.align		4
.L_290:
        /*0548*/ 	.byte	0x03, 0x5f
        /*054a*/ 	.short	0x0000


	//----- nvinfo : EIATTR_INT_WARP_WIDE_INSTR_OFFSETS
	.align		4
        /*054c*/ 	.byte	0x04, 0x31
        /*054e*/ 	.short	(.L_292 - .L_291)


	//   ....[0]....
.L_291:
        /*0550*/ 	.word	0x00007300


	//   ....[1]....
        /*0554*/ 	.word	0x0000b510


	//   ....[2]....
        /*0558*/ 	.word	0x0000e8e0


	//----- nvinfo : EIATTR_COOP_GROUP_MASK_REGIDS
	.align		4
.L_292:
        /*055c*/ 	.byte	0x04, 0x29
        /*055e*/ 	.short	(.L_294 - .L_293)


	//   ....[0]....
.L_293:
        /*0560*/ 	.word	0xffffffff


	//   ....[1]....
        /*0564*/ 	.word	0xffffffff


	//   ....[2]....
        /*0568*/ 	.word	0xffffffff


	//   ....[3]....
        /*056c*/ 	.word	0xffffffff


	//   ....[4]....
        /*0570*/ 	.word	0xffffffff


	//   ....[5]....
        /*0574*/ 	.word	0xffffffff


	//   ....[6]....
        /*0578*/ 	.word	0xffffffff


	//   ....[7]....
        /*057c*/ 	.word	0xffffffff


	//   ....[8]....
        /*0580*/ 	.word	0xffffffff


	//   ....[9]....
        /*0584*/ 	.word	0xffffffff


	//   ....[10]....
        /*0588*/ 	.word	0xffffffff


	//   ....[11]....
        /*058c*/ 	.word	0xffffffff


	//   ....[12]....
        /*0590*/ 	.word	0xffffffff


	//   ....[13]....
        /*0594*/ 	.word	0xffffffff


	//   ....[14]....
        /*0598*/ 	.word	0xffffffff


	//   ....[15]....
        /*059c*/ 	.word	0xffffffff


	//   ....[16]....
        /*05a0*/ 	.word	0xffffffff


	//   ....[17]....
        /*05a4*/ 	.word	0xffffffff


	//   ....[18]....
        /*05a8*/ 	.word	0xffffffff


	//   ....[19]....
        /*05ac*/ 	.word	0xffffffff


	//   ....[20]....
        /*05b0*/ 	.word	0xffffffff


	//   ....[21]....
        /*05b4*/ 	.word	0xffffffff


	//   ....[22]....
        /*05b8*/ 	.word	0xffffffff


	//   ....[23]....
        /*05bc*/ 	.word	0xffffffff


	//   ....[24]....
        /*05c0*/ 	.word	0xffffffff


	//   ....[25]....
        /*05c4*/ 	.word	0xffffffff


	//   ....[26]....
        /*05c8*/ 	.word	0xffffffff


	//   ....[27]....
        /*05cc*/ 	.word	0xffffffff


	//   ....[28]....
        /*05d0*/ 	.word	0xffffffff


	//   ....[29]....
        /*05d4*/ 	.word	0xffffffff


	//   ....[30]....
        /*05d8*/ 	.word	0xffffffff


	//   ....[31]....
        /*05dc*/ 	.word	0xffffffff


	//   ....[32]....
        /*05e0*/ 	.word	0xffffffff


	//   ....[33]....
        /*05e4*/ 	.word	0xffffffff


	//   ....[34]....
        /*05e8*/ 	.word	0xffffffff


	//   ....[35]....
        /*05ec*/ 	.word	0xffffffff


	//   ....[36]....
        /*05f0*/ 	.word	0xffffffff


	//   ....[37]....
        /*05f4*/ 	.word	0xffffffff


	//   ....[38]....
        /*05f8*/ 	.word	0xffffffff


	//   ....[39]....
        /*05fc*/ 	.word	0xffffffff


	//   ....[40]....
        /*0600*/ 	.word	0xffffffff


	//   ....[41]....
        /*0604*/ 	.word	0xffffffff


	//   ....[42]....
        /*0608*/ 	.word	0xffffffff


	//----- nvinfo : EIATTR_COOP_GROUP_INSTR_OFFSETS
	.align		4
.L_294:
        /*060c*/ 	.byte	0x04, 0x28
        /*060e*/ 	.short	(.L_296 - .L_295)


	//   ....[0]....
.L_295:
        /*0610*/ 	.word	0x00000060


	//   ....[1]....
        /*0614*/ 	.word	0x00001310


	//   ....[2]....
        /*0618*/ 	.word	0x00001360


	//   ....[3]....
        /*061c*/ 	.word	0x000014b0


	//   ....[4]....
        /*0620*/ 	.word	0x00001510


	//   ....[5]....
        /*0624*/ 	.word	0x000016a0


	//   ....[6]....
        /*0628*/ 	.word	0x000016d0


	//   ....[7]....
        /*062c*/ 	.word	0x00001840


	//   ....[8]....
        /*0630*/ 	.word	0x00001860


	//   ....[9]....
        /*0634*/ 	.word	0x00003570


	//   ....[10]....
        /*0638*/ 	.word	0x00003d80


	//   ....[11]....
        /*063c*/ 	.word	0x00004560


	//   ....[12]....
        /*0640*/ 	.word	0x000045e0


	//   ....[13]....
        /*0644*/ 	.word	0x00004620


	//   ....[14]....
        /*0648*/ 	.word	0x00004650


	//   ....[15]....
        /*064c*/ 	.word	0x000076e0


	//   ....[16]....
        /*0650*/ 	.word	0x00007910


	//   ....[17]....
        /*0654*/ 	.word	0x000080d0


	//   ....[18]....
        /*0658*/ 	.word	0x000080f0


	//   ....[19]....
        /*065c*/ 	.word	0x00008b10


	//   ....[20]....
        /*0660*/ 	.word	0x00008b30


	//   ....[21]....
        /*0664*/ 	.word	0x0000b920


	//   ....[22]....
        /*0668*/ 	.word	0x0000b940


	//   ....[23]....
        /*066c*/ 	.word	0x0000bf90


	//   ....[24]....
        /*0670*/ 	.word	0x0000bfb0


	//   ....[25]....
        /*0674*/ 	.word	0x0000eb30


	//   ....[26]....
        /*0678*/ 	.word	0x0000ed50


	//   ....[27]....
        /*067c*/ 	.word	0x0000f500


	//   ....[28]....
        /*0680*/ 	.word	0x0000f520


	//   ....[29]....
        /*0684*/ 	.word	0x0000ff80


	//   ....[30]....
        /*0688*/ 	.word	0x0000ffa0


	//   ....[31]....
        /*068c*/ 	.word	0x00011250


	//   ....[32]....
        /*0690*/ 	.word	0x00011260


	//   ....[33]....
        /*0694*/ 	.word	0x00011290


	//   ....[34]....
        /*0698*/ 	.word	0x000112a0


	//   ....[35]....
        /*069c*/ 	.word	0x00012180


	//   ....[36]....
        /*06a0*/ 	.word	0x000121c0


	//   ....[37]....
        /*06a4*/ 	.word	0x00012200


	//   ....[38]....
        /*06a8*/ 	.word	0x00012230


	//   ....[39]....
        /*06ac*/ 	.word	0x00012320


	//   ....[40]....
        /*06b0*/ 	.word	0x00012340


	//   ....[41]....
        /*06b4*/ 	.word	0x00012f60


	//   ....[42]....
        /*06b8*/ 	.word	0x00012f70


	//----- nvinfo : EIATTR_EXIT_INSTR_OFFSETS
	.align		4
.L_296:
        /*06bc*/ 	.byte	0x04, 0x1c
        /*06be*/ 	.short	(.L_298 - .L_297)


	//   ....[0]....
.L_297:
        /*06c0*/ 	.word	0x000001c0


	//   ....[1]....
        /*06c4*/ 	.word	0x00012f80


	//   ....[2]....
        /*06c8*/ 	.word	0x00013b20


	//   ....[3]....
        /*06cc*/ 	.word	0x00013b70


	//   ....[4]....
        /*06d0*/ 	.word	0x00013ba0


	//   ....[5]....
        /*06d4*/ 	.word	0x00013c00


	//   ....[6]....
        /*06d8*/ 	.word	0x00013e90


	//----- nvinfo : EIATTR_CTAIDZ_USED
	.align		4
.L_298:
        /*06dc*/ 	.byte	0x01, 0x04
	.zero		2


	//----- nvinfo : EIATTR_MAX_THREADS
	.align		4
        /*06e0*/ 	.byte	0x04, 0x05
        /*06e2*/ 	.short	(.L_300 - .L_299)
.L_299:
        /*06e4*/ 	.word	0x00000100
        /*06e8*/ 	.word	0x00000001
        /*06ec*/ 	.word	0x00000001


	//----- nvinfo : EIATTR_CRS_STACK_SIZE
	.align		4
.L_300:
        /*06f0*/ 	.byte	0x04, 0x1e
        /*06f2*/ 	.short	(.L_302 - .L_301)
.L_301:
        /*06f4*/ 	.word	0x00000000
.L_302:


//--------------------- .nv.info._ZN7cutlass13device_kernelIN5flash19enable_sm80_to_sm89INS1_16FlashAttnFwdSm80INS1_25CollectiveMainloopFwdSm80ILi8ELi1ELb1EN4cute5tupleIJNS5_1CILi128EEENS7_ILi48EEENS7_ILi256EEEEEELi256ENS_10bfloat16_tEfNS_4arch4Sm80ELb0ELb1ELb1ELb1ELb0ELb0ELb1ELb1EEENS1_21CollectiveEpilogueFwdINS6_IJS8_SA_S9_EEENS6_IJNS7_ILi1EEESI_SI_EEESC_SE_Li256ELb1ELb1ELb1ELb0EEENS1_36VarlenDynamicPersistentTileSchedulerILi128ELi48ELi256ELi256ELb1ELb1ELb0ELb1ELb0ELb1EEEEEEEEEvNT_6ParamsE --------------------------
	.section	.nv.info._ZN7cutlass13device_kernelIN5flash19enable_sm80_to_sm89INS1_16FlashAttnFwdSm80INS1_25CollectiveMainloopFwdSm80ILi8ELi1ELb1EN4cute5tupleIJNS5_1CILi128EEENS7_ILi48EEENS7_ILi256EEEEEELi256ENS_10bfloat16_tEfNS_4arch4Sm80ELb0ELb1ELb1ELb1ELb0ELb0ELb1ELb1EEENS1_21CollectiveEpilogueFwdINS6_IJS8_SA_S9_EEENS6_IJNS7_ILi1EEESI_SI_EEESC_SE_Li256ELb1ELb1ELb1ELb0EEENS1_36VarlenDynamicPersistentTileSchedulerILi128ELi48ELi256ELi256ELb1ELb1ELb0ELb1ELb0ELb1EEEEEEEEEvNT_6ParamsE,"",@"SHT_CUDA_INFO"
	.sectionflags	@""
	.align	4


	//----- nvinfo : EIATTR_CUDA_API_VERSION
	.align		4
        /*0000*/ 	.byte	0x04, 0x37
        /*0002*/ 	.short	(.L_304 - .L_303)
.L_303:
        /*0004*/ 	.word	0x00000082


	//----- nvinfo : EIATTR_SW2861232_WAR
	.align		4
.L_304:
        /*0008*/ 	.byte	0x01, 0x35
	.zero		2


	//----- nvinfo : EIATTR_PARAM_CBANK
	.align		4
        /*000c*/ 	.byte	0x04, 0x0a
        /*000e*/ 	.short	(.L_306 - .L_305)
	.align		4
.L_305:
        /*0010*/ 	.word	index@(.nv.constant0._ZN7cutlass13device_kernelIN5flash19enable_sm80_to_sm89INS1_16FlashAttnFwdSm80INS1_25CollectiveMainloopFwdSm80ILi8ELi1ELb1EN4cute5tupleIJNS5_1CILi128EEENS7_ILi48EEENS7_ILi256EEEEEELi256ENS_10bfloat16_tEfNS_4arch4Sm80ELb0ELb1ELb1ELb1ELb0ELb0ELb1ELb1EEENS1_21CollectiveEpilogueFwdINS6_IJS8_SA_S9_EEENS6_IJNS7_ILi1EEESI_SI_EEESC_SE_Li256ELb1ELb1ELb1ELb0EEENS1_36VarlenDynamicPersistentTileSchedulerILi128ELi48ELi256ELi256ELb1ELb1ELb0ELb1ELb0ELb1EEEEEEEEEvNT_6ParamsE)
        /*0014*/ 	.short	0x0160
        /*0016*/ 	.short	0x0438


	//----- nvinfo : EIATTR_CBANK_PARAM_SIZE
	.align		4
.L_306:
        /*0018*/ 	.byte	0x03, 0x19
        /*001a*/ 	.short	0x0438


	//----- nvinfo : EIATTR_KPARAM_INFO
	.align		4
        /*001c*/ 	.byte	0x04, 0x17
        /*001e*/ 	.short	(.L_308 - .L_307)
.L_307:
        /*0020*/ 	.word	0x00000000
        /*0024*/ 	.short	0x0000
        /*0026*/ 	.short	0x0000
        /*0028*/ 	.byte	0x00, 0xf0, 0xe1, 0x10


	//----- nvinfo : EIATTR_MAXREG_COUNT
	.align		4
.L_308:
        /*002c*/ 	.byte	0x03, 0x1b
        /*002e*/ 	.short	0x00ff


	//----- nvinfo : EIATTR_NUM_BARRIERS
	.align		4
        /*0030*/ 	.byte	0x02, 0x4c
        /*0032*/ 	.byte	0x06
	.zero		1


	//----- nvinfo : EIATTR_ANNOTATIONS
	.align		4
        /*0034*/ 	.byte	0x04, 0x55
        /*0036*/ 	.short	(.L_310 - .L_309)


	//   ....[0]....
.L_309:
        /* <DEDUP_REMOVED lines=105> */


	//----- nvinfo : EIATTR_MERCURY_ISA_VERSION
	.align		4
.L_310:
        /*06b8*/ 	.byte	0x03, 0x5f
        /*06ba*/ 	.short	0x0000


	//----- nvinfo : EIATTR_INT_WARP_WIDE_INSTR_OFFSETS
	.align		4
        /*06bc*/ 	.byte	0x04, 0x31
        /*06be*/ 	.short	(.L_312 - .L_311)


	//   ....[0]....
.L_311:
        /*06c0*/ 	.word	0x00011ab0


	//   ....[1]....
        /*06c4*/ 	.word	0x00011b30


	//----- nvinfo : EIATTR_COOP_GROUP_MASK_REGIDS
	.align		4
.L_312:
        /*06c8*/ 	.byte	0x04, 0x29
        /*06ca*/ 	.short	(.L_314 - .L_313)


	//   ....[0]....
.L_313:
        /*06cc*/ 	.word	0xffffffff


	//   ....[1]....
        /*06d0*/ 	.word	0xffffffff


	//   ....[2]....
        /*06d4*/ 	.word	0xffffffff


	//   ....[3]....
        /*06d8*/ 	.word	0xffffffff


	//   ....[4]....
        /*06dc*/ 	.word	0xffffffff


	//   ....[5]....
        /*06e0*/ 	.word	0xffffffff


	//   ....[6]....
        /*06e4*/ 	.word	0xffffffff


	//   ....[7]....
        /*06e8*/ 	.word	0xffffffff


	//   ....[8]....
        /*06ec*/ 	.word	0xffffffff


	//   ....[9]....
        /*06f0*/ 	.word	0xffffffff


	//   ....[10]....
        /*06f4*/ 	.word	0xffffffff


	//   ....[11]....
        /*06f8*/ 	.word	0xffffffff


	//   ....[12]....
        /*06fc*/ 	.word	0xffffffff


	//   ....[13]....
        /*0700*/ 	.word	0xffffffff


	//   ....[14]....
        /*0704*/ 	.word	0xffffffff


	//   ....[15]....
        /*0708*/ 	.word	0xffffffff


	//   ....[16]....
        /*070c*/ 	.word	0xffffffff


	//   ....[17]....
        /*0710*/ 	.word	0xffffffff


	//   ....[18]....
        /*0714*/ 	.word	0xffffffff


	//   ....[19]....
        /*0718*/ 	.word	0xffffffff


	//   ....[20]....
        /*071c*/ 	.word	0xffffffff


	//   ....[21]....
        /*0720*/ 	.word	0xffffffff


	//   ....[22]....
        /*0724*/ 	.word	0xffffffff


	//   ....[23]....
        /*0728*/ 	.word	0xffffffff


	//   ....[24]....
        /*072c*/ 	.word	0xffffffff


	//   ....[25]....
        /*0730*/ 	.word	0xffffffff


	//   ....[26]....
        /*0734*/ 	.word	0xffffffff


	//   ....[27]....
        /*0738*/ 	.word	0xffffffff


	//   ....[28]....
        /*073c*/ 	.word	0xffffffff


	//   ....[29]....
        /*0740*/ 	.word	0xffffffff


	//   ....[30]....
        /*0744*/ 	.word	0xffffffff


	//   ....[31]....
        /*0748*/ 	.word	0xffffffff


	//   ....[32]....
        /*074c*/ 	.word	0xffffffff


	//   ....[33]....
        /*0750*/ 	.word	0xffffffff


	//   ....[34]....
        /*0754*/ 	.word	0xffffffff


	//   ....[35]....
        /*0758*/ 	.word	0xffffffff


	//   ....[36]....
        /*075c*/ 	.word	0xffffffff


	//   ....[37]....
        /*0760*/ 	.word	0xffffffff


	//   ....[38]....
        /*0764*/ 	.word	0xffffffff


	//   ....[39]....
        /*0768*/ 	.word	0xffffffff


	//   ....[40]....
        /*076c*/ 	.word	0xffffffff


	//   ....[41]....
        /*0770*/ 	.word	0xffffffff


	//   ....[42]....
        /*0774*/ 	.word	0xffffffff


	//   ....[43]....
        /*0778*/ 	.word	0xffffffff


	//   ....[44]....
        /*077c*/ 	.word	0xffffffff


	//   ....[45]....
        /*0780*/ 	.word	0xffffffff


	//   ....[46]....
        /*0784*/ 	.word	0xffffffff


	//   ....[47]....
        /*0788*/ 	.word	0xffffffff


	//   ....[48]....
        /*078c*/ 	.word	0xffffffff


	//   ....[49]....
        /*0790*/ 	.word	0xffffffff


	//   ....[50]....
        /*0794*/ 	.word	0xffffffff


	//   ....[51]....
        /*0798*/ 	.word	0xffffffff


	//   ....[52]....
        /*079c*/ 	.word	0xffffffff


	//   ....[53]....
        /*07a0*/ 	.word	0xffffffff


	//   ....[54]....
        /*07a4*/ 	.word	0xffffffff


	//   ....[55]....
        /*07a8*/ 	.word	0xffffffff


	//   ....[56]....
        /*07ac*/ 	.word	0xffffffff


	//   ....[57]....
        /*07b0*/ 	.word	0xffffffff


	//   ....[58]....
        /*07b4*/ 	.word	0xffffffff


	//   ....[59]....
        /*07b8*/ 	.word	0xffffffff


	//   ....[60]....
        /*07bc*/ 	.word	0xffffffff


	//   ....[61]....
        /*07c0*/ 	.word	0xffffffff


	//   ....[62]....
        /*07c4*/ 	.word	0xffffffff


	//   ....[63]....
        /*07c8*/ 	.word	0xffffffff


	//   ....[64]....
        /*07cc*/ 	.word	0xffffffff


	//   ....[65]....
        /*07d0*/ 	.word	0xffffffff


	//   ....[66]....
        /*07d4*/ 	.word	0xffffffff


	//   ....[67]....
        /*07d8*/ 	.word	0xffffffff


	//   ....[68]....
        /*07dc*/ 	.word	0xffffffff


	//   ....[69]....
        /*07e0*/ 	.word	0xffffffff


	//   ....[70]....
        /*07e4*/ 	.word	0xffffffff


	//   ....[71]....
        /*07e8*/ 	.word	0xffffffff


	//   ....[72]....
        /*07ec*/ 	.word	0xffffffff


	//   ....[73]....
        /*07f0*/ 	.word	0xffffffff


	//   ....[74]....
        /*07f4*/ 	.word	0xffffffff


	//   ....[75]....
        /*07f8*/ 	.word	0xffffffff


	//   ....[76]....
        /*07fc*/ 	.word	0xffffffff


	//   ....[77]....
        /*0800*/ 	.word	0xffffffff


	//   ....[78]....
        /*0804*/ 	.word	0xffffffff


	//   ....[79]....
        /*0808*/ 	.word	0xffffffff


	//   ....[80]....
        /*080c*/ 	.word	0xffffffff


	//   ....[81]....
        /*0810*/ 	.word	0xffffffff


	//   ....[82]....
        /*0814*/ 	.word	0xffffffff


	//   ....[83]....
        /*0818*/ 	.word	0xffffffff


	//   ....[84]....
        /*081c*/ 	.word	0xffffffff


	//   ....[85]....
        /*0820*/ 	.word	0xffffffff


	//   ....[86]....
        /*0824*/ 	.word	0xffffffff


	//   ....[87]....
        /*0828*/ 	.word	0xffffffff


	//   ....[88]....
        /*082c*/ 	.word	0xffffffff


	//   ....[89]....
        /*0830*/ 	.word	0xffffffff


	//   ....[90]....
        /*0834*/ 	.word	0xffffffff


	//   ....[91]....
        /*0838*/ 	.word	0xffffffff


	//   ....[92]....
        /*083c*/ 	.word	0xffffffff


	//   ....[93]....
        /*0840*/ 	.word	0xffffffff


	//   ....[94]....
        /*0844*/ 	.word	0xffffffff


	//   ....[95]....
        /*0848*/ 	.word	0xffffffff


	//   ....[96]....
        /*084c*/ 	.word	0xffffffff


	//   ....[97]....
        /*0850*/ 	.word	0xffffffff


	//   ....[98]....
        /*0854*/ 	.word	0xffffffff


	//   ....[99]....
        /*0858*/ 	.word	0xffffffff


	//   ....[100]....
        /*085c*/ 	.word	0xffffffff


	//   ....[101]....
        /*0860*/ 	.word	0xffffffff


	//   ....[102]....
        /*0864*/ 	.word	0xffffffff


	//   ....[103]....
        /*0868*/ 	.word	0xffffffff


	//   ....[104]....
        /*086c*/ 	.word	0xffffffff


	//   ....[105]....
        /*0870*/ 	.word	0xffffffff


	//   ....[106]....
        /*0874*/ 	.word	0xffffffff


	//   ....[107]....
        /*0878*/ 	.word	0xffffffff


	//   ....[108]....
        /*087c*/ 	.word	0xffffffff


	//   ....[109]....
        /*0880*/ 	.word	0xffffffff


	//   ....[110]....
        /*0884*/ 	.word	0xffffffff


	//   ....[111]....
        /*0888*/ 	.word	0xffffffff


	//   ....[112]....
        /*088c*/ 	.word	0xffffffff


	//   ....[113]....
        /*0890*/ 	.word	0xffffffff


	//   ....[114]....
        /*0894*/ 	.word	0xffffffff


	//   ....[115]....
        /*0898*/ 	.word	0xffffffff


	//   ....[116]....
        /*089c*/ 	.word	0xffffffff


	//   ....[117]....
        /*08a0*/ 	.word	0xffffffff


	//   ....[118]....
        /*08a4*/ 	.word	0xffffffff


	//   ....[119]....
        /*08a8*/ 	.word	0xffffffff


	//   ....[120]....
        /*08ac*/ 	.word	0xffffffff


	//   ....[121]....
        /*08b0*/ 	.word	0xffffffff


	//   ....[122]....
        /*08b4*/ 	.word	0xffffffff


	//   ....[123]....
        /*08b8*/ 	.word	0xffffffff


	//   ....[124]....
        /*08bc*/ 	.word	0xffffffff


	//   ....[125]....
        /*08c0*/ 	.word	0xffffffff


	//   ....[126]....
        /*08c4*/ 	.word	0xffffffff


	//   ....[127]....
        /*08c8*/ 	.word	0xffffffff


	//   ....[128]....
        /*08cc*/ 	.word	0xffffffff


	//   ....[129]....
        /*08d0*/ 	.word	0xffffffff


	//   ....[130]....
        /*08d4*/ 	.word	0xffffffff


	//   ....[131]....
        /*08d8*/ 	.word	0xffffffff


	//   ....[132]....
        /*08dc*/ 	.word	0xffffffff


	//   ....[133]....
        /*08e0*/ 	.word	0xffffffff


	//   ....[134]....
        /*08e4*/ 	.word	0xffffffff


	//   ....[135]....
        /*08e8*/ 	.word	0xffffffff


	//   ....[136]....
        /*08ec*/ 	.word	0xffffffff


	//   ....[137]....
        /*08f0*/ 	.word	0xffffffff


	//   ....[138]....
        /*08f4*/ 	.word	0xffffffff


	//   ....[139]....
        /*08f8*/ 	.word	0xffffffff


	//   ....[140]....
        /*08fc*/ 	.word	0xffffffff


	//   ....[141]....
        /*0900*/ 	.word	0xffffffff


	//   ....[142]....
        /*0904*/ 	.word	0xffffffff


	//   ....[143]....
        /*0908*/ 	.word	0xffffffff


	//   ....[144]....
        /*090c*/ 	.word	0xffffffff


	//----- nvinfo : EIATTR_COOP_GROUP_INSTR_OFFSETS
	.align		4
.L_314:
        /*0910*/ 	.byte	0x04, 0x28
        /*0912*/ 	.short	(.L_316 - .L_315)


	//   ....[0]....
.L_315:
        /*0914*/ 	.word	0x00000050


	//   ....[1]....
        /*0918*/ 	.word	0x00000200


	//   ....[2]....
        /*091c*/ 	.word	0x00000230


	//   ....[3]....
        /*0920*/ 	.word	0x00000260


	//   ....[4]....
        /*0924*/ 	.word	0x00000290


	//   ....[5]....
        /*0928*/ 	.word	0x000002c0


	//   ....[6]....
        /*092c*/ 	.word	0x000002f0


	//   ....[7]....
        /*0930*/ 	.word	0x00000450


	//   ....[8]....
        /*0934*/ 	.word	0x00000490


	//   ....[9]....
        /*0938*/ 	.word	0x000004c0


	//   ....[10]....
        /*093c*/ 	.word	0x000004f0


	//   ....[11]....
        /*0940*/ 	.word	0x00000520


	//   ....[12]....
        /*0944*/ 	.word	0x00000550


	//   ....[13]....
        /*0948*/ 	.word	0x000005e0


	//   ....[14]....
        /*094c*/ 	.word	0x00000630


	//   ....[15]....
        /*0950*/ 	.word	0x00000650


	//   ....[16]....
        /*0954*/ 	.word	0x000006b0


	//   ....[17]....
        /*0958*/ 	.word	0x00002aa0


	//   ....[18]....
        /*095c*/ 	.word	0x00002ae0


	//   ....[19]....
        /*0960*/ 	.word	0x00002c20


	//   ....[20]....
        /*0964*/ 	.word	0x00002c50


	//   ....[21]....
        /*0968*/ 	.word	0x00002c80


	//   ....[22]....
        /*096c*/ 	.word	0x00002da0


	//   ....[23]....
        /*0970*/ 	.word	0x00002dc0


	//   ....[24]....
        /*0974*/ 	.word	0x00002e00


	//   ....[25]....
        /*0978*/ 	.word	0x00004a70


	//   ....[26]....
        /*097c*/ 	.word	0x00004c20


	//   ....[27]....
        /*0980*/ 	.word	0x00005510


	//   ....[28]....
        /*0984*/ 	.word	0x00005530


	//   ....[29]....
        /*0988*/ 	.word	0x00005690


	//   ....[30]....
        /*098c*/ 	.word	0x000056e0


	//   ....[31]....
        /*0990*/ 	.word	0x00007f90


	//   ....[32]....
        /*0994*/ 	.word	0x000085b0


	//   ....[33]....
        /*0998*/ 	.word	0x00008850


	//   ....[34]....
        /*099c*/ 	.word	0x00008870


	//   ....[35]....
        /*09a0*/ 	.word	0x00009280


	//   ....[36]....
        /*09a4*/ 	.word	0x000092a0


	//   ....[37]....
        /*09a8*/ 	.word	0x0000bc10


	//   ....[38]....
        /*09ac*/ 	.word	0x0000bc30


	//   ....[39]....
        /*09b0*/ 	.word	0x0000c260


	//   ....[40]....
        /*09b4*/ 	.word	0x0000c280


	//   ....[41]....
        /*09b8*/ 	.word	0x0000e9e0


	//   ....[42]....
        /*09bc*/ 	.word	0x0000f000


	//   ....[43]....
        /*09c0*/ 	.word	0x0000f2c0


	//   ....[44]....
        /*09c4*/ 	.word	0x0000f2e0


	//   ....[45]....
        /*09c8*/ 	.word	0x0000fd10


	//   ....[46]....
        /*09cc*/ 	.word	0x0000fd30


	//   ....[47]....
        /*09d0*/ 	.word	0x00011060


	//   ....[48]....
        /*09d4*/ 	.word	0x000110b0


	//   ....[49]....
        /*09d8*/ 	.word	0x000110d0


	//   ....[50]....
        /*09dc*/ 	.word	0x000110f0


	//   ....[51]....
        /*09e0*/ 	.word	0x000129d0


	//   ....[52]....
        /*09e4*/ 	.word	0x000129e0


	//   ....[53]....
        /*09e8*/ 	.word	0x00012a00


	//   ....[54]....
        /*09ec*/ 	.word	0x00012a20


	//   ....[55]....
        /*09f0*/ 	.word	0x00012e30


	//   ....[56]....
        /*09f4*/ 	.word	0x00012e50


	//   ....[57]....
        /*09f8*/ 	.word	0x00012ff0


	//   ....[58]....
        /*09fc*/ 	.word	0x00013000


	//   ....[59]....
        /*0a00*/ 	.word	0x00013170


	//   ....[60]....
        /*0a04*/ 	.word	0x00013190


	//   ....[61]....
        /*0a08*/ 	.word	0x00013300


	//   ....[62]....
        /*0a0c*/ 	.word	0x00013310


	//   ....[63]....
        /*0a10*/ 	.word	0x00013690


	//   ....[64]....
        /*0a14*/ 	.word	0x000136b0


	//   ....[65]....
        /*0a18*/ 	.word	0x00014300


	//   ....[66]....
        /*0a1c*/ 	.word	0x00014310


	//   ....[67]....
        /*0a20*/ 	.word	0x00015370


	//   ....[68]....
        /*0a24*/ 	.word	0x00015390


	//   ....[69]....
        /*0a28*/ 	.word	0x00015540


	//   ....[70]....
        /*0a2c*/ 	.word	0x00015550


	//   ....[71]....
        /*0a30*/ 	.word	0x000156c0


	//   ....[72]....
        /*0a34*/ 	.word	0x000156e0


	//   ....[73]....
        /*0a38*/ 	.word	0x00015850


	//   ....[74]....
        /*0a3c*/ 	.word	0x00015860


	//   ....[75]....
        /*0a40*/ 	.word	0x00015a90


	//   ....[76]....
        /*0a44*/ 	.word	0x00015ab0


	//   ....[77]....
        /*0a48*/ 	.word	0x00015be0


	//   ....[78]....
        /*0a4c*/ 	.word	0x00015c20


	//   ....[79]....
        /*0a50*/ 	.word	0x00015c50


	//   ....[80]....
        /*0a54*/ 	.word	0x00015c80


	//   ....[81]....
        /*0a58*/ 	.word	0x00015cb0


	//   ....[82]....
        /*0a5c*/ 	.word	0x00015ce0


	//   ....[83]....
        /*0a60*/ 	.word	0x00015e40


	//   ....[84]....
        /*0a64*/ 	.word	0x00015e80


	//   ....[85]....
        /*0a68*/ 	.word	0x00015eb0


	//   ....[86]....
        /*0a6c*/ 	.word	0x00015ee0


	//   ....[87]....
        /*0a70*/ 	.word	0x00015f10


	//   ....[88]....
        /*0a74*/ 	.word	0x00015f40


	//   ....[89]....
        /*0a78*/ 	.word	0x00015fd0


	//   ....[90]....
        /*0a7c*/ 	.word	0x00016030


	//   ....[91]....
        /*0a80*/ 	.word	0x00016040


	//   ....[92]....
        /*0a84*/ 	.word	0x000160a0


	//   ....[93]....
        /*0a88*/ 	.word	0x00016b10


	//   ....[94]....
        /*0a8c*/ 	.word	0x00016b70


	//   ....[95]....
        /*0a90*/ 	.word	0x00016bc0


	//   ....[96]....
        /*0a94*/ 	.word	0x00016c10


	//   ....[97]....
        /*0a98*/ 	.word	0x00016c60


	//   ....[98]....
        /*0a9c*/ 	.word	0x00016cd0


	//   ....[99]....
        /*0aa0*/ 	.word	0x00016d10


	//   ....[100]....
        /*0aa4*/ 	.word	0x00016d80


	//   ....[101]....
        /*0aa8*/ 	.word	0x00016df0


	//   ....[102]....
        /*0aac*/ 	.word	0x00016e50


	//   ....[103]....
        /*0ab0*/ 	.word	0x00016eb0


	//   ....[104]....
        /*0ab4*/ 	.word	0x00016f10


	//   ....[105]....
        /*0ab8*/ 	.word	0x00016f60


	//   ....[106]....
        /*0abc*/ 	.word	0x00016fc0


	//   ....[107]....
        /*0ac0*/ 	.word	0x00017030


	//   ....[108]....
        /*0ac4*/ 	.word	0x000170a0


	//   ....[109]....
        /*0ac8*/ 	.word	0x00017100


	//   ....[110]....
        /*0acc*/ 	.word	0x00017160


	//   ....[111]....
        /*0ad0*/ 	.word	0x000171c0


	//   ....[112]....
        /*0ad4*/ 	.word	0x00017230


	//   ....[113]....
        /*0ad8*/ 	.word	0x00017290


	//   ....[114]....
        /*0adc*/ 	.word	0x000172f0


	//   ....[115]....
        /*0ae0*/ 	.word	0x00017350


	//   ....[116]....
        /*0ae4*/ 	.word	0x000173c0


	//   ....[117]....
        /*0ae8*/ 	.word	0x00017420


	//   ....[118]....
        /*0aec*/ 	.word	0x00017480


	//   ....[119]....
        /*0af0*/ 	.word	0x000174e0


	//   ....[120]....
        /*0af4*/ 	.word	0x00017550


	//   ....[121]....
        /*0af8*/ 	.word	0x000175b0


	//   ....[122]....
        /*0afc*/ 	.word	0x00017610


	//   ....[123]....
        /*0b00*/ 	.word	0x00017670


	//   ....[124]....
        /*0b04*/ 	.word	0x000176e0


	//   ....[125]....
        /*0b08*/ 	.word	0x00017740


	//   ....[126]....
        /*0b0c*/ 	.word	0x000177a0


	//   ....[127]....
        /*0b10*/ 	.word	0x00017800


	//   ....[128]....
        /*0b14*/ 	.word	0x00017870


	//   ....[129]....
        /*0b18*/ 	.word	0x000178c0


	//   ....[130]....
        /*0b1c*/ 	.word	0x00017900


	//   ....[131]....
        /*0b20*/ 	.word	0x00017950


	//   ....[132]....
        /*0b24*/ 	.word	0x000179a0


	//   ....[133]....
        /*0b28*/ 	.word	0x000179f0


	//   ....[134]....
        /*0b2c*/ 	.word	0x00017a60


	//   ....[135]....
        /*0b30*/ 	.word	0x00017aa0


	//   ....[136]....
        /*0b34*/ 	.word	0x00017af0


	//   ....[137]....
        /*0b38*/ 	.word	0x00017b40


	//   ....[138]....
        /*0b3c*/ 	.word	0x00017b90


	//   ....[139]....
        /*0b40*/ 	.word	0x00017be0


	//   ....[140]....
        /*0b44*/ 	.word	0x00017c50


	//   ....[141]....
        /*0b48*/ 	.word	0x00017c90


	//   ....[142]....
        /*0b4c*/ 	.word	0x00017d00


	//   ....[143]....
        /*0b50*/ 	.word	0x00017d60


	//   ....[144]....
        /*0b54*/ 	.word	0x00017dc0


	//----- nvinfo : EIATTR_EXIT_INSTR_OFFSETS
	.align		4
.L_316:
        /*0b58*/ 	.byte	0x04, 0x1c
        /*0b5a*/ 	.short	(.L_318 - .L_317)


	//   ....[0]....
.L_317:
        /*0b5c*/ 	.word	0x000010d0


	//   ....[1]....
        /*0b60*/ 	.word	0x00016ad0


	//----- nvinfo : EIATTR_MAX_THREADS
	.align		4
.L_318:
        /*0b64*/ 	.byte	0x04, 0x05
        /*0b66*/ 	.short	(.L_320 - .L_319)
.L_319:
        /*0b68*/ 	.word	0x00000100
        /*0b6c*/ 	.word	0x00000001
        /*0b70*/ 	.word	0x00000001


	//----- nvinfo : EIATTR_CRS_STACK_SIZE
	.align		4
.L_320:
        /*0b74*/ 	.byte	0x04, 0x1e
        /*0b76*/ 	.short	(.L_322 - .L_321)
.L_321:
        /*0b78*/ 	.word	0x00000000
.L_322:


//--------------------- .nv.info._ZN7cutlass13device_kernelIN5flash19enable_sm80_to_sm89INS1_16FlashAttnFwdSm80INS1_25CollectiveMainloopFwdSm80ILi8ELi1ELb0EN4cute5tupleIJNS5_1CILi128EEENS7_ILi32EEENS7_ILi256EEEEEELi256ENS_10bfloat16_tEfNS_4arch4Sm80ELb0ELb1ELb1ELb1ELb0ELb1ELb1ELb1EEENS1_21CollectiveEpilogueFwdINS6_IJS8_SA_S9_EEENS6_IJNS7_ILi1EEESI_SI_EEESC_SE_Li256ELb1ELb1ELb1ELb0EEENS1_36VarlenDynamicPersistentTileSchedulerILi128ELi32ELi256ELi256ELb1ELb1ELb0ELb1ELb0ELb1EEEEEEEEEvNT_6ParamsE --------------------------
	.section	.nv.info._ZN7cutlass13device_kernelIN5flash19enable_sm80_to_sm89INS1_16FlashAttnFwdSm80INS1_25CollectiveMainloopFwdSm80ILi8ELi1ELb0EN4cute5tupleIJNS5_1CILi128EEENS7_ILi32EEENS7_ILi256EEEEEELi256ENS_10bfloat16_tEfNS_4arch4Sm80ELb0ELb1ELb1ELb1ELb0ELb1ELb1ELb1EEENS1_21CollectiveEpilogueFwdINS6_IJS8_SA_S9_EEENS6_IJNS7_ILi1EEESI_SI_EEESC_SE_Li256ELb1ELb1ELb1ELb0EEENS1_36VarlenDynamicPersistentTileSchedulerILi128ELi32ELi256ELi256ELb1ELb1ELb0ELb1ELb0ELb1EEEEEEEEEvNT_6ParamsE,"",@"SHT_CUDA_INFO"
	.sectionflags	@""
	.align	4


	//----- nvinfo : EIATTR_CUDA_API_VERSION
	.align		4
        /*0000*/ 	.byte	0x04, 0x37
        /*0002*/ 	.short	(.L_324 - .L_323)
.L_323:
        /*0004*/ 	.word	0x00000082


	//----- nvinfo : EIATTR_SW2861232_WAR
	.align		4
.L_324:
        /*0008*/ 	.byte	0x01, 0x35
	.zero		2


	//----- nvinfo : EIATTR_PARAM_CBANK
	.align		4
        /*000c*/ 	.byte	0x04, 0x0a
        /*000e*/ 	.short	(.L_326 - .L_325)
	.align		4
.L_325:
        /*0010*/ 	.word	index@(.nv.constant0._ZN7cutlass13device_kernelIN5flash19enable_sm80_to_sm89INS1_16FlashAttnFwdSm80INS1_25CollectiveMainloopFwdSm80ILi8ELi1ELb0EN4cute5tupleIJNS5_1CILi128EEENS7_ILi32EEENS7_ILi256EEEEEELi256ENS_10bfloat16_tEfNS_4arch4Sm80ELb0ELb1ELb1ELb1ELb0ELb1ELb1ELb1EEENS1_21CollectiveEpilogueFwdINS6_IJS8_SA_S9_EEENS6_IJNS7_ILi1EEESI_SI_EEESC_SE_Li256ELb1ELb1ELb1ELb0EEENS1_36VarlenDynamicPersistentTileSchedulerILi128ELi32ELi256ELi256ELb1ELb1ELb0ELb1ELb0ELb1EEEEEEEEEvNT_6ParamsE)
        /*0014*/ 	.short	0x0160
        /*0016*/ 	.short	0x0438


	//----- nvinfo : EIATTR_CBANK_PARAM_SIZE
	.align		4
.L_326:
        /*0018*/ 	.byte	0x03, 0x19
        /*001a*/ 	.short	0x0438


	//----- nvinfo : EIATTR_KPARAM_INFO
	.align		4
        /*001c*/ 	.byte	0x04, 0x17
        /*001e*/ 	.short	(.L_328 - .L_327)
.L_327:
        /*0020*/ 	.word	0x00000000
        /*0024*/ 	.short	0x0000
        /*0026*/ 	.short	0x0000
        /*0028*/ 	.byte	0x00, 0xf0, 0xe1, 0x10


	//----- nvinfo : EIATTR_MAXREG_COUNT
	.align		4
.L_328:
        /*002c*/ 	.byte	0x03, 0x1b
        /*002e*/ 	.short	0x00ff


	//----- nvinfo : EIATTR_NUM_BARRIERS
	.align		4
        /*0030*/ 	.byte	0x02, 0x4c
        /*0032*/ 	.byte	0x06
	.zero		1


	//----- nvinfo : EIATTR_ANNOTATIONS
	.align		4
        /*0034*/ 	.byte	0x04, 0x55
        /*0036*/ 	.short	(.L_330 - .L_329)


	//   ....[0]....
.L_329:
        /*0038*/ 	.word	0x00000001
        /*003c*/ 	.byte	0x70, 0x00, 0x00, 0x00, 0x01, 0x00, 0x00, 0x00, 0xc0, 0x14, 0x00, 0x00, 0x01, 0x00, 0x00, 0x00
        /*004c*/ 	.byte	0xf0, 0xb3, 0x01, 0x00, 0x01, 0x00, 0x00, 0x00, 0xf0, 0xe9, 0x01, 0x00


	//----- nvinfo : EIATTR_MERCURY_ISA_VERSION
	.align		4
.L_330:
        /*0058*/ 	.byte	0x03, 0x5f
        /*005a*/ 	.short	0x0000


	//----- nvinfo : EIATTR_INT_WARP_WIDE_INSTR_OFFSETS
	.align		4
        /*005c*/ 	.byte	0x04, 0x31
        /*005e*/ 	.short	(.L_332 - .L_331)


	//   ....[0]....
.L_331:
        /*0060*/ 	.word	0x0001a980


	//   ....[1]....
        /*0064*/ 	.word	0x0001aa00


	//----- nvinfo : EIATTR_COOP_GROUP_MASK_REGIDS
	.align		4
.L_332:
        /*0068*/ 	.byte	0x04, 0x29
        /*006a*/ 	.short	(.L_334 - .L_333)


	//   ....[0]....
.L_333:
        /*006c*/ 	.word	0xffffffff


	//   ....[1]....
        /*0070*/ 	.word	0xffffffff


	//   ....[2]....
        /*0074*/ 	.word	0xffffffff


	//   ....[3]....
        /*0078*/ 	.word	0xffffffff


	//   ....[4]....
        /*007c*/ 	.word	0xffffffff


	//   ....[5]....
        /*0080*/ 	.word	0xffffffff


	//   ....[6]....
        /*0084*/ 	.word	0xffffffff


	//   ....[7]....
        /*0088*/ 	.word	0xffffffff


	//   ....[8]....
        /*008c*/ 	.word	0xffffffff


	//   ....[9]....
        /*0090*/ 	.word	0xffffffff


	//   ....[10]....
        /*0094*/ 	.word	0xffffffff


	//   ....[11]....
        /*0098*/ 	.word	0xffffffff


	//   ....[12]....
        /*009c*/ 	.word	0xffffffff


	//   ....[13]....
        /*00a0*/ 	.word	0xffffffff


	//   ....[14]....
        /*00a4*/ 	.word	0xffffffff


	//   ....[15]....
        /*00a8*/ 	.word	0xffffffff


	//   ....[16]....
        /*00ac*/ 	.word	0xffffffff


	//   ....[17]....
        /*00b0*/ 	.word	0xffffffff


	//   ....[18]....
        /*00b4*/ 	.word	0xffffffff


	//   ....[19]....
        /*00b8*/ 	.word	0xffffffff


	//   ....[20]....
        /*00bc*/ 	.word	0xffffffff


	//   ....[21]....
        /*00c0*/ 	.word	0xffffffff


	//   ....[22]....
        /*00c4*/ 	.word	0xffffffff


	//   ....[23]....
        /*00c8*/ 	.word	0xffffffff


	//   ....[24]....
        /*00cc*/ 	.word	0xffffffff


	//   ....[25]....
        /*00d0*/ 	.word	0xffffffff


	//   ....[26]....
        /*00d4*/ 	.word	0xffffffff


	//   ....[27]....
        /*00d8*/ 	.word	0xffffffff


	//   ....[28]....
        /*00dc*/ 	.word	0xffffffff


	//   ....[29]....
        /*00e0*/ 	.word	0xffffffff


	//   ....[30]....
        /*00e4*/ 	.word	0xffffffff


	//   ....[31]....
        /*00e8*/ 	.word	0xffffffff


	//   ....[32]....
        /*00ec*/ 	.word	0xffffffff


	//   ....[33]....
        /*00f0*/ 	.word	0xffffffff


	//   ....[34]....
        /*00f4*/ 	.word	0xffffffff


	//   ....[35]....
        /*00f8*/ 	.word	0xffffffff


	//   ....[36]....
        /*00fc*/ 	.word	0xffffffff


	//   ....[37]....
        /*0100*/ 	.word	0xffffffff


	//   ....[38]....
        /*0104*/ 	.word	0xffffffff


	//   ....[39]....
        /*0108*/ 	.word	0xffffffff


	//   ....[40]....
        /*010c*/ 	.word	0xffffffff


	//   ....[41]....
        /*0110*/ 	.word	0xffffffff


	//   ....[42]....
        /*0114*/ 	.word	0xffffffff


	//   ....[43]....
        /*0118*/ 	.word	0xffffffff


	//   ....[44]....
        /*011c*/ 	.word	0xffffffff


	//   ....[45]....
        /*0120*/ 	.word	0xffffffff


	//   ....[46]....
        /*0124*/ 	.word	0xffffffff


	//   ....[47]....
        /*0128*/ 	.word	0xffffffff


	//   ....[48]....
        /*012c*/ 	.word	0xffffffff


	//   ....[49]....
        /*0130*/ 	.word	0xffffffff


	//   ....[50]....
        /*0134*/ 	.word	0xffffffff


	//   ....[51]....
        /*0138*/ 	.word	0xffffffff


	//   ....[52]....
        /*013c*/ 	.word	0xffffffff


	//   ....[53]....
        /*0140*/ 	.word	0xffffffff


	//   ....[54]....
        /*0144*/ 	.word	0xffffffff


	//   ....[55]....
        /*0148*/ 	.word	0xffffffff


	//   ....[56]....
        /*014c*/ 	.word	0xffffffff


	//   ....[57]....
        /*0150*/ 	.word	0xffffffff


	//   ....[58]....
        /*0154*/ 	.word	0xffffffff


	//   ....[59]....
        /*0158*/ 	.word	0xffffffff


	//   ....[60]....
        /*015c*/ 	.word	0xffffffff


	//   ....[61]....
        /*0160*/ 	.word	0xffffffff


	//   ....[62]....
        /*0164*/ 	.word	0xffffffff


	//   ....[63]....
        /*0168*/ 	.word	0xffffffff


	//   ....[64]....
        /*016c*/ 	.word	0xffffffff


	//   ....[65]....
        /*0170*/ 	.word	0xffffffff


	//   ....[66]....
        /*0174*/ 	.word	0xffffffff


	//   ....[67]....
        /*0178*/ 	.word	0xffffffff


	//   ....[68]....
        /*017c*/ 	.word	0xffffffff


	//   ....[69]....
        /*0180*/ 	.word	0xffffffff


	//   ....[70]....
        /*0184*/ 	.word	0xffffffff


	//   ....[71]....
        /*0188*/ 	.word	0xffffffff


	//   ....[72]....
        /*018c*/ 	.word	0xffffffff


	//   ....[73]....
        /*0190*/ 	.word	0xffffffff


	//   ....[74]....
        /*0194*/ 	.word	0xffffffff


	//   ....[75]....
        /*0198*/ 	.word	0xffffffff


	//   ....[76]....
        /*019c*/ 	.word	0xffffffff


	//   ....[77]....
        /*01a0*/ 	.word	0xffffffff


	//   ....[78]....
        /*01a4*/ 	.word	0xffffffff


	//   ....[79]....
        /*01a8*/ 	.word	0xffffffff


	//   ....[80]....
        /*01ac*/ 	.word	0xffffffff


	//   ....[81]....
        /*01b0*/ 	.word	0xffffffff


	//   ....[82]....
        /*01b4*/ 	.word	0xffffffff


	//   ....[83]....
        /*01b8*/ 	.word	0xffffffff


	//   ....[84]....
        /*01bc*/ 	.word	0xffffffff


	//   ....[85]....
        /*01c0*/ 	.word	0xffffffff


	//   ....[86]....
        /*01c4*/ 	.word	0xffffffff


	//   ....[87]....
        /*01c8*/ 	.word	0xffffffff


	//   ....[88]....
        /*01cc*/ 	.word	0xffffffff


	//   ....[89]....
        /*01d0*/ 	.word	0xffffffff


	//   ....[90]....
        /*01d4*/ 	.word	0xffffffff


	//   ....[91]....
        /*01d8*/ 	.word	0xffffffff


	//   ....[92]....
        /*01dc*/ 	.word	0xffffffff


	//   ....[93]....
        /*01e0*/ 	.word	0xffffffff


	//   ....[94]....
        /*01e4*/ 	.word	0xffffffff


	//   ....[95]....
        /*01e8*/ 	.word	0xffffffff


	//   ....[96]....
        /*01ec*/ 	.word	0xffffffff


	//   ....[97]....
        /*01f0*/ 	.word	0xffffffff


	//   ....[98]....
        /*01f4*/ 	.word	0xffffffff


	//   ....[99]....
        /*01f8*/ 	.word	0xffffffff


	//   ....[100]....
        /*01fc*/ 	.word	0xffffffff


	//   ....[101]....
        /*0200*/ 	.word	0xffffffff


	//   ....[102]....
        /*0204*/ 	.word	0xffffffff


	//   ....[103]....
        /*0208*/ 	.word	0xffffffff


	//   ....[104]....
        /*020c*/ 	.word	0xffffffff


	//   ....[105]....
        /*0210*/ 	.word	0xffffffff


	//   ....[106]....
        /*0214*/ 	.word	0xffffffff


	//   ....[107]....
        /*0218*/ 	.word	0xffffffff


	//   ....[108]....
        /*021c*/ 	.word	0xffffffff


	//   ....[109]....
        /*0220*/ 	.word	0xffffffff


	//   ....[110]....
        /*0224*/ 	.word	0xffffffff


	//   ....[111]....
        /*0228*/ 	.word	0xffffffff


	//   ....[112]....
        /*022c*/ 	.word	0xffffffff


	//   ....[113]....
        /*0230*/ 	.word	0xffffffff


	//   ....[114]....
        /*0234*/ 	.word	0xffffffff


	//   ....[115]....
        /*0238*/ 	.word	0xffffffff


	//   ....[116]....
        /*023c*/ 	.word	0xffffffff


	//   ....[117]....
        /*0240*/ 	.word	0xffffffff


	//   ....[118]....
        /*0244*/ 	.word	0xffffffff


	//   ....[119]....
        /*0248*/ 	.word	0xffffffff


	//   ....[120]....
        /*024c*/ 	.word	0xffffffff


	//   ....[121]....
        /*0250*/ 	.word	0xffffffff


	//   ....[122]....
        /*0254*/ 	.word	0xffffffff


	//   ....[123]....
        /*0258*/ 	.word	0xffffffff


	//   ....[124]....
        /*025c*/ 	.word	0xffffffff


	//   ....[125]....
        /*0260*/ 	.word	0xffffffff


	//   ....[126]....
        /*0264*/ 	.word	0xffffffff


	//   ....[127]....
        /*0268*/ 	.word	0xffffffff


	//   ....[128]....
        /*026c*/ 	.word	0xffffffff


	//   ....[129]....
        /*0270*/ 	.word	0xffffffff


	//   ....[130]....
        /*0274*/ 	.word	0xffffffff


	//   ....[131]....
        /*0278*/ 	.word	0xffffffff


	//   ....[132]....
        /*027c*/ 	.word	0xffffffff


	//   ....[133]....
        /*0280*/ 	.word	0xffffffff


	//   ....[134]....
        /*0284*/ 	.word	0xffffffff


	//   ....[135]....
        /*0288*/ 	.word	0xffffffff


	//   ....[136]....
        /*028c*/ 	.word	0xffffffff


	//   ....[137]....
        /*0290*/ 	.word	0xffffffff


	//   ....[138]....
        /*0294*/ 	.word	0xffffffff


	//   ....[139]....
        /*0298*/ 	.word	0xffffffff


	//   ....[140]....
        /*029c*/ 	.word	0xffffffff


	//   ....[141]....
        /*02a0*/ 	.word	0xffffffff


	//   ....[142]....
        /*02a4*/ 	.word	0xffffffff


	//   ....[143]....
        /*02a8*/ 	.word	0xffffffff


	//   ....[144]....
        /*02ac*/ 	.word	0xffffffff


	//   ....[145]....
        /*02b0*/ 	.word	0xffffffff


	//   ....[146]....
        /*02b4*/ 	.word	0xffffffff


	//   ....[147]....
        /*02b8*/ 	.word	0xffffffff


	//   ....[148]....
        /*02bc*/ 	.word	0xffffffff


	//   ....[149]....
        /*02c0*/ 	.word	0xffffffff


	//   ....[150]....
        /*02c4*/ 	.word	0xffffffff


	//   ....[151]....
        /*02c8*/ 	.word	0xffffffff


	//   ....[152]....
        /*02cc*/ 	.word	0xffffffff


	//   ....[153]....
        /*02d0*/ 	.word	0xffffffff


	//   ....[154]....
        /*02d4*/ 	.word	0xffffffff


	//   ....[155]....
        /*02d8*/ 	.word	0xffffffff


	//   ....[156]....
        /*02dc*/ 	.word	0xffffffff


	//   ....[157]....
        /*02e0*/ 	.word	0xffffffff


	//   ....[158]....
        /*02e4*/ 	.word	0xffffffff


	//   ....[159]....
        /*02e8*/ 	.word	0xffffffff


	//   ....[160]....
        /*02ec*/ 	.word	0xffffffff


	//   ....[161]....
        /*02f0*/ 	.word	0xffffffff


	//   ....[162]....
        /*02f4*/ 	.word	0xffffffff


	//   ....[163]....
        /*02f8*/ 	.word	0xffffffff


	//   ....[164]....
        /*02fc*/ 	.word	0xffffffff


	//   ....[165]....
        /*0300*/ 	.word	0xffffffff


	//   ....[166]....
        /*0304*/ 	.word	0xffffffff


	//   ....[167]....
        /*0308*/ 	.word	0xffffffff


	//   ....[168]....
        /*030c*/ 	.word	0xffffffff


	//   ....[169]....
        /*0310*/ 	.word	0xffffffff


	//   ....[170]....
        /*0314*/ 	.word	0xffffffff


	//   ....[171]....
        /*0318*/ 	.word	0xffffffff


	//   ....[172]....
        /*031c*/ 	.word	0xffffffff


	//   ....[173]....
        /*0320*/ 	.word	0xffffffff


	//   ....[174]....
        /*0324*/ 	.word	0xffffffff


	//   ....[175]....
        /*0328*/ 	.word	0xffffffff


	//   ....[176]....
        /*032c*/ 	.word	0xffffffff


	//   ....[177]....
        /*0330*/ 	.word	0xffffffff


	//   ....[178]....
        /*0334*/ 	.word	0xffffffff


	//   ....[179]....
        /*0338*/ 	.word	0xffffffff


	//   ....[180]....
        /*033c*/ 	.word	0xffffffff


	//   ....[181]....
        /*0340*/ 	.word	0xffffffff


	//   ....[182]....
        /*0344*/ 	.word	0xffffffff


	//   ....[183]....
        /*0348*/ 	.word	0xffffffff


	//   ....[184]....
        /*034c*/ 	.word	0xffffffff


	//----- nvinfo : EIATTR_COOP_GROUP_INSTR_OFFSETS
	.align		4
.L_334:
        /*0350*/ 	.byte	0x04, 0x28
        /*0352*/ 	.short	(.L_336 - .L_335)


	//   ....[0]....
.L_335:
        /*0354*/ 	.word	0x00000050


	//   ....[1]....
        /*0358*/ 	.word	0x000001f0


	//   ....[2]....
        /*035c*/ 	.word	0x00000220


	//   ....[3]....
        /*0360*/ 	.word	0x00000250


	//   ....[4]....
        /*0364*/ 	.word	0x00000280


	//   ....[5]....
        /*0368*/ 	.word	0x000002b0


	//   ....[6]....
        /*036c*/ 	.word	0x000002e0


	//   ....[7]....
        /*0370*/ 	.word	0x00000450


	//   ....[8]....
        /*0374*/ 	.word	0x00000490


	//   ....[9]....
        /*0378*/ 	.word	0x000004c0


	//   ....[10]....
        /*037c*/ 	.word	0x000004f0


	//   ....[11]....
        /*0380*/ 	.word	0x00000520


	//   ....[12]....
        /*0384*/ 	.word	0x00000550


	//   ....[13]....
        /*0388*/ 	.word	0x000005e0


	//   ....[14]....
        /*038c*/ 	.word	0x00000620


	//   ....[15]....
        /*0390*/ 	.word	0x00000640


	//   ....[16]....
        /*0394*/ 	.word	0x000006a0


	//   ....[17]....
        /*0398*/ 	.word	0x00006d50


	//   ....[18]....
        /*039c*/ 	.word	0x00006d70


	//   ....[19]....
        /*03a0*/ 	.word	0x00006f60


	//   ....[20]....
        /*03a4*/ 	.word	0x00006f70


	//   ....[21]....
        /*03a8*/ 	.word	0x00007100


	//   ....[22]....
        /*03ac*/ 	.word	0x00007120


	//   ....[23]....
        /*03b0*/ 	.word	0x000072b0


	//   ....[24]....
        /*03b4*/ 	.word	0x000072c0


	//   ....[25]....
        /*03b8*/ 	.word	0x00007910


	//   ....[26]....
        /*03bc*/ 	.word	0x00007930


	//   ....[27]....
        /*03c0*/ 	.word	0x00007950


	//   ....[28]....
        /*03c4*/ 	.word	0x00007960


	//   ....[29]....
        /*03c8*/ 	.word	0x00007df0


	//   ....[30]....
        /*03cc*/ 	.word	0x00007e30


	//   ....[31]....
        /*03d0*/ 	.word	0x00007e70


	//   ....[32]....
        /*03d4*/ 	.word	0x00007eb0


	//   ....[33]....
        /*03d8*/ 	.word	0x00008370


	//   ....[34]....
        /*03dc*/ 	.word	0x000083b0


	//   ....[35]....
        /*03e0*/ 	.word	0x000083f0


	//   ....[36]....
        /*03e4*/ 	.word	0x00008420


	//   ....[37]....
        /*03e8*/ 	.word	0x00008880


	//   ....[38]....
        /*03ec*/ 	.word	0x000088c0


	//   ....[39]....
        /*03f0*/ 	.word	0x00008900


	//   ....[40]....
        /*03f4*/ 	.word	0x00008920


	//   ....[41]....
        /*03f8*/ 	.word	0x0000c2a0


	//   ....[42]....
        /*03fc*/ 	.word	0x0000c2c0


	//   ....[43]....
        /*0400*/ 	.word	0x0000c2e0


	//   ....[44]....
        /*0404*/ 	.word	0x0000c2f0


	//   ....[45]....
        /*0408*/ 	.word	0x0000c520


	//   ....[46]....
        /*040c*/ 	.word	0x0000c590


	//   ....[47]....
        /*0410*/ 	.word	0x0000c5e0


	//   ....[48]....
        /*0414*/ 	.word	0x0000c630


	//   ....[49]....
        /*0418*/ 	.word	0x0000c9c0


	//   ....[50]....
        /*041c*/ 	.word	0x0000ca10


	//   ....[51]....
        /*0420*/ 	.word	0x0000ca70


	//   ....[52]....
        /*0424*/ 	.word	0x0000cab0


	//   ....[53]....
        /*0428*/ 	.word	0x0000cd60


	//   ....[54]....
        /*042c*/ 	.word	0x0000cdd0


	//   ....[55]....
        /*0430*/ 	.word	0x0000ce20


	//   ....[56]....
        /*0434*/ 	.word	0x0000ce70


	//   ....[57]....
        /*0438*/ 	.word	0x00011a00


	//   ....[58]....
        /*043c*/ 	.word	0x00011c50


	//   ....[59]....
        /*0440*/ 	.word	0x00012130


	//   ....[60]....
        /*0444*/ 	.word	0x000122e0


	//   ....[61]....
        /*0448*/ 	.word	0x00012340


	//   ....[62]....
        /*044c*/ 	.word	0x000123e0


	//   ....[63]....
        /*0450*/ 	.word	0x00013a80


	//   ....[64]....
        /*0454*/ 	.word	0x00013c90


	//   ....[65]....
        /*0458*/ 	.word	0x00014100


	//   ....[66]....
        /*045c*/ 	.word	0x00014280


	//   ....[67]....
        /*0460*/ 	.word	0x00014290


	//   ....[68]....
        /*0464*/ 	.word	0x00014300


	//   ....[69]....
        /*0468*/ 	.word	0x000164e0


	//   ....[70]....
        /*046c*/ 	.word	0x00016500


	//   ....[71]....
        /*0470*/ 	.word	0x00016520


	//   ....[72]....
        /*0474*/ 	.word	0x00016540


	//   ....[73]....
        /*0478*/ 	.word	0x00018410


	//   ....[74]....
        /*047c*/ 	.word	0x00018620


	//   ....[75]....
        /*0480*/ 	.word	0x00018aa0


	//   ....[76]....
        /*0484*/ 	.word	0x00018bc0


	//   ....[77]....
        /*0488*/ 	.word	0x00018c20


	//   ....[78]....
        /*048c*/ 	.word	0x00018cc0


	//   ....[79]....
        /*0490*/ 	.word	0x00019f60


	//   ....[80]....
        /*0494*/ 	.word	0x00019f90


	//   ....[81]....
        /*0498*/ 	.word	0x00019fa0


	//   ....[82]....
        /*049c*/ 	.word	0x00019fd0


	//   ....[83]....
        /*04a0*/ 	.word	0x0001b750


	//   ....[84]....
        /*04a4*/ 	.word	0x0001b780


	//   ....[85]....
        /*04a8*/ 	.word	0x0001b790


	//   ....[86]....
        /*04ac*/ 	.word	0x0001b7a0


	//   ....[87]....
        /*04b0*/ 	.word	0x0001bb60


	//   ....[88]....
        /*04b4*/ 	.word	0x0001bb80


	//   ....[89]....
        /*04b8*/ 	.word	0x0001bd50


	//   ....[90]....
        /*04bc*/ 	.word	0x0001bd60


	//   ....[91]....
        /*04c0*/ 	.word	0x0001bed0


	//   ....[92]....
        /*04c4*/ 	.word	0x0001bef0


	//   ....[93]....
        /*04c8*/ 	.word	0x0001c060


	//   ....[94]....
        /*04cc*/ 	.word	0x0001c070


	//   ....[95]....
        /*04d0*/ 	.word	0x0001c3d0


	//   ....[96]....
        /*04d4*/ 	.word	0x0001c3f0


	//   ....[97]....
        /*04d8*/ 	.word	0x0001d020


	//   ....[98]....
        /*04dc*/ 	.word	0x0001d030


	//   ....[99]....
        /*04e0*/ 	.word	0x0001e380


	//   ....[100]....
        /*04e4*/ 	.word	0x0001e3a0


	//   ....[101]....
        /*04e8*/ 	.word	0x0001e580


	//   ....[102]....
        /*04ec*/ 	.word	0x0001e590


	//   ....[103]....
        /*04f0*/ 	.word	0x0001e700


	//   ....[104]....
        /*04f4*/ 	.word	0x0001e720


	//   ....[105]....
        /*04f8*/ 	.word	0x0001e890


	//   ....[106]....
        /*04fc*/ 	.word	0x0001e8a0


	//   ....[107]....
        /*0500*/ 	.word	0x0001eab0


	//   ....[108]....
        /*0504*/ 	.word	0x0001ead0


	//   ....[109]....
        /*0508*/ 	.word	0x0001ebf0


	//   ....[110]....
        /*050c*/ 	.word	0x0001ec30


	//   ....[111]....
        /*0510*/ 	.word	0x0001ec60


	//   ....[112]....
        /*0514*/ 	.word	0x0001ec90


	//   ....[113]....
        /*0518*/ 	.word	0x0001ecc0


	//   ....[114]....
        /*051c*/ 	.word	0x0001ecf0


	//   ....[115]....
        /*0520*/ 	.word	0x0001ee40


	//   ....[116]....
        /*0524*/ 	.word	0x0001ee80


	//   ....[117]....
        /*0528*/ 	.word	0x0001eeb0


	//   ....[118]....
        /*052c*/ 	.word	0x0001eee0


	//   ....[119]....
        /*0530*/ 	.word	0x0001ef10


	//   ....[120]....
        /*0534*/ 	.word	0x0001ef40


	//   ....[121]....
        /*0538*/ 	.word	0x0001efd0


	//   ....[122]....
        /*053c*/ 	.word	0x0001f010


	//   ....[123]....
        /*0540*/ 	.word	0x0001f020


	//   ....[124]....
        /*0544*/ 	.word	0x0001f080


	//   ....[125]....
        /*0548*/ 	.word	0x0001fa50


	//   ....[126]....
        /*054c*/ 	.word	0x0001fab0


	//   ....[127]....
        /*0550*/ 	.word	0x0001fb00


	//   ....[128]....
        /*0554*/ 	.word	0x0001fb50


	//   ....[129]....
        /*0558*/ 	.word	0x0001fba0


	//   ....[130]....
        /*055c*/ 	.word	0x0001fc10


	//   ....[131]....
        /*0560*/ 	.word	0x0001fc60


	//   ....[132]....
        /*0564*/ 	.word	0x0001fcd0


	//   ....[133]....
        /*0568*/ 	.word	0x0001fd40


	//   ....[134]....
        /*056c*/ 	.word	0x0001fda0


	//   ....[135]....
        /*0570*/ 	.word	0x0001fe10


	//   ....[136]....
        /*0574*/ 	.word	0x0001fe80


	//   ....[137]....
        /*0578*/ 	.word	0x0001fef0


	//   ....[138]....
        /*057c*/ 	.word	0x0001ff50


	//   ....[139]....
        /*0580*/ 	.word	0x0001ffc0


	//   ....[140]....
        /*0584*/ 	.word	0x00020030


	//   ....[141]....
        /*0588*/ 	.word	0x000200a0


	//   ....[142]....
        /*058c*/ 	.word	0x00020100


	//   ....[143]....
        /*0590*/ 	.word	0x00020160


	//   ....[144]....
        /*0594*/ 	.word	0x000201c0


	//   ....[145]....
        /*0598*/ 	.word	0x00020210


	//   ....[146]....
        /*059c*/ 	.word	0x00020260


	//   ....[147]....
        /*05a0*/ 	.word	0x000202d0


	//   ....[148]....
        /*05a4*/ 	.word	0x00020340


	//   ....[149]....
        /*05a8*/ 	.word	0x000203b0


	//   ....[150]....
        /*05ac*/ 	.word	0x00020410


	//   ....[151]....
        /*05b0*/ 	.word	0x00020480


	//   ....[152]....
        /*05b4*/ 	.word	0x000204f0


	//   ....[153]....
        /*05b8*/ 	.word	0x00020560


	//   ....[154]....
        /*05bc*/ 	.word	0x000205c0


	//   ....[155]....
        /*05c0*/ 	.word	0x00020630


	//   ....[156]....
        /*05c4*/ 	.word	0x000206a0


	//   ....[157]....
        /*05c8*/ 	.word	0x00020710


	//   ....[158]....
        /*05cc*/ 	.word	0x00020770


	//   ....[159]....
        /*05d0*/ 	.word	0x000207e0


	//   ....[160]....
        /*05d4*/ 	.word	0x00020850


	//   ....[161]....
        /*05d8*/ 	.word	0x000208c0


	//   ....[162]....
        /*05dc*/ 	.word	0x00020920


	//   ....[163]....
        /*05e0*/ 	.word	0x00020990


	//   ....[164]....
        /*05e4*/ 	.word	0x00020a00


	//   ....[165]....
        /*05e8*/ 	.word	0x00020a70


	//   ....[166]....
        /*05ec*/ 	.word	0x00020ad0


	//   ....[167]....
        /*05f0*/ 	.word	0x00020b40


	//   ....[168]....
        /*05f4*/ 	.word	0x00020bb0


	//   ....[169]....
        /*05f8*/ 	.word	0x00020c00


	//   ....[170]....
        /*05fc*/ 	.word	0x00020c40


	//   ....[171]....
        /*0600*/ 	.word	0x00020c90


	//   ....[172]....
        /*0604*/ 	.word	0x00020ce0


	//   ....[173]....
        /*0608*/ 	.word	0x00020d30


	//   ....[174]....
        /*060c*/ 	.word	0x00020da0


	//   ....[175]....
        /*0610*/ 	.word	0x00020df0


	//   ....[176]....
        /*0614*/ 	.word	0x00020e40


	//   ....[177]....
        /*0618*/ 	.word	0x00020e90


	//   ....[178]....
        /*061c*/ 	.word	0x00020ee0


	//   ....[179]....
        /*0620*/ 	.word	0x00020f30


	//   ....[180]....
        /*0624*/ 	.word	0x00020fa0


	//   ....[181]....
        /*0628*/ 	.word	0x00020ff0


	//   ....[182]....
        /*062c*/ 	.word	0x00021060


	//   ....[183]....
        /*0630*/ 	.word	0x000210c0


	//   ....[184]....
        /*0634*/ 	.word	0x00021130


	//----- nvinfo : EIATTR_EXIT_INSTR_OFFSETS
	.align		4
.L_336:
        /*0638*/ 	.byte	0x04, 0x1c
        /*063a*/ 	.short	(.L_338 - .L_337)


	//   ....[0]....
.L_337:
        /*063c*/ 	.word	0x00001000


	//   ....[1]....
        /*0640*/ 	.word	0x0001fa10


	//----- nvinfo : EIATTR_MAX_THREADS
	.align		4
.L_338:
        /*0644*/ 	.byte	0x04, 0x05
        /*0646*/ 	.short	(.L_340 - .L_339)
.L_339:
        /*0648*/ 	.word	0x00000100
        /*064c*/ 	.word	0x00000001
        /*0650*/ 	.word	0x00000001


	//----- nvinfo : EIATTR_CRS_STACK_SIZE
	.align		4
.L_340:
        /*0654*/ 	.byte	0x04, 0x1e
        /*0656*/ 	.short	(.L_342 - .L_341)
.L_341:
        /*0658*/ 	.word	0x00000000
.L_342:


//--------------------- .nv.info._ZN7cutlass13device_kernelIN5flash19enable_sm80_to_sm89INS1_16FlashAttnFwdSm80INS1_25CollectiveMainloopFwdSm80ILi8ELi1ELb1EN4cute5tupleIJNS5_1CILi128EEENS7_ILi64EEENS7_ILi256EEEEEELi256ENS_10bfloat16_tEfNS_4arch4Sm80ELb1ELb0ELb1ELb0ELb0ELb0ELb1ELb1EEENS1_21CollectiveEpilogueFwdINS6_IJS8_SA_S9_EEENS6_IJNS7_ILi1EEESI_SI_EEESC_SE_Li256ELb0ELb1ELb1ELb0EEENS1_30DynamicPersistentTileSchedulerILi256ELi256ELb1ELb1ELb0EEEEEEEEEvNT_6ParamsE --------------------------
	.section	.nv.info._ZN7cutlass13device_kernelIN5flash19enable_sm80_to_sm89INS1_16FlashAttnFwdSm80INS1_25CollectiveMainloopFwdSm80ILi8ELi1ELb1EN4cute5tupleIJNS5_1CILi128EEENS7_ILi64EEENS7_ILi256EEEEEELi256ENS_10bfloat16_tEfNS_4arch4Sm80ELb1ELb0ELb1ELb0ELb0ELb0ELb1ELb1EEENS1_21CollectiveEpilogueFwdINS6_IJS8_SA_S9_EEENS6_IJNS7_ILi1EEESI_SI_EEESC_SE_Li256ELb0ELb1ELb1ELb0EEENS1_30DynamicPersistentTileSchedulerILi256ELi256ELb1ELb1ELb0EEEEEEEEEvNT_6ParamsE,"",@"SHT_CUDA_INFO"
	.sectionflags	@""
	.align	4


	//----- nvinfo : EIATTR_CUDA_API_VERSION
	.align		4
        /*0000*/ 	.byte	0x04, 0x37
        /*0002*/ 	.short	(.L_344 - .L_343)
.L_343:
        /*0004*/ 	.word	0x00000082


	//----- nvinfo : EIATTR_SW2861232_WAR
	.align		4
.L_344:
        /*0008*/ 	.byte	0x01, 0x35
	.zero		2


	//----- nvinfo : EIATTR_PARAM_CBANK
	.align		4
        /*000c*/ 	.byte	0x04, 0x0a
        /*000e*/ 	.short	(.L_346 - .L_345)
	.align		4
.L_345:
        /*0010*/ 	.word	index@(.nv.constant0._ZN7cutlass13device_kernelIN5flash19enable_sm80_to_sm89INS1_16FlashAttnFwdSm80INS1_25CollectiveMainloopFwdSm80ILi8ELi1ELb1EN4cute5tupleIJNS5_1CILi128EEENS7_ILi64EEENS7_ILi256EEEEEELi256ENS_10bfloat16_tEfNS_4arch4Sm80ELb1ELb0ELb1ELb0ELb0ELb0ELb1ELb1EEENS1_21CollectiveEpilogueFwdINS6_IJS8_SA_S9_EEENS6_IJNS7_ILi1EEESI_SI_EEESC_SE_Li256ELb0ELb1ELb1ELb0EEENS1_30DynamicPersistentTileSchedulerILi256ELi256ELb1ELb1ELb0EEEEEEEEEvNT_6ParamsE)
        /*0014*/ 	.short	0x0160
        /*0016*/ 	.short	0x0428


	//----- nvinfo : EIATTR_CBANK_PARAM_SIZE
	.align		4
.L_346:
        /*0018*/ 	.byte	0x03, 0x19
        /*001a*/ 	.short	0x0428


	//----- nvinfo : EIATTR_KPARAM_INFO
	.align		4
        /*001c*/ 	.byte	0x04, 0x17
        /*001e*/ 	.short	(.L_348 - .L_347)
.L_347:
        /*0020*/ 	.word	0x00000000
        /*0024*/ 	.short	0x0000
        /*0026*/ 	.short	0x0000
        /*0028*/ 	.byte	0x00, 0xf0, 0xa1, 0x10


	//----- nvinfo : EIATTR_MAXREG_COUNT
	.align		4
.L_348:
        /*002c*/ 	.byte	0x03, 0x1b
        /*002e*/ 	.short	0x00ff


	//----- nvinfo : EIATTR_NUM_BARRIERS
	.align		4
        /*0030*/ 	.byte	0x02, 0x4c
        /*0032*/ 	.byte	0x06
	.zero		1


	//----- nvinfo : EIATTR_ANNOTATIONS
	.align		4
        /*0034*/ 	.byte	0x04, 0x55
        /*0036*/ 	.short	(.L_350 - .L_349)


	//   ....[0]....
.L_349:
        /* <DEDUP_REMOVED lines=129> */


	//----- nvinfo : EIATTR_MERCURY_ISA_VERSION
	.align		4
.L_350:
        /*0830*/ 	.byte	0x03, 0x5f
        /*0832*/ 	.short	0x0000


	//----- nvinfo : EIATTR_INT_WARP_WIDE_INSTR_OFFSETS
	.align		4
        /*0834*/ 	.byte	0x04, 0x31
        /*0836*/ 	.short	(.L_352 - .L_351)


	//   ....[0]....
.L_351:
        /*0838*/ 	.word	0x0000e840


	//   ....[1]....
        /*083c*/ 	.word	0x0000e8c0


	//----- nvinfo : EIATTR_COOP_GROUP_MASK_REGIDS
	.align		4
.L_352:
        /*0840*/ 	.byte	0x04, 0x29
        /*0842*/ 	.short	(.L_354 - .L_353)


	//   ....[0]....
.L_353:
        /*0844*/ 	.word	0xffffffff


	//   ....[1]....
        /*0848*/ 	.word	0xffffffff


	//   ....[2]....
        /*084c*/ 	.word	0xffffffff


	//   ....[3]....
        /*0850*/ 	.word	0xffffffff


	//   ....[4]....
        /*0854*/ 	.word	0xffffffff


	//   ....[5]....
        /*0858*/ 	.word	0xffffffff


	//   ....[6]....
        /*085c*/ 	.word	0xffffffff


	//   ....[7]....
        /*0860*/ 	.word	0xffffffff


	//   ....[8]....
        /*0864*/ 	.word	0xffffffff


	//   ....[9]....
        /*0868*/ 	.word	0xffffffff


	//   ....[10]....
        /*086c*/ 	.word	0xffffffff


	//   ....[11]....
        /*0870*/ 	.word	0xffffffff


	//   ....[12]....
        /*0874*/ 	.word	0xffffffff


	//   ....[13]....
        /*0878*/ 	.word	0xffffffff


	//   ....[14]....
        /*087c*/ 	.word	0xffffffff


	//   ....[15]....
        /*0880*/ 	.word	0xffffffff


	//   ....[16]....
        /*0884*/ 	.word	0xffffffff


	//   ....[17]....
        /*0888*/ 	.word	0xffffffff


	//   ....[18]....
        /*088c*/ 	.word	0xffffffff


	//   ....[19]....
        /*0890*/ 	.word	0xffffffff


	//   ....[20]....
        /*0894*/ 	.word	0xffffffff


	//   ....[21]....
        /*0898*/ 	.word	0xffffffff


	//   ....[22]....
        /*089c*/ 	.word	0xffffffff


	//   ....[23]....
        /*08a0*/ 	.word	0xffffffff


	//   ....[24]....
        /*08a4*/ 	.word	0xffffffff


	//   ....[25]....
        /*08a8*/ 	.word	0xffffffff


	//   ....[26]....
        /*08ac*/ 	.word	0xffffffff


	//   ....[27]....
        /*08b0*/ 	.word	0xffffffff


	//   ....[28]....
        /*08b4*/ 	.word	0xffffffff


	//   ....[29]....
        /*08b8*/ 	.word	0xffffffff


	//   ....[30]....
        /*08bc*/ 	.word	0xffffffff


	//   ....[31]....
        /*08c0*/ 	.word	0xffffffff


	//   ....[32]....
        /*08c4*/ 	.word	0xffffffff


	//   ....[33]....
        /*08c8*/ 	.word	0xffffffff


	//   ....[34]....
        /*08cc*/ 	.word	0xffffffff


	//   ....[35]....
        /*08d0*/ 	.word	0xffffffff


	//   ....[36]....
        /*08d4*/ 	.word	0xffffffff


	//   ....[37]....
        /*08d8*/ 	.word	0xffffffff


	//   ....[38]....
        /*08dc*/ 	.word	0xffffffff


	//   ....[39]....
        /*08e0*/ 	.word	0xffffffff


	//   ....[40]....
        /*08e4*/ 	.word	0xffffffff


	//   ....[41]....
        /*08e8*/ 	.word	0xffffffff


	//   ....[42]....
        /*08ec*/ 	.word	0xffffffff


	//   ....[43]....
        /*08f0*/ 	.word	0xffffffff


	//----- nvinfo : EIATTR_COOP_GROUP_INSTR_OFFSETS
	.align		4
.L_354:
        /*08f4*/ 	.byte	0x04, 0x28
        /*08f6*/ 	.short	(.L_356 - .L_355)


	//   ....[0]....
.L_355:
        /*08f8*/ 	.word	0x00000050


	//   ....[1]....
        /*08fc*/ 	.word	0x00001d80


	//   ....[2]....
        /*0900*/ 	.word	0x00001d90


	//   ....[3]....
        /*0904*/ 	.word	0x00001dc0


	//   ....[4]....
        /*0908*/ 	.word	0x00001de0


	//   ....[5]....
        /*090c*/ 	.word	0x00001df0


	//   ....[6]....
        /*0910*/ 	.word	0x00001e10


	//   ....[7]....
        /*0914*/ 	.word	0x00001f40


	//   ....[8]....
        /*0918*/ 	.word	0x00001f50


	//   ....[9]....
        /*091c*/ 	.word	0x00003c30


	//   ....[10]....
        /*0920*/ 	.word	0x00003c40


	//   ....[11]....
        /*0924*/ 	.word	0x00004200


	//   ....[12]....
        /*0928*/ 	.word	0x00004330


	//   ....[13]....
        /*092c*/ 	.word	0x00004340


	//   ....[14]....
        /*0930*/ 	.word	0x00004370


	//   ....[15]....
        /*0934*/ 	.word	0x00007420


	//   ....[16]....
        /*0938*/ 	.word	0x00007440


	//   ....[17]....
        /*093c*/ 	.word	0x00007b80


	//   ....[18]....
        /*0940*/ 	.word	0x00007c80


	//   ....[19]....
        /*0944*/ 	.word	0x00007d40


	//   ....[20]....
        /*0948*/ 	.word	0x00007e40


	//   ....[21]....
        /*094c*/ 	.word	0x0000b890


	//   ....[22]....
        /*0950*/ 	.word	0x0000b8b0


	//   ....[23]....
        /*0954*/ 	.word	0x0000b8d0


	//   ....[24]....
        /*0958*/ 	.word	0x0000b8f0


	//   ....[25]....
        /*095c*/ 	.word	0x0000ddf0


	//   ....[26]....
        /*0960*/ 	.word	0x0000de40


	//   ....[27]....
        /*0964*/ 	.word	0x0000de60


	//   ....[28]....
        /*0968*/ 	.word	0x0000de80


	//   ....[29]....
        /*096c*/ 	.word	0x0000ea10


	//   ....[30]....
        /*0970*/ 	.word	0x0000ef40


	//   ....[31]....
        /*0974*/ 	.word	0x0000ef50


	//   ....[32]....
        /*0978*/ 	.word	0x0000ef80


	//   ....[33]....
        /*097c*/ 	.word	0x0000efa0


	//   ....[34]....
        /*0980*/ 	.word	0x0000f090


	//   ....[35]....
        /*0984*/ 	.word	0x0000f0f0


	//   ....[36]....
        /*0988*/ 	.word	0x0000fbd0


	//   ....[37]....
        /*098c*/ 	.word	0x0000fbe0


	//   ....[38]....
        /*0990*/ 	.word	0x00010770


	//   ....[39]....
        /*0994*/ 	.word	0x00010850


	//   ....[40]....
        /*0998*/ 	.word	0x000108b0


	//   ....[41]....
        /*099c*/ 	.word	0x00010900


	//   ....[42]....
        /*09a0*/ 	.word	0x00010960


	//   ....[43]....
        /*09a4*/ 	.word	0x000109b0


	//----- nvinfo : EIATTR_EXIT_INSTR_OFFSETS
	.align		4
.L_356:
        /*09a8*/ 	.byte	0x04, 0x1c
        /*09aa*/ 	.short	(.L_358 - .L_357)


	//   ....[0]....
.L_357:
        /*09ac*/ 	.word	0x000000a0


	//   ....[1]....
        /*09b0*/ 	.word	0x00010810


	//----- nvinfo : EIATTR_MAX_THREADS
	.align		4
.L_358:
        /*09b4*/ 	.byte	0x04, 0x05
        /*09b6*/ 	.short	(.L_360 - .L_359)
.L_359:
        /*09b8*/ 	.word	0x00000100
        /*09bc*/ 	.word	0x00000001
        /*09c0*/ 	.word	0x00000001


	//----- nvinfo : EIATTR_CRS_STACK_SIZE
	.align		4
.L_360:
        /*09c4*/ 	.byte	0x04, 0x1e
        /*09c6*/ 	.short	(.L_362 - .L_361)
.L_361:
        /*09c8*/ 	.word	0x00000000
.L_362:


//--------------------- .nv.info._ZN7cutlass13device_kernelIN5flash19enable_sm80_to_sm89INS1_16FlashAttnFwdSm80INS1_25CollectiveMainloopFwdSm80ILi8ELi1ELb1EN4cute5tupleIJNS5_1CILi128EEENS7_ILi48EEENS7_ILi256EEEEEELi256ENS_10bfloat16_tEfNS_4arch4Sm80ELb1ELb0ELb1ELb1ELb0ELb0ELb1ELb1EEENS1_21CollectiveEpilogueFwdINS6_IJS8_SA_S9_EEENS6_IJNS7_ILi1EEESI_SI_EEESC_SE_Li256ELb1ELb1ELb1ELb0EEENS1_36VarlenDynamicPersistentTileSchedulerILi128ELi48ELi256ELi256ELb1ELb1ELb0ELb1ELb1ELb1EEEEEEEEEvNT_6ParamsE --------------------------
	.section	.nv.info._ZN7cutlass13device_kernelIN5flash19enable_sm80_to_sm89INS1_16FlashAttnFwdSm80INS1_25CollectiveMainloopFwdSm80ILi8ELi1ELb1EN4cute5tupleIJNS5_1CILi128EEENS7_ILi48EEENS7_ILi256EEEEEELi256ENS_10bfloat16_tEfNS_4arch4Sm80ELb1ELb0ELb1ELb1ELb0ELb0ELb1ELb1EEENS1_21CollectiveEpilogueFwdINS6_IJS8_SA_S9_EEENS6_IJNS7_ILi1EEESI_SI_EEESC_SE_Li256ELb1ELb1ELb1ELb0EEENS1_36VarlenDynamicPersistentTileSchedulerILi128ELi48ELi256ELi256ELb1ELb1ELb0ELb1ELb1ELb1EEEEEEEEEvNT_6ParamsE,"",@"SHT_CUDA_INFO"
	.sectionflags	@""
	.align	4


	//----- nvinfo : EIATTR_CUDA_API_VERSION
	.align		4
        /*0000*/ 	.byte	0x04, 0x37
        /*0002*/ 	.short	(.L_364 - .L_363)
.L_363:
        /*0004*/ 	.word	0x00000082


	//----- nvinfo : EIATTR_SW2861232_WAR
	.align		4
.L_364:
        /*0008*/ 	.byte	0x01, 0x35
	.zero		2


	//----- nvinfo : EIATTR_PARAM_CBANK
	.align		4
        /*000c*/ 	.byte	0x04, 0x0a
        /*000e*/ 	.short	(.L_366 - .L_365)
	.align		4
.L_365:
        /*0010*/ 	.word	index@(.nv.constant0._ZN7cutlass13device_kernelIN5flash19enable_sm80_to_sm89INS1_16FlashAttnFwdSm80INS1_25CollectiveMainloopFwdSm80ILi8ELi1ELb1EN4cute5tupleIJNS5_1CILi128EEENS7_ILi48EEENS7_ILi256EEEEEELi256ENS_10bfloat16_tEfNS_4arch4Sm80ELb1ELb0ELb1ELb1ELb0ELb0ELb1ELb1EEENS1_21CollectiveEpilogueFwdINS6_IJS8_SA_S9_EEENS6_IJNS7_ILi1EEESI_SI_EEESC_SE_Li256ELb1ELb1ELb1ELb0EEENS1_36VarlenDynamicPersistentTileSchedulerILi128ELi48ELi256ELi256ELb1ELb1ELb0ELb1ELb1ELb1EEEEEEEEEvNT_6ParamsE)
        /*0014*/ 	.short	0x0160
        /*0016*/ 	.short	0x0438


	//----- nvinfo : EIATTR_CBANK_PARAM_SIZE
	.align		4
.L_366:
        /*0018*/ 	.byte	0x03, 0x19
        /*001a*/ 	.short	0x0438


	//----- nvinfo : EIATTR_KPARAM_INFO
	.align		4
        /*001c*/ 	.byte	0x04, 0x17
        /*001e*/ 	.short	(.L_368 - .L_367)
.L_367:
        /*0020*/ 	.word	0x00000000
        /*0024*/ 	.short	0x0000
        /*0026*/ 	.short	0x0000
        /*0028*/ 	.byte	0x00, 0xf0, 0xe1, 0x10


	//----- nvinfo : EIATTR_MAXREG_COUNT
	.align		4
.L_368:
        /*002c*/ 	.byte	0x03, 0x1b
        /*002e*/ 	.short	0x00ff


	//----- nvinfo : EIATTR_NUM_BARRIERS
	.align		4
        /*0030*/ 	.byte	0x02, 0x4c
        /*0032*/ 	.byte	0x06
	.zero		1


	//----- nvinfo : EIATTR_ANNOTATIONS
	.align		4
        /*0034*/ 	.byte	0x04, 0x55
        /*0036*/ 	.short	(.L_370 - .L_369)


	//   ....[0]....
.L_369:
        /* <DEDUP_REMOVED lines=122> */


	//----- nvinfo : EIATTR_MERCURY_ISA_VERSION
	.align		4
.L_370:
        /*07c0*/ 	.byte	0x03, 0x5f
        /*07c2*/ 	.short	0x0000


	//----- nvinfo : EIATTR_INT_WARP_WIDE_INSTR_OFFSETS
	.align		4
        /*07c4*/ 	.byte	0x04, 0x31
        /*07c6*/ 	.short	(.L_372 - .L_371)


	//   ....[0]....
.L_371:
        /*07c8*/ 	.word	0x0000cf00


	//   ....[1]....
        /*07cc*/ 	.word	0x0000cf80


	//----- nvinfo : EIATTR_COOP_GROUP_MASK_REGIDS
	.align		4
.L_372:
        /*07d0*/ 	.byte	0x04, 0x29
        /*07d2*/ 	.short	(.L_374 - .L_373)


	//   ....[0]....
.L_373:
        /*07d4*/ 	.word	0xffffffff


	//   ....[1]....
        /*07d8*/ 	.word	0xffffffff


	//   ....[2]....
        /*07dc*/ 	.word	0xffffffff


	//   ....[3]....
        /*07e0*/ 	.word	0xffffffff


	//   ....[4]....
        /*07e4*/ 	.word	0xffffffff


	//   ....[5]....
        /*07e8*/ 	.word	0xffffffff


	//   ....[6]....
        /*07ec*/ 	.word	0xffffffff


	//   ....[7]....
        /*07f0*/ 	.word	0xffffffff


	//   ....[8]....
        /*07f4*/ 	.word	0xffffffff


	//   ....[9]....
        /*07f8*/ 	.word	0xffffffff


	//   ....[10]....
        /*07fc*/ 	.word	0xffffffff


	//   ....[11]....
        /*0800*/ 	.word	0xffffffff


	//   ....[12]....
        /*0804*/ 	.word	0xffffffff


	//   ....[13]....
        /*0808*/ 	.word	0xffffffff


	//   ....[14]....
        /*080c*/ 	.word	0xffffffff


	//   ....[15]....
        /*0810*/ 	.word	0xffffffff


	//   ....[16]....
        /*0814*/ 	.word	0xffffffff


	//   ....[17]....
        /*0818*/ 	.word	0xffffffff


	//   ....[18]....
        /*081c*/ 	.word	0xffffffff


	//   ....[19]....
        /*0820*/ 	.word	0xffffffff


	//   ....[20]....
        /*0824*/ 	.word	0xffffffff


	//   ....[21]....
        /*0828*/ 	.word	0xffffffff


	//   ....[22]....
        /*082c*/ 	.word	0xffffffff


	//   ....[23]....
        /*0830*/ 	.word	0xffffffff


	//   ....[24]....
        /*0834*/ 	.word	0xffffffff


	//   ....[25]....
        /*0838*/ 	.word	0xffffffff


	//   ....[26]....
        /*083c*/ 	.word	0xffffffff


	//   ....[27]....
        /*0840*/ 	.word	0xffffffff


	//   ....[28]....
        /*0844*/ 	.word	0xffffffff


	//   ....[29]....
        /*0848*/ 	.word	0xffffffff


	//   ....[30]....
        /*084c*/ 	.word	0xffffffff


	//   ....[31]....
        /*0850*/ 	.word	0xffffffff


	//   ....[32]....
        /*0854*/ 	.word	0xffffffff


	//   ....[33]....
        /*0858*/ 	.word	0xffffffff


	//   ....[34]....
        /*085c*/ 	.word	0xffffffff


	//   ....[35]....
        /*0860*/ 	.word	0xffffffff


	//   ....[36]....
        /*0864*/ 	.word	0xffffffff


	//   ....[37]....
        /*0868*/ 	.word	0xffffffff


	//   ....[38]....
        /*086c*/ 	.word	0xffffffff


	//   ....[39]....
        /*0870*/ 	.word	0xffffffff


	//   ....[40]....
        /*0874*/ 	.word	0xffffffff


	//   ....[41]....
        /*0878*/ 	.word	0xffffffff


	//   ....[42]....
        /*087c*/ 	.word	0xffffffff


	//   ....[43]....
        /*0880*/ 	.word	0xffffffff


	//   ....[44]....
        /*0884*/ 	.word	0xffffffff


	//   ....[45]....
        /*0888*/ 	.word	0xffffffff


	//   ....[46]....
        /*088c*/ 	.word	0xffffffff


	//   ....[47]....
        /*0890*/ 	.word	0xffffffff


	//   ....[48]....
        /*0894*/ 	.word	0xffffffff


	//   ....[49]....
        /*0898*/ 	.word	0xffffffff


	//   ....[50]....
        /*089c*/ 	.word	0xffffffff


	//   ....[51]....
        /*08a0*/ 	.word	0xffffffff


	//   ....[52]....
        /*08a4*/ 	.word	0xffffffff


	//   ....[53]....
        /*08a8*/ 	.word	0xffffffff


	//   ....[54]....
        /*08ac*/ 	.word	0xffffffff


	//   ....[55]....
        /*08b0*/ 	.word	0xffffffff


	//   ....[56]....
        /*08b4*/ 	.word	0xffffffff


	//   ....[57]....
        /*08b8*/ 	.word	0xffffffff


	//   ....[58]....
        /*08bc*/ 	.word	0xffffffff


	//   ....[59]....
        /*08c0*/ 	.word	0xffffffff


	//   ....[60]....
        /*08c4*/ 	.word	0xffffffff


	//   ....[61]....
        /*08c8*/ 	.word	0xffffffff


	//   ....[62]....
        /*08cc*/ 	.word	0xffffffff


	//   ....[63]....
        /*08d0*/ 	.word	0xffffffff


	//   ....[64]....
        /*08d4*/ 	.word	0xffffffff


	//   ....[65]....
        /*08d8*/ 	.word	0xffffffff


	//   ....[66]....
        /*08dc*/ 	.word	0xffffffff


	//   ....[67]....
        /*08e0*/ 	.word	0xffffffff


	//   ....[68]....
        /*08e4*/ 	.word	0xffffffff


	//   ....[69]....
        /*08e8*/ 	.word	0xffffffff


	//   ....[70]....
        /*08ec*/ 	.word	0xffffffff


	//   ....[71]....
        /*08f0*/ 	.word	0xffffffff


	//   ....[72]....
        /*08f4*/ 	.word	0xffffffff


	//   ....[73]....
        /*08f8*/ 	.word	0xffffffff


	//   ....[74]....
        /*08fc*/ 	.word	0xffffffff


	//   ....[75]....
        /*0900*/ 	.word	0xffffffff


	//   ....[76]....
        /*0904*/ 	.word	0xffffffff


	//   ....[77]....
        /*0908*/ 	.word	0xffffffff


	//   ....[78]....
        /*090c*/ 	.word	0xffffffff


	//   ....[79]....
        /*0910*/ 	.word	0xffffffff


	//   ....[80]....
        /*0914*/ 	.word	0xffffffff


	//   ....[81]....
        /*0918*/ 	.word	0xffffffff


	//   ....[82]....
        /*091c*/ 	.word	0xffffffff


	//   ....[83]....
        /*0920*/ 	.word	0xffffffff


	//   ....[84]....
        /*0924*/ 	.word	0xffffffff


	//   ....[85]....
        /*0928*/ 	.word	0xffffffff


	//   ....[86]....
        /*092c*/ 	.word	0xffffffff


	//   ....[87]....
        /*0930*/ 	.word	0xffffffff


	//   ....[88]....
        /*0934*/ 	.word	0xffffffff


	//   ....[89]....
        /*0938*/ 	.word	0xffffffff


	//   ....[90]....
        /*093c*/ 	.word	0xffffffff


	//   ....[91]....
        /*0940*/ 	.word	0xffffffff


	//   ....[92]....
        /*0944*/ 	.word	0xffffffff


	//   ....[93]....
        /*0948*/ 	.word	0xffffffff


	//   ....[94]....
        /*094c*/ 	.word	0xffffffff


	//   ....[95]....
        /*0950*/ 	.word	0xffffffff


	//   ....[96]....
        /*0954*/ 	.word	0xffffffff


	//   ....[97]....
        /*0958*/ 	.word	0xffffffff


	//   ....[98]....
        /*095c*/ 	.word	0xffffffff


	//   ....[99]....
        /*0960*/ 	.word	0xffffffff


	//   ....[100]....
        /*0964*/ 	.word	0xffffffff


	//   ....[101]....
        /*0968*/ 	.word	0xffffffff


	//   ....[102]....
        /*096c*/ 	.word	0xffffffff


	//   ....[103]....
        /*0970*/ 	.word	0xffffffff


	//   ....[104]....
        /*0974*/ 	.word	0xffffffff


	//   ....[105]....
        /*0978*/ 	.word	0xffffffff


	//   ....[106]....
        /*097c*/ 	.word	0xffffffff


	//   ....[107]....
        /*0980*/ 	.word	0xffffffff


	//   ....[108]....
        /*0984*/ 	.word	0xffffffff


	//   ....[109]....
        /*0988*/ 	.word	0xffffffff


	//   ....[110]....
        /*098c*/ 	.word	0xffffffff


	//   ....[111]....
        /*0990*/ 	.word	0xffffffff


	//   ....[112]....
        /*0994*/ 	.word	0xffffffff


	//   ....[113]....
        /*0998*/ 	.word	0xffffffff


	//   ....[114]....
        /*099c*/ 	.word	0xffffffff


	//   ....[115]....
        /*09a0*/ 	.word	0xffffffff


	//   ....[116]....
        /*09a4*/ 	.word	0xffffffff


	//   ....[117]....
        /*09a8*/ 	.word	0xffffffff


	//   ....[118]....
        /*09ac*/ 	.word	0xffffffff


	//   ....[119]....
        /*09b0*/ 	.word	0xffffffff


	//   ....[120]....
        /*09b4*/ 	.word	0xffffffff


	//   ....[121]....
        /*09b8*/ 	.word	0xffffffff


	//   ....[122]....
        /*09bc*/ 	.word	0xffffffff


	//   ....[123]....
        /*09c0*/ 	.word	0xffffffff


	//   ....[124]....
        /*09c4*/ 	.word	0xffffffff


	//   ....[125]....
        /*09c8*/ 	.word	0xffffffff


	//   ....[126]....
        /*09cc*/ 	.word	0xffffffff


	//   ....[127]....
        /*09d0*/ 	.word	0xffffffff


	//   ....[128]....
        /*09d4*/ 	.word	0xffffffff


	//   ....[129]....
        /*09d8*/ 	.word	0xffffffff


	//   ....[130]....
        /*09dc*/ 	.word	0xffffffff


	//   ....[131]....
        /*09e0*/ 	.word	0xffffffff


	//   ....[132]....
        /*09e4*/ 	.word	0xffffffff


	//   ....[133]....
        /*09e8*/ 	.word	0xffffffff


	//   ....[134]....
        /*09ec*/ 	.word	0xffffffff


	//   ....[135]....
        /*09f0*/ 	.word	0xffffffff


	//   ....[136]....
        /*09f4*/ 	.word	0xffffffff


	//   ....[137]....
        /*09f8*/ 	.word	0xffffffff


	//   ....[138]....
        /*09fc*/ 	.word	0xffffffff


	//----- nvinfo : EIATTR_COOP_GROUP_INSTR_OFFSETS
	.align		4
.L_374:
        /*0a00*/ 	.byte	0x04, 0x28
        /*0a02*/ 	.short	(.L_376 - .L_375)


	//   ....[0]....
.L_375:
        /*0a04*/ 	.word	0x00000050


	//   ....[1]....
        /*0a08*/ 	.word	0x00000200


	//   ....[2]....
        /*0a0c*/ 	.word	0x00000230


	//   ....[3]....
        /*0a10*/ 	.word	0x00000260


	//   ....[4]....
        /*0a14*/ 	.word	0x00000290


	//   ....[5]....
        /*0a18*/ 	.word	0x000002c0


	//   ....[6]....
        /*0a1c*/ 	.word	0x000002f0


	//   ....[7]....
        /*0a20*/ 	.word	0x00000450


	//   ....[8]....
        /*0a24*/ 	.word	0x00000490


	//   ....[9]....
        /*0a28*/ 	.word	0x000004c0


	//   ....[10]....
        /*0a2c*/ 	.word	0x000004f0


	//   ....[11]....
        /*0a30*/ 	.word	0x00000520


	//   ....[12]....
        /*0a34*/ 	.word	0x00000550


	//   ....[13]....
        /*0a38*/ 	.word	0x000005e0


	//   ....[14]....
        /*0a3c*/ 	.word	0x00000630


	//   ....[15]....
        /*0a40*/ 	.word	0x00000650


	//   ....[16]....
        /*0a44*/ 	.word	0x000006b0


	//   ....[17]....
        /*0a48*/ 	.word	0x00002900


	//   ....[18]....
        /*0a4c*/ 	.word	0x00002920


	//   ....[19]....
        /*0a50*/ 	.word	0x00002aa0


	//   ....[20]....
        /*0a54*/ 	.word	0x00002ae0


	//   ....[21]....
        /*0a58*/ 	.word	0x00002bc0


	//   ....[22]....
        /*0a5c*/ 	.word	0x00002be0


	//   ....[23]....
        /*0a60*/ 	.word	0x00002c60


	//   ....[24]....
        /*0a64*/ 	.word	0x00002cd0


	//   ....[25]....
        /*0a68*/ 	.word	0x000048d0


	//   ....[26]....
        /*0a6c*/ 	.word	0x00004910


	//   ....[27]....
        /*0a70*/ 	.word	0x00004d10


	//   ....[28]....
        /*0a74*/ 	.word	0x00004e40


	//   ....[29]....
        /*0a78*/ 	.word	0x00004e50


	//   ....[30]....
        /*0a7c*/ 	.word	0x00004e80


	//   ....[31]....
        /*0a80*/ 	.word	0x00007860


	//   ....[32]....
        /*0a84*/ 	.word	0x00007870


	//   ....[33]....
        /*0a88*/ 	.word	0x00007cc0


	//   ....[34]....
        /*0a8c*/ 	.word	0x00007ce0


	//   ....[35]....
        /*0a90*/ 	.word	0x00008310


	//   ....[36]....
        /*0a94*/ 	.word	0x00008330


	//   ....[37]....
        /*0a98*/ 	.word	0x0000aac0


	//   ....[38]....
        /*0a9c*/ 	.word	0x0000aae0


	//   ....[39]....
        /*0aa0*/ 	.word	0x0000b100


	//   ....[40]....
        /*0aa4*/ 	.word	0x0000b120


	//   ....[41]....
        /*0aa8*/ 	.word	0x0000c4b0


	//   ....[42]....
        /*0aac*/ 	.word	0x0000c500


	//   ....[43]....
        /*0ab0*/ 	.word	0x0000c520


	//   ....[44]....
        /*0ab4*/ 	.word	0x0000c540


	//   ....[45]....
        /*0ab8*/ 	.word	0x0000dde0


	//   ....[46]....
        /*0abc*/ 	.word	0x0000ddf0


	//   ....[47]....
        /*0ac0*/ 	.word	0x0000de10


	//   ....[48]....
        /*0ac4*/ 	.word	0x0000de30


	//   ....[49]....
        /*0ac8*/ 	.word	0x0000e280


	//   ....[50]....
        /*0acc*/ 	.word	0x0000e2a0


	//   ....[51]....
        /*0ad0*/ 	.word	0x0000e470


	//   ....[52]....
        /*0ad4*/ 	.word	0x0000e480


	//   ....[53]....
        /*0ad8*/ 	.word	0x0000e640


	//   ....[54]....
        /*0adc*/ 	.word	0x0000e660


	//   ....[55]....
        /*0ae0*/ 	.word	0x0000e820


	//   ....[56]....
        /*0ae4*/ 	.word	0x0000e830


	//   ....[57]....
        /*0ae8*/ 	.word	0x0000ebf0


	//   ....[58]....
        /*0aec*/ 	.word	0x0000ec10


	//   ....[59]....
        /*0af0*/ 	.word	0x0000f860


	//   ....[60]....
        /*0af4*/ 	.word	0x0000f870


	//   ....[61]....
        /*0af8*/ 	.word	0x000108e0


	//   ....[62]....
        /*0afc*/ 	.word	0x00010900


	//   ....[63]....
        /*0b00*/ 	.word	0x00010ae0


	//   ....[64]....
        /*0b04*/ 	.word	0x00010af0


	//   ....[65]....
        /*0b08*/ 	.word	0x00010cb0


	//   ....[66]....
        /*0b0c*/ 	.word	0x00010cd0


	//   ....[67]....
        /*0b10*/ 	.word	0x00010e90


	//   ....[68]....
        /*0b14*/ 	.word	0x00010ea0


	//   ....[69]....
        /*0b18*/ 	.word	0x00011120


	//   ....[70]....
        /*0b1c*/ 	.word	0x00011140


	//   ....[71]....
        /*0b20*/ 	.word	0x00011270


	//   ....[72]....
        /*0b24*/ 	.word	0x000112b0


	//   ....[73]....
        /*0b28*/ 	.word	0x000112e0


	//   ....[74]....
        /*0b2c*/ 	.word	0x00011310


	//   ....[75]....
        /*0b30*/ 	.word	0x00011340


	//   ....[76]....
        /*0b34*/ 	.word	0x00011370


	//   ....[77]....
        /*0b38*/ 	.word	0x000114d0


	//   ....[78]....
        /*0b3c*/ 	.word	0x00011510


	//   ....[79]....
        /*0b40*/ 	.word	0x00011540


	//   ....[80]....
        /*0b44*/ 	.word	0x00011570


	//   ....[81]....
        /*0b48*/ 	.word	0x000115a0


	//   ....[82]....
        /*0b4c*/ 	.word	0x000115d0


	//   ....[83]....
        /*0b50*/ 	.word	0x00011660


	//   ....[84]....
        /*0b54*/ 	.word	0x000116c0


	//   ....[85]....
        /*0b58*/ 	.word	0x000116d0


	//   ....[86]....
        /*0b5c*/ 	.word	0x00011730


	//   ....[87]....
        /*0b60*/ 	.word	0x000121a0


	//   ....[88]....
        /*0b64*/ 	.word	0x00012200


	//   ....[89]....
        /*0b68*/ 	.word	0x00012250


	//   ....[90]....
        /*0b6c*/ 	.word	0x000122a0


	//   ....[91]....
        /*0b70*/ 	.word	0x000122f0


	//   ....[92]....
        /*0b74*/ 	.word	0x00012360


	//   ....[93]....
        /*0b78*/ 	.word	0x000123a0


	//   ....[94]....
        /*0b7c*/ 	.word	0x00012410


	//   ....[95]....
        /*0b80*/ 	.word	0x00012480


	//   ....[96]....
        /*0b84*/ 	.word	0x000124e0


	//   ....[97]....
        /*0b88*/ 	.word	0x00012540


	//   ....[98]....
        /*0b8c*/ 	.word	0x000125a0


	//   ....[99]....
        /*0b90*/ 	.word	0x000125f0


	//   ....[100]....
        /*0b94*/ 	.word	0x00012650


	//   ....[101]....
        /*0b98*/ 	.word	0x000126c0


	//   ....[102]....
        /*0b9c*/ 	.word	0x00012730


	//   ....[103]....
        /*0ba0*/ 	.word	0x00012790


	//   ....[104]....
        /*0ba4*/ 	.word	0x000127f0


	//   ....[105]....
        /*0ba8*/ 	.word	0x00012850


	//   ....[106]....
        /*0bac*/ 	.word	0x000128c0


	//   ....[107]....
        /*0bb0*/ 	.word	0x00012920


	//   ....[108]....
        /*0bb4*/ 	.word	0x00012980


	//   ....[109]....
        /*0bb8*/ 	.word	0x000129e0


	//   ....[110]....
        /*0bbc*/ 	.word	0x00012a50


	//   ....[111]....
        /*0bc0*/ 	.word	0x00012ab0


	//   ....[112]....
        /*0bc4*/ 	.word	0x00012b10


	//   ....[113]....
        /*0bc8*/ 	.word	0x00012b70


	//   ....[114]....
        /*0bcc*/ 	.word	0x00012be0


	//   ....[115]....
        /*0bd0*/ 	.word	0x00012c40


	//   ....[116]....
        /*0bd4*/ 	.word	0x00012ca0


	//   ....[117]....
        /*0bd8*/ 	.word	0x00012d00


	//   ....[118]....
        /*0bdc*/ 	.word	0x00012d70


	//   ....[119]....
        /*0be0*/ 	.word	0x00012dd0


	//   ....[120]....
        /*0be4*/ 	.word	0x00012e30


	//   ....[121]....
        /*0be8*/ 	.word	0x00012e90


	//   ....[122]....
        /*0bec*/ 	.word	0x00012f00


	//   ....[123]....
        /*0bf0*/ 	.word	0x00012f50


	//   ....[124]....
        /*0bf4*/ 	.word	0x00012f90


	//   ....[125]....
        /*0bf8*/ 	.word	0x00012fe0


	//   ....[126]....
        /*0bfc*/ 	.word	0x00013030


	//   ....[127]....
        /*0c00*/ 	.word	0x00013080


	//   ....[128]....
        /*0c04*/ 	.word	0x000130f0


	//   ....[129]....
        /*0c08*/ 	.word	0x00013130


	//   ....[130]....
        /*0c0c*/ 	.word	0x00013180


	//   ....[131]....
        /*0c10*/ 	.word	0x000131d0


	//   ....[132]....
        /*0c14*/ 	.word	0x00013220


	//   ....[133]....
        /*0c18*/ 	.word	0x00013270


	//   ....[134]....
        /*0c1c*/ 	.word	0x000132e0


	//   ....[135]....
        /*0c20*/ 	.word	0x00013320


	//   ....[136]....
        /*0c24*/ 	.word	0x00013390


	//   ....[137]....
        /*0c28*/ 	.word	0x000133f0


	//   ....[138]....
        /*0c2c*/ 	.word	0x00013450


	//----- nvinfo : EIATTR_EXIT_INSTR_OFFSETS
	.align		4
.L_376:
        /*0c30*/ 	.byte	0x04, 0x1c
        /*0c32*/ 	.short	(.L_378 - .L_377)


	//   ....[0]....
.L_377:
        /*0c34*/ 	.word	0x000010d0


	//   ....[1]....
        /*0c38*/ 	.word	0x00012160


	//----- nvinfo : EIATTR_MAX_THREADS
	.align		4
.L_378:
        /*0c3c*/ 	.byte	0x04, 0x05
        /*0c3e*/ 	.short	(.L_380 - .L_379)
.L_379:
        /*0c40*/ 	.word	0x00000100
        /*0c44*/ 	.word	0x00000001
        /*0c48*/ 	.word	0x00000001


	//----- nvinfo : EIATTR_CRS_STACK_SIZE
	.align		4
.L_380:
        /*0c4c*/ 	.byte	0x04, 0x1e
        /*0c4e*/ 	.short	(.L_382 - .L_381)
.L_381:
        /*0c50*/ 	.word	0x00000000
.L_382:


//--------------------- .nv.info._ZN7cutlass13device_kernelIN5flash19enable_sm80_to_sm89INS1_16FlashAttnFwdSm80INS1_25CollectiveMainloopFwdSm80ILi8ELi1ELb0EN4cute5tupleIJNS5_1CILi128EEENS7_ILi32EEENS7_ILi256EEEEEELi256ENS_10bfloat16_tEfNS_4arch4Sm80ELb1ELb0ELb1ELb1ELb0ELb1ELb1ELb1EEENS1_21CollectiveEpilogueFwdINS6_IJS8_SA_S9_EEENS6_IJNS7_ILi1EEESI_SI_EEESC_SE_Li256ELb1ELb1ELb1ELb0EEENS1_36VarlenDynamicPersistentTileSchedulerILi128ELi32ELi256ELi256ELb1ELb1ELb0ELb1ELb1ELb1EEEEEEEEEvNT_6ParamsE --------------------------
	.section	.nv.info._ZN7cutlass13device_kernelIN5flash19enable_sm80_to_sm89INS1_16FlashAttnFwdSm80INS1_25CollectiveMainloopFwdSm80ILi8ELi1ELb0EN4cute5tupleIJNS5_1CILi128EEENS7_ILi32EEENS7_ILi256EEEEEELi256ENS_10bfloat16_tEfNS_4arch4Sm80ELb1ELb0ELb1ELb1ELb0ELb1ELb1ELb1EEENS1_21CollectiveEpilogueFwdINS6_IJS8_SA_S9_EEENS6_IJNS7_ILi1EEESI_SI_EEESC_SE_Li256ELb1ELb1ELb1ELb0EEENS1_36VarlenDynamicPersistentTileSchedulerILi128ELi32ELi256ELi256ELb1ELb1ELb0ELb1ELb1ELb1EEEEEEEEEvNT_6ParamsE,"",@"SHT_CUDA_INFO"
	.sectionflags	@""
	.align	4


	//----- nvinfo : EIATTR_CUDA_API_VERSION
	.align		4
        /*0000*/ 	.byte	0x04, 0x37
        /*0002*/ 	.short	(.L_384 - .L_383)
.L_383:
        /*0004*/ 	.word	0x00000082


	//----- nvinfo : EIATTR_SW2861232_WAR
	.align		4
.L_384:
        /*0008*/ 	.byte	0x01, 0x35
	.zero		2


	//----- nvinfo : EIATTR_PARAM_CBANK
	.align		4
        /*000c*/ 	.byte	0x04, 0x0a
        /*000e*/ 	.short	(.L_386 - .L_385)
	.align		4
.L_385:
        /*0010*/ 	.word	index@(.nv.constant0._ZN7cutlass13device_kernelIN5flash19enable_sm80_to_sm89INS1_16FlashAttnFwdSm80INS1_25CollectiveMainloopFwdSm80ILi8ELi1ELb0EN4cute5tupleIJNS5_1CILi128EEENS7_ILi32EEENS7_ILi256EEEEEELi256ENS_10bfloat16_tEfNS_4arch4Sm80ELb1ELb0ELb1ELb1ELb0ELb1ELb1ELb1EEENS1_21CollectiveEpilogueFwdINS6_IJS8_SA_S9_EEENS6_IJNS7_ILi1EEESI_SI_EEESC_SE_Li256ELb1ELb1ELb1ELb0EEENS1_36VarlenDynamicPersistentTileSchedulerILi128ELi32ELi256ELi256ELb1ELb1ELb0ELb1ELb1ELb1EEEEEEEEEvNT_6ParamsE)
        /*0014*/ 	.short	0x0160
        /*0016*/ 	.short	0x0438


	//----- nvinfo : EIATTR_CBANK_PARAM_SIZE
	.align		4
.L_386:
        /*0018*/ 	.byte	0x03, 0x19
        /*001a*/ 	.short	0x0438


	//----- nvinfo : EIATTR_KPARAM_INFO
	.align		4
        /*001c*/ 	.byte	0x04, 0x17
        /*001e*/ 	.short	(.L_388 - .L_387)
.L_387:
        /*0020*/ 	.word	0x00000000
        /*0024*/ 	.short	0x0000
        /*0026*/ 	.short	0x0000
        /*0028*/ 	.byte	0x00, 0xf0, 0xe1, 0x10


	//----- nvinfo : EIATTR_MAXREG_COUNT
	.align		4
.L_388:
        /*002c*/ 	.byte	0x03, 0x1b
        /*002e*/ 	.short	0x00ff


	//----- nvinfo : EIATTR_NUM_BARRIERS
	.align		4
        /*0030*/ 	.byte	0x02, 0x4c
        /*0032*/ 	.byte	0x06
	.zero		1


	//----- nvinfo : EIATTR_ANNOTATIONS
	.align		4
        /*0034*/ 	.byte	0x04, 0x55
        /*0036*/ 	.short	(.L_390 - .L_389)


	//   ....[0]....
.L_389:
        /*0038*/ 	.word	0x00000001
        /*003c*/ 	.byte	0x70, 0x00, 0x00, 0x00, 0x01, 0x00, 0x00, 0x00, 0x10, 0x15, 0x00, 0x00, 0x01, 0x00, 0x00, 0x00
        /*004c*/ 	.byte	0x70, 0x79, 0x01, 0x00, 0x01, 0x00, 0x00, 0x00, 0xb0, 0xb0, 0x01, 0x00


	//----- nvinfo : EIATTR_MERCURY_ISA_VERSION
	.align		4
.L_390:
        /*0058*/ 	.byte	0x03, 0x5f
        /*005a*/ 	.short	0x0000


	//----- nvinfo : EIATTR_INT_WARP_WIDE_INSTR_OFFSETS
	.align		4
        /*005c*/ 	.byte	0x04, 0x31
        /*005e*/ 	.short	(.L_392 - .L_391)


	//   ....[0]....
.L_391:
        /*0060*/ 	.word	0x00016ef0


	//   ....[1]....
        /*0064*/ 	.word	0x00016f70


	//----- nvinfo : EIATTR_COOP_GROUP_MASK_REGIDS
	.align		4
.L_392:
        /*0068*/ 	.byte	0x04, 0x29
        /*006a*/ 	.short	(.L_394 - .L_393)


	//   ....[0]....
.L_393:
        /*006c*/ 	.word	0xffffffff


	//   ....[1]....
        /*0070*/ 	.word	0xffffffff


	//   ....[2]....
        /*0074*/ 	.word	0xffffffff


	//   ....[3]....
        /*0078*/ 	.word	0xffffffff


	//   ....[4]....
        /*007c*/ 	.word	0xffffffff


	//   ....[5]....
        /*0080*/ 	.word	0xffffffff


	//   ....[6]....
        /*0084*/ 	.word	0xffffffff


	//   ....[7]....
        /*0088*/ 	.word	0xffffffff


	//   ....[8]....
        /*008c*/ 	.word	0xffffffff


	//   ....[9]....
        /*0090*/ 	.word	0xffffffff


	//   ....[10]....
        /*0094*/ 	.word	0xffffffff


	//   ....[11]....
        /*0098*/ 	.word	0xffffffff


	//   ....[12]....
        /*009c*/ 	.word	0xffffffff


	//   ....[13]....
        /*00a0*/ 	.word	0xffffffff


	//   ....[14]....
        /*00a4*/ 	.word	0xffffffff


	//   ....[15]....
        /*00a8*/ 	.word	0xffffffff


	//   ....[16]....
        /*00ac*/ 	.word	0xffffffff


	//   ....[17]....
        /*00b0*/ 	.word	0xffffffff


	//   ....[18]....
        /*00b4*/ 	.word	0xffffffff


	//   ....[19]....
        /*00b8*/ 	.word	0xffffffff


	//   ....[20]....
        /*00bc*/ 	.word	0xffffffff


	//   ....[21]....
        /*00c0*/ 	.word	0xffffffff


	//   ....[22]....
        /*00c4*/ 	.word	0xffffffff


	//   ....[23]....
        /*00c8*/ 	.word	0xffffffff


	//   ....[24]....
        /*00cc*/ 	.word	0xffffffff


	//   ....[25]....
        /*00d0*/ 	.word	0xffffffff


	//   ....[26]....
        /*00d4*/ 	.word	0xffffffff


	//   ....[27]....
        /*00d8*/ 	.word	0xffffffff


	//   ....[28]....
        /*00dc*/ 	.word	0xffffffff


	//   ....[29]....
        /*00e0*/ 	.word	0xffffffff


	//   ....[30]....
        /*00e4*/ 	.word	0xffffffff


	//   ....[31]....
        /*00e8*/ 	.word	0xffffffff


	//   ....[32]....
        /*00ec*/ 	.word	0xffffffff


	//   ....[33]....
        /*00f0*/ 	.word	0xffffffff


	//   ....[34]....
        /*00f4*/ 	.word	0xffffffff


	//   ....[35]....
        /*00f8*/ 	.word	0xffffffff


	//   ....[36]....
        /*00fc*/ 	.word	0xffffffff


	//   ....[37]....
        /*0100*/ 	.word	0xffffffff


	//   ....[38]....
        /*0104*/ 	.word	0xffffffff


	//   ....[39]....
        /*0108*/ 	.word	0xffffffff


	//   ....[40]....
        /*010c*/ 	.word	0xffffffff


	//   ....[41]....
        /*0110*/ 	.word	0xffffffff


	//   ....[42]....
        /*0114*/ 	.word	0xffffffff


	//   ....[43]....
        /*0118*/ 	.word	0xffffffff


	//   ....[44]....
        /*011c*/ 	.word	0xffffffff


	//   ....[45]....
        /*0120*/ 	.word	0xffffffff


	//   ....[46]....
        /*0124*/ 	.word	0xffffffff


	//   ....[47]....
        /*0128*/ 	.word	0xffffffff


	//   ....[48]....
        /*012c*/ 	.word	0xffffffff


	//   ....[49]....
        /*0130*/ 	.word	0xffffffff


	//   ....[50]....
        /*0134*/ 	.word	0xffffffff


	//   ....[51]....
        /*0138*/ 	.word	0xffffffff


	//   ....[52]....
        /*013c*/ 	.word	0xffffffff


	//   ....[53]....
        /*0140*/ 	.word	0xffffffff


	//   ....[54]....
        /*0144*/ 	.word	0xffffffff


	//   ....[55]....
        /*0148*/ 	.word	0xffffffff


	//   ....[56]....
        /*014c*/ 	.word	0xffffffff


	//   ....[57]....
        /*0150*/ 	.word	0xffffffff


	//   ....[58]....
        /*0154*/ 	.word	0xffffffff


	//   ....[59]....
        /*0158*/ 	.word	0xffffffff


	//   ....[60]....
        /*015c*/ 	.word	0xffffffff


	//   ....[61]....
        /*0160*/ 	.word	0xffffffff


	//   ....[62]....
        /*0164*/ 	.word	0xffffffff


	//   ....[63]....
        /*0168*/ 	.word	0xffffffff


	//   ....[64]....
        /*016c*/ 	.word	0xffffffff


	//   ....[65]....
        /*0170*/ 	.word	0xffffffff


	//   ....[66]....
        /*0174*/ 	.word	0xffffffff


	//   ....[67]....
        /*0178*/ 	.word	0xffffffff


	//   ....[68]....
        /*017c*/ 	.word	0xffffffff


	//   ....[69]....
        /*0180*/ 	.word	0xffffffff


	//   ....[70]....
        /*0184*/ 	.word	0xffffffff


	//   ....[71]....
        /*0188*/ 	.word	0xffffffff


	//   ....[72]....
        /*018c*/ 	.word	0xffffffff


	//   ....[73]....
        /*0190*/ 	.word	0xffffffff


	//   ....[74]....
        /*0194*/ 	.word	0xffffffff


	//   ....[75]....
        /*0198*/ 	.word	0xffffffff


	//   ....[76]....
        /*019c*/ 	.word	0xffffffff


	//   ....[77]....
        /*01a0*/ 	.word	0xffffffff


	//   ....[78]....
        /*01a4*/ 	.word	0xffffffff


	//   ....[79]....
        /*01a8*/ 	.word	0xffffffff


	//   ....[80]....
        /*01ac*/ 	.word	0xffffffff


	//   ....[81]....
        /*01b0*/ 	.word	0xffffffff


	//   ....[82]....
        /*01b4*/ 	.word	0xffffffff


	//   ....[83]....
        /*01b8*/ 	.word	0xffffffff


	//   ....[84]....
        /*01bc*/ 	.word	0xffffffff


	//   ....[85]....
        /*01c0*/ 	.word	0xffffffff


	//   ....[86]....
        /*01c4*/ 	.word	0xffffffff


	//   ....[87]....
        /*01c8*/ 	.word	0xffffffff


	//   ....[88]....
        /*01cc*/ 	.word	0xffffffff


	//   ....[89]....
        /*01d0*/ 	.word	0xffffffff


	//   ....[90]....
        /*01d4*/ 	.word	0xffffffff


	//   ....[91]....
        /*01d8*/ 	.word	0xffffffff


	//   ....[92]....
        /*01dc*/ 	.word	0xffffffff


	//   ....[93]....
        /*01e0*/ 	.word	0xffffffff


	//   ....[94]....
        /*01e4*/ 	.word	0xffffffff


	//   ....[95]....
        /*01e8*/ 	.word	0xffffffff


	//   ....[96]....
        /*01ec*/ 	.word	0xffffffff


	//   ....[97]....
        /*01f0*/ 	.word	0xffffffff


	//   ....[98]....
        /*01f4*/ 	.word	0xffffffff


	//   ....[99]....
        /*01f8*/ 	.word	0xffffffff


	//   ....[100]....
        /*01fc*/ 	.word	0xffffffff


	//   ....[101]....
        /*0200*/ 	.word	0xffffffff


	//   ....[102]....
        /*0204*/ 	.word	0xffffffff


	//   ....[103]....
        /*0208*/ 	.word	0xffffffff


	//   ....[104]....
        /*020c*/ 	.word	0xffffffff


	//   ....[105]....
        /*0210*/ 	.word	0xffffffff


	//   ....[106]....
        /*0214*/ 	.word	0xffffffff


	//   ....[107]....
        /*0218*/ 	.word	0xffffffff


	//   ....[108]....
        /*021c*/ 	.word	0xffffffff


	//   ....[109]....
        /*0220*/ 	.word	0xffffffff


	//   ....[110]....
        /*0224*/ 	.word	0xffffffff


	//   ....[111]....
        /*0228*/ 	.word	0xffffffff


	//   ....[112]....
        /*022c*/ 	.word	0xffffffff


	//   ....[113]....
        /*0230*/ 	.word	0xffffffff


	//   ....[114]....
        /*0234*/ 	.word	0xffffffff


	//   ....[115]....
        /*0238*/ 	.word	0xffffffff


	//   ....[116]....
        /*023c*/ 	.word	0xffffffff


	//   ....[117]....
        /*0240*/ 	.word	0xffffffff


	//   ....[118]....
        /*0244*/ 	.word	0xffffffff


	//   ....[119]....
        /*0248*/ 	.word	0xffffffff


	//   ....[120]....
        /*024c*/ 	.word	0xffffffff


	//   ....[121]....
        /*0250*/ 	.word	0xffffffff


	//   ....[122]....
        /*0254*/ 	.word	0xffffffff


	//   ....[123]....
        /*0258*/ 	.word	0xffffffff


	//   ....[124]....
        /*025c*/ 	.word	0xffffffff


	//   ....[125]....
        /*0260*/ 	.word	0xffffffff


	//   ....[126]....
        /*0264*/ 	.word	0xffffffff


	//   ....[127]....
        /*0268*/ 	.word	0xffffffff


	//   ....[128]....
        /*026c*/ 	.word	0xffffffff


	//   ....[129]....
        /*0270*/ 	.word	0xffffffff


	//   ....[130]....
        /*0274*/ 	.word	0xffffffff


	//   ....[131]....
        /*0278*/ 	.word	0xffffffff


	//   ....[132]....
        /*027c*/ 	.word	0xffffffff


	//   ....[133]....
        /*0280*/ 	.word	0xffffffff


	//   ....[134]....
        /*0284*/ 	.word	0xffffffff


	//   ....[135]....
        /*0288*/ 	.word	0xffffffff


	//   ....[136]....
        /*028c*/ 	.word	0xffffffff


	//   ....[137]....
        /*0290*/ 	.word	0xffffffff


	//   ....[138]....
        /*0294*/ 	.word	0xffffffff


	//   ....[139]....
        /*0298*/ 	.word	0xffffffff


	//   ....[140]....
        /*029c*/ 	.word	0xffffffff


	//   ....[141]....
        /*02a0*/ 	.word	0xffffffff


	//   ....[142]....
        /*02a4*/ 	.word	0xffffffff


	//   ....[143]....
        /*02a8*/ 	.word	0xffffffff


	//   ....[144]....
        /*02ac*/ 	.word	0xffffffff


	//   ....[145]....
        /*02b0*/ 	.word	0xffffffff


	//   ....[146]....
        /*02b4*/ 	.word	0xffffffff


	//   ....[147]....
        /*02b8*/ 	.word	0xffffffff


	//   ....[148]....
        /*02bc*/ 	.word	0xffffffff


	//   ....[149]....
        /*02c0*/ 	.word	0xffffffff


	//   ....[150]....
        /*02c4*/ 	.word	0xffffffff


	//   ....[151]....
        /*02c8*/ 	.word	0xffffffff


	//   ....[152]....
        /*02cc*/ 	.word	0xffffffff


	//   ....[153]....
        /*02d0*/ 	.word	0xffffffff


	//   ....[154]....
        /*02d4*/ 	.word	0xffffffff


	//   ....[155]....
        /*02d8*/ 	.word	0xffffffff


	//   ....[156]....
        /*02dc*/ 	.word	0xffffffff


	//   ....[157]....
        /*02e0*/ 	.word	0xffffffff


	//   ....[158]....
        /*02e4*/ 	.word	0xffffffff


	//   ....[159]....
        /*02e8*/ 	.word	0xffffffff


	//   ....[160]....
        /*02ec*/ 	.word	0xffffffff


	//   ....[161]....
        /*02f0*/ 	.word	0xffffffff


	//   ....[162]....
        /*02f4*/ 	.word	0xffffffff


	//   ....[163]....
        /*02f8*/ 	.word	0xffffffff


	//   ....[164]....
        /*02fc*/ 	.word	0xffffffff


	//   ....[165]....
        /*0300*/ 	.word	0xffffffff


	//   ....[166]....
        /*0304*/ 	.word	0xffffffff


	//   ....[167]....
        /*0308*/ 	.word	0xffffffff


	//   ....[168]....
        /*030c*/ 	.word	0xffffffff


	//   ....[169]....
        /*0310*/ 	.word	0xffffffff


	//   ....[170]....
        /*0314*/ 	.word	0xffffffff


	//   ....[171]....
        /*0318*/ 	.word	0xffffffff


	//   ....[172]....
        /*031c*/ 	.word	0xffffffff


	//   ....[173]....
        /*0320*/ 	.word	0xffffffff


	//   ....[174]....
        /*0324*/ 	.word	0xffffffff


	//   ....[175]....
        /*0328*/ 	.word	0xffffffff


	//   ....[176]....
        /*032c*/ 	.word	0xffffffff


	//   ....[177]....
        /*0330*/ 	.word	0xffffffff


	//   ....[178]....
        /*0334*/ 	.word	0xffffffff


	//----- nvinfo : EIATTR_COOP_GROUP_INSTR_OFFSETS
	.align		4
.L_394:
        /*0338*/ 	.byte	0x04, 0x28
        /*033a*/ 	.short	(.L_396 - .L_395)


	//   ....[0]....
.L_395:
        /*033c*/ 	.word	0x00000050


	//   ....[1]....
        /*0340*/ 	.word	0x000001e0


	//   ....[2]....
        /*0344*/ 	.word	0x00000210


	//   ....[3]....
        /*0348*/ 	.word	0x00000240


	//   ....[4]....
        /*034c*/ 	.word	0x00000270


	//   ....[5]....
        /*0350*/ 	.word	0x000002a0


	//   ....[6]....
        /*0354*/ 	.word	0x000002d0


	//   ....[7]....
        /*0358*/ 	.word	0x00000430


	//   ....[8]....
        /*035c*/ 	.word	0x00000470


	//   ....[9]....
        /*0360*/ 	.word	0x000004a0


	//   ....[10]....
        /*0364*/ 	.word	0x000004d0


	//   ....[11]....
        /*0368*/ 	.word	0x00000500


	//   ....[12]....
        /*036c*/ 	.word	0x00000530


	//   ....[13]....
        /*0370*/ 	.word	0x000005c0


	//   ....[14]....
        /*0374*/ 	.word	0x00000600


	//   ....[15]....
        /*0378*/ 	.word	0x00000620


	//   ....[16]....
        /*037c*/ 	.word	0x00000680


	//   ....[17]....
        /*0380*/ 	.word	0x00006790


	//   ....[18]....
        /*0384*/ 	.word	0x000067b0


	//   ....[19]....
        /*0388*/ 	.word	0x000069a0


	//   ....[20]....
        /*038c*/ 	.word	0x000069b0


	//   ....[21]....
        /*0390*/ 	.word	0x00006b40


	//   ....[22]....
        /*0394*/ 	.word	0x00006b60


	//   ....[23]....
        /*0398*/ 	.word	0x00006cf0


	//   ....[24]....
        /*039c*/ 	.word	0x00006d00


	//   ....[25]....
        /*03a0*/ 	.word	0x00007380


	//   ....[26]....
        /*03a4*/ 	.word	0x000073a0


	//   ....[27]....
        /*03a8*/ 	.word	0x000073c0


	//   ....[28]....
        /*03ac*/ 	.word	0x000073d0


	//   ....[29]....
        /*03b0*/ 	.word	0x00007860


	//   ....[30]....
        /*03b4*/ 	.word	0x000078a0


	//   ....[31]....
        /*03b8*/ 	.word	0x000078e0


	//   ....[32]....
        /*03bc*/ 	.word	0x00007920


	//   ....[33]....
        /*03c0*/ 	.word	0x00007de0


	//   ....[34]....
        /*03c4*/ 	.word	0x00007e20


	//   ....[35]....
        /*03c8*/ 	.word	0x00007e60


	//   ....[36]....
        /*03cc*/ 	.word	0x00007e90


	//   ....[37]....
        /*03d0*/ 	.word	0x000081f0


	//   ....[38]....
        /*03d4*/ 	.word	0x00008280


	//   ....[39]....
        /*03d8*/ 	.word	0x000082d0


	//   ....[40]....
        /*03dc*/ 	.word	0x00008320


	//   ....[41]....
        /*03e0*/ 	.word	0x0000bca0


	//   ....[42]....
        /*03e4*/ 	.word	0x0000bcf0


	//   ....[43]....
        /*03e8*/ 	.word	0x0000bd10


	//   ....[44]....
        /*03ec*/ 	.word	0x0000bd20


	//   ....[45]....
        /*03f0*/ 	.word	0x0000bf50


	//   ....[46]....
        /*03f4*/ 	.word	0x0000bfc0


	//   ....[47]....
        /*03f8*/ 	.word	0x0000c010


	//   ....[48]....
        /*03fc*/ 	.word	0x0000c060


	//   ....[49]....
        /*0400*/ 	.word	0x0000c3f0


	//   ....[50]....
        /*0404*/ 	.word	0x0000c440


	//   ....[51]....
        /*0408*/ 	.word	0x0000c4a0


	//   ....[52]....
        /*040c*/ 	.word	0x0000c4e0


	//   ....[53]....
        /*0410*/ 	.word	0x0000c790


	//   ....[54]....
        /*0414*/ 	.word	0x0000c800


	//   ....[55]....
        /*0418*/ 	.word	0x0000c850


	//   ....[56]....
        /*041c*/ 	.word	0x0000c8a0


	//   ....[57]....
        /*0420*/ 	.word	0x00011160


	//   ....[58]....
        /*0424*/ 	.word	0x000111a0


	//   ....[59]....
        /*0428*/ 	.word	0x00011590


	//   ....[60]....
        /*042c*/ 	.word	0x00011640


	//   ....[61]....
        /*0430*/ 	.word	0x00011650


	//   ....[62]....
        /*0434*/ 	.word	0x000116a0


	//   ....[63]....
        /*0438*/ 	.word	0x00012cb0


	//   ....[64]....
        /*043c*/ 	.word	0x00012cc0


	//   ....[65]....
        /*0440*/ 	.word	0x00013060


	//   ....[66]....
        /*0444*/ 	.word	0x00013120


	//   ....[67]....
        /*0448*/ 	.word	0x00013150


	//   ....[68]....
        /*044c*/ 	.word	0x000131c0


	//   ....[69]....
        /*0450*/ 	.word	0x000150f0


	//   ....[70]....
        /*0454*/ 	.word	0x00015110


	//   ....[71]....
        /*0458*/ 	.word	0x00015130


	//   ....[72]....
        /*045c*/ 	.word	0x00015150


	//   ....[73]....
        /*0460*/ 	.word	0x000164d0


	//   ....[74]....
        /*0464*/ 	.word	0x00016500


	//   ....[75]....
        /*0468*/ 	.word	0x00016510


	//   ....[76]....
        /*046c*/ 	.word	0x00016540


	//   ....[77]....
        /*0470*/ 	.word	0x00017cd0


	//   ....[78]....
        /*0474*/ 	.word	0x00017d00


	//   ....[79]....
        /*0478*/ 	.word	0x00017d10


	//   ....[80]....
        /*047c*/ 	.word	0x00017d20


	//   ....[81]....
        /*0480*/ 	.word	0x00018130


	//   ....[82]....
        /*0484*/ 	.word	0x00018150


	//   ....[83]....
        /*0488*/ 	.word	0x00018320


	//   ....[84]....
        /*048c*/ 	.word	0x00018330


	//   ....[85]....
        /*0490*/ 	.word	0x000184a0


	//   ....[86]....
        /*0494*/ 	.word	0x000184c0


	//   ....[87]....
        /*0498*/ 	.word	0x00018630


	//   ....[88]....
        /*049c*/ 	.word	0x00018640


	//   ....[89]....
        /*04a0*/ 	.word	0x000189a0


	//   ....[90]....
        /*04a4*/ 	.word	0x000189c0


	//   ....[91]....
        /*04a8*/ 	.word	0x00019650


	//   ....[92]....
        /*04ac*/ 	.word	0x00019660


	//   ....[93]....
        /*04b0*/ 	.word	0x0001aa40


	//   ....[94]....
        /*04b4*/ 	.word	0x0001aa60


	//   ....[95]....
        /*04b8*/ 	.word	0x0001ac40


	//   ....[96]....
        /*04bc*/ 	.word	0x0001ac50


	//   ....[97]....
        /*04c0*/ 	.word	0x0001adc0


	//   ....[98]....
        /*04c4*/ 	.word	0x0001ade0


	//   ....[99]....
        /*04c8*/ 	.word	0x0001af50


	//   ....[100]....
        /*04cc*/ 	.word	0x0001af60


	//   ....[101]....
        /*04d0*/ 	.word	0x0001b170


	//   ....[102]....
        /*04d4*/ 	.word	0x0001b190


	//   ....[103]....
        /*04d8*/ 	.word	0x0001b2b0


	//   ....[104]....
        /*04dc*/ 	.word	0x0001b2f0


	//   ....[105]....
        /*04e0*/ 	.word	0x0001b320


	//   ....[106]....
        /*04e4*/ 	.word	0x0001b350


	//   ....[107]....
        /*04e8*/ 	.word	0x0001b380


	//   ....[108]....
        /*04ec*/ 	.word	0x0001b3b0


	//   ....[109]....
        /*04f0*/ 	.word	0x0001b500


	//   ....[110]....
        /*04f4*/ 	.word	0x0001b540


	//   ....[111]....
        /*04f8*/ 	.word	0x0001b570


	//   ....[112]....
        /*04fc*/ 	.word	0x0001b5a0


	//   ....[113]....
        /*0500*/ 	.word	0x0001b5d0


	//   ....[114]....
        /*0504*/ 	.word	0x0001b600


	//   ....[115]....
        /*0508*/ 	.word	0x0001b690


	//   ....[116]....
        /*050c*/ 	.word	0x0001b6d0


	//   ....[117]....
        /*0510*/ 	.word	0x0001b6e0


	//   ....[118]....
        /*0514*/ 	.word	0x0001b740


	//   ....[119]....
        /*0518*/ 	.word	0x0001c110


	//   ....[120]....
        /*051c*/ 	.word	0x0001c170


	//   ....[121]....
        /*0520*/ 	.word	0x0001c1c0


	//   ....[122]....
        /*0524*/ 	.word	0x0001c210


	//   ....[123]....
        /*0528*/ 	.word	0x0001c260


	//   ....[124]....
        /*052c*/ 	.word	0x0001c2d0


	//   ....[125]....
        /*0530*/ 	.word	0x0001c310


	//   ....[126]....
        /*0534*/ 	.word	0x0001c380


	//   ....[127]....
        /*0538*/ 	.word	0x0001c3f0


	//   ....[128]....
        /*053c*/ 	.word	0x0001c450


	//   ....[129]....
        /*0540*/ 	.word	0x0001c4c0


	//   ....[130]....
        /*0544*/ 	.word	0x0001c530


	//   ....[131]....
        /*0548*/ 	.word	0x0001c590


	//   ....[132]....
        /*054c*/ 	.word	0x0001c5f0


	//   ....[133]....
        /*0550*/ 	.word	0x0001c650


	//   ....[134]....
        /*0554*/ 	.word	0x0001c6c0


	//   ....[135]....
        /*0558*/ 	.word	0x0001c720


	//   ....[136]....
        /*055c*/ 	.word	0x0001c780


	//   ....[137]....
        /*0560*/ 	.word	0x0001c7d0


	//   ....[138]....
        /*0564*/ 	.word	0x0001c830


	//   ....[139]....
        /*0568*/ 	.word	0x0001c880


	//   ....[140]....
        /*056c*/ 	.word	0x0001c8d0


	//   ....[141]....
        /*0570*/ 	.word	0x0001c940


	//   ....[142]....
        /*0574*/ 	.word	0x0001c9b0


	//   ....[143]....
        /*0578*/ 	.word	0x0001ca10


	//   ....[144]....
        /*057c*/ 	.word	0x0001ca70


	//   ....[145]....
        /*0580*/ 	.word	0x0001cad0


	//   ....[146]....
        /*0584*/ 	.word	0x0001cb40


	//   ....[147]....
        /*0588*/ 	.word	0x0001cba0


	//   ....[148]....
        /*058c*/ 	.word	0x0001cc00


	//   ....[149]....
        /*0590*/ 	.word	0x0001cc60


	//   ....[150]....
        /*0594*/ 	.word	0x0001ccd0


	//   ....[151]....
        /*0598*/ 	.word	0x0001cd30


	//   ....[152]....
        /*059c*/ 	.word	0x0001cd90


	//   ....[153]....
        /*05a0*/ 	.word	0x0001cdf0


	//   ....[154]....
        /*05a4*/ 	.word	0x0001ce60


	//   ....[155]....
        /*05a8*/ 	.word	0x0001cec0


	//   ....[156]....
        /*05ac*/ 	.word	0x0001cf20


	//   ....[157]....
        /*05b0*/ 	.word	0x0001cf80


	//   ....[158]....
        /*05b4*/ 	.word	0x0001cff0


	//   ....[159]....
        /*05b8*/ 	.word	0x0001d050


	//   ....[160]....
        /*05bc*/ 	.word	0x0001d0b0


	//   ....[161]....
        /*05c0*/ 	.word	0x0001d110


	//   ....[162]....
        /*05c4*/ 	.word	0x0001d180


	//   ....[163]....
        /*05c8*/ 	.word	0x0001d1d0


	//   ....[164]....
        /*05cc*/ 	.word	0x0001d210


	//   ....[165]....
        /*05d0*/ 	.word	0x0001d260


	//   ....[166]....
        /*05d4*/ 	.word	0x0001d2b0


	//   ....[167]....
        /*05d8*/ 	.word	0x0001d300


	//   ....[168]....
        /*05dc*/ 	.word	0x0001d370


	//   ....[169]....
        /*05e0*/ 	.word	0x0001d3b0


	//   ....[170]....
        /*05e4*/ 	.word	0x0001d400


	//   ....[171]....
        /*05e8*/ 	.word	0x0001d450


	//   ....[172]....
        /*05ec*/ 	.word	0x0001d4a0


	//   ....[173]....
        /*05f0*/ 	.word	0x0001d4f0


	//   ....[174]....
        /*05f4*/ 	.word	0x0001d560


	//   ....[175]....
        /*05f8*/ 	.word	0x0001d5a0


	//   ....[176]....
        /*05fc*/ 	.word	0x0001d610


	//   ....[177]....
        /*0600*/ 	.word	0x0001d670


	//   ....[178]....
        /*0604*/ 	.word	0x0001d6d0


	//----- nvinfo : EIATTR_EXIT_INSTR_OFFSETS
	.align		4
.L_396:
        /*0608*/ 	.byte	0x04, 0x1c
        /*060a*/ 	.short	(.L_398 - .L_397)


	//   ....[0]....
.L_397:
        /*060c*/ 	.word	0x00000fe0


	//   ....[1]....
        /*0610*/ 	.word	0x0001c0d0


	//----- nvinfo : EIATTR_MAX_THREADS
	.align		4
.L_398:
        /*0614*/ 	.byte	0x04, 0x05
        /*0616*/ 	.short	(.L_400 - .L_399)
.L_399:
        /*0618*/ 	.word	0x00000100
        /*061c*/ 	.word	0x00000001
        /*0620*/ 	.word	0x00000001


	//----- nvinfo : EIATTR_CRS_STACK_SIZE
	.align		4
.L_400:
        /*0624*/ 	.byte	0x04, 0x1e
        /*0626*/ 	.short	(.L_402 - .L_401)
.L_401:
        /*0628*/ 	.word	0x00000000
.L_402:


//--------------------- .nv.info._ZN7cutlass13device_kernelIN5flash19enable_sm80_to_sm89INS1_16FlashAttnFwdSm80INS1_25CollectiveMainloopFwdSm80ILi8ELi1ELb0EN4cute5tupleIJNS5_1CILi128EEENS7_ILi96EEENS7_ILi256EEEEEELi256ENS_10bfloat16_tEfNS_4arch4Sm80ELb0ELb0ELb1ELb0ELb0ELb0ELb1ELb1EEENS1_21CollectiveEpilogueFwdINS6_IJS8_SA_S9_EEENS6_IJNS7_ILi1EEESI_SI_EEESC_SE_Li256ELb0ELb1ELb1ELb0EEENS1_19SingleTileSchedulerILb0ELb1ELb1ELi128EEEEEEEEEvNT_6ParamsE --------------------------
	.section	.nv.info._ZN7cutlass13device_kernelIN5flash19enable_sm80_to_sm89INS1_16FlashAttnFwdSm80INS1_25CollectiveMainloopFwdSm80ILi8ELi1ELb0EN4cute5tupleIJNS5_1CILi128EEENS7_ILi96EEENS7_ILi256EEEEEELi256ENS_10bfloat16_tEfNS_4arch4Sm80ELb0ELb0ELb1ELb0ELb0ELb0ELb1ELb1EEENS1_21CollectiveEpilogueFwdINS6_IJS8_SA_S9_EEENS6_IJNS7_ILi1EEESI_SI_EEESC_SE_Li256ELb0ELb1ELb1ELb0EEENS1_19SingleTileSchedulerILb0ELb1ELb1ELi128EEEEEEEEEvNT_6ParamsE,"",@"SHT_CUDA_INFO"
	.sectionflags	@""
	.align	4


	//----- nvinfo : EIATTR_CUDA_API_VERSION
	.align		4
        /*0000*/ 	.byte	0x04, 0x37
        /*0002*/ 	.short	(.L_404 - .L_403)
.L_403:
        /*0004*/ 	.word	0x00000082


	//----- nvinfo : EIATTR_SW2861232_WAR
	.align		4
.L_404:
        /*0008*/ 	.byte	0x01, 0x35
	.zero		2


	//----- nvinfo : EIATTR_PARAM_CBANK
	.align		4
        /*000c*/ 	.byte	0x04, 0x0a
        /*000e*/ 	.short	(.L_406 - .L_405)
	.align		4
.L_405:
        /*0010*/ 	.word	index@(.nv.constant0._ZN7cutlass13device_kernelIN5flash19enable_sm80_to_sm89INS1_16FlashAttnFwdSm80INS1_25CollectiveMainloopFwdSm80ILi8ELi1ELb0EN4cute5tupleIJNS5_1CILi128EEENS7_ILi96EEENS7_ILi256EEEEEELi256ENS_10bfloat16_tEfNS_4arch4Sm80ELb0ELb0ELb1ELb0ELb0ELb0ELb1ELb1EEENS1_21CollectiveEpilogueFwdINS6_IJS8_SA_S9_EEENS6_IJNS7_ILi1EEESI_SI_EEESC_SE_Li256ELb0ELb1ELb1ELb0EEENS1_19SingleTileSchedulerILb0ELb1ELb1ELi128EEEEEEEEEvNT_6ParamsE)
        /*0014*/ 	.short	0x0160
        /*0016*/ 	.short	0x0418


	//----- nvinfo : EIATTR_CBANK_PARAM_SIZE
	.align		4
.L_406:
        /*0018*/ 	.byte	0x03, 0x19
        /*001a*/ 	.short	0x0418


	//----- nvinfo : EIATTR_KPARAM_INFO
	.align		4
        /*001c*/ 	.byte	0x04, 0x17
        /*001e*/ 	.short	(.L_408 - .L_407)
.L_407:
        /*0020*/ 	.word	0x00000000
        /*0024*/ 	.short	0x0000
        /*0026*/ 	.short	0x0000
        /*0028*/ 	.byte	0x00, 0xf0, 0x61, 0x10


	//----- nvinfo : EIATTR_MAXREG_COUNT
	.align		4
.L_408:
        /*002c*/ 	.byte	0x03, 0x1b
        /*002e*/ 	.short	0x00ff


	//----- nvinfo : EIATTR_NUM_BARRIERS
	.align		4
        /*0030*/ 	.byte	0x02, 0x4c
        /*0032*/ 	.byte	0x02
	.zero		1


	//----- nvinfo : EIATTR_ANNOTATIONS
	.align		4
        /*0034*/ 	.byte	0x04, 0x55
        /*0036*/ 	.short	(.L_410 - .L_409)


	//   ....[0]....
.L_409:
        /* <DEDUP_REMOVED lines=17> */


	//----- nvinfo : EIATTR_MERCURY_ISA_VERSION
	.align		4
.L_410:
        /*0130*/ 	.byte	0x03, 0x5f
        /*0132*/ 	.short	0x0000


	//----- nvinfo : EIATTR_COOP_GROUP_MASK_REGIDS
	.align		4
        /*0134*/ 	.byte	0x04, 0x29
        /*0136*/ 	.short	(.L_412 - .L_411)


	//   ....[0]....
.L_411:
        /*0138*/ 	.word	0xffffffff


	//   ....[1]....
        /*013c*/ 	.word	0xffffffff


	//   ....[2]....
        /*0140*/ 	.word	0xffffffff


	//   ....[3]....
        /*0144*/ 	.word	0xffffffff


	//   ....[4]....
        /*0148*/ 	.word	0xffffffff


	//   ....[5]....
        /*014c*/ 	.word	0xffffffff


	//   ....[6]....
        /*0150*/ 	.word	0xffffffff


	//   ....[7]....
        /*0154*/ 	.word	0xffffffff


	//   ....[8]....
        /*0158*/ 	.word	0xffffffff


	//   ....[9]....
        /*015c*/ 	.word	0xffffffff


	//   ....[10]....
        /*0160*/ 	.word	0xffffffff


	//   ....[11]....
        /*0164*/ 	.word	0xffffffff


	//   ....[12]....
        /*0168*/ 	.word	0xffffffff


	//   ....[13]....
        /*016c*/ 	.word	0xffffffff


	//   ....[14]....
        /*0170*/ 	.word	0xffffffff


	//   ....[15]....
        /*0174*/ 	.word	0xffffffff


	//   ....[16]....
        /*0178*/ 	.word	0xffffffff


	//   ....[17]....
        /*017c*/ 	.word	0xffffffff


	//   ....[18]....
        /*0180*/ 	.word	0xffffffff


	//   ....[19]....
        /*0184*/ 	.word	0xffffffff


	//   ....[20]....
        /*0188*/ 	.word	0xffffffff


	//   ....[21]....
        /*018c*/ 	.word	0xffffffff


	//   ....[22]....
        /*0190*/ 	.word	0xffffffff


	//   ....[23]....
        /*0194*/ 	.word	0xffffffff


	//   ....[24]....
        /*0198*/ 	.word	0xffffffff


	//   ....[25]....
        /*019c*/ 	.word	0xffffffff


	//   ....[26]....
        /*01a0*/ 	.word	0xffffffff


	//   ....[27]....
        /*01a4*/ 	.word	0xffffffff


	//   ....[28]....
        /*01a8*/ 	.word	0xffffffff


	//----- nvinfo : EIATTR_COOP_GROUP_INSTR_OFFSETS
	.align		4
.L_412:
        /*01ac*/ 	.byte	0x04, 0x28
        /*01ae*/ 	.short	(.L_414 - .L_413)


	//   ....[0]....
.L_413:
        /*01b0*/ 	.word	0x00000060


	//   ....[1]....
        /*01b4*/ 	.word	0x00000fd0


	//   ....[2]....
        /*01b8*/ 	.word	0x00000ff0


	//   ....[3]....
        /*01bc*/ 	.word	0x00001300


	//   ....[4]....
        /*01c0*/ 	.word	0x000013b0


	//   ....[5]....
        /*01c4*/ 	.word	0x000015a0


	//   ....[6]....
        /*01c8*/ 	.word	0x000015d0


	//   ....[7]....
        /*01cc*/ 	.word	0x00001790


	//   ....[8]....
        /*01d0*/ 	.word	0x000017d0


	//   ....[9]....
        /*01d4*/ 	.word	0x00004900


	//   ....[10]....
        /*01d8*/ 	.word	0x000049e0


	//   ....[11]....
        /*01dc*/ 	.word	0x00004a10


	//   ....[12]....
        /*01e0*/ 	.word	0x00004a80


	//   ....[13]....
        /*01e4*/ 	.word	0x000099b0


	//   ....[14]....
        /*01e8*/ 	.word	0x00009a10


	//   ....[15]....
        /*01ec*/ 	.word	0x00009a40


	//   ....[16]....
        /*01f0*/ 	.word	0x00009b00


	//   ....[17]....
        /*01f4*/ 	.word	0x0000c7b0


	//   ....[18]....
        /*01f8*/ 	.word	0x0000c7c0


	//   ....[19]....
        /*01fc*/ 	.word	0x0000c7f0


	//   ....[20]....
        /*0200*/ 	.word	0x0000c810


	//   ....[21]....
        /*0204*/ 	.word	0x0000d6e0


	//   ....[22]....
        /*0208*/ 	.word	0x0000d720


	//   ....[23]....
        /*020c*/ 	.word	0x0000d760


	//   ....[24]....
        /*0210*/ 	.word	0x0000d790


	//   ....[25]....
        /*0214*/ 	.word	0x0000d880


	//   ....[26]....
        /*0218*/ 	.word	0x0000d8a0


	//   ....[27]....
        /*021c*/ 	.word	0x0000e4c0


	//   ....[28]....
        /*0220*/ 	.word	0x0000e4d0


	//----- nvinfo : EIATTR_EXIT_INSTR_OFFSETS
	.align		4
.L_414:
        /*0224*/ 	.byte	0x04, 0x1c
        /*0226*/ 	.short	(.L_416 - .L_415)


	//   ....[0]....
.L_415:
        /*0228*/ 	.word	0x000001c0


	//   ....[1]....
        /*022c*/ 	.word	0x0000e4e0


	//   ....[2]....
        /*0230*/ 	.word	0x0000f080


	//   ....[3]....
        /*0234*/ 	.word	0x0000f0d0


	//   ....[4]....
        /*0238*/ 	.word	0x0000f100


	//   ....[5]....
        /*023c*/ 	.word	0x0000f160


	//   ....[6]....
        /*0240*/ 	.word	0x0000f3f0


	//----- nvinfo : EIATTR_CTAIDZ_USED
	.align		4
.L_416:
        /*0244*/ 	.byte	0x01, 0x04
	.zero		2


	//----- nvinfo : EIATTR_MAX_THREADS
	.align		4
        /*0248*/ 	.byte	0x04, 0x05
        /*024a*/ 	.short	(.L_418 - .L_417)
.L_417:
        /*024c*/ 	.word	0x00000100
        /*0250*/ 	.word	0x00000001
        /*0254*/ 	.word	0x00000001


	//----- nvinfo : EIATTR_CRS_STACK_SIZE
	.align		4
.L_418:
        /*0258*/ 	.byte	0x04, 0x1e
        /*025a*/ 	.short	(.L_420 - .L_419)
.L_419:
        /*025c*/ 	.word	0x00000000
.L_420:


//--------------------- .nv.info._ZN7cutlass13device_kernelIN5flash19enable_sm80_to_sm89INS1_16FlashAttnFwdSm80INS1_25CollectiveMainloopFwdSm80ILi8ELi1ELb0EN4cute5tupleIJNS5_1CILi128EEENS7_ILi64EEENS7_ILi256EEEEEELi256ENS_10bfloat16_tEfNS_4arch4Sm80ELb0ELb0ELb1ELb1ELb0ELb0ELb1ELb1EEENS1_21CollectiveEpilogueFwdINS6_IJS8_SA_S9_EEENS6_IJNS7_ILi1EEESI_SI_EEESC_SE_Li256ELb1ELb1ELb1ELb0EEENS1_36VarlenDynamicPersistentTileSchedulerILi128ELi64ELi256ELi256ELb1ELb1ELb0ELb0ELb1ELb1EEEEEEEEEvNT_6ParamsE --------------------------
	.section	.nv.info._ZN7cutlass13device_kernelIN5flash19enable_sm80_to_sm89INS1_16FlashAttnFwdSm80INS1_25CollectiveMainloopFwdSm80ILi8ELi1ELb0EN4cute5tupleIJNS5_1CILi128EEENS7_ILi64EEENS7_ILi256EEEEEELi256ENS_10bfloat16_tEfNS_4arch4Sm80ELb0ELb0ELb1ELb1ELb0ELb0ELb1ELb1EEENS1_21CollectiveEpilogueFwdINS6_IJS8_SA_S9_EEENS6_IJNS7_ILi1EEESI_SI_EEESC_SE_Li256ELb1ELb1ELb1ELb0EEENS1_36VarlenDynamicPersistentTileSchedulerILi128ELi64ELi256ELi256ELb1ELb1ELb0ELb0ELb1ELb1EEEEEEEEEvNT_6ParamsE,"",@"SHT_CUDA_INFO"
	.sectionflags	@""
	.align	4


	//----- nvinfo : EIATTR_CUDA_API_VERSION
	.align		4
        /*0000*/ 	.byte	0x04, 0x37
        /*0002*/ 	.short	(.L_422 - .L_421)
.L_421:
        /*0004*/ 	.word	0x00000082


	//----- nvinfo : EIATTR_SW2861232_WAR
	.align		4
.L_422:
        /*0008*/ 	.byte	0x01, 0x35
	.zero		2


	//----- nvinfo : EIATTR_PARAM_CBANK
	.align		4
        /*000c*/ 	.byte	0x04, 0x0a
        /*000e*/ 	.short	(.L_424 - .L_423)
	.align		4
.L_423:
        /*0010*/ 	.word	index@(.nv.constant0._ZN7cutlass13device_kernelIN5flash19enable_sm80_to_sm89INS1_16FlashAttnFwdSm80INS1_25CollectiveMainloopFwdSm80ILi8ELi1ELb0EN4cute5tupleIJNS5_1CILi128EEENS7_ILi64EEENS7_ILi256EEEEEELi256ENS_10bfloat16_tEfNS_4arch4Sm80ELb0ELb0ELb1ELb1ELb0ELb0ELb1ELb1EEENS1_21CollectiveEpilogueFwdINS6_IJS8_SA_S9_EEENS6_IJNS7_ILi1EEESI_SI_EEESC_SE_Li256ELb1ELb1ELb1ELb0EEENS1_36VarlenDynamicPersistentTileSchedulerILi128ELi64ELi256ELi256ELb1ELb1ELb0ELb0ELb1ELb1EEEEEEEEEvNT_6ParamsE)
        /*0014*/ 	.short	0x0160
        /*0016*/ 	.short	0x0438


	//----- nvinfo : EIATTR_CBANK_PARAM_SIZE
	.align		4
.L_424:
        /*0018*/ 	.byte	0x03, 0x19
        /*001a*/ 	.short	0x0438


	//----- nvinfo : EIATTR_KPARAM_INFO
	.align		4
        /*001c*/ 	.byte	0x04, 0x17
        /*001e*/ 	.short	(.L_426 - .L_425)
.L_425:
        /*0020*/ 	.word	0x00000000
        /*0024*/ 	.short	0x0000
        /*0026*/ 	.short	0x0000
        /*0028*/ 	.byte	0x00, 0xf0, 0xe1, 0x10


	//----- nvinfo : EIATTR_MAXREG_COUNT
	.align		4
.L_426:
        /*002c*/ 	.byte	0x03, 0x1b
        /*002e*/ 	.short	0x00ff


	//----- nvinfo : EIATTR_NUM_BARRIERS
	.align		4
        /*0030*/ 	.byte	0x02, 0x4c
        /*0032*/ 	.byte	0x06
	.zero		1


	//----- nvinfo : EIATTR_ANNOTATIONS
	.align		4
        /*0034*/ 	.byte	0x04, 0x55
        /*0036*/ 	.short	(.L_428 - .L_427)


	//   ....[0]....
.L_427:
        /* <DEDUP_REMOVED lines=135> */


	//----- nvinfo : EIATTR_MERCURY_ISA_VERSION
	.align		4
.L_428:
        /*0890*/ 	.byte	0x03, 0x5f
        /*0892*/ 	.short	0x0000


	//----- nvinfo : EIATTR_INT_WARP_WIDE_INSTR_OFFSETS
	.align		4
        /*0894*/ 	.byte	0x04, 0x31
        /*0896*/ 	.short	(.L_430 - .L_429)


	//   ....[0]....
.L_429:
        /*0898*/ 	.word	0x0000a850


	//   ....[1]....
        /*089c*/ 	.word	0x0000a8d0


	//----- nvinfo : EIATTR_COOP_GROUP_MASK_REGIDS
	.align		4
.L_430:
        /*08a0*/ 	.byte	0x04, 0x29
        /*08a2*/ 	.short	(.L_432 - .L_431)


	//   ....[0]....
.L_431:
        /*08a4*/ 	.word	0xffffffff


	//   ....[1]....
        /*08a8*/ 	.word	0xffffffff


	//   ....[2]....
        /*08ac*/ 	.word	0xffffffff


	//   ....[3]....
        /*08b0*/ 	.word	0xffffffff


	//   ....[4]....
        /*08b4*/ 	.word	0xffffffff


	//   ....[5]....
        /*08b8*/ 	.word	0xffffffff


	//   ....[6]....
        /*08bc*/ 	.word	0xffffffff


	//   ....[7]....
        /*08c0*/ 	.word	0xffffffff


	//   ....[8]....
        /*08c4*/ 	.word	0xffffffff


	//   ....[9]....
        /*08c8*/ 	.word	0xffffffff


	//   ....[10]....
        /*08cc*/ 	.word	0xffffffff


	//   ....[11]....
        /*08d0*/ 	.word	0xffffffff


	//   ....[12]....
        /*08d4*/ 	.word	0xffffffff


	//   ....[13]....
        /*08d8*/ 	.word	0xffffffff


	//   ....[14]....
        /*08dc*/ 	.word	0xffffffff


	//   ....[15]....
        /*08e0*/ 	.word	0xffffffff


	//   ....[16]....
        /*08e4*/ 	.word	0xffffffff


	//   ....[17]....
        /*08e8*/ 	.word	0xffffffff


	//   ....[18]....
        /*08ec*/ 	.word	0xffffffff


	//   ....[19]....
        /*08f0*/ 	.word	0xffffffff


	//   ....[20]....
        /*08f4*/ 	.word	0xffffffff


	//   ....[21]....
        /*08f8*/ 	.word	0xffffffff


	//   ....[22]....
        /*08fc*/ 	.word	0xffffffff


	//   ....[23]....
        /*0900*/ 	.word	0xffffffff


	//   ....[24]....
        /*0904*/ 	.word	0xffffffff


	//   ....[25]....
        /*0908*/ 	.word	0xffffffff


	//   ....[26]....
        /*090c*/ 	.word	0xffffffff


	//   ....[27]....
        /*0910*/ 	.word	0xffffffff


	//   ....[28]....
        /*0914*/ 	.word	0xffffffff


	//   ....[29]....
        /*0918*/ 	.word	0xffffffff


	//   ....[30]....
        /*091c*/ 	.word	0xffffffff


	//   ....[31]....
        /*0920*/ 	.word	0xffffffff


	//   ....[32]....
        /*0924*/ 	.word	0xffffffff


	//   ....[33]....
        /*0928*/ 	.word	0xffffffff


	//   ....[34]....
        /*092c*/ 	.word	0xffffffff


	//   ....[35]....
        /*0930*/ 	.word	0xffffffff


	//   ....[36]....
        /*0934*/ 	.word	0xffffffff


	//   ....[37]....
        /*0938*/ 	.word	0xffffffff


	//   ....[38]....
        /*093c*/ 	.word	0xffffffff


	//   ....[39]....
        /*0940*/ 	.word	0xffffffff


	//   ....[40]....
        /*0944*/ 	.word	0xffffffff


	//   ....[41]....
        /*0948*/ 	.word	0xffffffff


	//   ....[42]....
        /*094c*/ 	.word	0xffffffff


	//   ....[43]....
        /*0950*/ 	.word	0xffffffff


	//   ....[44]....
        /*0954*/ 	.word	0xffffffff


	//   ....[45]....
        /*0958*/ 	.word	0xffffffff


	//   ....[46]....
        /*095c*/ 	.word	0xffffffff


	//   ....[47]....
        /*0960*/ 	.word	0xffffffff


	//   ....[48]....
        /*0964*/ 	.word	0xffffffff


	//   ....[49]....
        /*0968*/ 	.word	0xffffffff


	//   ....[50]....
        /*096c*/ 	.word	0xffffffff


	//   ....[51]....
        /*0970*/ 	.word	0xffffffff


	//   ....[52]....
        /*0974*/ 	.word	0xffffffff


	//   ....[53]....
        /*0978*/ 	.word	0xffffffff


	//   ....[54]....
        /*097c*/ 	.word	0xffffffff


	//   ....[55]....
        /*0980*/ 	.word	0xffffffff


	//   ....[56]....
        /*0984*/ 	.word	0xffffffff


	//   ....[57]....
        /*0988*/ 	.word	0xffffffff


	//   ....[58]....
        /*098c*/ 	.word	0xffffffff


	//   ....[59]....
        /*0990*/ 	.word	0xffffffff


	//   ....[60]....
        /*0994*/ 	.word	0xffffffff


	//   ....[61]....
        /*0998*/ 	.word	0xffffffff


	//   ....[62]....
        /*099c*/ 	.word	0xffffffff


	//   ....[63]....
        /*09a0*/ 	.word	0xffffffff


	//   ....[64]....
        /*09a4*/ 	.word	0xffffffff


	//   ....[65]....
        /*09a8*/ 	.word	0xffffffff


	//   ....[66]....
        /*09ac*/ 	.word	0xffffffff


	//   ....[67]....
        /*09b0*/ 	.word	0xffffffff


	//   ....[68]....
        /*09b4*/ 	.word	0xffffffff


	//   ....[69]....
        /*09b8*/ 	.word	0xffffffff


	//   ....[70]....
        /*09bc*/ 	.word	0xffffffff


	//   ....[71]....
        /*09c0*/ 	.word	0xffffffff


	//   ....[72]....
        /*09c4*/ 	.word	0xffffffff


	//   ....[73]....
        /*09c8*/ 	.word	0xffffffff


	//   ....[74]....
        /*09cc*/ 	.word	0xffffffff


	//   ....[75]....
        /*09d0*/ 	.word	0xffffffff


	//   ....[76]....
        /*09d4*/ 	.word	0xffffffff


	//   ....[77]....
        /*09d8*/ 	.word	0xffffffff


	//   ....[78]....
        /*09dc*/ 	.word	0xffffffff


	//   ....[79]....
        /*09e0*/ 	.word	0xffffffff


	//   ....[80]....
        /*09e4*/ 	.word	0xffffffff


	//   ....[81]....
        /*09e8*/ 	.word	0xffffffff


	//   ....[82]....
        /*09ec*/ 	.word	0xffffffff


	//   ....[83]....
        /*09f0*/ 	.word	0xffffffff


	//   ....[84]....
        /*09f4*/ 	.word	0xffffffff


	//   ....[85]....
        /*09f8*/ 	.word	0xffffffff


	//   ....[86]....
        /*09fc*/ 	.word	0xffffffff


	//   ....[87]....
        /*0a00*/ 	.word	0xffffffff


	//   ....[88]....
        /*0a04*/ 	.word	0xffffffff


	//   ....[89]....
        /*0a08*/ 	.word	0xffffffff


	//   ....[90]....
        /*0a0c*/ 	.word	0xffffffff


	//   ....[91]....
        /*0a10*/ 	.word	0xffffffff


	//   ....[92]....
        /*0a14*/ 	.word	0xffffffff


	//   ....[93]....
        /*0a18*/ 	.word	0xffffffff


	//   ....[94]....
        /*0a1c*/ 	.word	0xffffffff


	//   ....[95]....
        /*0a20*/ 	.word	0xffffffff


	//   ....[96]....
        /*0a24*/ 	.word	0xffffffff


	//   ....[97]....
        /*0a28*/ 	.word	0xffffffff


	//   ....[98]....
        /*0a2c*/ 	.word	0xffffffff


	//   ....[99]....
        /*0a30*/ 	.word	0xffffffff


	//   ....[100]....
        /*0a34*/ 	.word	0xffffffff


	//   ....[101]....
        /*0a38*/ 	.word	0xffffffff


	//   ....[102]....
        /*0a3c*/ 	.word	0xffffffff


	//   ....[103]....
        /*0a40*/ 	.word	0xffffffff


	//   ....[104]....
        /*0a44*/ 	.word	0xffffffff


	//   ....[105]....
        /*0a48*/ 	.word	0xffffffff


	//   ....[106]....
        /*0a4c*/ 	.word	0xffffffff


	//   ....[107]....
        /*0a50*/ 	.word	0xffffffff


	//   ....[108]....
        /*0a54*/ 	.word	0xffffffff


	//   ....[109]....
        /*0a58*/ 	.word	0xffffffff


	//   ....[110]....
        /*0a5c*/ 	.word	0xffffffff


	//   ....[111]....
        /*0a60*/ 	.word	0xffffffff


	//   ....[112]....
        /*0a64*/ 	.word	0xffffffff


	//   ....[113]....
        /*0a68*/ 	.word	0xffffffff


	//   ....[114]....
        /*0a6c*/ 	.word	0xffffffff


	//   ....[115]....
        /*0a70*/ 	.word	0xffffffff


	//   ....[116]....
        /*0a74*/ 	.word	0xffffffff


	//   ....[117]....
        /*0a78*/ 	.word	0xffffffff


	//   ....[118]....
        /*0a7c*/ 	.word	0xffffffff


	//   ....[119]....
        /*0a80*/ 	.word	0xffffffff


	//   ....[120]....
        /*0a84*/ 	.word	0xffffffff


	//   ....[121]....
        /*0a88*/ 	.word	0xffffffff


	//   ....[122]....
        /*0a8c*/ 	.word	0xffffffff


	//   ....[123]....
        /*0a90*/ 	.word	0xffffffff


	//   ....[124]....
        /*0a94*/ 	.word	0xffffffff


	//   ....[125]....
        /*0a98*/ 	.word	0xffffffff


	//   ....[126]....
        /*0a9c*/ 	.word	0xffffffff


	//   ....[127]....
        /*0aa0*/ 	.word	0xffffffff


	//   ....[128]....
        /*0aa4*/ 	.word	0xffffffff


	//   ....[129]....
        /*0aa8*/ 	.word	0xffffffff


	//   ....[130]....
        /*0aac*/ 	.word	0xffffffff


	//   ....[131]....
        /*0ab0*/ 	.word	0xffffffff


	//   ....[132]....
        /*0ab4*/ 	.word	0xffffffff


	//   ....[133]....
        /*0ab8*/ 	.word	0xffffffff


	//   ....[134]....
        /*0abc*/ 	.word	0xffffffff


	//   ....[135]....
        /*0ac0*/ 	.word	0xffffffff


	//   ....[136]....
        /*0ac4*/ 	.word	0xffffffff


	//   ....[137]....
        /*0ac8*/ 	.word	0xffffffff


	//   ....[138]....
        /*0acc*/ 	.word	0xffffffff


	//----- nvinfo : EIATTR_COOP_GROUP_INSTR_OFFSETS
	.align		4
.L_432:
        /*0ad0*/ 	.byte	0x04, 0x28
        /*0ad2*/ 	.short	(.L_434 - .L_433)


	//   ....[0]....
.L_433:
        /*0ad4*/ 	.word	0x00000050


	//   ....[1]....
        /*0ad8*/ 	.word	0x00000200


	//   ....[2]....
        /*0adc*/ 	.word	0x00000230


	//   ....[3]....
        /*0ae0*/ 	.word	0x00000260


	//   ....[4]....
        /*0ae4*/ 	.word	0x00000290


	//   ....[5]....
        /*0ae8*/ 	.word	0x000002c0


	//   ....[6]....
        /*0aec*/ 	.word	0x000002f0


	//   ....[7]....
        /*0af0*/ 	.word	0x00000460


	//   ....[8]....
        /*0af4*/ 	.word	0x000004a0


	//   ....[9]....
        /*0af8*/ 	.word	0x000004d0


	//   ....[10]....
        /*0afc*/ 	.word	0x00000500


	//   ....[11]....
        /*0b00*/ 	.word	0x00000530


	//   ....[12]....
        /*0b04*/ 	.word	0x00000560


	//   ....[13]....
        /*0b08*/ 	.word	0x000005f0


	//   ....[14]....
        /*0b0c*/ 	.word	0x00000620


	//   ....[15]....
        /*0b10*/ 	.word	0x00000630


	//   ....[16]....
        /*0b14*/ 	.word	0x000006a0


	//   ....[17]....
        /*0b18*/ 	.word	0x00002a60


	//   ....[18]....
        /*0b1c*/ 	.word	0x00002a80


	//   ....[19]....
        /*0b20*/ 	.word	0x00002c40


	//   ....[20]....
        /*0b24*/ 	.word	0x00002c50


	//   ....[21]....
        /*0b28*/ 	.word	0x00002e10


	//   ....[22]....
        /*0b2c*/ 	.word	0x00002e30


	//   ....[23]....
        /*0b30*/ 	.word	0x00002ff0


	//   ....[24]....
        /*0b34*/ 	.word	0x00003000


	//   ....[25]....
        /*0b38*/ 	.word	0x00004ea0


	//   ....[26]....
        /*0b3c*/ 	.word	0x00004fa0


	//   ....[27]....
        /*0b40*/ 	.word	0x00004fb0


	//   ....[28]....
        /*0b44*/ 	.word	0x00005000


	//   ....[29]....
        /*0b48*/ 	.word	0x00008010


	//   ....[30]....
        /*0b4c*/ 	.word	0x000080c0


	//   ....[31]....
        /*0b50*/ 	.word	0x000080d0


	//   ....[32]....
        /*0b54*/ 	.word	0x000081d0


	//   ....[33]....
        /*0b58*/ 	.word	0x00009e30


	//   ....[34]....
        /*0b5c*/ 	.word	0x00009e40


	//   ....[35]....
        /*0b60*/ 	.word	0x00009e70


	//   ....[36]....
        /*0b64*/ 	.word	0x00009e80


	//   ....[37]....
        /*0b68*/ 	.word	0x0000b710


	//   ....[38]....
        /*0b6c*/ 	.word	0x0000b720


	//   ....[39]....
        /*0b70*/ 	.word	0x0000b740


	//   ....[40]....
        /*0b74*/ 	.word	0x0000b750


	//   ....[41]....
        /*0b78*/ 	.word	0x0000bb60


	//   ....[42]....
        /*0b7c*/ 	.word	0x0000bb80


	//   ....[43]....
        /*0b80*/ 	.word	0x0000bd40


	//   ....[44]....
        /*0b84*/ 	.word	0x0000bd50


	//   ....[45]....
        /*0b88*/ 	.word	0x0000bf20


	//   ....[46]....
        /*0b8c*/ 	.word	0x0000bf40


	//   ....[47]....
        /*0b90*/ 	.word	0x0000c110


	//   ....[48]....
        /*0b94*/ 	.word	0x0000c120


	//   ....[49]....
        /*0b98*/ 	.word	0x0000c4f0


	//   ....[50]....
        /*0b9c*/ 	.word	0x0000c510


	//   ....[51]....
        /*0ba0*/ 	.word	0x0000d160


	//   ....[52]....
        /*0ba4*/ 	.word	0x0000d170


	//   ....[53]....
        /*0ba8*/ 	.word	0x0000e570


	//   ....[54]....
        /*0bac*/ 	.word	0x0000e590


	//   ....[55]....
        /*0bb0*/ 	.word	0x0000e760


	//   ....[56]....
        /*0bb4*/ 	.word	0x0000e770


	//   ....[57]....
        /*0bb8*/ 	.word	0x0000e940


	//   ....[58]....
        /*0bbc*/ 	.word	0x0000e960


	//   ....[59]....
        /*0bc0*/ 	.word	0x0000eb30


	//   ....[60]....
        /*0bc4*/ 	.word	0x0000eb40


	//   ....[61]....
        /*0bc8*/ 	.word	0x0000edd0


	//   ....[62]....
        /*0bcc*/ 	.word	0x0000edf0


	//   ....[63]....
        /*0bd0*/ 	.word	0x0000ef20


	//   ....[64]....
        /*0bd4*/ 	.word	0x0000ef60


	//   ....[65]....
        /*0bd8*/ 	.word	0x0000ef90


	//   ....[66]....
        /*0bdc*/ 	.word	0x0000efc0


	//   ....[67]....
        /*0be0*/ 	.word	0x0000eff0


	//   ....[68]....
        /*0be4*/ 	.word	0x0000f020


	//   ....[69]....
        /*0be8*/ 	.word	0x0000f180


	//   ....[70]....
        /*0bec*/ 	.word	0x0000f1c0


	//   ....[71]....
        /*0bf0*/ 	.word	0x0000f1f0


	//   ....[72]....
        /*0bf4*/ 	.word	0x0000f220


	//   ....[73]....
        /*0bf8*/ 	.word	0x0000f250


	//   ....[74]....
        /*0bfc*/ 	.word	0x0000f280


	//   ....[75]....
        /*0c00*/ 	.word	0x0000f310


	//   ....[76]....
        /*0c04*/ 	.word	0x0000f340


	//   ....[77]....
        /*0c08*/ 	.word	0x0000f350


	//   ....[78]....
        /*0c0c*/ 	.word	0x0000f3b0


	//   ....[79]....
        /*0c10*/ 	.word	0x0000f9a0


	//   ....[80]....
        /*0c14*/ 	.word	0x0000fa00


	//   ....[81]....
        /*0c18*/ 	.word	0x0000fa50


	//   ....[82]....
        /*0c1c*/ 	.word	0x0000faa0


	//   ....[83]....
        /*0c20*/ 	.word	0x0000faf0


	//   ....[84]....
        /*0c24*/ 	.word	0x0000fb60


	//   ....[85]....
        /*0c28*/ 	.word	0x0000fba0


	//   ....[86]....
        /*0c2c*/ 	.word	0x0000fc10


	//   ....[87]....
        /*0c30*/ 	.word	0x0000fc80


	//   ....[88]....
        /*0c34*/ 	.word	0x0000fce0


	//   ....[89]....
        /*0c38*/ 	.word	0x0000fd50


	//   ....[90]....
        /*0c3c*/ 	.word	0x0000fdc0


	//   ....[91]....
        /*0c40*/ 	.word	0x0000fe20


	//   ....[92]....
        /*0c44*/ 	.word	0x0000fe80


	//   ....[93]....
        /*0c48*/ 	.word	0x0000fee0


	//   ....[94]....
        /*0c4c*/ 	.word	0x0000ff50


	//   ....[95]....
        /*0c50*/ 	.word	0x0000ffb0


	//   ....[96]....
        /*0c54*/ 	.word	0x00010010


	//   ....[97]....
        /*0c58*/ 	.word	0x00010080


	//   ....[98]....
        /*0c5c*/ 	.word	0x000100d0


	//   ....[99]....
        /*0c60*/ 	.word	0x00010120


	//   ....[100]....
        /*0c64*/ 	.word	0x00010170


	//   ....[101]....
        /*0c68*/ 	.word	0x000101e0


	//   ....[102]....
        /*0c6c*/ 	.word	0x00010250


	//   ....[103]....
        /*0c70*/ 	.word	0x000102b0


	//   ....[104]....
        /*0c74*/ 	.word	0x00010310


	//   ....[105]....
        /*0c78*/ 	.word	0x00010370


	//   ....[106]....
        /*0c7c*/ 	.word	0x000103e0


	//   ....[107]....
        /*0c80*/ 	.word	0x00010440


	//   ....[108]....
        /*0c84*/ 	.word	0x000104a0


	//   ....[109]....
        /*0c88*/ 	.word	0x00010500


	//   ....[110]....
        /*0c8c*/ 	.word	0x00010570


	//   ....[111]....
        /*0c90*/ 	.word	0x000105d0


	//   ....[112]....
        /*0c94*/ 	.word	0x00010630


	//   ....[113]....
        /*0c98*/ 	.word	0x00010690


	//   ....[114]....
        /*0c9c*/ 	.word	0x00010700


	//   ....[115]....
        /*0ca0*/ 	.word	0x00010760


	//   ....[116]....
        /*0ca4*/ 	.word	0x000107c0


	//   ....[117]....
        /*0ca8*/ 	.word	0x00010820


	//   ....[118]....
        /*0cac*/ 	.word	0x00010890


	//   ....[119]....
        /*0cb0*/ 	.word	0x000108f0


	//   ....[120]....
        /*0cb4*/ 	.word	0x00010950


	//   ....[121]....
        /*0cb8*/ 	.word	0x000109b0


	//   ....[122]....
        /*0cbc*/ 	.word	0x00010a20


	//   ....[123]....
        /*0cc0*/ 	.word	0x00010a70


	//   ....[124]....
        /*0cc4*/ 	.word	0x00010ab0


	//   ....[125]....
        /*0cc8*/ 	.word	0x00010b00


	//   ....[126]....
        /*0ccc*/ 	.word	0x00010b50


	//   ....[127]....
        /*0cd0*/ 	.word	0x00010ba0


	//   ....[128]....
        /*0cd4*/ 	.word	0x00010c10


	//   ....[129]....
        /*0cd8*/ 	.word	0x00010c50


	//   ....[130]....
        /*0cdc*/ 	.word	0x00010ca0


	//   ....[131]....
        /*0ce0*/ 	.word	0x00010cf0


	//   ....[132]....
        /*0ce4*/ 	.word	0x00010d40


	//   ....[133]....
        /*0ce8*/ 	.word	0x00010d90


	//   ....[134]....
        /*0cec*/ 	.word	0x00010e00


	//   ....[135]....
        /*0cf0*/ 	.word	0x00010e40


	//   ....[136]....
        /*0cf4*/ 	.word	0x00010eb0


	//   ....[137]....
        /*0cf8*/ 	.word	0x00010f10


	//   ....[138]....
        /*0cfc*/ 	.word	0x00010f70


	//----- nvinfo : EIATTR_EXIT_INSTR_OFFSETS
	.align		4
.L_434:
        /*0d00*/ 	.byte	0x04, 0x1c
        /*0d02*/ 	.short	(.L_436 - .L_435)


	//   ....[0]....
.L_435:
        /*0d04*/ 	.word	0x00000c10


	//   ....[1]....
        /*0d08*/ 	.word	0x0000f960


	//----- nvinfo : EIATTR_MAX_THREADS
	.align		4
.L_436:
        /*0d0c*/ 	.byte	0x04, 0x05
        /*0d0e*/ 	.short	(.L_438 - .L_437)
.L_437:
        /*0d10*/ 	.word	0x00000100
        /*0d14*/ 	.word	0x00000001
        /*0d18*/ 	.word	0x00000001


	//----- nvinfo : EIATTR_CRS_STACK_SIZE
	.align		4
.L_438:
        /*0d1c*/ 	.byte	0x04, 0x1e
        /*0d1e*/ 	.short	(.L_440 - .L_439)
.L_439:
        /*0d20*/ 	.word	0x00000000
.L_440:


//--------------------- .nv.info._ZN7cutlass13device_kernelIN5flash19enable_sm80_to_sm89INS1_16FlashAttnFwdSm80INS1_25CollectiveMainloopFwdSm80ILi8ELi1ELb0EN4cute5tupleIJNS5_1CILi128EEENS7_ILi48EEENS7_ILi256EEEEEELi256ENS_10bfloat16_tEfNS_4arch4Sm80ELb0ELb0ELb1ELb1ELb0ELb1ELb1ELb1EEENS1_21CollectiveEpilogueFwdINS6_IJS8_SA_S9_EEENS6_IJNS7_ILi1EEESI_SI_EEESC_SE_Li256ELb1ELb1ELb1ELb0EEENS1_36VarlenDynamicPersistentTileSchedulerILi128ELi48ELi256ELi256ELb1ELb1ELb0ELb0ELb1ELb1EEEEEEEEEvNT_6ParamsE --------------------------
	.section	.nv.info._ZN7cutlass13device_kernelIN5flash19enable_sm80_to_sm89INS1_16FlashAttnFwdSm80INS1_25CollectiveMainloopFwdSm80ILi8ELi1ELb0EN4cute5tupleIJNS5_1CILi128EEENS7_ILi48EEENS7_ILi256EEEEEELi256ENS_10bfloat16_tEfNS_4arch4Sm80ELb0ELb0ELb1ELb1ELb0ELb1ELb1ELb1EEENS1_21CollectiveEpilogueFwdINS6_IJS8_SA_S9_EEENS6_IJNS7_ILi1EEESI_SI_EEESC_SE_Li256ELb1ELb1ELb1ELb0EEENS1_36VarlenDynamicPersistentTileSchedulerILi128ELi48ELi256ELi256ELb1ELb1ELb0ELb0ELb1ELb1EEEEEEEEEvNT_6ParamsE,"",@"SHT_CUDA_INFO"
	.sectionflags	@""
	.align	4


	//----- nvinfo : EIATTR_CUDA_API_VERSION
	.align		4
        /*0000*/ 	.byte	0x04, 0x37
        /*0002*/ 	.short	(.L_442 - .L_441)
.L_441:
        /*0004*/ 	.word	0x00000082


	//----- nvinfo : EIATTR_SW2861232_WAR
	.align		4
.L_442:
        /*0008*/ 	.byte	0x01, 0x35
	.zero		2


	//----- nvinfo : EIATTR_PARAM_CBANK
	.align		4
        /*000c*/ 	.byte	0x04, 0x0a
        /*000e*/ 	.short	(.L_444 - .L_443)
	.align		4
.L_443:
        /*0010*/ 	.word	index@(.nv.constant0._ZN7cutlass13device_kernelIN5flash19enable_sm80_to_sm89INS1_16FlashAttnFwdSm80INS1_25CollectiveMainloopFwdSm80ILi8ELi1ELb0EN4cute5tupleIJNS5_1CILi128EEENS7_ILi48EEENS7_ILi256EEEEEELi256ENS_10bfloat16_tEfNS_4arch4Sm80ELb0ELb0ELb1ELb1ELb0ELb1ELb1ELb1EEENS1_21CollectiveEpilogueFwdINS6_IJS8_SA_S9_EEENS6_IJNS7_ILi1EEESI_SI_EEESC_SE_Li256ELb1ELb1ELb1ELb0EEENS1_36VarlenDynamicPersistentTileSchedulerILi128ELi48ELi256ELi256ELb1ELb1ELb0ELb0ELb1ELb1EEEEEEEEEvNT_6ParamsE)
        /*0014*/ 	.short	0x0160
        /*0016*/ 	.short	0x0438


	//----- nvinfo : EIATTR_CBANK_PARAM_SIZE
	.align		4
.L_444:
        /*0018*/ 	.byte	0x03, 0x19
        /*001a*/ 	.short	0x0438


	//----- nvinfo : EIATTR_KPARAM_INFO
	.align		4
        /*001c*/ 	.byte	0x04, 0x17
        /*001e*/ 	.short	(.L_446 - .L_445)
.L_445:
        /*0020*/ 	.word	0x00000000
        /*0024*/ 	.short	0x0000
        /*0026*/ 	.short	0x0000
        /*0028*/ 	.byte	0x00, 0xf0, 0xe1, 0x10


	//----- nvinfo : EIATTR_MAXREG_COUNT
	.align		4
.L_446:
        /*002c*/ 	.byte	0x03, 0x1b
        /*002e*/ 	.short	0x00ff


	//----- nvinfo : EIATTR_NUM_BARRIERS
	.align		4
        /*0030*/ 	.byte	0x02, 0x4c
        /*0032*/ 	.byte	0x06
	.zero		1


	//----- nvinfo : EIATTR_ANNOTATIONS
	.align		4
        /*0034*/ 	.byte	0x04, 0x55
        /*0036*/ 	.short	(.L_448 - .L_447)


	//   ....[0]....
.L_447:
        /* <DEDUP_REMOVED lines=48> */


	//----- nvinfo : EIATTR_MERCURY_ISA_VERSION
	.align		4
.L_448:
        /*0328*/ 	.byte	0x03, 0x5f
        /*032a*/ 	.short	0x0000


	//----- nvinfo : EIATTR_INT_WARP_WIDE_INSTR_OFFSETS
	.align		4
        /*032c*/ 	.byte	0x04, 0x31
        /*032e*/ 	.short	(.L_450 - .L_449)


	//   ....[0]....
.L_449:
        /*0330*/ 	.word	0x00016660


	//   ....[1]....
        /*0334*/ 	.word	0x000166e0


	//----- nvinfo : EIATTR_COOP_GROUP_MASK_REGIDS
	.align		4
.L_450:
        /*0338*/ 	.byte	0x04, 0x29
        /*033a*/ 	.short	(.L_452 - .L_451)


	//   ....[0]....
.L_451:
        /*033c*/ 	.word	0xffffffff


	//   ....[1]....
        /*0340*/ 	.word	0xffffffff


	//   ....[2]....
        /*0344*/ 	.word	0xffffffff


	//   ....[3]....
        /*0348*/ 	.word	0xffffffff


	//   ....[4]....
        /*034c*/ 	.word	0xffffffff


	//   ....[5]....
        /*0350*/ 	.word	0xffffffff


	//   ....[6]....
        /*0354*/ 	.word	0xffffffff


	//   ....[7]....
        /*0358*/ 	.word	0xffffffff


	//   ....[8]....
        /*035c*/ 	.word	0xffffffff


	//   ....[9]....
        /*0360*/ 	.word	0xffffffff


	//   ....[10]....
        /*0364*/ 	.word	0xffffffff


	//   ....[11]....
        /*0368*/ 	.word	0xffffffff


	//   ....[12]....
        /*036c*/ 	.word	0xffffffff


	//   ....[13]....
        /*0370*/ 	.word	0xffffffff


	//   ....[14]....
        /*0374*/ 	.word	0xffffffff


	//   ....[15]....
        /*0378*/ 	.word	0xffffffff


	//   ....[16]....
        /*037c*/ 	.word	0xffffffff


	//   ....[17]....
        /*0380*/ 	.word	0xffffffff


	//   ....[18]....
        /*0384*/ 	.word	0xffffffff


	//   ....[19]....
        /*0388*/ 	.word	0xffffffff


	//   ....[20]....
        /*038c*/ 	.word	0xffffffff


	//   ....[21]....
        /*0390*/ 	.word	0xffffffff


	//   ....[22]....
        /*0394*/ 	.word	0xffffffff


	//   ....[23]....
        /*0398*/ 	.word	0xffffffff


	//   ....[24]....
        /*039c*/ 	.word	0xffffffff


	//   ....[25]....
        /*03a0*/ 	.word	0xffffffff


	//   ....[26]....
        /*03a4*/ 	.word	0xffffffff


	//   ....[27]....
        /*03a8*/ 	.word	0xffffffff


	//   ....[28]....
        /*03ac*/ 	.word	0xffffffff


	//   ....[29]....
        /*03b0*/ 	.word	0xffffffff


	//   ....[30]....
        /*03b4*/ 	.word	0xffffffff


	//   ....[31]....
        /*03b8*/ 	.word	0xffffffff


	//   ....[32]....
        /*03bc*/ 	.word	0xffffffff


	//   ....[33]....
        /*03c0*/ 	.word	0xffffffff


	//   ....[34]....
        /*03c4*/ 	.word	0xffffffff


	//   ....[35]....
        /*03c8*/ 	.word	0xffffffff


	//   ....[36]....
        /*03cc*/ 	.word	0xffffffff


	//   ....[37]....
        /*03d0*/ 	.word	0xffffffff


	//   ....[38]....
        /*03d4*/ 	.word	0xffffffff


	//   ....[39]....
        /*03d8*/ 	.word	0xffffffff


	//   ....[40]....
        /*03dc*/ 	.word	0xffffffff


	//   ....[41]....
        /*03e0*/ 	.word	0xffffffff


	//   ....[42]....
        /*03e4*/ 	.word	0xffffffff


	//   ....[43]....
        /*03e8*/ 	.word	0xffffffff


	//   ....[44]....
        /*03ec*/ 	.word	0xffffffff


	//   ....[45]....
        /*03f0*/ 	.word	0xffffffff


	//   ....[46]....
        /*03f4*/ 	.word	0xffffffff


	//   ....[47]....
        /*03f8*/ 	.word	0xffffffff


	//   ....[48]....
        /*03fc*/ 	.word	0xffffffff


	//   ....[49]....
        /*0400*/ 	.word	0xffffffff


	//   ....[50]....
        /*0404*/ 	.word	0xffffffff


	//   ....[51]....
        /*0408*/ 	.word	0xffffffff


	//   ....[52]....
        /*040c*/ 	.word	0xffffffff


	//   ....[53]....
        /*0410*/ 	.word	0xffffffff


	//   ....[54]....
        /*0414*/ 	.word	0xffffffff


	//   ....[55]....
        /*0418*/ 	.word	0xffffffff


	//   ....[56]....
        /*041c*/ 	.word	0xffffffff


	//   ....[57]....
        /*0420*/ 	.word	0xffffffff


	//   ....[58]....
        /*0424*/ 	.word	0xffffffff


	//   ....[59]....
        /*0428*/ 	.word	0xffffffff


	//   ....[60]....
        /*042c*/ 	.word	0xffffffff


	//   ....[61]....
        /*0430*/ 	.word	0xffffffff


	//   ....[62]....
        /*0434*/ 	.word	0xffffffff


	//   ....[63]....
        /*0438*/ 	.word	0xffffffff


	//   ....[64]....
        /*043c*/ 	.word	0xffffffff


	//   ....[65]....
        /*0440*/ 	.word	0xffffffff


	//   ....[66]....
        /*0444*/ 	.word	0xffffffff


	//   ....[67]....
        /*0448*/ 	.word	0xffffffff


	//   ....[68]....
        /*044c*/ 	.word	0xffffffff


	//   ....[69]....
        /*0450*/ 	.word	0xffffffff


	//   ....[70]....
        /*0454*/ 	.word	0xffffffff


	//   ....[71]....
        /*0458*/ 	.word	0xffffffff


	//   ....[72]....
        /*045c*/ 	.word	0xffffffff


	//   ....[73]....
        /*0460*/ 	.word	0xffffffff


	//   ....[74]....
        /*0464*/ 	.word	0xffffffff


	//   ....[75]....
        /*0468*/ 	.word	0xffffffff


	//   ....[76]....
        /*046c*/ 	.word	0xffffffff


	//   ....[77]....
        /*0470*/ 	.word	0xffffffff


	//   ....[78]....
        /*0474*/ 	.word	0xffffffff


	//   ....[79]....
        /*0478*/ 	.word	0xffffffff


	//   ....[80]....
        /*047c*/ 	.word	0xffffffff


	//   ....[81]....
        /*0480*/ 	.word	0xffffffff


	//   ....[82]....
        /*0484*/ 	.word	0xffffffff


	//   ....[83]....
        /*0488*/ 	.word	0xffffffff


	//   ....[84]....
        /*048c*/ 	.word	0xffffffff


	//   ....[85]....
        /*0490*/ 	.word	0xffffffff


	//   ....[86]....
        /*0494*/ 	.word	0xffffffff


	//   ....[87]....
        /*0498*/ 	.word	0xffffffff


	//   ....[88]....
        /*049c*/ 	.word	0xffffffff


	//   ....[89]....
        /*04a0*/ 	.word	0xffffffff


	//   ....[90]....
        /*04a4*/ 	.word	0xffffffff


	//   ....[91]....
        /*04a8*/ 	.word	0xffffffff


	//   ....[92]....
        /*04ac*/ 	.word	0xffffffff


	//   ....[93]....
        /*04b0*/ 	.word	0xffffffff


	//   ....[94]....
        /*04b4*/ 	.word	0xffffffff


	//   ....[95]....
        /*04b8*/ 	.word	0xffffffff


	//   ....[96]....
        /*04bc*/ 	.word	0xffffffff


	//   ....[97]....
        /*04c0*/ 	.word	0xffffffff


	//   ....[98]....
        /*04c4*/ 	.word	0xffffffff


	//   ....[99]....
        /*04c8*/ 	.word	0xffffffff


	//   ....[100]....
        /*04cc*/ 	.word	0xffffffff


	//   ....[101]....
        /*04d0*/ 	.word	0xffffffff


	//   ....[102]....
        /*04d4*/ 	.word	0xffffffff


	//   ....[103]....
        /*04d8*/ 	.word	0xffffffff


	//   ....[104]....
        /*04dc*/ 	.word	0xffffffff


	//   ....[105]....
        /*04e0*/ 	.word	0xffffffff


	//   ....[106]....
        /*04e4*/ 	.word	0xffffffff


	//   ....[107]....
        /*04e8*/ 	.word	0xffffffff


	//   ....[108]....
        /*04ec*/ 	.word	0xffffffff


	//   ....[109]....
        /*04f0*/ 	.word	0xffffffff


	//   ....[110]....
        /*04f4*/ 	.word	0xffffffff


	//   ....[111]....
        /*04f8*/ 	.word	0xffffffff


	//   ....[112]....
        /*04fc*/ 	.word	0xffffffff


	//   ....[113]....
        /*0500*/ 	.word	0xffffffff


	//   ....[114]....
        /*0504*/ 	.word	0xffffffff


	//   ....[115]....
        /*0508*/ 	.word	0xffffffff


	//   ....[116]....
        /*050c*/ 	.word	0xffffffff


	//   ....[117]....
        /*0510*/ 	.word	0xffffffff


	//   ....[118]....
        /*0514*/ 	.word	0xffffffff


	//   ....[119]....
        /*0518*/ 	.word	0xffffffff


	//   ....[120]....
        /*051c*/ 	.word	0xffffffff


	//   ....[121]....
        /*0520*/ 	.word	0xffffffff


	//   ....[122]....
        /*0524*/ 	.word	0xffffffff


	//   ....[123]....
        /*0528*/ 	.word	0xffffffff


	//   ....[124]....
        /*052c*/ 	.word	0xffffffff


	//   ....[125]....
        /*0530*/ 	.word	0xffffffff


	//   ....[126]....
        /*0534*/ 	.word	0xffffffff


	//   ....[127]....
        /*0538*/ 	.word	0xffffffff


	//   ....[128]....
        /*053c*/ 	.word	0xffffffff


	//   ....[129]....
        /*0540*/ 	.word	0xffffffff


	//   ....[130]....
        /*0544*/ 	.word	0xffffffff


	//   ....[131]....
        /*0548*/ 	.word	0xffffffff


	//   ....[132]....
        /*054c*/ 	.word	0xffffffff


	//   ....[133]....
        /*0550*/ 	.word	0xffffffff


	//   ....[134]....
        /*0554*/ 	.word	0xffffffff


	//   ....[135]....
        /*0558*/ 	.word	0xffffffff


	//   ....[136]....
        /*055c*/ 	.word	0xffffffff


	//   ....[137]....
        /*0560*/ 	.word	0xffffffff


	//   ....[138]....
        /*0564*/ 	.word	0xffffffff


	//   ....[139]....
        /*0568*/ 	.word	0xffffffff


	//   ....[140]....
        /*056c*/ 	.word	0xffffffff


	//   ....[141]....
        /*0570*/ 	.word	0xffffffff


	//   ....[142]....
        /*0574*/ 	.word	0xffffffff


	//   ....[143]....
        /*0578*/ 	.word	0xffffffff


	//   ....[144]....
        /*057c*/ 	.word	0xffffffff


	//   ....[145]....
        /*0580*/ 	.word	0xffffffff


	//   ....[146]....
        /*0584*/ 	.word	0xffffffff


	//----- nvinfo : EIATTR_COOP_GROUP_INSTR_OFFSETS
	.align		4
.L_452:
        /*0588*/ 	.byte	0x04, 0x28
        /*058a*/ 	.short	(.L_454 - .L_453)


	//   ....[0]....
.L_453:
        /*058c*/ 	.word	0x00000050


	//   ....[1]....
        /*0590*/ 	.word	0x00000200


	//   ....[2]....
        /*0594*/ 	.word	0x00000230


	//   ....[3]....
        /*0598*/ 	.word	0x00000260


	//   ....[4]....
        /*059c*/ 	.word	0x00000290


	//   ....[5]....
        /*05a0*/ 	.word	0x000002c0


	//   ....[6]....
        /*05a4*/ 	.word	0x000002f0


	//   ....[7]....
        /*05a8*/ 	.word	0x00000460


	//   ....[8]....
        /*05ac*/ 	.word	0x000004a0


	//   ....[9]....
        /*05b0*/ 	.word	0x000004d0


	//   ....[10]....
        /*05b4*/ 	.word	0x00000500


	//   ....[11]....
        /*05b8*/ 	.word	0x00000530


	//   ....[12]....
        /*05bc*/ 	.word	0x00000560


	//   ....[13]....
        /*05c0*/ 	.word	0x000005f0


	//   ....[14]....
        /*05c4*/ 	.word	0x00000620


	//   ....[15]....
        /*05c8*/ 	.word	0x00000630


	//   ....[16]....
        /*05cc*/ 	.word	0x000006a0


	//   ....[17]....
        /*05d0*/ 	.word	0x00009560


	//   ....[18]....
        /*05d4*/ 	.word	0x00009580


	//   ....[19]....
        /*05d8*/ 	.word	0x00009740


	//   ....[20]....
        /*05dc*/ 	.word	0x00009750


	//   ....[21]....
        /*05e0*/ 	.word	0x000098b0


	//   ....[22]....
        /*05e4*/ 	.word	0x000098d0


	//   ....[23]....
        /*05e8*/ 	.word	0x00009a30


	//   ....[24]....
        /*05ec*/ 	.word	0x00009a40


	//   ....[25]....
        /*05f0*/ 	.word	0x00009f90


	//   ....[26]....
        /*05f4*/ 	.word	0x00009fd0


	//   ....[27]....
        /*05f8*/ 	.word	0x0000a010


	//   ....[28]....
        /*05fc*/ 	.word	0x0000a040


	//   ....[29]....
        /*0600*/ 	.word	0x0000d120


	//   ....[30]....
        /*0604*/ 	.word	0x0000d160


	//   ....[31]....
        /*0608*/ 	.word	0x0000d1a0


	//   ....[32]....
        /*060c*/ 	.word	0x0000d1d0


	//   ....[33]....
        /*0610*/ 	.word	0x00011ea0


	//   ....[34]....
        /*0614*/ 	.word	0x00011fd0


	//   ....[35]....
        /*0618*/ 	.word	0x00011ff0


	//   ....[36]....
        /*061c*/ 	.word	0x00012050


	//   ....[37]....
        /*0620*/ 	.word	0x000144d0


	//   ....[38]....
        /*0624*/ 	.word	0x000144f0


	//   ....[39]....
        /*0628*/ 	.word	0x00014500


	//   ....[40]....
        /*062c*/ 	.word	0x00014530


	//   ....[41]....
        /*0630*/ 	.word	0x00015c40


	//   ....[42]....
        /*0634*/ 	.word	0x00015c50


	//   ....[43]....
        /*0638*/ 	.word	0x00015c80


	//   ....[44]....
        /*063c*/ 	.word	0x00015c90


	//   ....[45]....
        /*0640*/ 	.word	0x00017530


	//   ....[46]....
        /*0644*/ 	.word	0x00017540


	//   ....[47]....
        /*0648*/ 	.word	0x00017560


	//   ....[48]....
        /*064c*/ 	.word	0x00017580


	//   ....[49]....
        /*0650*/ 	.word	0x00017940


	//   ....[50]....
        /*0654*/ 	.word	0x00017960


	//   ....[51]....
        /*0658*/ 	.word	0x00017b20


	//   ....[52]....
        /*065c*/ 	.word	0x00017b30


	//   ....[53]....
        /*0660*/ 	.word	0x00017ca0


	//   ....[54]....
        /*0664*/ 	.word	0x00017cc0


	//   ....[55]....
        /*0668*/ 	.word	0x00017e30


	//   ....[56]....
        /*066c*/ 	.word	0x00017e40


	//   ....[57]....
        /*0670*/ 	.word	0x000181c0


	//   ....[58]....
        /*0674*/ 	.word	0x000181e0


	//   ....[59]....
        /*0678*/ 	.word	0x00018ec0


	//   ....[60]....
        /*067c*/ 	.word	0x00018ed0


	//   ....[61]....
        /*0680*/ 	.word	0x0001a330


	//   ....[62]....
        /*0684*/ 	.word	0x0001a350


	//   ....[63]....
        /*0688*/ 	.word	0x0001a520


	//   ....[64]....
        /*068c*/ 	.word	0x0001a530


	//   ....[65]....
        /*0690*/ 	.word	0x0001a6a0


	//   ....[66]....
        /*0694*/ 	.word	0x0001a6c0


	//   ....[67]....
        /*0698*/ 	.word	0x0001a830


	//   ....[68]....
        /*069c*/ 	.word	0x0001a840


	//   ....[69]....
        /*06a0*/ 	.word	0x0001aa70


	//   ....[70]....
        /*06a4*/ 	.word	0x0001aa90


	//   ....[71]....
        /*06a8*/ 	.word	0x0001abc0


	//   ....[72]....
        /*06ac*/ 	.word	0x0001ac00


	//   ....[73]....
        /*06b0*/ 	.word	0x0001ac30


	//   ....[74]....
        /*06b4*/ 	.word	0x0001ac60


	//   ....[75]....
        /*06b8*/ 	.word	0x0001ac90


	//   ....[76]....
        /*06bc*/ 	.word	0x0001acc0


	//   ....[77]....
        /*06c0*/ 	.word	0x0001ae20


	//   ....[78]....
        /*06c4*/ 	.word	0x0001ae60


	//   ....[79]....
        /*06c8*/ 	.word	0x0001ae90


	//   ....[80]....
        /*06cc*/ 	.word	0x0001aec0


	//   ....[81]....
        /*06d0*/ 	.word	0x0001aef0


	//   ....[82]....
        /*06d4*/ 	.word	0x0001af20


	//   ....[83]....
        /*06d8*/ 	.word	0x0001afb0


	//   ....[84]....
        /*06dc*/ 	.word	0x0001afe0


	//   ....[85]....
        /*06e0*/ 	.word	0x0001aff0


	//   ....[86]....
        /*06e4*/ 	.word	0x0001b050


	//   ....[87]....
        /*06e8*/ 	.word	0x0001b640


	//   ....[88]....
        /*06ec*/ 	.word	0x0001b6a0


	//   ....[89]....
        /*06f0*/ 	.word	0x0001b6f0


	//   ....[90]....
        /*06f4*/ 	.word	0x0001b740


	//   ....[91]....
        /*06f8*/ 	.word	0x0001b790


	//   ....[92]....
        /*06fc*/ 	.word	0x0001b800


	//   ....[93]....
        /*0700*/ 	.word	0x0001b840


	//   ....[94]....
        /*0704*/ 	.word	0x0001b8b0


	//   ....[95]....
        /*0708*/ 	.word	0x0001b920


	//   ....[96]....
        /*070c*/ 	.word	0x0001b980


	//   ....[97]....
        /*0710*/ 	.word	0x0001b9f0


	//   ....[98]....
        /*0714*/ 	.word	0x0001ba60


	//   ....[99]....
        /*0718*/ 	.word	0x0001bac0


	//   ....[100]....
        /*071c*/ 	.word	0x0001bb20


	//   ....[101]....
        /*0720*/ 	.word	0x0001bb80


	//   ....[102]....
        /*0724*/ 	.word	0x0001bbf0


	//   ....[103]....
        /*0728*/ 	.word	0x0001bc50


	//   ....[104]....
        /*072c*/ 	.word	0x0001bcb0


	//   ....[105]....
        /*0730*/ 	.word	0x0001bd20


	//   ....[106]....
        /*0734*/ 	.word	0x0001bd70


	//   ....[107]....
        /*0738*/ 	.word	0x0001bdc0


	//   ....[108]....
        /*073c*/ 	.word	0x0001be10


	//   ....[109]....
        /*0740*/ 	.word	0x0001be80


	//   ....[110]....
        /*0744*/ 	.word	0x0001bef0


	//   ....[111]....
        /*0748*/ 	.word	0x0001bf50


	//   ....[112]....
        /*074c*/ 	.word	0x0001bfb0


	//   ....[113]....
        /*0750*/ 	.word	0x0001c010


	//   ....[114]....
        /*0754*/ 	.word	0x0001c080


	//   ....[115]....
        /*0758*/ 	.word	0x0001c0e0


	//   ....[116]....
        /*075c*/ 	.word	0x0001c140


	//   ....[117]....
        /*0760*/ 	.word	0x0001c1a0


	//   ....[118]....
        /*0764*/ 	.word	0x0001c210


	//   ....[119]....
        /*0768*/ 	.word	0x0001c270


	//   ....[120]....
        /*076c*/ 	.word	0x0001c2d0


	//   ....[121]....
        /*0770*/ 	.word	0x0001c330


	//   ....[122]....
        /*0774*/ 	.word	0x0001c3a0


	//   ....[123]....
        /*0778*/ 	.word	0x0001c400


	//   ....[124]....
        /*077c*/ 	.word	0x0001c460


	//   ....[125]....
        /*0780*/ 	.word	0x0001c4c0


	//   ....[126]....
        /*0784*/ 	.word	0x0001c530


	//   ....[127]....
        /*0788*/ 	.word	0x0001c590


	//   ....[128]....
        /*078c*/ 	.word	0x0001c5f0


	//   ....[129]....
        /*0790*/ 	.word	0x0001c650


	//   ....[130]....
        /*0794*/ 	.word	0x0001c6c0


	//   ....[131]....
        /*0798*/ 	.word	0x0001c710


	//   ....[132]....
        /*079c*/ 	.word	0x0001c750


	//   ....[133]....
        /*07a0*/ 	.word	0x0001c7a0


	//   ....[134]....
        /*07a4*/ 	.word	0x0001c7f0


	//   ....[135]....
        /*07a8*/ 	.word	0x0001c840


	//   ....[136]....
        /*07ac*/ 	.word	0x0001c8b0


	//   ....[137]....
        /*07b0*/ 	.word	0x0001c8f0


	//   ....[138]....
        /*07b4*/ 	.word	0x0001c940


	//   ....[139]....
        /*07b8*/ 	.word	0x0001c990


	//   ....[140]....
        /*07bc*/ 	.word	0x0001c9e0


	//   ....[141]....
        /*07c0*/ 	.word	0x0001ca30


	//   ....[142]....
        /*07c4*/ 	.word	0x0001caa0


	//   ....[143]....
        /*07c8*/ 	.word	0x0001cae0


	//   ....[144]....
        /*07cc*/ 	.word	0x0001cb50


	//   ....[145]....
        /*07d0*/ 	.word	0x0001cbb0


	//   ....[146]....
        /*07d4*/ 	.word	0x0001cc10


	//----- nvinfo : EIATTR_EXIT_INSTR_OFFSETS
	.align		4
.L_454:
        /*07d8*/ 	.byte	0x04, 0x1c
        /*07da*/ 	.short	(.L_456 - .L_455)


	//   ....[0]....
.L_455:
        /*07dc*/ 	.word	0x00000c10


	//   ....[1]....
        /*07e0*/ 	.word	0x0001b600


	//----- nvinfo : EIATTR_MAX_THREADS
	.align		4
.L_456:
        /*07e4*/ 	.byte	0x04, 0x05
        /*07e6*/ 	.short	(.L_458 - .L_457)
.L_457:
        /*07e8*/ 	.word	0x00000100
        /*07ec*/ 	.word	0x00000001
        /*07f0*/ 	.word	0x00000001


	//----- nvinfo : EIATTR_CRS_STACK_SIZE
	.align		4
.L_458:
        /*07f4*/ 	.byte	0x04, 0x1e
        /*07f6*/ 	.short	(.L_460 - .L_459)
.L_459:
        /*07f8*/ 	.word	0x00000000
.L_460:


//--------------------- .nv.info._ZN7cutlass13device_kernelIN5flash19enable_sm80_to_sm89INS1_16FlashAttnFwdSm80INS1_25CollectiveMainloopFwdSm80ILi8ELi1ELb0EN4cute5tupleIJNS5_1CILi128EEENS7_ILi64EEENS7_ILi256EEEEEELi256ENS_10bfloat16_tEfNS_4arch4Sm80ELb0ELb1ELb1ELb0ELb0ELb0ELb1ELb1EEENS1_21CollectiveEpilogueFwdINS6_IJS8_SA_S9_EEENS6_IJNS7_ILi1EEESI_SI_EEESC_SE_Li256ELb0ELb1ELb1ELb0EEENS1_19SingleTileSchedulerILb0ELb1ELb1ELi128EEEEEEEEEvNT_6ParamsE --------------------------
	.section	.nv.info._ZN7cutlass13device_kernelIN5flash19enable_sm80_to_sm89INS1_16FlashAttnFwdSm80INS1_25CollectiveMainloopFwdSm80ILi8ELi1ELb0EN4cute5tupleIJNS5_1CILi128EEENS7_ILi64EEENS7_ILi256EEEEEELi256ENS_10bfloat16_tEfNS_4arch4Sm80ELb0ELb1ELb1ELb0ELb0ELb0ELb1ELb1EEENS1_21CollectiveEpilogueFwdINS6_IJS8_SA_S9_EEENS6_IJNS7_ILi1EEESI_SI_EEESC_SE_Li256ELb0ELb1ELb1ELb0EEENS1_19SingleTileSchedulerILb0ELb1ELb1ELi128EEEEEEEEEvNT_6ParamsE,"",@"SHT_CUDA_INFO"
	.sectionflags	@""
	.align	4


	//----- nvinfo : EIATTR_CUDA_API_VERSION
	.align		4
        /*0000*/ 	.byte	0x04, 0x37
        /*0002*/ 	.short	(.L_462 - .L_461)
.L_461:
        /*0004*/ 	.word	0x00000082


	//----- nvinfo : EIATTR_SW2861232_WAR
	.align		4
.L_462:
        /*0008*/ 	.byte	0x01, 0x35
	.zero		2


	//----- nvinfo : EIATTR_PARAM_CBANK
	.align		4
        /*000c*/ 	.byte	0x04, 0x0a
        /*000e*/ 	.short	(.L_464 - .L_463)
	.align		4
.L_463:
        /*0010*/ 	.word	index@(.nv.constant0._ZN7cutlass13device_kernelIN5flash19enable_sm80_to_sm89INS1_16FlashAttnFwdSm80INS1_25CollectiveMainloopFwdSm80ILi8ELi1ELb0EN4cute5tupleIJNS5_1CILi128EEENS7_ILi64EEENS7_ILi256EEEEEELi256ENS_10bfloat16_tEfNS_4arch4Sm80ELb0ELb1ELb1ELb0ELb0ELb0ELb1ELb1EEENS1_21CollectiveEpilogueFwdINS6_IJS8_SA_S9_EEENS6_IJNS7_ILi1EEESI_SI_EEESC_SE_Li256ELb0ELb1ELb1ELb0EEENS1_19SingleTileSchedulerILb0ELb1ELb1ELi128EEEEEEEEEvNT_6ParamsE)
        /*0014*/ 	.short	0x0160
        /*0016*/ 	.short	0x0418


	//----- nvinfo : EIATTR_CBANK_PARAM_SIZE
	.align		4
.L_464:
        /*0018*/ 	.byte	0x03, 0x19
        /*001a*/ 	.short	0x0418


	//----- nvinfo : EIATTR_KPARAM_INFO
	.align		4
        /*001c*/ 	.byte	0x04, 0x17
        /*001e*/ 	.short	(.L_466 - .L_465)
.L_465:
        /*0020*/ 	.word	0x00000000
        /*0024*/ 	.short	0x0000
        /*0026*/ 	.short	0x0000
        /*0028*/ 	.byte	0x00, 0xf0, 0x61, 0x10


	//----- nvinfo : EIATTR_MAXREG_COUNT
	.align		4
.L_466:
        /*002c*/ 	.byte	0x03, 0x1b
        /*002e*/ 	.short	0x00ff


	//----- nvinfo : EIATTR_NUM_BARRIERS
	.align		4
        /*0030*/ 	.byte	0x02, 0x4c
        /*0032*/ 	.byte	0x02
	.zero		1


	//----- nvinfo : EIATTR_ANNOTATIONS
	.align		4
        /*0034*/ 	.byte	0x04, 0x55
        /*0036*/ 	.short	(.L_468 - .L_467)


	//   ....[0]....
.L_467:
        /* <DEDUP_REMOVED lines=36> */


	//----- nvinfo : EIATTR_MERCURY_ISA_VERSION
	.align		4
.L_468:
        /*0260*/ 	.byte	0x03, 0x5f
        /*0262*/ 	.short	0x0000


	//----- nvinfo : EIATTR_COOP_GROUP_MASK_REGIDS
	.align		4
        /*0264*/ 	.byte	0x04, 0x29
        /*0266*/ 	.short	(.L_470 - .L_469)


	//   ....[0]....
.L_469:
        /*0268*/ 	.word	0xffffffff


	//   ....[1]....
        /*026c*/ 	.word	0xffffffff


	//   ....[2]....
        /*0270*/ 	.word	0xffffffff


	//   ....[3]....
        /*0274*/ 	.word	0xffffffff


	//   ....[4]....
        /*0278*/ 	.word	0xffffffff


	//   ....[5]....
        /*027c*/ 	.word	0xffffffff


	//   ....[6]....
        /*0280*/ 	.word	0xffffffff


	//   ....[7]....
        /*0284*/ 	.word	0xffffffff


	//   ....[8]....
        /*0288*/ 	.word	0xffffffff


	//   ....[9]....
        /*028c*/ 	.word	0xffffffff


	//   ....[10]....
        /*0290*/ 	.word	0xffffffff


	//   ....[11]....
        /*0294*/ 	.word	0xffffffff


	//   ....[12]....
        /*0298*/ 	.word	0xffffffff


	//   ....[13]....
        /*029c*/ 	.word	0xffffffff


	//   ....[14]....
        /*02a0*/ 	.word	0xffffffff


	//   ....[15]....
        /*02a4*/ 	.word	0xffffffff


	//   ....[16]....
        /*02a8*/ 	.word	0xffffffff


	//   ....[17]....
        /*02ac*/ 	.word	0xffffffff


	//   ....[18]....
        /*02b0*/ 	.word	0xffffffff


	//   ....[19]....
        /*02b4*/ 	.word	0xffffffff


	//   ....[20]....
        /*02b8*/ 	.word	0xffffffff


	//   ....[21]....
        /*02bc*/ 	.word	0xffffffff


	//   ....[22]....
        /*02c0*/ 	.word	0xffffffff


	//   ....[23]....
        /*02c4*/ 	.word	0xffffffff


	//   ....[24]....
        /*02c8*/ 	.word	0xffffffff


	//   ....[25]....
        /*02cc*/ 	.word	0xffffffff


	//   ....[26]....
        /*02d0*/ 	.word	0xffffffff


	//   ....[27]....
        /*02d4*/ 	.word	0xffffffff


	//   ....[28]....
        /*02d8*/ 	.word	0xffffffff


	//   ....[29]....
        /*02dc*/ 	.word	0xffffffff


	//   ....[30]....
        /*02e0*/ 	.word	0xffffffff


	//   ....[31]....
        /*02e4*/ 	.word	0xffffffff


	//   ....[32]....
        /*02e8*/ 	.word	0xffffffff


	//   ....[33]....
        /*02ec*/ 	.word	0xffffffff


	//   ....[34]....
        /*02f0*/ 	.word	0xffffffff


	//   ....[35]....
        /*02f4*/ 	.word	0xffffffff


	//   ....[36]....
        /*02f8*/ 	.word	0xffffffff


	//   ....[37]....
        /*02fc*/ 	.word	0xffffffff


	//   ....[38]....
        /*0300*/ 	.word	0xffffffff


	//   ....[39]....
        /*0304*/ 	.word	0xffffffff


	//   ....[40]....
        /*0308*/ 	.word	0xffffffff


	//   ....[41]....
        /*030c*/ 	.word	0xffffffff


	//   ....[42]....
        /*0310*/ 	.word	0xffffffff


	//----- nvinfo : EIATTR_COOP_GROUP_INSTR_OFFSETS
	.align		4
.L_470:
        /*0314*/ 	.byte	0x04, 0x28
        /*0316*/ 	.short	(.L_472 - .L_471)


	//   ....[0]....
.L_471:
        /*0318*/ 	.word	0x00000060


	//   ....[1]....
        /*031c*/ 	.word	0x000013a0


	//   ....[2]....
        /*0320*/ 	.word	0x00001410


	//   ....[3]....
        /*0324*/ 	.word	0x00001760


	//   ....[4]....
        /*0328*/ 	.word	0x00001810


	//   ....[5]....
        /*032c*/ 	.word	0x00001a40


	//   ....[6]....
        /*0330*/ 	.word	0x00001a70


	//   ....[7]....
        /*0334*/ 	.word	0x00001c60


	//   ....[8]....
        /*0338*/ 	.word	0x00001ca0


	//   ....[9]....
        /*033c*/ 	.word	0x00003800


	//   ....[10]....
        /*0340*/ 	.word	0x00003fe0


	//   ....[11]....
        /*0344*/ 	.word	0x00004620


	//   ....[12]....
        /*0348*/ 	.word	0x00004770


	//   ....[13]....
        /*034c*/ 	.word	0x00004790


	//   ....[14]....
        /*0350*/ 	.word	0x00004820


	//   ....[15]....
        /*0354*/ 	.word	0x00008380


	//   ....[16]....
        /*0358*/ 	.word	0x00008560


	//   ....[17]....
        /*035c*/ 	.word	0x00008e20


	//   ....[18]....
        /*0360*/ 	.word	0x00008f90


	//   ....[19]....
        /*0364*/ 	.word	0x00008fa0


	//   ....[20]....
        /*0368*/ 	.word	0x00008fd0


	//   ....[21]....
        /*036c*/ 	.word	0x0000c7f0


	//   ....[22]....
        /*0370*/ 	.word	0x0000c860


	//   ....[23]....
        /*0374*/ 	.word	0x0000c890


	//   ....[24]....
        /*0378*/ 	.word	0x0000c910


	//   ....[25]....
        /*037c*/ 	.word	0x000101b0


	//   ....[26]....
        /*0380*/ 	.word	0x000104d0


	//   ....[27]....
        /*0384*/ 	.word	0x00010d90


	//   ....[28]....
        /*0388*/ 	.word	0x00010f00


	//   ....[29]....
        /*038c*/ 	.word	0x00010f10


	//   ....[30]....
        /*0390*/ 	.word	0x00010f40


	//   ....[31]....
        /*0394*/ 	.word	0x00012b70


	//   ....[32]....
        /*0398*/ 	.word	0x00012ba0


	//   ....[33]....
        /*039c*/ 	.word	0x00012be0


	//   ....[34]....
        /*03a0*/ 	.word	0x00012bf0


	//   ....[35]....
        /*03a4*/ 	.word	0x00013ae0


	//   ....[36]....
        /*03a8*/ 	.word	0x00013b20


	//   ....[37]....
        /*03ac*/ 	.word	0x00013b50


	//   ....[38]....
        /*03b0*/ 	.word	0x00013b80


	//   ....[39]....
        /*03b4*/ 	.word	0x00013c70


	//   ....[40]....
        /*03b8*/ 	.word	0x00013c80


	//   ....[41]....
        /*03bc*/ 	.word	0x00014890


	//   ....[42]....
        /*03c0*/ 	.word	0x000148a0


	//----- nvinfo : EIATTR_EXIT_INSTR_OFFSETS
	.align		4
.L_472:
        /*03c4*/ 	.byte	0x04, 0x1c
        /*03c6*/ 	.short	(.L_474 - .L_473)


	//   ....[0]....
.L_473:
        /*03c8*/ 	.word	0x000001c0


	//   ....[1]....
        /*03cc*/ 	.word	0x000148b0


	//   ....[2]....
        /*03d0*/ 	.word	0x00015450


	//   ....[3]....
        /*03d4*/ 	.word	0x000154a0


	//   ....[4]....
        /*03d8*/ 	.word	0x000154d0


	//   ....[5]....
        /*03dc*/ 	.word	0x00015530


	//   ....[6]....
        /*03e0*/ 	.word	0x000157c0


	//----- nvinfo : EIATTR_CTAIDZ_USED
	.align		4
.L_474:
        /*03e4*/ 	.byte	0x01, 0x04
	.zero		2


	//----- nvinfo : EIATTR_MAX_THREADS
	.align		4
        /*03e8*/ 	.byte	0x04, 0x05
        /*03ea*/ 	.short	(.L_476 - .L_475)
.L_475:
        /*03ec*/ 	.word	0x00000100
        /*03f0*/ 	.word	0x00000001
        /*03f4*/ 	.word	0x00000001


	//----- nvinfo : EIATTR_CRS_STACK_SIZE
	.align		4
.L_476:
        /*03f8*/ 	.byte	0x04, 0x1e
        /*03fa*/ 	.short	(.L_478 - .L_477)
.L_477:
        /*03fc*/ 	.word	0x00000000
.L_478:


//--------------------- .nv.info._ZN7cutlass13device_kernelIN5flash19enable_sm80_to_sm89INS1_16FlashAttnFwdSm80INS1_25CollectiveMainloopFwdSm80ILi8ELi1ELb0EN4cute5tupleIJNS5_1CILi128EEENS7_ILi64EEENS7_ILi256EEEEEELi256ENS_10bfloat16_tEfNS_4arch4Sm80ELb0ELb1ELb1ELb1ELb0ELb0ELb1ELb1EEENS1_21CollectiveEpilogueFwdINS6_IJS8_SA_S9_EEENS6_IJNS7_ILi1EEESI_SI_EEESC_SE_Li256ELb1ELb1ELb1ELb0EEENS1_36VarlenDynamicPersistentTileSchedulerILi128ELi64ELi256ELi256ELb1ELb1ELb0ELb1ELb0ELb1EEEEEEEEEvNT_6ParamsE --------------------------
	.section	.nv.info._ZN7cutlass13device_kernelIN5flash19enable_sm80_to_sm89INS1_16FlashAttnFwdSm80INS1_25CollectiveMainloopFwdSm80ILi8ELi1ELb0EN4cute5tupleIJNS5_1CILi128EEENS7_ILi64EEENS7_ILi256EEEEEELi256ENS_10bfloat16_tEfNS_4arch4Sm80ELb0ELb1ELb1ELb1ELb0ELb0ELb1ELb1EEENS1_21CollectiveEpilogueFwdINS6_IJS8_SA_S9_EEENS6_IJNS7_ILi1EEESI_SI_EEESC_SE_Li256ELb1ELb1ELb1ELb0EEENS1_36VarlenDynamicPersistentTileSchedulerILi128ELi64ELi256ELi256ELb1ELb1ELb0ELb1ELb0ELb1EEEEEEEEEvNT_6ParamsE,"",@"SHT_CUDA_INFO"
	.sectionflags	@""
	.align	4


	//----- nvinfo : EIATTR_CUDA_API_VERSION
	.align		4
        /*0000*/ 	.byte	0x04, 0x37
        /*0002*/ 	.short	(.L_480 - .L_479)
.L_479:
        /*0004*/ 	.word	0x00000082


	//----- nvinfo : EIATTR_SW2861232_WAR
	.align		4
.L_480:
        /*0008*/ 	.byte	0x01, 0x35
	.zero		2


	//----- nvinfo : EIATTR_PARAM_CBANK
	.align		4
        /*000c*/ 	.byte	0x04, 0x0a
        /*000e*/ 	.short	(.L_482 - .L_481)
	.align		4
.L_481:
        /*0010*/ 	.word	index@(.nv.constant0._ZN7cutlass13device_kernelIN5flash19enable_sm80_to_sm89INS1_16FlashAttnFwdSm80INS1_25CollectiveMainloopFwdSm80ILi8ELi1ELb0EN4cute5tupleIJNS5_1CILi128EEENS7_ILi64EEENS7_ILi256EEEEEELi256ENS_10bfloat16_tEfNS_4arch4Sm80ELb0ELb1ELb1ELb1ELb0ELb0ELb1ELb1EEENS1_21CollectiveEpilogueFwdINS6_IJS8_SA_S9_EEENS6_IJNS7_ILi1EEESI_SI_EEESC_SE_Li256ELb1ELb1ELb1ELb0EEENS1_36VarlenDynamicPersistentTileSchedulerILi128ELi64ELi256ELi256ELb1ELb1ELb0ELb1ELb0ELb1EEEEEEEEEvNT_6ParamsE)
        /*0014*/ 	.short	0x0160
        /*0016*/ 	.short	0x0438


	//----- nvinfo : EIATTR_CBANK_PARAM_SIZE
	.align		4
.L_482:
        /*0018*/ 	.byte	0x03, 0x19
        /*001a*/ 	.short	0x0438


	//----- nvinfo : EIATTR_KPARAM_INFO
	.align		4
        /*001c*/ 	.byte	0x04, 0x17
        /*001e*/ 	.short	(.L_484 - .L_483)
.L_483:
        /*0020*/ 	.word	0x00000000
        /*0024*/ 	.short	0x0000
        /*0026*/ 	.short	0x0000
        /*0028*/ 	.byte	0x00, 0xf0, 0xe1, 0x10


	//----- nvinfo : EIATTR_MAXREG_COUNT
	.align		4
.L_484:
        /*002c*/ 	.byte	0x03, 0x1b
        /*002e*/ 	.short	0x00ff


	//----- nvinfo : EIATTR_NUM_BARRIERS
	.align		4
        /*0030*/ 	.byte	0x02, 0x4c
        /*0032*/ 	.byte	0x06
	.zero		1


	//----- nvinfo : EIATTR_ANNOTATIONS
	.align		4
        /*0034*/ 	.byte	0x04, 0x55
        /*0036*/ 	.short	(.L_486 - .L_485)


	//   ....[0]....
.L_485:
        /* <DEDUP_REMOVED lines=139> */


	//----- nvinfo : EIATTR_MERCURY_ISA_VERSION
	.align		4
.L_486:
        /*08d0*/ 	.byte	0x03, 0x5f
        /*08d2*/ 	.short	0x0000


	//----- nvinfo : EIATTR_INT_WARP_WIDE_INSTR_OFFSETS
	.align		4
        /*08d4*/ 	.byte	0x04, 0x31
        /*08d6*/ 	.short	(.L_488 - .L_487)


	//   ....[0]....
.L_487:
        /*08d8*/ 	.word	0x00014180


	//   ....[1]....
        /*08dc*/ 	.word	0x00014200


	//----- nvinfo : EIATTR_COOP_GROUP_MASK_REGIDS
	.align		4
.L_488:
        /*08e0*/ 	.byte	0x04, 0x29
        /*08e2*/ 	.short	(.L_490 - .L_489)


	//   ....[0]....
.L_489:
        /*08e4*/ 	.word	0xffffffff


	//   ....[1]....
        /*08e8*/ 	.word	0xffffffff


	//   ....[2]....
        /*08ec*/ 	.word	0xffffffff


	//   ....[3]....
        /*08f0*/ 	.word	0xffffffff


	//   ....[4]....
        /*08f4*/ 	.word	0xffffffff


	//   ....[5]....
        /*08f8*/ 	.word	0xffffffff


	//   ....[6]....
        /*08fc*/ 	.word	0xffffffff


	//   ....[7]....
        /*0900*/ 	.word	0xffffffff


	//   ....[8]....
        /*0904*/ 	.word	0xffffffff


	//   ....[9]....
        /*0908*/ 	.word	0xffffffff


	//   ....[10]....
        /*090c*/ 	.word	0xffffffff


	//   ....[11]....
        /*0910*/ 	.word	0xffffffff


	//   ....[12]....
        /*0914*/ 	.word	0xffffffff


	//   ....[13]....
        /*0918*/ 	.word	0xffffffff


	//   ....[14]....
        /*091c*/ 	.word	0xffffffff


	//   ....[15]....
        /*0920*/ 	.word	0xffffffff


	//   ....[16]....
        /*0924*/ 	.word	0xffffffff


	//   ....[17]....
        /*0928*/ 	.word	0xffffffff


	//   ....[18]....
        /*092c*/ 	.word	0xffffffff


	//   ....[19]....
        /*0930*/ 	.word	0xffffffff


	//   ....[20]....
        /*0934*/ 	.word	0xffffffff


	//   ....[21]....
        /*0938*/ 	.word	0xffffffff


	//   ....[22]....
        /*093c*/ 	.word	0xffffffff


	//   ....[23]....
        /*0940*/ 	.word	0xffffffff


	//   ....[24]....
        /*0944*/ 	.word	0xffffffff


	//   ....[25]....
        /*0948*/ 	.word	0xffffffff


	//   ....[26]....
        /*094c*/ 	.word	0xffffffff


	//   ....[27]....
        /*0950*/ 	.word	0xffffffff


	//   ....[28]....
        /*0954*/ 	.word	0xffffffff


	//   ....[29]....
        /*0958*/ 	.word	0xffffffff


	//   ....[30]....
        /*095c*/ 	.word	0xffffffff


	//   ....[31]....
        /*0960*/ 	.word	0xffffffff


	//   ....[32]....
        /*0964*/ 	.word	0xffffffff


	//   ....[33]....
        /*0968*/ 	.word	0xffffffff


	//   ....[34]....
        /*096c*/ 	.word	0xffffffff


	//   ....[35]....
        /*0970*/ 	.word	0xffffffff


	//   ....[36]....
        /*0974*/ 	.word	0xffffffff


	//   ....[37]....
        /*0978*/ 	.word	0xffffffff


	//   ....[38]....
        /*097c*/ 	.word	0xffffffff


	//   ....[39]....
        /*0980*/ 	.word	0xffffffff


	//   ....[40]....
        /*0984*/ 	.word	0xffffffff


	//   ....[41]....
        /*0988*/ 	.word	0xffffffff


	//   ....[42]....
        /*098c*/ 	.word	0xffffffff


	//   ....[43]....
        /*0990*/ 	.word	0xffffffff


	//   ....[44]....
        /*0994*/ 	.word	0xffffffff


	//   ....[45]....
        /*0998*/ 	.word	0xffffffff


	//   ....[46]....
        /*099c*/ 	.word	0xffffffff


	//   ....[47]....
        /*09a0*/ 	.word	0xffffffff


	//   ....[48]....
        /*09a4*/ 	.word	0xffffffff


	//   ....[49]....
        /*09a8*/ 	.word	0xffffffff


	//   ....[50]....
        /*09ac*/ 	.word	0xffffffff


	//   ....[51]....
        /*09b0*/ 	.word	0xffffffff


	//   ....[52]....
        /*09b4*/ 	.word	0xffffffff


	//   ....[53]....
        /*09b8*/ 	.word	0xffffffff


	//   ....[54]....
        /*09bc*/ 	.word	0xffffffff


	//   ....[55]....
        /*09c0*/ 	.word	0xffffffff


	//   ....[56]....
        /*09c4*/ 	.word	0xffffffff


	//   ....[57]....
        /*09c8*/ 	.word	0xffffffff


	//   ....[58]....
        /*09cc*/ 	.word	0xffffffff


	//   ....[59]....
        /*09d0*/ 	.word	0xffffffff


	//   ....[60]....
        /*09d4*/ 	.word	0xffffffff


	//   ....[61]....
        /*09d8*/ 	.word	0xffffffff


	//   ....[62]....
        /*09dc*/ 	.word	0xffffffff


	//   ....[63]....
        /*09e0*/ 	.word	0xffffffff


	//   ....[64]....
        /*09e4*/ 	.word	0xffffffff


	//   ....[65]....
        /*09e8*/ 	.word	0xffffffff


	//   ....[66]....
        /*09ec*/ 	.word	0xffffffff


	//   ....[67]....
        /*09f0*/ 	.word	0xffffffff


	//   ....[68]....
        /*09f4*/ 	.word	0xffffffff


	//   ....[69]....
        /*09f8*/ 	.word	0xffffffff


	//   ....[70]....
        /*09fc*/ 	.word	0xffffffff


	//   ....[71]....
        /*0a00*/ 	.word	0xffffffff


	//   ....[72]....
        /*0a04*/ 	.word	0xffffffff


	//   ....[73]....
        /*0a08*/ 	.word	0xffffffff


	//   ....[74]....
        /*0a0c*/ 	.word	0xffffffff


	//   ....[75]....
        /*0a10*/ 	.word	0xffffffff


	//   ....[76]....
        /*0a14*/ 	.word	0xffffffff


	//   ....[77]....
        /*0a18*/ 	.word	0xffffffff


	//   ....[78]....
        /*0a1c*/ 	.word	0xffffffff


	//   ....[79]....
        /*0a20*/ 	.word	0xffffffff


	//   ....[80]....
        /*0a24*/ 	.word	0xffffffff


	//   ....[81]....
        /*0a28*/ 	.word	0xffffffff


	//   ....[82]....
        /*0a2c*/ 	.word	0xffffffff


	//   ....[83]....
        /*0a30*/ 	.word	0xffffffff


	//   ....[84]....
        /*0a34*/ 	.word	0xffffffff


	//   ....[85]....
        /*0a38*/ 	.word	0xffffffff


	//   ....[86]....
        /*0a3c*/ 	.word	0xffffffff


	//   ....[87]....
        /*0a40*/ 	.word	0xffffffff


	//   ....[88]....
        /*0a44*/ 	.word	0xffffffff


	//   ....[89]....
        /*0a48*/ 	.word	0xffffffff


	//   ....[90]....
        /*0a4c*/ 	.word	0xffffffff


	//   ....[91]....
        /*0a50*/ 	.word	0xffffffff


	//   ....[92]....
        /*0a54*/ 	.word	0xffffffff


	//   ....[93]....
        /*0a58*/ 	.word	0xffffffff


	//   ....[94]....
        /*0a5c*/ 	.word	0xffffffff


	//   ....[95]....
        /*0a60*/ 	.word	0xffffffff


	//   ....[96]....
        /*0a64*/ 	.word	0xffffffff


	//   ....[97]....
        /*0a68*/ 	.word	0xffffffff


	//   ....[98]....
        /*0a6c*/ 	.word	0xffffffff


	//   ....[99]....
        /*0a70*/ 	.word	0xffffffff


	//   ....[100]....
        /*0a74*/ 	.word	0xffffffff


	//   ....[101]....
        /*0a78*/ 	.word	0xffffffff


	//   ....[102]....
        /*0a7c*/ 	.word	0xffffffff


	//   ....[103]....
        /*0a80*/ 	.word	0xffffffff


	//   ....[104]....
        /*0a84*/ 	.word	0xffffffff


	//   ....[105]....
        /*0a88*/ 	.word	0xffffffff


	//   ....[106]....
        /*0a8c*/ 	.word	0xffffffff


	//   ....[107]....
        /*0a90*/ 	.word	0xffffffff


	//   ....[108]....
        /*0a94*/ 	.word	0xffffffff


	//   ....[109]....
        /*0a98*/ 	.word	0xffffffff


	//   ....[110]....
        /*0a9c*/ 	.word	0xffffffff


	//   ....[111]....
        /*0aa0*/ 	.word	0xffffffff


	//   ....[112]....
        /*0aa4*/ 	.word	0xffffffff


	//   ....[113]....
        /*0aa8*/ 	.word	0xffffffff


	//   ....[114]....
        /*0aac*/ 	.word	0xffffffff


	//   ....[115]....
        /*0ab0*/ 	.word	0xffffffff


	//   ....[116]....
        /*0ab4*/ 	.word	0xffffffff


	//   ....[117]....
        /*0ab8*/ 	.word	0xffffffff


	//   ....[118]....
        /*0abc*/ 	.word	0xffffffff


	//   ....[119]....
        /*0ac0*/ 	.word	0xffffffff


	//   ....[120]....
        /*0ac4*/ 	.word	0xffffffff


	//   ....[121]....
        /*0ac8*/ 	.word	0xffffffff


	//   ....[122]....
        /*0acc*/ 	.word	0xffffffff


	//   ....[123]....
        /*0ad0*/ 	.word	0xffffffff


	//   ....[124]....
        /*0ad4*/ 	.word	0xffffffff


	//   ....[125]....
        /*0ad8*/ 	.word	0xffffffff


	//   ....[126]....
        /*0adc*/ 	.word	0xffffffff


	//   ....[127]....
        /*0ae0*/ 	.word	0xffffffff


	//   ....[128]....
        /*0ae4*/ 	.word	0xffffffff


	//   ....[129]....
        /*0ae8*/ 	.word	0xffffffff


	//   ....[130]....
        /*0aec*/ 	.word	0xffffffff


	//   ....[131]....
        /*0af0*/ 	.word	0xffffffff


	//   ....[132]....
        /*0af4*/ 	.word	0xffffffff


	//   ....[133]....
        /*0af8*/ 	.word	0xffffffff


	//   ....[134]....
        /*0afc*/ 	.word	0xffffffff


	//   ....[135]....
        /*0b00*/ 	.word	0xffffffff


	//   ....[136]....
        /*0b04*/ 	.word	0xffffffff


	//   ....[137]....
        /*0b08*/ 	.word	0xffffffff


	//   ....[138]....
        /*0b0c*/ 	.word	0xffffffff


	//   ....[139]....
        /*0b10*/ 	.word	0xffffffff


	//   ....[140]....
        /*0b14*/ 	.word	0xffffffff


	//   ....[141]....
        /*0b18*/ 	.word	0xffffffff


	//   ....[142]....
        /*0b1c*/ 	.word	0xffffffff


	//   ....[143]....
        /*0b20*/ 	.word	0xffffffff


	//   ....[144]....
        /*0b24*/ 	.word	0xffffffff


	//   ....[145]....
        /*0b28*/ 	.word	0xffffffff


	//   ....[146]....
        /*0b2c*/ 	.word	0xffffffff


	//   ....[147]....
        /*0b30*/ 	.word	0xffffffff


	//   ....[148]....
        /*0b34*/ 	.word	0xffffffff


	//   ....[149]....
        /*0b38*/ 	.word	0xffffffff


	//   ....[150]....
        /*0b3c*/ 	.word	0xffffffff


	//   ....[151]....
        /*0b40*/ 	.word	0xffffffff


	//   ....[152]....
        /*0b44*/ 	.word	0xffffffff


	//----- nvinfo : EIATTR_COOP_GROUP_INSTR_OFFSETS
	.align		4
.L_490:
        /*0b48*/ 	.byte	0x04, 0x28
        /*0b4a*/ 	.short	(.L_492 - .L_491)


	//   ....[0]....
.L_491:
        /*0b4c*/ 	.word	0x00000050


	//   ....[1]....
        /*0b50*/ 	.word	0x00000200


	//   ....[2]....
        /*0b54*/ 	.word	0x00000230


	//   ....[3]....
        /*0b58*/ 	.word	0x00000260


	//   ....[4]....
        /*0b5c*/ 	.word	0x00000290


	//   ....[5]....
        /*0b60*/ 	.word	0x000002c0


	//   ....[6]....
        /*0b64*/ 	.word	0x000002f0


	//   ....[7]....
        /*0b68*/ 	.word	0x00000450


	//   ....[8]....
        /*0b6c*/ 	.word	0x00000490


	//   ....[9]....
        /*0b70*/ 	.word	0x000004c0


	//   ....[10]....
        /*0b74*/ 	.word	0x000004f0


	//   ....[11]....
        /*0b78*/ 	.word	0x00000520


	//   ....[12]....
        /*0b7c*/ 	.word	0x00000550


	//   ....[13]....
        /*0b80*/ 	.word	0x000005e0


	//   ....[14]....
        /*0b84*/ 	.word	0x00000630


	//   ....[15]....
        /*0b88*/ 	.word	0x00000650


	//   ....[16]....
        /*0b8c*/ 	.word	0x000006b0


	//   ....[17]....
        /*0b90*/ 	.word	0x00003140


	//   ....[18]....
        /*0b94*/ 	.word	0x00003160


	//   ....[19]....
        /*0b98*/ 	.word	0x000033a0


	//   ....[20]....
        /*0b9c*/ 	.word	0x000033b0


	//   ....[21]....
        /*0ba0*/ 	.word	0x000035e0


	//   ....[22]....
        /*0ba4*/ 	.word	0x00003600


	//   ....[23]....
        /*0ba8*/ 	.word	0x00003830


	//   ....[24]....
        /*0bac*/ 	.word	0x00003840


	//   ....[25]....
        /*0bb0*/ 	.word	0x00005370


	//   ....[26]....
        /*0bb4*/ 	.word	0x00005570


	//   ....[27]....
        /*0bb8*/ 	.word	0x00005e10


	//   ....[28]....
        /*0bbc*/ 	.word	0x00005fb0


	//   ....[29]....
        /*0bc0*/ 	.word	0x00005fc0


	//   ....[30]....
        /*0bc4*/ 	.word	0x00006010


	//   ....[31]....
        /*0bc8*/ 	.word	0x00008fe0


	//   ....[32]....
        /*0bcc*/ 	.word	0x00009510


	//   ....[33]....
        /*0bd0*/ 	.word	0x00009810


	//   ....[34]....
        /*0bd4*/ 	.word	0x00009830


	//   ....[35]....
        /*0bd8*/ 	.word	0x0000a270


	//   ....[36]....
        /*0bdc*/ 	.word	0x0000a290


	//   ....[37]....
        /*0be0*/ 	.word	0x0000d720


	//   ....[38]....
        /*0be4*/ 	.word	0x0000d740


	//   ....[39]....
        /*0be8*/ 	.word	0x0000d760


	//   ....[40]....
        /*0bec*/ 	.word	0x0000d780


	//   ....[41]....
        /*0bf0*/ 	.word	0x00010dc0


	//   ....[42]....
        /*0bf4*/ 	.word	0x000112f0


	//   ....[43]....
        /*0bf8*/ 	.word	0x00011700


	//   ....[44]....
        /*0bfc*/ 	.word	0x000118f0


	//   ....[45]....
        /*0c00*/ 	.word	0x00011c00


	//   ....[46]....
        /*0c04*/ 	.word	0x00011c30


	//   ....[47]....
        /*0c08*/ 	.word	0x00013730


	//   ....[48]....
        /*0c0c*/ 	.word	0x00013780


	//   ....[49]....
        /*0c10*/ 	.word	0x000137a0


	//   ....[50]....
        /*0c14*/ 	.word	0x000137c0


	//   ....[51]....
        /*0c18*/ 	.word	0x00015040


	//   ....[52]....
        /*0c1c*/ 	.word	0x00015050


	//   ....[53]....
        /*0c20*/ 	.word	0x00015080


	//   ....[54]....
        /*0c24*/ 	.word	0x000150f0


	//   ....[55]....
        /*0c28*/ 	.word	0x000154c0


	//   ....[56]....
        /*0c2c*/ 	.word	0x000154e0


	//   ....[57]....
        /*0c30*/ 	.word	0x000156b0


	//   ....[58]....
        /*0c34*/ 	.word	0x000156c0


	//   ....[59]....
        /*0c38*/ 	.word	0x000158a0


	//   ....[60]....
        /*0c3c*/ 	.word	0x000158c0


	//   ....[61]....
        /*0c40*/ 	.word	0x00015aa0


	//   ....[62]....
        /*0c44*/ 	.word	0x00015ab0


	//   ....[63]....
        /*0c48*/ 	.word	0x00015e90


	//   ....[64]....
        /*0c4c*/ 	.word	0x00015eb0


	//   ....[65]....
        /*0c50*/ 	.word	0x00016b10


	//   ....[66]....
        /*0c54*/ 	.word	0x00016b20


	//   ....[67]....
        /*0c58*/ 	.word	0x00017fa0


	//   ....[68]....
        /*0c5c*/ 	.word	0x00017fc0


	//   ....[69]....
        /*0c60*/ 	.word	0x000181a0


	//   ....[70]....
        /*0c64*/ 	.word	0x000181b0


	//   ....[71]....
        /*0c68*/ 	.word	0x00018390


	//   ....[72]....
        /*0c6c*/ 	.word	0x000183b0


	//   ....[73]....
        /*0c70*/ 	.word	0x00018590


	//   ....[74]....
        /*0c74*/ 	.word	0x000185a0


	//   ....[75]....
        /*0c78*/ 	.word	0x00018830


	//   ....[76]....
        /*0c7c*/ 	.word	0x00018850


	//   ....[77]....
        /*0c80*/ 	.word	0x00018980


	//   ....[78]....
        /*0c84*/ 	.word	0x000189c0


	//   ....[79]....
        /*0c88*/ 	.word	0x000189f0


	//   ....[80]....
        /*0c8c*/ 	.word	0x00018a20


	//   ....[81]....
        /*0c90*/ 	.word	0x00018a50


	//   ....[82]....
        /*0c94*/ 	.word	0x00018a80


	//   ....[83]....
        /*0c98*/ 	.word	0x00018be0


	//   ....[84]....
        /*0c9c*/ 	.word	0x00018c20


	//   ....[85]....
        /*0ca0*/ 	.word	0x00018c50


	//   ....[86]....
        /*0ca4*/ 	.word	0x00018c80


	//   ....[87]....
        /*0ca8*/ 	.word	0x00018cb0


	//   ....[88]....
        /*0cac*/ 	.word	0x00018ce0


	//   ....[89]....
        /*0cb0*/ 	.word	0x00018d70


	//   ....[90]....
        /*0cb4*/ 	.word	0x00018dd0


	//   ....[91]....
        /*0cb8*/ 	.word	0x00018de0


	//   ....[92]....
        /*0cbc*/ 	.word	0x00018e40


	//   ....[93]....
        /*0cc0*/ 	.word	0x000198a0


	//   ....[94]....
        /*0cc4*/ 	.word	0x00019900


	//   ....[95]....
        /*0cc8*/ 	.word	0x00019950


	//   ....[96]....
        /*0ccc*/ 	.word	0x000199a0


	//   ....[97]....
        /*0cd0*/ 	.word	0x000199f0


	//   ....[98]....
        /*0cd4*/ 	.word	0x00019a60


	//   ....[99]....
        /*0cd8*/ 	.word	0x00019aa0


	//   ....[100]....
        /*0cdc*/ 	.word	0x00019b10


	//   ....[101]....
        /*0ce0*/ 	.word	0x00019b80


	//   ....[102]....
        /*0ce4*/ 	.word	0x00019be0


	//   ....[103]....
        /*0ce8*/ 	.word	0x00019c50


	//   ....[104]....
        /*0cec*/ 	.word	0x00019cc0


	//   ....[105]....
        /*0cf0*/ 	.word	0x00019d20


	//   ....[106]....
        /*0cf4*/ 	.word	0x00019d80


	//   ....[107]....
        /*0cf8*/ 	.word	0x00019de0


	//   ....[108]....
        /*0cfc*/ 	.word	0x00019e50


	//   ....[109]....
        /*0d00*/ 	.word	0x00019eb0


	//   ....[110]....
        /*0d04*/ 	.word	0x00019f10


	//   ....[111]....
        /*0d08*/ 	.word	0x00019f60


	//   ....[112]....
        /*0d0c*/ 	.word	0x00019fc0


	//   ....[113]....
        /*0d10*/ 	.word	0x0001a010


	//   ....[114]....
        /*0d14*/ 	.word	0x0001a070


	//   ....[115]....
        /*0d18*/ 	.word	0x0001a0e0


	//   ....[116]....
        /*0d1c*/ 	.word	0x0001a150


	//   ....[117]....
        /*0d20*/ 	.word	0x0001a1b0


	//   ....[118]....
        /*0d24*/ 	.word	0x0001a210


	//   ....[119]....
        /*0d28*/ 	.word	0x0001a270


	//   ....[120]....
        /*0d2c*/ 	.word	0x0001a2e0


	//   ....[121]....
        /*0d30*/ 	.word	0x0001a340


	//   ....[122]....
        /*0d34*/ 	.word	0x0001a3a0


	//   ....[123]....
        /*0d38*/ 	.word	0x0001a400


	//   ....[124]....
        /*0d3c*/ 	.word	0x0001a470


	//   ....[125]....
        /*0d40*/ 	.word	0x0001a4d0


	//   ....[126]....
        /*0d44*/ 	.word	0x0001a530


	//   ....[127]....
        /*0d48*/ 	.word	0x0001a590


	//   ....[128]....
        /*0d4c*/ 	.word	0x0001a600


	//   ....[129]....
        /*0d50*/ 	.word	0x0001a660


	//   ....[130]....
        /*0d54*/ 	.word	0x0001a6c0


	//   ....[131]....
        /*0d58*/ 	.word	0x0001a720


	//   ....[132]....
        /*0d5c*/ 	.word	0x0001a790


	//   ....[133]....
        /*0d60*/ 	.word	0x0001a7f0


	//   ....[134]....
        /*0d64*/ 	.word	0x0001a850


	//   ....[135]....
        /*0d68*/ 	.word	0x0001a8b0


	//   ....[136]....
        /*0d6c*/ 	.word	0x0001a920


	//   ....[137]....
        /*0d70*/ 	.word	0x0001a970


	//   ....[138]....
        /*0d74*/ 	.word	0x0001a9b0


	//   ....[139]....
        /*0d78*/ 	.word	0x0001aa00


	//   ....[140]....
        /*0d7c*/ 	.word	0x0001aa50


	//   ....[141]....
        /*0d80*/ 	.word	0x0001aaa0


	//   ....[142]....
        /*0d84*/ 	.word	0x0001ab10


	//   ....[143]....
        /*0d88*/ 	.word	0x0001ab50


	//   ....[144]....
        /*0d8c*/ 	.word	0x0001aba0


	//   ....[145]....
        /*0d90*/ 	.word	0x0001abf0


	//   ....[146]....
        /*0d94*/ 	.word	0x0001ac40


	//   ....[147]....
        /*0d98*/ 	.word	0x0001ac90


	//   ....[148]....
        /*0d9c*/ 	.word	0x0001ad00


	//   ....[149]....
        /*0da0*/ 	.word	0x0001ad40


	//   ....[150]....
        /*0da4*/ 	.word	0x0001adb0


	//   ....[151]....
        /*0da8*/ 	.word	0x0001ae10


	//   ....[152]....
        /*0dac*/ 	.word	0x0001ae70


	//----- nvinfo : EIATTR_EXIT_INSTR_OFFSETS
	.align		4
.L_492:
        /*0db0*/ 	.byte	0x04, 0x1c
        /*0db2*/ 	.short	(.L_494 - .L_493)


	//   ....[0]....
.L_493:
        /*0db4*/ 	.word	0x000010d0


	//   ....[1]....
        /*0db8*/ 	.word	0x00019860


	//----- nvinfo : EIATTR_MAX_THREADS
	.align		4
.L_494:
        /*0dbc*/ 	.byte	0x04, 0x05
        /*0dbe*/ 	.short	(.L_496 - .L_495)
.L_495:
        /*0dc0*/ 	.word	0x00000100
        /*0dc4*/ 	.word	0x00000001
        /*0dc8*/ 	.word	0x00000001


	//----- nvinfo : EIATTR_CRS_STACK_SIZE
	.align		4
.L_496:
        /*0dcc*/ 	.byte	0x04, 0x1e
        /*0dce*/ 	.short	(.L_498 - .L_497)
.L_497:
        /*0dd0*/ 	.word	0x00000000
.L_498:


//--------------------- .nv.info._ZN7cutlass13device_kernelIN5flash19enable_sm80_to_sm89INS1_16FlashAttnFwdSm80INS1_25CollectiveMainloopFwdSm80ILi8ELi1ELb0EN4cute5tupleIJNS5_1CILi128EEENS7_ILi48EEENS7_ILi256EEEEEELi256ENS_10bfloat16_tEfNS_4arch4Sm80ELb0ELb1ELb1ELb1ELb0ELb1ELb1ELb1EEENS1_21CollectiveEpilogueFwdINS6_IJS8_SA_S9_EEENS6_IJNS7_ILi1EEESI_SI_EEESC_SE_Li256ELb1ELb1ELb1ELb0EEENS1_36VarlenDynamicPersistentTileSchedulerILi128ELi48ELi256ELi256ELb1ELb1ELb0ELb1ELb0ELb1EEEEEEEEEvNT_6ParamsE --------------------------
	.section	.nv.info._ZN7cutlass13device_kernelIN5flash19enable_sm80_to_sm89INS1_16FlashAttnFwdSm80INS1_25CollectiveMainloopFwdSm80ILi8ELi1ELb0EN4cute5tupleIJNS5_1CILi128EEENS7_ILi48EEENS7_ILi256EEEEEELi256ENS_10bfloat16_tEfNS_4arch4Sm80ELb0ELb1ELb1ELb1ELb0ELb1ELb1ELb1EEENS1_21CollectiveEpilogueFwdINS6_IJS8_SA_S9_EEENS6_IJNS7_ILi1EEESI_SI_EEESC_SE_Li256ELb1ELb1ELb1ELb0EEENS1_36VarlenDynamicPersistentTileSchedulerILi128ELi48ELi256ELi256ELb1ELb1ELb0ELb1ELb0ELb1EEEEEEEEEvNT_6ParamsE,"",@"SHT_CUDA_INFO"
	.sectionflags	@""
	.align	4


	//----- nvinfo : EIATTR_CUDA_API_VERSION
	.align		4
        /*0000*/ 	.byte	0x04, 0x37
        /*0002*/ 	.short	(.L_500 - .L_499)
.L_499:
        /*0004*/ 	.word	0x00000082


	//----- nvinfo : EIATTR_SW2861232_WAR
	.align		4
.L_500:
        /*0008*/ 	.byte	0x01, 0x35
	.zero		2


	//----- nvinfo : EIATTR_PARAM_CBANK
	.align		4
        /*000c*/ 	.byte	0x04, 0x0a
        /*000e*/ 	.short	(.L_502 - .L_501)
	.align		4
.L_501:
        /*0010*/ 	.word	index@(.nv.constant0._ZN7cutlass13device_kernelIN5flash19enable_sm80_to_sm89INS1_16FlashAttnFwdSm80INS1_25CollectiveMainloopFwdSm80ILi8ELi1ELb0EN4cute5tupleIJNS5_1CILi128EEENS7_ILi48EEENS7_ILi256EEEEEELi256ENS_10bfloat16_tEfNS_4arch4Sm80ELb0ELb1ELb1ELb1ELb0ELb1ELb1ELb1EEENS1_21CollectiveEpilogueFwdINS6_IJS8_SA_S9_EEENS6_IJNS7_ILi1EEESI_SI_EEESC_SE_Li256ELb1ELb1ELb1ELb0EEENS1_36VarlenDynamicPersistentTileSchedulerILi128ELi48ELi256ELi256ELb1ELb1ELb0ELb1ELb0ELb1EEEEEEEEEvNT_6ParamsE)
        /*0014*/ 	.short	0x0160
        /*0016*/ 	.short	0x0438


	//----- nvinfo : EIATTR_CBANK_PARAM_SIZE
	.align		4
.L_502:
        /*0018*/ 	.byte	0x03, 0x19
        /*001a*/ 	.short	0x0438


	//----- nvinfo : EIATTR_KPARAM_INFO
	.align		4
        /*001c*/ 	.byte	0x04, 0x17
        /*001e*/ 	.short	(.L_504 - .L_503)
.L_503:
        /*0020*/ 	.word	0x00000000
        /*0024*/ 	.short	0x0000
        /*0026*/ 	.short	0x0000
        /*0028*/ 	.byte	0x00, 0xf0, 0xe1, 0x10


	//----- nvinfo : EIATTR_MAXREG_COUNT
	.align		4
.L_504:
        /*002c*/ 	.byte	0x03, 0x1b
        /*002e*/ 	.short	0x00ff


	//----- nvinfo : EIATTR_NUM_BARRIERS
	.align		4
        /*0030*/ 	.byte	0x02, 0x4c
        /*0032*/ 	.byte	0x06
	.zero		1


	//----- nvinfo : EIATTR_ANNOTATIONS
	.align		4
        /*0034*/ 	.byte	0x04, 0x55
        /*0036*/ 	.short	(.L_506 - .L_505)


	//   ....[0]....
.L_505:
        /* <DEDUP_REMOVED lines=145> */


	//----- nvinfo : EIATTR_MERCURY_ISA_VERSION
	.align		4
.L_506:
        /*0930*/ 	.byte	0x03, 0x5f
        /*0932*/ 	.short	0x0000


	//----- nvinfo : EIATTR_INT_WARP_WIDE_INSTR_OFFSETS
	.align		4
        /*0934*/ 	.byte	0x04, 0x31
        /*0936*/ 	.short	(.L_508 - .L_507)


	//   ....[0]....
.L_507:
        /*0938*/ 	.word	0x00019b70


	//   ....[1]....
        /*093c*/ 	.word	0x00019bf0


	//----- nvinfo : EIATTR_COOP_GROUP_MASK_REGIDS
	.align		4
.L_508:
        /*0940*/ 	.byte	0x04, 0x29
        /*0942*/ 	.short	(.L_510 - .L_509)


	//   ....[0]....
.L_509:
        /*0944*/ 	.word	0xffffffff


	//   ....[1]....
        /*0948*/ 	.word	0xffffffff


	//   ....[2]....
        /*094c*/ 	.word	0xffffffff


	//   ....[3]....
        /*0950*/ 	.word	0xffffffff


	//   ....[4]....
        /*0954*/ 	.word	0xffffffff


	//   ....[5]....
        /*0958*/ 	.word	0xffffffff


	//   ....[6]....
        /*095c*/ 	.word	0xffffffff


	//   ....[7]....
        /*0960*/ 	.word	0xffffffff


	//   ....[8]....
        /*0964*/ 	.word	0xffffffff


	//   ....[9]....
        /*0968*/ 	.word	0xffffffff


	//   ....[10]....
        /*096c*/ 	.word	0xffffffff


	//   ....[11]....
        /*0970*/ 	.word	0xffffffff


	//   ....[12]....
        /*0974*/ 	.word	0xffffffff


	//   ....[13]....
        /*0978*/ 	.word	0xffffffff


	//   ....[14]....
        /*097c*/ 	.word	0xffffffff


	//   ....[15]....
        /*0980*/ 	.word	0xffffffff


	//   ....[16]....
        /*0984*/ 	.word	0xffffffff


	//   ....[17]....
        /*0988*/ 	.word	0xffffffff


	//   ....[18]....
        /*098c*/ 	.word	0xffffffff


	//   ....[19]....
        /*0990*/ 	.word	0xffffffff


	//   ....[20]....
        /*0994*/ 	.word	0xffffffff


	//   ....[21]....
        /*0998*/ 	.word	0xffffffff


	//   ....[22]....
        /*099c*/ 	.word	0xffffffff


	//   ....[23]....
        /*09a0*/ 	.word	0xffffffff


	//   ....[24]....
        /*09a4*/ 	.word	0xffffffff


	//   ....[25]....
        /*09a8*/ 	.word	0xffffffff


	//   ....[26]....
        /*09ac*/ 	.word	0xffffffff


	//   ....[27]....
        /*09b0*/ 	.word	0xffffffff


	//   ....[28]....
        /*09b4*/ 	.word	0xffffffff


	//   ....[29]....
        /*09b8*/ 	.word	0xffffffff


	//   ....[30]....
        /*09bc*/ 	.word	0xffffffff


	//   ....[31]....
        /*09c0*/ 	.word	0xffffffff


	//   ....[32]....
        /*09c4*/ 	.word	0xffffffff


	//   ....[33]....
        /*09c8*/ 	.word	0xffffffff


	//   ....[34]....
        /*09cc*/ 	.word	0xffffffff


	//   ....[35]....
        /*09d0*/ 	.word	0xffffffff


	//   ....[36]....
        /*09d4*/ 	.word	0xffffffff


	//   ....[37]....
        /*09d8*/ 	.word	0xffffffff


	//   ....[38]....
        /*09dc*/ 	.word	0xffffffff


	//   ....[39]....
        /*09e0*/ 	.word	0xffffffff


	//   ....[40]....
        /*09e4*/ 	.word	0xffffffff


	//   ....[41]....
        /*09e8*/ 	.word	0xffffffff


	//   ....[42]....
        /*09ec*/ 	.word	0xffffffff


	//   ....[43]....
        /*09f0*/ 	.word	0xffffffff


	//   ....[44]....
        /*09f4*/ 	.word	0xffffffff


	//   ....[45]....
        /*09f8*/ 	.word	0xffffffff


	//   ....[46]....
        /*09fc*/ 	.word	0xffffffff


	//   ....[47]....
        /*0a00*/ 	.word	0xffffffff


	//   ....[48]....
        /*0a04*/ 	.word	0xffffffff


	//   ....[49]....
        /*0a08*/ 	.word	0xffffffff


	//   ....[50]....
        /*0a0c*/ 	.word	0xffffffff


	//   ....[51]....
        /*0a10*/ 	.word	0xffffffff


	//   ....[52]....
        /*0a14*/ 	.word	0xffffffff


	//   ....[53]....
        /*0a18*/ 	.word	0xffffffff


	//   ....[54]....
        /*0a1c*/ 	.word	0xffffffff


	//   ....[55]....
        /*0a20*/ 	.word	0xffffffff


	//   ....[56]....
        /*0a24*/ 	.word	0xffffffff


	//   ....[57]....
        /*0a28*/ 	.word	0xffffffff


	//   ....[58]....
        /*0a2c*/ 	.word	0xffffffff


	//   ....[59]....
        /*0a30*/ 	.word	0xffffffff


	//   ....[60]....
        /*0a34*/ 	.word	0xffffffff


	//   ....[61]....
        /*0a38*/ 	.word	0xffffffff


	//   ....[62]....
        /*0a3c*/ 	.word	0xffffffff


	//   ....[63]....
        /*0a40*/ 	.word	0xffffffff


	//   ....[64]....
        /*0a44*/ 	.word	0xffffffff


	//   ....[65]....
        /*0a48*/ 	.word	0xffffffff


	//   ....[66]....
        /*0a4c*/ 	.word	0xffffffff


	//   ....[67]....
        /*0a50*/ 	.word	0xffffffff


	//   ....[68]....
        /*0a54*/ 	.word	0xffffffff


	//   ....[69]....
        /*0a58*/ 	.word	0xffffffff


	//   ....[70]....
        /*0a5c*/ 	.word	0xffffffff


	//   ....[71]....
        /*0a60*/ 	.word	0xffffffff


	//   ....[72]....
        /*0a64*/ 	.word	0xffffffff


	//   ....[73]....
        /*0a68*/ 	.word	0xffffffff


	//   ....[74]....
        /*0a6c*/ 	.word	0xffffffff


	//   ....[75]....
        /*0a70*/ 	.word	0xffffffff


	//   ....[76]....
        /*0a74*/ 	.word	0xffffffff


	//   ....[77]....
        /*0a78*/ 	.word	0xffffffff


	//   ....[78]....
        /*0a7c*/ 	.word	0xffffffff


	//   ....[79]....
        /*0a80*/ 	.word	0xffffffff


	//   ....[80]....
        /*0a84*/ 	.word	0xffffffff


	//   ....[81]....
        /*0a88*/ 	.word	0xffffffff


	//   ....[82]....
        /*0a8c*/ 	.word	0xffffffff


	//   ....[83]....
        /*0a90*/ 	.word	0xffffffff


	//   ....[84]....
        /*0a94*/ 	.word	0xffffffff


	//   ....[85]....
        /*0a98*/ 	.word	0xffffffff


	//   ....[86]....
        /*0a9c*/ 	.word	0xffffffff


	//   ....[87]....
        /*0aa0*/ 	.word	0xffffffff


	//   ....[88]....
        /*0aa4*/ 	.word	0xffffffff


	//   ....[89]....
        /*0aa8*/ 	.word	0xffffffff


	//   ....[90]....
        /*0aac*/ 	.word	0xffffffff


	//   ....[91]....
        /*0ab0*/ 	.word	0xffffffff


	//   ....[92]....
        /*0ab4*/ 	.word	0xffffffff


	//   ....[93]....
        /*0ab8*/ 	.word	0xffffffff


	//   ....[94]....
        /*0abc*/ 	.word	0xffffffff


	//   ....[95]....
        /*0ac0*/ 	.word	0xffffffff


	//   ....[96]....
        /*0ac4*/ 	.word	0xffffffff


	//   ....[97]....
        /*0ac8*/ 	.word	0xffffffff


	//   ....[98]....
        /*0acc*/ 	.word	0xffffffff


	//   ....[99]....
        /*0ad0*/ 	.word	0xffffffff


	//   ....[100]....
        /*0ad4*/ 	.word	0xffffffff


	//   ....[101]....
        /*0ad8*/ 	.word	0xffffffff


	//   ....[102]....
        /*0adc*/ 	.word	0xffffffff


	//   ....[103]....
        /*0ae0*/ 	.word	0xffffffff


	//   ....[104]....
        /*0ae4*/ 	.word	0xffffffff


	//   ....[105]....
        /*0ae8*/ 	.word	0xffffffff


	//   ....[106]....
        /*0aec*/ 	.word	0xffffffff


	//   ....[107]....
        /*0af0*/ 	.word	0xffffffff


	//   ....[108]....
        /*0af4*/ 	.word	0xffffffff


	//   ....[109]....
        /*0af8*/ 	.word	0xffffffff


	//   ....[110]....
        /*0afc*/ 	.word	0xffffffff


	//   ....[111]....
        /*0b00*/ 	.word	0xffffffff


	//   ....[112]....
        /*0b04*/ 	.word	0xffffffff


	//   ....[113]....
        /*0b08*/ 	.word	0xffffffff


	//   ....[114]....
        /*0b0c*/ 	.word	0xffffffff


	//   ....[115]....
        /*0b10*/ 	.word	0xffffffff


	//   ....[116]....
        /*0b14*/ 	.word	0xffffffff


	//   ....[117]....
        /*0b18*/ 	.word	0xffffffff


	//   ....[118]....
        /*0b1c*/ 	.word	0xffffffff


	//   ....[119]....
        /*0b20*/ 	.word	0xffffffff


	//   ....[120]....
        /*0b24*/ 	.word	0xffffffff


	//   ....[121]....
        /*0b28*/ 	.word	0xffffffff


	//   ....[122]....
        /*0b2c*/ 	.word	0xffffffff


	//   ....[123]....
        /*0b30*/ 	.word	0xffffffff


	//   ....[124]....
        /*0b34*/ 	.word	0xffffffff


	//   ....[125]....
        /*0b38*/ 	.word	0xffffffff


	//   ....[126]....
        /*0b3c*/ 	.word	0xffffffff


	//   ....[127]....
        /*0b40*/ 	.word	0xffffffff


	//   ....[128]....
        /*0b44*/ 	.word	0xffffffff


	//   ....[129]....
        /*0b48*/ 	.word	0xffffffff


	//   ....[130]....
        /*0b4c*/ 	.word	0xffffffff


	//   ....[131]....
        /*0b50*/ 	.word	0xffffffff


	//   ....[132]....
        /*0b54*/ 	.word	0xffffffff


	//   ....[133]....
        /*0b58*/ 	.word	0xffffffff


	//   ....[134]....
        /*0b5c*/ 	.word	0xffffffff


	//   ....[135]....
        /*0b60*/ 	.word	0xffffffff


	//   ....[136]....
        /*0b64*/ 	.word	0xffffffff


	//   ....[137]....
        /*0b68*/ 	.word	0xffffffff


	//   ....[138]....
        /*0b6c*/ 	.word	0xffffffff


	//   ....[139]....
        /*0b70*/ 	.word	0xffffffff


	//   ....[140]....
        /*0b74*/ 	.word	0xffffffff


	//   ....[141]....
        /*0b78*/ 	.word	0xffffffff


	//   ....[142]....
        /*0b7c*/ 	.word	0xffffffff


	//   ....[143]....
        /*0b80*/ 	.word	0xffffffff


	//   ....[144]....
        /*0b84*/ 	.word	0xffffffff


	//   ....[145]....
        /*0b88*/ 	.word	0xffffffff


	//   ....[146]....
        /*0b8c*/ 	.word	0xffffffff


	//   ....[147]....
        /*0b90*/ 	.word	0xffffffff


	//   ....[148]....
        /*0b94*/ 	.word	0xffffffff


	//   ....[149]....
        /*0b98*/ 	.word	0xffffffff


	//   ....[150]....
        /*0b9c*/ 	.word	0xffffffff


	//   ....[151]....
        /*0ba0*/ 	.word	0xffffffff


	//   ....[152]....
        /*0ba4*/ 	.word	0xffffffff


	//   ....[153]....
        /*0ba8*/ 	.word	0xffffffff


	//   ....[154]....
        /*0bac*/ 	.word	0xffffffff


	//   ....[155]....
        /*0bb0*/ 	.word	0xffffffff


	//   ....[156]....
        /*0bb4*/ 	.word	0xffffffff


	//   ....[157]....
        /*0bb8*/ 	.word	0xffffffff


	//   ....[158]....
        /*0bbc*/ 	.word	0xffffffff


	//   ....[159]....
        /*0bc0*/ 	.word	0xffffffff


	//   ....[160]....
        /*0bc4*/ 	.word	0xffffffff


	//   ....[161]....
        /*0bc8*/ 	.word	0xffffffff


	//   ....[162]....
        /*0bcc*/ 	.word	0xffffffff


	//   ....[163]....
        /*0bd0*/ 	.word	0xffffffff


	//   ....[164]....
        /*0bd4*/ 	.word	0xffffffff


	//   ....[165]....
        /*0bd8*/ 	.word	0xffffffff


	//   ....[166]....
        /*0bdc*/ 	.word	0xffffffff


	//   ....[167]....
        /*0be0*/ 	.word	0xffffffff


	//   ....[168]....
        /*0be4*/ 	.word	0xffffffff


	//   ....[169]....
        /*0be8*/ 	.word	0xffffffff


	//   ....[170]....
        /*0bec*/ 	.word	0xffffffff


	//   ....[171]....
        /*0bf0*/ 	.word	0xffffffff


	//   ....[172]....
        /*0bf4*/ 	.word	0xffffffff


	//   ....[173]....
        /*0bf8*/ 	.word	0xffffffff


	//   ....[174]....
        /*0bfc*/ 	.word	0xffffffff


	//   ....[175]....
        /*0c00*/ 	.word	0xffffffff


	//   ....[176]....
        /*0c04*/ 	.word	0xffffffff


	//   ....[177]....
        /*0c08*/ 	.word	0xffffffff


	//   ....[178]....
        /*0c0c*/ 	.word	0xffffffff


	//   ....[179]....
        /*0c10*/ 	.word	0xffffffff


	//   ....[180]....
        /*0c14*/ 	.word	0xffffffff


	//   ....[181]....
        /*0c18*/ 	.word	0xffffffff


	//   ....[182]....
        /*0c1c*/ 	.word	0xffffffff


	//   ....[183]....
        /*0c20*/ 	.word	0xffffffff


	//   ....[184]....
        /*0c24*/ 	.word	0xffffffff


	//   ....[185]....
        /*0c28*/ 	.word	0xffffffff


	//   ....[186]....
        /*0c2c*/ 	.word	0xffffffff


	//   ....[187]....
        /*0c30*/ 	.word	0xffffffff


	//   ....[188]....
        /*0c34*/ 	.word	0xffffffff


	//   ....[189]....
        /*0c38*/ 	.word	0xffffffff


	//   ....[190]....
        /*0c3c*/ 	.word	0xffffffff


	//   ....[191]....
        /*0c40*/ 	.word	0xffffffff


	//   ....[192]....
        /*0c44*/ 	.word	0xffffffff


	//   ....[193]....
        /*0c48*/ 	.word	0xffffffff


	//   ....[194]....
        /*0c4c*/ 	.word	0xffffffff


	//   ....[195]....
        /*0c50*/ 	.word	0xffffffff


	//   ....[196]....
        /*0c54*/ 	.word	0xffffffff


	//   ....[197]....
        /*0c58*/ 	.word	0xffffffff


	//   ....[198]....
        /*0c5c*/ 	.word	0xffffffff


	//   ....[199]....
        /*0c60*/ 	.word	0xffffffff


	//   ....[200]....
        /*0c64*/ 	.word	0xffffffff


	//   ....[201]....
        /*0c68*/ 	.word	0xffffffff


	//   ....[202]....
        /*0c6c*/ 	.word	0xffffffff


	//   ....[203]....
        /*0c70*/ 	.word	0xffffffff


	//   ....[204]....
        /*0c74*/ 	.word	0xffffffff


	//   ....[205]....
        /*0c78*/ 	.word	0xffffffff


	//   ....[206]....
        /*0c7c*/ 	.word	0xffffffff


	//   ....[207]....
        /*0c80*/ 	.word	0xffffffff


	//   ....[208]....
        /*0c84*/ 	.word	0xffffffff


	//   ....[209]....
        /*0c88*/ 	.word	0xffffffff


	//   ....[210]....
        /*0c8c*/ 	.word	0xffffffff


	//   ....[211]....
        /*0c90*/ 	.word	0xffffffff


	//   ....[212]....
        /*0c94*/ 	.word	0xffffffff


	//   ....[213]....
        /*0c98*/ 	.word	0xffffffff


	//   ....[214]....
        /*0c9c*/ 	.word	0xffffffff


	//   ....[215]....
        /*0ca0*/ 	.word	0xffffffff


	//   ....[216]....
        /*0ca4*/ 	.word	0xffffffff


	//----- nvinfo : EIATTR_COOP_GROUP_INSTR_OFFSETS
	.align		4
.L_510:
        /*0ca8*/ 	.byte	0x04, 0x28
        /*0caa*/ 	.short	(.L_512 - .L_511)


	//   ....[0]....
.L_511:
        /*0cac*/ 	.word	0x00000060


	//   ....[1]....
        /*0cb0*/ 	.word	0x00000260


	//   ....[2]....
        /*0cb4*/ 	.word	0x00000290


	//   ....[3]....
        /*0cb8*/ 	.word	0x000002c0


	//   ....[4]....
        /*0cbc*/ 	.word	0x000002f0


	//   ....[5]....
        /*0cc0*/ 	.word	0x00000320


	//   ....[6]....
        /*0cc4*/ 	.word	0x00000350


	//   ....[7]....
        /*0cc8*/ 	.word	0x000004c0


	//   ....[8]....
        /*0ccc*/ 	.word	0x00000500


	//   ....[9]....
        /*0cd0*/ 	.word	0x00000530


	//   ....[10]....
        /*0cd4*/ 	.word	0x00000560


	//   ....[11]....
        /*0cd8*/ 	.word	0x00000590


	//   ....[12]....
        /*0cdc*/ 	.word	0x000005c0


	//   ....[13]....
        /*0ce0*/ 	.word	0x00000650


	//   ....[14]....
        /*0ce4*/ 	.word	0x00000690


	//   ....[15]....
        /*0ce8*/ 	.word	0x000006b0


	//   ....[16]....
        /*0cec*/ 	.word	0x00000710


	//   ....[17]....
        /*0cf0*/ 	.word	0x0000aab0


	//   ....[18]....
        /*0cf4*/ 	.word	0x0000aad0


	//   ....[19]....
        /*0cf8*/ 	.word	0x0000ac60


	//   ....[20]....
        /*0cfc*/ 	.word	0x0000ac70


	//   ....[21]....
        /*0d00*/ 	.word	0x0000ae00


	//   ....[22]....
        /*0d04*/ 	.word	0x0000ae20


	//   ....[23]....
        /*0d08*/ 	.word	0x0000afb0


	//   ....[24]....
        /*0d0c*/ 	.word	0x0000afc0


	//   ....[25]....
        /*0d10*/ 	.word	0x0000ccb0


	//   ....[26]....
        /*0d14*/ 	.word	0x0000ced0


	//   ....[27]....
        /*0d18*/ 	.word	0x0000d790


	//   ....[28]....
        /*0d1c*/ 	.word	0x0000d7c0


	//   ....[29]....
        /*0d20*/ 	.word	0x0000d900


	//   ....[30]....
        /*0d24*/ 	.word	0x0000d950


	//   ....[31]....
        /*0d28*/ 	.word	0x00010260


	//   ....[32]....
        /*0d2c*/ 	.word	0x000107f0


	//   ....[33]....
        /*0d30*/ 	.word	0x00010a90


	//   ....[34]....
        /*0d34*/ 	.word	0x00010ab0


	//   ....[35]....
        /*0d38*/ 	.word	0x00011430


	//   ....[36]....
        /*0d3c*/ 	.word	0x00011450


	//   ....[37]....
        /*0d40*/ 	.word	0x00013f10


	//   ....[38]....
        /*0d44*/ 	.word	0x00013f30


	//   ....[39]....
        /*0d48*/ 	.word	0x00014450


	//   ....[40]....
        /*0d4c*/ 	.word	0x00014550


	//   ....[41]....
        /*0d50*/ 	.word	0x00016d70


	//   ....[42]....
        /*0d54*/ 	.word	0x00017300


	//   ....[43]....
        /*0d58*/ 	.word	0x000175a0


	//   ....[44]....
        /*0d5c*/ 	.word	0x000175c0


	//   ....[45]....
        /*0d60*/ 	.word	0x00017e60


	//   ....[46]....
        /*0d64*/ 	.word	0x00017f00


	//   ....[47]....
        /*0d68*/ 	.word	0x00019150


	//   ....[48]....
        /*0d6c*/ 	.word	0x00019180


	//   ....[49]....
        /*0d70*/ 	.word	0x000191a0


	//   ....[50]....
        /*0d74*/ 	.word	0x000191b0


	//   ....[51]....
        /*0d78*/ 	.word	0x0001aa00


	//   ....[52]....
        /*0d7c*/ 	.word	0x0001aa20


	//   ....[53]....
        /*0d80*/ 	.word	0x0001aa40


	//   ....[54]....
        /*0d84*/ 	.word	0x0001aa50


	//   ....[55]....
        /*0d88*/ 	.word	0x0001ae40


	//   ....[56]....
        /*0d8c*/ 	.word	0x0001ae60


	//   ....[57]....
        /*0d90*/ 	.word	0x0001b000


	//   ....[58]....
        /*0d94*/ 	.word	0x0001b010


	//   ....[59]....
        /*0d98*/ 	.word	0x0001b1b0


	//   ....[60]....
        /*0d9c*/ 	.word	0x0001b1d0


	//   ....[61]....
        /*0da0*/ 	.word	0x0001b370


	//   ....[62]....
        /*0da4*/ 	.word	0x0001b380


	//   ....[63]....
        /*0da8*/ 	.word	0x0001b710


	//   ....[64]....
        /*0dac*/ 	.word	0x0001b730


	//   ....[65]....
        /*0db0*/ 	.word	0x0001c420


	//   ....[66]....
        /*0db4*/ 	.word	0x0001c430


	//   ....[67]....
        /*0db8*/ 	.word	0x0001d8f0


	//   ....[68]....
        /*0dbc*/ 	.word	0x0001d910


	//   ....[69]....
        /*0dc0*/ 	.word	0x0001dab0


	//   ....[70]....
        /*0dc4*/ 	.word	0x0001dac0


	//   ....[71]....
        /*0dc8*/ 	.word	0x0001dc60


	//   ....[72]....
        /*0dcc*/ 	.word	0x0001dc80


	//   ....[73]....
        /*0dd0*/ 	.word	0x0001de20


	//   ....[74]....
        /*0dd4*/ 	.word	0x0001de30


	//   ....[75]....
        /*0dd8*/ 	.word	0x0001e0a0


	//   ....[76]....
        /*0ddc*/ 	.word	0x0001e0c0


	//   ....[77]....
        /*0de0*/ 	.word	0x0001e1e0


	//   ....[78]....
        /*0de4*/ 	.word	0x0001e220


	//   ....[79]....
        /*0de8*/ 	.word	0x0001e250


	//   ....[80]....
        /*0dec*/ 	.word	0x0001e280


	//   ....[81]....
        /*0df0*/ 	.word	0x0001e2b0


	//   ....[82]....
        /*0df4*/ 	.word	0x0001e2e0


	//   ....[83]....
        /*0df8*/ 	.word	0x0001e440


	//   ....[84]....
        /*0dfc*/ 	.word	0x0001e480


	//   ....[85]....
        /*0e00*/ 	.word	0x0001e4b0


	//   ....[86]....
        /*0e04*/ 	.word	0x0001e4e0


	//   ....[87]....
        /*0e08*/ 	.word	0x0001e510


	//   ....[88]....
        /*0e0c*/ 	.word	0x0001e540


	//   ....[89]....
        /*0e10*/ 	.word	0x0001e5d0


	//   ....[90]....
        /*0e14*/ 	.word	0x0001e610


	//   ....[91]....
        /*0e18*/ 	.word	0x0001e620


	//   ....[92]....
        /*0e1c*/ 	.word	0x0001e680


	//   ....[93]....
        /*0e20*/ 	.word	0x0001f090


	//   ....[94]....
        /*0e24*/ 	.word	0x0001f0f0


	//   ....[95]....
        /*0e28*/ 	.word	0x0001f140


	//   ....[96]....
        /*0e2c*/ 	.word	0x0001f190


	//   ....[97]....
        /*0e30*/ 	.word	0x0001f1e0


	//   ....[98]....
        /*0e34*/ 	.word	0x0001f260


	//   ....[99]....
        /*0e38*/ 	.word	0x0001f2b0


	//   ....[100]....
        /*0e3c*/ 	.word	0x0001f320


	//   ....[101]....
        /*0e40*/ 	.word	0x0001f390


	//   ....[102]....
        /*0e44*/ 	.word	0x0001f400


	//   ....[103]....
        /*0e48*/ 	.word	0x0001f480


	//   ....[104]....
        /*0e4c*/ 	.word	0x0001f500


	//   ....[105]....
        /*0e50*/ 	.word	0x0001f580


	//   ....[106]....
        /*0e54*/ 	.word	0x0001f5f0


	//   ....[107]....
        /*0e58*/ 	.word	0x0001f670


	//   ....[108]....
        /*0e5c*/ 	.word	0x0001f6f0


	//   ....[109]....
        /*0e60*/ 	.word	0x0001f770


	//   ....[110]....
        /*0e64*/ 	.word	0x0001f7e0


	//   ....[111]....
        /*0e68*/ 	.word	0x0001f840


	//   ....[112]....
        /*0e6c*/ 	.word	0x0001f8a0


	//   ....[113]....
        /*0e70*/ 	.word	0x0001f8f0


	//   ....[114]....
        /*0e74*/ 	.word	0x0001f940


	//   ....[115]....
        /*0e78*/ 	.word	0x0001f9c0


	//   ....[116]....
        /*0e7c*/ 	.word	0x0001fa40


	//   ....[117]....
        /*0e80*/ 	.word	0x0001fac0


	//   ....[118]....
        /*0e84*/ 	.word	0x0001fb30


	//   ....[119]....
        /*0e88*/ 	.word	0x0001fbb0


	//   ....[120]....
        /*0e8c*/ 	.word	0x0001fc30


	//   ....[121]....
        /*0e90*/ 	.word	0x0001fcb0


	//   ....[122]....
        /*0e94*/ 	.word	0x0001fd20


	//   ....[123]....
        /*0e98*/ 	.word	0x0001fda0


	//   ....[124]....
        /*0e9c*/ 	.word	0x0001fe20


	//   ....[125]....
        /*0ea0*/ 	.word	0x0001fea0


	//   ....[126]....
        /*0ea4*/ 	.word	0x0001ff10


	//   ....[127]....
        /*0ea8*/ 	.word	0x0001ff90


	//   ....[128]....
        /*0eac*/ 	.word	0x00020010


	//   ....[129]....
        /*0eb0*/ 	.word	0x00020090


	//   ....[130]....
        /*0eb4*/ 	.word	0x00020100


	//   ....[131]....
        /*0eb8*/ 	.word	0x00020180


	//   ....[132]....
        /*0ebc*/ 	.word	0x00020200


	//   ....[133]....
        /*0ec0*/ 	.word	0x00020280


	//   ....[134]....
        /*0ec4*/ 	.word	0x000202f0


	//   ....[135]....
        /*0ec8*/ 	.word	0x00020370


	//   ....[136]....
        /*0ecc*/ 	.word	0x000203f0


	//   ....[137]....
        /*0ed0*/ 	.word	0x00020440


	//   ....[138]....
        /*0ed4*/ 	.word	0x00020480


	//   ....[139]....
        /*0ed8*/ 	.word	0x000204d0


	//   ....[140]....
        /*0edc*/ 	.word	0x00020520


	//   ....[141]....
        /*0ee0*/ 	.word	0x00020570


	//   ....[142]....
        /*0ee4*/ 	.word	0x000205f0


	//   ....[143]....
        /*0ee8*/ 	.word	0x00020640


	//   ....[144]....
        /*0eec*/ 	.word	0x00020690


	//   ....[145]....
        /*0ef0*/ 	.word	0x000206e0


	//   ....[146]....
        /*0ef4*/ 	.word	0x00020730


	//   ....[147]....
        /*0ef8*/ 	.word	0x00020780


	//   ....[148]....
        /*0efc*/ 	.word	0x00020800


	//   ....[149]....
        /*0f00*/ 	.word	0x00020850


	//   ....[150]....
        /*0f04*/ 	.word	0x000208d0


	//   ....[151]....
        /*0f08*/ 	.word	0x00020940


	//   ....[152]....
        /*0f0c*/ 	.word	0x000209c0


	//   ....[153]....
        /*0f10*/ 	.word	0x00020df0


	//   ....[154]....
        /*0f14*/ 	.word	0x00020e10


	//   ....[155]....
        /*0f18*/ 	.word	0x00020e30


	//   ....[156]....
        /*0f1c*/ 	.word	0x00020e40


	//   ....[157]....
        /*0f20*/ 	.word	0x00021390


	//   ....[158]....
        /*0f24*/ 	.word	0x000213a0


	//   ....[159]....
        /*0f28*/ 	.word	0x000213b0


	//   ....[160]....
        /*0f2c*/ 	.word	0x000213c0


	//   ....[161]....
        /*0f30*/ 	.word	0x000218b0


	//   ....[162]....
        /*0f34*/ 	.word	0x000218d0


	//   ....[163]....
        /*0f38*/ 	.word	0x000218f0


	//   ....[164]....
        /*0f3c*/ 	.word	0x00021900


	//   ....[165]....
        /*0f40*/ 	.word	0x00021e80


	//   ....[166]....
        /*0f44*/ 	.word	0x00021ea0


	//   ....[167]....
        /*0f48*/ 	.word	0x00021eb0


	//   ....[168]....
        /*0f4c*/ 	.word	0x00021ec0


	//   ....[169]....
        /*0f50*/ 	.word	0x00025aa0


	//   ....[170]....
        /*0f54*/ 	.word	0x00025ac0


	//   ....[171]....
        /*0f58*/ 	.word	0x00025ae0


	//   ....[172]....
        /*0f5c*/ 	.word	0x00025af0


	//   ....[173]....
        /*0f60*/ 	.word	0x00025f40


	//   ....[174]....
        /*0f64*/ 	.word	0x00025f50


	//   ....[175]....
        /*0f68*/ 	.word	0x00025f60


	//   ....[176]....
        /*0f6c*/ 	.word	0x00025f70


	//   ....[177]....
        /*0f70*/ 	.word	0x00026340


	//   ....[178]....
        /*0f74*/ 	.word	0x00026360


	//   ....[179]....
        /*0f78*/ 	.word	0x00026380


	//   ....[180]....
        /*0f7c*/ 	.word	0x00026390


	//   ....[181]....
        /*0f80*/ 	.word	0x000267f0


	//   ....[182]....
        /*0f84*/ 	.word	0x00026810


	//   ....[183]....
        /*0f88*/ 	.word	0x00026830


	//   ....[184]....
        /*0f8c*/ 	.word	0x00026840


	//   ....[185]....
        /*0f90*/ 	.word	0x0002a9f0


	//   ....[186]....
        /*0f94*/ 	.word	0x0002aa70


	//   ....[187]....
        /*0f98*/ 	.word	0x0002aaf0


	//   ....[188]....
        /*0f9c*/ 	.word	0x0002ab60


	//   ....[189]....
        /*0fa0*/ 	.word	0x0002abe0


	//   ....[190]....
        /*0fa4*/ 	.word	0x0002ac50


	//   ....[191]....
        /*0fa8*/ 	.word	0x0002acd0


	//   ....[192]....
        /*0fac*/ 	.word	0x0002ad40


	//   ....[193]....
        /*0fb0*/ 	.word	0x0002adc0


	//   ....[194]....
        /*0fb4*/ 	.word	0x0002ae40


	//   ....[195]....
        /*0fb8*/ 	.word	0x0002aec0


	//   ....[196]....
        /*0fbc*/ 	.word	0x0002af30


	//   ....[197]....
        /*0fc0*/ 	.word	0x0002afb0


	//   ....[198]....
        /*0fc4*/ 	.word	0x0002b030


	//   ....[199]....
        /*0fc8*/ 	.word	0x0002b0a0


	//   ....[200]....
        /*0fcc*/ 	.word	0x0002b110


	//   ....[201]....
        /*0fd0*/ 	.word	0x0002b190


	//   ....[202]....
        /*0fd4*/ 	.word	0x0002b210


	//   ....[203]....
        /*0fd8*/ 	.word	0x0002b290


	//   ....[204]....
        /*0fdc*/ 	.word	0x0002b300


	//   ....[205]....
        /*0fe0*/ 	.word	0x0002b380


	//   ....[206]....
        /*0fe4*/ 	.word	0x0002b3f0


	//   ....[207]....
        /*0fe8*/ 	.word	0x0002b460


	//   ....[208]....
        /*0fec*/ 	.word	0x0002b4d0


	//   ....[209]....
        /*0ff0*/ 	.word	0x0002b550


	//   ....[210]....
        /*0ff4*/ 	.word	0x0002b5d0


	//   ....[211]....
        /*0ff8*/ 	.word	0x0002b650


	//   ....[212]....
        /*0ffc*/ 	.word	0x0002b6c0


	//   ....[213]....
        /*1000*/ 	.word	0x0002b740


	//   ....[214]....
        /*1004*/ 	.word	0x0002b7c0


	//   ....[215]....
        /*1008*/ 	.word	0x0002b840


	//   ....[216]....
        /*100c*/ 	.word	0x0002b8b0


	//----- nvinfo : EIATTR_EXIT_INSTR_OFFSETS
	.align		4
.L_512:
        /*1010*/ 	.byte	0x04, 0x1c
        /*1012*/ 	.short	(.L_514 - .L_513)


	//   ....[0]....
.L_513:
        /*1014*/ 	.word	0x00001100


	//   ....[1]....
        /*1018*/ 	.word	0x0001f050


	//----- nvinfo : EIATTR_MAX_THREADS
	.align		4
.L_514:
        /*101c*/ 	.byte	0x04, 0x05
        /*101e*/ 	.short	(.L_516 - .L_515)
.L_515:
        /*1020*/ 	.word	0x00000100
        /*1024*/ 	.word	0x00000001
        /*1028*/ 	.word	0x00000001


	//----- nvinfo : EIATTR_CRS_STACK_SIZE
	.align		4
.L_516:
        /*102c*/ 	.byte	0x04, 0x1e
        /*102e*/ 	.short	(.L_518 - .L_517)
.L_517:
        /*1030*/ 	.word	0x00000000
.L_518:


//--------------------- .nv.info._ZN7cutlass13device_kernelIN5flash19enable_sm80_to_sm89INS1_16FlashAttnFwdSm80INS1_25CollectiveMainloopFwdSm80ILi8ELi1ELb0EN4cute5tupleIJNS5_1CILi128EEENS7_ILi96EEENS7_ILi256EEEEEELi256ENS_10bfloat16_tEfNS_4arch4Sm80ELb1ELb0ELb1ELb0ELb0ELb0ELb1ELb1EEENS1_21CollectiveEpilogueFwdINS6_IJS8_SA_S9_EEENS6_IJNS7_ILi1EEESI_SI_EEESC_SE_Li256ELb0ELb1ELb1ELb0EEENS1_30DynamicPersistentTileSchedulerILi256ELi256ELb1ELb1ELb0EEEEEEEEEvNT_6ParamsE --------------------------
	.section	.nv.info._ZN7cutlass13device_kernelIN5flash19enable_sm80_to_sm89INS1_16FlashAttnFwdSm80INS1_25CollectiveMainloopFwdSm80ILi8ELi1ELb0EN4cute5tupleIJNS5_1CILi128EEENS7_ILi96EEENS7_ILi256EEEEEELi256ENS_10bfloat16_tEfNS_4arch4Sm80ELb1ELb0ELb1ELb0ELb0ELb0ELb1ELb1EEENS1_21CollectiveEpilogueFwdINS6_IJS8_SA_S9_EEENS6_IJNS7_ILi1EEESI_SI_EEESC_SE_Li256ELb0ELb1ELb1ELb0EEENS1_30DynamicPersistentTileSchedulerILi256ELi256ELb1ELb1ELb0EEEEEEEEEvNT_6ParamsE,"",@"SHT_CUDA_INFO"
	.sectionflags	@""
	.align	4


	//----- nvinfo : EIATTR_CUDA_API_VERSION
	.align		4
        /*0000*/ 	.byte	0x04, 0x37
        /*0002*/ 	.short	(.L_520 - .L_519)
.L_519:
        /*0004*/ 	.word	0x00000082


	//----- nvinfo : EIATTR_SW2861232_WAR
	.align		4
.L_520:
        /*0008*/ 	.byte	0x01, 0x35
	.zero		2


	//----- nvinfo : EIATTR_PARAM_CBANK
	.align		4
        /*000c*/ 	.byte	0x04, 0x0a
        /*000e*/ 	.short	(.L_522 - .L_521)
	.align		4
.L_521:
        /*0010*/ 	.word	index@(.nv.constant0._ZN7cutlass13device_kernelIN5flash19enable_sm80_to_sm89INS1_16FlashAttnFwdSm80INS1_25CollectiveMainloopFwdSm80ILi8ELi1ELb0EN4cute5tupleIJNS5_1CILi128EEENS7_ILi96EEENS7_ILi256EEEEEELi256ENS_10bfloat16_tEfNS_4arch4Sm80ELb1ELb0ELb1ELb0ELb0ELb0ELb1ELb1EEENS1_21CollectiveEpilogueFwdINS6_IJS8_SA_S9_EEENS6_IJNS7_ILi1EEESI_SI_EEESC_SE_Li256ELb0ELb1ELb1ELb0EEENS1_30DynamicPersistentTileSchedulerILi256ELi256ELb1ELb1ELb0EEEEEEEEEvNT_6ParamsE)
        /*0014*/ 	.short	0x0160
        /*0016*/ 	.short	0x0428


	//----- nvinfo : EIATTR_CBANK_PARAM_SIZE
	.align		4
.L_522:
        /*0018*/ 	.byte	0x03, 0x19
        /*001a*/ 	.short	0x0428


	//----- nvinfo : EIATTR_KPARAM_INFO
	.align		4
        /*001c*/ 	.byte	0x04, 0x17
        /*001e*/ 	.short	(.L_524 - .L_523)
.L_523:
        /*0020*/ 	.word	0x00000000
        /*0024*/ 	.short	0x0000
        /*0026*/ 	.short	0x0000
        /*0028*/ 	.byte	0x00, 0xf0, 0xa1, 0x10


	//----- nvinfo : EIATTR_MAXREG_COUNT
	.align		4
.L_524:
        /*002c*/ 	.byte	0x03, 0x1b
        /*002e*/ 	.short	0x00ff


	//----- nvinfo : EIATTR_NUM_BARRIERS
	.align		4
        /*0030*/ 	.byte	0x02, 0x4c
        /*0032*/ 	.byte	0x06
	.zero		1


	//----- nvinfo : EIATTR_ANNOTATIONS
	.align		4
        /*0034*/ 	.byte	0x04, 0x55
        /*0036*/ 	.short	(.L_526 - .L_525)


	//   ....[0]....
.L_525:
        /* <DEDUP_REMOVED lines=72> */


	//----- nvinfo : EIATTR_MERCURY_ISA_VERSION
	.align		4
.L_526:
        /*04a0*/ 	.byte	0x03, 0x5f
        /*04a2*/ 	.short	0x0000


	//----- nvinfo : EIATTR_INT_WARP_WIDE_INSTR_OFFSETS
	.align		4
        /*04a4*/ 	.byte	0x04, 0x31
        /*04a6*/ 	.short	(.L_528 - .L_527)


	//   ....[0]....
.L_527:
        /*04a8*/ 	.word	0x000134a0


	//   ....[1]....
        /*04ac*/ 	.word	0x00013520


	//----- nvinfo : EIATTR_COOP_GROUP_MASK_REGIDS
	.align		4
.L_528:
        /*04b0*/ 	.byte	0x04, 0x29
        /*04b2*/ 	.short	(.L_530 - .L_529)


	//   ....[0]....
.L_529:
        /*04b4*/ 	.word	0xffffffff


	//   ....[1]....
        /*04b8*/ 	.word	0xffffffff


	//   ....[2]....
        /*04bc*/ 	.word	0xffffffff


	//   ....[3]....
        /*04c0*/ 	.word	0xffffffff


	//   ....[4]....
        /*04c4*/ 	.word	0xffffffff


	//   ....[5]....
        /*04c8*/ 	.word	0xffffffff


	//   ....[6]....
        /*04cc*/ 	.word	0xffffffff


	//   ....[7]....
        /*04d0*/ 	.word	0xffffffff


	//   ....[8]....
        /*04d4*/ 	.word	0xffffffff


	//   ....[9]....
        /*04d8*/ 	.word	0xffffffff


	//   ....[10]....
        /*04dc*/ 	.word	0xffffffff


	//   ....[11]....
        /*04e0*/ 	.word	0xffffffff


	//   ....[12]....
        /*04e4*/ 	.word	0xffffffff


	//   ....[13]....
        /*04e8*/ 	.word	0xffffffff


	//   ....[14]....
        /*04ec*/ 	.word	0xffffffff


	//   ....[15]....
        /*04f0*/ 	.word	0xffffffff


	//   ....[16]....
        /*04f4*/ 	.word	0xffffffff


	//   ....[17]....
        /*04f8*/ 	.word	0xffffffff


	//   ....[18]....
        /*04fc*/ 	.word	0xffffffff


	//   ....[19]....
        /*0500*/ 	.word	0xffffffff


	//   ....[20]....
        /*0504*/ 	.word	0xffffffff


	//   ....[21]....
        /*0508*/ 	.word	0xffffffff


	//   ....[22]....
        /*050c*/ 	.word	0xffffffff


	//   ....[23]....
        /*0510*/ 	.word	0xffffffff


	//   ....[24]....
        /*0514*/ 	.word	0xffffffff


	//   ....[25]....
        /*0518*/ 	.word	0xffffffff


	//   ....[26]....
        /*051c*/ 	.word	0xffffffff


	//   ....[27]....
        /*0520*/ 	.word	0xffffffff


	//   ....[28]....
        /*0524*/ 	.word	0xffffffff


	//   ....[29]....
        /*0528*/ 	.word	0xffffffff


	//   ....[30]....
        /*052c*/ 	.word	0xffffffff


	//   ....[31]....
        /*0530*/ 	.word	0xffffffff


	//   ....[32]....
        /*0534*/ 	.word	0xffffffff


	//   ....[33]....
        /*0538*/ 	.word	0xffffffff


	//   ....[34]....
        /*053c*/ 	.word	0xffffffff


	//   ....[35]....
        /*0540*/ 	.word	0xffffffff


	//   ....[36]....
        /*0544*/ 	.word	0xffffffff


	//   ....[37]....
        /*0548*/ 	.word	0xffffffff


	//   ....[38]....
        /*054c*/ 	.word	0xffffffff


	//   ....[39]....
        /*0550*/ 	.word	0xffffffff


	//   ....[40]....
        /*0554*/ 	.word	0xffffffff


	//   ....[41]....
        /*0558*/ 	.word	0xffffffff


	//   ....[42]....
        /*055c*/ 	.word	0xffffffff


	//   ....[43]....
        /*0560*/ 	.word	0xffffffff


	//   ....[44]....
        /*0564*/ 	.word	0xffffffff


	//   ....[45]....
        /*0568*/ 	.word	0xffffffff


	//   ....[46]....
        /*056c*/ 	.word	0xffffffff


	//   ....[47]....
        /*0570*/ 	.word	0xffffffff


	//   ....[48]....
        /*0574*/ 	.word	0xffffffff


	//   ....[49]....
        /*0578*/ 	.word	0xffffffff


	//   ....[50]....
        /*057c*/ 	.word	0xffffffff


	//   ....[51]....
        /*0580*/ 	.word	0xffffffff


	//----- nvinfo : EIATTR_COOP_GROUP_INSTR_OFFSETS
	.align		4
.L_530:
        /*0584*/ 	.byte	0x04, 0x28
        /*0586*/ 	.short	(.L_532 - .L_531)


	//   ....[0]....
.L_531:
        /*0588*/ 	.word	0x00000050


	//   ....[1]....
        /*058c*/ 	.word	0x00001ad0


	//   ....[2]....
        /*0590*/ 	.word	0x00001af0


	//   ....[3]....
        /*0594*/ 	.word	0x00001cb0


	//   ....[4]....
        /*0598*/ 	.word	0x00001cc0


	//   ....[5]....
        /*059c*/ 	.word	0x00001e70


	//   ....[6]....
        /*05a0*/ 	.word	0x00001e90


	//   ....[7]....
        /*05a4*/ 	.word	0x00002040


	//   ....[8]....
        /*05a8*/ 	.word	0x00002050


	//   ....[9]....
        /*05ac*/ 	.word	0x000046f0


	//   ....[10]....
        /*05b0*/ 	.word	0x000048b0


	//   ....[11]....
        /*05b4*/ 	.word	0x00005050


	//   ....[12]....
        /*05b8*/ 	.word	0x00005100


	//   ....[13]....
        /*05bc*/ 	.word	0x00005120


	//   ....[14]....
        /*05c0*/ 	.word	0x00005140


	//   ....[15]....
        /*05c4*/ 	.word	0x00008ff0


	//   ....[16]....
        /*05c8*/ 	.word	0x00009f70


	//   ....[17]....
        /*05cc*/ 	.word	0x0000af10


	//   ....[18]....
        /*05d0*/ 	.word	0x0000af30


	//   ....[19]....
        /*05d4*/ 	.word	0x0000af90


	//   ....[20]....
        /*05d8*/ 	.word	0x0000afa0


	//   ....[21]....
        /*05dc*/ 	.word	0x0000fb30


	//   ....[22]....
        /*05e0*/ 	.word	0x0000fb80


	//   ....[23]....
        /*05e4*/ 	.word	0x0000fba0


	//   ....[24]....
        /*05e8*/ 	.word	0x0000fbc0


	//   ....[25]....
        /*05ec*/ 	.word	0x00012a10


	//   ....[26]....
        /*05f0*/ 	.word	0x00012a60


	//   ....[27]....
        /*05f4*/ 	.word	0x00012a80


	//   ....[28]....
        /*05f8*/ 	.word	0x00012aa0


	//   ....[29]....
        /*05fc*/ 	.word	0x00013660


	//   ....[30]....
        /*0600*/ 	.word	0x00013af0


	//   ....[31]....
        /*0604*/ 	.word	0x00013b00


	//   ....[32]....
        /*0608*/ 	.word	0x00013b30


	//   ....[33]....
        /*060c*/ 	.word	0x00013b50


	//   ....[34]....
        /*0610*/ 	.word	0x00013c50


	//   ....[35]....
        /*0614*/ 	.word	0x00013cb0


	//   ....[36]....
        /*0618*/ 	.word	0x00014820


	//   ....[37]....
        /*061c*/ 	.word	0x00014830


	//   ....[38]....
        /*0620*/ 	.word	0x000153e0


	//   ....[39]....
        /*0624*/ 	.word	0x000154f0


	//   ....[40]....
        /*0628*/ 	.word	0x00015560


	//   ....[41]....
        /*062c*/ 	.word	0x000155d0


	//   ....[42]....
        /*0630*/ 	.word	0x00015630


	//   ....[43]....
        /*0634*/ 	.word	0x000156a0


	//   ....[44]....
        /*0638*/ 	.word	0x00015710


	//   ....[45]....
        /*063c*/ 	.word	0x00015780


	//   ....[46]....
        /*0640*/ 	.word	0x000157e0


	//   ....[47]....
        /*0644*/ 	.word	0x00015840


	//   ....[48]....
        /*0648*/ 	.word	0x000158a0


	//   ....[49]....
        /*064c*/ 	.word	0x000158f0


	//   ....[50]....
        /*0650*/ 	.word	0x00015950


	//   ....[51]....
        /*0654*/ 	.word	0x000159c0


	//----- nvinfo : EIATTR_EXIT_INSTR_OFFSETS
	.align		4
.L_532:
        /*0658*/ 	.byte	0x04, 0x1c
        /*065a*/ 	.short	(.L_534 - .L_533)


	//   ....[0]....
.L_533:
        /*065c*/ 	.word	0x000000a0


	//   ....[1]....
        /*0660*/ 	.word	0x000154a0


	//----- nvinfo : EIATTR_MAX_THREADS
	.align		4
.L_534:
        /*0664*/ 	.byte	0x04, 0x05
        /*0666*/ 	.short	(.L_536 - .L_535)
.L_535:
        /*0668*/ 	.word	0x00000100
        /*066c*/ 	.word	0x00000001
        /*0670*/ 	.word	0x00000001


	//----- nvinfo : EIATTR_CRS_STACK_SIZE
	.align		4
.L_536:
        /*0674*/ 	.byte	0x04, 0x1e
        /*0676*/ 	.short	(.L_538 - .L_537)
.L_537:
        /*0678*/ 	.word	0x00000000
.L_538:


//--------------------- .nv.info._ZN7cutlass13device_kernelIN5flash19enable_sm80_to_sm89INS1_16FlashAttnFwdSm80INS1_25CollectiveMainloopFwdSm80ILi8ELi1ELb0EN4cute5tupleIJNS5_1CILi128EEENS7_ILi64EEENS7_ILi256EEEEEELi256ENS_10bfloat16_tEfNS_4arch4Sm80ELb1ELb0ELb1ELb1ELb0ELb0ELb1ELb1EEENS1_21CollectiveEpilogueFwdINS6_IJS8_SA_S9_EEENS6_IJNS7_ILi1EEESI_SI_EEESC_SE_Li256ELb1ELb1ELb1ELb0EEENS1_36VarlenDynamicPersistentTileSchedulerILi128ELi64ELi256ELi256ELb1ELb1ELb0ELb1ELb1ELb1EEEEEEEEEvNT_6ParamsE --------------------------
	.section	.nv.info._ZN7cutlass13device_kernelIN5flash19enable_sm80_to_sm89INS1_16FlashAttnFwdSm80INS1_25CollectiveMainloopFwdSm80ILi8ELi1ELb0EN4cute5tupleIJNS5_1CILi128EEENS7_ILi64EEENS7_ILi256EEEEEELi256ENS_10bfloat16_tEfNS_4arch4Sm80ELb1ELb0ELb1ELb1ELb0ELb0ELb1ELb1EEENS1_21CollectiveEpilogueFwdINS6_IJS8_SA_S9_EEENS6_IJNS7_ILi1EEESI_SI_EEESC_SE_Li256ELb1ELb1ELb1ELb0EEENS1_36VarlenDynamicPersistentTileSchedulerILi128ELi64ELi256ELi256ELb1ELb1ELb0ELb1ELb1ELb1EEEEEEEEEvNT_6ParamsE,"",@"SHT_CUDA_INFO"
	.sectionflags	@""
	.align	4


	//----- nvinfo : EIATTR_CUDA_API_VERSION
	.align		4
        /*0000*/ 	.byte	0x04, 0x37
        /*0002*/ 	.short	(.L_540 - .L_539)
.L_539:
        /*0004*/ 	.word	0x00000082


	//----- nvinfo : EIATTR_SW2861232_WAR
	.align		4
.L_540:
        /*0008*/ 	.byte	0x01, 0x35
	.zero		2


	//----- nvinfo : EIATTR_PARAM_CBANK
	.align		4
        /*000c*/ 	.byte	0x04, 0x0a
        /*000e*/ 	.short	(.L_542 - .L_541)
	.align		4
.L_541:
        /*0010*/ 	.word	index@(.nv.constant0._ZN7cutlass13device_kernelIN5flash19enable_sm80_to_sm89INS1_16FlashAttnFwdSm80INS1_25CollectiveMainloopFwdSm80ILi8ELi1ELb0EN4cute5tupleIJNS5_1CILi128EEENS7_ILi64EEENS7_ILi256EEEEEELi256ENS_10bfloat16_tEfNS_4arch4Sm80ELb1ELb0ELb1ELb1ELb0ELb0ELb1ELb1EEENS1_21CollectiveEpilogueFwdINS6_IJS8_SA_S9_EEENS6_IJNS7_ILi1EEESI_SI_EEESC_SE_Li256ELb1ELb1ELb1ELb0EEENS1_36VarlenDynamicPersistentTileSchedulerILi128ELi64ELi256ELi256ELb1ELb1ELb0ELb1ELb1ELb1EEEEEEEEEvNT_6ParamsE)
        /*0014*/ 	.short	0x0160
        /*0016*/ 	.short	0x0438


	//----- nvinfo : EIATTR_CBANK_PARAM_SIZE
	.align		4
.L_542:
        /*0018*/ 	.byte	0x03, 0x19
        /*001a*/ 	.short	0x0438


	//----- nvinfo : EIATTR_KPARAM_INFO
	.align		4
        /*001c*/ 	.byte	0x04, 0x17
        /*001e*/ 	.short	(.L_544 - .L_543)
.L_543:
        /*0020*/ 	.word	0x00000000
        /*0024*/ 	.short	0x0000
        /*0026*/ 	.short	0x0000
        /*0028*/ 	.byte	0x00, 0xf0, 0xe1, 0x10


	//----- nvinfo : EIATTR_MAXREG_COUNT
	.align		4
.L_544:
        /*002c*/ 	.byte	0x03, 0x1b
        /*002e*/ 	.short	0x00ff


	//----- nvinfo : EIATTR_NUM_BARRIERS
	.align		4
        /*0030*/ 	.byte	0x02, 0x4c
        /*0032*/ 	.byte	0x06
	.zero		1


	//----- nvinfo : EIATTR_ANNOTATIONS
	.align		4
        /*0034*/ 	.byte	0x04, 0x55
        /*0036*/ 	.short	(.L_546 - .L_545)


	//   ....[0]....
.L_545:
        /* <DEDUP_REMOVED lines=152> */


	//----- nvinfo : EIATTR_MERCURY_ISA_VERSION
	.align		4
.L_546:
        /*09a0*/ 	.byte	0x03, 0x5f
        /*09a2*/ 	.short	0x0000


	//----- nvinfo : EIATTR_INT_WARP_WIDE_INSTR_OFFSETS
	.align		4
        /*09a4*/ 	.byte	0x04, 0x31
        /*09a6*/ 	.short	(.L_548 - .L_547)


	//   ....[0]....
.L_547:
        /*09a8*/ 	.word	0x0000ee20


	//   ....[1]....
        /*09ac*/ 	.word	0x0000eea0


	//----- nvinfo : EIATTR_COOP_GROUP_MASK_REGIDS
	.align		4
.L_548:
        /*09b0*/ 	.byte	0x04, 0x29
        /*09b2*/ 	.short	(.L_550 - .L_549)


	//   ....[0]....
.L_549:
        /*09b4*/ 	.word	0xffffffff


	//   ....[1]....
        /*09b8*/ 	.word	0xffffffff


	//   ....[2]....
        /*09bc*/ 	.word	0xffffffff


	//   ....[3]....
        /*09c0*/ 	.word	0xffffffff


	//   ....[4]....
        /*09c4*/ 	.word	0xffffffff


	//   ....[5]....
        /*09c8*/ 	.word	0xffffffff


	//   ....[6]....
        /*09cc*/ 	.word	0xffffffff


	//   ....[7]....
        /*09d0*/ 	.word	0xffffffff


	//   ....[8]....
        /*09d4*/ 	.word	0xffffffff


	//   ....[9]....
        /*09d8*/ 	.word	0xffffffff


	//   ....[10]....
        /*09dc*/ 	.word	0xffffffff


	//   ....[11]....
        /*09e0*/ 	.word	0xffffffff


	//   ....[12]....
        /*09e4*/ 	.word	0xffffffff


	//   ....[13]....
        /*09e8*/ 	.word	0xffffffff


	//   ....[14]....
        /*09ec*/ 	.word	0xffffffff


	//   ....[15]....
        /*09f0*/ 	.word	0xffffffff


	//   ....[16]....
        /*09f4*/ 	.word	0xffffffff


	//   ....[17]....
        /*09f8*/ 	.word	0xffffffff


	//   ....[18]....
        /*09fc*/ 	.word	0xffffffff


	//   ....[19]....
        /*0a00*/ 	.word	0xffffffff


	//   ....[20]....
        /*0a04*/ 	.word	0xffffffff


	//   ....[21]....
        /*0a08*/ 	.word	0xffffffff


	//   ....[22]....
        /*0a0c*/ 	.word	0xffffffff


	//   ....[23]....
        /*0a10*/ 	.word	0xffffffff


	//   ....[24]....
        /*0a14*/ 	.word	0xffffffff


	//   ....[25]....
        /*0a18*/ 	.word	0xffffffff


	//   ....[26]....
        /*0a1c*/ 	.word	0xffffffff


	//   ....[27]....
        /*0a20*/ 	.word	0xffffffff


	//   ....[28]....
        /*0a24*/ 	.word	0xffffffff


	//   ....[29]....
        /*0a28*/ 	.word	0xffffffff


	//   ....[30]....
        /*0a2c*/ 	.word	0xffffffff


	//   ....[31]....
        /*0a30*/ 	.word	0xffffffff


	//   ....[32]....
        /*0a34*/ 	.word	0xffffffff


	//   ....[33]....
        /*0a38*/ 	.word	0xffffffff


	//   ....[34]....
        /*0a3c*/ 	.word	0xffffffff


	//   ....[35]....
        /*0a40*/ 	.word	0xffffffff


	//   ....[36]....
        /*0a44*/ 	.word	0xffffffff


	//   ....[37]....
        /*0a48*/ 	.word	0xffffffff


	//   ....[38]....
        /*0a4c*/ 	.word	0xffffffff


	//   ....[39]....
        /*0a50*/ 	.word	0xffffffff


	//   ....[40]....
        /*0a54*/ 	.word	0xffffffff


	//   ....[41]....
        /*0a58*/ 	.word	0xffffffff


	//   ....[42]....
        /*0a5c*/ 	.word	0xffffffff


	//   ....[43]....
        /*0a60*/ 	.word	0xffffffff


	//   ....[44]....
        /*0a64*/ 	.word	0xffffffff


	//   ....[45]....
        /*0a68*/ 	.word	0xffffffff


	//   ....[46]....
        /*0a6c*/ 	.word	0xffffffff


	//   ....[47]....
        /*0a70*/ 	.word	0xffffffff


	//   ....[48]....
        /*0a74*/ 	.word	0xffffffff


	//   ....[49]....
        /*0a78*/ 	.word	0xffffffff


	//   ....[50]....
        /*0a7c*/ 	.word	0xffffffff


	//   ....[51]....
        /*0a80*/ 	.word	0xffffffff


	//   ....[52]....
        /*0a84*/ 	.word	0xffffffff


	//   ....[53]....
        /*0a88*/ 	.word	0xffffffff


	//   ....[54]....
        /*0a8c*/ 	.word	0xffffffff


	//   ....[55]....
        /*0a90*/ 	.word	0xffffffff


	//   ....[56]....
        /*0a94*/ 	.word	0xffffffff


	//   ....[57]....
        /*0a98*/ 	.word	0xffffffff


	//   ....[58]....
        /*0a9c*/ 	.word	0xffffffff


	//   ....[59]....
        /*0aa0*/ 	.word	0xffffffff


	//   ....[60]....
        /*0aa4*/ 	.word	0xffffffff


	//   ....[61]....
        /*0aa8*/ 	.word	0xffffffff


	//   ....[62]....
        /*0aac*/ 	.word	0xffffffff


	//   ....[63]....
        /*0ab0*/ 	.word	0xffffffff


	//   ....[64]....
        /*0ab4*/ 	.word	0xffffffff


	//   ....[65]....
        /*0ab8*/ 	.word	0xffffffff


	//   ....[66]....
        /*0abc*/ 	.word	0xffffffff


	//   ....[67]....
        /*0ac0*/ 	.word	0xffffffff


	//   ....[68]....
        /*0ac4*/ 	.word	0xffffffff


	//   ....[69]....
        /*0ac8*/ 	.word	0xffffffff


	//   ....[70]....
        /*0acc*/ 	.word	0xffffffff


	//   ....[71]....
        /*0ad0*/ 	.word	0xffffffff


	//   ....[72]....
        /*0ad4*/ 	.word	0xffffffff


	//   ....[73]....
        /*0ad8*/ 	.word	0xffffffff


	//   ....[74]....
        /*0adc*/ 	.word	0xffffffff


	//   ....[75]....
        /*0ae0*/ 	.word	0xffffffff


	//   ....[76]....
        /*0ae4*/ 	.word	0xffffffff


	//   ....[77]....
        /*0ae8*/ 	.word	0xffffffff


	//   ....[78]....
        /*0aec*/ 	.word	0xffffffff


	//   ....[79]....
        /*0af0*/ 	.word	0xffffffff


	//   ....[80]....
        /*0af4*/ 	.word	0xffffffff


	//   ....[81]....
        /*0af8*/ 	.word	0xffffffff


	//   ....[82]....
        /*0afc*/ 	.word	0xffffffff


	//   ....[83]....
        /*0b00*/ 	.word	0xffffffff


	//   ....[84]....
        /*0b04*/ 	.word	0xffffffff


	//   ....[85]....
        /*0b08*/ 	.word	0xffffffff


	//   ....[86]....
        /*0b0c*/ 	.word	0xffffffff


	//   ....[87]....
        /*0b10*/ 	.word	0xffffffff


	//   ....[88]....
        /*0b14*/ 	.word	0xffffffff


	//   ....[89]....
        /*0b18*/ 	.word	0xffffffff


	//   ....[90]....
        /*0b1c*/ 	.word	0xffffffff


	//   ....[91]....
        /*0b20*/ 	.word	0xffffffff


	//   ....[92]....
        /*0b24*/ 	.word	0xffffffff


	//   ....[93]....
        /*0b28*/ 	.word	0xffffffff


	//   ....[94]....
        /*0b2c*/ 	.word	0xffffffff


	//   ....[95]....
        /*0b30*/ 	.word	0xffffffff


	//   ....[96]....
        /*0b34*/ 	.word	0xffffffff


	//   ....[97]....
        /*0b38*/ 	.word	0xffffffff


	//   ....[98]....
        /*0b3c*/ 	.word	0xffffffff


	//   ....[99]....
        /*0b40*/ 	.word	0xffffffff


	//   ....[100]....
        /*0b44*/ 	.word	0xffffffff


	//   ....[101]....
        /*0b48*/ 	.word	0xffffffff


	//   ....[102]....
        /*0b4c*/ 	.word	0xffffffff


	//   ....[103]....
        /*0b50*/ 	.word	0xffffffff


	//   ....[104]....
        /*0b54*/ 	.word	0xffffffff


	//   ....[105]....
        /*0b58*/ 	.word	0xffffffff


	//   ....[106]....
        /*0b5c*/ 	.word	0xffffffff


	//   ....[107]....
        /*0b60*/ 	.word	0xffffffff


	//   ....[108]....
        /*0b64*/ 	.word	0xffffffff


	//   ....[109]....
        /*0b68*/ 	.word	0xffffffff


	//   ....[110]....
        /*0b6c*/ 	.word	0xffffffff


	//   ....[111]....
        /*0b70*/ 	.word	0xffffffff


	//   ....[112]....
        /*0b74*/ 	.word	0xffffffff


	//   ....[113]....
        /*0b78*/ 	.word	0xffffffff


	//   ....[114]....
        /*0b7c*/ 	.word	0xffffffff


	//   ....[115]....
        /*0b80*/ 	.word	0xffffffff


	//   ....[116]....
        /*0b84*/ 	.word	0xffffffff


	//   ....[117]....
        /*0b88*/ 	.word	0xffffffff


	//   ....[118]....
        /*0b8c*/ 	.word	0xffffffff


	//   ....[119]....
        /*0b90*/ 	.word	0xffffffff


	//   ....[120]....
        /*0b94*/ 	.word	0xffffffff


	//   ....[121]....
        /*0b98*/ 	.word	0xffffffff


	//   ....[122]....
        /*0b9c*/ 	.word	0xffffffff


	//   ....[123]....
        /*0ba0*/ 	.word	0xffffffff


	//   ....[124]....
        /*0ba4*/ 	.word	0xffffffff


	//   ....[125]....
        /*0ba8*/ 	.word	0xffffffff


	//   ....[126]....
        /*0bac*/ 	.word	0xffffffff


	//   ....[127]....
        /*0bb0*/ 	.word	0xffffffff


	//   ....[128]....
        /*0bb4*/ 	.word	0xffffffff


	//   ....[129]....
        /*0bb8*/ 	.word	0xffffffff


	//   ....[130]....
        /*0bbc*/ 	.word	0xffffffff


	//   ....[131]....
        /*0bc0*/ 	.word	0xffffffff


	//   ....[132]....
        /*0bc4*/ 	.word	0xffffffff


	//   ....[133]....
        /*0bc8*/ 	.word	0xffffffff


	//   ....[134]....
        /*0bcc*/ 	.word	0xffffffff


	//   ....[135]....
        /*0bd0*/ 	.word	0xffffffff


	//   ....[136]....
        /*0bd4*/ 	.word	0xffffffff


	//   ....[137]....
        /*0bd8*/ 	.word	0xffffffff


	//   ....[138]....
        /*0bdc*/ 	.word	0xffffffff


	//   ....[139]....
        /*0be0*/ 	.word	0xffffffff


	//   ....[140]....
        /*0be4*/ 	.word	0xffffffff


	//   ....[141]....
        /*0be8*/ 	.word	0xffffffff


	//   ....[142]....
        /*0bec*/ 	.word	0xffffffff


	//   ....[143]....
        /*0bf0*/ 	.word	0xffffffff


	//   ....[144]....
        /*0bf4*/ 	.word	0xffffffff


	//   ....[145]....
        /*0bf8*/ 	.word	0xffffffff


	//   ....[146]....
        /*0bfc*/ 	.word	0xffffffff


	//----- nvinfo : EIATTR_COOP_GROUP_INSTR_OFFSETS
	.align		4
.L_550:
        /*0c00*/ 	.byte	0x04, 0x28
        /*0c02*/ 	.short	(.L_552 - .L_551)


	//   ....[0]....
.L_551:
        /*0c04*/ 	.word	0x00000050


	//   ....[1]....
        /*0c08*/ 	.word	0x00000200


	//   ....[2]....
        /*0c0c*/ 	.word	0x00000230


	//   ....[3]....
        /*0c10*/ 	.word	0x00000260


	//   ....[4]....
        /*0c14*/ 	.word	0x00000290


	//   ....[5]....
        /*0c18*/ 	.word	0x000002c0


	//   ....[6]....
        /*0c1c*/ 	.word	0x000002f0


	//   ....[7]....
        /*0c20*/ 	.word	0x00000450


	//   ....[8]....
        /*0c24*/ 	.word	0x00000490


	//   ....[9]....
        /*0c28*/ 	.word	0x000004c0


	//   ....[10]....
        /*0c2c*/ 	.word	0x000004f0


	//   ....[11]....
        /*0c30*/ 	.word	0x00000520


	//   ....[12]....
        /*0c34*/ 	.word	0x00000550


	//   ....[13]....
        /*0c38*/ 	.word	0x000005e0


	//   ....[14]....
        /*0c3c*/ 	.word	0x00000630


	//   ....[15]....
        /*0c40*/ 	.word	0x00000650


	//   ....[16]....
        /*0c44*/ 	.word	0x000006b0


	//   ....[17]....
        /*0c48*/ 	.word	0x00002fb0


	//   ....[18]....
        /*0c4c*/ 	.word	0x00002fd0


	//   ....[19]....
        /*0c50*/ 	.word	0x00003240


	//   ....[20]....
        /*0c54*/ 	.word	0x00003250


	//   ....[21]....
        /*0c58*/ 	.word	0x000034b0


	//   ....[22]....
        /*0c5c*/ 	.word	0x000034d0


	//   ....[23]....
        /*0c60*/ 	.word	0x00003730


	//   ....[24]....
        /*0c64*/ 	.word	0x00003740


	//   ....[25]....
        /*0c68*/ 	.word	0x000052b0


	//   ....[26]....
        /*0c6c*/ 	.word	0x000052e0


	//   ....[27]....
        /*0c70*/ 	.word	0x00005820


	//   ....[28]....
        /*0c74*/ 	.word	0x000059a0


	//   ....[29]....
        /*0c78*/ 	.word	0x000059c0


	//   ....[30]....
        /*0c7c*/ 	.word	0x00005a20


	//   ....[31]....
        /*0c80*/ 	.word	0x000083d0


	//   ....[32]....
        /*0c84*/ 	.word	0x00008420


	//   ....[33]....
        /*0c88*/ 	.word	0x00008d10


	//   ....[34]....
        /*0c8c*/ 	.word	0x00008db0


	//   ....[35]....
        /*0c90*/ 	.word	0x00008de0


	//   ....[36]....
        /*0c94*/ 	.word	0x00008ee0


	//   ....[37]....
        /*0c98*/ 	.word	0x0000c3b0


	//   ....[38]....
        /*0c9c*/ 	.word	0x0000c3d0


	//   ....[39]....
        /*0ca0*/ 	.word	0x0000c410


	//   ....[40]....
        /*0ca4*/ 	.word	0x0000c450


	//   ....[41]....
        /*0ca8*/ 	.word	0x0000e3d0


	//   ....[42]....
        /*0cac*/ 	.word	0x0000e420


	//   ....[43]....
        /*0cb0*/ 	.word	0x0000e440


	//   ....[44]....
        /*0cb4*/ 	.word	0x0000e460


	//   ....[45]....
        /*0cb8*/ 	.word	0x0000fce0


	//   ....[46]....
        /*0cbc*/ 	.word	0x0000fd00


	//   ....[47]....
        /*0cc0*/ 	.word	0x0000fd20


	//   ....[48]....
        /*0cc4*/ 	.word	0x0000fd30


	//   ....[49]....
        /*0cc8*/ 	.word	0x00010130


	//   ....[50]....
        /*0ccc*/ 	.word	0x00010150


	//   ....[51]....
        /*0cd0*/ 	.word	0x00010320


	//   ....[52]....
        /*0cd4*/ 	.word	0x00010330


	//   ....[53]....
        /*0cd8*/ 	.word	0x00010510


	//   ....[54]....
        /*0cdc*/ 	.word	0x00010530


	//   ....[55]....
        /*0ce0*/ 	.word	0x00010710


	//   ....[56]....
        /*0ce4*/ 	.word	0x00010720


	//   ....[57]....
        /*0ce8*/ 	.word	0x00010b00


	//   ....[58]....
        /*0cec*/ 	.word	0x00010b20


	//   ....[59]....
        /*0cf0*/ 	.word	0x00011770


	//   ....[60]....
        /*0cf4*/ 	.word	0x00011780


	//   ....[61]....
        /*0cf8*/ 	.word	0x00012b80


	//   ....[62]....
        /*0cfc*/ 	.word	0x00012ba0


	//   ....[63]....
        /*0d00*/ 	.word	0x00012d80


	//   ....[64]....
        /*0d04*/ 	.word	0x00012d90


	//   ....[65]....
        /*0d08*/ 	.word	0x00012f70


	//   ....[66]....
        /*0d0c*/ 	.word	0x00012f90


	//   ....[67]....
        /*0d10*/ 	.word	0x00013170


	//   ....[68]....
        /*0d14*/ 	.word	0x00013180


	//   ....[69]....
        /*0d18*/ 	.word	0x00013420


	//   ....[70]....
        /*0d1c*/ 	.word	0x00013440


	//   ....[71]....
        /*0d20*/ 	.word	0x00013570


	//   ....[72]....
        /*0d24*/ 	.word	0x000135b0


	//   ....[73]....
        /*0d28*/ 	.word	0x000135e0


	//   ....[74]....
        /*0d2c*/ 	.word	0x00013610


	//   ....[75]....
        /*0d30*/ 	.word	0x00013640


	//   ....[76]....
        /*0d34*/ 	.word	0x00013670


	//   ....[77]....
        /*0d38*/ 	.word	0x000137d0


	//   ....[78]....
        /*0d3c*/ 	.word	0x00013810


	//   ....[79]....
        /*0d40*/ 	.word	0x00013840


	//   ....[80]....
        /*0d44*/ 	.word	0x00013870


	//   ....[81]....
        /*0d48*/ 	.word	0x000138a0


	//   ....[82]....
        /*0d4c*/ 	.word	0x000138d0


	//   ....[83]....
        /*0d50*/ 	.word	0x00013960


	//   ....[84]....
        /*0d54*/ 	.word	0x000139c0


	//   ....[85]....
        /*0d58*/ 	.word	0x000139d0


	//   ....[86]....
        /*0d5c*/ 	.word	0x00013a30


	//   ....[87]....
        /*0d60*/ 	.word	0x00014490


	//   ....[88]....
        /*0d64*/ 	.word	0x000144f0


	//   ....[89]....
        /*0d68*/ 	.word	0x00014540


	//   ....[90]....
        /*0d6c*/ 	.word	0x00014590


	//   ....[91]....
        /*0d70*/ 	.word	0x000145e0


	//   ....[92]....
        /*0d74*/ 	.word	0x00014650


	//   ....[93]....
        /*0d78*/ 	.word	0x00014690


	//   ....[94]....
        /*0d7c*/ 	.word	0x00014700


	//   ....[95]....
        /*0d80*/ 	.word	0x00014770


	//   ....[96]....
        /*0d84*/ 	.word	0x000147d0


	//   ....[97]....
        /*0d88*/ 	.word	0x00014840


	//   ....[98]....
        /*0d8c*/ 	.word	0x000148b0


	//   ....[99]....
        /*0d90*/ 	.word	0x00014910


	//   ....[100]....
        /*0d94*/ 	.word	0x00014970


	//   ....[101]....
        /*0d98*/ 	.word	0x000149d0


	//   ....[102]....
        /*0d9c*/ 	.word	0x00014a40


	//   ....[103]....
        /*0da0*/ 	.word	0x00014aa0


	//   ....[104]....
        /*0da4*/ 	.word	0x00014b00


	//   ....[105]....
        /*0da8*/ 	.word	0x00014b50


	//   ....[106]....
        /*0dac*/ 	.word	0x00014bb0


	//   ....[107]....
        /*0db0*/ 	.word	0x00014c00


	//   ....[108]....
        /*0db4*/ 	.word	0x00014c60


	//   ....[109]....
        /*0db8*/ 	.word	0x00014cd0


	//   ....[110]....
        /*0dbc*/ 	.word	0x00014d40


	//   ....[111]....
        /*0dc0*/ 	.word	0x00014da0


	//   ....[112]....
        /*0dc4*/ 	.word	0x00014e00


	//   ....[113]....
        /*0dc8*/ 	.word	0x00014e60


	//   ....[114]....
        /*0dcc*/ 	.word	0x00014ed0


	//   ....[115]....
        /*0dd0*/ 	.word	0x00014f30


	//   ....[116]....
        /*0dd4*/ 	.word	0x00014f90


	//   ....[117]....
        /*0dd8*/ 	.word	0x00014ff0


	//   ....[118]....
        /*0ddc*/ 	.word	0x00015060


	//   ....[119]....
        /*0de0*/ 	.word	0x000150c0


	//   ....[120]....
        /*0de4*/ 	.word	0x00015120


	//   ....[121]....
        /*0de8*/ 	.word	0x00015180


	//   ....[122]....
        /*0dec*/ 	.word	0x000151f0


	//   ....[123]....
        /*0df0*/ 	.word	0x00015250


	//   ....[124]....
        /*0df4*/ 	.word	0x000152b0


	//   ....[125]....
        /*0df8*/ 	.word	0x00015310


	//   ....[126]....
        /*0dfc*/ 	.word	0x00015380


	//   ....[127]....
        /*0e00*/ 	.word	0x000153e0


	//   ....[128]....
        /*0e04*/ 	.word	0x00015440


	//   ....[129]....
        /*0e08*/ 	.word	0x000154a0


	//   ....[130]....
        /*0e0c*/ 	.word	0x00015510


	//   ....[131]....
        /*0e10*/ 	.word	0x00015560


	//   ....[132]....
        /*0e14*/ 	.word	0x000155a0


	//   ....[133]....
        /*0e18*/ 	.word	0x000155f0


	//   ....[134]....
        /*0e1c*/ 	.word	0x00015640


	//   ....[135]....
        /*0e20*/ 	.word	0x00015690


	//   ....[136]....
        /*0e24*/ 	.word	0x00015700


	//   ....[137]....
        /*0e28*/ 	.word	0x00015740


	//   ....[138]....
        /*0e2c*/ 	.word	0x00015790


	//   ....[139]....
        /*0e30*/ 	.word	0x000157e0


	//   ....[140]....
        /*0e34*/ 	.word	0x00015830


	//   ....[141]....
        /*0e38*/ 	.word	0x00015880


	//   ....[142]....
        /*0e3c*/ 	.word	0x000158f0


	//   ....[143]....
        /*0e40*/ 	.word	0x00015930


	//   ....[144]....
        /*0e44*/ 	.word	0x000159a0


	//   ....[145]....
        /*0e48*/ 	.word	0x00015a00


	//   ....[146]....
        /*0e4c*/ 	.word	0x00015a60


	//----- nvinfo : EIATTR_EXIT_INSTR_OFFSETS
	.align		4
.L_552:
        /*0e50*/ 	.byte	0x04, 0x1c
        /*0e52*/ 	.short	(.L_554 - .L_553)


	//   ....[0]....
.L_553:
        /*0e54*/ 	.word	0x000010d0


	//   ....[1]....
        /*0e58*/ 	.word	0x00014450


	//----- nvinfo : EIATTR_MAX_THREADS
	.align		4
.L_554:
        /*0e5c*/ 	.byte	0x04, 0x05
        /*0e5e*/ 	.short	(.L_556 - .L_555)
.L_555:
        /*0e60*/ 	.word	0x00000100
        /*0e64*/ 	.word	0x00000001
        /*0e68*/ 	.word	0x00000001


	//----- nvinfo : EIATTR_CRS_STACK_SIZE
	.align		4
.L_556:
        /*0e6c*/ 	.byte	0x04, 0x1e
        /*0e6e*/ 	.short	(.L_558 - .L_557)
.L_557:
        /*0e70*/ 	.word	0x00000000
.L_558:


//--------------------- .nv.info._ZN7cutlass13device_kernelIN5flash19enable_sm80_to_sm89INS1_16FlashAttnFwdSm80INS1_25CollectiveMainloopFwdSm80ILi8ELi1ELb0EN4cute5tupleIJNS5_1CILi128EEENS7_ILi48EEENS7_ILi256EEEEEELi256ENS_10bfloat16_tEfNS_4arch4Sm80ELb1ELb0ELb1ELb1ELb0ELb1ELb1ELb1EEENS1_21CollectiveEpilogueFwdINS6_IJS8_SA_S9_EEENS6_IJNS7_ILi1EEESI_SI_EEESC_SE_Li256ELb1ELb1ELb1ELb0EEENS1_36VarlenDynamicPersistentTileSchedulerILi128ELi48ELi256ELi256ELb1ELb1ELb0ELb1ELb1ELb1EEEEEEEEEvNT_6ParamsE --------------------------
	.section	.nv.info._ZN7cutlass13device_kernelIN5flash19enable_sm80_to_sm89INS1_16FlashAttnFwdSm80INS1_25CollectiveMainloopFwdSm80ILi8ELi1ELb0EN4cute5tupleIJNS5_1CILi128EEENS7_ILi48EEENS7_ILi256EEEEEELi256ENS_10bfloat16_tEfNS_4arch4Sm80ELb1ELb0ELb1ELb1ELb0ELb1ELb1ELb1EEENS1_21CollectiveEpilogueFwdINS6_IJS8_SA_S9_EEENS6_IJNS7_ILi1EEESI_SI_EEESC_SE_Li256ELb1ELb1ELb1ELb0EEENS1_36VarlenDynamicPersistentTileSchedulerILi128ELi48ELi256ELi256ELb1ELb1ELb0ELb1ELb1ELb1EEEEEEEEEvNT_6ParamsE,"",@"SHT_CUDA_INFO"
	.sectionflags	@""
	.align	4


	//----- nvinfo : EIATTR_CUDA_API_VERSION
	.align		4
        /*0000*/ 	.byte	0x04, 0x37
        /*0002*/ 	.short	(.L_560 - .L_559)
.L_559:
        /*0004*/ 	.word	0x00000082


	//----- nvinfo : EIATTR_SW2861232_WAR
	.align		4
.L_560:
        /*0008*/ 	.byte	0x01, 0x35
	.zero		2


	//----- nvinfo : EIATTR_PARAM_CBANK
	.align		4
        /*000c*/ 	.byte	0x04, 0x0a
        /*000e*/ 	.short	(.L_562 - .L_561)
	.align		4
.L_561:
        /*0010*/ 	.word	index@(.nv.constant0._ZN7cutlass13device_kernelIN5flash19enable_sm80_to_sm89INS1_16FlashAttnFwdSm80INS1_25CollectiveMainloopFwdSm80ILi8ELi1ELb0EN4cute5tupleIJNS5_1CILi128EEENS7_ILi48EEENS7_ILi256EEEEEELi256ENS_10bfloat16_tEfNS_4arch4Sm80ELb1ELb0ELb1ELb1ELb0ELb1ELb1ELb1EEENS1_21CollectiveEpilogueFwdINS6_IJS8_SA_S9_EEENS6_IJNS7_ILi1EEESI_SI_EEESC_SE_Li256ELb1ELb1ELb1ELb0EEENS1_36VarlenDynamicPersistentTileSchedulerILi128ELi48ELi256ELi256ELb1ELb1ELb0ELb1ELb1ELb1EEEEEEEEEvNT_6ParamsE)
        /*0014*/ 	.short	0x0160
        /*0016*/ 	.short	0x0438


	//----- nvinfo : EIATTR_CBANK_PARAM_SIZE
	.align		4
.L_562:
        /*0018*/ 	.byte	0x03, 0x19
        /*001a*/ 	.short	0x0438


	//----- nvinfo : EIATTR_KPARAM_INFO
	.align		4
        /*001c*/ 	.byte	0x04, 0x17
        /*001e*/ 	.short	(.L_564 - .L_563)
.L_563:
        /*0020*/ 	.word	0x00000000
        /*0024*/ 	.short	0x0000
        /*0026*/ 	.short	0x0000
        /*0028*/ 	.byte	0x00, 0xf0, 0xe1, 0x10


	//----- nvinfo : EIATTR_MAXREG_COUNT
	.align		4
.L_564:
        /*002c*/ 	.byte	0x03, 0x1b
        /*002e*/ 	.short	0x00ff


	//----- nvinfo : EIATTR_NUM_BARRIERS
	.align		4
        /*0030*/ 	.byte	0x02, 0x4c
        /*0032*/ 	.byte	0x06
	.zero		1


	//----- nvinfo : EIATTR_ANNOTATIONS
	.align		4
        /*0034*/ 	.byte	0x04, 0x55
        /*0036*/ 	.short	(.L_566 - .L_565)


	//   ....[0]....
.L_565:
        /* <DEDUP_REMOVED lines=55> */


	//----- nvinfo : EIATTR_MERCURY_ISA_VERSION
	.align		4
.L_566:
        /*0398*/ 	.byte	0x03, 0x5f
        /*039a*/ 	.short	0x0000


	//----- nvinfo : EIATTR_INT_WARP_WIDE_INSTR_OFFSETS
	.align		4
        /*039c*/ 	.byte	0x04, 0x31
        /*039e*/ 	.short	(.L_568 - .L_567)


	//   ....[0]....
.L_567:
        /*03a0*/ 	.word	0x0001cbc0


	//   ....[1]....
        /*03a4*/ 	.word	0x0001cc40


	//----- nvinfo : EIATTR_COOP_GROUP_MASK_REGIDS
	.align		4
.L_568:
        /*03a8*/ 	.byte	0x04, 0x29
        /*03aa*/ 	.short	(.L_570 - .L_569)


	//   ....[0]....
.L_569:
        /*03ac*/ 	.word	0xffffffff


	//   ....[1]....
        /*03b0*/ 	.word	0xffffffff


	//   ....[2]....
        /*03b4*/ 	.word	0xffffffff


	//   ....[3]....
        /*03b8*/ 	.word	0xffffffff


	//   ....[4]....
        /*03bc*/ 	.word	0xffffffff


	//   ....[5]....
        /*03c0*/ 	.word	0xffffffff


	//   ....[6]....
        /*03c4*/ 	.word	0xffffffff


	//   ....[7]....
        /*03c8*/ 	.word	0xffffffff


	//   ....[8]....
        /*03cc*/ 	.word	0xffffffff


	//   ....[9]....
        /*03d0*/ 	.word	0xffffffff


	//   ....[10]....
        /*03d4*/ 	.word	0xffffffff


	//   ....[11]....
        /*03d8*/ 	.word	0xffffffff


	//   ....[12]....
        /*03dc*/ 	.word	0xffffffff


	//   ....[13]....
        /*03e0*/ 	.word	0xffffffff


	//   ....[14]....
        /*03e4*/ 	.word	0xffffffff


	//   ....[15]....
        /*03e8*/ 	.word	0xffffffff


	//   ....[16]....
        /*03ec*/ 	.word	0xffffffff


	//   ....[17]....
        /*03f0*/ 	.word	0xffffffff


	//   ....[18]....
        /*03f4*/ 	.word	0xffffffff


	//   ....[19]....
        /*03f8*/ 	.word	0xffffffff


	//   ....[20]....
        /*03fc*/ 	.word	0xffffffff


	//   ....[21]....
        /*0400*/ 	.word	0xffffffff


	//   ....[22]....
        /*0404*/ 	.word	0xffffffff


	//   ....[23]....
        /*0408*/ 	.word	0xffffffff


	//   ....[24]....
        /*040c*/ 	.word	0xffffffff


	//   ....[25]....
        /*0410*/ 	.word	0xffffffff


	//   ....[26]....
        /*0414*/ 	.word	0xffffffff


	//   ....[27]....
        /*0418*/ 	.word	0xffffffff


	//   ....[28]....
        /*041c*/ 	.word	0xffffffff


	//   ....[29]....
        /*0420*/ 	.word	0xffffffff


	//   ....[30]....
        /*0424*/ 	.word	0xffffffff


	//   ....[31]....
        /*0428*/ 	.word	0xffffffff


	//   ....[32]....
        /*042c*/ 	.word	0xffffffff


	//   ....[33]....
        /*0430*/ 	.word	0xffffffff


	//   ....[34]....
        /*0434*/ 	.word	0xffffffff


	//   ....[35]....
        /*0438*/ 	.word	0xffffffff


	//   ....[36]....
        /*043c*/ 	.word	0xffffffff


	//   ....[37]....
        /*0440*/ 	.word	0xffffffff


	//   ....[38]....
        /*0444*/ 	.word	0xffffffff


	//   ....[39]....
        /*0448*/ 	.word	0xffffffff


	//   ....[40]....
        /*044c*/ 	.word	0xffffffff


	//   ....[41]....
        /*0450*/ 	.word	0xffffffff


	//   ....[42]....
        /*0454*/ 	.word	0xffffffff


	//   ....[43]....
        /*0458*/ 	.word	0xffffffff


	//   ....[44]....
        /*045c*/ 	.word	0xffffffff


	//   ....[45]....
        /*0460*/ 	.word	0xffffffff


	//   ....[46]....
        /*0464*/ 	.word	0xffffffff


	//   ....[47]....
        /*0468*/ 	.word	0xffffffff


	//   ....[48]....
        /*046c*/ 	.word	0xffffffff


	//   ....[49]....
        /*0470*/ 	.word	0xffffffff


	//   ....[50]....
        /*0474*/ 	.word	0xffffffff


	//   ....[51]....
        /*0478*/ 	.word	0xffffffff


	//   ....[52]....
        /*047c*/ 	.word	0xffffffff


	//   ....[53]....
        /*0480*/ 	.word	0xffffffff


	//   ....[54]....
        /*0484*/ 	.word	0xffffffff


	//   ....[55]....
        /*0488*/ 	.word	0xffffffff


	//   ....[56]....
        /*048c*/ 	.word	0xffffffff


	//   ....[57]....
        /*0490*/ 	.word	0xffffffff


	//   ....[58]....
        /*0494*/ 	.word	0xffffffff


	//   ....[59]....
        /*0498*/ 	.word	0xffffffff


	//   ....[60]....
        /*049c*/ 	.word	0xffffffff


	//   ....[61]....
        /*04a0*/ 	.word	0xffffffff


	//   ....[62]....
        /*04a4*/ 	.word	0xffffffff


	//   ....[63]....
        /*04a8*/ 	.word	0xffffffff


	//   ....[64]....
        /*04ac*/ 	.word	0xffffffff


	//   ....[65]....
        /*04b0*/ 	.word	0xffffffff


	//   ....[66]....
        /*04b4*/ 	.word	0xffffffff


	//   ....[67]....
        /*04b8*/ 	.word	0xffffffff


	//   ....[68]....
        /*04bc*/ 	.word	0xffffffff


	//   ....[69]....
        /*04c0*/ 	.word	0xffffffff


	//   ....[70]....
        /*04c4*/ 	.word	0xffffffff


	//   ....[71]....
        /*04c8*/ 	.word	0xffffffff


	//   ....[72]....
        /*04cc*/ 	.word	0xffffffff


	//   ....[73]....
        /*04d0*/ 	.word	0xffffffff


	//   ....[74]....
        /*04d4*/ 	.word	0xffffffff


	//   ....[75]....
        /*04d8*/ 	.word	0xffffffff


	//   ....[76]....
        /*04dc*/ 	.word	0xffffffff


	//   ....[77]....
        /*04e0*/ 	.word	0xffffffff


	//   ....[78]....
        /*04e4*/ 	.word	0xffffffff


	//   ....[79]....
        /*04e8*/ 	.word	0xffffffff


	//   ....[80]....
        /*04ec*/ 	.word	0xffffffff


	//   ....[81]....
        /*04f0*/ 	.word	0xffffffff


	//   ....[82]....
        /*04f4*/ 	.word	0xffffffff


	//   ....[83]....
        /*04f8*/ 	.word	0xffffffff


	//   ....[84]....
        /*04fc*/ 	.word	0xffffffff


	//   ....[85]....
        /*0500*/ 	.word	0xffffffff


	//   ....[86]....
        /*0504*/ 	.word	0xffffffff


	//   ....[87]....
        /*0508*/ 	.word	0xffffffff


	//   ....[88]....
        /*050c*/ 	.word	0xffffffff


	//   ....[89]....
        /*0510*/ 	.word	0xffffffff


	//   ....[90]....
        /*0514*/ 	.word	0xffffffff


	//   ....[91]....
        /*0518*/ 	.word	0xffffffff


	//   ....[92]....
        /*051c*/ 	.word	0xffffffff


	//   ....[93]....
        /*0520*/ 	.word	0xffffffff


	//   ....[94]....
        /*0524*/ 	.word	0xffffffff


	//   ....[95]....
        /*0528*/ 	.word	0xffffffff


	//   ....[96]....
        /*052c*/ 	.word	0xffffffff


	//   ....[97]....
        /*0530*/ 	.word	0xffffffff


	//   ....[98]....
        /*0534*/ 	.word	0xffffffff


	//   ....[99]....
        /*0538*/ 	.word	0xffffffff


	//   ....[100]....
        /*053c*/ 	.word	0xffffffff


	//   ....[101]....
        /*0540*/ 	.word	0xffffffff


	//   ....[102]....
        /*0544*/ 	.word	0xffffffff


	//   ....[103]....
        /*0548*/ 	.word	0xffffffff


	//   ....[104]....
        /*054c*/ 	.word	0xffffffff


	//   ....[105]....
        /*0550*/ 	.word	0xffffffff


	//   ....[106]....
        /*0554*/ 	.word	0xffffffff


	//   ....[107]....
        /*0558*/ 	.word	0xffffffff


	//   ....[108]....
        /*055c*/ 	.word	0xffffffff


	//   ....[109]....
        /*0560*/ 	.word	0xffffffff


	//   ....[110]....
        /*0564*/ 	.word	0xffffffff


	//   ....[111]....
        /*0568*/ 	.word	0xffffffff


	//   ....[112]....
        /*056c*/ 	.word	0xffffffff


	//   ....[113]....
        /*0570*/ 	.word	0xffffffff


	//   ....[114]....
        /*0574*/ 	.word	0xffffffff


	//   ....[115]....
        /*0578*/ 	.word	0xffffffff


	//   ....[116]....
        /*057c*/ 	.word	0xffffffff


	//   ....[117]....
        /*0580*/ 	.word	0xffffffff


	//   ....[118]....
        /*0584*/ 	.word	0xffffffff


	//   ....[119]....
        /*0588*/ 	.word	0xffffffff


	//   ....[120]....
        /*058c*/ 	.word	0xffffffff


	//   ....[121]....
        /*0590*/ 	.word	0xffffffff


	//   ....[122]....
        /*0594*/ 	.word	0xffffffff


	//   ....[123]....
        /*0598*/ 	.word	0xffffffff


	//   ....[124]....
        /*059c*/ 	.word	0xffffffff


	//   ....[125]....
        /*05a0*/ 	.word	0xffffffff


	//   ....[126]....
        /*05a4*/ 	.word	0xffffffff


	//   ....[127]....
        /*05a8*/ 	.word	0xffffffff


	//   ....[128]....
        /*05ac*/ 	.word	0xffffffff


	//   ....[129]....
        /*05b0*/ 	.word	0xffffffff


	//   ....[130]....
        /*05b4*/ 	.word	0xffffffff


	//   ....[131]....
        /*05b8*/ 	.word	0xffffffff


	//   ....[132]....
        /*05bc*/ 	.word	0xffffffff


	//   ....[133]....
        /*05c0*/ 	.word	0xffffffff


	//   ....[134]....
        /*05c4*/ 	.word	0xffffffff


	//   ....[135]....
        /*05c8*/ 	.word	0xffffffff


	//   ....[136]....
        /*05cc*/ 	.word	0xffffffff


	//   ....[137]....
        /*05d0*/ 	.word	0xffffffff


	//   ....[138]....
        /*05d4*/ 	.word	0xffffffff


	//   ....[139]....
        /*05d8*/ 	.word	0xffffffff


	//   ....[140]....
        /*05dc*/ 	.word	0xffffffff


	//   ....[141]....
        /*05e0*/ 	.word	0xffffffff


	//   ....[142]....
        /*05e4*/ 	.word	0xffffffff


	//   ....[143]....
        /*05e8*/ 	.word	0xffffffff


	//   ....[144]....
        /*05ec*/ 	.word	0xffffffff


	//   ....[145]....
        /*05f0*/ 	.word	0xffffffff


	//   ....[146]....
        /*05f4*/ 	.word	0xffffffff


	//   ....[147]....
        /*05f8*/ 	.word	0xffffffff


	//   ....[148]....
        /*05fc*/ 	.word	0xffffffff


	//   ....[149]....
        /*0600*/ 	.word	0xffffffff


	//   ....[150]....
        /*0604*/ 	.word	0xffffffff


	//   ....[151]....
        /*0608*/ 	.word	0xffffffff


	//   ....[152]....
        /*060c*/ 	.word	0xffffffff


	//   ....[153]....
        /*0610*/ 	.word	0xffffffff


	//   ....[154]....
        /*0614*/ 	.word	0xffffffff


	//   ....[155]....
        /*0618*/ 	.word	0xffffffff


	//   ....[156]....
        /*061c*/ 	.word	0xffffffff


	//   ....[157]....
        /*0620*/ 	.word	0xffffffff


	//   ....[158]....
        /*0624*/ 	.word	0xffffffff


	//   ....[159]....
        /*0628*/ 	.word	0xffffffff


	//   ....[160]....
        /*062c*/ 	.word	0xffffffff


	//   ....[161]....
        /*0630*/ 	.word	0xffffffff


	//   ....[162]....
        /*0634*/ 	.word	0xffffffff


	//   ....[163]....
        /*0638*/ 	.word	0xffffffff


	//   ....[164]....
        /*063c*/ 	.word	0xffffffff


	//   ....[165]....
        /*0640*/ 	.word	0xffffffff


	//   ....[166]....
        /*0644*/ 	.word	0xffffffff


	//   ....[167]....
        /*0648*/ 	.word	0xffffffff


	//   ....[168]....
        /*064c*/ 	.word	0xffffffff


	//   ....[169]....
        /*0650*/ 	.word	0xffffffff


	//   ....[170]....
        /*0654*/ 	.word	0xffffffff


	//   ....[171]....
        /*0658*/ 	.word	0xffffffff


	//   ....[172]....
        /*065c*/ 	.word	0xffffffff


	//   ....[173]....
        /*0660*/ 	.word	0xffffffff


	//   ....[174]....
        /*0664*/ 	.word	0xffffffff


	//   ....[175]....
        /*0668*/ 	.word	0xffffffff


	//   ....[176]....
        /*066c*/ 	.word	0xffffffff


	//   ....[177]....
        /*0670*/ 	.word	0xffffffff


	//   ....[178]....
        /*0674*/ 	.word	0xffffffff


	//----- nvinfo : EIATTR_COOP_GROUP_INSTR_OFFSETS
	.align		4
.L_570:
        /*0678*/ 	.byte	0x04, 0x28
        /*067a*/ 	.short	(.L_572 - .L_571)


	//   ....[0]....
.L_571:
        /*067c*/ 	.word	0x00000050


	//   ....[1]....
        /*0680*/ 	.word	0x00000210


	//   ....[2]....
        /*0684*/ 	.word	0x00000240


	//   ....[3]....
        /*0688*/ 	.word	0x00000270


	//   ....[4]....
        /*068c*/ 	.word	0x000002a0


	//   ....[5]....
        /*0690*/ 	.word	0x000002d0


	//   ....[6]....
        /*0694*/ 	.word	0x00000300


	//   ....[7]....
        /*0698*/ 	.word	0x00000470


	//   ....[8]....
        /*069c*/ 	.word	0x000004b0


	//   ....[9]....
        /*06a0*/ 	.word	0x000004e0


	//   ....[10]....
        /*06a4*/ 	.word	0x00000510


	//   ....[11]....
        /*06a8*/ 	.word	0x00000540


	//   ....[12]....
        /*06ac*/ 	.word	0x00000570


	//   ....[13]....
        /*06b0*/ 	.word	0x00000600


	//   ....[14]....
        /*06b4*/ 	.word	0x00000650


	//   ....[15]....
        /*06b8*/ 	.word	0x00000670


	//   ....[16]....
        /*06bc*/ 	.word	0x000006d0


	//   ....[17]....
        /*06c0*/ 	.word	0x00009a30


	//   ....[18]....
        /*06c4*/ 	.word	0x00009a50


	//   ....[19]....
        /*06c8*/ 	.word	0x00009c20


	//   ....[20]....
        /*06cc*/ 	.word	0x00009c30


	//   ....[21]....
        /*06d0*/ 	.word	0x00009db0


	//   ....[22]....
        /*06d4*/ 	.word	0x00009dd0


	//   ....[23]....
        /*06d8*/ 	.word	0x00009f50


	//   ....[24]....
        /*06dc*/ 	.word	0x00009f60


	//   ....[25]....
        /*06e0*/ 	.word	0x0000a6c0


	//   ....[26]....
        /*06e4*/ 	.word	0x0000a6e0


	//   ....[27]....
        /*06e8*/ 	.word	0x0000a700


	//   ....[28]....
        /*06ec*/ 	.word	0x0000a710


	//   ....[29]....
        /*06f0*/ 	.word	0x0000ab80


	//   ....[30]....
        /*06f4*/ 	.word	0x0000abc0


	//   ....[31]....
        /*06f8*/ 	.word	0x0000ac00


	//   ....[32]....
        /*06fc*/ 	.word	0x0000ac40


	//   ....[33]....
        /*0700*/ 	.word	0x0000b0e0


	//   ....[34]....
        /*0704*/ 	.word	0x0000b120


	//   ....[35]....
        /*0708*/ 	.word	0x0000b160


	//   ....[36]....
        /*070c*/ 	.word	0x0000b190


	//   ....[37]....
        /*0710*/ 	.word	0x0000b550


	//   ....[38]....
        /*0714*/ 	.word	0x0000b5c0


	//   ....[39]....
        /*0718*/ 	.word	0x0000b620


	//   ....[40]....
        /*071c*/ 	.word	0x0000b660


	//   ....[41]....
        /*0720*/ 	.word	0x0000efc0


	//   ....[42]....
        /*0724*/ 	.word	0x0000efe0


	//   ....[43]....
        /*0728*/ 	.word	0x0000f000


	//   ....[44]....
        /*072c*/ 	.word	0x0000f010


	//   ....[45]....
        /*0730*/ 	.word	0x0000f2b0


	//   ....[46]....
        /*0734*/ 	.word	0x0000f300


	//   ....[47]....
        /*0738*/ 	.word	0x0000f350


	//   ....[48]....
        /*073c*/ 	.word	0x0000f390


	//   ....[49]....
        /*0740*/ 	.word	0x0000f6e0


	//   ....[50]....
        /*0744*/ 	.word	0x0000f730


	//   ....[51]....
        /*0748*/ 	.word	0x0000f790


	//   ....[52]....
        /*074c*/ 	.word	0x0000f7d0


	//   ....[53]....
        /*0750*/ 	.word	0x0000fa70


	//   ....[54]....
        /*0754*/ 	.word	0x0000faf0


	//   ....[55]....
        /*0758*/ 	.word	0x0000fb90


	//   ....[56]....
        /*075c*/ 	.word	0x0000fbd0


	//   ....[57]....
        /*0760*/ 	.word	0x00014eb0


	//   ....[58]....
        /*0764*/ 	.word	0x00014ec0


	//   ....[59]....
        /*0768*/ 	.word	0x00015250


	//   ....[60]....
        /*076c*/ 	.word	0x000153e0


	//   ....[61]....
        /*0770*/ 	.word	0x00015400


	//   ....[62]....
        /*0774*/ 	.word	0x00015460


	//   ....[63]....
        /*0778*/ 	.word	0x000178e0


	//   ....[64]....
        /*077c*/ 	.word	0x000178f0


	//   ....[65]....
        /*0780*/ 	.word	0x00017c40


	//   ....[66]....
        /*0784*/ 	.word	0x00017d20


	//   ....[67]....
        /*0788*/ 	.word	0x00018100


	//   ....[68]....
        /*078c*/ 	.word	0x00018200


	//   ....[69]....
        /*0790*/ 	.word	0x0001aa10


	//   ....[70]....
        /*0794*/ 	.word	0x0001aa20


	//   ....[71]....
        /*0798*/ 	.word	0x0001aa50


	//   ....[72]....
        /*079c*/ 	.word	0x0001aa60


	//   ....[73]....
        /*07a0*/ 	.word	0x0001c190


	//   ....[74]....
        /*07a4*/ 	.word	0x0001c1c0


	//   ....[75]....
        /*07a8*/ 	.word	0x0001c1d0


	//   ....[76]....
        /*07ac*/ 	.word	0x0001c200


	//   ....[77]....
        /*07b0*/ 	.word	0x0001da90


	//   ....[78]....
        /*07b4*/ 	.word	0x0001daa0


	//   ....[79]....
        /*07b8*/ 	.word	0x0001dad0


	//   ....[80]....
        /*07bc*/ 	.word	0x0001daf0


	//   ....[81]....
        /*07c0*/ 	.word	0x0001df00


	//   ....[82]....
        /*07c4*/ 	.word	0x0001df20


	//   ....[83]....
        /*07c8*/ 	.word	0x0001e0f0


	//   ....[84]....
        /*07cc*/ 	.word	0x0001e100


	//   ....[85]....
        /*07d0*/ 	.word	0x0001e270


	//   ....[86]....
        /*07d4*/ 	.word	0x0001e290


	//   ....[87]....
        /*07d8*/ 	.word	0x0001e400


	//   ....[88]....
        /*07dc*/ 	.word	0x0001e410


	//   ....[89]....
        /*07e0*/ 	.word	0x0001e790


	//   ....[90]....
        /*07e4*/ 	.word	0x0001e7b0


	//   ....[91]....
        /*07e8*/ 	.word	0x0001f470


	//   ....[92]....
        /*07ec*/ 	.word	0x0001f480


	//   ....[93]....
        /*07f0*/ 	.word	0x00020910


	//   ....[94]....
        /*07f4*/ 	.word	0x00020930


	//   ....[95]....
        /*07f8*/ 	.word	0x00020b10


	//   ....[96]....
        /*07fc*/ 	.word	0x00020b20


	//   ....[97]....
        /*0800*/ 	.word	0x00020c90


	//   ....[98]....
        /*0804*/ 	.word	0x00020cb0


	//   ....[99]....
        /*0808*/ 	.word	0x00020e20


	//   ....[100]....
        /*080c*/ 	.word	0x00020e30


	//   ....[101]....
        /*0810*/ 	.word	0x00021060


	//   ....[102]....
        /*0814*/ 	.word	0x00021080


	//   ....[103]....
        /*0818*/ 	.word	0x000211b0


	//   ....[104]....
        /*081c*/ 	.word	0x000211f0


	//   ....[105]....
        /*0820*/ 	.word	0x00021220


	//   ....[106]....
        /*0824*/ 	.word	0x00021250


	//   ....[107]....
        /*0828*/ 	.word	0x00021280


	//   ....[108]....
        /*082c*/ 	.word	0x000212b0


	//   ....[109]....
        /*0830*/ 	.word	0x00021410


	//   ....[110]....
        /*0834*/ 	.word	0x00021450


	//   ....[111]....
        /*0838*/ 	.word	0x00021480


	//   ....[112]....
        /*083c*/ 	.word	0x000214b0


	//   ....[113]....
        /*0840*/ 	.word	0x000214e0


	//   ....[114]....
        /*0844*/ 	.word	0x00021510


	//   ....[115]....
        /*0848*/ 	.word	0x000215a0


	//   ....[116]....
        /*084c*/ 	.word	0x00021600


	//   ....[117]....
        /*0850*/ 	.word	0x00021610


	//   ....[118]....
        /*0854*/ 	.word	0x00021670


	//   ....[119]....
        /*0858*/ 	.word	0x000220f0


	//   ....[120]....
        /*085c*/ 	.word	0x00022150


	//   ....[121]....
        /*0860*/ 	.word	0x000221a0


	//   ....[122]....
        /*0864*/ 	.word	0x000221f0


	//   ....[123]....
        /*0868*/ 	.word	0x00022240


	//   ....[124]....
        /*086c*/ 	.word	0x000222b0


	//   ....[125]....
        /*0870*/ 	.word	0x00022300


	//   ....[126]....
        /*0874*/ 	.word	0x00022370


	//   ....[127]....
        /*0878*/ 	.word	0x000223e0


	//   ....[128]....
        /*087c*/ 	.word	0x00022440


	//   ....[129]....
        /*0880*/ 	.word	0x000224b0


	//   ....[130]....
        /*0884*/ 	.word	0x00022520


	//   ....[131]....
        /*0888*/ 	.word	0x00022590


	//   ....[132]....
        /*088c*/ 	.word	0x000225f0


	//   ....[133]....
        /*0890*/ 	.word	0x00022660


	//   ....[134]....
        /*0894*/ 	.word	0x000226d0


	//   ....[135]....
        /*0898*/ 	.word	0x00022740


	//   ....[136]....
        /*089c*/ 	.word	0x000227a0


	//   ....[137]....
        /*08a0*/ 	.word	0x00022800


	//   ....[138]....
        /*08a4*/ 	.word	0x00022860


	//   ....[139]....
        /*08a8*/ 	.word	0x000228b0


	//   ....[140]....
        /*08ac*/ 	.word	0x00022900


	//   ....[141]....
        /*08b0*/ 	.word	0x00022970


	//   ....[142]....
        /*08b4*/ 	.word	0x000229e0


	//   ....[143]....
        /*08b8*/ 	.word	0x00022a50


	//   ....[144]....
        /*08bc*/ 	.word	0x00022ab0


	//   ....[145]....
        /*08c0*/ 	.word	0x00022b20


	//   ....[146]....
        /*08c4*/ 	.word	0x00022b90


	//   ....[147]....
        /*08c8*/ 	.word	0x00022c00


	//   ....[148]....
        /*08cc*/ 	.word	0x00022c60


	//   ....[149]....
        /*08d0*/ 	.word	0x00022cd0


	//   ....[150]....
        /*08d4*/ 	.word	0x00022d40


	//   ....[151]....
        /*08d8*/ 	.word	0x00022db0


	//   ....[152]....
        /*08dc*/ 	.word	0x00022e10


	//   ....[153]....
        /*08e0*/ 	.word	0x00022e80


	//   ....[154]....
        /*08e4*/ 	.word	0x00022ef0


	//   ....[155]....
        /*08e8*/ 	.word	0x00022f60


	//   ....[156]....
        /*08ec*/ 	.word	0x00022fc0


	//   ....[157]....
        /*08f0*/ 	.word	0x00023030


	//   ....[158]....
        /*08f4*/ 	.word	0x000230a0


	//   ....[159]....
        /*08f8*/ 	.word	0x00023110


	//   ....[160]....
        /*08fc*/ 	.word	0x00023170


	//   ....[161]....
        /*0900*/ 	.word	0x000231e0


	//   ....[162]....
        /*0904*/ 	.word	0x00023250


	//   ....[163]....
        /*0908*/ 	.word	0x000232a0


	//   ....[164]....
        /*090c*/ 	.word	0x000232e0


	//   ....[165]....
        /*0910*/ 	.word	0x00023330


	//   ....[166]....
        /*0914*/ 	.word	0x00023380


	//   ....[167]....
        /*0918*/ 	.word	0x000233d0


	//   ....[168]....
        /*091c*/ 	.word	0x00023440


	//   ....[169]....
        /*0920*/ 	.word	0x00023490


	//   ....[170]....
        /*0924*/ 	.word	0x000234e0


	//   ....[171]....
        /*0928*/ 	.word	0x00023530


	//   ....[172]....
        /*092c*/ 	.word	0x00023580


	//   ....[173]....
        /*0930*/ 	.word	0x000235d0


	//   ....[174]....
        /*0934*/ 	.word	0x00023640


	//   ....[175]....
        /*0938*/ 	.word	0x00023690


	//   ....[176]....
        /*093c*/ 	.word	0x00023700


	//   ....[177]....
        /*0940*/ 	.word	0x00023760


	//   ....[178]....
        /*0944*/ 	.word	0x000237d0


	//----- nvinfo : EIATTR_EXIT_INSTR_OFFSETS
	.align		4
.L_572:
        /*0948*/ 	.byte	0x04, 0x1c
        /*094a*/ 	.short	(.L_574 - .L_573)


	//   ....[0]....
.L_573:
        /*094c*/ 	.word	0x000010f0


	//   ....[1]....
        /*0950*/ 	.word	0x000220b0


	//----- nvinfo : EIATTR_MAX_THREADS
	.align		4
.L_574:
        /*0954*/ 	.byte	0x04, 0x05
        /*0956*/ 	.short	(.L_576 - .L_575)
.L_575:
        /*0958*/ 	.word	0x00000100
        /*095c*/ 	.word	0x00000001
        /*0960*/ 	.word	0x00000001


	//----- nvinfo : EIATTR_CRS_STACK_SIZE
	.align		4
.L_576:
        /*0964*/ 	.byte	0x04, 0x1e
        /*0966*/ 	.short	(.L_578 - .L_577)
.L_577:
        /*0968*/ 	.word	0x00000000
.L_578:


//--------------------- .nv.callgraph             --------------------------
	.section	.nv.callgraph,"",@"SHT_CUDA_CALLGRAPH"
	.align	4
	.sectionentsize	8
	.align		4
        /*0000*/ 	.word	0x00000000
	.align		4
        /*0004*/ 	.word	0xffffffff
	.align		4
        /*0008*/ 	.word	0x00000000
	.align		4
        /*000c*/ 	.word	0xfffffffe
	.align		4
        /*0010*/ 	.word	0x00000000
	.align		4
        /*0014*/ 	.word	0xfffffffd
	.align		4
        /*0018*/ 	.word	0x00000000
	.align		4
        /*001c*/ 	.word	0xfffffffc


//--------------------- .nv.rel.action            --------------------------
	.section	.nv.rel.action,"",@"SHT_CUDA_RELOCINFO"
	.align	8
	.sectionentsize	8
        /*0000*/ 	.byte	0x73, 0x00, 0x00, 0x00, 0x00, 0x00, 0x00, 0x00, 0x00, 0x00, 0x00, 0x11, 0x25, 0x00, 0x05, 0x36


//--------------------- .nv.constant4             --------------------------
	.section	.nv.constant4,"a",@progbits
	.align	8
	.align		8
.nv.constant4:
        /*0000*/ 	.dword	_ZN80_INTERNAL_8f865af5_44_flash_fwd_hdim256_bf16_split_softcap_sm80_cu_49158569_32784cuda3std3__45__cpo5beginE
	.align		8
        /*0008*/ 	.dword	_ZN80_INTERNAL_8f865af5_44_flash_fwd_hdim256_bf16_split_softcap_sm80_cu_49158569_32784cuda3std3__45__cpo3endE
	.align		8
        /*0010*/ 	.dword	_ZN80_INTERNAL_8f865af5_44_flash_fwd_hdim256_bf16_split_softcap_sm80_cu_49158569_32784cuda3std3__45__cpo6cbeginE
	.align		8
        /*0018*/ 	.dword	_ZN80_INTERNAL_8f865af5_44_flash_fwd_hdim256_bf16_split_softcap_sm80_cu_49158569_32784cuda3std3__45__cpo4cendE
	.align		8
        /*0020*/ 	.dword	_ZN80_INTERNAL_8f865af5_44_flash_fwd_hdim256_bf16_split_softcap_sm80_cu_49158569_32784cuda3std3__482_GLOBAL__N__8f865af5_44_flash_fwd_hdim256_bf16_split_softcap_sm80_cu_49158569_32786ignoreE
	.align		8
        /*0028*/ 	.dword	_ZN80_INTERNAL_8f865af5_44_flash_fwd_hdim256_bf16_split_softcap_sm80_cu_49158569_32784cuda3std3__419piecewise_constructE
	.align		8
        /*0030*/ 	.dword	_ZN80_INTERNAL_8f865af5_44_flash_fwd_hdim256_bf16_split_softcap_sm80_cu_49158569_32784cuda3std3__48in_placeE
	.align		8
        /*0038*/ 	.dword	_ZN80_INTERNAL_8f865af5_44_flash_fwd_hdim256_bf16_split_softcap_sm80_cu_49158569_32784cuda3std6ranges3__45__cpo4swapE
	.align		8
        /*0040*/ 	.dword	_ZN80_INTERNAL_8f865af5_44_flash_fwd_hdim256_bf16_split_softcap_sm80_cu_49158569_32784cuda3std6ranges3__45__cpo9iter_moveE
	.align		8
        /*0048*/ 	.dword	_ZN80_INTERNAL_8f865af5_44_flash_fwd_hdim256_bf16_split_softcap_sm80_cu_49158569_32784cute7productE
	.align		8
        /*0050*/ 	.dword	_ZN80_INTERNAL_8f865af5_44_flash_fwd_hdim256_bf16_split_softcap_sm80_cu_49158569_32784cute1_E


//--------------------- .nv.constant0._ZN7cutlass13device_kernelIN5flash19enable_sm80_to_sm89INS1_16FlashAttnFwdSm80INS1_25CollectiveMainloopFwdSm80ILi8ELi1ELb1EN4cute5tupleIJNS5_1CILi128EEENS7_ILi64EEENS7_ILi256EEEEEELi256ENS_10bfloat16_tEfNS_4arch4Sm80ELb0ELb0ELb1ELb0ELb0ELb0ELb1ELb1EEENS1_21CollectiveEpilogueFwdINS6_IJS8_SA_S9_EEENS6_IJNS7_ILi1EEESI_SI_EEESC_SE_Li256ELb0ELb1ELb1ELb0EEENS1_19SingleTileSchedulerILb0ELb1ELb1ELi128EEEEEEEEEvNT_6ParamsE --------------------------
	.section	.nv.constant0._ZN7cutlass13device_kernelIN5flash19enable_sm80_to_sm89INS1_16FlashAttnFwdSm80INS1_25CollectiveMainloopFwdSm80ILi8ELi1ELb1EN4cute5tupleIJNS5_1CILi128EEENS7_ILi64EEENS7_ILi256EEEEEELi256ENS_10bfloat16_tEfNS_4arch4Sm80ELb0ELb0ELb1ELb0ELb0ELb0ELb1ELb1EEENS1_21CollectiveEpilogueFwdINS6_IJS8_SA_S9_EEENS6_IJNS7_ILi1EEESI_SI_EEESC_SE_Li256ELb0ELb1ELb1ELb0EEENS1_19SingleTileSchedulerILb0ELb1ELb1ELi128EEEEEEEEEvNT_6ParamsE,"a",@progbits
	.sectionflags	@""
	.align	4
.nv.constant0._ZN7cutlass13device_kernelIN5flash19enable_sm80_to_sm89INS1_16FlashAttnFwdSm80INS1_25CollectiveMainloopFwdSm80ILi8ELi1ELb1EN4cute5tupleIJNS5_1CILi128EEENS7_ILi64EEENS7_ILi256EEEEEELi256ENS_10bfloat16_tEfNS_4arch4Sm80ELb0ELb0ELb1ELb0ELb0ELb0ELb1ELb1EEENS1_21CollectiveEpilogueFwdINS6_IJS8_SA_S9_EEENS6_IJNS7_ILi1EEESI_SI_EEESC_SE_Li256ELb0ELb1ELb1ELb0EEENS1_19SingleTileSchedulerILb0ELb1ELb1ELi128EEEEEEEEEvNT_6ParamsE:
	.zero		1400


//--------------------- .nv.constant0._ZN7cutlass13device_kernelIN5flash19enable_sm80_to_sm89INS1_16FlashAttnFwdSm80INS1_25CollectiveMainloopFwdSm80ILi8ELi1ELb1EN4cute5tupleIJNS5_1CILi128EEENS7_ILi48EEENS7_ILi256EEEEEELi256ENS_10bfloat16_tEfNS_4arch4Sm80ELb0ELb0ELb1ELb1ELb0ELb0ELb1ELb1EEENS1_21CollectiveEpilogueFwdINS6_IJS8_SA_S9_EEENS6_IJNS7_ILi1EEESI_SI_EEESC_SE_Li256ELb1ELb1ELb1ELb0EEENS1_36VarlenDynamicPersistentTileSchedulerILi128ELi48ELi256ELi256ELb1ELb1ELb0ELb0ELb1ELb1EEEEEEEEEvNT_6ParamsE --------------------------
	.section	.nv.constant0._ZN7cutlass13device_kernelIN5flash19enable_sm80_to_sm89INS1_16FlashAttnFwdSm80INS1_25CollectiveMainloopFwdSm80ILi8ELi1ELb1EN4cute5tupleIJNS5_1CILi128EEENS7_ILi48EEENS7_ILi256EEEEEELi256ENS_10bfloat16_tEfNS_4arch4Sm80ELb0ELb0ELb1ELb1ELb0ELb0ELb1ELb1EEENS1_21CollectiveEpilogueFwdINS6_IJS8_SA_S9_EEENS6_IJNS7_ILi1EEESI_SI_EEESC_SE_Li256ELb1ELb1ELb1ELb0EEENS1_36VarlenDynamicPersistentTileSchedulerILi128ELi48ELi256ELi256ELb1ELb1ELb0ELb0ELb1ELb1EEEEEEEEEvNT_6ParamsE,"a",@progbits
	.sectionflags	@""
	.align	4
.nv.constant0._ZN7cutlass13device_kernelIN5flash19enable_sm80_to_sm89INS1_16FlashAttnFwdSm80INS1_25CollectiveMainloopFwdSm80ILi8ELi1ELb1EN4cute5tupleIJNS5_1CILi128EEENS7_ILi48EEENS7_ILi256EEEEEELi256ENS_10bfloat16_tEfNS_4arch4Sm80ELb0ELb0ELb1ELb1ELb0ELb0ELb1ELb1EEENS1_21CollectiveEpilogueFwdINS6_IJS8_SA_S9_EEENS6_IJNS7_ILi1EEESI_SI_EEESC_SE_Li256ELb1ELb1ELb1ELb0EEENS1_36VarlenDynamicPersistentTileSchedulerILi128ELi48ELi256ELi256ELb1ELb1ELb0ELb0ELb1ELb1EEEEEEEEEvNT_6ParamsE:
	.zero		1432


//--------------------- .nv.constant0._ZN7cutlass13device_kernelIN5flash19enable_sm80_to_sm89INS1_16FlashAttnFwdSm80INS1_25CollectiveMainloopFwdSm80ILi8ELi1ELb0EN4cute5tupleIJNS5_1CILi128EEENS7_ILi32EEENS7_ILi256EEEEEELi256ENS_10bfloat16_tEfNS_4arch4Sm80ELb0ELb0ELb1ELb1ELb0ELb1ELb1ELb1EEENS1_21CollectiveEpilogueFwdINS6_IJS8_SA_S9_EEENS6_IJNS7_ILi1EEESI_SI_EEESC_SE_Li256ELb1ELb1ELb1ELb0EEENS1_36VarlenDynamicPersistentTileSchedulerILi128ELi32ELi256ELi256ELb1ELb1ELb0ELb0ELb1ELb1EEEEEEEEEvNT_6ParamsE --------------------------
	.section	.nv.constant0._ZN7cutlass13device_kernelIN5flash19enable_sm80_to_sm89INS1_16FlashAttnFwdSm80INS1_25CollectiveMainloopFwdSm80ILi8ELi1ELb0EN4cute5tupleIJNS5_1CILi128EEENS7_ILi32EEENS7_ILi256EEEEEELi256ENS_10bfloat16_tEfNS_4arch4Sm80ELb0ELb0ELb1ELb1ELb0ELb1ELb1ELb1EEENS1_21CollectiveEpilogueFwdINS6_IJS8_SA_S9_EEENS6_IJNS7_ILi1EEESI_SI_EEESC_SE_Li256ELb1ELb1ELb1ELb0EEENS1_36VarlenDynamicPersistentTileSchedulerILi128ELi32ELi256ELi256ELb1ELb1ELb0ELb0ELb1ELb1EEEEEEEEEvNT_6ParamsE,"a",@progbits
	.sectionflags	@""
	.align	4
.nv.constant0._ZN7cutlass13device_kernelIN5flash19enable_sm80_to_sm89INS1_16FlashAttnFwdSm80INS1_25CollectiveMainloopFwdSm80ILi8ELi1ELb0EN4cute5tupleIJNS5_1CILi128EEENS7_ILi32EEENS7_ILi256EEEEEELi256ENS_10bfloat16_tEfNS_4arch4Sm80ELb0ELb0ELb1ELb1ELb0ELb1ELb1ELb1EEENS1_21CollectiveEpilogueFwdINS6_IJS8_SA_S9_EEENS6_IJNS7_ILi1EEESI_SI_EEESC_SE_Li256ELb1ELb1ELb1ELb0EEENS1_36VarlenDynamicPersistentTileSchedulerILi128ELi32ELi256ELi256ELb1ELb1ELb0ELb0ELb1ELb1EEEEEEEEEvNT_6ParamsE:
	.zero		1432


//--------------------- .nv.constant0._ZN7cutlass13device_kernelIN5flash19enable_sm80_to_sm89INS1_16FlashAttnFwdSm80INS1_25CollectiveMainloopFwdSm80ILi8ELi1ELb1EN4cute5tupleIJNS5_1CILi128EEENS7_ILi48EEENS7_ILi256EEEEEELi256ENS_10bfloat16_tEfNS_4arch4Sm80ELb0ELb1ELb1ELb0ELb0ELb0ELb1ELb1EEENS1_21CollectiveEpilogueFwdINS6_IJS8_SA_S9_EEENS6_IJNS7_ILi1EEESI_SI_EEESC_SE_Li256ELb0ELb1ELb1ELb0EEENS1_19SingleTileSchedulerILb0ELb1ELb1ELi128EEEEEEEEEvNT_6ParamsE --------------------------
	.section	.nv.constant0._ZN7cutlass13device_kernelIN5flash19enable_sm80_to_sm89INS1_16FlashAttnFwdSm80INS1_25CollectiveMainloopFwdSm80ILi8ELi1ELb1EN4cute5tupleIJNS5_1CILi128EEENS7_ILi48EEENS7_ILi256EEEEEELi256ENS_10bfloat16_tEfNS_4arch4Sm80ELb0ELb1ELb1ELb0ELb0ELb0ELb1ELb1EEENS1_21CollectiveEpilogueFwdINS6_IJS8_SA_S9_EEENS6_IJNS7_ILi1EEESI_SI_EEESC_SE_Li256ELb0ELb1ELb1ELb0EEENS1_19SingleTileSchedulerILb0ELb1ELb1ELi128EEEEEEEEEvNT_6ParamsE,"a",@progbits
	.sectionflags	@""
	.align	4
.nv.constant0._ZN7cutlass13device_kernelIN5flash19enable_sm80_to_sm89INS1_16FlashAttnFwdSm80INS1_25CollectiveMainloopFwdSm80ILi8ELi1ELb1EN4cute5tupleIJNS5_1CILi128EEENS7_ILi48EEENS7_ILi256EEEEEELi256ENS_10bfloat16_tEfNS_4arch4Sm80ELb0ELb1ELb1ELb0ELb0ELb0ELb1ELb1EEENS1_21CollectiveEpilogueFwdINS6_IJS8_SA_S9_EEENS6_IJNS7_ILi1EEESI_SI_EEESC_SE_Li256ELb0ELb1ELb1ELb0EEENS1_19SingleTileSchedulerILb0ELb1ELb1ELi128EEEEEEEEEvNT_6ParamsE:
	.zero		1400


//--------------------- .nv.constant0._ZN7cutlass13device_kernelIN5flash19enable_sm80_to_sm89INS1_16FlashAttnFwdSm80INS1_25CollectiveMainloopFwdSm80ILi8ELi1ELb1EN4cute5tupleIJNS5_1CILi128EEENS7_ILi48EEENS7_ILi256EEEEEELi256ENS_10bfloat16_tEfNS_4arch4Sm80ELb0ELb1ELb1ELb1ELb0ELb0ELb1ELb1EEENS1_21CollectiveEpilogueFwdINS6_IJS8_SA_S9_EEENS6_IJNS7_ILi1EEESI_SI_EEESC_SE_Li256ELb1ELb1ELb1ELb0EEENS1_36VarlenDynamicPersistentTileSchedulerILi128ELi48ELi256ELi256ELb1ELb1ELb0ELb1ELb0ELb1EEEEEEEEEvNT_6ParamsE --------------------------
	.section	.nv.constant0._ZN7cutlass13device_kernelIN5flash19enable_sm80_to_sm89INS1_16FlashAttnFwdSm80INS1_25CollectiveMainloopFwdSm80ILi8ELi1ELb1EN4cute5tupleIJNS5_1CILi128EEENS7_ILi48EEENS7_ILi256EEEEEELi256ENS_10bfloat16_tEfNS_4arch4Sm80ELb0ELb1ELb1ELb1ELb0ELb0ELb1ELb1EEENS1_21CollectiveEpilogueFwdINS6_IJS8_SA_S9_EEENS6_IJNS7_ILi1EEESI_SI_EEESC_SE_Li256ELb1ELb1ELb1ELb0EEENS1_36VarlenDynamicPersistentTileSchedulerILi128ELi48ELi256ELi256ELb1ELb1ELb0ELb1ELb0ELb1EEEEEEEEEvNT_6ParamsE,"a",@progbits
	.sectionflags	@""
	.align	4
.nv.constant0._ZN7cutlass13device_kernelIN5flash19enable_sm80_to_sm89INS1_16FlashAttnFwdSm80INS1_25CollectiveMainloopFwdSm80ILi8ELi1ELb1EN4cute5tupleIJNS5_1CILi128EEENS7_ILi48EEENS7_ILi256EEEEEELi256ENS_10bfloat16_tEfNS_4arch4Sm80ELb0ELb1ELb1ELb1ELb0ELb0ELb1ELb1EEENS1_21CollectiveEpilogueFwdINS6_IJS8_SA_S9_EEENS6_IJNS7_ILi1EEESI_SI_EEESC_SE_Li256ELb1ELb1ELb1ELb0EEENS1_36VarlenDynamicPersistentTileSchedulerILi128ELi48ELi256ELi256ELb1ELb1ELb0ELb1ELb0ELb1EEEEEEEEEvNT_6ParamsE:
	.zero		1432


//--------------------- .nv.constant0._ZN7cutlass13device_kernelIN5flash19enable_sm80_to_sm89INS1_16FlashAttnFwdSm80INS1_25CollectiveMainloopFwdSm80ILi8ELi1ELb0EN4cute5tupleIJNS5_1CILi128EEENS7_ILi32EEENS7_ILi256EEEEEELi256ENS_10bfloat16_tEfNS_4arch4Sm80ELb0ELb1ELb1ELb1ELb0ELb1ELb1ELb1EEENS1_21CollectiveEpilogueFwdINS6_IJS8_SA_S9_EEENS6_IJNS7_ILi1EEESI_SI_EEESC_SE_Li256ELb1ELb1ELb1ELb0EEENS1_36VarlenDynamicPersistentTileSchedulerILi128ELi32ELi256ELi256ELb1ELb1ELb0ELb1ELb0ELb1EEEEEEEEEvNT_6ParamsE --------------------------
	.section	.nv.constant0._ZN7cutlass13device_kernelIN5flash19enable_sm80_to_sm89INS1_16FlashAttnFwdSm80INS1_25CollectiveMainloopFwdSm80ILi8ELi1ELb0EN4cute5tupleIJNS5_1CILi128EEENS7_ILi32EEENS7_ILi256EEEEEELi256ENS_10bfloat16_tEfNS_4arch4Sm80ELb0ELb1ELb1ELb1ELb0ELb1ELb1ELb1EEENS1_21CollectiveEpilogueFwdINS6_IJS8_SA_S9_EEENS6_IJNS7_ILi1EEESI_SI_EEESC_SE_Li256ELb1ELb1ELb1ELb0EEENS1_36VarlenDynamicPersistentTileSchedulerILi128ELi32ELi256ELi256ELb1ELb1ELb0ELb1ELb0ELb1EEEEEEEEEvNT_6ParamsE,"a",@progbits
	.sectionflags	@""
	.align	4
.nv.constant0._ZN7cutlass13device_kernelIN5flash19enable_sm80_to_sm89INS1_16FlashAttnFwdSm80INS1_25CollectiveMainloopFwdSm80ILi8ELi1ELb0EN4cute5tupleIJNS5_1CILi128EEENS7_ILi32EEENS7_ILi256EEEEEELi256ENS_10bfloat16_tEfNS_4arch4Sm80ELb0ELb1ELb1ELb1ELb0ELb1ELb1ELb1EEENS1_21CollectiveEpilogueFwdINS6_IJS8_SA_S9_EEENS6_IJNS7_ILi1EEESI_SI_EEESC_SE_Li256ELb1ELb1ELb1ELb0EEENS1_36VarlenDynamicPersistentTileSchedulerILi128ELi32ELi256ELi256ELb1ELb1ELb0ELb1ELb0ELb1EEEEEEEEEvNT_6ParamsE:
	.zero		1432


//--------------------- .nv.constant0._ZN7cutlass13device_kernelIN5flash19enable_sm80_to_sm89INS1_16FlashAttnFwdSm80INS1_25CollectiveMainloopFwdSm80ILi8ELi1ELb1EN4cute5tupleIJNS5_1CILi128EEENS7_ILi64EEENS7_ILi256EEEEEELi256ENS_10bfloat16_tEfNS_4arch4Sm80ELb1ELb0ELb1ELb0ELb0ELb0ELb1ELb1EEENS1_21CollectiveEpilogueFwdINS6_IJS8_SA_S9_EEENS6_IJNS7_ILi1EEESI_SI_EEESC_SE_Li256ELb0ELb1ELb1ELb0EEENS1_30DynamicPersistentTileSchedulerILi256ELi256ELb1ELb1ELb0EEEEEEEEEvNT_6ParamsE --------------------------
	.section	.nv.constant0._ZN7cutlass13device_kernelIN5flash19enable_sm80_to_sm89INS1_16FlashAttnFwdSm80INS1_25CollectiveMainloopFwdSm80ILi8ELi1ELb1EN4cute5tupleIJNS5_1CILi128EEENS7_ILi64EEENS7_ILi256EEEEEELi256ENS_10bfloat16_tEfNS_4arch4Sm80ELb1ELb0ELb1ELb0ELb0ELb0ELb1ELb1EEENS1_21CollectiveEpilogueFwdINS6_IJS8_SA_S9_EEENS6_IJNS7_ILi1EEESI_SI_EEESC_SE_Li256ELb0ELb1ELb1ELb0EEENS1_30DynamicPersistentTileSchedulerILi256ELi256ELb1ELb1ELb0EEEEEEEEEvNT_6ParamsE,"a",@progbits
	.sectionflags	@""
	.align	4
.nv.constant0._ZN7cutlass13device_kernelIN5flash19enable_sm80_to_sm89INS1_16FlashAttnFwdSm80INS1_25CollectiveMainloopFwdSm80ILi8ELi1ELb1EN4cute5tupleIJNS5_1CILi128EEENS7_ILi64EEENS7_ILi256EEEEEELi256ENS_10bfloat16_tEfNS_4arch4Sm80ELb1ELb0ELb1ELb0ELb0ELb0ELb1ELb1EEENS1_21CollectiveEpilogueFwdINS6_IJS8_SA_S9_EEENS6_IJNS7_ILi1EEESI_SI_EEESC_SE_Li256ELb0ELb1ELb1ELb0EEENS1_30DynamicPersistentTileSchedulerILi256ELi256ELb1ELb1ELb0EEEEEEEEEvNT_6ParamsE:
	.zero		1416


//--------------------- .nv.constant0._ZN7cutlass13device_kernelIN5flash19enable_sm80_to_sm89INS1_16FlashAttnFwdSm80INS1_25CollectiveMainloopFwdSm80ILi8ELi1ELb1EN4cute5tupleIJNS5_1CILi128EEENS7_ILi48EEENS7_ILi256EEEEEELi256ENS_10bfloat16_tEfNS_4arch4Sm80ELb1ELb0ELb1ELb1ELb0ELb0ELb1ELb1EEENS1_21CollectiveEpilogueFwdINS6_IJS8_SA_S9_EEENS6_IJNS7_ILi1EEESI_SI_EEESC_SE_Li256ELb1ELb1ELb1ELb0EEENS1_36VarlenDynamicPersistentTileSchedulerILi128ELi48ELi256ELi256ELb1ELb1ELb0ELb1ELb1ELb1EEEEEEEEEvNT_6ParamsE --------------------------
	.section	.nv.constant0._ZN7cutlass13device_kernelIN5flash19enable_sm80_to_sm89INS1_16FlashAttnFwdSm80INS1_25CollectiveMainloopFwdSm80ILi8ELi1ELb1EN4cute5tupleIJNS5_1CILi128EEENS7_ILi48EEENS7_ILi256EEEEEELi256ENS_10bfloat16_tEfNS_4arch4Sm80ELb1ELb0ELb1ELb1ELb0ELb0ELb1ELb1EEENS1_21CollectiveEpilogueFwdINS6_IJS8_SA_S9_EEENS6_IJNS7_ILi1EEESI_SI_EEESC_SE_Li256ELb1ELb1ELb1ELb0EEENS1_36VarlenDynamicPersistentTileSchedulerILi128ELi48ELi256ELi256ELb1ELb1ELb0ELb1ELb1ELb1EEEEEEEEEvNT_6ParamsE,"a",@progbits
	.sectionflags	@""
	.align	4
.nv.constant0._ZN7cutlass13device_kernelIN5flash19enable_sm80_to_sm89INS1_16FlashAttnFwdSm80INS1_25CollectiveMainloopFwdSm80ILi8ELi1ELb1EN4cute5tupleIJNS5_1CILi128EEENS7_ILi48EEENS7_ILi256EEEEEELi256ENS_10bfloat16_tEfNS_4arch4Sm80ELb1ELb0ELb1ELb1ELb0ELb0ELb1ELb1EEENS1_21CollectiveEpilogueFwdINS6_IJS8_SA_S9_EEENS6_IJNS7_ILi1EEESI_SI_EEESC_SE_Li256ELb1ELb1ELb1ELb0EEENS1_36VarlenDynamicPersistentTileSchedulerILi128ELi48ELi256ELi256ELb1ELb1ELb0ELb1ELb1ELb1EEEEEEEEEvNT_6ParamsE:
	.zero		1432


//--------------------- .nv.constant0._ZN7cutlass13device_kernelIN5flash19enable_sm80_to_sm89INS1_16FlashAttnFwdSm80INS1_25CollectiveMainloopFwdSm80ILi8ELi1ELb0EN4cute5tupleIJNS5_1CILi128EEENS7_ILi32EEENS7_ILi256EEEEEELi256ENS_10bfloat16_tEfNS_4arch4Sm80ELb1ELb0ELb1ELb1ELb0ELb1ELb1ELb1EEENS1_21CollectiveEpilogueFwdINS6_IJS8_SA_S9_EEENS6_IJNS7_ILi1EEESI_SI_EEESC_SE_Li256ELb1ELb1ELb1ELb0EEENS1_36VarlenDynamicPersistentTileSchedulerILi128ELi32ELi256ELi256ELb1ELb1ELb0ELb1ELb1ELb1EEEEEEEEEvNT_6ParamsE --------------------------
	.section	.nv.constant0._ZN7cutlass13device_kernelIN5flash19enable_sm80_to_sm89INS1_16FlashAttnFwdSm80INS1_25CollectiveMainloopFwdSm80ILi8ELi1ELb0EN4cute5tupleIJNS5_1CILi128EEENS7_ILi32EEENS7_ILi256EEEEEELi256ENS_10bfloat16_tEfNS_4arch4Sm80ELb1ELb0ELb1ELb1ELb0ELb1ELb1ELb1EEENS1_21CollectiveEpilogueFwdINS6_IJS8_SA_S9_EEENS6_IJNS7_ILi1EEESI_SI_EEESC_SE_Li256ELb1ELb1ELb1ELb0EEENS1_36VarlenDynamicPersistentTileSchedulerILi128ELi32ELi256ELi256ELb1ELb1ELb0ELb1ELb1ELb1EEEEEEEEEvNT_6ParamsE,"a",@progbits
	.sectionflags	@""
	.align	4
.nv.constant0._ZN7cutlass13device_kernelIN5flash19enable_sm80_to_sm89INS1_16FlashAttnFwdSm80INS1_25CollectiveMainloopFwdSm80ILi8ELi1ELb0EN4cute5tupleIJNS5_1CILi128EEENS7_ILi32EEENS7_ILi256EEEEEELi256ENS_10bfloat16_tEfNS_4arch4Sm80ELb1ELb0ELb1ELb1ELb0ELb1ELb1ELb1EEENS1_21CollectiveEpilogueFwdINS6_IJS8_SA_S9_EEENS6_IJNS7_ILi1EEESI_SI_EEESC_SE_Li256ELb1ELb1ELb1ELb0EEENS1_36VarlenDynamicPersistentTileSchedulerILi128ELi32ELi256ELi256ELb1ELb1ELb0ELb1ELb1ELb1EEEEEEEEEvNT_6ParamsE:
	.zero		1432


//--------------------- .nv.constant0._ZN7cutlass13device_kernelIN5flash19enable_sm80_to_sm89INS1_16FlashAttnFwdSm80INS1_25CollectiveMainloopFwdSm80ILi8ELi1ELb0EN4cute5tupleIJNS5_1CILi128EEENS7_ILi96EEENS7_ILi256EEEEEELi256ENS_10bfloat16_tEfNS_4arch4Sm80ELb0ELb0ELb1ELb0ELb0ELb0ELb1ELb1EEENS1_21CollectiveEpilogueFwdINS6_IJS8_SA_S9_EEENS6_IJNS7_ILi1EEESI_SI_EEESC_SE_Li256ELb0ELb1ELb1ELb0EEENS1_19SingleTileSchedulerILb0ELb1ELb1ELi128EEEEEEEEEvNT_6ParamsE --------------------------
	.section	.nv.constant0._ZN7cutlass13device_kernelIN5flash19enable_sm80_to_sm89INS1_16FlashAttnFwdSm80INS1_25CollectiveMainloopFwdSm80ILi8ELi1ELb0EN4cute5tupleIJNS5_1CILi128EEENS7_ILi96EEENS7_ILi256EEEEEELi256ENS_10bfloat16_tEfNS_4arch4Sm80ELb0ELb0ELb1ELb0ELb0ELb0ELb1ELb1EEENS1_21CollectiveEpilogueFwdINS6_IJS8_SA_S9_EEENS6_IJNS7_ILi1EEESI_SI_EEESC_SE_Li256ELb0ELb1ELb1ELb0EEENS1_19SingleTileSchedulerILb0ELb1ELb1ELi128EEEEEEEEEvNT_6ParamsE,"a",@progbits
	.sectionflags	@""
	.align	4
.nv.constant0._ZN7cutlass13device_kernelIN5flash19enable_sm80_to_sm89INS1_16FlashAttnFwdSm80INS1_25CollectiveMainloopFwdSm80ILi8ELi1ELb0EN4cute5tupleIJNS5_1CILi128EEENS7_ILi96EEENS7_ILi256EEEEEELi256ENS_10bfloat16_tEfNS_4arch4Sm80ELb0ELb0ELb1ELb0ELb0ELb0ELb1ELb1EEENS1_21CollectiveEpilogueFwdINS6_IJS8_SA_S9_EEENS6_IJNS7_ILi1EEESI_SI_EEESC_SE_Li256ELb0ELb1ELb1ELb0EEENS1_19SingleTileSchedulerILb0ELb1ELb1ELi128EEEEEEEEEvNT_6ParamsE:
	.zero		1400


//--------------------- .nv.constant0._ZN7cutlass13device_kernelIN5flash19enable_sm80_to_sm89INS1_16FlashAttnFwdSm80INS1_25CollectiveMainloopFwdSm80ILi8ELi1ELb0EN4cute5tupleIJNS5_1CILi128EEENS7_ILi64EEENS7_ILi256EEEEEELi256ENS_10bfloat16_tEfNS_4arch4Sm80ELb0ELb0ELb1ELb1ELb0ELb0ELb1ELb1EEENS1_21CollectiveEpilogueFwdINS6_IJS8_SA_S9_EEENS6_IJNS7_ILi1EEESI_SI_EEESC_SE_Li256ELb1ELb1ELb1ELb0EEENS1_36VarlenDynamicPersistentTileSchedulerILi128ELi64ELi256ELi256ELb1ELb1ELb0ELb0ELb1ELb1EEEEEEEEEvNT_6ParamsE --------------------------
	.section	.nv.constant0._ZN7cutlass13device_kernelIN5flash19enable_sm80_to_sm89INS1_16FlashAttnFwdSm80INS1_25CollectiveMainloopFwdSm80ILi8ELi1ELb0EN4cute5tupleIJNS5_1CILi128EEENS7_ILi64EEENS7_ILi256EEEEEELi256ENS_10bfloat16_tEfNS_4arch4Sm80ELb0ELb0ELb1ELb1ELb0ELb0ELb1ELb1EEENS1_21CollectiveEpilogueFwdINS6_IJS8_SA_S9_EEENS6_IJNS7_ILi1EEESI_SI_EEESC_SE_Li256ELb1ELb1ELb1ELb0EEENS1_36VarlenDynamicPersistentTileSchedulerILi128ELi64ELi256ELi256ELb1ELb1ELb0ELb0ELb1ELb1EEEEEEEEEvNT_6ParamsE,"a",@progbits
	.sectionflags	@""
	.align	4
.nv.constant0._ZN7cutlass13device_kernelIN5flash19enable_sm80_to_sm89INS1_16FlashAttnFwdSm80INS1_25CollectiveMainloopFwdSm80ILi8ELi1ELb0EN4cute5tupleIJNS5_1CILi128EEENS7_ILi64EEENS7_ILi256EEEEEELi256ENS_10bfloat16_tEfNS_4arch4Sm80ELb0ELb0ELb1ELb1ELb0ELb0ELb1ELb1EEENS1_21CollectiveEpilogueFwdINS6_IJS8_SA_S9_EEENS6_IJNS7_ILi1EEESI_SI_EEESC_SE_Li256ELb1ELb1ELb1ELb0EEENS1_36VarlenDynamicPersistentTileSchedulerILi128ELi64ELi256ELi256ELb1ELb1ELb0ELb0ELb1ELb1EEEEEEEEEvNT_6ParamsE:
	.zero		1432


//--------------------- .nv.constant0._ZN7cutlass13device_kernelIN5flash19enable_sm80_to_sm89INS1_16FlashAttnFwdSm80INS1_25CollectiveMainloopFwdSm80ILi8ELi1ELb0EN4cute5tupleIJNS5_1CILi128EEENS7_ILi48EEENS7_ILi256EEEEEELi256ENS_10bfloat16_tEfNS_4arch4Sm80ELb0ELb0ELb1ELb1ELb0ELb1ELb1ELb1EEENS1_21CollectiveEpilogueFwdINS6_IJS8_SA_S9_EEENS6_IJNS7_ILi1EEESI_SI_EEESC_SE_Li256ELb1ELb1ELb1ELb0EEENS1_36VarlenDynamicPersistentTileSchedulerILi128ELi48ELi256ELi256ELb1ELb1ELb0ELb0ELb1ELb1EEEEEEEEEvNT_6ParamsE --------------------------
	.section	.nv.constant0._ZN7cutlass13device_kernelIN5flash19enable_sm80_to_sm89INS1_16FlashAttnFwdSm80INS1_25CollectiveMainloopFwdSm80ILi8ELi1ELb0EN4cute5tupleIJNS5_1CILi128EEENS7_ILi48EEENS7_ILi256EEEEEELi256ENS_10bfloat16_tEfNS_4arch4Sm80ELb0ELb0ELb1ELb1ELb0ELb1ELb1ELb1EEENS1_21CollectiveEpilogueFwdINS6_IJS8_SA_S9_EEENS6_IJNS7_ILi1EEESI_SI_EEESC_SE_Li256ELb1ELb1ELb1ELb0EEENS1_36VarlenDynamicPersistentTileSchedulerILi128ELi48ELi256ELi256ELb1ELb1ELb0ELb0ELb1ELb1EEEEEEEEEvNT_6ParamsE,"a",@progbits
	.sectionflags	@""
	.align	4
.nv.constant0._ZN7cutlass13device_kernelIN5flash19enable_sm80_to_sm89INS1_16FlashAttnFwdSm80INS1_25CollectiveMainloopFwdSm80ILi8ELi1ELb0EN4cute5tupleIJNS5_1CILi128EEENS7_ILi48EEENS7_ILi256EEEEEELi256ENS_10bfloat16_tEfNS_4arch4Sm80ELb0ELb0ELb1ELb1ELb0ELb1ELb1ELb1EEENS1_21CollectiveEpilogueFwdINS6_IJS8_SA_S9_EEENS6_IJNS7_ILi1EEESI_SI_EEESC_SE_Li256ELb1ELb1ELb1ELb0EEENS1_36VarlenDynamicPersistentTileSchedulerILi128ELi48ELi256ELi256ELb1ELb1ELb0ELb0ELb1ELb1EEEEEEEEEvNT_6ParamsE:
	.zero		1432


//--------------------- .nv.constant0._ZN7cutlass13device_kernelIN5flash19enable_sm80_to_sm89INS1_16FlashAttnFwdSm80INS1_25CollectiveMainloopFwdSm80ILi8ELi1ELb0EN4cute5tupleIJNS5_1CILi128EEENS7_ILi64EEENS7_ILi256EEEEEELi256ENS_10bfloat16_tEfNS_4arch4Sm80ELb0ELb1ELb1ELb0ELb0ELb0ELb1ELb1EEENS1_21CollectiveEpilogueFwdINS6_IJS8_SA_S9_EEENS6_IJNS7_ILi1EEESI_SI_EEESC_SE_Li256ELb0ELb1ELb1ELb0EEENS1_19SingleTileSchedulerILb0ELb1ELb1ELi128EEEEEEEEEvNT_6ParamsE --------------------------
	.section	.nv.constant0._ZN7cutlass13device_kernelIN5flash19enable_sm80_to_sm89INS1_16FlashAttnFwdSm80INS1_25CollectiveMainloopFwdSm80ILi8ELi1ELb0EN4cute5tupleIJNS5_1CILi128EEENS7_ILi64EEENS7_ILi256EEEEEELi256ENS_10bfloat16_tEfNS_4arch4Sm80ELb0ELb1ELb1ELb0ELb0ELb0ELb1ELb1EEENS1_21CollectiveEpilogueFwdINS6_IJS8_SA_S9_EEENS6_IJNS7_ILi1EEESI_SI_EEESC_SE_Li256ELb0ELb1ELb1ELb0EEENS1_19SingleTileSchedulerILb0ELb1ELb1ELi128EEEEEEEEEvNT_6ParamsE,"a",@progbits
	.sectionflags	@""
	.align	4
.nv.constant0._ZN7cutlass13device_kernelIN5flash19enable_sm80_to_sm89INS1_16FlashAttnFwdSm80INS1_25CollectiveMainloopFwdSm80ILi8ELi1ELb0EN4cute5tupleIJNS5_1CILi128EEENS7_ILi64EEENS7_ILi256EEEEEELi256ENS_10bfloat16_tEfNS_4arch4Sm80ELb0ELb1ELb1ELb0ELb0ELb0ELb1ELb1EEENS1_21CollectiveEpilogueFwdINS6_IJS8_SA_S9_EEENS6_IJNS7_ILi1EEESI_SI_EEESC_SE_Li256ELb0ELb1ELb1ELb0EEENS1_19SingleTileSchedulerILb0ELb1ELb1ELi128EEEEEEEEEvNT_6ParamsE:
	.zero		1400


//--------------------- .nv.constant0._ZN7cutlass13device_kernelIN5flash19enable_sm80_to_sm89INS1_16FlashAttnFwdSm80INS1_25CollectiveMainloopFwdSm80ILi8ELi1ELb0EN4cute5tupleIJNS5_1CILi128EEENS7_ILi64EEENS7_ILi256EEEEEELi256ENS_10bfloat16_tEfNS_4arch4Sm80ELb0ELb1ELb1ELb1ELb0ELb0ELb1ELb1EEENS1_21CollectiveEpilogueFwdINS6_IJS8_SA_S9_EEENS6_IJNS7_ILi1EEESI_SI_EEESC_SE_Li256ELb1ELb1ELb1ELb0EEENS1_36VarlenDynamicPersistentTileSchedulerILi128ELi64ELi256ELi256ELb1ELb1ELb0ELb1ELb0ELb1EEEEEEEEEvNT_6ParamsE --------------------------
	.section	.nv.constant0._ZN7cutlass13device_kernelIN5flash19enable_sm80_to_sm89INS1_16FlashAttnFwdSm80INS1_25CollectiveMainloopFwdSm80ILi8ELi1ELb0EN4cute5tupleIJNS5_1CILi128EEENS7_ILi64EEENS7_ILi256EEEEEELi256ENS_10bfloat16_tEfNS_4arch4Sm80ELb0ELb1ELb1ELb1ELb0ELb0ELb1ELb1EEENS1_21CollectiveEpilogueFwdINS6_IJS8_SA_S9_EEENS6_IJNS7_ILi1EEESI_SI_EEESC_SE_Li256ELb1ELb1ELb1ELb0EEENS1_36VarlenDynamicPersistentTileSchedulerILi128ELi64ELi256ELi256ELb1ELb1ELb0ELb1ELb0ELb1EEEEEEEEEvNT_6ParamsE,"a",@progbits
	.sectionflags	@""
	.align	4
.nv.constant0._ZN7cutlass13device_kernelIN5flash19enable_sm80_to_sm89INS1_16FlashAttnFwdSm80INS1_25CollectiveMainloopFwdSm80ILi8ELi1ELb0EN4cute5tupleIJNS5_1CILi128EEENS7_ILi64EEENS7_ILi256EEEEEELi256ENS_10bfloat16_tEfNS_4arch4Sm80ELb0ELb1ELb1ELb1ELb0ELb0ELb1ELb1EEENS1_21CollectiveEpilogueFwdINS6_IJS8_SA_S9_EEENS6_IJNS7_ILi1EEESI_SI_EEESC_SE_Li256ELb1ELb1ELb1ELb0EEENS1_36VarlenDynamicPersistentTileSchedulerILi128ELi64ELi256ELi256ELb1ELb1ELb0ELb1ELb0ELb1EEEEEEEEEvNT_6ParamsE:
	.zero		1432


//--------------------- .nv.constant0._ZN7cutlass13device_kernelIN5flash19enable_sm80_to_sm89INS1_16FlashAttnFwdSm80INS1_25CollectiveMainloopFwdSm80ILi8ELi1ELb0EN4cute5tupleIJNS5_1CILi128EEENS7_ILi48EEENS7_ILi256EEEEEELi256ENS_10bfloat16_tEfNS_4arch4Sm80ELb0ELb1ELb1ELb1ELb0ELb1ELb1ELb1EEENS1_21CollectiveEpilogueFwdINS6_IJS8_SA_S9_EEENS6_IJNS7_ILi1EEESI_SI_EEESC_SE_Li256ELb1ELb1ELb1ELb0EEENS1_36VarlenDynamicPersistentTileSchedulerILi128ELi48ELi256ELi256ELb1ELb1ELb0ELb1ELb0ELb1EEEEEEEEEvNT_6ParamsE --------------------------
	.section	.nv.constant0._ZN7cutlass13device_kernelIN5flash19enable_sm80_to_sm89INS1_16FlashAttnFwdSm80INS1_25CollectiveMainloopFwdSm80ILi8ELi1ELb0EN4cute5tupleIJNS5_1CILi128EEENS7_ILi48EEENS7_ILi256EEEEEELi256ENS_10bfloat16_tEfNS_4arch4Sm80ELb0ELb1ELb1ELb1ELb0ELb1ELb1ELb1EEENS1_21CollectiveEpilogueFwdINS6_IJS8_SA_S9_EEENS6_IJNS7_ILi1EEESI_SI_EEESC_SE_Li256ELb1ELb1ELb1ELb0EEENS1_36VarlenDynamicPersistentTileSchedulerILi128ELi48ELi256ELi256ELb1ELb1ELb0ELb1ELb0ELb1EEEEEEEEEvNT_6ParamsE,"a",@progbits
	.sectionflags	@""
	.align	4
.nv.constant0._ZN7cutlass13device_kernelIN5flash19enable_sm80_to_sm89INS1_16FlashAttnFwdSm80INS1_25CollectiveMainloopFwdSm80ILi8ELi1ELb0EN4cute5tupleIJNS5_1CILi128EEENS7_ILi48EEENS7_ILi256EEEEEELi256ENS_10bfloat16_tEfNS_4arch4Sm80ELb0ELb1ELb1ELb1ELb0ELb1ELb1ELb1EEENS1_21CollectiveEpilogueFwdINS6_IJS8_SA_S9_EEENS6_IJNS7_ILi1EEESI_SI_EEESC_SE_Li256ELb1ELb1ELb1ELb0EEENS1_36VarlenDynamicPersistentTileSchedulerILi128ELi48ELi256ELi256ELb1ELb1ELb0ELb1ELb0ELb1EEEEEEEEEvNT_6ParamsE:
	.zero		1432


//--------------------- .nv.constant0._ZN7cutlass13device_kernelIN5flash19enable_sm80_to_sm89INS1_16FlashAttnFwdSm80INS1_25CollectiveMainloopFwdSm80ILi8ELi1ELb0EN4cute5tupleIJNS5_1CILi128EEENS7_ILi96EEENS7_ILi256EEEEEELi256ENS_10bfloat16_tEfNS_4arch4Sm80ELb1ELb0ELb1ELb0ELb0ELb0ELb1ELb1EEENS1_21CollectiveEpilogueFwdINS6_IJS8_SA_S9_EEENS6_IJNS7_ILi1EEESI_SI_EEESC_SE_Li256ELb0ELb1ELb1ELb0EEENS1_30DynamicPersistentTileSchedulerILi256ELi256ELb1ELb1ELb0EEEEEEEEEvNT_6ParamsE --------------------------
	.section	.nv.constant0._ZN7cutlass13device_kernelIN5flash19enable_sm80_to_sm89INS1_16FlashAttnFwdSm80INS1_25CollectiveMainloopFwdSm80ILi8ELi1ELb0EN4cute5tupleIJNS5_1CILi128EEENS7_ILi96EEENS7_ILi256EEEEEELi256ENS_10bfloat16_tEfNS_4arch4Sm80ELb1ELb0ELb1ELb0ELb0ELb0ELb1ELb1EEENS1_21CollectiveEpilogueFwdINS6_IJS8_SA_S9_EEENS6_IJNS7_ILi1EEESI_SI_EEESC_SE_Li256ELb0ELb1ELb1ELb0EEENS1_30DynamicPersistentTileSchedulerILi256ELi256ELb1ELb1ELb0EEEEEEEEEvNT_6ParamsE,"a",@progbits
	.sectionflags	@""
	.align	4
.nv.constant0._ZN7cutlass13device_kernelIN5flash19enable_sm80_to_sm89INS1_16FlashAttnFwdSm80INS1_25CollectiveMainloopFwdSm80ILi8ELi1ELb0EN4cute5tupleIJNS5_1CILi128EEENS7_ILi96EEENS7_ILi256EEEEEELi256ENS_10bfloat16_tEfNS_4arch4Sm80ELb1ELb0ELb1ELb0ELb0ELb0ELb1ELb1EEENS1_21CollectiveEpilogueFwdINS6_IJS8_SA_S9_EEENS6_IJNS7_ILi1EEESI_SI_EEESC_SE_Li256ELb0ELb1ELb1ELb0EEENS1_30DynamicPersistentTileSchedulerILi256ELi256ELb1ELb1ELb0EEEEEEEEEvNT_6ParamsE:
	.zero		1416


//--------------------- .nv.constant0._ZN7cutlass13device_kernelIN5flash19enable_sm80_to_sm89INS1_16FlashAttnFwdSm80INS1_25CollectiveMainloopFwdSm80ILi8ELi1ELb0EN4cute5tupleIJNS5_1CILi128EEENS7_ILi64EEENS7_ILi256EEEEEELi256ENS_10bfloat16_tEfNS_4arch4Sm80ELb1ELb0ELb1ELb1ELb0ELb0ELb1ELb1EEENS1_21CollectiveEpilogueFwdINS6_IJS8_SA_S9_EEENS6_IJNS7_ILi1EEESI_SI_EEESC_SE_Li256ELb1ELb1ELb1ELb0EEENS1_36VarlenDynamicPersistentTileSchedulerILi128ELi64ELi256ELi256ELb1ELb1ELb0ELb1ELb1ELb1EEEEEEEEEvNT_6ParamsE --------------------------
	.section	.nv.constant0._ZN7cutlass13device_kernelIN5flash19enable_sm80_to_sm89INS1_16FlashAttnFwdSm80INS1_25CollectiveMainloopFwdSm80ILi8ELi1ELb0EN4cute5tupleIJNS5_1CILi128EEENS7_ILi64EEENS7_ILi256EEEEEELi256ENS_10bfloat16_tEfNS_4arch4Sm80ELb1ELb0ELb1ELb1ELb0ELb0ELb1ELb1EEENS1_21CollectiveEpilogueFwdINS6_IJS8_SA_S9_EEENS6_IJNS7_ILi1EEESI_SI_EEESC_SE_Li256ELb1ELb1ELb1ELb0EEENS1_36VarlenDynamicPersistentTileSchedulerILi128ELi64ELi256ELi256ELb1ELb1ELb0ELb1ELb1ELb1EEEEEEEEEvNT_6ParamsE,"a",@progbits
	.sectionflags	@""
	.align	4
.nv.constant0._ZN7cutlass13device_kernelIN5flash19enable_sm80_to_sm89INS1_16FlashAttnFwdSm80INS1_25CollectiveMainloopFwdSm80ILi8ELi1ELb0EN4cute5tupleIJNS5_1CILi128EEENS7_ILi64EEENS7_ILi256EEEEEELi256ENS_10bfloat16_tEfNS_4arch4Sm80ELb1ELb0ELb1ELb1ELb0ELb0ELb1ELb1EEENS1_21CollectiveEpilogueFwdINS6_IJS8_SA_S9_EEENS6_IJNS7_ILi1EEESI_SI_EEESC_SE_Li256ELb1ELb1ELb1ELb0EEENS1_36VarlenDynamicPersistentTileSchedulerILi128ELi64ELi256ELi256ELb1ELb1ELb0ELb1ELb1ELb1EEEEEEEEEvNT_6ParamsE:
	.zero		1432


//--------------------- .nv.constant0._ZN7cutlass13device_kernelIN5flash19enable_sm80_to_sm89INS1_16FlashAttnFwdSm80INS1_25CollectiveMainloopFwdSm80ILi8ELi1ELb0EN4cute5tupleIJNS5_1CILi128EEENS7_ILi48EEENS7_ILi256EEEEEELi256ENS_10bfloat16_tEfNS_4arch4Sm80ELb1ELb0ELb1ELb1ELb0ELb1ELb1ELb1EEENS1_21CollectiveEpilogueFwdINS6_IJS8_SA_S9_EEENS6_IJNS7_ILi1EEESI_SI_EEESC_SE_Li256ELb1ELb1ELb1ELb0EEENS1_36VarlenDynamicPersistentTileSchedulerILi128ELi48ELi256ELi256ELb1ELb1ELb0ELb1ELb1ELb1EEEEEEEEEvNT_6ParamsE --------------------------
	.section	.nv.constant0._ZN7cutlass13device_kernelIN5flash19enable_sm80_to_sm89INS1_16FlashAttnFwdSm80INS1_25CollectiveMainloopFwdSm80ILi8ELi1ELb0EN4cute5tupleIJNS5_1CILi128EEENS7_ILi48EEENS7_ILi256EEEEEELi256ENS_10bfloat16_tEfNS_4arch4Sm80ELb1ELb0ELb1ELb1ELb0ELb1ELb1ELb1EEENS1_21CollectiveEpilogueFwdINS6_IJS8_SA_S9_EEENS6_IJNS7_ILi1EEESI_SI_EEESC_SE_Li256ELb1ELb1ELb1ELb0EEENS1_36VarlenDynamicPersistentTileSchedulerILi128ELi48ELi256ELi256ELb1ELb1ELb0ELb1ELb1ELb1EEEEEEEEEvNT_6ParamsE,"a",@progbits
	.sectionflags	@""
	.align	4
.nv.constant0._ZN7cutlass13device_kernelIN5flash19enable_sm80_to_sm89INS1_16FlashAttnFwdSm80INS1_25CollectiveMainloopFwdSm80ILi8ELi1ELb0EN4cute5tupleIJNS5_1CILi128EEENS7_ILi48EEENS7_ILi256EEEEEELi256ENS_10bfloat16_tEfNS_4arch4Sm80ELb1ELb0ELb1ELb1ELb0ELb1ELb1ELb1EEENS1_21CollectiveEpilogueFwdINS6_IJS8_SA_S9_EEENS6_IJNS7_ILi1EEESI_SI_EEESC_SE_Li256ELb1ELb1ELb1ELb0EEENS1_36VarlenDynamicPersistentTileSchedulerILi128ELi48ELi256ELi256ELb1ELb1ELb0ELb1ELb1ELb1EEEEEEEEEvNT_6ParamsE:
	.zero		1432


//--------------------- .text._ZN7cutlass13device_kernelIN5flash19enable_sm80_to_sm89INS1_16FlashAttnFwdSm80INS1_25CollectiveMainloopFwdSm80ILi8ELi1ELb1EN4cute5tupleIJNS5_1CILi128EEENS7_ILi64EEENS7_ILi256EEEEEELi256ENS_10bfloat16_tEfNS_4arch4Sm80ELb0ELb0ELb1ELb0ELb0ELb0ELb1ELb1EEENS1_21CollectiveEpilogueFwdINS6_IJS8_SA_S9_EEENS6_IJNS7_ILi1EEESI_SI_EEESC_SE_Li256ELb0ELb1ELb1ELb0EEENS1_19SingleTileSchedulerILb0ELb1ELb1ELi128EEEEEEEEEvNT_6ParamsE --------------------------
	.section	.text._ZN7cutlass13device_kernelIN5flash19enable_sm80_to_sm89INS1_16FlashAttnFwdSm80INS1_25CollectiveMainloopFwdSm80ILi8ELi1ELb1EN4cute5tupleIJNS5_1CILi128EEENS7_ILi64EEENS7_ILi256EEEEEELi256ENS_10bfloat16_tEfNS_4arch4Sm80ELb0ELb0ELb1ELb0ELb0ELb0ELb1ELb1EEENS1_21CollectiveEpilogueFwdINS6_IJS8_SA_S9_EEENS6_IJNS7_ILi1EEESI_SI_EEESC_SE_Li256ELb0ELb1ELb1ELb0EEENS1_19SingleTileSchedulerILb0ELb1ELb1ELi128EEEEEEEEEvNT_6ParamsE,"ax",@progbits
	.sectioninfo	@"SHI_REGISTERS=255"
	.align	128
.text._ZN7cutlass13device_kernelIN5flash19enable_sm80_to_sm89INS1_16FlashAttnFwdSm80INS1_25CollectiveMainloopFwdSm80ILi8ELi1ELb1EN4cute5tupleIJNS5_1CILi128EEENS7_ILi64EEENS7_ILi256EEEEEELi256ENS_10bfloat16_tEfNS_4arch4Sm80ELb0ELb0ELb1ELb0ELb0ELb0ELb1ELb1EEENS1_21CollectiveEpilogueFwdINS6_IJS8_SA_S9_EEENS6_IJNS7_ILi1EEESI_SI_EEESC_SE_Li256ELb0ELb1ELb1ELb0EEENS1_19SingleTileSchedulerILb0ELb1ELb1ELi128EEEEEEEEEvNT_6ParamsE:
        .type           _ZN7cutlass13device_kernelIN5flash19enable_sm80_to_sm89INS1_16FlashAttnFwdSm80INS1_25CollectiveMainloopFwdSm80ILi8ELi1ELb1EN4cute5tupleIJNS5_1CILi128EEENS7_ILi64EEENS7_ILi256EEEEEELi256ENS_10bfloat16_tEfNS_4arch4Sm80ELb0ELb0ELb1ELb0ELb0ELb0ELb1ELb1EEENS1_21CollectiveEpilogueFwdINS6_IJS8_SA_S9_EEENS6_IJNS7_ILi1EEESI_SI_EEESC_SE_Li256ELb0ELb1ELb1ELb0EEENS1_19SingleTileSchedulerILb0ELb1ELb1ELi128EEEEEEEEEvNT_6ParamsE,@function
        .size           _ZN7cutlass13device_kernelIN5flash19enable_sm80_to_sm89INS1_16FlashAttnFwdSm80INS1_25CollectiveMainloopFwdSm80ILi8ELi1ELb1EN4cute5tupleIJNS5_1CILi128EEENS7_ILi64EEENS7_ILi256EEEEEELi256ENS_10bfloat16_tEfNS_4arch4Sm80ELb0ELb0ELb1ELb0ELb0ELb0ELb1ELb1EEENS1_21CollectiveEpilogueFwdINS6_IJS8_SA_S9_EEENS6_IJNS7_ILi1EEESI_SI_EEESC_SE_Li256ELb0ELb1ELb1ELb0EEENS1_19SingleTileSchedulerILb0ELb1ELb1ELi128EEEEEEEEEvNT_6ParamsE,(.L_x_2584 - _ZN7cutlass13device_kernelIN5flash19enable_sm80_to_sm89INS1_16FlashAttnFwdSm80INS1_25CollectiveMainloopFwdSm80ILi8ELi1ELb1EN4cute5tupleIJNS5_1CILi128EEENS7_ILi64EEENS7_ILi256EEEEEELi256ENS_10bfloat16_tEfNS_4arch4Sm80ELb0ELb0ELb1ELb0ELb0ELb0ELb1ELb1EEENS1_21CollectiveEpilogueFwdINS6_IJS8_SA_S9_EEENS6_IJNS7_ILi1EEESI_SI_EEESC_SE_Li256ELb0ELb1ELb1ELb0EEENS1_19SingleTileSchedulerILb0ELb1ELb1ELi128EEEEEEEEEvNT_6ParamsE)
        .other          _ZN7cutlass13device_kernelIN5flash19enable_sm80_to_sm89INS1_16FlashAttnFwdSm80INS1_25CollectiveMainloopFwdSm80ILi8ELi1ELb1EN4cute5tupleIJNS5_1CILi128EEENS7_ILi64EEENS7_ILi256EEEEEELi256ENS_10bfloat16_tEfNS_4arch4Sm80ELb0ELb0ELb1ELb0ELb0ELb0ELb1ELb1EEENS1_21CollectiveEpilogueFwdINS6_IJS8_SA_S9_EEENS6_IJNS7_ILi1EEESI_SI_EEESC_SE_Li256ELb0ELb1ELb1ELb0EEENS1_19SingleTileSchedulerILb0ELb1ELb1ELi128EEEEEEEEEvNT_6ParamsE,@"STO_CUDA_ENTRY STV_DEFAULT"
_ZN7cutlass13device_kernelIN5flash19enable_sm80_to_sm89INS1_16FlashAttnFwdSm80INS1_25CollectiveMainloopFwdSm80ILi8ELi1ELb1EN4cute5tupleIJNS5_1CILi128EEENS7_ILi64EEENS7_ILi256EEEEEELi256ENS_10bfloat16_tEfNS_4arch4Sm80ELb0ELb0ELb1ELb0ELb0ELb0ELb1ELb1EEENS1_21CollectiveEpilogueFwdINS6_IJS8_SA_S9_EEENS6_IJNS7_ILi1EEESI_SI_EEESC_SE_Li256ELb0ELb1ELb1ELb0EEENS1_19SingleTileSchedulerILb0ELb1ELb1ELi128EEEEEEEEEvNT_6ParamsE:
[----:B------:R-:W-:Y:S02]  /*0000*/  MOV R1, c[0x0][0x28] ;  /* 0x00000a0000017a02 */ /* 0x000fe40000000f00 */
[----:B------:R-:W1:Y:S01]  /*0010*/  S2R R132, SR_TID.X ;  /* 0x0000000000847919 */ /* 0x000e620000002100 */
[----:B------:R-:W2:Y:S01]  /*0020*/  S2UR UR6, SR_CTAID.Y ;  /* 0x00000000000679c3 */ /* 0x000ea20000002600 */
[----:B------:R-:W-:Y:S02]  /*0030*/  IADD3 R1, R1, -0xd0, RZ ;  /* 0xffffff3001017810 */ /* 0x000fe40007ffe0ff */
[----:B------:R-:W3:Y:S01]  /*0040*/  S2R R12, SR_CTAID.Z ;  /* 0x00000000000c7919 */ /* 0x000ee20000002700 */
[----:B-1----:R-:W-:-:S06]  /*0050*/  SHF.R.U32.HI R0, RZ, 0x5, R132 ;  /* 0x00000005ff007819 */ /* 0x002fcc0000011684 */
[----:B------:R-:W1:Y:S02]  /*0060*/  SHFL.IDX PT, R0, R0, RZ, 0x1f ;  /* 0x00001fff00007589 */ /* 0x000e6400000e0000 */
[----:B-1----:R-:W-:-:S13]  /*0070*/  ISETP.NE.AND P0, PT, R0, RZ, PT ;  /* 0x000000ff0000720c */ /* 0x002fda0003f05270 */
[----:B--2---:R-:W-:Y:S05]  /*0080*/  @!P0 BRA `(.L_x_0) ;  /* 0x0000009000008947 */ /* 0x004fea0003800000 */
[----:B---3--:R-:W-:Y:S01]  /*0090*/  MOV R0, c[0x0][0x550] ;  /* 0x0001540000007a02 */ /* 0x008fe20000000f00 */
[----:B------:R-:W-:-:S03]  /*00a0*/  UMOV UR11, UR6 ;  /* 0x00000006000b7c82 */ /* 0x000fc60008000000 */
[----:B------:R-:W-:-:S13]  /*00b0*/  ISETP.NE.AND P0, PT, R0, 0x1, PT ;  /* 0x000000010000780c */ /* 0x000fda0003f05270 */
[----:B------:R-:W-:Y:S05]  /*00c0*/  @!P0 BRA `(.L_x_1) ;  /* 0x000000b000008947 */ /* 0x000fea0003800000 */
[----:B------:R-:W-:Y:S02]  /*00d0*/  ULDC UR4, c[0x0][0x554] ;  /* 0x0001550000047ab9 */ /* 0x000fe40000000800 */
[----:B------:R-:W-:Y:S02]  /*00e0*/  UIMAD.WIDE.U32 UR4, UR6, UR4, URZ ;  /* 0x00000004060472a5 */ /* 0x000fe4000f8e003f */
[----:B------:R-:W-:Y:S02]  /*00f0*/  ULDC UR11, c[0x0][0x558] ;  /* 0x00015600000b7ab9 */ /* 0x000fe40000000800 */
[----:B------:R-:W-:Y:S01]  /*0100*/  USHF.R.U32.HI UR11, URZ, UR11, UR5 ;  /* 0x0000000b3f0b7299 */ /* 0x000fe20008011605 */
[----:B------:R-:W-:Y:S05]  /*0110*/  BRA `(.L_x_1) ;  /* 0x0000006000007947 */ /* 0x000fea0003800000 */
.L_x_0:
[----:B---3--:R-:W-:Y:S02]  /*0120*/  ULDC.64 UR4, c[0x0][0x550] ;  /* 0x0001540000047ab9 */ /* 0x008fe40000000a00 */
[----:B------:R-:W-:Y:S02]  /*0130*/  UISETP.NE.AND UP0, UPT, UR4, 0x1, UPT ;  /* 0x000000010400788c */ /* 0x000fe4000bf05270 */
[----:B------:R-:W-:-:S02]  /*0140*/  UIMAD.WIDE.U32 UR8, UR6, UR5, URZ ;  /* 0x00000005060872a5 */ /* 0x000fc4000f8e003f */
[----:B------:R-:W-:Y:S02]  /*0150*/  ULDC UR4, c[0x0][0x558] ;  /* 0x0001560000047ab9 */ /* 0x000fe40000000800 */
[----:B------:R-:W-:-:S05]  /*0160*/  UMOV UR11, UR6 ;  /* 0x00000006000b7c82 */ /* 0x000fca0008000000 */
[----:B------:R-:W-:-:S03]  /*0170*/  @UP0 USHF.R.U32.HI UR11, URZ, UR4, UR9 ;  /* 0x000000043f0b0299 */ /* 0x000fc60008011609 */
.L_x_1:
[----:B------:R-:W-:Y:S01]  /*0180*/  ISETP.GE.AND P0, PT, R12, RZ, PT ;  /* 0x000000ff0c00720c */ /* 0x000fe20003f06270 */
[----:B------:R-:W-:Y:S02]  /*0190*/  UIADD3 UR5, -UR11, URZ, URZ ;  /* 0x0000003f0b057290 */ /* 0x000fe4000fffe13f */
[----:B------:R-:W-:Y:S02]  /*01a0*/  ULDC UR4, c[0x0][0x550] ;  /* 0x0001540000047ab9 */ /* 0x000fe40000000800 */
[----:B------:R-:W-:-:S08]  /*01b0*/  UIMAD UR6, UR5, UR4, UR6 ;  /* 0x00000004050672a4 */ /* 0x000fd0000f8e0206 */
[----:B------:R-:W-:Y:S05]  /*01c0*/  @!P0 EXIT ;  /* 0x000000000000894d */ /* 0x000fea0003800000 */
[----:B------:R-:W-:Y:S02]  /*01d0*/  ULDC UR4, c[0x0][0x1d0] ;  /* 0x0000740000047ab9 */ /* 0x000fe40000000800 */
[----:B------:R-:W-:Y:S02]  /*01e0*/  UISETP.GE.AND UP0, UPT, UR4, 0x1, UPT ;  /* 0x000000010400788c */ /* 0x000fe4000bf06270 */
[----:B------:R-:W-:Y:S02]  /*01f0*/  UIADD3 UR7, UR4, 0x3f, URZ ;  /* 0x0000003f04077890 */ /* 0x000fe4000fffe03f */
[----:B------:R-:W-:Y:S02]  /*0200*/  UMOV UR13, URZ ;  /* 0x0000003f000d7c82 */ /* 0x000fe40008000000 */
[----:B------:R-:W-:Y:S01]  /*0210*/  PLOP3.LUT P0, PT, PT, PT, UP0, 0x80, 0x0 ;  /* 0x000000000000781c */ /* 0x000fe20003f0f008 */
[----:B------:R-:W-:-:S04]  /*0220*/  USHF.R.S32.HI UR5, URZ, 0x1f, UR7 ;  /* 0x0000001f3f057899 */ /* 0x000fc80008011407 */
[----:B------:R-:W-:-:S04]  /*0230*/  ULEA.HI UR5, UR5, UR7, URZ, 0x6 ;  /* 0x0000000705057291 */ /* 0x000fc8000f8f303f */
[----:B------:R-:W-:-:S04]  /*0240*/  USHF.R.S32.HI UR14, URZ, 0x6, UR5 ;  /* 0x000000063f0e7899 */ /* 0x000fc80008011405 */
[----:B------:R-:W-:Y:S05]  /*0250*/  @!P0 BRA `(.L_x_2) ;  /* 0x0000023000008947 */ /* 0x000fea0003800000 */
[----:B------:R-:W-:Y:S02]  /*0260*/  USHF.R.U32.HI UR4, URZ, 0x10, UR6 ;  /* 0x000000103f047899 */ /* 0x000fe40008011606 */
[----:B------:R-:W-:Y:S02]  /*0270*/  ULDC UR5, c[0x0][0x338] ;  /* 0x0000ce0000057ab9 */ /* 0x000fe40000000800 */
[----:B------:R-:W-:Y:S02]  /*0280*/  UISETP.NE.AND UP0, UPT, UR4, URZ, UPT ;  /* 0x0000003f0400728c */ /* 0x000fe4000bf05270 */
[----:B------:R-:W-:Y:S02]  /*0290*/  UMOV UR12, URZ ;  /* 0x0000003f000c7c82 */ /* 0x000fe40008000000 */
[----:B------:R-:W-:-:S04]  /*02a0*/  USEL UR5, UR4, UR5, UP0 ;  /* 0x0000000504057287 */ /* 0x000fc80008000000 */
[----:B------:R-:W-:Y:S02]  /*02b0*/  UIADD3 UR10, UR14, -0x1, UR5 ;  /* 0xffffffff0e0a7890 */ /* 0x000fe4000fffe005 */
[----:B------:R-:W-:-:S05]  /*02c0*/  IMAD.U32 R3, RZ, RZ, UR5 ;  /* 0x00000005ff037e24 */ /* 0x000fca000f8e00ff */
[----:B------:R-:W-:-:S04]  /*02d0*/  IABS R0, R3 ;  /* 0x0000000300007213 */ /* 0x000fc80000000000 */
[----:B------:R-:W1:Y:S02]  /*02e0*/  R2UR UR9, R0 ;  /* 0x00000000000973c2 */ /* 0x000e6400000e0000 */
[----:B-1----:R-:W1:Y:S08]  /*02f0*/  I2F.RP R0, UR9 ;  /* 0x0000000900007d06 */ /* 0x002e700008209400 */
[----:B-1----:R-:W1:Y:S02]  /*0300*/  MUFU.RCP R0, R0 ;  /* 0x0000000000007308 */ /* 0x002e640000001000 */
[----:B-1----:R-:W-:-:S06]  /*0310*/  IADD3 R0, R0, 0xffffffe, RZ ;  /* 0x0ffffffe00007810 */ /* 0x002fcc0007ffe0ff */
[----:B------:R-:W1:Y:S02]  /*0320*/  F2I.FTZ.U32.TRUNC.NTZ R0, R0 ;  /* 0x0000000000007305 */ /* 0x000e64000021f000 */
[----:B-1----:R1:W2:Y:S02]  /*0330*/  R2UR UR13, R0 ;  /* 0x00000000000d73c2 */ /* 0x0022a400000e0000 */
[----:B-1----:R-:W-:Y:S01]  /*0340*/  IMAD.U32 R0, RZ, RZ, UR10 ;  /* 0x0000000aff007e24 */ /* 0x002fe2000f8e00ff */
[----:B--2---:R-:W-:Y:S02]  /*0350*/  UIADD3 UR4, URZ, -UR13, URZ ;  /* 0x8000000d3f047290 */ /* 0x004fe4000fffe03f */
[----:B------:R-:W-:Y:S02]  /*0360*/  ULOP3.LUT UR10, UR10, UR5, URZ, 0x3c, !UPT ;  /* 0x000000050a0a7292 */ /* 0x000fe4000f8e3c3f */
[----:B------:R-:W-:Y:S01]  /*0370*/  IABS R2, R0 ;  /* 0x0000000000027213 */ /* 0x000fe20000000000 */
[----:B------:R-:W-:Y:S01]  /*0380*/  UIMAD UR4, UR4, UR9, URZ ;  /* 0x00000009040472a4 */ /* 0x000fe2000f8e023f */
[----:B------:R-:W-:-:S02]  /*0390*/  IABS R0, R3 ;  /* 0x0000000300007213 */ /* 0x000fc40000000000 */
[----:B------:R-:W1:Y:S01]  /*03a0*/  R2UR UR8, R2 ;  /* 0x00000000020873c2 */ /* 0x000e6200000e0000 */
[----:B------:R-:W-:Y:S02]  /*03b0*/  UIMAD.WIDE.U32 UR12, UR13, UR4, UR12 ;  /* 0x000000040d0c72a5 */ /* 0x000fe4000f8e000c */
[----:B------:R-:W-:-:S05]  /*03c0*/  IMAD.MOV R0, RZ, RZ, -R0 ;  /* 0x000000ffff007224 */ /* 0x000fca00078e0a00 */
[----:B------:R-:W2:Y:S01]  /*03d0*/  R2UR UR7, R0 ;  /* 0x00000000000773c2 */ /* 0x000ea200000e0000 */
[----:B-1----:R-:W-:-:S04]  /*03e0*/  UIMAD.WIDE.U32 UR12, UR13, UR8, URZ ;  /* 0x000000080d0c72a5 */ /* 0x002fc8000f8e003f */
[----:B--2---:R-:W-:-:S04]  /*03f0*/  UIMAD UR7, UR13, UR7, UR8 ;  /* 0x000000070d0772a4 */ /* 0x004fc8000f8e0208 */
[----:B------:R-:W-:-:S11]  /*0400*/  UISETP.GT.U32.AND UP0, UPT, UR9, UR7, UPT ;  /* 0x000000070900728c */ /* 0x000fd6000bf04070 */
[----:B------:R-:W-:Y:S02]  /*0410*/  @!UP0 UIADD3 UR7, UR7, -UR9, URZ ;  /* 0x8000000907078290 */ /* 0x000fe4000fffe03f */
[----:B------:R-:W-:Y:S02]  /*0420*/  @!UP0 UIADD3 UR13, UR13, 0x1, URZ ;  /* 0x000000010d0d8890 */ /* 0x000fe4000fffe03f */
[----:B------:R-:W-:Y:S02]  /*0430*/  UISETP.GE.U32.AND UP1, UPT, UR7, UR9, UPT ;  /* 0x000000090700728c */ /* 0x000fe4000bf26070 */
[----:B------:R-:W-:-:S09]  /*0440*/  UISETP.GE.AND UP0, UPT, UR10, URZ, UPT ;  /* 0x0000003f0a00728c */ /* 0x000fd2000bf06270 */
[----:B------:R-:W-:Y:S02]  /*0450*/  @UP1 UIADD3 UR13, UR13, 0x1, URZ ;  /* 0x000000010d0d1890 */ /* 0x000fe4000fffe03f */
[----:B------:R-:W-:Y:S02]  /*0460*/  UISETP.NE.AND UP1, UPT, UR5, URZ, UPT ;  /* 0x0000003f0500728c */ /* 0x000fe4000bf25270 */
[----:B------:R-:W-:-:S09]  /*0470*/  @!UP0 UIADD3 UR13, -UR13, URZ, URZ ;  /* 0x0000003f0d0d8290 */ /* 0x000fd2000fffe13f */
[----:B------:R-:W-:Y:S02]  /*0480*/  @!UP1 ULOP3.LUT UR13, URZ, UR5, URZ, 0x33, !UPT ;  /* 0x000000053f0d9292 */ /* 0x000fe4000f8e333f */
.L_x_2:
[----:B------:R-:W-:Y:S01]  /*0490*/  ULOP3.LUT UR8, UR6, 0xffff, URZ, 0xc0, !UPT ;  /* 0x0000ffff06087892 */ /* 0x000fe2000f8ec03f */
[----:B------:R-:W-:Y:S01]  /*04a0*/  PLOP3.LUT P2, PT, PT, PT, PT, 0x80, 0x0 ;  /* 0x000000000000781c */ /* 0x000fe20003f4f070 */
[----:B------:R-:W-:Y:S01]  /*04b0*/  CS2R R16, SRZ ;  /* 0x0000000000107805 */ /* 0x000fe2000001ff00 */
[----:B------:R-:W-:Y:S01]  /*04c0*/  CS2R R130, SRZ ;  /* 0x0000000000827805 */ /* 0x000fe2000001ff00 */
[----:B------:R-:W-:Y:S01]  /*04d0*/  UIMAD UR8, UR8, UR13, URZ ;  /* 0x0000000d080872a4 */ /* 0x000fe2000f8e023f */
[----:B------:R-:W-:Y:S01]  /*04e0*/  CS2R R128, SRZ ;  /* 0x0000000000807805 */ /* 0x000fe2000001ff00 */
[----:B------:R-:W-:Y:S01]  /*04f0*/  CS2R R126, SRZ ;  /* 0x00000000007e7805 */ /* 0x000fe2000001ff00 */
[----:B------:R-:W-:Y:S01]  /*0500*/  CS2R R124, SRZ ;  /* 0x00000000007c7805 */ /* 0x000fe2000001ff00 */
[----:B------:R-:W-:Y:S01]  /*0510*/  UIADD3 UR13, UR8, UR13, URZ ;  /* 0x0000000d080d7290 */ /* 0x000fe2000fffe03f */
[----:B------:R-:W-:Y:S01]  /*0520*/  CS2R R122, SRZ ;  /* 0x00000000007a7805 */ /* 0x000fe2000001ff00 */
[----:B------:R-:W-:Y:S01]  /*0530*/  CS2R R120, SRZ ;  /* 0x0000000000787805 */ /* 0x000fe2000001ff00 */
[----:B------:R-:W-:Y:S01]  /*0540*/  CS2R R118, SRZ ;  /* 0x0000000000767805 */ /* 0x000fe2000001ff00 */
[----:B------:R-:W-:Y:S01]  /*0550*/  UISETP.LT.AND UP0, UPT, UR14, UR13, UPT ;  /* 0x0000000d0e00728c */ /* 0x000fe2000bf01270 */
[----:B------:R-:W-:Y:S01]  /*0560*/  CS2R R116, SRZ ;  /* 0x0000000000747805 */ /* 0x000fe2000001ff00 */
[----:B------:R-:W-:Y:S01]  /*0570*/  CS2R R114, SRZ ;  /* 0x0000000000727805 */ /* 0x000fe2000001ff00 */
[----:B------:R-:W-:Y:S01]  /*0580*/  CS2R R112, SRZ ;  /* 0x0000000000707805 */ /* 0x000fe2000001ff00 */
[----:B------:R-:W-:Y:S01]  /*0590*/  USEL UR14, UR14, UR13, UP0 ;  /* 0x0000000d0e0e7287 */ /* 0x000fe20008000000 */
[----:B------:R-:W-:Y:S01]  /*05a0*/  CS2R R110, SRZ ;  /* 0x00000000006e7805 */ /* 0x000fe2000001ff00 */
[----:B------:R-:W-:Y:S01]  /*05b0*/  CS2R R108, SRZ ;  /* 0x00000000006c7805 */ /* 0x000fe2000001ff00 */
[----:B------:R-:W-:Y:S01]  /*05c0*/  ULDC.64 UR12, c[0x0][0x118] ;  /* 0x00004600000c7ab9 */ /* 0x000fe20000000a00 */
[----:B------:R-:W-:Y:S01]  /*05d0*/  CS2R R106, SRZ ;  /* 0x00000000006a7805 */ /* 0x000fe2000001ff00 */
[----:B------:R-:W-:Y:S01]  /*05e0*/  UISETP.GT.AND UP0, UPT, UR14, UR8, UPT ;  /* 0x000000080e00728c */ /* 0x000fe2000bf04270 */
[----:B------:R-:W-:Y:S01]  /*05f0*/  CS2R R104, SRZ ;  /* 0x0000000000687805 */ /* 0x000fe2000001ff00 */
[----:B------:R-:W-:Y:S01]  /*0600*/  CS2R R102, SRZ ;  /* 0x0000000000667805 */ /* 0x000fe2000001ff00 */
[----:B------:R-:W-:Y:S01]  /*0610*/  CS2R R100, SRZ ;  /* 0x0000000000647805 */ /* 0x000fe2000001ff00 */
[----:B------:R-:W-:Y:S01]  /*0620*/  CS2R R98, SRZ ;  /* 0x0000000000627805 */ /* 0x000fe2000001ff00 */
[----:B------:R-:W-:Y:S01]  /*0630*/  CS2R R96, SRZ ;  /* 0x0000000000607805 */ /* 0x000fe2000001ff00 */
[----:B------:R-:W-:Y:S01]  /*0640*/  PLOP3.LUT P0, PT, PT, PT, UP0, 0x80, 0x0 ;  /* 0x000000000000781c */ /* 0x000fe20003f0f008 */
[----:B------:R-:W-:Y:S01]  /*0650*/  CS2R R94, SRZ ;  /* 0x00000000005e7805 */ /* 0x000fe2000001ff00 */
        /* <DEDUP_REMOVED lines=45> */
[----:B------:R-:W-:Y:S05]  /*0930*/  @!P0 BRA `(.L_x_3) ;  /* 0x0000963000008947 */ /* 0x000fea0003800000 */
[----:B------:R-:W-:Y:S01]  /*0940*/  ISETP.NE.U32.AND P0, PT, RZ, c[0x0][0x340], PT ;  /* 0x0000d000ff007a0c */ /* 0x000fe20003f05070 */
[----:B------:R-:W1:Y:S01]  /*0950*/  S2R R8, SR_CTAID.X ;  /* 0x0000000000087919 */ /* 0x000e620000002500 */
[----:B------:R-:W-:Y:S01]  /*0960*/  SHF.R.S32.HI R27, RZ, 0x1f, R132 ;  /* 0x0000001fff1b7819 */ /* 0x000fe20000011484 */
[----:B------:R-:W-:Y:S01]  /*0970*/  USHF.R.S32.HI UR17, URZ, 0x1f, UR11 ;  /* 0x0000001f3f117899 */ /* 0x000fe2000801140b */
[----:B------:R-:W-:Y:S01]  /*0980*/  ISETP.NE.AND.EX P0, PT, RZ, c[0x0][0x344], PT, P0 ;  /* 0x0000d100ff007a0c */ /* 0x000fe20003f05300 */
[----:B------:R-:W-:-:S12]  /*0990*/  ULDC.64 UR4, c[0x0][0x1b8] ;  /* 0x00006e0000047ab9 */ /* 0x000fd80000000a00 */
[----:B------:R-:W-:-:S04]  /*09a0*/  @P0 IMAD.MOV.U32 R0, RZ, RZ, 0x4 ;  /* 0x00000004ff000424 */ /* 0x000fc800078e00ff */
[----:B------:R-:W-:-:S05]  /*09b0*/  @P0 IMAD.WIDE R2, R12, R0, c[0x0][0x340] ;  /* 0x0000d0000c020625 */ /* 0x000fca00078e0200 */
[----:B------:R2:W3:Y:S01]  /*09c0*/  @P0 LDG.E R14, [R2.64] ;  /* 0x0000000c020e0981 */ /* 0x0004e2000c1e1900 */
[----:B------:R-:W-:Y:S01]  /*09d0*/  IMAD.MOV.U32 R10, RZ, RZ, c[0x0][0x2c4] ;  /* 0x0000b100ff0a7624 */ /* 0x000fe200078e00ff */
[----:B------:R-:W-:Y:S01]  /*09e0*/  UIMAD.WIDE.U32 UR6, UR11, UR4, URZ ;  /* 0x000000040b0672a5 */ /* 0x000fe2000f8e003f */
[----:B------:R-:W-:Y:S01]  /*09f0*/  SHF.R.S32.HI R11, RZ, 0x1f, R12 ;  /* 0x0000001fff0b7819 */ /* 0x000fe2000001140c */
[----:B------:R-:W-:Y:S01]  /*0a00*/  UIMAD UR4, UR17, UR4, URZ ;  /* 0x00000004110472a4 */ /* 0x000fe2000f8e023f */
[----:B------:R-:W-:Y:S01]  /*0a10*/  LEA.HI R92, R27, R132, RZ, 0x5 ;  /* 0x000000841b5c7211 */ /* 0x000fe200078f28ff */
[----:B------:R-:W-:Y:S01]  /*0a20*/  UMOV UR15, 0x6 ;  /* 0x00000006000f7882 */ /* 0x000fe20000000000 */
[----:B------:R-:W-:Y:S01]  /*0a30*/  BAR.SYNC.DEFER_BLOCKING 0x0 ;  /* 0x0000000000007b1d */ /* 0x000fe20000010000 */
[----:B------:R-:W-:Y:S01]  /*0a40*/  ISETP.NE.AND P1, PT, R10, 0x1, PT ;  /* 0x000000010a00780c */ /* 0x000fe20003f25270 */
[----:B------:R-:W-:Y:S01]  /*0a50*/  UIMAD UR4, UR11, UR5, UR4 ;  /* 0x000000050b0472a4 */ /* 0x000fe2000f8e0204 */
[----:B------:R-:W-:-:S03]  /*0a60*/  IMAD R6, R11, c[0x0][0x1c0], RZ ;  /* 0x000070000b067a24 */ /* 0x000fc600078e02ff */
[----:B------:R-:W-:Y:S02]  /*0a70*/  UIADD3 UR4, UR7, UR4, URZ ;  /* 0x0000000407047290 */ /* 0x000fe4000fffe03f */
[----:B------:R-:W-:Y:S01]  /*0a80*/  UMOV UR9, 0x5 ;  /* 0x0000000500097882 */ /* 0x000fe20000000000 */
[----:B--2---:R-:W-:Y:S01]  /*0a90*/  LEA.HI R2, R27, R132, RZ, 0x3 ;  /* 0x000000841b027211 */ /* 0x004fe200078f18ff */
[----:B------:R-:W-:Y:S02]  /*0aa0*/  IMAD.U32 R3, RZ, RZ, UR7 ;  /* 0x00000007ff037e24 */ /* 0x000fe4000f8e00ff */
[----:B------:R-:W-:Y:S01]  /*0ab0*/  MOV R3, UR4 ;  /* 0x0000000400037c02 */ /* 0x000fe20008000f00 */
[----:B------:R-:W-:Y:S01]  /*0ac0*/  UIADD3 UR7, UR14, -0x1, URZ ;  /* 0xffffffff0e077890 */ /* 0x000fe2000fffe03f */
[----:B------:R-:W-:Y:S01]  /*0ad0*/  LOP3.LUT R0, R2, 0xfffffff8, RZ, 0xc0, !PT ;  /* 0xfffffff802007812 */ /* 0x000fe200078ec0ff */
[----:B------:R-:W-:Y:S01]  /*0ae0*/  ULDC.64 UR4, c[0x0][0x1e8] ;  /* 0x00007a0000047ab9 */ /* 0x000fe20000000a00 */
[----:B------:R-:W-:Y:S01]  /*0af0*/  SHF.R.S32.HI R23, RZ, 0x3, R2 ;  /* 0x00000003ff177819 */ /* 0x000fe20000011402 */
[----:B------:R-:W-:Y:S01]  /*0b00*/  IMAD.U32 R2, RZ, RZ, UR6 ;  /* 0x00000006ff027e24 */ /* 0x000fe2000f8e00ff */
[----:B------:R-:W-:Y:S01]  /*0b10*/  UIMAD UR4, UR17, UR4, URZ ;  /* 0x00000004110472a4 */ /* 0x000fe2000f8e023f */
[----:B------:R-:W-:Y:S01]  /*0b20*/  IMAD.IADD R25, R132, 0x1, -R0 ;  /* 0x0000000184197824 */ /* 0x000fe200078e0a00 */
[----:B------:R-:W-:Y:S01]  /*0b30*/  IADD3 R7, -R23, c[0x0][0x1d0], RZ ;  /* 0x0000740017077a10 */ /* 0x000fe20007ffe1ff */
[----:B------:R-:W-:Y:S01]  /*0b40*/  IMAD.WIDE.U32 R2, R12, c[0x0][0x1c0], R2 ;  /* 0x000070000c027a25 */ /* 0x000fe200078e0002 */
[----:B------:R-:W-:Y:S01]  /*0b50*/  SHF.R.S32.HI R26, RZ, 0x1f, R23 ;  /* 0x0000001fff1a7819 */ /* 0x000fe20000011417 */
[----:B------:R-:W-:Y:S01]  /*0b60*/  UIMAD UR4, UR11, UR5, UR4 ;  /* 0x000000050b0472a4 */ /* 0x000fe2000f8e0204 */
[----:B------:R-:W-:Y:S01]  /*0b70*/  LEA R0, R25, R23, 0x5 ;  /* 0x0000001719007211 */ /* 0x000fe200078e28ff */
[----:B------:R-:W-:-:S02]  /*0b80*/  USHF.R.S32.HI UR6, URZ, 0x1f, UR7 ;  /* 0x0000001f3f067899 */ /* 0x000fc40008011407 */
[----:B------:R-:W-:Y:S02]  /*0b90*/  UISETP.GT.AND UP0, UPT, UR7, UR8, UPT ;  /* 0x000000080700728c */ /* 0x000fe4000bf04270 */
[----:B-1----:R-:W-:Y:S01]  /*0ba0*/  IMAD R4, R8, 0x80, R0 ;  /* 0x0000008008047824 */ /* 0x002fe200078e0200 */
[----:B------:R-:W-:-:S03]  /*0bb0*/  UIADD3 UR14, UR14, -0x2, URZ ;  /* 0xfffffffe0e0e7890 */ /* 0x000fc6000fffe03f */
[----:B------:R-:W-:-:S04]  /*0bc0*/  @P1 IMAD.HI.U32 R5, R4, c[0x0][0x2c8], RZ ;  /* 0x0000b20004051a27 */ /* 0x000fc800078e00ff */
[----:B------:R-:W-:Y:S01]  /*0bd0*/  IMAD.MOV.U32 R0, RZ, RZ, R4 ;  /* 0x000000ffff007224 */ /* 0x000fe200078e0004 */
[----:B------:R-:W-:Y:S01]  /*0be0*/  @P1 SHF.R.U32.HI R0, RZ, c[0x0][0x2cc], R5 ;  /* 0x0000b300ff001a19 */ /* 0x000fe20000011605 */
[----:B------:R-:W-:-:S03]  /*0bf0*/  IMAD R5, R12, c[0x0][0x1c4], R6 ;  /* 0x000071000c057a24 */ /* 0x000fc600078e0206 */
[--C-:B------:R-:W-:Y:S01]  /*0c00*/  SHF.R.S32.HI R6, RZ, 0x1f, R0.reuse ;  /* 0x0000001fff067819 */ /* 0x100fe20000011400 */
[----:B------:R-:W-:Y:S02]  /*0c10*/  IMAD.IADD R3, R3, 0x1, R5 ;  /* 0x0000000103037824 */ /* 0x000fe400078e0205 */
[----:B------:R-:W-:Y:S02]  /*0c20*/  IMAD.MOV R5, RZ, RZ, -R0 ;  /* 0x000000ffff057224 */ /* 0x000fe400078e0a00 */
[----:B------:R-:W-:Y:S02]  /*0c30*/  IMAD R6, R6, c[0x0][0x1b0], RZ ;  /* 0x00006c0006067a24 */ /* 0x000fe400078e02ff */
[----:B------:R-:W-:Y:S02]  /*0c40*/  IMAD R4, R5, c[0x0][0x2c4], R4 ;  /* 0x0000b10005047a24 */ /* 0x000fe400078e0204 */
[----:B------:R-:W-:-:S03]  /*0c50*/  IMAD.WIDE.U32 R2, R0, c[0x0][0x1b0], R2 ;  /* 0x00006c0000027a25 */ /* 0x000fc600078e0002 */
[----:B------:R-:W-:Y:S01]  /*0c60*/  SHF.R.S32.HI R5, RZ, 0x1f, R4 ;  /* 0x0000001fff057819 */ /* 0x000fe20000011404 */
[----:B------:R-:W-:Y:S01]  /*0c70*/  IMAD R0, R0, c[0x0][0x1b4], R6 ;  /* 0x00006d0000007a24 */ /* 0x000fe200078e0206 */
[----:B------:R-:W-:-:S03]  /*0c80*/  MOV R6, UR7 ;  /* 0x0000000700067c02 */ /* 0x000fc60008000f00 */
[----:B------:R-:W-:Y:S02]  /*0c90*/  IMAD.IADD R3, R3, 0x1, R0 ;  /* 0x0000000103037824 */ /* 0x000fe400078e0200 */
[----:B------:R-:W-:Y:S02]  /*0ca0*/  IMAD R0, R5, c[0x0][0x1a8], RZ ;  /* 0x00006a0005007a24 */ /* 0x000fe400078e02ff */
[----:B------:R-:W-:Y:S02]  /*0cb0*/  IMAD R24, R6, -0x40, R7 ;  /* 0xffffffc006187824 */ /* 0x000fe400078e0207 */
[----:B------:R-:W-:Y:S02]  /*0cc0*/  IMAD.SHL.U32 R7, R23, 0x40, RZ ;  /* 0x0000004017077824 */ /* 0x000fe400078e00ff */
[C---:B------:R-:W-:Y:S02]  /*0cd0*/  IMAD R9, R4.reuse, c[0x0][0x1ac], R0 ;  /* 0x00006b0004097a24 */ /* 0x040fe400078e0200 */
[----:B------:R-:W-:Y:S01]  /*0ce0*/  IMAD.WIDE.U32 R4, R4, c[0x0][0x1a8], R2 ;  /* 0x00006a0004047a25 */ /* 0x000fe200078e0002 */
[----:B------:R-:W-:-:S02]  /*0cf0*/  LOP3.LUT R0, R7, 0x1c0, RZ, 0xc0, !PT ;  /* 0x000001c007007812 */ /* 0x000fc400078ec0ff */
[----:B------:R-:W-:Y:S01]  /*0d00*/  SHF.L.U32 R2, R25, 0x3, RZ ;  /* 0x0000000319027819 */ /* 0x000fe200000006ff */
[----:B------:R-:W-:Y:S01]  /*0d10*/  IMAD R6, R8, 0x80, R23 ;  /* 0x0000008008067824 */ /* 0x000fe200078e0217 */
[----:B------:R-:W-:Y:S01]  /*0d20*/  SHF.R.U32.HI R8, RZ, 0x3, R0 ;  /* 0x00000003ff087819 */ /* 0x000fe20000011600 */
[----:B------:R-:W-:Y:S01]  /*0d30*/  IMAD R7, R10, c[0x0][0x168], RZ ;  /* 0x00005a000a077a24 */ /* 0x000fe200078e02ff */
[----:B------:R-:W-:Y:S01]  /*0d40*/  LOP3.LUT R3, R0, 0x38, R2, 0xf8, !PT ;  /* 0x0000003800037812 */ /* 0x000fe200078ef802 */
[----:B------:R-:W-:Y:S01]  /*0d50*/  IMAD.IADD R0, R5, 0x1, R9 ;  /* 0x0000000105007824 */ /* 0x000fe200078e0209 */
[C---:B------:R-:W-:Y:S02]  /*0d60*/  LEA R22, P2, R4.reuse, c[0x0][0x160], 0x1 ;  /* 0x0000580004167a11 */ /* 0x040fe400078408ff */
[----:B------:R-:W-:Y:S02]  /*0d70*/  LEA.HI R5, R27, R132, RZ, 0x6 ;  /* 0x000000841b057211 */ /* 0x000fe400078f30ff */
[----:B------:R-:W-:-:S02]  /*0d80*/  LEA.HI.X R21, R4, c[0x0][0x164], R0, 0x1, P2 ;  /* 0x0000590004157a11 */ /* 0x000fc400010f0c00 */
[C---:B------:R-:W-:Y:S01]  /*0d90*/  ISETP.GE.AND P6, PT, R6.reuse, R7, PT ;  /* 0x000000070600720c */ /* 0x040fe20003fc6270 */
[----:B------:R-:W-:Y:S01]  /*0da0*/  SHFL.IDX PT, R4, R22, RZ, 0x181f ;  /* 0x00181fff16047589 */ /* 0x000fe200000e0000 */
[----:B------:R-:W-:Y:S01]  /*0db0*/  IMAD.SHL.U32 R0, R5, 0x8, RZ ;  /* 0x0000000805007824 */ /* 0x000fe200078e00ff */
[----:B------:R-:W-:Y:S02]  /*0dc0*/  LOP3.LUT R3, R3, R8, RZ, 0x3c, !PT ;  /* 0x0000000803037212 */ /* 0x000fe400078e3cff */
[----:B------:R-:W1:Y:S01]  /*0dd0*/  SHFL.IDX PT, R5, R21, RZ, 0x181f ;  /* 0x00181fff15057589 */ /* 0x000e6200000e0000 */
[----:B------:R-:W-:Y:S02]  /*0de0*/  IADD3 R10, R6, 0x20, RZ ;  /* 0x00000020060a7810 */ /* 0x000fe40007ffe0ff */
[----:B------:R-:W-:Y:S01]  /*0df0*/  LOP3.LUT R16, R3, 0xfffffe00, R0, 0xf8, !PT ;  /* 0xfffffe0003107812 */ /* 0x000fe200078ef800 */
[----:B------:R-:W2:Y:S01]  /*0e00*/  SHFL.IDX PT, R8, R22, 0x1, 0x181f ;  /* 0x00381f0016087f89 */ /* 0x000ea200000e0000 */
[----:B------:R-:W-:-:S02]  /*0e10*/  IADD3 R0, R2, 0x80, RZ ;  /* 0x0000008002007810 */ /* 0x000fc40007ffe0ff */
[----:B------:R-:W-:Y:S01]  /*0e20*/  ISETP.GE.AND P1, PT, R10, R7, PT ;  /* 0x000000070a00720c */ /* 0x000fe20003f26270 */
[----:B------:R-:W-:Y:S01]  /*0e30*/  IMAD.SHL.U32 R100, R16, 0x2, RZ ;  /* 0x0000000210647824 */ /* 0x000fe200078e00ff */
[C---:B------:R-:W-:Y:S02]  /*0e40*/  IADD3 R10, R2.reuse, 0x40, RZ ;  /* 0x00000040020a7810 */ /* 0x040fe40007ffe0ff */
[----:B------:R-:W-:Y:S02]  /*0e50*/  @!P6 SHF.R.S32.HI R9, RZ, 0x1f, R0 ;  /* 0x0000001fff09e819 */ /* 0x000fe40000011400 */
[----:B------:R-:W-:Y:S01]  /*0e60*/  @!P6 SHF.R.S32.HI R13, RZ, 0x1f, R10 ;  /* 0x0000001fff0de819 */ /* 0x000fe2000001140a */
[----:B------:R-:W-:Y:S01]  /*0e70*/  STL [R1+0x18], R100 ;  /* 0x0000186401007387 */ /* 0x000fe20000100800 */
[----:B------:R-:W-:Y:S02]  /*0e80*/  @!P6 LEA.HI R19, R9, R0, RZ, 0x3 ;  /* 0x000000000913e211 */ /* 0x000fe400078f18ff */
[----:B------:R-:W-:Y:S01]  /*0e90*/  ISETP.GE.AND P2, PT, R2, c[0x0][0x198], PT ;  /* 0x0000660002007a0c */ /* 0x000fe20003f46270 */
[----:B------:R-:W4:Y:S01]  /*0ea0*/  SHFL.IDX PT, R9, R21, 0x1, 0x181f ;  /* 0x00381f0015097f89 */ /* 0x000f2200000e0000 */
[----:B------:R-:W-:-:S02]  /*0eb0*/  @!P6 LEA.HI R13, R13, R10, RZ, 0x3 ;  /* 0x0000000a0d0de211 */ /* 0x000fc400078f18ff */
[----:B------:R-:W-:Y:S02]  /*0ec0*/  ISETP.GE.AND P5, PT, R10, c[0x0][0x198], PT ;  /* 0x000066000a007a0c */ /* 0x000fe40003fa6270 */
[----:B------:R-:W-:Y:S02]  /*0ed0*/  ISETP.GE.AND P4, PT, R0, c[0x0][0x198], PT ;  /* 0x0000660000007a0c */ /* 0x000fe40003f86270 */
[----:B------:R-:W-:Y:S02]  /*0ee0*/  SHF.R.S32.HI R3, RZ, 0x1f, R2 ;  /* 0x0000001fff037819 */ /* 0x000fe40000011402 */
[----:B------:R-:W-:Y:S02]  /*0ef0*/  @!P6 LOP3.LUT R18, R13, 0xfffffff8, RZ, 0xc0, !PT ;  /* 0xfffffff80d12e812 */ /* 0x000fe400078ec0ff */
[----:B------:R-:W-:-:S03]  /*0f00*/  @!P6 LOP3.LUT R16, R19, 0xfffffff8, RZ, 0xc0, !PT ;  /* 0xfffffff81310e812 */ /* 0x000fc600078ec0ff */
[----:B-1----:R-:W-:Y:S01]  /*0f10*/  @!P6 IMAD.WIDE R18, R18, 0x2, R4 ;  /* 0x000000021212e825 */ /* 0x002fe200078e0204 */
[----:B---3--:R-:W-:-:S03]  /*0f20*/  @P0 SHF.R.S32.HI R15, RZ, 0x1f, R14 ;  /* 0x0000001fff0f0819 */ /* 0x008fc6000001140e */
[----:B------:R-:W-:Y:S01]  /*0f30*/  @!P0 IMAD.MOV.U32 R14, RZ, RZ, R12 ;  /* 0x000000ffff0e8224 */ /* 0x000fe200078e000c */
[----:B------:R-:W-:Y:S02]  /*0f40*/  @!P0 MOV R15, R11 ;  /* 0x0000000b000f8202 */ /* 0x000fe40000000f00 */
[----:B------:R-:W-:-:S04]  /*0f50*/  IADD3 R11, R2, 0xc0, RZ ;  /* 0x000000c0020b7810 */ /* 0x000fc80007ffe0ff */
[----:B------:R-:W-:Y:S02]  /*0f60*/  @!P6 SHF.R.S32.HI R12, RZ, 0x1f, R11 ;  /* 0x0000001fff0ce819 */ /* 0x000fe4000001140b */
[----:B------:R-:W-:Y:S02]  /*0f70*/  ISETP.GE.AND P3, PT, R11, c[0x0][0x198], PT ;  /* 0x000066000b007a0c */ /* 0x000fe40003f66270 */
[----:B------:R-:W-:Y:S02]  /*0f80*/  @!P6 LEA.HI R17, R12, R11, RZ, 0x3 ;  /* 0x0000000b0c11e211 */ /* 0x000fe400078f18ff */
[----:B------:R-:W-:Y:S02]  /*0f90*/  @!P6 LEA R12, P0, R2, R4, 0x1 ;  /* 0x00000004020ce211 */ /* 0x000fe400078008ff */
[----:B------:R-:W-:Y:S01]  /*0fa0*/  @!P6 LOP3.LUT R20, R17, 0xfffffff8, RZ, 0xc0, !PT ;  /* 0xfffffff81114e812 */ /* 0x000fe200078ec0ff */
[----:B------:R-:W-:Y:S01]  /*0fb0*/  @!P6 IMAD.WIDE R16, R16, 0x2, R4 ;  /* 0x000000021010e825 */ /* 0x000fe200078e0204 */
[----:B------:R-:W-:-:S03]  /*0fc0*/  @!P6 LEA.HI.X R13, R2, R5, R3, 0x1, P0 ;  /* 0x00000005020de211 */ /* 0x000fc600000f0c03 */
[----:B------:R-:W-:Y:S02]  /*0fd0*/  @!P6 IMAD.WIDE R4, R20, 0x2, R4 ;  /* 0x000000021404e825 */ /* 0x000fe400078e0204 */
[----:B------:R1:W-:Y:S04]  /*0fe0*/  @!P6 LDGSTS.E.BYPASS.LTC128B.128 [R100+0x100], [R12.64], !P2 ;  /* 0x001000000c64efae */ /* 0x0003e8000d101d4c */
[----:B------:R3:W-:Y:S04]  /*0ff0*/  @!P6 LDGSTS.E.BYPASS.LTC128B.128 [R100+0x4100], [R18.64], !P5 ;  /* 0x041000001264efae */ /* 0x0007e8000e901d4c */
[----:B------:R5:W-:Y:S04]  /*1000*/  @!P6 LDGSTS.E.BYPASS.LTC128B.128 [R100+0x8100], [R16.64], !P4 ;  /* 0x081000001064efae */ /* 0x000be8000e101d4c */
[----:B------:R2:W-:Y:S01]  /*1010*/  @!P6 LDGSTS.E.BYPASS.LTC128B.128 [R100+0xc100], [R4.64], !P3 ;  /* 0x0c1000000464efae */ /* 0x0005e2000d901d4c */
[----:B-1----:R-:W-:-:S04]  /*1020*/  IMAD.WIDE.U32 R12, R23, c[0x0][0x1e0], R2 ;  /* 0x00007800170c7a25 */ /* 0x002fc800078e0002 */
[----:B-----5:R-:W-:Y:S01]  /*1030*/  IMAD R17, R26, c[0x0][0x1e0], RZ ;  /* 0x000078001a117a24 */ /* 0x020fe200078e02ff */
[----:B------:R-:W-:Y:S02]  /*1040*/  @!P1 SHF.R.S32.HI R16, RZ, 0x1f, R10 ;  /* 0x0000001fff109819 */ /* 0x000fe4000001140a */
[----:B--2---:R-:W-:Y:S01]  /*1050*/  IADD3 R5, R6, 0x40, RZ ;  /* 0x0000004006057810 */ /* 0x004fe20007ffe0ff */
[----:B------:R-:W-:Y:S01]  /*1060*/  IMAD R17, R23, c[0x0][0x1e4], R17 ;  /* 0x0000790017117a24 */ /* 0x000fe200078e0211 */
[----:B------:R-:W-:Y:S02]  /*1070*/  @!P1 LEA R4, P0, R2, R8, 0x1 ;  /* 0x0000000802049211 */ /* 0x000fe400078008ff */
[----:B------:R-:W-:Y:S01]  /*1080*/  IADD3 R6, R6, 0x60, RZ ;  /* 0x0000006006067810 */ /* 0x000fe20007ffe0ff */
[----:B------:R-:W-:Y:S01]  /*1090*/  IMAD.IADD R13, R13, 0x1, R17 ;  /* 0x000000010d0d7824 */ /* 0x000fe200078e0211 */
[----:B------:R-:W-:Y:S02]  /*10a0*/  ISETP.GE.AND P6, PT, R5, R7, PT ;  /* 0x000000070500720c */ /* 0x000fe40003fc6270 */
[----:B----4-:R-:W-:-:S02]  /*10b0*/  @!P1 LEA.HI.X R5, R2, R9, R3, 0x1, P0 ;  /* 0x0000000902059211 */ /* 0x010fc400000f0c03 */
[----:B------:R-:W-:Y:S02]  /*10c0*/  ISETP.GE.AND P0, PT, R6, R7, PT ;  /* 0x000000070600720c */ /* 0x000fe40003f06270 */
[----:B------:R-:W-:Y:S01]  /*10d0*/  @!P1 SHF.R.S32.HI R7, RZ, 0x1f, R0 ;  /* 0x0000001fff079819 */ /* 0x000fe20000011400 */
[----:B------:R1:W-:Y:S01]  /*10e0*/  @!P1 LDGSTS.E.BYPASS.LTC128B.128 [R100+0x1100], [R4.64], !P2 ;  /* 0x0110000004649fae */ /* 0x0003e2000d101d4c */
[----:B------:R-:W-:Y:S02]  /*10f0*/  @!P1 SHF.R.S32.HI R6, RZ, 0x1f, R11 ;  /* 0x0000001fff069819 */ /* 0x000fe4000001140b */
[----:B---3--:R-:W-:Y:S02]  /*1100*/  @!P1 LEA.HI R18, R16, R10, RZ, 0x3 ;  /* 0x0000000a10129211 */ /* 0x008fe400078f18ff */
[----:B------:R-:W-:Y:S02]  /*1110*/  @!P1 LEA.HI R7, R7, R0, RZ, 0x3 ;  /* 0x0000000007079211 */ /* 0x000fe400078f18ff */
[----:B------:R-:W-:-:S02]  /*1120*/  @!P1 LEA.HI R16, R6, R11, RZ, 0x3 ;  /* 0x0000000b06109211 */ /* 0x000fc400078f18ff */
[----:B------:R-:W-:Y:S01]  /*1130*/  SHFL.IDX PT, R6, R22, 0x2, 0x181f ;  /* 0x00581f0016067f89 */ /* 0x000fe200000e0000 */
[----:B------:R-:W-:Y:S02]  /*1140*/  @!P1 LOP3.LUT R17, R7, 0xfffffff8, RZ, 0xc0, !PT ;  /* 0xfffffff807119812 */ /* 0x000fe400078ec0ff */
[----:B------:R-:W-:Y:S01]  /*1150*/  @!P1 LOP3.LUT R18, R18, 0xfffffff8, RZ, 0xc0, !PT ;  /* 0xfffffff812129812 */ /* 0x000fe200078ec0ff */
[----:B------:R-:W2:Y:S01]  /*1160*/  SHFL.IDX PT, R7, R21, 0x2, 0x181f ;  /* 0x00581f0015077f89 */ /* 0x000ea200000e0000 */
[----:B------:R-:W-:Y:S01]  /*1170*/  @!P1 LOP3.LUT R20, R16, 0xfffffff8, RZ, 0xc0, !PT ;  /* 0xfffffff810149812 */ /* 0x000fe200078ec0ff */
[----:B------:R-:W-:-:S04]  /*1180*/  @!P1 IMAD.WIDE R16, R17, 0x2, R8 ;  /* 0x0000000211109825 */ /* 0x000fc800078e0208 */
[----:B------:R-:W-:-:S04]  /*1190*/  @!P1 IMAD.WIDE R18, R18, 0x2, R8 ;  /* 0x0000000212129825 */ /* 0x000fc800078e0208 */
[----:B------:R-:W-:Y:S01]  /*11a0*/  @!P1 IMAD.WIDE R8, R20, 0x2, R8 ;  /* 0x0000000214089825 */ /* 0x000fe200078e0208 */
[----:B------:R3:W-:Y:S04]  /*11b0*/  @!P1 LDGSTS.E.BYPASS.LTC128B.128 [R100+0x5100], [R18.64], !P5 ;  /* 0x0510000012649fae */ /* 0x0007e8000e901d4c */
[----:B------:R4:W-:Y:S04]  /*11c0*/  @!P1 LDGSTS.E.BYPASS.LTC128B.128 [R100+0x9100], [R16.64], !P4 ;  /* 0x0910000010649fae */ /* 0x0009e8000e101d4c */
[----:B-1----:R-:W1:Y:S04]  /*11d0*/  SHFL.IDX PT, R4, R22, 0x3, 0x181f ;  /* 0x00781f0016047f89 */ /* 0x002e6800000e0000 */
[----:B------:R-:W5:Y:S04]  /*11e0*/  SHFL.IDX PT, R5, R21, 0x3, 0x181f ;  /* 0x00781f0015057f89 */ /* 0x000f6800000e0000 */
[----:B------:R1:W-:Y:S01]  /*11f0*/  @!P1 LDGSTS.E.BYPASS.LTC128B.128 [R100+0xd100], [R8.64], !P3 ;  /* 0x0d10000008649fae */ /* 0x0003e2000d901d4c */
[----:B---3--:R-:W-:-:S02]  /*1200*/  @!P6 SHF.R.S32.HI R18, RZ, 0x1f, R10 ;  /* 0x0000001fff12e819 */ /* 0x008fc4000001140a */
[----:B----4-:R-:W-:Y:S02]  /*1210*/  @!P6 SHF.R.S32.HI R17, RZ, 0x1f, R0 ;  /* 0x0000001fff11e819 */ /* 0x010fe40000011400 */
[----:B------:R-:W-:Y:S02]  /*1220*/  @!P6 SHF.R.S32.HI R16, RZ, 0x1f, R11 ;  /* 0x0000001fff10e819 */ /* 0x000fe4000001140b */
[----:B------:R-:W-:Y:S02]  /*1230*/  @!P6 LEA.HI R18, R18, R10, RZ, 0x3 ;  /* 0x0000000a1212e211 */ /* 0x000fe400078f18ff */
[----:B------:R-:W-:Y:S02]  /*1240*/  @!P6 LEA.HI R17, R17, R0, RZ, 0x3 ;  /* 0x000000001111e211 */ /* 0x000fe400078f18ff */
[----:B------:R-:W-:Y:S02]  /*1250*/  @!P6 LOP3.LUT R18, R18, 0xfffffff8, RZ, 0xc0, !PT ;  /* 0xfffffff81212e812 */ /* 0x000fe400078ec0ff */
[----:B------:R-:W-:-:S02]  /*1260*/  @!P6 LOP3.LUT R17, R17, 0xfffffff8, RZ, 0xc0, !PT ;  /* 0xfffffff81111e812 */ /* 0x000fc400078ec0ff */
[----:B-1----:R-:W-:Y:S01]  /*1270*/  @!P6 LEA.HI R9, R16, R11, RZ, 0x3 ;  /* 0x0000000b1009e211 */ /* 0x002fe200078f18ff */
[--C-:B--2---:R-:W-:Y:S01]  /*1280*/  @!P6 IMAD.WIDE R18, R18, 0x2, R6.reuse ;  /* 0x000000021212e825 */ /* 0x104fe200078e0206 */
[C---:B------:R-:W-:Y:S02]  /*1290*/  @!P6 LEA R8, P1, R2.reuse, R6, 0x1 ;  /* 0x000000060208e211 */ /* 0x040fe400078208ff */
        /* <DEDUP_REMOVED lines=8> */
[----:B------:R-:W-:-:S02]  /*1320*/  ISETP.GE.AND P6, PT, R2, c[0x0][0x1d4], PT ;  /* 0x0000750002007a0c */ /* 0x000fc40003fc6270 */
[----:B-1----:R-:W-:-:S04]  /*1330*/  @!P0 LEA R8, P1, R2, R4, 0x1 ;  /* 0x0000000402088211 */ /* 0x002fc800078208ff */
[--C-:B-----5:R-:W-:Y:S01]  /*1340*/  @!P0 LEA.HI.X R9, R2, R5, R3.reuse, 0x1, P1 ;  /* 0x0000000502098211 */ /* 0x120fe200008f0c03 */
[----:B------:R-:W-:Y:S01]  /*1350*/  IMAD.WIDE.U32 R2, R23, c[0x0][0x208], R2 ;  /* 0x0000820017027a25 */ /* 0x000fe200078e0002 */
[C---:B------:R-:W-:Y:S02]  /*1360*/  ISETP.GE.AND P1, PT, R24.reuse, 0x21, PT ;  /* 0x000000211800780c */ /* 0x040fe40003f26270 */
[----:B--2---:R-:W-:Y:S01]  /*1370*/  LEA.HI R18, R27, R132, RZ, 0x4 ;  /* 0x000000841b127211 */ /* 0x004fe200078f20ff */
[----:B------:R1:W-:Y:S01]  /*1380*/  @!P0 LDGSTS.E.BYPASS.LTC128B.128 [R100+0x3100], [R8.64], !P2 ;  /* 0x0310000008648fae */ /* 0x0003e2000d101d4c */
[----:B------:R-:W-:Y:S02]  /*1390*/  ISETP.GE.AND P2, PT, R24, 0x1, PT ;  /* 0x000000011800780c */ /* 0x000fe40003f46270 */
[----:B----4-:R-:W-:Y:S01]  /*13a0*/  @!P0 SHF.R.S32.HI R7, RZ, 0x1f, R10 ;  /* 0x0000001fff078819 */ /* 0x010fe2000001140a */
[----:B------:R-:W-:Y:S01]  /*13b0*/  IMAD.U32 R6, RZ, RZ, UR11 ;  /* 0x0000000bff067e24 */ /* 0x000fe2000f8e00ff */
[----:B---3--:R-:W-:-:S02]  /*13c0*/  SHF.R.S32.HI R17, RZ, 0x4, R18 ;  /* 0x00000004ff117819 */ /* 0x008fc40000011412 */
[----:B------:R-:W-:Y:S01]  /*13d0*/  @!P0 LEA.HI R16, R7, R10, RZ, 0x3 ;  /* 0x0000000a07108211 */ /* 0x000fe200078f18ff */
[----:B------:R-:W-:Y:S01]  /*13e0*/  IMAD.WIDE.U32 R6, R6, c[0x0][0x1e8], R12 ;  /* 0x00007a0006067a25 */ /* 0x000fe200078e000c */
[----:B------:R-:W-:Y:S02]  /*13f0*/  LEA.HI R13, R18, R17, RZ, 0x1 ;  /* 0x00000011120d7211 */ /* 0x000fe400078f08ff */
[----:B------:R-:W-:Y:S02]  /*1400*/  @!P0 LOP3.LUT R12, R16, 0xfffffff8, RZ, 0xc0, !PT ;  /* 0xfffffff8100c8812 */ /* 0x000fe400078ec0ff */
[----:B------:R-:W-:Y:S01]  /*1410*/  IADD3 R7, R7, UR4, RZ ;  /* 0x0000000407077c10 */ /* 0x000fe2000fffe0ff */
[----:B------:R-:W-:Y:S01]  /*1420*/  ULDC.64 UR4, c[0x0][0x1e0] ;  /* 0x0000780000047ab9 */ /* 0x000fe20000000a00 */
[----:B------:R-:W-:Y:S01]  /*1430*/  LOP3.LUT R13, R13, 0xfffffffe, RZ, 0xc0, !PT ;  /* 0xfffffffe0d0d7812 */ /* 0x000fe200078ec0ff */
[----:B------:R-:W-:Y:S02]  /*1440*/  USHF.L.U32 UR16, UR4, 0x6, URZ ;  /* 0x0000000604107899 */ /* 0x000fe4000800063f */
[----:B------:R-:W-:Y:S01]  /*1450*/  USHF.L.U64.HI UR15, UR4, UR15, UR5 ;  /* 0x0000000f040f7299 */ /* 0x000fe20008010205 */
[----:B------:R-:W-:Y:S01]  /*1460*/  IMAD.WIDE.U32 R28, R14, c[0x0][0x1f0], R6 ;  /* 0x00007c000e1c7a25 */ /* 0x000fe200078e0006 */
[----:B------:R-:W-:Y:S01]  /*1470*/  USHF.L.U32 UR10, UR4, 0x5, URZ ;  /* 0x00000005040a7899 */ /* 0x000fe2000800063f */
[----:B------:R-:W-:Y:S01]  /*1480*/  IADD3 R17, R17, -R13, RZ ;  /* 0x8000000d11117210 */ /* 0x000fe20007ffe0ff */
[----:B------:R-:W-:Y:S01]  /*1490*/  UIMAD UR18, UR15, UR7, URZ ;  /* 0x000000070f1272a4 */ /* 0x000fe2000f8e023f */
[----:B------:R-:W-:Y:S01]  /*14a0*/  IMAD.U32 R96, RZ, RZ, UR16 ;  /* 0x00000010ff607e24 */ /* 0x000fe2000f8e00ff */
[----:B------:R-:W-:Y:S01]  /*14b0*/  USHF.L.U64.HI UR9, UR4, UR9, UR5 ;  /* 0x0000000904097299 */ /* 0x000fe20008010205 */
[----:B------:R-:W-:Y:S01]  /*14c0*/  IMAD.MOV.U32 R98, RZ, RZ, R28 ;  /* 0x000000ffff627224 */ /* 0x000fe200078e001c */
[----:B------:R-:W-:Y:S01]  /*14d0*/  UIMAD UR18, UR6, UR16, UR18 ;  /* 0x00000010061272a4 */ /* 0x000fe2000f8e0212 */
[----:B-1----:R-:W-:Y:S01]  /*14e0*/  @!P0 IMAD.WIDE R8, R12, 0x2, R4 ;  /* 0x000000020c088825 */ /* 0x002fe200078e0204 */
[----:B------:R-:W-:Y:S01]  /*14f0*/  ULDC.64 UR4, c[0x0][0x210] ;  /* 0x0000840000047ab9 */ /* 0x000fe20000000a00 */
[----:B------:R-:W-:Y:S01]  /*1500*/  STL.64 [R1+0x68], R28 ;  /* 0x0000681c01007387 */ /* 0x000fe20000100a00 */
[----:B------:R-:W-:Y:S01]  /*1510*/  UIMAD UR17, UR17, UR4, URZ ;  /* 0x00000004111172a4 */ /* 0x000fe2000f8e023f */
[----:B------:R-:W-:Y:S01]  /*1520*/  IMAD R12, R15, c[0x0][0x1f0], RZ ;  /* 0x00007c000f0c7a24 */ /* 0x000fe200078e02ff */
[----:B------:R-:W-:Y:S01]  /*1530*/  @UP0 UIMAD UR15, UR15, UR14, URZ ;  /* 0x0000000e0f0f02a4 */ /* 0x000fe2000f8e023f */
[----:B------:R1:W-:Y:S01]  /*1540*/  @!P0 LDGSTS.E.BYPASS.LTC128B.128 [R100+0x7100], [R8.64], !P5 ;  /* 0x0710000008648fae */ /* 0x0003e2000e901d4c */
[----:B------:R-:W-:Y:S01]  /*1550*/  ISETP.GE.AND P5, PT, R10, c[0x0][0x1d4], PT ;  /* 0x000075000a007a0c */ /* 0x000fe20003fa6270 */
[----:B------:R-:W-:Y:S01]  /*1560*/  IMAD R12, R14, c[0x0][0x1f4], R12 ;  /* 0x00007d000e0c7a24 */ /* 0x000fe200078e020c */
[----:B------:R-:W-:-:S03]  /*1570*/  UIMAD UR17, UR11, UR5, UR17 ;  /* 0x000000050b1172a4 */ /* 0x000fc6000f8e0211 */
[----:B------:R-:W-:Y:S01]  /*1580*/  IMAD.IADD R99, R29, 0x1, R12 ;  /* 0x000000011d637824 */ /* 0x000fe200078e020c */
[----:B------:R-:W-:Y:S01]  /*1590*/  ULDC.64 UR4, c[0x0][0x208] ;  /* 0x0000820000047ab9 */ /* 0x000fe20000000a00 */
[----:B------:R-:W-:-:S03]  /*15a0*/  SEL R12, RZ, 0x1, P6 ;  /* 0x00000001ff0c7807 */ /* 0x000fc60003000000 */
[----:B------:R-:W-:Y:S01]  /*15b0*/  STL.64 [R1+0x58], R98 ;  /* 0x0000586201007387 */ /* 0x000fe20000100a00 */
[----:B-1----:R-:W-:Y:S02]  /*15c0*/  @!P0 SHF.R.S32.HI R9, RZ, 0x1f, R0 ;  /* 0x0000001fff098819 */ /* 0x002fe40000011400 */
[----:B------:R-:W-:Y:S02]  /*15d0*/  @!P0 SHF.R.S32.HI R8, RZ, 0x1f, R11 ;  /* 0x0000001fff088819 */ /* 0x000fe4000001140b */
[----:B------:R-:W-:Y:S02]  /*15e0*/  @!P0 LEA.HI R9, R9, R0, RZ, 0x3 ;  /* 0x0000000009098211 */ /* 0x000fe400078f18ff */
[----:B------:R-:W-:Y:S02]  /*15f0*/  @!P0 LEA.HI R8, R8, R11, RZ, 0x3 ;  /* 0x0000000b08088211 */ /* 0x000fe400078f18ff */
[----:B------:R-:W-:Y:S02]  /*1600*/  @!P0 LOP3.LUT R9, R9, 0xfffffff8, RZ, 0xc0, !PT ;  /* 0xfffffff809098812 */ /* 0x000fe400078ec0ff */
[----:B------:R-:W-:-:S03]  /*1610*/  @!P0 LOP3.LUT R10, R8, 0xfffffff8, RZ, 0xc0, !PT ;  /* 0xfffffff8080a8812 */ /* 0x000fc600078ec0ff */
[----:B------:R-:W-:-:S04]  /*1620*/  @!P0 IMAD.WIDE R8, R9, 0x2, R4 ;  /* 0x0000000209088825 */ /* 0x000fc800078e0204 */
[----:B------:R-:W-:Y:S01]  /*1630*/  @!P0 IMAD.WIDE R6, R10, 0x2, R4 ;  /* 0x000000020a068825 */ /* 0x000fe200078e0204 */
[----:B------:R1:W-:Y:S01]  /*1640*/  @!P0 LDGSTS.E.BYPASS.LTC128B.128 [R100+0xb100], [R8.64], !P4 ;  /* 0x0b10000008648fae */ /* 0x0003e2000e101d4c */
[----:B------:R-:W-:Y:S02]  /*1650*/  ISETP.GE.AND P4, PT, R0, c[0x0][0x1d4], PT ;  /* 0x0000750000007a0c */ /* 0x000fe40003f86270 */
[----:B------:R-:W-:Y:S01]  /*1660*/  IMAD.WIDE.U32 R4, R96, UR7, R98 ;  /* 0x0000000760047c25 */ /* 0x000fe2000f8e0062 */
[----:B------:R2:W-:Y:S03]  /*1670*/  @!P0 LDGSTS.E.BYPASS.LTC128B.128 [R100+0xf100], [R6.64], !P3 ;  /* 0x0f10000006648fae */ /* 0x0005e6000d901d4c */
[----:B------:R-:W-:Y:S01]  /*1680*/  IMAD.SHL.U32 R10, R23, 0x8, RZ ;  /* 0x00000008170a7824 */ /* 0x000fe200078e00ff */
[----:B------:R-:W-:Y:S01]  /*1690*/  IADD3 R0, R5, UR18, RZ ;  /* 0x0000001205007c10 */ /* 0x000fe2000fffe0ff */
[----:B------:R-:W0:Y:S01]  /*16a0*/  LDGDEPBAR ;  /* 0x00000000000079af */ /* 0x000e220000000000 */
[----:B------:R-:W-:-:S02]  /*16b0*/  UIMAD.WIDE.U32 UR18, UR7, UR4, URZ ;  /* 0x00000004071272a5 */ /* 0x000fc4000f8e003f */
[----:B------:R-:W-:-:S04]  /*16c0*/  UIMAD UR4, UR6, UR4, URZ ;  /* 0x00000004060472a4 */ /* 0x000fc8000f8e023f */
[----:B------:R-:W-:-:S03]  /*16d0*/  UIMAD UR4, UR7, UR5, UR4 ;  /* 0x00000005070472a4 */ /* 0x000fc6000f8e0204 */
[----:B------:R-:W-:Y:S02]  /*16e0*/  UMOV UR5, 0xffffffc0 ;  /* 0xffffffc000057882 */ /* 0x000fe40000000000 */
[----:B------:R-:W-:Y:S01]  /*16f0*/  UIADD3 UR4, UR19, UR4, URZ ;  /* 0x0000000413047290 */ /* 0x000fe2000fffe03f */
[----:B-1----:R-:W-:-:S05]  /*1700*/  @P1 IADD3 R8, P0, R4, UR10, RZ ;  /* 0x0000000a04081c10 */ /* 0x002fca000ff1e0ff */
[----:B------:R-:W-:Y:S01]  /*1710*/  IMAD.U32 R13, RZ, RZ, UR4 ;  /* 0x00000004ff0d7e24 */ /* 0x000fe2000f8e00ff */
[----:B------:R-:W-:Y:S01]  /*1720*/  ULDC UR4, c[0x0][0x1d0] ;  /* 0x0000740000047ab9 */ /* 0x000fe20000000800 */
[----:B--2---:R-:W-:Y:S01]  /*1730*/  SHF.L.U32 R7, R25, 0x6, RZ ;  /* 0x0000000619077819 */ /* 0x004fe200000006ff */
[----:B------:R-:W-:Y:S01]  /*1740*/  UIMAD UR4, UR7, UR5, UR4 ;  /* 0x00000005070472a4 */ /* 0x000fe2000f8e0204 */
[C---:B------:R-:W-:Y:S02]  /*1750*/  @P2 LEA R6, P3, R4.reuse, c[0x0][0x1c8], 0x1 ;  /* 0x0000720004062a11 */ /* 0x040fe400078608ff */
[----:B------:R-:W-:Y:S02]  /*1760*/  LOP3.LUT R5, R7, 0x1c0, RZ, 0xc0, !PT ;  /* 0x000001c007057812 */ /* 0x000fe400078ec0ff */
[----:B------:R-:W-:Y:S02]  /*1770*/  @P2 LEA.HI.X R7, R4, c[0x0][0x1cc], R0, 0x1, P3 ;  /* 0x0000730004072a11 */ /* 0x000fe400018f0c00 */
[----:B------:R-:W-:-:S02]  /*1780*/  LOP3.LUT R10, R5, 0x8, R10, 0xf8, !PT ;  /* 0x00000008050a7812 */ /* 0x000fc400078ef80a */
[----:B------:R-:W-:Y:S01]  /*1790*/  SHF.R.U32.HI R9, RZ, 0x3, R5 ;  /* 0x00000003ff097819 */ /* 0x000fe20000011605 */
[----:B------:R1:W-:Y:S01]  /*17a0*/  @P2 LDGSTS.E.BYPASS.LTC128B.128 [R100+0x10100], [R6.64], !P6 ;  /* 0x1010000006642fae */ /* 0x0003e2000f101d4c */
[----:B------:R-:W-:Y:S01]  /*17b0*/  @P1 IADD3.X R5, R0, UR9, RZ, P0, !PT ;  /* 0x0000000900051c10 */ /* 0x000fe200087fe4ff */
[----:B------:R-:W-:Y:S01]  /*17c0*/  IMAD R0, R26, c[0x0][0x208], RZ ;  /* 0x000082001a007a24 */ /* 0x000fe200078e02ff */
[----:B------:R-:W-:Y:S01]  /*17d0*/  @P1 LEA R4, P0, R8, c[0x0][0x1c8], 0x1 ;  /* 0x0000720008041a11 */ /* 0x000fe200078008ff */
[----:B------:R1:W-:Y:S01]  /*17e0*/  @P2 LDGSTS.E.BYPASS.LTC128B.128 [R100+0x12100], [R6.64+0x80], !P5 ;  /* 0x1210008006642fae */ /* 0x0003e2000e901d4c */
[----:B------:R-:W-:Y:S01]  /*17f0*/  LOP3.LUT R10, R10, R9, RZ, 0x3c, !PT ;  /* 0x000000090a0a7212 */ /* 0x000fe200078e3cff */
[----:B------:R-:W-:Y:S01]  /*1800*/  IMAD R0, R23, c[0x0][0x20c], R0 ;  /* 0x0000830017007a24 */ /* 0x000fe200078e0200 */
[----:B------:R-:W-:Y:S01]  /*1810*/  @P1 LEA.HI.X R5, R8, c[0x0][0x1cc], R5, 0x1, P0 ;  /* 0x0000730008051a11 */ /* 0x000fe200000f0c05 */
[----:B------:R-:W-:Y:S01]  /*1820*/  IMAD.U32 R9, RZ, RZ, UR11 ;  /* 0x0000000bff097e24 */ /* 0x000fe2000f8e00ff */
[----:B------:R-:W-:Y:S01]  /*1830*/  LOP3.LUT R8, R18, 0xfffffff0, RZ, 0xc0, !PT ;  /* 0xfffffff012087812 */ /* 0x000fe200078ec0ff */
[----:B------:R1:W-:Y:S01]  /*1840*/  @P2 LDGSTS.E.BYPASS.LTC128B.128 [R100+0x14100], [R6.64+0x100], !P4 ;  /* 0x1410010006642fae */ /* 0x0003e2000e101d4c */
[----:B------:R-:W-:-:S02]  /*1850*/  ISETP.GE.AND P3, PT, R11, c[0x0][0x1d4], PT ;  /* 0x000075000b007a0c */ /* 0x000fc40003f66270 */
[----:B------:R-:W-:Y:S01]  /*1860*/  IADD3 R3, R3, R0, RZ ;  /* 0x0000000003037210 */ /* 0x000fe20007ffe0ff */
[----:B------:R-:W-:Y:S01]  /*1870*/  IMAD.IADD R8, R132, 0x1, -R8 ;  /* 0x0000000184087824 */ /* 0x000fe200078e0a08 */
[----:B------:R-:W-:Y:S01]  /*1880*/  LOP3.LUT P0, RZ, R25, 0x2, RZ, 0xc0, !PT ;  /* 0x0000000219ff7812 */ /* 0x000fe2000780c0ff */
[----:B------:R-:W-:Y:S01]  /*1890*/  IMAD R0, R17, 0x200, R10 ;  /* 0x0000020011007824 */ /* 0x000fe200078e020a */
[----:B------:R-:W-:Y:S01]  /*18a0*/  SEL R11, RZ, 0x2, P5 ;  /* 0x00000002ff0b7807 */ /* 0x000fe20002800000 */
[----:B------:R-:W-:Y:S01]  /*18b0*/  IMAD.WIDE.U32 R2, R9, c[0x0][0x210], R2 ;  /* 0x0000840009027a25 */ /* 0x000fe200078e0002 */
[----:B------:R-:W-:Y:S02]  /*18c0*/  SHF.R.S32.HI R16, RZ, 0x1f, R8 ;  /* 0x0000001fff107819 */ /* 0x000fe40000011408 */
[----:B------:R-:W-:Y:S01]  /*18d0*/  SEL R10, RZ, 0x4, P4 ;  /* 0x00000004ff0a7807 */ /* 0x000fe20002000000 */
[----:B------:R-:W-:Y:S01]  /*18e0*/  IMAD.SHL.U32 R236, R0, 0x2, RZ ;  /* 0x0000000200ec7824 */ /* 0x000fe200078e00ff */
[----:B------:R-:W-:Y:S01]  /*18f0*/  LEA.HI R16, R16, R8, RZ, 0x3 ;  /* 0x0000000810107211 */ /* 0x000fe200078f18ff */
[----:B------:R1:W-:Y:S01]  /*1900*/  @P2 LDGSTS.E.BYPASS.LTC128B.128 [R100+0x16100], [R6.64+0x180], !P3 ;  /* 0x1610018006642fae */ /* 0x0003e2000d901d4c */
[----:B------:R-:W-:-:S02]  /*1910*/  IADD3 R3, R3, UR17, RZ ;  /* 0x0000001103037c10 */ /* 0x000fc4000fffe0ff */
[----:B------:R-:W-:Y:S01]  /*1920*/  LOP3.LUT R0, R16, 0xfffffff8, RZ, 0xc0, !PT ;  /* 0xfffffff810007812 */ /* 0x000fe200078ec0ff */
[----:B------:R2:W-:Y:S01]  /*1930*/  @P1 LDGSTS.E.BYPASS.LTC128B.128 [R100+0x11100], [R4.64], !P6 ;  /* 0x1110000004641fae */ /* 0x0005e2000f101d4c */
[----:B------:R-:W-:Y:S01]  /*1940*/  IADD3 R9, R236, 0x10100, RZ ;  /* 0x00010100ec097810 */ /* 0x000fe20007ffe0ff */
[----:B------:R-:W-:Y:S01]  /*1950*/  IMAD.WIDE.U32 R20, R14, c[0x0][0x218], R2 ;  /* 0x000086000e147a25 */ /* 0x000fe200078e0002 */
[----:B------:R-:W-:Y:S01]  /*1960*/  IADD3 R243, R236, 0x10120, RZ ;  /* 0x00010120ecf37810 */ /* 0x000fe20007ffe0ff */
[----:B------:R2:W-:Y:S01]  /*1970*/  @P1 LDGSTS.E.BYPASS.LTC128B.128 [R100+0x13100], [R4.64+0x80], !P5 ;  /* 0x1310008004641fae */ /* 0x0005e2000e901d4c */
[----:B------:R-:W-:Y:S01]  /*1980*/  @P0 IADD3 R243, R9, -0x20, RZ ;  /* 0xffffffe009f30810 */ /* 0x000fe20007ffe0ff */
[----:B------:R-:W-:Y:S01]  /*1990*/  IMAD.IADD R8, R8, 0x1, -R0 ;  /* 0x0000000108087824 */ /* 0x000fe200078e0a00 */
[----:B------:R-:W-:Y:S01]  /*19a0*/  IADD3 R10, R10, R11, R12 ;  /* 0x0000000b0a0a7210 */ /* 0x000fe20007ffe00c */
[----:B------:R-:W-:Y:S01]  /*19b0*/  IMAD R0, R15, c[0x0][0x218], RZ ;  /* 0x000086000f007a24 */ /* 0x000fe200078e02ff */
[----:B------:R2:W-:Y:S01]  /*19c0*/  @P1 LDGSTS.E.BYPASS.LTC128B.128 [R100+0x15100], [R4.64+0x100], !P4 ;  /* 0x1510010004641fae */ /* 0x0005e2000e101d4c */
[----:B------:R-:W-:Y:S01]  /*19d0*/  IMAD.U32 R3, RZ, RZ, UR19 ;  /* 0x00000013ff037e24 */ /* 0x000fe2000f8e00ff */
[----:B------:R-:W-:Y:S01]  /*19e0*/  SHF.L.U32 R3, R17, 0x3, RZ ;  /* 0x0000000311037819 */ /* 0x000fe200000006ff */
[----:B------:R-:W-:Y:S01]  /*19f0*/  IMAD R15, R14, c[0x0][0x21c], R0 ;  /* 0x000087000e0f7a24 */ /* 0x000fe200078e0200 */
[----:B------:R2:W-:Y:S01]  /*1a00*/  @P1 LDGSTS.E.BYPASS.LTC128B.128 [R100+0x17100], [R4.64+0x180], !P3 ;  /* 0x1710018004641fae */ /* 0x0005e2000d901d4c */
[C---:B------:R-:W-:Y:S01]  /*1a10*/  SHF.L.U32 R0, R8.reuse, 0x6, RZ ;  /* 0x0000000608007819 */ /* 0x040fe200000006ff */
[----:B------:R-:W-:Y:S01]  /*1a20*/  IMAD.U32 R2, RZ, RZ, UR18 ;  /* 0x00000012ff027e24 */ /* 0x000fe2000f8e00ff */
[----:B------:R-:W-:Y:S01]  /*1a30*/  LOP3.LUT P2, RZ, R8, 0x2, RZ, 0xc0, !PT ;  /* 0x0000000208ff7812 */ /* 0x000fe2000784c0ff */
[----:B------:R-:W0:Y:S01]  /*1a40*/  LDGDEPBAR ;  /* 0x00000000000079af */ /* 0x000e220000000000 */
[----:B------:R-:W-:Y:S01]  /*1a50*/  LOP3.LUT R0, R0, 0x1c0, RZ, 0xc0, !PT ;  /* 0x000001c000007812 */ /* 0x000fe200078ec0ff */
[----:B------:R-:W-:Y:S01]  /*1a60*/  IMAD.IADD R19, R21, 0x1, R15 ;  /* 0x0000000115137824 */ /* 0x000fe200078e020f */
[----:B------:R-:W-:Y:S01]  /*1a70*/  P2R R11, PR, RZ, 0x20 ;  /* 0x00000020ff0b7803 */ /* 0x000fe20000000000 */
[----:B------:R-:W-:Y:S01]  /*1a80*/  STL.64 [R1+0x60], R20 ;  /* 0x0000601401007387 */ /* 0x000fe20000100a00 */
[----:B------:R-:W-:-:S02]  /*1a90*/  LOP3.LUT R9, R0, 0x8, R3, 0xf8, !PT ;  /* 0x0000000800097812 */ /* 0x000fc400078ef803 */
[----:B------:R-:W-:Y:S01]  /*1aa0*/  SHF.R.U32.HI R3, RZ, 0x3, R0 ;  /* 0x00000003ff037819 */ /* 0x000fe20000011600 */
[----:B------:R-:W-:Y:S01]  /*1ab0*/  STL [R1+0x54], R19 ;  /* 0x0000541301007387 */ /* 0x000fe20000100800 */
[C---:B------:R-:W-:Y:S02]  /*1ac0*/  LEA R0, P0, R2.reuse, R20, 0x6 ;  /* 0x0000001402007211 */ /* 0x040fe400078030ff */
[----:B------:R-:W-:Y:S02]  /*1ad0*/  LOP3.LUT R3, R9, R3, RZ, 0x3c, !PT ;  /* 0x0000000309037212 */ /* 0x000fe400078e3cff */
[----:B------:R-:W-:Y:S02]  /*1ae0*/  LEA.HI.X R2, R2, R19, R13, 0x6, P0 ;  /* 0x0000001302027211 */ /* 0x000fe400000f340d */
[----:B-1----:R-:W-:Y:S02]  /*1af0*/  LEA R6, P1, R0, c[0x0][0x1f8], 0x1 ;  /* 0x00007e0000067a11 */ /* 0x002fe400078208ff */
[----:B------:R-:W-:-:S02]  /*1b00*/  LOP3.LUT P0, RZ, R8, 0x4, RZ, 0xc0, !PT ;  /* 0x0000000408ff7812 */ /* 0x000fc4000780c0ff */
[----:B------:R-:W-:Y:S01]  /*1b10*/  LEA.HI.X R7, R0, c[0x0][0x1fc], R2, 0x1, P1 ;  /* 0x00007f0000077a11 */ /* 0x000fe200008f0c02 */
[----:B------:R-:W-:Y:S01]  /*1b20*/  IMAD.SHL.U32 R0, R92, 0x20, RZ ;  /* 0x000000205c007824 */ /* 0x000fe200078e00ff */
[----:B------:R-:W-:Y:S01]  /*1b30*/  SEL R2, RZ, 0x8, P3 ;  /* 0x00000008ff027807 */ /* 0x000fe20001800000 */
[----:B--2---:R-:W-:Y:S01]  /*1b40*/  IMAD.SHL.U32 R4, R16, 0x40, RZ ;  /* 0x0000004010047824 */ /* 0x004fe200078e00ff */
[----:B------:R-:W-:-:S04]  /*1b50*/  DEPBAR.LE SB0, 0x1 ;  /* 0x000080400000791a */ /* 0x000fc80000000000 */
[----:B------:R-:W-:Y:S01]  /*1b60*/  LOP3.LUT R4, R3, 0xfffffe00, R4, 0xf8, !PT ;  /* 0xfffffe0003047812 */ /* 0x000fe200078ef804 */
[----:B------:R-:W-:Y:S01]  /*1b70*/  IMAD.MOV.U32 R3, RZ, RZ, c[0x0][0x208] ;  /* 0x00008200ff037624 */ /* 0x000fe200078e00ff */
[----:B------:R-:W-:Y:S01]  /*1b80*/  MOV R5, c[0x0][0x20c] ;  /* 0x0000830000057a02 */ /* 0x000fe20000000f00 */
[----:B------:R-:W-:Y:S01]  /*1b90*/  IMAD.IADD R10, R10, 0x1, R2 ;  /* 0x000000010a0a7824 */ /* 0x000fe200078e0202 */
[----:B------:R-:W-:Y:S01]  /*1ba0*/  LOP3.LUT R0, R0, 0x7ffffc00, RZ, 0xc0, !PT ;  /* 0x7ffffc0000007812 */ /* 0x000fe200078ec0ff */
[----:B------:R-:W-:Y:S01]  /*1bb0*/  IMAD.MOV.U32 R2, RZ, RZ, -0x40 ;  /* 0xffffffc0ff027424 */ /* 0x000fe200078e00ff */
[----:B------:R-:W-:Y:S01]  /*1bc0*/  BAR.SYNC.DEFER_BLOCKING 0x0 ;  /* 0x0000000000007b1d */ /* 0x000fe20000010000 */
[C---:B------:R-:W-:Y:S01]  /*1bd0*/  LEA R8, P1, R3.reuse, R6, 0x6 ;  /* 0x0000000603087211 */ /* 0x040fe200078230ff */
[C---:B------:R-:W-:Y:S01]  /*1be0*/  IMAD.SHL.U32 R237, R4.reuse, 0x2, RZ ;  /* 0x0000000204ed7824 */ /* 0x040fe200078e00ff */
[----:B------:R-:W-:Y:S01]  /*1bf0*/  IADD3 R220, R4, R0, RZ ;  /* 0x0000000004dc7210 */ /* 0x000fe20007ffe0ff */
[----:B------:R-:W-:Y:S01]  /*1c00*/  IMAD.MOV.U32 R0, RZ, RZ, 0x20 ;  /* 0x00000020ff007424 */ /* 0x000fe200078e00ff */
[----:B------:R-:W-:Y:S01]  /*1c10*/  LEA.HI.X R9, R3, R7, R5, 0x6, P1 ;  /* 0x0000000703097211 */ /* 0x000fe200008f3405 */
[----:B------:R-:W-:Y:S01]  /*1c20*/  IMAD.MOV.U32 R5, RZ, RZ, 0x10 ;  /* 0x00000010ff057424 */ /* 0x000fe200078e00ff */
[C---:B------:R-:W-:Y:S01]  /*1c30*/  LEA R228, R220.reuse, 0x100, 0x1 ;  /* 0x00000100dce47811 */ /* 0x040fe200078e08ff */
[----:B------:R-:W-:Y:S01]  /*1c40*/  IMAD.SHL.U32 R220, R220, 0x2, RZ ;  /* 0x00000002dcdc7824 */ /* 0x000fe200078e00ff */
[----:B------:R-:W-:-:S02]  /*1c50*/  SEL R0, R0, 0xffffffe0, !P0 ;  /* 0xffffffe000007807 */ /* 0x000fc40004000000 */
[----:B------:R-:W-:Y:S02]  /*1c60*/  SEL R5, R5, 0xfffffff0, !P2 ;  /* 0xfffffff005057807 */ /* 0x000fe40005000000 */
[----:B------:R-:W-:Y:S01]  /*1c70*/  IADD3 R3, -R23, UR4, RZ ;  /* 0x0000000417037c10 */ /* 0x000fe2000fffe1ff */
[----:B------:R-:W-:Y:S01]  /*1c80*/  IMAD R241, R0, 0x2, R237 ;  /* 0x0000000200f17824 */ /* 0x000fe200078e02ed */
[----:B------:R-:W-:Y:S01]  /*1c90*/  LOP3.LUT P2, RZ, R10, 0x2, RZ, 0xc0, !PT ;  /* 0x000000020aff7812 */ /* 0x000fe2000784c0ff */
[----:B------:R-:W-:Y:S01]  /*1ca0*/  IMAD R224, R5, 0x2, R228 ;  /* 0x0000000205e07824 */ /* 0x000fe200078e02e4 */
[C---:B------:R-:W-:Y:S02]  /*1cb0*/  LEA R228, R0.reuse, R228, 0x1 ;  /* 0x000000e400e47211 */ /* 0x040fe400078e08ff */
[C---:B------:R-:W-:Y:S01]  /*1cc0*/  ISETP.LT.OR P1, PT, R3.reuse, 0x1, P6 ;  /* 0x000000010300780c */ /* 0x040fe20003721670 */
[----:B------:R-:W-:Y:S01]  /*1cd0*/  IMAD R232, R0, 0x2, R224 ;  /* 0x0000000200e87824 */ /* 0x000fe200078e02e0 */
[----:B------:R-:W-:-:S02]  /*1ce0*/  ISETP.LT.OR P0, PT, R3, 0x1, !P2 ;  /* 0x000000010300780c */ /* 0x000fc40005701670 */
[----:B------:R-:W-:Y:S01]  /*1cf0*/  ISETP.LT.OR P2, PT, R3, 0x21, !P2 ;  /* 0x000000210300780c */ /* 0x000fe20005741670 */
[----:B------:R-:W-:Y:S01]  /*1d00*/  LDSM.16.M88.4 R168, [R220+0x100] ;  /* 0x00010000dca8783b */ /* 0x000fe20000000200 */
[----:B------:R-:W-:-:S03]  /*1d10*/  LEA R238, R5, R237, 0x1 ;  /* 0x000000ed05ee7211 */ /* 0x000fc600078e08ff */
[----:B------:R-:W-:Y:S02]  /*1d20*/  LDSM.16.M88.4 R188, [R220+0x4100] ;  /* 0x00410000dcbc783b */ /* 0x000fe40000000200 */
[----:B------:R-:W-:Y:S02]  /*1d30*/  IMAD R240, R0, 0x2, R238 ;  /* 0x0000000200f07824 */ /* 0x000fe400078e02ee */
[----:B------:R-:W-:Y:S04]  /*1d40*/  LDSM.16.M88.4 R204, [R220+0x8100] ;  /* 0x00810000dccc783b */ /* 0x000fe80000000200 */
[----:B------:R-:W-:Y:S04]  /*1d50*/  LDSM.16.M88.4 R172, [R224] ;  /* 0x00000000e0ac783b */ /* 0x000fe80000000200 */
[----:B------:R-:W-:Y:S04]  /*1d60*/  LDSM.16.M88.4 R192, [R224+0x4000] ;  /* 0x00400000e0c0783b */ /* 0x000fe80000000200 */
[----:B------:R-:W-:Y:S04]  /*1d70*/  LDSM.16.M88.4 R208, [R224+0x8000] ;  /* 0x00800000e0d0783b */ /* 0x000fe80000000200 */
[----:B------:R-:W-:Y:S04]  /*1d80*/  LDSM.16.M88.4 R180, [R228] ;  /* 0x00000000e4b4783b */ /* 0x000fe80000000200 */
[----:B------:R-:W-:Y:S04]  /*1d90*/  LDSM.16.M88.4 R196, [R228+0x4000] ;  /* 0x00400000e4c4783b */ /* 0x000fe80000000200 */
[----:B------:R-:W-:Y:S04]  /*1da0*/  LDSM.16.M88.4 R212, [R228+0x8000] ;  /* 0x00800000e4d4783b */ /* 0x000fe80000000200 */
[----:B------:R-:W-:Y:S04]  /*1db0*/  LDSM.16.M88.4 R184, [R232] ;  /* 0x00000000e8b8783b */ /* 0x000fe80000000200 */
[----:B------:R-:W-:Y:S04]  /*1dc0*/  LDSM.16.M88.4 R200, [R232+0x4000] ;  /* 0x00400000e8c8783b */ /* 0x000fe80000000200 */
[----:B------:R-:W-:Y:S04]  /*1dd0*/  LDSM.16.M88.4 R216, [R232+0x8000] ;  /* 0x00800000e8d8783b */ /* 0x000fe80000000200 */
[----:B------:R-:W-:Y:S04]  /*1de0*/  LDSM.16.M88.4 R220, [R220+0xc100] ;  /* 0x00c10000dcdc783b */ /* 0x000fe80000000200 */
[----:B------:R-:W-:Y:S04]  /*1df0*/  LDSM.16.M88.4 R224, [R224+0xc000] ;  /* 0x00c00000e0e0783b */ /* 0x000fe80000000200 */
[----:B------:R-:W-:Y:S04]  /*1e00*/  LDSM.16.M88.4 R228, [R228+0xc000] ;  /* 0x00c00000e4e4783b */ /* 0x000fe80000000200 */
[----:B------:R-:W-:Y:S04]  /*1e10*/  LDSM.16.M88.4 R232, [R232+0xc000] ;  /* 0x00c00000e8e8783b */ /* 0x000fe80000000200 */
[----:B------:R-:W-:Y:S06]  /*1e20*/  BAR.SYNC.DEFER_BLOCKING 0x0 ;  /* 0x0000000000007b1d */ /* 0x000fec0000010000 */
[----:B------:R-:W-:-:S04]  /*1e30*/  DEPBAR.LE SB0, 0x0 ;  /* 0x000080000000791a */ /* 0x000fc80000000000 */
[----:B------:R-:W-:Y:S06]  /*1e40*/  BAR.SYNC.DEFER_BLOCKING 0x0 ;  /* 0x0000000000007b1d */ /* 0x000fec0000010000 */
[----:B------:R-:W1:Y:S04]  /*1e50*/  LDSM.16.M88.4 R16, [R236+0x10100] ;  /* 0x01010000ec10783b */ /* 0x000e680000000200 */
[----:B------:R-:W2:Y:S04]  /*1e60*/  LDSM.16.M88.4 R28, [R236+0x10900] ;  /* 0x01090000ec1c783b */ /* 0x000ea80000000200 */
[----:B------:R-:W3:Y:S04]  /*1e70*/  LDSM.16.M88.4 R32, [R236+0x11100] ;  /* 0x01110000ec20783b */ /* 0x000ee80000000200 */
[----:B------:R-:W-:Y:S04]  /*1e80*/  LDSM.16.M88.4 R36, [R236+0x11900] ;  /* 0x01190000ec24783b */ /* 0x000fe80000000200 */
[----:B------:R-:W4:Y:S04]  /*1e90*/  LDSM.16.M88.4 R44, [R243] ;  /* 0x00000000f32c783b */ /* 0x000f280000000200 */
[----:B------:R-:W5:Y:S04]  /*1ea0*/  LDSM.16.M88.4 R56, [R243+0x800] ;  /* 0x00080000f338783b */ /* 0x000f680000000200 */
[----:B------:R-:W3:Y:S04]  /*1eb0*/  LDSM.16.M88.4 R64, [R243+0x1000] ;  /* 0x00100000f340783b */ /* 0x000ee80000000200 */
[----:B------:R-:W-:Y:S04]  /*1ec0*/  LDSM.16.M88.4 R76, [R243+0x1800] ;  /* 0x00180000f34c783b */ /* 0x000fe80000000200 */
[----:B------:R-:W-:Y:S01]  /*1ed0*/  @!PT LDS RZ, [RZ] ;  /* 0x00000000fffff984 */ /* 0x000fe20000000800 */
[----:B------:R-:W-:Y:S01]  /*1ee0*/  @!PT LDS RZ, [RZ] ;  /* 0x00000000fffff984 */ /* 0x000fe20000000800 */
[----:B------:R-:W-:Y:S01]  /*1ef0*/  @!PT LDS RZ, [RZ] ;  /* 0x00000000fffff984 */ /* 0x000fe20000000800 */
[----:B------:R3:W-:Y:S01]  /*1f00*/  LDGSTS.E.BYPASS.LTC128B.128 [R100+0x100], [R6.64], !P1 ;  /* 0x0010000006647fae */ /* 0x0007e2000c901d4c */
[----:B------:R-:W-:-:S03]  /*1f10*/  LOP3.LUT P1, RZ, R10, 0x4, RZ, 0xc0, !PT ;  /* 0x000000040aff7812 */ /* 0x000fc6000782c0ff */
[----:B------:R3:W-:Y:S01]  /*1f20*/  LDGSTS.E.BYPASS.LTC128B.128 [R100+0x2100], [R6.64+0x80], !P0 ;  /* 0x0210008006647fae */ /* 0x0007e2000c101d4c */
[C---:B------:R-:W-:Y:S02]  /*1f30*/  ISETP.LT.OR P0, PT, R3.reuse, 0x1, !P1 ;  /* 0x000000010300780c */ /* 0x040fe40004f01670 */
[----:B------:R-:W-:Y:S01]  /*1f40*/  ISETP.LT.OR P1, PT, R3, 0x21, !P1 ;  /* 0x000000210300780c */ /* 0x000fe20004f21670 */
[C---:B-1----:R-:W-:Y:S08]  /*1f50*/  HMMA.16816.F32.BF16 R12, R168.reuse, R16, RZ ;  /* 0x00000010a80c723c */ /* 0x042ff000000418ff */
[----:B------:R-:W-:Y:S02]  /*1f60*/  HMMA.16816.F32.BF16 R16, R168, R18, RZ ;  /* 0x00000012a810723c */ /* 0x000fe400000418ff */
[----:B------:R1:W-:Y:S01]  /*1f70*/  LDGSTS.E.BYPASS.LTC128B.128 [R100+0x4100], [R6.64+0x100], !P0 ;  /* 0x0410010006647fae */ /* 0x0003e2000c101d4c */
[----:B------:R-:W-:-:S04]  /*1f80*/  LOP3.LUT P0, RZ, R25, 0x4, RZ, 0xc0, !PT ;  /* 0x0000000419ff7812 */ /* 0x000fc8000780c0ff */
[----:B------:R-:W-:Y:S01]  /*1f90*/  SEL R2, R2, 0x40, P0 ;  /* 0x0000004002027807 */ /* 0x000fe20000000000 */
[C---:B--2---:R-:W-:Y:S01]  /*1fa0*/  HMMA.16816.F32.BF16 R24, R168.reuse, R30, RZ ;  /* 0x0000001ea818723c */ /* 0x044fe200000418ff */
[----:B------:R-:W-:Y:S02]  /*1fb0*/  LOP3.LUT P0, RZ, R10, 0x8, RZ, 0xc0, !PT ;  /* 0x000000080aff7812 */ /* 0x000fe4000780c0ff */
[----:B------:R-:W-:Y:S01]  /*1fc0*/  IADD3 R239, R2, R243, RZ ;  /* 0x000000f302ef7210 */ /* 0x000fe20007ffe0ff */
[----:B------:R-:W-:Y:S01]  /*1fd0*/  IMAD.IADD R242, R236, 0x1, R2 ;  /* 0x00000001ecf27824 */ /* 0x000fe200078e0202 */
[C---:B------:R-:W-:Y:S02]  /*1fe0*/  ISETP.LT.OR P5, PT, R3.reuse, 0x1, !P0 ;  /* 0x000000010300780c */ /* 0x040fe400047a1670 */
[C---:B------:R-:W-:Y:S01]  /*1ff0*/  ISETP.LT.OR P0, PT, R3.reuse, 0x21, !P0 ;  /* 0x000000210300780c */ /* 0x040fe20004701670 */
[C---:B---3--:R-:W-:Y:S08]  /*2000*/  HMMA.16816.F32.BF16 R40, R168.reuse, R32, RZ ;  /* 0x00000020a828723c */ /* 0x048ff000000418ff */
[----:B------:R-:W-:Y:S02]  /*2010*/  HMMA.16816.F32.BF16 R20, R168, R28, RZ ;  /* 0x0000001ca814723c */ /* 0x000fe400000418ff */
[----:B------:R1:W-:Y:S01]  /*2020*/  LDGSTS.E.BYPASS.LTC128B.128 [R100+0x6100], [R6.64+0x180], !P5 ;  /* 0x0610018006647fae */ /* 0x0003e2000e901d4c */
[----:B------:R-:W-:-:S05]  /*2030*/  ISETP.LT.OR P5, PT, R3, 0x21, P6 ;  /* 0x000000210300780c */ /* 0x000fca00037a1670 */
[----:B------:R-:W-:Y:S08]  /*2040*/  HMMA.16816.F32.BF16 R48, R168, R34, RZ ;  /* 0x00000022a830723c */ /* 0x000ff000000418ff */
[----:B------:R2:W-:Y:S01]  /*2050*/  LDGSTS.E.BYPASS.LTC128B.128 [R100+0x1100], [R8.64], !P5 ;  /* 0x0110000008647fae */ /* 0x0005e2000e901d4c */
[----:B----4-:R-:W-:Y:S01]  /*2060*/  HMMA.16816.F32.BF16 R12, R172, R44, R12 ;  /* 0x0000002cac0c723c */ /* 0x010fe2000004180c */
[----:B------:R-:W-:-:S02]  /*2070*/  ISETP.NE.AND P5, PT, R11, RZ, PT ;  /* 0x000000ff0b00720c */ /* 0x000fc40003fa5270 */
[----:B------:R2:W-:Y:S04]  /*2080*/  LDGSTS.E.BYPASS.LTC128B.128 [R100+0x3100], [R8.64+0x80], !P2 ;  /* 0x0310008008647fae */ /* 0x0005e8000d101d4c */
[----:B------:R2:W-:Y:S01]  /*2090*/  LDGSTS.E.BYPASS.LTC128B.128 [R100+0x5100], [R8.64+0x100], !P1 ;  /* 0x0510010008647fae */ /* 0x0005e2000c901d4c */
[C---:B------:R-:W-:Y:S03]  /*20a0*/  HMMA.16816.F32.BF16 R52, R168.reuse, R36, RZ ;  /* 0x00000024a834723c */ /* 0x040fe600000418ff */
[----:B------:R2:W-:Y:S04]  /*20b0*/  LDGSTS.E.BYPASS.LTC128B.128 [R100+0x7100], [R8.64+0x180], !P0 ;  /* 0x0710018008647fae */ /* 0x0005e8000c101d4c */
[----:B------:R-:W3:Y:S01]  /*20c0*/  LDSM.16.M88.4 R68, [R242+0x10100] ;  /* 0x01010000f244783b */ /* 0x000ee20000000200 */
[----:B------:R-:W-:Y:S03]  /*20d0*/  HMMA.16816.F32.BF16 R28, R168, R38, RZ ;  /* 0x00000026a81c723c */ /* 0x000fe600000418ff */
[----:B------:R-:W4:Y:S04]  /*20e0*/  LDSM.16.M88.4 R60, [R242+0x10900] ;  /* 0x01090000f23c783b */ /* 0x000f280000000200 */
[----:B------:R-:W1:Y:S01]  /*20f0*/  LDSM.16.M88.4 R72, [R242+0x11100] ;  /* 0x01110000f248783b */ /* 0x000e620000000200 */
[C---:B-----5:R-:W-:Y:S03]  /*2100*/  HMMA.16816.F32.BF16 R32, R172.reuse, R58, R24 ;  /* 0x0000003aac20723c */ /* 0x060fe60000041818 */
[----:B------:R-:W5:Y:S04]  /*2110*/  LDSM.16.M88.4 R88, [R239] ;  /* 0x00000000ef58783b */ /* 0x000f680000000200 */
[----:B------:R-:W1:Y:S01]  /*2120*/  LDSM.16.M88.4 R80, [R242+0x11900] ;  /* 0x01190000f250783b */ /* 0x000e620000000200 */
[C---:B------:R-:W-:Y:S03]  /*2130*/  HMMA.16816.F32.BF16 R36, R172.reuse, R64, R40 ;  /* 0x00000040ac24723c */ /* 0x040fe60000041828 */
[----:B------:R-:W-:Y:S04]  /*2140*/  LDSM.16.M88.4 R84, [R239+0x1800] ;  /* 0x00180000ef54783b */ /* 0x000fe80000000200 */
[----:B------:R-:W0:Y:S01]  /*2150*/  LDGDEPBAR ;  /* 0x00000000000079af */ /* 0x000e220000000000 */
[C---:B--2---:R-:W-:Y:S08]  /*2160*/  HMMA.16816.F32.BF16 R8, R172.reuse, R46, R16 ;  /* 0x0000002eac08723c */ /* 0x044ff00000041810 */
[C---:B------:R-:W-:Y:S01]  /*2170*/  HMMA.16816.F32.BF16 R16, R172.reuse, R56, R20 ;  /* 0x00000038ac10723c */ /* 0x040fe20000041814 */
[----:B------:R-:W-:Y:S07]  /*2180*/  LDSM.16.M88.4 R56, [R239+0x1000] ;  /* 0x00100000ef38783b */ /* 0x000fee0000000200 */
[----:B------:R-:W-:Y:S01]  /*2190*/  HMMA.16816.F32.BF16 R40, R172, R66, R48 ;  /* 0x00000042ac28723c */ /* 0x000fe20000041830 */
[----:B------:R-:W2:Y:S04]  /*21a0*/  LDSM.16.M88.4 R48, [R239+0x800] ;  /* 0x00080000ef30783b */ /* 0x000ea80000000200 */
[----:B------:R-:W-:Y:S03]  /*21b0*/  LDSM.16.M88.4 R64, [R236+0x13900] ;  /* 0x01390000ec40783b */ /* 0x000fe60000000200 */
[----:B---3--:R-:W-:Y:S08]  /*21c0*/  HMMA.16816.F32.BF16 R20, R180, R68, R12 ;  /* 0x00000044b414723c */ /* 0x008ff0000004180c */
[C---:B------:R-:W-:Y:S01]  /*21d0*/  HMMA.16816.F32.BF16 R44, R172.reuse, R76, R52 ;  /* 0x0000004cac2c723c */ /* 0x040fe20000041834 */
[----:B------:R-:W-:Y:S07]  /*21e0*/  LDSM.16.M88.4 R52, [R236+0x12900] ;  /* 0x01290000ec34783b */ /* 0x000fee0000000200 */
[----:B------:R-:W-:Y:S01]  /*21f0*/  HMMA.16816.F32.BF16 R28, R172, R78, R28 ;  /* 0x0000004eac1c723c */ /* 0x000fe2000004181c */
[----:B------:R-:W3:Y:S07]  /*2200*/  LDSM.16.M88.4 R76, [R236+0x12100] ;  /* 0x01210000ec4c783b */ /* 0x000eee0000000200 */
[C---:B------:R-:W-:Y:S01]  /*2210*/  HMMA.16816.F32.BF16 R12, R180.reuse, R70, R8 ;  /* 0x00000046b40c723c */ /* 0x040fe20000041808 */
[----:B------:R-:W-:Y:S07]  /*2220*/  LDSM.16.M88.4 R68, [R239+0x2000] ;  /* 0x00200000ef44783b */ /* 0x000fee0000000200 */
[C---:B----4-:R-:W-:Y:S08]  /*2230*/  HMMA.16816.F32.BF16 R32, R180.reuse, R62, R32 ;  /* 0x0000003eb420723c */ /* 0x050ff00000041820 */
[C---:B------:R-:W-:Y:S01]  /*2240*/  HMMA.16816.F32.BF16 R8, R180.reuse, R60, R16 ;  /* 0x0000003cb408723c */ /* 0x040fe20000041810 */
[----:B------:R-:W4:Y:S07]  /*2250*/  LDSM.16.M88.4 R60, [R236+0x13100] ;  /* 0x01310000ec3c783b */ /* 0x000f2e0000000200 */
[C---:B-1----:R-:W-:Y:S08]  /*2260*/  HMMA.16816.F32.BF16 R36, R180.reuse, R72, R36 ;  /* 0x00000048b424723c */ /* 0x042ff00000041824 */
[----:B------:R-:W-:Y:S01]  /*2270*/  HMMA.16816.F32.BF16 R40, R180, R74, R40 ;  /* 0x0000004ab428723c */ /* 0x000fe20000041828 */
[----:B------:R-:W-:Y:S07]  /*2280*/  LDSM.16.M88.4 R72, [R242+0x13900] ;  /* 0x01390000f248783b */ /* 0x000fee0000000200 */
[----:B-----5:R-:W-:Y:S08]  /*2290*/  HMMA.16816.F32.BF16 R20, R184, R88, R20 ;  /* 0x00000058b814723c */ /* 0x020ff00000041814 */
[C---:B------:R-:W-:Y:S08]  /*22a0*/  HMMA.16816.F32.BF16 R44, R180.reuse, R80, R44 ;  /* 0x00000050b42c723c */ /* 0x040ff0000004182c */
[----:B------:R-:W-:Y:S01]  /*22b0*/  HMMA.16816.F32.BF16 R28, R180, R82, R28 ;  /* 0x00000052b41c723c */ /* 0x000fe2000004181c */
[----:B------:R-:W1:Y:S07]  /*22c0*/  LDSM.16.M88.4 R80, [R243+0x2000] ;  /* 0x00200000f350783b */ /* 0x000e6e0000000200 */
[C---:B------:R-:W-:Y:S01]  /*22d0*/  HMMA.16816.F32.BF16 R24, R184.reuse, R90, R12 ;  /* 0x0000005ab818723c */ /* 0x040fe2000004180c */
[----:B------:R-:W-:Y:S07]  /*22e0*/  LDSM.16.M88.4 R88, [R243+0x3800] ;  /* 0x00380000f358783b */ /* 0x000fee0000000200 */
[C---:B--2---:R-:W-:Y:S08]  /*22f0*/  HMMA.16816.F32.BF16 R32, R184.reuse, R50, R32 ;  /* 0x00000032b820723c */ /* 0x044ff00000041820 */
[C---:B------:R-:W-:Y:S01]  /*2300*/  HMMA.16816.F32.BF16 R16, R184.reuse, R48, R8 ;  /* 0x00000030b810723c */ /* 0x040fe20000041808 */
[----:B------:R-:W2:Y:S07]  /*2310*/  LDSM.16.M88.4 R48, [R243+0x2800] ;  /* 0x00280000f330783b */ /* 0x000eae0000000200 */
[C---:B------:R-:W-:Y:S08]  /*2320*/  HMMA.16816.F32.BF16 R36, R184.reuse, R56, R36 ;  /* 0x00000038b824723c */ /* 0x040ff00000041824 */
[----:B------:R-:W-:Y:S01]  /*2330*/  HMMA.16816.F32.BF16 R40, R184, R58, R40 ;  /* 0x0000003ab828723c */ /* 0x000fe20000041828 */
[----:B------:R-:W5:Y:S07]  /*2340*/  LDSM.16.M88.4 R56, [R243+0x3000] ;  /* 0x00300000f338783b */ /* 0x000f6e0000000200 */
[----:B---3--:R-:W-:Y:S08]  /*2350*/  HMMA.16816.F32.BF16 R8, R188, R76, R20 ;  /* 0x0000004cbc08723c */ /* 0x008ff00000041814 */
[C---:B------:R-:W-:Y:S08]  /*2360*/  HMMA.16816.F32.BF16 R44, R184.reuse, R84, R44 ;  /* 0x00000054b82c723c */ /* 0x040ff0000004182c */
[----:B------:R-:W-:Y:S01]  /*2370*/  HMMA.16816.F32.BF16 R12, R184, R86, R28 ;  /* 0x00000056b80c723c */ /* 0x000fe2000004181c */
[----:B------:R-:W3:Y:S07]  /*2380*/  LDSM.16.M88.4 R84, [R242+0x12100] ;  /* 0x01210000f254783b */ /* 0x000eee0000000200 */
[C---:B------:R-:W-:Y:S01]  /*2390*/  HMMA.16816.F32.BF16 R20, R188.reuse, R78, R24 ;  /* 0x0000004ebc14723c */ /* 0x040fe20000041818 */
[----:B------:R-:W-:Y:S07]  /*23a0*/  LDSM.16.M88.4 R76, [R239+0x3800] ;  /* 0x00380000ef4c783b */ /* 0x000fee0000000200 */
[C---:B------:R-:W-:Y:S08]  /*23b0*/  HMMA.16816.F32.BF16 R24, R188.reuse, R54, R32 ;  /* 0x00000036bc18723c */ /* 0x040ff00000041820 */
[C---:B----4-:R-:W-:Y:S08]  /*23c0*/  HMMA.16816.F32.BF16 R36, R188.reuse, R60, R36 ;  /* 0x0000003cbc24723c */ /* 0x050ff00000041824 */
[----:B------:R-:W-:Y:S01]  /*23d0*/  HMMA.16816.F32.BF16 R40, R188, R62, R40 ;  /* 0x0000003ebc28723c */ /* 0x000fe20000041828 */
[----:B------:R-:W-:Y:S07]  /*23e0*/  LDSM.16.M88.4 R60, [R242+0x13100] ;  /* 0x01310000f23c783b */ /* 0x000fee0000000200 */
[----:B-1----:R-:W-:Y:S08]  /*23f0*/  HMMA.16816.F32.BF16 R28, R192, R80, R8 ;  /* 0x00000050c01c723c */ /* 0x002ff00000041808 */
[C---:B------:R-:W-:Y:S01]  /*2400*/  HMMA.16816.F32.BF16 R16, R188.reuse, R52, R16 ;  /* 0x00000034bc10723c */ /* 0x040fe20000041810 */
[----:B------:R-:W1:Y:S07]  /*2410*/  LDSM.16.M88.4 R52, [R242+0x12900] ;  /* 0x01290000f234783b */ /* 0x000e6e0000000200 */
[C---:B------:R-:W-:Y:S08]  /*2420*/  HMMA.16816.F32.BF16 R44, R188.reuse, R64, R44 ;  /* 0x00000040bc2c723c */ /* 0x040ff0000004182c */
[----:B------:R-:W-:Y:S01]  /*2430*/  HMMA.16816.F32.BF16 R12, R188, R66, R12 ;  /* 0x00000042bc0c723c */ /* 0x000fe2000004180c */
[----:B------:R-:W-:Y:S07]  /*2440*/  LDSM.16.M88.4 R64, [R236+0x15100] ;  /* 0x01510000ec40783b */ /* 0x000fee0000000200 */
[C---:B------:R-:W-:Y:S01]  /*2450*/  HMMA.16816.F32.BF16 R8, R192.reuse, R82, R20 ;  /* 0x00000052c008723c */ /* 0x040fe20000041814 */
[----:B------:R-:W-:Y:S07]  /*2460*/  LDSM.16.M88.4 R80, [R243+0x4000] ;  /* 0x00400000f350783b */ /* 0x000fee0000000200 */
[C---:B--2---:R-:W-:Y:S08]  /*2470*/  HMMA.16816.F32.BF16 R24, R192.reuse, R50, R24 ;  /* 0x00000032c018723c */ /* 0x044ff00000041818 */
[C---:B-----5:R-:W-:Y:S08]  /*2480*/  HMMA.16816.F32.BF16 R36, R192.reuse, R56, R36 ;  /* 0x00000038c024723c */ /* 0x060ff00000041824 */
[----:B------:R-:W-:Y:S01]  /*2490*/  HMMA.16816.F32.BF16 R40, R192, R58, R40 ;  /* 0x0000003ac028723c */ /* 0x000fe20000041828 */
[----:B------:R-:W-:Y:S07]  /*24a0*/  LDSM.16.M88.4 R56, [R239+0x3000] ;  /* 0x00300000ef38783b */ /* 0x000fee0000000200 */
[----:B---3--:R-:W-:Y:S08]  /*24b0*/  HMMA.16816.F32.BF16 R32, R196, R84, R28 ;  /* 0x00000054c420723c */ /* 0x008ff0000004181c */
[C---:B------:R-:W-:Y:S01]  /*24c0*/  HMMA.16816.F32.BF16 R20, R192.reuse, R48, R16 ;  /* 0x00000030c014723c */ /* 0x040fe20000041810 */
[----:B------:R-:W2:Y:S07]  /*24d0*/  LDSM.16.M88.4 R48, [R239+0x2800] ;  /* 0x00280000ef30783b */ /* 0x000eae0000000200 */
[C---:B------:R-:W-:Y:S08]  /*24e0*/  HMMA.16816.F32.BF16 R44, R192.reuse, R88, R44 ;  /* 0x00000058c02c723c */ /* 0x040ff0000004182c */
[----:B------:R-:W-:Y:S01]  /*24f0*/  HMMA.16816.F32.BF16 R28, R192, R90, R12 ;  /* 0x0000005ac01c723c */ /* 0x000fe2000004180c */
[----:B------:R-:W3:Y:S07]  /*2500*/  LDSM.16.M88.4 R88, [R236+0x14100] ;  /* 0x01410000ec58783b */ /* 0x000eee0000000200 */
[C---:B------:R-:W-:Y:S01]  /*2510*/  HMMA.16816.F32.BF16 R16, R196.reuse, R86, R8 ;  /* 0x00000056c410723c */ /* 0x040fe20000041808 */
[----:B------:R-:W-:Y:S07]  /*2520*/  LDSM.16.M88.4 R84, [R236+0x15900] ;  /* 0x01590000ec54783b */ /* 0x000fee0000000200 */
[C---:B-1----:R-:W-:Y:S08]  /*2530*/  HMMA.16816.F32.BF16 R8, R196.reuse, R54, R24 ;  /* 0x00000036c408723c */ /* 0x042ff00000041818 */
[C---:B------:R-:W-:Y:S08]  /*2540*/  HMMA.16816.F32.BF16 R24, R196.reuse, R60, R36 ;  /* 0x0000003cc418723c */ /* 0x040ff00000041824 */
[----:B------:R-:W-:Y:S01]  /*2550*/  HMMA.16816.F32.BF16 R40, R196, R62, R40 ;  /* 0x0000003ec428723c */ /* 0x000fe20000041828 */
[----:B------:R-:W-:Y:S07]  /*2560*/  LDSM.16.M88.4 R60, [R243+0x5000] ;  /* 0x00500000f33c783b */ /* 0x000fee0000000200 */
[----:B------:R-:W-:Y:S08]  /*2570*/  HMMA.16816.F32.BF16 R36, R200, R68, R32 ;  /* 0x00000044c824723c */ /* 0x000ff00000041820 */
        /* <DEDUP_REMOVED lines=8> */
[----:B------:R-:W-:Y:S08]  /*2600*/  HMMA.16816.F32.BF16 R8, R200, R58, R40 ;  /* 0x0000003ac808723c */ /* 0x000ff00000041828 */
[----:B---3--:R-:W-:Y:S08]  /*2610*/  HMMA.16816.F32.BF16 R36, R204, R88, R36 ;  /* 0x00000058cc24723c */ /* 0x008ff00000041824 */
[C---:B------:R-:W-:Y:S01]  /*2620*/  HMMA.16816.F32.BF16 R20, R200.reuse, R48, R12 ;  /* 0x00000030c814723c */ /* 0x040fe2000004180c */
[----:B------:R-:W-:Y:S07]  /*2630*/  LDSM.16.M88.4 R48, [R243+0x4800] ;  /* 0x00480000f330783b */ /* 0x000fee0000000200 */
[C---:B------:R-:W-:Y:S01]  /*2640*/  HMMA.16816.F32.BF16 R12, R200.reuse, R56, R24 ;  /* 0x00000038c80c723c */ /* 0x040fe20000041818 */
[----:B------:R-:W-:Y:S07]  /*2650*/  LDSM.16.M88.4 R56, [R242+0x14900] ;  /* 0x01490000f238783b */ /* 0x000fee0000000200 */
[C---:B------:R-:W-:Y:S08]  /*2660*/  HMMA.16816.F32.BF16 R44, R200.reuse, R76, R44 ;  /* 0x0000004cc82c723c */ /* 0x040ff0000004182c */
[----:B------:R-:W-:Y:S01]  /*2670*/  HMMA.16816.F32.BF16 R40, R200, R78, R32 ;  /* 0x0000004ec828723c */ /* 0x000fe20000041820 */
[----:B------:R-:W2:Y:S07]  /*2680*/  LDSM.16.M88.4 R76, [R242+0x14100] ;  /* 0x01410000f24c783b */ /* 0x000eae0000000200 */
[C---:B-1----:R-:W-:Y:S08]  /*2690*/  HMMA.16816.F32.BF16 R24, R204.reuse, R54, R16 ;  /* 0x00000036cc18723c */ /* 0x042ff00000041810 */
[----:B------:R-:W-:Y:S08]  /*26a0*/  HMMA.16816.F32.BF16 R16, R204, R66, R8 ;  /* 0x00000042cc10723c */ /* 0x000ff00000041808 */
[----:B------:R-:W-:Y:S08]  /*26b0*/  HMMA.16816.F32.BF16 R8, R208, R80, R36 ;  /* 0x00000050d008723c */ /* 0x000ff00000041824 */
[C---:B------:R-:W-:Y:S08]  /*26c0*/  HMMA.16816.F32.BF16 R32, R204.reuse, R90, R28 ;  /* 0x0000005acc20723c */ /* 0x040ff0000004181c */
[C---:B------:R-:W-:Y:S01]  /*26d0*/  HMMA.16816.F32.BF16 R28, R204.reuse, R52, R20 ;  /* 0x00000034cc1c723c */ /* 0x040fe20000041814 */
[----:B------:R-:W-:Y:S07]  /*26e0*/  LDSM.16.M88.4 R52, [R236+0x16100] ;  /* 0x01610000ec34783b */ /* 0x000fee0000000200 */
[----:B------:R-:W-:Y:S01]  /*26f0*/  HMMA.16816.F32.BF16 R20, R204, R64, R12 ;  /* 0x00000040cc14723c */ /* 0x000fe2000004180c */
[----:B------:R-:W1:Y:S07]  /*2700*/  LDSM.16.M88.4 R64, [R242+0x15100] ;  /* 0x01510000f240783b */ /* 0x000e6e0000000200 */
[----:B--2---:R-:W-:Y:S08]  /*2710*/  HMMA.16816.F32.BF16 R8, R212, R76, R8 ;  /* 0x0000004cd408723c */ /* 0x004ff00000041808 */
[----:B------:R-:W-:Y:S08]  /*2720*/  HMMA.16816.F32.BF16 R12, R204, R84, R44 ;  /* 0x00000054cc0c723c */ /* 0x000ff0000004182c */
[C---:B------:R-:W-:Y:S08]  /*2730*/  HMMA.16816.F32.BF16 R20, R208.reuse, R60, R20 ;  /* 0x0000003cd014723c */ /* 0x040ff00000041814 */
[C---:B------:R-:W-:Y:S08]  /*2740*/  HMMA.16816.F32.BF16 R32, R208.reuse, R82, R32 ;  /* 0x00000052d020723c */ /* 0x040ff00000041820 */
[----:B------:R-:W-:Y:S08]  /*2750*/  HMMA.16816.F32.BF16 R28, R208, R48, R28 ;  /* 0x00000030d01c723c */ /* 0x000ff0000004181c */
[----:B------:R-:W-:Y:S08]  /*2760*/  HMMA.16816.F32.BF16 R8, R216, R68, R8 ;  /* 0x00000044d808723c */ /* 0x000ff00000041808 */
[----:B------:R-:W-:Y:S01]  /*2770*/  HMMA.16816.F32.BF16 R24, R208, R50, R24 ;  /* 0x00000032d018723c */ /* 0x000fe20000041818 */
[----:B------:R-:W-:Y:S07]  /*2780*/  LDSM.16.M88.4 R48, [R242+0x15900] ;  /* 0x01590000f230783b */ /* 0x000fee0000000200 */
[----:B------:R-:W-:Y:S08]  /*2790*/  HMMA.16816.F32.BF16 R36, R204, R86, R40 ;  /* 0x00000056cc24723c */ /* 0x000ff00000041828 */
[C---:B------:R-:W-:Y:S08]  /*27a0*/  HMMA.16816.F32.BF16 R44, R208.reuse, R62, R16 ;  /* 0x0000003ed02c723c */ /* 0x040ff00000041810 */
[----:B------:R-:W-:Y:S08]  /*27b0*/  HMMA.16816.F32.BF16 R40, R208, R72, R12 ;  /* 0x00000048d028723c */ /* 0x000ff0000004180c */
[C---:B-1----:R-:W-:Y:S01]  /*27c0*/  HMMA.16816.F32.BF16 R60, R212.reuse, R64, R20 ;  /* 0x00000040d43c723c */ /* 0x042fe20000041814 */
[----:B------:R-:W1:Y:S07]  /*27d0*/  LDSM.16.M88.4 R20, [R239+0x4800] ;  /* 0x00480000ef14783b */ /* 0x000e6e0000000200 */
[C---:B------:R-:W-:Y:S01]  /*27e0*/  HMMA.16816.F32.BF16 R12, R212.reuse, R78, R32 ;  /* 0x0000004ed40c723c */ /* 0x040fe20000041820 */
[----:B------:R-:W2:Y:S07]  /*27f0*/  LDSM.16.M88.4 R32, [R243+0x6000] ;  /* 0x00600000f320783b */ /* 0x000eae0000000200 */
[----:B------:R-:W-:Y:S08]  /*2800*/  HMMA.16816.F32.BF16 R16, R212, R56, R28 ;  /* 0x00000038d410723c */ /* 0x000ff0000004181c */
[----:B------:R-:W-:Y:S08]  /*2810*/  HMMA.16816.F32.BF16 R8, R220, R52, R8 ;  /* 0x00000034dc08723c */ /* 0x000ff00000041808 */
[C---:B------:R-:W-:Y:S01]  /*2820*/  HMMA.16816.F32.BF16 R24, R212.reuse, R58, R24 ;  /* 0x0000003ad418723c */ /* 0x040fe20000041818 */
[----:B------:R-:W3:Y:S07]  /*2830*/  LDSM.16.M88.4 R56, [R236+0x16900] ;  /* 0x01690000ec38783b */ /* 0x000eee0000000200 */
[----:B------:R-:W-:Y:S01]  /*2840*/  HMMA.16816.F32.BF16 R76, R212, R66, R44 ;  /* 0x00000042d44c723c */ /* 0x000fe2000004182c */
[----:B------:R-:W4:Y:S04]  /*2850*/  LDSM.16.M88.4 R44, [R242+0x16100] ;  /* 0x01610000f22c783b */ /* 0x000f280000000200 */
[----:B------:R-:W-:Y:S03]  /*2860*/  LDSM.16.M88.4 R64, [R243+0x7000] ;  /* 0x00700000f340783b */ /* 0x000fe60000000200 */
[----:B------:R-:W-:Y:S01]  /*2870*/  HMMA.16816.F32.BF16 R12, R216, R70, R12 ;  /* 0x00000046d80c723c */ /* 0x000fe2000004180c */
[----:B------:R-:W-:Y:S07]  /*2880*/  LDSM.16.M88.4 R68, [R236+0x17100] ;  /* 0x01710000ec44783b */ /* 0x000fee0000000200 */
[----:B------:R-:W-:Y:S01]  /*2890*/  HMMA.16816.F32.BF16 R36, R208, R74, R36 ;  /* 0x0000004ad024723c */ /* 0x000fe20000041824 */
[----:B------:R-:W5:Y:S07]  /*28a0*/  LDSM.16.M88.4 R72, [R239+0x5000] ;  /* 0x00500000ef48783b */ /* 0x000f6e0000000200 */
[----:B-1----:R-:W-:Y:S08]  /*28b0*/  HMMA.16816.F32.BF16 R16, R216, R20, R16 ;  /* 0x00000014d810723c */ /* 0x002ff00000041810 */
[----:B--2---:R-:W-:Y:S08]  /*28c0*/  HMMA.16816.F32.BF16 R8, R224, R32, R8 ;  /* 0x00000020e008723c */ /* 0x004ff00000041808 */
[----:B------:R-:W-:Y:S08]  /*28d0*/  HMMA.16816.F32.BF16 R28, R216, R22, R24 ;  /* 0x00000016d81c723c */ /* 0x000ff00000041818 */
[----:B------:R-:W-:Y:S01]  /*28e0*/  HMMA.16816.F32.BF16 R80, R212, R48, R40 ;  /* 0x00000030d450723c */ /* 0x000fe20000041828 */
[----:B------:R-:W1:Y:S07]  /*28f0*/  LDSM.16.M88.4 R40, [R243+0x6800] ;  /* 0x00680000f328783b */ /* 0x000e6e0000000200 */
[C---:B------:R-:W-:Y:S01]  /*2900*/  HMMA.16816.F32.BF16 R12, R220.reuse, R54, R12 ;  /* 0x00000036dc0c723c */ /* 0x040fe2000004180c */
[----:B------:R-:W2:Y:S07]  /*2910*/  LDSM.16.M88.4 R52, [R239+0x6000] ;  /* 0x00600000ef34783b */ /* 0x000eae0000000200 */
[----:B---3--:R-:W-:Y:S08]  /*2920*/  HMMA.16816.F32.BF16 R16, R220, R56, R16 ;  /* 0x00000038dc10723c */ /* 0x008ff00000041810 */
[----:B----4-:R-:W-:Y:S08]  /*2930*/  HMMA.16816.F32.BF16 R8, R228, R44, R8 ;  /* 0x0000002ce408723c */ /* 0x010ff00000041808 */
[----:B------:R-:W-:Y:S01]  /*2940*/  HMMA.16816.F32.BF16 R28, R220, R58, R28 ;  /* 0x0000003adc1c723c */ /* 0x000fe2000004181c */
[----:B------:R-:W-:Y:S07]  /*2950*/  LDSM.16.M88.4 R56, [R239+0x5800] ;  /* 0x00580000ef38783b */ /* 0x000fee0000000200 */
[----:B------:R-:W-:Y:S01]  /*2960*/  HMMA.16816.F32.BF16 R84, R212, R50, R36 ;  /* 0x00000032d454723c */ /* 0x000fe20000041824 */
[----:B------:R-:W3:Y:S07]  /*2970*/  LDSM.16.M88.4 R36, [R242+0x16900] ;  /* 0x01690000f224783b */ /* 0x000eee0000000200 */
[----:B------:R-:W-:Y:S08]  /*2980*/  HMMA.16816.F32.BF16 R12, R224, R34, R12 ;  /* 0x00000022e00c723c */ /* 0x000ff0000004180c */
[----:B-----5:R-:W-:Y:S01]  /*2990*/  HMMA.16816.F32.BF16 R48, R216, R72, R60 ;  /* 0x00000048d830723c */ /* 0x020fe2000004183c */
[----:B------:R-:W4:Y:S07]  /*29a0*/  LDSM.16.M88.4 R60, [R239+0x6800] ;  /* 0x00680000ef3c783b */ /* 0x000f2e0000000200 */
[----:B-1----:R-:W-:Y:S08]  /*29b0*/  HMMA.16816.F32.BF16 R24, R224, R40, R16 ;  /* 0x00000028e018723c */ /* 0x002ff00000041810 */
[----:B--2---:R-:W-:Y:S08]  /*29c0*/  HMMA.16816.F32.BF16 R16, R232, R52, R8 ;  /* 0x00000034e810723c */ /* 0x004ff00000041808 */
[----:B------:R-:W-:Y:S01]  /*29d0*/  HMMA.16816.F32.BF16 R8, R224, R42, R28 ;  /* 0x0000002ae008723c */ /* 0x000fe2000004181c */
[----:B------:R-:W-:Y:S07]  /*29e0*/  LDSM.16.M88.4 R40, [R243+0x7800] ;  /* 0x00780000f328783b */ /* 0x000fee0000000200 */
[----:B------:R-:W-:Y:S08]  /*29f0*/  HMMA.16816.F32.BF16 R20, R228, R46, R12 ;  /* 0x0000002ee414723c */ /* 0x000ff0000004180c */
[----:B------:R-:W-:Y:S01]  /*2a00*/  HMMA.16816.F32.BF16 R12, R220, R68, R48 ;  /* 0x00000044dc0c723c */ /* 0x000fe20000041830 */
[----:B------:R-:W1:Y:S01]  /*2a10*/  LDSM.16.M88.4 R48, [R242+0x17100] ;  /* 0x01710000f230783b */ /* 0x000e620000000200 */
[----:B------:R-:W-:-:S04]  /*2a20*/  FMUL.FTZ R2, R16, c[0x0][0x320] ;  /* 0x0000c80010027a20 */ /* 0x000fc80000410000 */
[----:B------:R2:W-:Y:S02]  /*2a30*/  MUFU.TANH R69, R2 ;  /* 0x0000000200457308 */ /* 0x0005e40000002400 */
[----:B------:R-:W-:Y:S08]  /*2a40*/  HMMA.16816.F32.BF16 R44, R216, R74, R76 ;  /* 0x0000004ad82c723c */ /* 0x000ff0000004184c */
[----:B---3--:R-:W-:Y:S01]  /*2a50*/  HMMA.16816.F32.BF16 R24, R228, R36, R24 ;  /* 0x00000024e418723c */ /* 0x008fe20000041818 */
[----:B--2---:R-:W-:-:S07]  /*2a60*/  FMUL.FTZ R2, R17, c[0x0][0x320] ;  /* 0x0000c80011027a20 */ /* 0x004fce0000410000 */
[----:B------:R-:W-:Y:S01]  /*2a70*/  HMMA.16816.F32.BF16 R8, R228, R38, R8 ;  /* 0x00000026e408723c */ /* 0x000fe20000041808 */
[----:B------:R-:W2:Y:S01]  /*2a80*/  LDSM.16.M88.4 R36, [R236+0x17900] ;  /* 0x01790000ec24783b */ /* 0x000ea20000000200 */
[----:B------:R3:W-:Y:S06]  /*2a90*/  MUFU.TANH R68, R2 ;  /* 0x0000000200447308 */ /* 0x0007ec0000002400 */
[----:B------:R-:W-:Y:S08]  /*2aa0*/  HMMA.16816.F32.BF16 R32, R232, R54, R20 ;  /* 0x00000036e820723c */ /* 0x000ff00000041814 */
[----:B------:R-:W-:Y:S01]  /*2ab0*/  HMMA.16816.F32.BF16 R20, R224, R64, R12 ;  /* 0x00000040e014723c */ /* 0x000fe2000004180c */
[----:B---3--:R-:W-:-:S04]  /*2ac0*/  FMUL.FTZ R2, R18, c[0x0][0x320] ;  /* 0x0000c80012027a20 */ /* 0x008fc80000410000 */
[----:B------:R3:W-:Y:S03]  /*2ad0*/  MUFU.TANH R6, R2 ;  /* 0x0000000200067308 */ /* 0x0007e60000002400 */
[----:B------:R-:W-:Y:S01]  /*2ae0*/  HMMA.16816.F32.BF16 R12, R220, R70, R44 ;  /* 0x00000046dc0c723c */ /* 0x000fe2000004182c */
[----:B------:R-:W5:Y:S07]  /*2af0*/  LDSM.16.M88.4 R44, [R239+0x7000] ;  /* 0x00700000ef2c783b */ /* 0x000f6e0000000200 */
[----:B------:R-:W-:Y:S01]  /*2b00*/  HMMA.16816.F32.BF16 R52, R216, R56, R80 ;  /* 0x00000038d834723c */ /* 0x000fe20000041850 */
[----:B------:R-:W-:-:S02]  /*2b10*/  FMUL.FTZ R34, R34, c[0x0][0x320] ;  /* 0x0000c80022227a20 */ /* 0x000fc40000410000 */
[----:B------:R-:W-:Y:S02]  /*2b20*/  FMUL.FTZ R35, R35, c[0x0][0x320] ;  /* 0x0000c80023237a20 */ /* 0x000fe40000410000 */
[----:B---3--:R-:W-:-:S03]  /*2b30*/  FMUL.FTZ R2, R19, c[0x0][0x320] ;  /* 0x0000c80013027a20 */ /* 0x008fc60000410000 */
[----:B------:R-:W-:Y:S01]  /*2b40*/  HMMA.16816.F32.BF16 R28, R216, R58, R84 ;  /* 0x0000003ad81c723c */ /* 0x000fe20000041854 */
[----:B------:R-:W3:Y:S07]  /*2b50*/  MUFU.TANH R59, R34 ;  /* 0x00000022003b7308 */ /* 0x000eee0000002400 */
[----:B----4-:R-:W-:Y:S01]  /*2b60*/  HMMA.16816.F32.BF16 R16, R232, R60, R24 ;  /* 0x0000003ce810723c */ /* 0x010fe20000041818 */
[----:B------:R4:W3:Y:S07]  /*2b70*/  MUFU.TANH R7, R2 ;  /* 0x0000000200077308 */ /* 0x0008ee0000002400 */
[----:B-1----:R-:W-:Y:S01]  /*2b80*/  HMMA.16816.F32.BF16 R24, R228, R48, R20 ;  /* 0x00000030e418723c */ /* 0x002fe20000041814 */
[----:B------:R-:W-:Y:S07]  /*2b90*/  MUFU.TANH R58, R35 ;  /* 0x00000023003a7308 */ /* 0x000fee0000002400 */
[----:B--2---:R-:W-:Y:S01]  /*2ba0*/  HMMA.16816.F32.BF16 R20, R220, R38, R28 ;  /* 0x00000026dc14723c */ /* 0x004fe2000004181c */
[----:B----4-:R-:W-:Y:S01]  /*2bb0*/  FMUL.FTZ R2, R32, c[0x0][0x320] ;  /* 0x0000c80020027a20 */ /* 0x010fe20000410000 */
[----:B------:R-:W-:Y:S03]  /*2bc0*/  LDSM.16.M88.4 R28, [R239+0x7800] ;  /* 0x00780000ef1c783b */ /* 0x000fe60000000200 */
[----:B------:R1:W2:Y:S03]  /*2bd0*/  MUFU.TANH R61, R2 ;  /* 0x00000002003d7308 */ /* 0x0002a60000002400 */
[----:B------:R-:W-:-:S02]  /*2be0*/  FMUL.FTZ R16, R16, c[0x0][0x320] ;  /* 0x0000c80010107a20 */ /* 0x000fc40000410000 */
[----:B------:R-:W-:Y:S02]  /*2bf0*/  FMUL.FTZ R17, R17, c[0x0][0x320] ;  /* 0x0000c80011117a20 */ /* 0x000fe40000410000 */
[----:B------:R-:W-:Y:S01]  /*2c00*/  FMUL.FTZ R18, R18, c[0x0][0x320] ;  /* 0x0000c80012127a20 */ /* 0x000fe20000410000 */
[----:B------:R-:W-:Y:S01]  /*2c10*/  MUFU.TANH R57, R16 ;  /* 0x0000001000397308 */ /* 0x000fe20000002400 */
[----:B------:R-:W-:Y:S02]  /*2c20*/  FMUL.FTZ R19, R19, c[0x0][0x320] ;  /* 0x0000c80013137a20 */ /* 0x000fe40000410000 */
[----:B-----5:R-:W-:Y:S01]  /*2c30*/  HMMA.16816.F32.BF16 R24, R232, R44, R24 ;  /* 0x0000002ce818723c */ /* 0x020fe20000041818 */
[----:B-1----:R-:W-:-:S04]  /*2c40*/  FMUL.FTZ R2, R33, c[0x0][0x320] ;  /* 0x0000c80021027a20 */ /* 0x002fc80000410000 */
[----:B------:R-:W-:Y:S03]  /*2c50*/  MUFU.TANH R56, R17 ;  /* 0x0000001100387308 */ /* 0x000fe60000002400 */
[----:B------:R-:W-:Y:S05]  /*2c60*/  HMMA.16816.F32.BF16 R32, R232, R62, R8 ;  /* 0x0000003ee820723c */ /* 0x000fea0000041808 */
[----:B------:R1:W4:Y:S03]  /*2c70*/  MUFU.TANH R60, R2 ;  /* 0x00000002003c7308 */ /* 0x0003260000002400 */
[----:B------:R-:W-:Y:S08]  /*2c80*/  HMMA.16816.F32.BF16 R8, R224, R66, R12 ;  /* 0x00000042e008723c */ /* 0x000ff0000004180c */
[----:B------:R-:W-:Y:S01]  /*2c90*/  HMMA.16816.F32.BF16 R12, R220, R36, R52 ;  /* 0x00000024dc0c723c */ /* 0x000fe20000041834 */
[----:B------:R-:W5:Y:S01]  /*2ca0*/  LDSM.16.M88.4 R36, [R242+0x17900] ;  /* 0x01790000f224783b */ /* 0x000f620000000200 */
[----:B------:R-:W2:Y:S01]  /*2cb0*/  MUFU.TANH R53, R18 ;  /* 0x0000001200357308 */ /* 0x000ea20000002400 */
[----:B------:R-:W-:Y:S01]  /*2cc0*/  FMUL.FTZ R24, R24, c[0x0][0x320] ;  /* 0x0000c80018187a20 */ /* 0x000fe20000410000 */
[----:B------:R-:W-:-:S04]  /*2cd0*/  DEPBAR.LE SB0, 0x0 ;  /* 0x000080000000791a */ /* 0x000fc80000000000 */
[----:B-1----:R-:W-:Y:S01]  /*2ce0*/  LOP3.LUT R2, R92, 0xffffffe0, RZ, 0xc0, !PT ;  /* 0xffffffe05c027812 */ /* 0x002fe200078ec0ff */
[----:B------:R-:W-:Y:S01]  /*2cf0*/  FMUL.FTZ R35, R35, c[0x0][0x320] ;  /* 0x0000c80023237a20 */ /* 0x000fe20000410000 */
[----:B------:R1:W-:Y:S01]  /*2d00*/  MUFU.TANH R52, R19 ;  /* 0x0000001300347308 */ /* 0x0003e20000002400 */
[----:B------:R-:W-:Y:S02]  /*2d10*/  FMUL.FTZ R32, R32, c[0x0][0x320] ;  /* 0x0000c80020207a20 */ /* 0x000fe40000410000 */
[----:B------:R-:W-:Y:S02]  /*2d20*/  IMAD.IADD R2, R132, 0x1, -R2 ;  /* 0x0000000184027824 */ /* 0x000fe400078e0a02 */
[----:B------:R-:W-:Y:S01]  /*2d30*/  FMUL.FTZ R33, R33, c[0x0][0x320] ;  /* 0x0000c80021217a20 */ /* 0x000fe20000410000 */
[----:B------:R-:W-:Y:S01]  /*2d40*/  HMMA.16816.F32.BF16 R8, R228, R50, R8 ;  /* 0x00000032e408723c */ /* 0x000fe20000041808 */
[----:B------:R-:W-:Y:S01]  /*2d50*/  FMUL.FTZ R34, R34, c[0x0][0x320] ;  /* 0x0000c80022227a20 */ /* 0x000fe20000410000 */
[----:B------:R-:W-:Y:S01]  /*2d60*/  SHF.R.S32.HI R3, RZ, 0x1f, R2 ;  /* 0x0000001fff037819 */ /* 0x000fe20000011402 */
[----:B------:R-:W-:Y:S01]  /*2d70*/  MUFU.TANH R49, R35 ;  /* 0x0000002300317308 */ /* 0x000fe20000002400 */
[----:B------:R-:W-:-:S02]  /*2d80*/  FMUL.FTZ R25, R25, c[0x0][0x320] ;  /* 0x0000c80019197a20 */ /* 0x000fc40000410000 */
[----:B------:R-:W-:Y:S01]  /*2d90*/  LEA.HI R3, R3, R2, RZ, 0x2 ;  /* 0x0000000203037211 */ /* 0x000fe200078f10ff */
[----:B------:R-:W-:Y:S01]  /*2da0*/  FMUL.FTZ R26, R26, c[0x0][0x320] ;  /* 0x0000c8001a1a7a20 */ /* 0x000fe20000410000 */
[C---:B------:R-:W-:Y:S01]  /*2db0*/  HMMA.16816.F32.BF16 R12, R224.reuse, R40, R12 ;  /* 0x00000028e00c723c */ /* 0x040fe2000004180c */
[----:B------:R-:W-:Y:S01]  /*2dc0*/  FMUL.FTZ R27, R27, c[0x0][0x320] ;  /* 0x0000c8001b1b7a20 */ /* 0x000fe20000410000 */
[----:B------:R-:W-:Y:S01]  /*2dd0*/  LOP3.LUT R3, R3, 0x7ffffffc, RZ, 0xc0, !PT ;  /* 0x7ffffffc03037812 */ /* 0x000fe200078ec0ff */
[----:B------:R-:W2:Y:S04]  /*2de0*/  MUFU.TANH R44, R32 ;  /* 0x00000020002c7308 */ /* 0x000ea80000002400 */
[----:B------:R-:W-:Y:S01]  /*2df0*/  IMAD.IADD R3, R2, 0x1, -R3 ;  /* 0x0000000102037824 */ /* 0x000fe200078e0a03 */
[----:B-1----:R-:W-:Y:S01]  /*2e00*/  HMMA.16816.F32.BF16 R16, R224, R42, R20 ;  /* 0x0000002ae010723c */ /* 0x002fe20000041814 */
[----:B------:R-:W-:Y:S01]  /*2e10*/  IMAD.U32 R2, RZ, RZ, UR4 ;  /* 0x00000004ff027e24 */ /* 0x000fe2000f8e00ff */
[----:B------:R-:W-:Y:S01]  /*2e20*/  @UP0 USHF.R.S32.HI UR4, URZ, 0x1f, UR14 ;  /* 0x0000001f3f040899 */ /* 0x000fe2000801140e */
[----:B------:R-:W1:Y:S02]  /*2e30*/  MUFU.TANH R32, R33 ;  /* 0x0000002100207308 */ /* 0x000e640000002400 */
[----:B------:R-:W-:Y:S01]  /*2e40*/  IMAD R2, R3, -0x2, R2 ;  /* 0xfffffffe03027824 */ /* 0x000fe200078e0202 */
[----:B------:R-:W-:-:S02]  /*2e50*/  @UP0 UIMAD UR4, UR4, UR16, UR15 ;  /* 0x00000010040402a4 */ /* 0x000fc4000f8e020f */
[----:B------:R-:W-:Y:S02]  /*2e60*/  HMMA.16816.F32.BF16 R20, R232, R46, R8 ;  /* 0x0000002ee814723c */ /* 0x000fe40000041808 */
[C---:B------:R-:W-:Y:S01]  /*2e70*/  ISETP.GT.AND P0, PT, R2.reuse, RZ, PT ;  /* 0x000000ff0200720c */ /* 0x040fe20003f04270 */
[----:B------:R3:W-:Y:S01]  /*2e80*/  MUFU.TANH R41, R24 ;  /* 0x0000001800297308 */ /* 0x0007e20000002400 */
[C---:B------:R-:W-:Y:S02]  /*2e90*/  ISETP.GT.AND P2, PT, R2.reuse, 0x1, PT ;  /* 0x000000010200780c */ /* 0x040fe40003f44270 */
[----:B------:R-:W-:Y:S02]  /*2ea0*/  ISETP.GT.AND P1, PT, R2, 0x8, PT ;  /* 0x000000080200780c */ /* 0x000fe40003f24270 */
[C---:B-----5:R-:W-:Y:S03]  /*2eb0*/  HMMA.16816.F32.BF16 R12, R228.reuse, R36, R12 ;  /* 0x00000024e40c723c */ /* 0x060fe6000004180c */
[----:B------:R-:W5:Y:S05]  /*2ec0*/  MUFU.TANH R48, R34 ;  /* 0x0000002200307308 */ /* 0x000f6a0000002400 */
[----:B------:R-:W-:Y:S01]  /*2ed0*/  HMMA.16816.F32.BF16 R8, R228, R38, R16 ;  /* 0x00000026e408723c */ /* 0x000fe20000041810 */
[----:B---3--:R-:W-:-:S02]  /*2ee0*/  FSEL R24, R59, -INF , P1 ;  /* 0xff8000003b187808 */ /* 0x008fc40000800000 */
[----:B------:R-:W3:Y:S05]  /*2ef0*/  MUFU.TANH R40, R25 ;  /* 0x0000001900287308 */ /* 0x000eea0000002400 */
[----:B------:R-:W-:Y:S02]  /*2f00*/  FMUL.FTZ R20, R20, c[0x0][0x320] ;  /* 0x0000c80014147a20 */ /* 0x000fe40000410000 */
[----:B------:R-:W-:Y:S02]  /*2f10*/  FMUL.FTZ R21, R21, c[0x0][0x320] ;  /* 0x0000c80015157a20 */ /* 0x000fe40000410000 */
[----:B------:R1:W-:Y:S01]  /*2f20*/  MUFU.TANH R35, R20 ;  /* 0x0000001400237308 */ /* 0x0003e20000002400 */
[----:B------:R-:W-:-:S02]  /*2f30*/  FMUL.FTZ R22, R22, c[0x0][0x320] ;  /* 0x0000c80016167a20 */ /* 0x000fc40000410000 */
[----:B------:R-:W-:Y:S01]  /*2f40*/  FMUL.FTZ R23, R23, c[0x0][0x320] ;  /* 0x0000c80017177a20 */ /* 0x000fe20000410000 */
[C---:B------:R-:W-:Y:S04]  /*2f50*/  HMMA.16816.F32.BF16 R16, R232.reuse, R28, R12 ;  /* 0x0000001ce810723c */ /* 0x040fe8000004180c */
[----:B------:R3:W3:Y:S03]  /*2f60*/  MUFU.TANH R37, R26 ;  /* 0x0000001a00257308 */ /* 0x0006e60000002400 */
[----:B------:R-:W-:Y:S01]  /*2f70*/  FSEL R15, R6, -INF , P0 ;  /* 0xff800000060f7808 */ /* 0x000fe20000000000 */
[----:B------:R-:W-:Y:S01]  /*2f80*/  HMMA.16816.F32.BF16 R28, R232, R30, R8 ;  /* 0x0000001ee81c723c */ /* 0x000fe20000041808 */
[----:B------:R-:W-:-:S02]  /*2f90*/  FSEL R6, R69, -INF , P0 ;  /* 0xff80000045067808 */ /* 0x000fc40000000000 */
[----:B------:R-:W-:Y:S01]  /*2fa0*/  ISETP.GT.AND P0, PT, R2, 0x9, PT ;  /* 0x000000090200780c */ /* 0x000fe20003f04270 */
[----:B------:R3:W3:Y:S01]  /*2fb0*/  MUFU.TANH R36, R27 ;  /* 0x0000001b00247308 */ /* 0x0006e20000002400 */
[----:B-1----:R-:W-:Y:S02]  /*2fc0*/  FSEL R20, R7, -INF , P2 ;  /* 0xff80000007147808 */ /* 0x002fe40001000000 */
[----:B------:R-:W-:Y:S01]  /*2fd0*/  FSEL R7, R68, -INF , P2 ;  /* 0xff80000044077808 */ /* 0x000fe20001000000 */
[----:B------:R-:W-:Y:S01]  /*2fe0*/  IMAD.U32 R11, RZ, RZ, UR10 ;  /* 0x0000000aff0b7e24 */ /* 0x000fe2000f8e00ff */
[----:B--2---:R-:W-:Y:S02]  /*2ff0*/  FSEL R10, R61, -INF , P1 ;  /* 0xff8000003d0a7808 */ /* 0x004fe40000800000 */
[----:B------:R-:W-:Y:S01]  /*3000*/  FMNMX.FTZ R3, R6, R7, !PT ;  /* 0x0000000706037209 */ /* 0x000fe20007810000 */
[----:B------:R-:W-:Y:S01]  /*3010*/  MUFU.TANH R21, R21 ;  /* 0x0000001500157308 */ /* 0x000fe20000002400 */
[----:B------:R-:W-:-:S02]  /*3020*/  ISETP.GT.AND P2, PT, R2, 0x10, PT ;  /* 0x000000100200780c */ /* 0x000fc40003f44270 */
[----:B----4-:R-:W-:Y:S01]  /*3030*/  FSEL R12, R60, -INF , P0 ;  /* 0xff8000003c0c7808 */ /* 0x010fe20000000000 */
[----:B------:R-:W-:Y:S01]  /*3040*/  FMUL.FTZ R16, R16, c[0x0][0x320] ;  /* 0x0000c80010107a20 */ /* 0x000fe20000410000 */
[----:B------:R-:W-:Y:S01]  /*3050*/  FMNMX.FTZ R3, R10, R3, !PT ;  /* 0x000000030a037209 */ /* 0x000fe20007810000 */
[----:B------:R-:W-:Y:S01]  /*3060*/  FMUL.FTZ R18, R18, c[0x0][0x320] ;  /* 0x0000c80012127a20 */ /* 0x000fe20000410000 */
[----:B------:R-:W-:Y:S01]  /*3070*/  ISETP.GT.AND P1, PT, R2, 0x11, PT ;  /* 0x000000110200780c */ /* 0x000fe20003f24270 */
[----:B------:R-:W1:Y:S01]  /*3080*/  MUFU.TANH R22, R22 ;  /* 0x0000001600167308 */ /* 0x000e620000002400 */
[----:B------:R-:W-:Y:S01]  /*3090*/  FSEL R14, R57, -INF , P2 ;  /* 0xff800000390e7808 */ /* 0x000fe20001000000 */
[----:B------:R-:W-:Y:S01]  /*30a0*/  FMUL.FTZ R17, R17, c[0x0][0x320] ;  /* 0x0000c80011117a20 */ /* 0x000fe20000410000 */
[----:B------:R-:W-:Y:S01]  /*30b0*/  FMNMX.FTZ R3, R12, R3, !PT ;  /* 0x000000030c037209 */ /* 0x000fe20007810000 */
[----:B------:R-:W-:Y:S01]  /*30c0*/  FMUL.FTZ R28, R28, c[0x0][0x320] ;  /* 0x0000c8001c1c7a20 */ /* 0x000fe20000410000 */
[----:B------:R-:W-:Y:S01]  /*30d0*/  FSEL R25, R58, -INF , P0 ;  /* 0xff8000003a197808 */ /* 0x000fe20000000000 */
[----:B------:R-:W-:Y:S01]  /*30e0*/  FMUL.FTZ R9, R29, c[0x0][0x320] ;  /* 0x0000c8001d097a20 */ /* 0x000fe20000410000 */
[----:B------:R-:W-:Y:S01]  /*30f0*/  ISETP.GT.AND P0, PT, R2, 0x18, PT ;  /* 0x000000180200780c */ /* 0x000fe20003f04270 */
[----:B------:R-:W2:Y:S01]  /*3100*/  MUFU.TANH R23, R23 ;  /* 0x0000001700177308 */ /* 0x000ea20000002400 */
[----:B---3--:R-:W-:Y:S01]  /*3110*/  FSEL R26, R56, -INF , P1 ;  /* 0xff800000381a7808 */ /* 0x008fe20000800000 */
[----:B------:R-:W-:Y:S01]  /*3120*/  FMUL.FTZ R19, R19, c[0x0][0x320] ;  /* 0x0000c80013137a20 */ /* 0x000fe20000410000 */
[----:B------:R-:W-:Y:S01]  /*3130*/  FMNMX.FTZ R3, R14, R3, !PT ;  /* 0x000000030e037209 */ /* 0x000fe20007810000 */
[----:B------:R-:W-:Y:S01]  /*3140*/  FMUL.FTZ R30, R30, c[0x0][0x320] ;  /* 0x0000c8001e1e7a20 */ /* 0x000fe20000410000 */
[----:B------:R-:W-:-:S02]  /*3150*/  FSEL R33, R53, -INF , P2 ;  /* 0xff80000035217808 */ /* 0x000fc40001000000 */
[----:B------:R-:W-:Y:S01]  /*3160*/  ISETP.GT.AND P2, PT, R2, 0x19, PT ;  /* 0x000000190200780c */ /* 0x000fe20003f44270 */
[----:B------:R-:W-:Y:S01]  /*3170*/  MUFU.TANH R16, R16 ;  /* 0x0000001000107308 */ /* 0x000fe20000002400 */
[----:B------:R-:W-:Y:S02]  /*3180*/  FSEL R27, R44, -INF , P0 ;  /* 0xff8000002c1b7808 */ /* 0x000fe40000000000 */
[----:B------:R-:W-:Y:S02]  /*3190*/  FMNMX.FTZ R3, R26, R3, !PT ;  /* 0x000000031a037209 */ /* 0x000fe40007810000 */
[----:B------:R-:W-:Y:S02]  /*31a0*/  FSEL R34, R52, -INF , P1 ;  /* 0xff80000034227808 */ /* 0x000fe40000800000 */
[----:B------:R-:W-:Y:S01]  /*31b0*/  ISETP.GT.AND P1, PT, R2, 0x20, PT ;  /* 0x000000200200780c */ /* 0x000fe20003f24270 */
[----:B------:R-:W3:Y:S01]  /*31c0*/  MUFU.TANH R18, R18 ;  /* 0x0000001200127308 */ /* 0x000ee20000002400 */
[----:B------:R-:W-:-:S02]  /*31d0*/  FSEL R32, R32, -INF , P2 ;  /* 0xff80000020207808 */ /* 0x000fc40001000000 */
[----:B------:R-:W-:Y:S02]  /*31e0*/  FMNMX.FTZ R3, R27, R3, !PT ;  /* 0x000000031b037209 */ /* 0x000fe40007810000 */
[----:B-----5:R-:W-:Y:S02]  /*31f0*/  FSEL R48, R48, -INF , P0 ;  /* 0xff80000030307808 */ /* 0x020fe40000000000 */
[----:B------:R-:W-:Y:S01]  /*3200*/  ISETP.GT.AND P0, PT, R2, 0x21, PT ;  /* 0x000000210200780c */ /* 0x000fe20003f04270 */
[----:B------:R-:W4:Y:S01]  /*3210*/  MUFU.TANH R17, R17 ;  /* 0x0000001100117308 */ /* 0x000f220000002400 */
[----:B------:R-:W-:Y:S02]  /*3220*/  FSEL R88, R41, -INF , P1 ;  /* 0xff80000029587808 */ /* 0x000fe40000800000 */
[----:B------:R-:W-:Y:S02]  /*3230*/  FMNMX.FTZ R3, R32, R3, !PT ;  /* 0x0000000320037209 */ /* 0x000fe40007810000 */
[----:B------:R-:W-:-:S02]  /*3240*/  FSEL R49, R49, -INF , P2 ;  /* 0xff80000031317808 */ /* 0x000fc40001000000 */
[----:B------:R-:W-:Y:S01]  /*3250*/  ISETP.GT.AND P2, PT, R2, 0x28, PT ;  /* 0x000000280200780c */ /* 0x000fe20003f44270 */
[----:B------:R-:W5:Y:S01]  /*3260*/  MUFU.TANH R28, R28 ;  /* 0x0000001c001c7308 */ /* 0x000f620000002400 */
[----:B------:R-:W-:Y:S02]  /*3270*/  FSEL R85, R40, -INF , P0 ;  /* 0xff80000028557808 */ /* 0x000fe40000000000 */
[----:B------:R-:W-:Y:S02]  /*3280*/  FMNMX.FTZ R3, R88, R3, !PT ;  /* 0x0000000358037209 */ /* 0x000fe40007810000 */
[----:B------:R-:W-:Y:S02]  /*3290*/  FMNMX.FTZ R8, R15, R20, !PT ;  /* 0x000000140f087209 */ /* 0x000fe40007810000 */
[----:B------:R-:W-:Y:S01]  /*32a0*/  FSEL R95, R37, -INF , P1 ;  /* 0xff800000255f7808 */ /* 0x000fe20000800000 */
[----:B------:R-:W3:Y:S01]  /*32b0*/  MUFU.TANH R9, R9 ;  /* 0x0000000900097308 */ /* 0x000ee20000002400 */
[----:B------:R-:W-:-:S02]  /*32c0*/  FSEL R92, R36, -INF , P0 ;  /* 0xff800000245c7808 */ /* 0x000fc40000000000 */
[C---:B------:R-:W-:Y:S02]  /*32d0*/  ISETP.GT.AND P1, PT, R2.reuse, 0x29, PT ;  /* 0x000000290200780c */ /* 0x040fe40003f24270 */
[----:B------:R-:W-:Y:S02]  /*32e0*/  ISETP.GT.AND P0, PT, R2, 0x30, PT ;  /* 0x000000300200780c */ /* 0x000fe40003f04270 */
[----:B------:R-:W-:Y:S01]  /*32f0*/  FSEL R84, R35, -INF , P2 ;  /* 0xff80000023547808 */ /* 0x000fe20001000000 */
[----:B------:R-:W4:Y:S01]  /*3300*/  MUFU.TANH R19, R19 ;  /* 0x0000001300137308 */ /* 0x000f220000002400 */
[----:B------:R-:W-:Y:S02]  /*3310*/  FMNMX.FTZ R3, R85, R3, !PT ;  /* 0x0000000355037209 */ /* 0x000fe40007810000 */
[----:B------:R-:W-:Y:S02]  /*3320*/  FMNMX.FTZ R8, R24, R8, !PT ;  /* 0x0000000818087209 */ /* 0x000fe40007810000 */
[----:B-1----:R-:W-:-:S02]  /*3330*/  FSEL R93, R22, -INF , P2 ;  /* 0xff800000165d7808 */ /* 0x002fc40001000000 */
[----:B--2---:R-:W-:Y:S01]  /*3340*/  FSEL R91, R23, -INF , P1 ;  /* 0xff800000175b7808 */ /* 0x004fe20000800000 */
[----:B------:R-:W1:Y:S01]  /*3350*/  MUFU.TANH R30, R30 ;  /* 0x0000001e001e7308 */ /* 0x000e620000002400 */
[----:B------:R-:W-:Y:S02]  /*3360*/  FSEL R83, R21, -INF , P1 ;  /* 0xff80000015537808 */ /* 0x000fe40000800000 */
[----:B------:R-:W-:Y:S02]  /*3370*/  FMNMX.FTZ R3, R84, R3, !PT ;  /* 0x0000000354037209 */ /* 0x000fe40007810000 */
[----:B---3--:R-:W-:Y:S02]  /*3380*/  FSEL R94, R18, -INF , P0 ;  /* 0xff800000125e7808 */ /* 0x008fe40000000000 */
[----:B------:R-:W-:Y:S01]  /*3390*/  FSEL R90, R16, -INF , P0 ;  /* 0xff800000105a7808 */ /* 0x000fe20000000000 */
[----:B------:R-:W-:Y:S01]  /*33a0*/  BAR.SYNC.DEFER_BLOCKING 0x0 ;  /* 0x0000000000007b1d */ /* 0x000fe20000010000 */
[----:B------:R-:W-:-:S02]  /*33b0*/  ISETP.GT.AND P2, PT, R2, 0x31, PT ;  /* 0x000000310200780c */ /* 0x000fc40003f44270 */
[C---:B------:R-:W-:Y:S02]  /*33c0*/  ISETP.GT.AND P1, PT, R2.reuse, 0x38, PT ;  /* 0x000000380200780c */ /* 0x040fe40003f24270 */
[----:B------:R-:W-:Y:S02]  /*33d0*/  ISETP.GT.AND P0, PT, R2, 0x39, PT ;  /* 0x000000390200780c */ /* 0x000fe40003f04270 */
[----:B------:R-:W-:Y:S02]  /*33e0*/  FMNMX.FTZ R2, R25, R8, !PT ;  /* 0x0000000819027209 */ /* 0x000fe40007810000 */
[----:B------:R-:W-:Y:S02]  /*33f0*/  FMNMX.FTZ R3, R83, R3, !PT ;  /* 0x0000000353037209 */ /* 0x000fe40007810000 */
[----:B------:R-:W-:Y:S02]  /*3400*/  FMNMX.FTZ R2, R33, R2, !PT ;  /* 0x0000000221027209 */ /* 0x000fe40007810000 */
[----:B----4-:R-:W-:-:S02]  /*3410*/  FSEL R89, R17, -INF , P2 ;  /* 0xff80000011597808 */ /* 0x010fc40001000000 */
[----:B------:R-:W-:Y:S02]  /*3420*/  FMNMX.FTZ R3, R90, R3, !PT ;  /* 0x000000035a037209 */ /* 0x000fe40007810000 */
[----:B------:R-:W-:Y:S02]  /*3430*/  FMNMX.FTZ R2, R34, R2, !PT ;  /* 0x0000000222027209 */ /* 0x000fe40007810000 */
[----:B-----5:R-:W-:Y:S02]  /*3440*/  FSEL R87, R28, -INF , P1 ;  /* 0xff8000001c577808 */ /* 0x020fe40000800000 */
[----:B------:R-:W-:Y:S02]  /*3450*/  FMNMX.FTZ R3, R89, R3, !PT ;  /* 0x0000000359037209 */ /* 0x000fe40007810000 */
[----:B------:R-:W-:Y:S02]  /*3460*/  FMNMX.FTZ R2, R48, R2, !PT ;  /* 0x0000000230027209 */ /* 0x000fe40007810000 */
[----:B------:R-:W-:Y:S01]  /*3470*/  FSEL R86, R9, -INF , P0 ;  /* 0xff80000009567808 */ /* 0x000fe20000000000 */
[----:B------:R-:W-:Y:S01]  /*3480*/  FMUL.FTZ R9, R31, c[0x0][0x320] ;  /* 0x0000c8001f097a20 */ /* 0x000fe20000410000 */
[----:B------:R-:W-:-:S02]  /*3490*/  FMNMX.FTZ R3, R87, R3, !PT ;  /* 0x0000000357037209 */ /* 0x000fc40007810000 */
[----:B------:R-:W-:Y:S02]  /*34a0*/  FMNMX.FTZ R2, R49, R2, !PT ;  /* 0x0000000231027209 */ /* 0x000fe40007810000 */
[----:B------:R-:W-:Y:S01]  /*34b0*/  FMNMX.FTZ R3, R86, R3, !PT ;  /* 0x0000000356037209 */ /* 0x000fe20007810000 */
[----:B------:R-:W2:Y:S01]  /*34c0*/  MUFU.TANH R9, R9 ;  /* 0x0000000900097308 */ /* 0x000ea20000002400 */
[----:B------:R-:W-:Y:S02]  /*34d0*/  FMNMX.FTZ R2, R95, R2, !PT ;  /* 0x000000025f027209 */ /* 0x000fe40007810000 */
[----:B------:R-:W-:Y:S01]  /*34e0*/  FSEL R82, R19, -INF , P2 ;  /* 0xff80000013527808 */ /* 0x000fe20001000000 */
[----:B------:R-:W3:Y:S01]  /*34f0*/  SHFL.BFLY PT, R8, R3, 0x2, 0x1f ;  /* 0x0c401f0003087f89 */ /* 0x000ee200000e0000 */
[----:B------:R-:W-:Y:S02]  /*3500*/  FMNMX.FTZ R2, R92, R2, !PT ;  /* 0x000000025c027209 */ /* 0x000fe40007810000 */
[----:B-1----:R-:W-:-:S02]  /*3510*/  FSEL R81, R30, -INF , P1 ;  /* 0xff8000001e517808 */ /* 0x002fc40000800000 */
[----:B------:R-:W-:-:S04]  /*3520*/  FMNMX.FTZ R2, R93, R2, !PT ;  /* 0x000000025d027209 */ /* 0x000fc80007810000 */
[----:B------:R-:W-:Y:S02]  /*3530*/  FMNMX.FTZ R2, R91, R2, !PT ;  /* 0x000000025b027209 */ /* 0x000fe40007810000 */
[----:B--2---:R-:W-:Y:S02]  /*3540*/  FSEL R80, R9, -INF , P0 ;  /* 0xff80000009507808 */ /* 0x004fe40000000000 */
[----:B------:R-:W-:Y:S02]  /*3550*/  FMNMX.FTZ R2, R94, R2, !PT ;  /* 0x000000025e027209 */ /* 0x000fe40007810000 */
[----:B------:R-:W-:Y:S01]  /*3560*/  PLOP3.LUT P0, PT, PT, PT, UP0, 0x80, 0x0 ;  /* 0x000000000000781c */ /* 0x000fe20003f0f008 */
[----:B------:R-:W-:Y:S01]  /*3570*/  UISETP.GE.AND UP0, UPT, UR14, UR8, UPT ;  /* 0x000000080e00728c */ /* 0x000fe2000bf06270 */
[----:B------:R-:W-:-:S04]  /*3580*/  FMNMX.FTZ R2, R82, R2, !PT ;  /* 0x0000000252027209 */ /* 0x000fc80007810000 */
[----:B------:R-:W-:Y:S02]  /*3590*/  FMNMX.FTZ R2, R81, R2, !PT ;  /* 0x0000000251027209 */ /* 0x000fe40007810000 */
[----:B---3--:R-:W-:Y:S02]  /*35a0*/  FMNMX.FTZ R3, R3, R8, !PT ;  /* 0x0000000803037209 */ /* 0x008fe40007810000 */
[----:B------:R-:W-:-:S03]  /*35b0*/  FMNMX.FTZ R2, R80, R2, !PT ;  /* 0x0000000250027209 */ /* 0x000fc60007810000 */
[----:B------:R-:W1:Y:S04]  /*35c0*/  SHFL.BFLY PT, R8, R3, 0x1, 0x1f ;  /* 0x0c201f0003087f89 */ /* 0x000e6800000e0000 */
[----:B------:R-:W2:Y:S01]  /*35d0*/  SHFL.BFLY PT, R9, R2, 0x2, 0x1f ;  /* 0x0c401f0002097f89 */ /* 0x000ea200000e0000 */
[----:B-1----:R-:W-:Y:S02]  /*35e0*/  FMNMX.FTZ R3, R3, R8, !PT ;  /* 0x0000000803037209 */ /* 0x002fe40007810000 */
[----:B--2---:R-:W-:-:S03]  /*35f0*/  FMNMX.FTZ R2, R2, R9, !PT ;  /* 0x0000000902027209 */ /* 0x004fc60007810000 */
[C---:B------:R-:W-:Y:S01]  /*3600*/  FMUL.FTZ R13, R3.reuse, c[0x0][0x2d0] ;  /* 0x0000b400030d7a20 */ /* 0x040fe20000410000 */
[----:B------:R-:W-:Y:S01]  /*3610*/  FSETP.NEU.FTZ.AND P1, PT, R3, -INF , PT ;  /* 0xff8000000300780b */ /* 0x000fe20003f3d000 */
[----:B------:R-:W-:Y:S01]  /*3620*/  @P0 IMAD.WIDE.U32 R8, R96, UR14, R98 ;  /* 0x0000000e60080c25 */ /* 0x000fe2000f8e0062 */
[----:B------:R-:W1:Y:S02]  /*3630*/  SHFL.BFLY PT, R16, R2, 0x1, 0x1f ;  /* 0x0c201f0002107f89 */ /* 0x000e6400000e0000 */
[----:B------:R-:W-:Y:S02]  /*3640*/  FSEL R13, R13, RZ, P1 ;  /* 0x000000ff0d0d7208 */ /* 0x000fe40000800000 */
[----:B------:R-:W-:-:S03]  /*3650*/  @P0 IADD3 R9, R9, UR4, RZ ;  /* 0x0000000409090c10 */ /* 0x000fc6000fffe0ff */
[--C-:B------:R-:W-:Y:S02]  /*3660*/  FFMA.FTZ R6, R6, c[0x0][0x2d0], -R13.reuse ;  /* 0x0000b40006067a23 */ /* 0x100fe4000001080d */
[--C-:B------:R-:W-:Y:S02]  /*3670*/  FFMA.FTZ R7, R7, c[0x0][0x2d0], -R13.reuse ;  /* 0x0000b40007077a23 */ /* 0x100fe4000001080d */
[----:B------:R2:W-:Y:S01]  /*3680*/  MUFU.EX2 R99, R6 ;  /* 0x0000000600637308 */ /* 0x0005e20000000800 */
[--C-:B------:R-:W-:Y:S02]  /*3690*/  FFMA.FTZ R10, R10, c[0x0][0x2d0], -R13.reuse ;  /* 0x0000b4000a0a7a23 */ /* 0x100fe4000001080d */
[----:B------:R-:W-:-:S05]  /*36a0*/  FFMA.FTZ R0, R32, c[0x0][0x2d0], -R13 ;  /* 0x0000b40020007a23 */ /* 0x000fca000001080d */
[----:B------:R3:W-:Y:S01]  /*36b0*/  MUFU.EX2 R98, R7 ;  /* 0x0000000700627308 */ /* 0x0007e20000000800 */
[----:B-1----:R-:W-:Y:S02]  /*36c0*/  FMNMX.FTZ R2, R2, R16, !PT ;  /* 0x0000001002027209 */ /* 0x002fe40007810000 */
[----:B--2---:R-:W-:-:S05]  /*36d0*/  @P0 LEA R6, P1, R8, c[0x0][0x1c8], 0x1 ;  /* 0x0000720008060a11 */ /* 0x004fca00078208ff */
[----:B------:R1:W-:Y:S01]  /*36e0*/  MUFU.EX2 R97, R10 ;  /* 0x0000000a00617308 */ /* 0x0003e20000000800 */
[----:B---3--:R-:W-:Y:S01]  /*36f0*/  @P0 LEA.HI.X R7, R8, c[0x0][0x1cc], R9, 0x1, P1 ;  /* 0x0000730008070a11 */ /* 0x008fe200008f0c09 */
[----:B------:R-:W-:Y:S01]  /*3700*/  IMAD.U32 R9, RZ, RZ, UR9 ;  /* 0x00000009ff097e24 */ /* 0x000fe2000f8e00ff */
[----:B------:R-:W-:-:S05]  /*3710*/  MOV R8, UR10 ;  /* 0x0000000a00087c02 */ /* 0x000fca0008000f00 */
[----:B------:R2:W-:Y:S01]  /*3720*/  MUFU.EX2 R124, R0 ;  /* 0x00000000007c7308 */ /* 0x0005e20000000800 */
[----:B------:R3:W-:Y:S01]  /*3730*/  @P0 LDGSTS.E.BYPASS.LTC128B.128 [R100+0x10100], [R6.64], !P6 ;  /* 0x1010000006640fae */ /* 0x0007e2000f101d4c */
[----:B------:R-:W-:Y:S01]  /*3740*/  @P0 LEA R8, P1, R8, R6, 0x1 ;  /* 0x0000000608080211 */ /* 0x000fe200078208ff */
[----:B-1----:R-:W-:-:S03]  /*3750*/  FFMA.FTZ R10, R12, c[0x0][0x2d0], -R13 ;  /* 0x0000b4000c0a7a23 */ /* 0x002fc6000001080d */
[----:B------:R-:W-:Y:S01]  /*3760*/  @P0 LEA.HI.X R9, R11, R7, R9, 0x1, P1 ;  /* 0x000000070b090211 */ /* 0x000fe200008f0c09 */
[C---:B------:R-:W-:Y:S01]  /*3770*/  FMUL.FTZ R12, R2.reuse, c[0x0][0x2d0] ;  /* 0x0000b400020c7a20 */ /* 0x040fe20000410000 */
[----:B------:R3:W-:Y:S01]  /*3780*/  @P0 LDGSTS.E.BYPASS.LTC128B.128 [R100+0x12100], [R6.64+0x80], !P5 ;  /* 0x1210008006640fae */ /* 0x0007e2000e901d4c */
[----:B------:R-:W-:Y:S01]  /*3790*/  FSETP.NEU.FTZ.AND P1, PT, R2, -INF , PT ;  /* 0xff8000000200780b */ /* 0x000fe20003f3d000 */
[----:B------:R1:W4:Y:S02]  /*37a0*/  MUFU.EX2 R176, R10 ;  /* 0x0000000a00b07308 */ /* 0x0003240000000800 */
[----:B------:R3:W-:Y:S01]  /*37b0*/  @P0 LDGSTS.E.BYPASS.LTC128B.128 [R100+0x14100], [R6.64+0x100], !P4 ;  /* 0x1410010006640fae */ /* 0x0007e2000e101d4c */
[----:B------:R-:W-:-:S03]  /*37c0*/  FSEL R12, R12, RZ, P1 ;  /* 0x000000ff0c0c7208 */ /* 0x000fc60000800000 */
[----:B------:R3:W-:Y:S02]  /*37d0*/  @P0 LDGSTS.E.BYPASS.LTC128B.128 [R100+0x16100], [R6.64+0x180], !P3 ;  /* 0x1610018006640fae */ /* 0x0007e4000d901d4c */
[--C-:B------:R-:W-:Y:S02]  /*37e0*/  FFMA.FTZ R4, R20, c[0x0][0x2d0], -R12.reuse ;  /* 0x0000b40014047a23 */ /* 0x100fe4000001080c */
[----:B------:R5:W-:Y:S01]  /*37f0*/  @P0 LDGSTS.E.BYPASS.LTC128B.128 [R100+0x11100], [R8.64], !P6 ;  /* 0x1110000008640fae */ /* 0x000be2000f101d4c */
[----:B--2---:R-:W-:Y:S01]  /*3800*/  FFMA.FTZ R0, R33, c[0x0][0x2d0], -R12 ;  /* 0x0000b40021007a23 */ /* 0x004fe2000001080c */
[----:B------:R2:W-:Y:S02]  /*3810*/  MUFU.EX2 R178, R4 ;  /* 0x0000000400b27308 */ /* 0x0005e40000000800 */
[----:B------:R5:W-:Y:S01]  /*3820*/  @P0 LDGSTS.E.BYPASS.LTC128B.128 [R100+0x13100], [R8.64+0x80], !P5 ;  /* 0x1310008008640fae */ /* 0x000be2000e901d4c */
[----:B-1----:R-:W-:-:S03]  /*3830*/  FFMA.FTZ R10, R14, c[0x0][0x2d0], -R13 ;  /* 0x0000b4000e0a7a23 */ /* 0x002fc6000001080d */
[----:B------:R5:W-:Y:S02]  /*3840*/  @P0 LDGSTS.E.BYPASS.LTC128B.128 [R100+0x15100], [R8.64+0x100], !P4 ;  /* 0x1510010008640fae */ /* 0x000be4000e101d4c */
[----:B------:R1:W-:Y:S02]  /*3850*/  MUFU.EX2 R125, R0 ;  /* 0x00000000007d7308 */ /* 0x0003e40000000800 */
[----:B------:R5:W-:Y:S01]  /*3860*/  @P0 LDGSTS.E.BYPASS.LTC128B.128 [R100+0x17100], [R8.64+0x180], !P3 ;  /* 0x1710018008640fae */ /* 0x000be2000d901d4c */
[----:B------:R-:W-:-:S03]  /*3870*/  PLOP3.LUT P0, PT, PT, PT, UP0, 0x80, 0x0 ;  /* 0x000000000000781c */ /* 0x000fc60003f0f008 */
[----:B------:R-:W5:Y:S01]  /*3880*/  LDSM.16.MT88.4 R16, [R238+0x100] ;  /* 0x00010000ee10783b */ /* 0x000f620000004200 */
[--C-:B--2---:R-:W-:Y:S01]  /*3890*/  FFMA.FTZ R4, R24, c[0x0][0x2d0], -R12.reuse ;  /* 0x0000b40018047a23 */ /* 0x104fe2000001080c */
[----:B------:R4:W-:Y:S02]  /*38a0*/  MUFU.EX2 R252, R10 ;  /* 0x0000000a00fc7308 */ /* 0x0009e40000000800 */
[----:B------:R-:W-:Y:S01]  /*38b0*/  LDSM.16.MT88.4 R28, [R241+0x100] ;  /* 0x00010000f11c783b */ /* 0x000fe20000004200 */
[----:B---3--:R-:W-:-:S03]  /*38c0*/  FFMA.FTZ R6, R15, c[0x0][0x2d0], -R12 ;  /* 0x0000b4000f067a23 */ /* 0x008fc6000001080c */
[----:B------:R-:W2:Y:S01]  /*38d0*/  LDSM.16.MT88.4 R20, [R237+0x100] ;  /* 0x00010000ed14783b */ /* 0x000ea20000004200 */
[----:B-1----:R-:W-:Y:S01]  /*38e0*/  FFMA.FTZ R0, R34, c[0x0][0x2d0], -R12 ;  /* 0x0000b40022007a23 */ /* 0x002fe2000001080c */
[----:B------:R1:W-:Y:S02]  /*38f0*/  MUFU.EX2 R127, R4 ;  /* 0x00000004007f7308 */ /* 0x0003e40000000800 */
[----:B------:R-:W3:Y:S04]  /*3900*/  LDSM.16.MT88.4 R32, [R241+0x900] ;  /* 0x00090000f120783b */ /* 0x000ee80000004200 */
[----:B------:R-:W-:Y:S02]  /*3910*/  LDSM.16.MT88.4 R68, [R237+0x2100] ;  /* 0x00210000ed44783b */ /* 0x000fe40000004200 */
[----:B------:R-:W5:Y:S01]  /*3920*/  MUFU.EX2 R179, R6 ;  /* 0x0000000600b37308 */ /* 0x000f620000000800 */
[----:B----4-:R-:W-:Y:S01]  /*3930*/  F2FP.BF16.PACK_AB R10, R176, R97 ;  /* 0x00000061b00a723e */ /* 0x010fe200000010ff */
[----:B------:R-:W4:Y:S01]  /*3940*/  LDSM.16.MT88.4 R40, [R238+0x900] ;  /* 0x00090000ee28783b */ /* 0x000f220000004200 */
[----:B-----5:R-:W-:-:S03]  /*3950*/  F2FP.BF16.PACK_AB R8, R98, R99 ;  /* 0x000000636208723e */ /* 0x020fc600000010ff */
[----:B------:R-:W5:Y:S01]  /*3960*/  LDSM.16.MT88.4 R56, [R240+0x100] ;  /* 0x00010000f038783b */ /* 0x000f620000004200 */
[--C-:B-1----:R-:W-:Y:S01]  /*3970*/  FFMA.FTZ R4, R25, c[0x0][0x2d0], -R12.reuse ;  /* 0x0000b40019047a23 */ /* 0x102fe2000001080c */
[----:B------:R1:W1:Y:S02]  /*3980*/  MUFU.EX2 R14, R0 ;  /* 0x00000000000e7308 */ /* 0x0002640000000800 */
[----:B------:R-:W2:Y:S04]  /*3990*/  LDSM.16.MT88.4 R72, [R237+0x2900] ;  /* 0x00290000ed48783b */ /* 0x000ea80000004200 */
[----:B------:R-:W3:Y:S01]  /*39a0*/  LDSM.16.MT88.4 R44, [R237+0x900] ;  /* 0x00090000ed2c783b */ /* 0x000ee20000004200 */
[----:B------:R-:W-:Y:S01]  /*39b0*/  F2FP.BF16.PACK_AB R9, R178, R179 ;  /* 0x000000b3b209723e */ /* 0x000fe200000010ff */
[----:B------:R1:W1:Y:S02]  /*39c0*/  MUFU.EX2 R126, R4 ;  /* 0x00000004007e7308 */ /* 0x0002640000000800 */
[----:B------:R-:W3:Y:S04]  /*39d0*/  LDSM.16.MT88.4 R64, [R240+0x900] ;  /* 0x00090000f040783b */ /* 0x000ee80000004200 */
[----:B------:R-:W0:Y:S01]  /*39e0*/  LDGDEPBAR ;  /* 0x00000000000079af */ /* 0x000e220000000000 */
[----:B-1----:R-:W-:Y:S01]  /*39f0*/  FFMA.FTZ R0, R48, c[0x0][0x2d0], -R12 ;  /* 0x0000b40030007a23 */ /* 0x002fe2000001080c */
[----:B------:R-:W-:-:S03]  /*3a00*/  F2FP.BF16.PACK_AB R5, R14, R125 ;  /* 0x0000007d0e05723e */ /* 0x000fc600000010ff */
[----:B------:R1:W-:Y:S01]  /*3a10*/  MUFU.EX2 R96, R0 ;  /* 0x0000000000607308 */ /* 0x0003e20000000800 */
[----:B------:R-:W-:Y:S01]  /*3a20*/  FFMA.FTZ R4, R26, c[0x0][0x2d0], -R13 ;  /* 0x0000b4001a047a23 */ /* 0x000fe2000001080d */
[----:B------:R-:W-:-:S06]  /*3a30*/  F2FP.BF16.PACK_AB R11, R126, R127 ;  /* 0x0000007f7e0b723e */ /* 0x000fcc00000010ff */
[----:B------:R4:W-:Y:S01]  /*3a40*/  MUFU.EX2 R132, R4 ;  /* 0x0000000400847308 */ /* 0x0009e20000000800 */
[C---:B------:R-:W-:Y:S01]  /*3a50*/  HMMA.16816.F32.BF16 R36, R8.reuse, R16, RZ ;  /* 0x000000100824723c */ /* 0x040fe200000418ff */
[----:B-1----:R-:W-:Y:S02]  /*3a60*/  FFMA.FTZ R0, R49, c[0x0][0x2d0], -R12 ;  /* 0x0000b40031007a23 */ /* 0x002fe4000001080c */
[----:B------:R-:W1:Y:S04]  /*3a70*/  LDSM.16.MT88.4 R48, [R238+0x2100] ;  /* 0x00210000ee30783b */ /* 0x000e680000004200 */
[----:B------:R-:W3:Y:S01]  /*3a80*/  MUFU.EX2 R15, R0 ;  /* 0x00000000000f7308 */ /* 0x000ee20000000800 */
[----:B--2---:R-:W-:Y:S01]  /*3a90*/  HMMA.16816.F32.BF16 R60, R8, R20, RZ ;  /* 0x00000014083c723c */ /* 0x004fe200000418ff */
[----:B----4-:R-:W-:-:S06]  /*3aa0*/  FFMA.FTZ R4, R27, c[0x0][0x2d0], -R13 ;  /* 0x0000b4001b047a23 */ /* 0x010fcc000001080d */
[----:B------:R-:W2:Y:S01]  /*3ab0*/  MUFU.EX2 R6, R4 ;  /* 0x0000000400067308 */ /* 0x000ea20000000800 */
[----:B------:R-:W-:Y:S01]  /*3ac0*/  HMMA.16816.F32.BF16 R24, R8, R18, RZ ;  /* 0x000000120818723c */ /* 0x000fe200000418ff */
[----:B---3--:R-:W-:-:S07]  /*3ad0*/  F2FP.BF16.PACK_AB R7, R15, R96 ;  /* 0x000000600f07723e */ /* 0x008fce00000010ff */
[----:B------:R-:W-:Y:S01]  /*3ae0*/  HMMA.16816.F32.BF16 R16, R8, R30, RZ ;  /* 0x0000001e0810723c */ /* 0x000fe200000418ff */
[----:B--2---:R-:W-:Y:S01]  /*3af0*/  IMAD.MOV.U32 R0, RZ, RZ, R6 ;  /* 0x000000ffff007224 */ /* 0x004fe200078e0006 */
[----:B------:R-:W-:-:S06]  /*3b00*/  F2FP.BF16.PACK_AB R4, R132, R252 ;  /* 0x000000fc8404723e */ /* 0x000fcc00000010ff */
[----:B------:R-:W-:Y:S01]  /*3b10*/  HMMA.16816.F32.BF16 R52, R8, R22, RZ ;  /* 0x000000160834723c */ /* 0x000fe200000418ff */
[----:B------:R-:W-:-:S07]  /*3b20*/  F2FP.BF16.PACK_AB R6, R124, R0 ;  /* 0x000000007c06723e */ /* 0x000fce00000010ff */
[----:B------:R-:W-:Y:S08]  /*3b30*/  HMMA.16816.F32.BF16 R20, R8, R28, RZ ;  /* 0x0000001c0814723c */ /* 0x000ff000000418ff */
[C---:B------:R-:W-:Y:S08]  /*3b40*/  HMMA.16816.F32.BF16 R16, R4.reuse, R34, R16 ;  /* 0x000000220410723c */ /* 0x040ff00000041810 */
[C---:B------:R-:W-:Y:S08]  /*3b50*/  HMMA.16816.F32.BF16 R36, R4.reuse, R40, R36 ;  /* 0x000000280424723c */ /* 0x040ff00000041824 */
[C---:B------:R-:W-:Y:S01]  /*3b60*/  HMMA.16816.F32.BF16 R20, R4.reuse, R32, R20 ;  /* 0x000000200414723c */ /* 0x040fe20000041814 */
[----:B------:R-:W2:Y:S07]  /*3b70*/  LDSM.16.MT88.4 R32, [R241+0x2100] ;  /* 0x00210000f120783b */ /* 0x000eae0000004200 */
[----:B------:R-:W-:Y:S01]  /*3b80*/  MOV R107, R16 ;  /* 0x00000010006b7202 */ /* 0x000fe20000000f00 */
[----:B------:R-:W-:Y:S01]  /*3b90*/  IMAD.MOV.U32 R177, RZ, RZ, R17 ;  /* 0x000000ffffb17224 */ /* 0x000fe200078e0011 */
[----:B------:R-:W-:Y:S01]  /*3ba0*/  HMMA.16816.F32.BF16 R148, R4, R42, R24 ;  /* 0x0000002a0494723c */ /* 0x000fe20000041818 */
[----:B------:R-:W-:Y:S01]  /*3bb0*/  IMAD.MOV.U32 R135, RZ, RZ, R18 ;  /* 0x000000ffff877224 */ /* 0x000fe200078e0012 */
[----:B------:R-:W-:Y:S01]  /*3bc0*/  LDSM.16.MT88.4 R40, [R238+0x4100] ;  /* 0x00410000ee28783b */ /* 0x000fe20000004200 */
[----:B------:R-:W-:-:S03]  /*3bd0*/  IMAD.MOV.U32 R134, RZ, RZ, R19 ;  /* 0x000000ffff867224 */ /* 0x000fc600078e0013 */
[----:B------:R-:W-:Y:S01]  /*3be0*/  MOV R106, R39 ;  /* 0x00000027006a7202 */ /* 0x000fe20000000f00 */
[----:B------:R-:W-:Y:S01]  /*3bf0*/  IMAD.MOV.U32 R105, RZ, RZ, R37 ;  /* 0x000000ffff697224 */ /* 0x000fe200078e0025 */
[C---:B------:R-:W-:Y:S01]  /*3c00*/  HMMA.16816.F32.BF16 R16, R8.reuse, R68, RZ ;  /* 0x000000440810723c */ /* 0x040fe200000418ff */
[----:B------:R-:W-:Y:S02]  /*3c10*/  IMAD.MOV.U32 R104, RZ, RZ, R38 ;  /* 0x000000ffff687224 */ /* 0x000fe400078e0026 */
[----:B------:R-:W-:Y:S02]  /*3c20*/  IMAD.MOV.U32 R103, RZ, RZ, R36 ;  /* 0x000000ffff677224 */ /* 0x000fe400078e0024 */
[----:B------:R-:W3:Y:S01]  /*3c30*/  LDSM.16.MT88.4 R36, [R238+0x2900] ;  /* 0x00290000ee24783b */ /* 0x000ee20000004200 */
[----:B------:R-:W-:Y:S01]  /*3c40*/  MOV R79, R20 ;  /* 0x00000014004f7202 */ /* 0x000fe20000000f00 */
[----:B------:R-:W-:Y:S01]  /*3c50*/  IMAD.MOV.U32 R78, RZ, RZ, R21 ;  /* 0x000000ffff4e7224 */ /* 0x000fe200078e0015 */
[----:B-----5:R-:W-:Y:S01]  /*3c60*/  HMMA.16816.F32.BF16 R28, R8, R56, RZ ;  /* 0x00000038081c723c */ /* 0x020fe200000418ff */
[----:B------:R-:W-:-:S02]  /*3c70*/  IMAD.MOV.U32 R77, RZ, RZ, R22 ;  /* 0x000000ffff4d7224 */ /* 0x000fc400078e0016 */
[----:B------:R-:W-:-:S05]  /*3c80*/  IMAD.MOV.U32 R76, RZ, RZ, R23 ;  /* 0x000000ffff4c7224 */ /* 0x000fca00078e0017 */
[----:B------:R-:W-:Y:S01]  /*3c90*/  HMMA.16816.F32.BF16 R20, R8, R58, RZ ;  /* 0x0000003a0814723c */ /* 0x000fe200000418ff */
[----:B------:R-:W-:Y:S07]  /*3ca0*/  LDSM.16.MT88.4 R56, [R241+0x2900] ;  /* 0x00290000f138783b */ /* 0x000fee0000004200 */
[C---:B------:R-:W-:Y:S08]  /*3cb0*/  HMMA.16816.F32.BF16 R24, R4.reuse, R72, R16 ;  /* 0x000000480418723c */ /* 0x040ff00000041810 */
[C---:B------:R-:W-:Y:S01]  /*3cc0*/  HMMA.16816.F32.BF16 R164, R4.reuse, R44, R60 ;  /* 0x0000002c04a4723c */ /* 0x040fe2000004183c */
[----:B------:R-:W-:Y:S07]  /*3cd0*/  LDSM.16.MT88.4 R60, [R241+0x4100] ;  /* 0x00410000f13c783b */ /* 0x000fee0000004200 */
[C---:B------:R-:W-:Y:S01]  /*3ce0*/  HMMA.16816.F32.BF16 R156, R4.reuse, R46, R52 ;  /* 0x0000002e049c723c */ /* 0x040fe20000041834 */
[----:B------:R-:W4:Y:S04]  /*3cf0*/  LDSM.16.MT88.4 R44, [R240+0x2100] ;  /* 0x00210000f02c783b */ /* 0x000f280000004200 */
[----:B------:R-:W-:Y:S03]  /*3d00*/  LDSM.16.MT88.4 R52, [R240+0x2900] ;  /* 0x00290000f034783b */ /* 0x000fe60000004200 */
[----:B------:R-:W-:Y:S01]  /*3d10*/  HMMA.16816.F32.BF16 R244, R4, R66, R20 ;  /* 0x0000004204f4723c */ /* 0x000fe20000041814 */
[----:B------:R-:W-:Y:S01]  /*3d20*/  MOV R102, R26 ;  /* 0x0000001a00667202 */ /* 0x000fe20000000f00 */
[----:B------:R-:W-:-:S02]  /*3d30*/  IMAD.MOV.U32 R101, RZ, RZ, R24 ;  /* 0x000000ffff657224 */ /* 0x000fc400078e0018 */
[----:B------:R-:W-:Y:S02]  /*3d40*/  IMAD.MOV.U32 R100, RZ, RZ, R25 ;  /* 0x000000ffff647224 */ /* 0x000fe400078e0019 */
[----:B------:R-:W-:Y:S02]  /*3d50*/  IMAD.MOV.U32 R133, RZ, RZ, R27 ;  /* 0x000000ffff857224 */ /* 0x000fe400078e001b */
[C---:B-1----:R-:W-:Y:S08]  /*3d60*/  HMMA.16816.F32.BF16 R24, R8.reuse, R48, RZ ;  /* 0x000000300818723c */ /* 0x042ff000000418ff */
[----:B------:R-:W-:Y:S01]  /*3d70*/  HMMA.16816.F32.BF16 R20, R8, R50, RZ ;  /* 0x000000320814723c */ /* 0x000fe200000418ff */
[----:B------:R-:W1:Y:S07]  /*3d80*/  LDSM.16.MT88.4 R48, [R237+0x4100] ;  /* 0x00410000ed30783b */ /* 0x000e6e0000004200 */
[----:B------:R-:W-:Y:S01]  /*3d90*/  HMMA.16816.F32.BF16 R140, R4, R64, R28 ;  /* 0x00000040048c723c */ /* 0x000fe2000004181c */
[----:B------:R-:W-:Y:S07]  /*3da0*/  LDSM.16.MT88.4 R64, [R238+0x4900] ;  /* 0x00490000ee40783b */ /* 0x000fee0000004200 */
[C---:B------:R-:W-:Y:S01]  /*3db0*/  HMMA.16816.F32.BF16 R28, R8.reuse, R70, RZ ;  /* 0x00000046081c723c */ /* 0x040fe200000418ff */
[----:B------:R-:W-:Y:S07]  /*3dc0*/  LDSM.16.MT88.4 R68, [R240+0x4100] ;  /* 0x00410000f044783b */ /* 0x000fee0000004200 */
[----:B--2---:R-:W-:Y:S08]  /*3dd0*/  HMMA.16816.F32.BF16 R16, R8, R32, RZ ;  /* 0x000000200810723c */ /* 0x004ff000000418ff */
[C---:B---3--:R-:W-:Y:S08]  /*3de0*/  HMMA.16816.F32.BF16 R160, R4.reuse, R36, R24 ;  /* 0x0000002404a0723c */ /* 0x048ff00000041818 */
[----:B------:R-:W-:Y:S01]  /*3df0*/  HMMA.16816.F32.BF16 R152, R4, R38, R20 ;  /* 0x000000260498723c */ /* 0x000fe20000041814 */
[----:B------:R-:W2:Y:S07]  /*3e00*/  LDSM.16.MT88.4 R36, [R237+0x4900] ;  /* 0x00490000ed24783b */ /* 0x000eae0000004200 */
[----:B------:R-:W-:Y:S08]  /*3e10*/  HMMA.16816.F32.BF16 R32, R8, R34, RZ ;  /* 0x000000220820723c */ /* 0x000ff000000418ff */
[----:B------:R-:W-:Y:S08]  /*3e20*/  HMMA.16816.F32.BF16 R72, R4, R74, R28 ;  /* 0x0000004a0448723c */ /* 0x000ff0000004181c */
[C---:B----4-:R-:W-:Y:S08]  /*3e30*/  HMMA.16816.F32.BF16 R28, R8.reuse, R44, RZ ;  /* 0x0000002c081c723c */ /* 0x050ff000000418ff */
[C---:B------:R-:W-:Y:S01]  /*3e40*/  HMMA.16816.F32.BF16 R24, R8.reuse, R46, RZ ;  /* 0x0000002e0818723c */ /* 0x040fe200000418ff */
[----:B------:R-:W3:Y:S07]  /*3e50*/  LDSM.16.MT88.4 R44, [R241+0x4900] ;  /* 0x00490000f12c783b */ /* 0x000eee0000004200 */
[----:B-1----:R-:W-:Y:S08]  /*3e60*/  HMMA.16816.F32.BF16 R20, R8, R48, RZ ;  /* 0x000000300814723c */ /* 0x002ff000000418ff */
[----:B------:R-:W-:Y:S08]  /*3e70*/  HMMA.16816.F32.BF16 R144, R4, R56, R16 ;  /* 0x000000380490723c */ /* 0x000ff00000041810 */
[----:B------:R-:W-:Y:S01]  /*3e80*/  HMMA.16816.F32.BF16 R16, R8, R50, RZ ;  /* 0x000000320810723c */ /* 0x000fe200000418ff */
[----:B------:R-:W1:Y:S07]  /*3e90*/  LDSM.16.MT88.4 R48, [R237+0x6100] ;  /* 0x00610000ed30783b */ /* 0x000e6e0000004200 */
[C---:B------:R-:W-:Y:S01]  /*3ea0*/  HMMA.16816.F32.BF16 R128, R4.reuse, R58, R32 ;  /* 0x0000003a0480723c */ /* 0x040fe20000041820 */
[----:B------:R-:W4:Y:S07]  /*3eb0*/  LDSM.16.MT88.4 R56, [R240+0x4900] ;  /* 0x00490000f038783b */ /* 0x000f2e0000004200 */
[----:B------:R-:W-:Y:S07]  /*3ec0*/  HMMA.16816.F32.BF16 R136, R4, R52, R28 ;  /* 0x000000340488723c */ /* 0x000fee000004181c */
[----:B------:R-:W-:Y:S01]  /*3ed0*/  MOV R53, R107 ;  /* 0x0000006b00357202 */ /* 0x000fe20000000f00 */
[----:B------:R-:W-:Y:S01]  /*3ee0*/  HMMA.16816.F32.BF16 R32, R8, R40, RZ ;  /* 0x000000280820723c */ /* 0x000fe200000418ff */
[----:B------:R-:W-:-:S07]  /*3ef0*/  IMAD.MOV.U32 R52, RZ, RZ, R106 ;  /* 0x000000ffff347224 */ /* 0x000fce00078e006a */
[----:B------:R-:W-:Y:S01]  /*3f00*/  HMMA.16816.F32.BF16 R28, R8, R42, RZ ;  /* 0x0000002a081c723c */ /* 0x000fe200000418ff */
[----:B------:R-:W-:Y:S07]  /*3f10*/  LDSM.16.MT88.4 R40, [R241+0x6100] ;  /* 0x00610000f128783b */ /* 0x000fee0000004200 */
[C---:B------:R-:W-:Y:S07]  /*3f20*/  HMMA.16816.F32.BF16 R120, R4.reuse, R54, R24 ;  /* 0x000000360478723c */ /* 0x040fee0000041818 */
[----:B------:R-:W-:Y:S01]  /*3f30*/  IMAD.MOV.U32 R54, RZ, RZ, R105 ;  /* 0x000000ffff367224 */ /* 0x000fe200078e0069 */
[----:B--2---:R-:W-:Y:S01]  /*3f40*/  HMMA.16816.F32.BF16 R248, R4, R36, R20 ;  /* 0x0000002404f8723c */ /* 0x004fe20000041814 */
[----:B------:R-:W-:-:S07]  /*3f50*/  IMAD.MOV.U32 R55, RZ, RZ, R104 ;  /* 0x000000ffff377224 */ /* 0x000fce00078e0068 */
[C---:B------:R-:W-:Y:S08]  /*3f60*/  HMMA.16816.F32.BF16 R24, R8.reuse, R60, RZ ;  /* 0x0000003c0818723c */ /* 0x040ff000000418ff */
[----:B------:R-:W-:Y:S08]  /*3f70*/  HMMA.16816.F32.BF16 R20, R8, R62, RZ ;  /* 0x0000003e0814723c */ /* 0x000ff000000418ff */
[----:B------:R-:W-:Y:S01]  /*3f80*/  HMMA.16816.F32.BF16 R116, R4, R38, R16 ;  /* 0x000000260474723c */ /* 0x000fe20000041810 */
[----:B------:R-:W2:Y:S07]  /*3f90*/  LDSM.16.MT88.4 R36, [R237+0x6900] ;  /* 0x00690000ed24783b */ /* 0x000eae0000004200 */
[----:B------:R-:W-:Y:S08]  /*3fa0*/  HMMA.16816.F32.BF16 R16, R8, R68, RZ ;  /* 0x000000440810723c */ /* 0x000ff000000418ff */
[C---:B------:R-:W-:Y:S01]  /*3fb0*/  HMMA.16816.F32.BF16 R104, R4.reuse, R64, R32 ;  /* 0x000000400468723c */ /* 0x040fe20000041820 */
[----:B------:R-:W5:Y:S06]  /*3fc0*/  LDSM.16.MT88.4 R32, [R238+0x6100] ;  /* 0x00610000ee20783b */ /* 0x000f6c0000004200 */
[----:B------:R-:W-:Y:S01]  /*3fd0*/  IMAD.MOV.U32 R64, RZ, RZ, R101 ;  /* 0x000000ffff407224 */ /* 0x000fe200078e0065 */
[C---:B------:R-:W-:Y:S01]  /*3fe0*/  HMMA.16816.F32.BF16 R108, R4.reuse, R66, R28 ;  /* 0x00000042046c723c */ /* 0x040fe2000004181c */
[----:B------:R-:W-:Y:S01]  /*3ff0*/  IMAD.MOV.U32 R65, RZ, RZ, R100 ;  /* 0x000000ffff417224 */ /* 0x000fe200078e0064 */
[----:B------:R-:W2:Y:S05]  /*4000*/  LDSM.16.MT88.4 R28, [R238+0x6900] ;  /* 0x00690000ee1c783b */ /* 0x000eaa0000004200 */
[----:B------:R-:W-:Y:S01]  /*4010*/  MOV R66, R103 ;  /* 0x0000006700427202 */ /* 0x000fe20000000f00 */
[----:B------:R-:W-:Y:S01]  /*4020*/  IMAD.MOV.U32 R67, RZ, RZ, R102 ;  /* 0x000000ffff437224 */ /* 0x000fe200078e0066 */
[C---:B---3--:R-:W-:Y:S07]  /*4030*/  HMMA.16816.F32.BF16 R112, R4.reuse, R44, R24 ;  /* 0x0000002c0470723c */ /* 0x048fee0000041818 */
[----:B------:R-:W-:Y:S01]  /*4040*/  MOV R44, R99 ;  /* 0x00000063002c7202 */ /* 0x000fe20000000f00 */
[----:B------:R-:W-:Y:S01]  /*4050*/  HMMA.16816.F32.BF16 R100, R4, R46, R20 ;  /* 0x0000002e0464723c */ /* 0x000fe20000041814 */
[----:B------:R-:W-:-:S06]  /*4060*/  IMAD.MOV.U32 R45, RZ, RZ, R98 ;  /* 0x000000ffff2d7224 */ /* 0x000fcc00078e0062 */
[----:B------:R-:W-:Y:S01]  /*4070*/  IMAD.MOV.U32 R46, RZ, RZ, R96 ;  /* 0x000000ffff2e7224 */ /* 0x000fe200078e0060 */
[----:B-1----:R-:W-:Y:S01]  /*4080*/  HMMA.16816.F32.BF16 R20, R8, R48, RZ ;  /* 0x000000300814723c */ /* 0x002fe200000418ff */
[----:B------:R-:W-:-:S06]  /*4090*/  IMAD.MOV.U32 R47, RZ, RZ, R97 ;  /* 0x000000ffff2f7224 */ /* 0x000fcc00078e0061 */
[----:B------:R-:W-:Y:S01]  /*40a0*/  IMAD.MOV.U32 R48, RZ, RZ, R77 ;  /* 0x000000ffff307224 */ /* 0x000fe200078e004d */
[----:B----4-:R-:W-:Y:S01]  /*40b0*/  HMMA.16816.F32.BF16 R96, R4, R56, R16 ;  /* 0x000000380460723c */ /* 0x010fe20000041810 */
[----:B------:R-:W-:-:S06]  /*40c0*/  IMAD.MOV.U32 R49, RZ, RZ, R76 ;  /* 0x000000ffff317224 */ /* 0x000fcc00078e004c */
[----:B------:R-:W-:Y:S01]  /*40d0*/  MOV R56, R79 ;  /* 0x0000004f00387202 */ /* 0x000fe20000000f00 */
[----:B------:R-:W-:Y:S01]  /*40e0*/  HMMA.16816.F32.BF16 R16, R8, R50, RZ ;  /* 0x000000320810723c */ /* 0x000fe200000418ff */
[----:B------:R-:W-:-:S07]  /*40f0*/  IMAD.MOV.U32 R57, RZ, RZ, R78 ;  /* 0x000000ffff397224 */ /* 0x000fce00078e004e */
[----:B------:R-:W-:Y:S08]  /*4100*/  HMMA.16816.F32.BF16 R24, R8, R70, RZ ;  /* 0x000000460818723c */ /* 0x000ff000000418ff */
[C---:B--2---:R-:W-:Y:S08]  /*4110*/  HMMA.16816.F32.BF16 R68, R4.reuse, R36, R20 ;  /* 0x000000240444723c */ /* 0x044ff00000041814 */
[C---:B------:R-:W-:Y:S01]  /*4120*/  HMMA.16816.F32.BF16 R60, R4.reuse, R38, R16 ;  /* 0x00000026043c723c */ /* 0x040fe20000041810 */
[----:B------:R-:W1:Y:S07]  /*4130*/  LDSM.16.MT88.4 R36, [R241+0x6900] ;  /* 0x00690000f124783b */ /* 0x000e6e0000004200 */
[----:B------:R-:W-:Y:S08]  /*4140*/  HMMA.16816.F32.BF16 R76, R4, R58, R24 ;  /* 0x0000003a044c723c */ /* 0x000ff00000041818 */
[C---:B-----5:R-:W-:Y:S07]  /*4150*/  HMMA.16816.F32.BF16 R24, R8.reuse, R32, RZ ;  /* 0x000000200818723c */ /* 0x060fee00000418ff */
[----:B------:R-:W-:Y:S01]  /*4160*/  MOV R32, R48 ;  /* 0x0000003000207202 */ /* 0x000fe20000000f00 */
[----:B------:R-:W-:Y:S01]  /*4170*/  HMMA.16816.F32.BF16 R20, R8, R34, RZ ;  /* 0x000000220814723c */ /* 0x000fe200000418ff */
[----:B------:R-:W-:-:S06]  /*4180*/  IMAD.MOV.U32 R33, RZ, RZ, R49 ;  /* 0x000000ffff217224 */ /* 0x000fcc00078e0031 */
[----:B------:R-:W-:Y:S01]  /*4190*/  IMAD.MOV.U32 R34, RZ, RZ, R56 ;  /* 0x000000ffff227224 */ /* 0x000fe200078e0038 */
[----:B------:R-:W-:Y:S01]  /*41a0*/  HMMA.16816.F32.BF16 R16, R8, R40, RZ ;  /* 0x000000280810723c */ /* 0x000fe200000418ff */
[----:B------:R-:W-:-:S06]  /*41b0*/  IMAD.MOV.U32 R35, RZ, RZ, R57 ;  /* 0x000000ffff237224 */ /* 0x000fcc00078e0039 */
[----:B------:R-:W-:Y:S01]  /*41c0*/  MOV R40, R46 ;  /* 0x0000002e00287202 */ /* 0x000fe20000000f00 */
[----:B------:R-:W-:Y:S01]  /*41d0*/  HMMA.16816.F32.BF16 R56, R4, R28, R24 ;  /* 0x0000001c0438723c */ /* 0x000fe20000041818 */
[----:B------:R-:W-:-:S06]  /*41e0*/  IMAD.MOV.U32 R41, RZ, RZ, R47 ;  /* 0x000000ffff297224 */ /* 0x000fcc00078e002f */
[----:B------:R-:W-:Y:S01]  /*41f0*/  IMAD.MOV.U32 R27, RZ, RZ, R44 ;  /* 0x000000ffff1b7224 */ /* 0x000fe200078e002c */
[----:B------:R-:W-:Y:S01]  /*4200*/  HMMA.16816.F32.BF16 R48, R4, R30, R20 ;  /* 0x0000001e0430723c */ /* 0x000fe20000041814 */
[----:B------:R-:W-:Y:S01]  /*4210*/  IMAD.MOV.U32 R28, RZ, RZ, R32 ;  /* 0x000000ffff1c7224 */ /* 0x000fe200078e0020 */
[----:B------:R-:W-:Y:S01]  /*4220*/  MOV R32, R66 ;  /* 0x0000004200207202 */ /* 0x000fe20000000f00 */
[----:B------:R-:W-:Y:S01]  /*4230*/  IMAD.MOV.U32 R29, RZ, RZ, R33 ;  /* 0x000000ffff1d7224 */ /* 0x000fe200078e0021 */
[----:B------:R-:W-:Y:S01]  /*4240*/  MOV R66, R124 ;  /* 0x0000007c00427202 */ /* 0x000fe20000000f00 */
[----:B------:R-:W-:Y:S02]  /*4250*/  IMAD.MOV.U32 R33, RZ, RZ, R54 ;  /* 0x000000ffff217224 */ /* 0x000fe400078e0036 */
[----:B------:R-:W-:Y:S01]  /*4260*/  IMAD.MOV.U32 R30, RZ, RZ, R45 ;  /* 0x000000ffff1e7224 */ /* 0x000fe200078e002d */
[----:B------:R-:W-:Y:S01]  /*4270*/  HMMA.16816.F32.BF16 R20, R8, R42, RZ ;  /* 0x0000002a0814723c */ /* 0x000fe200000418ff */
[----:B------:R-:W-:-:S02]  /*4280*/  IMAD.MOV.U32 R54, RZ, RZ, R135 ;  /* 0x000000ffff367224 */ /* 0x000fc400078e0087 */
[----:B------:R-:W-:Y:S02]  /*4290*/  IMAD.MOV.U32 R31, RZ, RZ, R41 ;  /* 0x000000ffff1f7224 */ /* 0x000fe400078e0029 */
[----:B------:R-:W-:Y:S02]  /*42a0*/  IMAD.MOV.U32 R41, RZ, RZ, R35 ;  /* 0x000000ffff297224 */ /* 0x000fe400078e0023 */
[----:B------:R-:W-:Y:S01]  /*42b0*/  MOV R43, R27 ;  /* 0x0000001b002b7202 */ /* 0x000fe20000000f00 */
[----:B-1----:R-:W-:Y:S01]  /*42c0*/  HMMA.16816.F32.BF16 R44, R4, R36, R16 ;  /* 0x00000024042c723c */ /* 0x002fe20000041810 */
[----:B------:R-:W1:Y:S01]  /*42d0*/  LDSM.16.MT88.4 R16, [R240+0x6100] ;  /* 0x00610000f010783b */ /* 0x000e620000004200 */
[----:B------:R-:W-:Y:S02]  /*42e0*/  IMAD.MOV.U32 R42, RZ, RZ, R0 ;  /* 0x000000ffff2a7224 */ /* 0x000fe400078e0000 */
[----:B------:R-:W-:Y:S02]  /*42f0*/  FFMA.FTZ R0, R88, c[0x0][0x2d0], -R13 ;  /* 0x0000b40058007a23 */ /* 0x000fe4000001080d */
[----:B------:R-:W-:Y:S01]  /*4300*/  IMAD.MOV.U32 R88, RZ, RZ, R40 ;  /* 0x000000ffff587224 */ /* 0x000fe200078e0028 */
[----:B------:R-:W-:Y:S01]  /*4310*/  MOV R40, R34 ;  /* 0x0000002200287202 */ /* 0x000fe20000000f00 */
[----:B------:R2:W-:Y:S01]  /*4320*/  MUFU.EX2 R124, R0 ;  /* 0x00000000007c7308 */ /* 0x0005e20000000800 */
[----:B------:R-:W-:-:S02]  /*4330*/  IMAD.MOV.U32 R34, RZ, RZ, R55 ;  /* 0x000000ffff227224 */ /* 0x000fc400078e0037 */
[----:B------:R-:W-:Y:S02]  /*4340*/  IMAD.MOV.U32 R55, RZ, RZ, R134 ;  /* 0x000000ffff377224 */ /* 0x000fe400078e0086 */
[----:B------:R-:W-:Y:S01]  /*4350*/  IMAD.MOV.U32 R35, RZ, RZ, R52 ;  /* 0x000000ffff237224 */ /* 0x000fe200078e0034 */
[----:B------:R-:W-:Y:S01]  /*4360*/  MOV R52, R53 ;  /* 0x0000003500347202 */ /* 0x000fe20000000f00 */
[----:B------:R-:W-:Y:S01]  /*4370*/  IMAD.MOV.U32 R53, RZ, RZ, R177 ;  /* 0x000000ffff357224 */ /* 0x000fe200078e00b1 */
[----:B------:R-:W-:Y:S01]  /*4380*/  HMMA.16816.F32.BF16 R36, R4, R38, R20 ;  /* 0x000000260424723c */ /* 0x000fe20000041814 */
[----:B--2---:R-:W-:Y:S02]  /*4390*/  FFMA.FTZ R0, R85, c[0x0][0x2d0], -R13 ;  /* 0x0000b40055007a23 */ /* 0x004fe4000001080d */
[----:B------:R-:W-:Y:S02]  /*43a0*/  IMAD.MOV.U32 R85, RZ, RZ, R43 ;  /* 0x000000ffff557224 */ /* 0x000fe400078e002b */
[----:B------:R2:W3:Y:S01]  /*43b0*/  MUFU.EX2 R134, R0 ;  /* 0x0000000000867308 */ /* 0x0004e20000000800 */
[----:B------:R-:W-:-:S02]  /*43c0*/  IMAD.MOV.U32 R43, RZ, RZ, R29 ;  /* 0x000000ffff2b7224 */ /* 0x000fc400078e001d */
[C---:B-1----:R-:W-:Y:S01]  /*43d0*/  HMMA.16816.F32.BF16 R24, R8.reuse, R16, RZ ;  /* 0x000000100818723c */ /* 0x042fe200000418ff */
[--C-:B--2---:R-:W-:Y:S02]  /*43e0*/  FFMA.FTZ R0, R84, c[0x0][0x2d0], -R13.reuse ;  /* 0x0000b40054007a23 */ /* 0x104fe4000001080d */
[----:B------:R-:W-:Y:S02]  /*43f0*/  IMAD.MOV.U32 R84, RZ, RZ, R30 ;  /* 0x000000ffff547224 */ /* 0x000fe400078e001e */
[----:B------:R1:W-:Y:S03]  /*4400*/  MUFU.EX2 R135, R0 ;  /* 0x0000000000877308 */ /* 0x0003e60000000800 */
[----:B------:R-:W-:Y:S01]  /*4410*/  HMMA.16816.F32.BF16 R8, R8, R18, RZ ;  /* 0x000000120808723c */ /* 0x000fe200000418ff */
[----:B------:R-:W2:Y:S01]  /*4420*/  LDSM.16.MT88.4 R16, [R240+0x6900] ;  /* 0x00690000f010783b */ /* 0x000ea20000004200 */
[----:B-1----:R-:W-:Y:S01]  /*4430*/  FFMA.FTZ R0, R83, c[0x0][0x2d0], -R13 ;  /* 0x0000b40053007a23 */ /* 0x002fe2000001080d */
[----:B------:R-:W-:Y:S01]  /*4440*/  MOV R83, R66 ;  /* 0x0000004200537202 */ /* 0x000fe20000000f00 */
[----:B------:R-:W-:-:S02]  /*4450*/  IMAD.MOV.U32 R66, RZ, RZ, R67 ;  /* 0x000000ffff427224 */ /* 0x000fc400078e0043 */
[----:B------:R1:W4:Y:S01]  /*4460*/  MUFU.EX2 R177, R0 ;  /* 0x0000000000b17308 */ /* 0x0003220000000800 */
[----:B------:R-:W-:Y:S02]  /*4470*/  IMAD.MOV.U32 R67, RZ, RZ, R133 ;  /* 0x000000ffff437224 */ /* 0x000fe400078e0085 */
[----:B-1----:R-:W-:Y:S02]  /*4480*/  FFMA.FTZ R0, R95, c[0x0][0x2d0], -R12 ;  /* 0x0000b4005f007a23 */ /* 0x002fe4000001080c */
[----:B------:R-:W-:Y:S02]  /*4490*/  IMAD.MOV.U32 R95, RZ, RZ, R42 ;  /* 0x000000ffff5f7224 */ /* 0x000fe400078e002a */
[----:B------:R-:W-:-:S11]  /*44a0*/  IMAD.MOV.U32 R42, RZ, RZ, R28 ;  /* 0x000000ffff2a7224 */ /* 0x000fd600078e001c */
[C---:B--2---:R-:W-:Y:S01]  /*44b0*/  HMMA.16816.F32.BF16 R20, R4.reuse, R18, R8 ;  /* 0x000000120414723c */ /* 0x044fe20000041808 */
[----:B------:R-:W1:Y:S01]  /*44c0*/  LDSM.16.MT88.4 R8, [R237+0x1100] ;  /* 0x00110000ed08783b */ /* 0x000e620000004200 */
[----:B------:R2:W-:Y:S05]  /*44d0*/  MUFU.EX2 R19, R0 ;  /* 0x0000000000137308 */ /* 0x0005ea0000000800 */
[--C-:B------:R-:W-:Y:S01]  /*44e0*/  FFMA.FTZ R18, R81, c[0x0][0x2d0], -R12.reuse ;  /* 0x0000b40051127a23 */ /* 0x100fe2000001080c */
[----:B------:R-:W-:Y:S07]  /*44f0*/  HMMA.16816.F32.BF16 R24, R4, R16, R24 ;  /* 0x000000100418723c */ /* 0x000fee0000041818 */
[----:B---3--:R-:W-:Y:S01]  /*4500*/  F2FP.BF16.PACK_AB R4, R134, R124 ;  /* 0x0000007c8604723e */ /* 0x008fe200000010ff */
[--C-:B------:R-:W-:Y:S01]  /*4510*/  FFMA.FTZ R17, R90, c[0x0][0x2d0], -R13.reuse ;  /* 0x0000b4005a117a23 */ /* 0x100fe2000001080d */
[----:B----4-:R-:W-:Y:S01]  /*4520*/  F2FP.BF16.PACK_AB R6, R177, R135 ;  /* 0x00000087b106723e */ /* 0x010fe200000010ff */
[----:B--2---:R-:W-:Y:S01]  /*4530*/  FFMA.FTZ R0, R92, c[0x0][0x2d0], -R12 ;  /* 0x0000b4005c007a23 */ /* 0x004fe2000001080c */
[----:B------:R-:W-:Y:S01]  /*4540*/  MOV R92, R132 ;  /* 0x00000084005c7202 */ /* 0x000fe20000000f00 */
[----:B------:R-:W-:Y:S01]  /*4550*/  FFMA.FTZ R16, R89, c[0x0][0x2d0], -R13 ;  /* 0x0000b40059107a23 */ /* 0x000fe2000001080d */
[----:B------:R-:W-:Y:S01]  /*4560*/  MOV R90, R15 ;  /* 0x0000000f005a7202 */ /* 0x000fe20000000f00 */
[----:B------:R2:W3:Y:S01]  /*4570*/  MUFU.EX2 R132, R0 ;  /* 0x0000000000847308 */ /* 0x0004e20000000800 */
[----:B------:R-:W-:-:S02]  /*4580*/  IMAD.MOV.U32 R89, RZ, RZ, R14 ;  /* 0x000000ffff597224 */ /* 0x000fc400078e000e */
[--C-:B------:R-:W-:Y:S02]  /*4590*/  FFMA.FTZ R15, R87, c[0x0][0x2d0], -R13.reuse ;  /* 0x0000b400570f7a23 */ /* 0x100fe4000001080d */
[----:B------:R-:W-:Y:S02]  /*45a0*/  FFMA.FTZ R14, R86, c[0x0][0x2d0], -R13 ;  /* 0x0000b400560e7a23 */ /* 0x000fe4000001080d */
[--C-:B------:R-:W-:Y:S01]  /*45b0*/  FFMA.FTZ R13, R94, c[0x0][0x2d0], -R12.reuse ;  /* 0x0000b4005e0d7a23 */ /* 0x100fe2000001080c */
[----:B------:R-:W-:Y:S01]  /*45c0*/  MUFU.EX2 R17, R17 ;  /* 0x0000001100117308 */ /* 0x000fe20000000800 */
[----:B--2---:R-:W-:Y:S01]  /*45d0*/  FFMA.FTZ R0, R93, c[0x0][0x2d0], -R12 ;  /* 0x0000b4005d007a23 */ /* 0x004fe2000001080c */
[----:B---3--:R-:W-:Y:S01]  /*45e0*/  F2FP.BF16.PACK_AB R5, R132, R19 ;  /* 0x000000138405723e */ /* 0x008fe200000010ff */
[----:B------:R-:W-:-:S05]  /*45f0*/  IMAD.MOV.U32 R93, RZ, RZ, R31 ;  /* 0x000000ffff5d7224 */ /* 0x000fca00078e001f */
[----:B------:R-:W-:Y:S08]  /*4600*/  MUFU.EX2 R16, R16 ;  /* 0x0000001000107308 */ /* 0x000ff00000000800 */
[----:B------:R2:W-:Y:S02]  /*4610*/  MUFU.EX2 R133, R0 ;  /* 0x0000000000857308 */ /* 0x0005e40000000800 */
[----:B--2---:R-:W-:-:S02]  /*4620*/  FFMA.FTZ R0, R91, c[0x0][0x2d0], -R12 ;  /* 0x0000b4005b007a23 */ /* 0x004fc4000001080c */
[----:B------:R-:W-:-:S04]  /*4630*/  IMAD.MOV.U32 R91, RZ, RZ, R176 ;  /* 0x000000ffff5b7224 */ /* 0x000fc800078e00b0 */
[----:B------:R-:W2:Y:S02]  /*4640*/  MUFU.EX2 R176, R0 ;  /* 0x0000000000b07308 */ /* 0x000ea40000000800 */
[----:B--2---:R-:W-:Y:S01]  /*4650*/  F2FP.BF16.PACK_AB R7, R176, R133 ;  /* 0x00000085b007723e */ /* 0x004fe200000010ff */
[--C-:B------:R-:W-:Y:S02]  /*4660*/  FFMA.FTZ R0, R82, c[0x0][0x2d0], -R12.reuse ;  /* 0x0000b40052007a23 */ /* 0x100fe4000001080c */
[----:B------:R-:W-:-:S04]  /*4670*/  FFMA.FTZ R12, R80, c[0x0][0x2d0], -R12 ;  /* 0x0000b400500c7a23 */ /* 0x000fc8000001080c */
[C---:B-1----:R-:W-:Y:S08]  /*4680*/  HMMA.16816.F32.BF16 R164, R4.reuse, R8, R164 ;  /* 0x0000000804a4723c */ /* 0x042ff000000418a4 */
[C---:B------:R-:W-:Y:S01]  /*4690*/  HMMA.16816.F32.BF16 R28, R4.reuse, R10, R156 ;  /* 0x0000000a041c723c */ /* 0x040fe2000004189c */
[----:B------:R-:W1:Y:S07]  /*46a0*/  LDSM.16.MT88.4 R8, [R238+0x1100] ;  /* 0x00110000ee08783b */ /* 0x000e6e0000004200 */
[C---:B-1----:R-:W-:Y:S08]  /*46b0*/  HMMA.16816.F32.BF16 R156, R4.reuse, R8, R32 ;  /* 0x00000008049c723c */ /* 0x042ff00000041820 */
[C---:B------:R-:W-:Y:S01]  /*46c0*/  HMMA.16816.F32.BF16 R32, R4.reuse, R10, R148 ;  /* 0x0000000a0420723c */ /* 0x040fe20000041894 */
[----:B------:R-:W1:Y:S07]  /*46d0*/  LDSM.16.MT88.4 R8, [R241+0x1100] ;  /* 0x00110000f108783b */ /* 0x000e6e0000004200 */
[C---:B-1----:R-:W-:Y:S08]  /*46e0*/  HMMA.16816.F32.BF16 R148, R4.reuse, R8, R40 ;  /* 0x000000080494723c */ /* 0x042ff00000041828 */
[C---:B------:R-:W-:Y:S01]  /*46f0*/  HMMA.16816.F32.BF16 R40, R4.reuse, R10, R52 ;  /* 0x0000000a0428723c */ /* 0x040fe20000041834 */
[----:B------:R-:W1:Y:S07]  /*4700*/  LDSM.16.MT88.4 R8, [R240+0x1100] ;  /* 0x00110000f008783b */ /* 0x000e6e0000004200 */
[C---:B-1----:R-:W-:Y:S08]  /*4710*/  HMMA.16816.F32.BF16 R140, R4.reuse, R8, R140 ;  /* 0x00000008048c723c */ /* 0x042ff0000004188c */
[----:B------:R-:W-:Y:S01]  /*4720*/  HMMA.16816.F32.BF16 R52, R4, R10, R244 ;  /* 0x0000000a0434723c */ /* 0x000fe200000418f4 */
[----:B------:R-:W1:Y:S06]  /*4730*/  LDSM.16.MT88.4 R8, [R237+0x3100] ;  /* 0x00310000ed08783b */ /* 0x000e6c0000004200 */
[----:B------:R-:W-:Y:S01]  /*4740*/  IMAD.MOV.U32 R245, RZ, RZ, R83 ;  /* 0x000000fffff57224 */ /* 0x000fe200078e0053 */
[----:B------:R-:W-:Y:S01]  /*4750*/  MOV R246, R91 ;  /* 0x0000005b00f67202 */ /* 0x000fe20000000f00 */
[----:B------:R-:W-:-:S02]  /*4760*/  IMAD.MOV.U32 R244, RZ, RZ, R89 ;  /* 0x000000fffff47224 */ /* 0x000fc400078e0059 */
[----:B------:R-:W-:Y:S01]  /*4770*/  IMAD.MOV.U32 R247, RZ, RZ, R90 ;  /* 0x000000fffff77224 */ /* 0x000fe200078e005a */
[C---:B-1----:R-:W-:Y:S08]  /*4780*/  HMMA.16816.F32.BF16 R64, R4.reuse, R8, R64 ;  /* 0x000000080440723c */ /* 0x042ff00000041840 */
[C---:B------:R-:W-:Y:S01]  /*4790*/  HMMA.16816.F32.BF16 R72, R4.reuse, R10, R72 ;  /* 0x0000000a0448723c */ /* 0x040fe20000041848 */
[----:B------:R-:W1:Y:S07]  /*47a0*/  LDSM.16.MT88.4 R8, [R238+0x3100] ;  /* 0x00310000ee08783b */ /* 0x000e6e0000004200 */
[----:B-1----:R-:W-:Y:S07]  /*47b0*/  HMMA.16816.F32.BF16 R80, R4, R8, R160 ;  /* 0x000000080450723c */ /* 0x002fee00000418a0 */
[----:B------:R-:W-:Y:S01]  /*47c0*/  MOV R161, R84 ;  /* 0x0000005400a17202 */ /* 0x000fe20000000f00 */
[----:B------:R-:W-:-:S02]  /*47d0*/  IMAD.MOV.U32 R160, RZ, RZ, R85 ;  /* 0x000000ffffa07224 */ /* 0x000fc400078e0055 */
[----:B------:R-:W-:Y:S01]  /*47e0*/  HMMA.16816.F32.BF16 R84, R4, R10, R152 ;  /* 0x0000000a0454723c */ /* 0x000fe20000041898 */
[----:B------:R-:W1:Y:S01]  /*47f0*/  LDSM.16.MT88.4 R8, [R241+0x3100] ;  /* 0x00310000f108783b */ /* 0x000e620000004200 */
[----:B------:R-:W-:Y:S02]  /*4800*/  IMAD.MOV.U32 R163, RZ, RZ, R93 ;  /* 0x000000ffffa37224 */ /* 0x000fe400078e005d */
[----:B------:R-:W-:-:S03]  /*4810*/  IMAD.MOV.U32 R162, RZ, RZ, R92 ;  /* 0x000000ffffa27224 */ /* 0x000fc600078e005c */
[----:B------:R-:W-:Y:S02]  /*4820*/  IMAD.MOV.U32 R154, RZ, RZ, R95 ;  /* 0x000000ffff9a7224 */ /* 0x000fe400078e005f */
[----:B------:R-:W-:Y:S02]  /*4830*/  IMAD.MOV.U32 R155, RZ, RZ, R88 ;  /* 0x000000ffff9b7224 */ /* 0x000fe400078e0058 */
[C---:B-1----:R-:W-:Y:S08]  /*4840*/  HMMA.16816.F32.BF16 R88, R4.reuse, R8, R144 ;  /* 0x000000080458723c */ /* 0x042ff00000041890 */
[C---:B------:R-:W-:Y:S01]  /*4850*/  HMMA.16816.F32.BF16 R92, R4.reuse, R10, R128 ;  /* 0x0000000a045c723c */ /* 0x040fe20000041880 */
[----:B------:R-:W1:Y:S07]  /*4860*/  LDSM.16.MT88.4 R8, [R240+0x3100] ;  /* 0x00310000f008783b */ /* 0x000e6e0000004200 */
[C---:B-1----:R-:W-:Y:S08]  /*4870*/  HMMA.16816.F32.BF16 R136, R4.reuse, R8, R136 ;  /* 0x000000080488723c */ /* 0x042ff00000041888 */
[----:B------:R-:W-:Y:S11]  /*4880*/  HMMA.16816.F32.BF16 R8, R4, R10, R120 ;  /* 0x0000000a0408723c */ /* 0x000ff60000041878 */
[----:B------:R-:W-:Y:S05]  /*4890*/  @!UPT UIADD3 URZ, URZ, URZ, URZ ;  /* 0x0000003f3f3ff290 */ /* 0x000fea000fffe03f */
[----:B------:R-:W-:Y:S01]  /*48a0*/  IMAD.MOV.U32 R147, RZ, RZ, R138 ;  /* 0x000000ffff937224 */ /* 0x000fe200078e008a */
[----:B------:R-:W-:Y:S01]  /*48b0*/  MOV R138, R154 ;  /* 0x0000009a008a7202 */ /* 0x000fe20000000f00 */
[----:B------:R-:W-:Y:S01]  /*48c0*/  IMAD.MOV.U32 R146, RZ, RZ, R139 ;  /* 0x000000ffff927224 */ /* 0x000fe200078e008b */
[----:B------:R-:W-:Y:S01]  /*48d0*/  MOV R153, R136 ;  /* 0x0000008800997202 */ /* 0x000fe20000000f00 */
[----:B------:R-:W-:Y:S02]  /*48e0*/  IMAD.MOV.U32 R139, RZ, RZ, R155 ;  /* 0x000000ffff8b7224 */ /* 0x000fe400078e009b */
[----:B------:R-:W-:Y:S02]  /*48f0*/  IMAD.MOV.U32 R152, RZ, RZ, R137 ;  /* 0x000000ffff987224 */ /* 0x000fe400078e0089 */
[----:B------:R-:W-:Y:S01]  /*4900*/  IMAD.MOV.U32 R131, RZ, RZ, R8 ;  /* 0x000000ffff837224 */ /* 0x000fe200078e0008 */
[----:B------:R-:W-:Y:S01]  /*4910*/  MOV R155, R10 ;  /* 0x0000000a009b7202 */ /* 0x000fe20000000f00 */
[----:B------:R-:W-:-:S02]  /*4920*/  IMAD.MOV.U32 R128, RZ, RZ, R9 ;  /* 0x000000ffff807224 */ /* 0x000fc400078e0009 */
[----:B------:R-:W-:Y:S02]  /*4930*/  IMAD.MOV.U32 R154, RZ, RZ, R11 ;  /* 0x000000ffff9a7224 */ /* 0x000fe400078e000b */
[----:B------:R-:W1:Y:S02]  /*4940*/  LDSM.16.MT88.4 R8, [R237+0x5100] ;  /* 0x00510000ed08783b */ /* 0x000e640000004200 */
[C---:B-1----:R-:W-:Y:S08]  /*4950*/  HMMA.16816.F32.BF16 R248, R4.reuse, R8, R248 ;  /* 0x0000000804f8723c */ /* 0x042ff000000418f8 */
[C---:B------:R-:W-:Y:S01]  /*4960*/  HMMA.16816.F32.BF16 R116, R4.reuse, R10, R116 ;  /* 0x0000000a0474723c */ /* 0x040fe20000041874 */
[----:B------:R-:W1:Y:S07]  /*4970*/  LDSM.16.MT88.4 R8, [R238+0x5100] ;  /* 0x00510000ee08783b */ /* 0x000e6e0000004200 */
[C---:B-1----:R-:W-:Y:S08]  /*4980*/  HMMA.16816.F32.BF16 R104, R4.reuse, R8, R104 ;  /* 0x000000080468723c */ /* 0x042ff00000041868 */
[C---:B------:R-:W-:Y:S01]  /*4990*/  HMMA.16816.F32.BF16 R108, R4.reuse, R10, R108 ;  /* 0x0000000a046c723c */ /* 0x040fe2000004186c */
[----:B------:R-:W1:Y:S07]  /*49a0*/  LDSM.16.MT88.4 R8, [R241+0x5100] ;  /* 0x00510000f108783b */ /* 0x000e6e0000004200 */
[C---:B-1----:R-:W-:Y:S08]  /*49b0*/  HMMA.16816.F32.BF16 R112, R4.reuse, R8, R112 ;  /* 0x000000080470723c */ /* 0x042ff00000041870 */
[----:B------:R-:W-:Y:S11]  /*49c0*/  HMMA.16816.F32.BF16 R8, R4, R10, R100 ;  /* 0x0000000a0408723c */ /* 0x000ff60000041864 */
[----:B------:R-:W-:Y:S05]  /*49d0*/  @!UPT UIADD3 URZ, URZ, URZ, URZ ;  /* 0x0000003f3f3ff290 */ /* 0x000fea000fffe03f */
[----:B------:R-:W-:Y:S01]  /*49e0*/  MOV R145, R114 ;  /* 0x0000007200917202 */ /* 0x000fe20000000f00 */
[----:B------:R-:W-:Y:S02]  /*49f0*/  IMAD.MOV.U32 R144, RZ, RZ, R115 ;  /* 0x000000ffff907224 */ /* 0x000fe400078e0073 */
[----:B------:R-:W-:Y:S02]  /*4a00*/  IMAD.MOV.U32 R114, RZ, RZ, R138 ;  /* 0x000000ffff727224 */ /* 0x000fe400078e008a */
[----:B------:R-:W-:Y:S02]  /*4a10*/  IMAD.MOV.U32 R115, RZ, RZ, R139 ;  /* 0x000000ffff737224 */ /* 0x000fe400078e008b */
[----:B------:R-:W-:Y:S01]  /*4a20*/  IMAD.MOV.U32 R130, RZ, RZ, R113 ;  /* 0x000000ffff827224 */ /* 0x000fe200078e0071 */
[----:B------:R-:W-:Y:S01]  /*4a30*/  MOV R139, R9 ;  /* 0x00000009008b7202 */ /* 0x000fe20000000f00 */
[----:B------:R-:W-:Y:S02]  /*4a40*/  IMAD.MOV.U32 R138, RZ, RZ, R10 ;  /* 0x000000ffff8a7224 */ /* 0x000fe400078e000a */
[----:B------:R-:W-:-:S02]  /*4a50*/  IMAD.MOV.U32 R137, RZ, RZ, R11 ;  /* 0x000000ffff897224 */ /* 0x000fc400078e000b */
[----:B------:R-:W-:Y:S02]  /*4a60*/  IMAD.MOV.U32 R136, RZ, RZ, R8 ;  /* 0x000000ffff887224 */ /* 0x000fe400078e0008 */
[----:B------:R-:W1:Y:S01]  /*4a70*/  LDSM.16.MT88.4 R8, [R240+0x5100] ;  /* 0x00510000f008783b */ /* 0x000e620000004200 */
[----:B------:R-:W-:Y:S01]  /*4a80*/  IMAD.MOV.U32 R129, RZ, RZ, R112 ;  /* 0x000000ffff817224 */ /* 0x000fe200078e0070 */
[C---:B-1----:R-:W-:Y:S07]  /*4a90*/  HMMA.16816.F32.BF16 R120, R4.reuse, R8, R96 ;  /* 0x000000080478723c */ /* 0x042fee0000041860 */
[----:B------:R-:W-:Y:S01]  /*4aa0*/  MOV R98, R114 ;  /* 0x0000007200627202 */ /* 0x000fe20000000f00 */
[----:B------:R-:W-:Y:S01]  /*4ab0*/  IMAD.MOV.U32 R99, RZ, RZ, R115 ;  /* 0x000000ffff637224 */ /* 0x000fe200078e0073 */
[----:B------:R-:W-:Y:S01]  /*4ac0*/  MOV R97, R129 ;  /* 0x0000008100617202 */ /* 0x000fe20000000f00 */
[----:B------:R-:W-:Y:S01]  /*4ad0*/  HMMA.16816.F32.BF16 R112, R4, R10, R76 ;  /* 0x0000000a0470723c */ /* 0x000fe2000004184c */
[----:B------:R-:W1:Y:S01]  /*4ae0*/  LDSM.16.MT88.4 R8, [R237+0x7100] ;  /* 0x00710000ed08783b */ /* 0x000e620000004200 */
[----:B------:R-:W-:-:S02]  /*4af0*/  IMAD.MOV.U32 R96, RZ, RZ, R162 ;  /* 0x000000ffff607224 */ /* 0x000fc400078e00a2 */
[----:B------:R-:W-:-:S04]  /*4b00*/  IMAD.MOV.U32 R129, RZ, RZ, R246 ;  /* 0x000000ffff817224 */ /* 0x000fc800078e00f6 */
[C---:B-1----:R-:W-:Y:S07]  /*4b10*/  HMMA.16816.F32.BF16 R100, R4.reuse, R8, R68 ;  /* 0x000000080464723c */ /* 0x042fee0000041844 */
[----:B------:R-:W-:Y:S01]  /*4b20*/  IMAD.MOV.U32 R69, RZ, RZ, R98 ;  /* 0x000000ffff457224 */ /* 0x000fe200078e0062 */
[----:B------:R-:W-:Y:S01]  /*4b30*/  HMMA.16816.F32.BF16 R76, R4, R10, R60 ;  /* 0x0000000a044c723c */ /* 0x000fe2000004183c */
[----:B------:R-:W1:Y:S01]  /*4b40*/  LDSM.16.MT88.4 R8, [R238+0x7100] ;  /* 0x00710000ee08783b */ /* 0x000e620000004200 */
[----:B------:R-:W-:Y:S01]  /*4b50*/  IMAD.MOV.U32 R68, RZ, RZ, R99 ;  /* 0x000000ffff447224 */ /* 0x000fe200078e0063 */
[----:B------:R-:W-:Y:S01]  /*4b60*/  MOV R99, R131 ;  /* 0x0000008300637202 */ /* 0x000fe20000000f00 */
[----:B------:R-:W-:Y:S01]  /*4b70*/  IMAD.MOV.U32 R98, RZ, RZ, R130 ;  /* 0x000000ffff627224 */ /* 0x000fe200078e0082 */
[----:B------:R-:W-:Y:S01]  /*4b80*/  MOV R131, R245 ;  /* 0x000000f500837202 */ /* 0x000fe20000000f00 */
[----:B------:R-:W-:-:S02]  /*4b90*/  IMAD.MOV.U32 R70, RZ, RZ, R163 ;  /* 0x000000ffff467224 */ /* 0x000fc400078e00a3 */
[----:B------:R-:W-:Y:S02]  /*4ba0*/  IMAD.MOV.U32 R71, RZ, RZ, R244 ;  /* 0x000000ffff477224 */ /* 0x000fe400078e00f4 */
[----:B------:R-:W-:Y:S11]  /*4bb0*/  IMAD.MOV.U32 R130, RZ, RZ, R247 ;  /* 0x000000ffff827224 */ /* 0x000ff600078e00f7 */
[----:B------:R-:W-:Y:S03]  /*4bc0*/  @!UPT UIADD3 URZ, URZ, URZ, URZ ;  /* 0x0000003f3f3ff290 */ /* 0x000fe6000fffe03f */
[----:B------:R-:W-:Y:S01]  /*4bd0*/  IMAD.MOV.U32 R63, RZ, RZ, R76 ;  /* 0x000000ffff3f7224 */ /* 0x000fe200078e004c */
[----:B------:R-:W-:Y:S01]  /*4be0*/  MOV R61, R78 ;  /* 0x0000004e003d7202 */ /* 0x000fe20000000f00 */
[----:B------:R-:W-:Y:S02]  /*4bf0*/  IMAD.MOV.U32 R62, RZ, RZ, R77 ;  /* 0x000000ffff3e7224 */ /* 0x000fe400078e004d */
[----:B------:R-:W-:Y:S01]  /*4c00*/  IMAD.MOV.U32 R60, RZ, RZ, R79 ;  /* 0x000000ffff3c7224 */ /* 0x000fe200078e004f */
        /* <DEDUP_REMOVED lines=14> */
[----:B------:R-:W-:Y:S01]  /*4cf0*/  MOV R57, R60 ;  /* 0x0000003c00397202 */ /* 0x000fe20000000f00 */
[----:B------:R-:W-:Y:S01]  /*4d00*/  IMAD.MOV.U32 R56, RZ, RZ, R61 ;  /* 0x000000ffff387224 */ /* 0x000fe200078e003d */
[----:B------:R-:W-:Y:S02]  /*4d10*/  MOV R61, R139 ;  /* 0x0000008b003d7202 */ /* 0x000fe40000000f00 */
[----:B------:R-:W-:Y:S01]  /*4d20*/  MOV R60, R136 ;  /* 0x00000088003c7202 */ /* 0x000fe20000000f00 */
[C---:B-1----:R-:W-:Y:S07]  /*4d30*/  HMMA.16816.F32.BF16 R244, R4.reuse, R8, R44 ;  /* 0x0000000804f4723c */ /* 0x042fee000004182c */
[----:B------:R-:W-:Y:S01]  /*4d40*/  IMAD.MOV.U32 R46, RZ, RZ, R51 ;  /* 0x000000ffff2e7224 */ /* 0x000fe200078e0033 */
[----:B------:R-:W-:Y:S01]  /*4d50*/  HMMA.16816.F32.BF16 R160, R4, R10, R36 ;  /* 0x0000000a04a0723c */ /* 0x000fe20000041824 */
[----:B------:R-:W1:Y:S01]  /*4d60*/  LDSM.16.MT88.4 R8, [R240+0x7100] ;  /* 0x00710000f008783b */ /* 0x000e620000004200 */
[----:B------:R-:W-:Y:S01]  /*4d70*/  MOV R47, R50 ;  /* 0x00000032002f7202 */ /* 0x000fe20000000f00 */
[----:B------:R-:W-:Y:S01]  /*4d80*/  IMAD.MOV.U32 R51, RZ, RZ, R62 ;  /* 0x000000ffff337224 */ /* 0x000fe200078e003e */
[----:B------:R-:W-:Y:S01]  /*4d90*/  MOV R50, R63 ;  /* 0x0000003f00327202 */ /* 0x000fe20000000f00 */
[----:B------:R-:W-:-:S02]  /*4da0*/  IMAD.MOV.U32 R62, RZ, RZ, R138 ;  /* 0x000000ffff3e7224 */ /* 0x000fc400078e008a */
[----:B------:R-:W-:Y:S02]  /*4db0*/  IMAD.MOV.U32 R63, RZ, RZ, R137 ;  /* 0x000000ffff3f7224 */ /* 0x000fe400078e0089 */
[----:B------:R-:W2:Y:S11]  /*4dc0*/  LDSM.16.MT88.4 R136, [R240+0x1900] ;  /* 0x00190000f088783b */ /* 0x000eb60000004200 */
[----:B------:R-:W-:Y:S04]  /*4dd0*/  @!UPT UIADD3 URZ, URZ, URZ, URZ ;  /* 0x0000003f3f3ff290 */ /* 0x000fe8000fffe03f */
[----:B------:R-:W-:Y:S01]  /*4de0*/  IMAD.MOV.U32 R39, RZ, RZ, R160 ;  /* 0x000000ffff277224 */ /* 0x000fe200078e00a0 */
[----:B------:R-:W-:Y:S01]  /*4df0*/  MOV R38, R161 ;  /* 0x000000a100267202 */ /* 0x000fe20000000f00 */
[----:B------:R-:W-:Y:S02]  /*4e00*/  IMAD.MOV.U32 R37, RZ, RZ, R162 ;  /* 0x000000ffff257224 */ /* 0x000fe400078e00a2 */
[----:B------:R-:W-:Y:S02]  /*4e10*/  IMAD.MOV.U32 R36, RZ, RZ, R163 ;  /* 0x000000ffff247224 */ /* 0x000fe400078e00a3 */
[----:B------:R-:W3:Y:S01]  /*4e20*/  LDSM.16.MT88.4 R160, [R237+0x1900] ;  /* 0x00190000eda0783b */ /* 0x000ee20000004200 */
[C---:B-1----:R-:W-:Y:S01]  /*4e30*/  HMMA.16816.F32.BF16 R24, R4.reuse, R8, R24 ;  /* 0x000000080418723c */ /* 0x042fe20000041818 */
[----:B------:R1:W-:Y:S07]  /*4e40*/  MUFU.EX2 R8, R0 ;  /* 0x0000000000087308 */ /* 0x0003ee0000000800 */
[----:B------:R-:W-:Y:S01]  /*4e50*/  HMMA.16816.F32.BF16 R20, R4, R10, R20 ;  /* 0x0000000a0414723c */ /* 0x000fe20000041814 */
[----:B------:R-:W-:Y:S06]  /*4e60*/  MUFU.EX2 R11, R15 ;  /* 0x0000000f000b7308 */ /* 0x000fec0000000800 */
[----:B------:R-:W-:-:S02]  /*4e70*/  FADD.FTZ R5, R179, R178 ;  /* 0x000000b2b3057221 */ /* 0x000fc40000010000 */
[----:B-1----:R-:W-:Y:S01]  /*4e80*/  FADD.FTZ R0, R59, R58 ;  /* 0x0000003a3b007221 */ /* 0x002fe20000010000 */
[----:B------:R-:W-:Y:S01]  /*4e90*/  MUFU.EX2 R10, R14 ;  /* 0x0000000e000a7308 */ /* 0x000fe20000000800 */
[----:B------:R-:W-:Y:S02]  /*4ea0*/  FADD.FTZ R5, R127, R5 ;  /* 0x000000057f057221 */ /* 0x000fe40000010000 */
[----:B------:R-:W-:Y:S02]  /*4eb0*/  FADD.FTZ R0, R70, R0 ;  /* 0x0000000046007221 */ /* 0x000fe40000010000 */
[----:B------:R-:W-:Y:S01]  /*4ec0*/  IMAD.MOV.U32 R70, RZ, RZ, R71 ;  /* 0x000000ffff467224 */ /* 0x000fe200078e0047 */
[----:B------:R-:W-:Y:S01]  /*4ed0*/  MOV R71, R96 ;  /* 0x0000006000477202 */ /* 0x000fe20000000f00 */
[----:B------:R-:W-:Y:S01]  /*4ee0*/  IMAD.MOV.U32 R96, RZ, RZ, R97 ;  /* 0x000000ffff607224 */ /* 0x000fe200078e0061 */
[----:B------:R-:W1:Y:S01]  /*4ef0*/  MUFU.EX2 R9, R13 ;  /* 0x0000000d00097308 */ /* 0x000e620000000800 */
[----:B------:R-:W-:-:S02]  /*4f00*/  FADD.FTZ R4, R129, R0 ;  /* 0x0000000081047221 */ /* 0x000fc40000010000 */
[----:B------:R-:W-:Y:S01]  /*4f10*/  IMAD.MOV.U32 R97, RZ, RZ, R98 ;  /* 0x000000ffff617224 */ /* 0x000fe200078e0062 */
[----:B------:R-:W-:Y:S01]  /*4f20*/  MOV R58, R96 ;  /* 0x00000060003a7202 */ /* 0x000fe20000000f00 */
[----:B------:R-:W-:Y:S02]  /*4f30*/  FADD.FTZ R0, R126, R5 ;  /* 0x000000057e007221 */ /* 0x000fe40000010000 */
[----:B------:R-:W-:Y:S01]  /*4f40*/  IMAD.MOV.U32 R98, RZ, RZ, R99 ;  /* 0x000000ffff627224 */ /* 0x000fe200078e0063 */
[----:B------:R-:W-:Y:S01]  /*4f50*/  MOV R99, R128 ;  /* 0x0000008000637202 */ /* 0x000fe20000000f00 */
[----:B------:R-:W-:Y:S01]  /*4f60*/  FADD.FTZ R4, R252, R4 ;  /* 0x00000004fc047221 */ /* 0x000fe20000010000 */
[----:B------:R4:W-:Y:S01]  /*4f70*/  MUFU.EX2 R7, R18 ;  /* 0x0000001200077308 */ /* 0x0009e20000000800 */
[----:B------:R-:W-:Y:S01]  /*4f80*/  FADD.FTZ R0, R125, R0 ;  /* 0x000000007d007221 */ /* 0x000fe20000010000 */
[----:B------:R-:W-:Y:S01]  /*4f90*/  F2FP.BF16.PACK_AB R128, R16, R17 ;  /* 0x000000111080723e */ /* 0x000fe200000010ff */
[----:B------:R-:W-:-:S02]  /*4fa0*/  IMAD.MOV.U32 R5, RZ, RZ, R70 ;  /* 0x000000ffff057224 */ /* 0x000fc400078e0046 */
[----:B------:R-:W-:Y:S01]  /*4fb0*/  IMAD.MOV.U32 R126, RZ, RZ, R71 ;  /* 0x000000ffff7e7224 */ /* 0x000fe200078e0047 */
[----:B------:R-:W-:Y:S01]  /*4fc0*/  MOV R71, R146 ;  /* 0x0000009200477202 */ /* 0x000fe20000000f00 */
[----:B------:R-:W-:Y:S01]  /*4fd0*/  IMAD.MOV.U32 R59, RZ, RZ, R97 ;  /* 0x000000ffff3b7224 */ /* 0x000fe200078e0061 */
[----:B------:R-:W-:Y:S01]  /*4fe0*/  MOV R97, R99 ;  /* 0x0000006300617202 */ /* 0x000fe20000000f00 */
[----:B------:R-:W-:Y:S01]  /*4ff0*/  IMAD.MOV.U32 R70, RZ, RZ, R147 ;  /* 0x000000ffff467224 */ /* 0x000fe200078e0093 */
[----:B------:R-:W5:Y:S01]  /*5000*/  MUFU.EX2 R6, R12 ;  /* 0x0000000c00067308 */ /* 0x000f620000000800 */
[----:B------:R-:W-:Y:S01]  /*5010*/  IMAD.MOV.U32 R125, RZ, RZ, R145 ;  /* 0x000000ffff7d7224 */ /* 0x000fe200078e0091 */
[----:B-1----:R-:W-:Y:S01]  /*5020*/  F2FP.BF16.PACK_AB R129, R8, R9 ;  /* 0x000000090881723e */ /* 0x002fe200000010ff */
[----:B------:R-:W-:Y:S01]  /*5030*/  IMAD.MOV.U32 R252, RZ, RZ, R144 ;  /* 0x000000fffffc7224 */ /* 0x000fe200078e0090 */
[----:B------:R-:W-:Y:S01]  /*5040*/  MOV R13, R51 ;  /* 0x00000033000d7202 */ /* 0x000fe20000000f00 */
[----:B------:R-:W-:Y:S01]  /*5050*/  IMAD.MOV.U32 R179, RZ, RZ, R68 ;  /* 0x000000ffffb37224 */ /* 0x000fe200078e0044 */
[----:B------:R-:W1:Y:S01]  /*5060*/  LDSM.16.MT88.4 R144, [R241+0x1900] ;  /* 0x00190000f190783b */ /* 0x000e620000004200 */
[----:B------:R-:W-:Y:S01]  /*5070*/  IMAD.MOV.U32 R127, RZ, RZ, R69 ;  /* 0x000000ffff7f7224 */ /* 0x000fe200078e0045 */
[----:B------:R-:W-:Y:S01]  /*5080*/  MOV R68, R153 ;  /* 0x0000009900447202 */ /* 0x000fe20000000f00 */
[----:B------:R-:W-:-:S02]  /*5090*/  IMAD.MOV.U32 R96, RZ, RZ, R98 ;  /* 0x000000ffff607224 */ /* 0x000fc400078e0062 */
[----:B------:R-:W-:Y:S02]  /*50a0*/  IMAD.MOV.U32 R98, RZ, RZ, R155 ;  /* 0x000000ffff627224 */ /* 0x000fe400078e009b */
[----:B------:R-:W-:Y:S02]  /*50b0*/  IMAD.MOV.U32 R99, RZ, RZ, R154 ;  /* 0x000000ffff637224 */ /* 0x000fe400078e009a */
[----:B------:R-:W-:Y:S02]  /*50c0*/  IMAD.MOV.U32 R69, RZ, RZ, R152 ;  /* 0x000000ffff457224 */ /* 0x000fe400078e0098 */
[----:B------:R-:W1:Y:S01]  /*50d0*/  LDSM.16.MT88.4 R152, [R238+0x1900] ;  /* 0x00190000ee98783b */ /* 0x000e620000004200 */
[----:B----4-:R-:W-:Y:S01]  /*50e0*/  IMAD.MOV.U32 R18, RZ, RZ, R130 ;  /* 0x000000ffff127224 */ /* 0x010fe200078e0082 */
[----:B------:R-:W-:Y:S01]  /*50f0*/  F2FP.BF16.PACK_AB R130, R10, R11 ;  /* 0x0000000b0a82723e */ /* 0x000fe200000010ff */
[----:B------:R-:W-:Y:S01]  /*5100*/  IMAD.MOV.U32 R178, RZ, RZ, R131 ;  /* 0x000000ffffb27224 */ /* 0x000fe200078e0083 */
[----:B-----5:R-:W-:Y:S01]  /*5110*/  F2FP.BF16.PACK_AB R131, R6, R7 ;  /* 0x000000070683723e */ /* 0x020fe200000010ff */
[----:B------:R-:W-:-:S02]  /*5120*/  IMAD.MOV.U32 R12, RZ, RZ, R50 ;  /* 0x000000ffff0c7224 */ /* 0x000fc400078e0032 */
[----:B------:R-:W-:Y:S02]  /*5130*/  IMAD.MOV.U32 R14, RZ, RZ, R56 ;  /* 0x000000ffff0e7224 */ /* 0x000fe400078e0038 */
[----:B------:R-:W-:Y:S02]  /*5140*/  IMAD.MOV.U32 R15, RZ, RZ, R57 ;  /* 0x000000ffff0f7224 */ /* 0x000fe400078e0039 */
[C---:B--2---:R-:W-:Y:S01]  /*5150*/  HMMA.16816.F32.BF16 R140, R128.reuse, R136, R140 ;  /* 0x00000088808c723c */ /* 0x044fe2000004188c */
[----:B------:R-:W-:Y:S02]  /*5160*/  FADD.FTZ R4, R126, R4 ;  /* 0x000000047e047221 */ /* 0x000fe40000010000 */
[----:B------:R-:W-:Y:S02]  /*5170*/  FADD.FTZ R0, R5, R0 ;  /* 0x0000000005007221 */ /* 0x000fe40000010000 */
[----:B------:R-:W-:Y:S02]  /*5180*/  FADD.FTZ R4, R127, R4 ;  /* 0x000000047f047221 */ /* 0x000fe40000010000 */
[----:B------:R-:W-:Y:S01]  /*5190*/  FADD.FTZ R0, R179, R0 ;  /* 0x00000000b3007221 */ /* 0x000fe20000010000 */
[----:B------:R-:W-:Y:S01]  /*51a0*/  HMMA.16816.F32.BF16 R136, R128, R138, R52 ;  /* 0x0000008a8088723c */ /* 0x000fe20000041834 */
[----:B------:R-:W-:-:S02]  /*51b0*/  FADD.FTZ R4, R178, R4 ;  /* 0x00000004b2047221 */ /* 0x000fc40000010000 */
[----:B------:R-:W-:Y:S02]  /*51c0*/  FADD.FTZ R0, R18, R0 ;  /* 0x0000000012007221 */ /* 0x000fe40000010000 */
[----:B------:R-:W-:Y:S02]  /*51d0*/  FADD.FTZ R4, R124, R4 ;  /* 0x000000047c047221 */ /* 0x000fe40000010000 */
[----:B------:R-:W-:Y:S01]  /*51e0*/  MOV R54, R58 ;  /* 0x0000003a00367202 */ /* 0x000fe20000000f00 */
[----:B---3--:R-:W-:Y:S01]  /*51f0*/  HMMA.16816.F32.BF16 R164, R128, R160, R164 ;  /* 0x000000a080a4723c */ /* 0x008fe200000418a4 */
[----:B------:R-:W-:Y:S02]  /*5200*/  IMAD.MOV.U32 R55, RZ, RZ, R59 ;  /* 0x000000ffff377224 */ /* 0x000fe400078e003b */
[----:B------:R-:W-:Y:S01]  /*5210*/  LDSM.16.MT88.4 R56, [R241+0x3900] ;  /* 0x00390000f138783b */ /* 0x000fe20000004200 */
[----:B------:R-:W-:Y:S02]  /*5220*/  FADD.FTZ R0, R19, R0 ;  /* 0x0000000013007221 */ /* 0x000fe40000010000 */
[----:B------:R-:W-:-:S02]  /*5230*/  FADD.FTZ R4, R134, R4 ;  /* 0x0000000486047221 */ /* 0x000fc40000010000 */
[C---:B-1----:R-:W-:Y:S01]  /*5240*/  HMMA.16816.F32.BF16 R148, R128.reuse, R144, R148 ;  /* 0x000000908094723c */ /* 0x042fe20000041894 */
[----:B------:R-:W-:Y:S02]  /*5250*/  FADD.FTZ R0, R132, R0 ;  /* 0x0000000084007221 */ /* 0x000fe40000010000 */
[----:B------:R-:W-:Y:S02]  /*5260*/  FADD.FTZ R5, R135, R4 ;  /* 0x0000000487057221 */ /* 0x000fe40000010000 */
[----:B------:R-:W-:Y:S02]  /*5270*/  FADD.FTZ R4, R133, R0 ;  /* 0x0000000085047221 */ /* 0x000fe40000010000 */
[----:B------:R-:W-:Y:S01]  /*5280*/  FADD.FTZ R0, R177, R5 ;  /* 0x00000005b1007221 */ /* 0x000fe20000010000 */
[----:B------:R-:W-:Y:S01]  /*5290*/  HMMA.16816.F32.BF16 R144, R128, R146, R40 ;  /* 0x000000928090723c */ /* 0x000fe20000041828 */
[----:B------:R-:W1:Y:S01]  /*52a0*/  LDSM.16.MT88.4 R40, [R237+0x3900] ;  /* 0x00390000ed28783b */ /* 0x000e620000004200 */
[----:B------:R-:W-:-:S02]  /*52b0*/  FADD.FTZ R4, R176, R4 ;  /* 0x00000004b0047221 */ /* 0x000fc40000010000 */
[----:B------:R-:W-:Y:S02]  /*52c0*/  FADD.FTZ R17, R17, R0 ;  /* 0x0000000011117221 */ /* 0x000fe40000010000 */
[----:B------:R-:W-:Y:S02]  /*52d0*/  FADD.FTZ R9, R9, R4 ;  /* 0x0000000409097221 */ /* 0x000fe40000010000 */
[C---:B------:R-:W-:Y:S01]  /*52e0*/  HMMA.16816.F32.BF16 R156, R128.reuse, R152, R156 ;  /* 0x00000098809c723c */ /* 0x040fe2000004189c */
[----:B------:R-:W-:Y:S02]  /*52f0*/  FADD.FTZ R16, R16, R17 ;  /* 0x0000001110107221 */ /* 0x000fe40000010000 */
[----:B------:R-:W-:Y:S02]  /*5300*/  FADD.FTZ R8, R8, R9 ;  /* 0x0000000908087221 */ /* 0x000fe40000010000 */
[----:B------:R-:W-:Y:S02]  /*5310*/  FADD.FTZ R11, R11, R16 ;  /* 0x000000100b0b7221 */ /* 0x000fe40000010000 */
[----:B------:R-:W-:Y:S01]  /*5320*/  FADD.FTZ R7, R7, R8 ;  /* 0x0000000807077221 */ /* 0x000fe20000010000 */
[----:B------:R-:W-:Y:S01]  /*5330*/  HMMA.16816.F32.BF16 R152, R128, R154, R32 ;  /* 0x0000009a8098723c */ /* 0x000fe20000041820 */
[----:B------:R-:W-:-:S02]  /*5340*/  FADD.FTZ R4, R10, R11 ;  /* 0x0000000b0a047221 */ /* 0x000fc40000010000 */
[----:B------:R-:W-:-:S04]  /*5350*/  FADD.FTZ R0, R6, R7 ;  /* 0x0000000706007221 */ /* 0x000fc80000010000 */
[----:B------:R-:W-:Y:S01]  /*5360*/  MOV R34, R49 ;  /* 0x0000003100227202 */ /* 0x000fe20000000f00 */
[----:B------:R-:W-:Y:S01]  /*5370*/  IMAD.MOV.U32 R35, RZ, RZ, R48 ;  /* 0x000000ffff237224 */ /* 0x000fe200078e0030 */
[----:B------:R-:W-:Y:S01]  /*5380*/  HMMA.16816.F32.BF16 R160, R128, R162, R28 ;  /* 0x000000a280a0723c */ /* 0x000fe2000004181c */
[----:B------:R-:W2:Y:S01]  /*5390*/  LDSM.16.MT88.4 R48, [R238+0x3900] ;  /* 0x00390000ee30783b */ /* 0x000ea20000004200 */
[----:B------:R-:W-:Y:S02]  /*53a0*/  IMAD.MOV.U32 R32, RZ, RZ, R46 ;  /* 0x000000ffff207224 */ /* 0x000fe400078e002e */
[----:B------:R-:W-:Y:S01]  /*53b0*/  IMAD.MOV.U32 R33, RZ, RZ, R47 ;  /* 0x000000ffff217224 */ /* 0x000fe200078e002f */
[----:B------:R-:W-:Y:S02]  /*53c0*/  STL [R1+0x20], R0 ;  /* 0x0000200001007387 */ /* 0x000fe40000100800 */
[----:B------:R-:W-:Y:S01]  /*53d0*/  IMAD.MOV.U32 R28, RZ, RZ, R39 ;  /* 0x000000ffff1c7224 */ /* 0x000fe200078e0027 */
[----:B------:R-:W-:Y:S01]  /*53e0*/  MOV R29, R38 ;  /* 0x00000026001d7202 */ /* 0x000fe20000000f00 */
[----:B------:R-:W-:Y:S01]  /*53f0*/  IMAD.MOV.U32 R30, RZ, RZ, R37 ;  /* 0x000000ffff1e7224 */ /* 0x000fe200078e0025 */
[----:B------:R-:W-:Y:S01]  /*5400*/  STL [R1+0x1c], R4 ;  /* 0x00001c0401007387 */ /* 0x000fe20000100800 */
[----:B------:R-:W-:-:S02]  /*5410*/  IMAD.MOV.U32 R31, RZ, RZ, R36 ;  /* 0x000000ffff1f7224 */ /* 0x000fc400078e0024 */
[C---:B-1----:R-:W-:Y:S01]  /*5420*/  HMMA.16816.F32.BF16 R36, R128.reuse, R40, R64 ;  /* 0x000000288024723c */ /* 0x042fe20000041840 */
[----:B------:R-:W1:Y:S07]  /*5430*/  LDSM.16.MT88.4 R64, [R240+0x3900] ;  /* 0x00390000f040783b */ /* 0x000e6e0000004200 */
[C---:B------:R-:W-:Y:S01]  /*5440*/  HMMA.16816.F32.BF16 R40, R128.reuse, R42, R72 ;  /* 0x0000002a8028723c */ /* 0x040fe20000041848 */
[----:B------:R-:W3:Y:S07]  /*5450*/  LDSM.16.MT88.4 R72, [R237+0x5900] ;  /* 0x00590000ed48783b */ /* 0x000eee0000004200 */
[C---:B--2---:R-:W-:Y:S01]  /*5460*/  HMMA.16816.F32.BF16 R44, R128.reuse, R48, R80 ;  /* 0x00000030802c723c */ /* 0x044fe20000041850 */
[----:B------:R-:W2:Y:S07]  /*5470*/  LDSM.16.MT88.4 R80, [R238+0x5900] ;  /* 0x00590000ee50783b */ /* 0x000eae0000004200 */
[C---:B------:R-:W-:Y:S07]  /*5480*/  HMMA.16816.F32.BF16 R48, R128.reuse, R50, R84 ;  /* 0x000000328030723c */ /* 0x040fee0000041854 */
[----:B------:R-:W-:Y:S01]  /*5490*/  IMAD.MOV.U32 R84, RZ, RZ, R54 ;  /* 0x000000ffff547224 */ /* 0x000fe200078e0036 */
[----:B------:R-:W-:Y:S01]  /*54a0*/  MOV R85, R55 ;  /* 0x0000003700557202 */ /* 0x000fe20000000f00 */
[----:B------:R-:W-:Y:S01]  /*54b0*/  IMAD.MOV.U32 R86, RZ, RZ, R125 ;  /* 0x000000ffff567224 */ /* 0x000fe200078e007d */
[----:B------:R-:W-:Y:S01]  /*54c0*/  HMMA.16816.F32.BF16 R52, R128, R56, R88 ;  /* 0x000000388034723c */ /* 0x000fe20000041858 */
[----:B------:R-:W4:Y:S01]  /*54d0*/  LDSM.16.MT88.4 R88, [R241+0x5900] ;  /* 0x00590000f158783b */ /* 0x000f220000004200 */
[----:B------:R-:W-:-:S06]  /*54e0*/  IMAD.MOV.U32 R87, RZ, RZ, R252 ;  /* 0x000000ffff577224 */ /* 0x000fcc00078e00fc */
[----:B------:R-:W-:Y:S07]  /*54f0*/  HMMA.16816.F32.BF16 R56, R128, R58, R92 ;  /* 0x0000003a8038723c */ /* 0x000fee000004185c */
[----:B------:R-:W-:Y:S01]  /*5500*/  MOV R92, R60 ;  /* 0x0000003c005c7202 */ /* 0x000fe20000000f00 */
[----:B------:R-:W-:Y:S01]  /*5510*/  IMAD.MOV.U32 R93, RZ, RZ, R61 ;  /* 0x000000ffff5d7224 */ /* 0x000fe200078e003d */
[----:B------:R-:W-:Y:S01]  /*5520*/  MOV R95, R63 ;  /* 0x0000003f005f7202 */ /* 0x000fe20000000f00 */
[----:B------:R-:W-:-:S02]  /*5530*/  IMAD.MOV.U32 R94, RZ, RZ, R62 ;  /* 0x000000ffff5e7224 */ /* 0x000fc400078e003e */
[C---:B-1----:R-:W-:Y:S08]  /*5540*/  HMMA.16816.F32.BF16 R60, R128.reuse, R64, R68 ;  /* 0x00000040803c723c */ /* 0x042ff00000041844 */
[C---:B---3--:R-:W-:Y:S07]  /*5550*/  HMMA.16816.F32.BF16 R68, R128.reuse, R72, R248 ;  /* 0x000000488044723c */ /* 0x048fee00000418f8 */
[----:B------:R-:W-:Y:S01]  /*5560*/  IMAD.MOV.U32 R248, RZ, RZ, R79 ;  /* 0x000000fffff87224 */ /* 0x000fe200078e004f */
[C---:B------:R-:W-:Y:S01]  /*5570*/  HMMA.16816.F32.BF16 R64, R128.reuse, R66, R96 ;  /* 0x000000428040723c */ /* 0x040fe20000041860 */
[----:B------:R-:W-:Y:S01]  /*5580*/  IMAD.MOV.U32 R249, RZ, RZ, R78 ;  /* 0x000000fffff97224 */ /* 0x000fe200078e004e */
[----:B------:R-:W-:Y:S01]  /*5590*/  MOV R250, R77 ;  /* 0x0000004d00fa7202 */ /* 0x000fe20000000f00 */
[----:B------:R-:W-:Y:S01]  /*55a0*/  IMAD.MOV.U32 R251, RZ, RZ, R76 ;  /* 0x000000fffffb7224 */ /* 0x000fe200078e004c */
[----:B------:R-:W1:Y:S04]  /*55b0*/  LDSM.16.MT88.4 R96, [R240+0x5900] ;  /* 0x00590000f060783b */ /* 0x000e680000004200 */
[C---:B--2---:R-:W-:Y:S01]  /*55c0*/  HMMA.16816.F32.BF16 R76, R128.reuse, R80, R104 ;  /* 0x00000050804c723c */ /* 0x044fe20000041868 */
[----:B------:R-:W2:Y:S07]  /*55d0*/  LDSM.16.MT88.4 R104, [R237+0x7900] ;  /* 0x00790000ed68783b */ /* 0x000eae0000004200 */
[C---:B----4-:R-:W-:Y:S08]  /*55e0*/  HMMA.16816.F32.BF16 R84, R128.reuse, R88, R84 ;  /* 0x000000588054723c */ /* 0x050ff00000041854 */
[C---:B------:R-:W-:Y:S08]  /*55f0*/  HMMA.16816.F32.BF16 R88, R128.reuse, R90, R92 ;  /* 0x0000005a8058723c */ /* 0x040ff0000004185c */
[C---:B------:R-:W-:Y:S08]  /*5600*/  HMMA.16816.F32.BF16 R72, R128.reuse, R74, R116 ;  /* 0x0000004a8048723c */ /* 0x040ff00000041874 */
[C---:B------:R-:W-:Y:S08]  /*5610*/  HMMA.16816.F32.BF16 R80, R128.reuse, R82, R108 ;  /* 0x000000528050723c */ /* 0x040ff0000004186c */
[C---:B-1----:R-:W-:Y:S01]  /*5620*/  HMMA.16816.F32.BF16 R92, R128.reuse, R96, R120 ;  /* 0x00000060805c723c */ /* 0x042fe20000041878 */
[----:B------:R-:W1:Y:S07]  /*5630*/  LDSM.16.MT88.4 R120, [R241+0x7900] ;  /* 0x00790000f178783b */ /* 0x000e6e0000004200 */
[C---:B------:R-:W-:Y:S01]  /*5640*/  HMMA.16816.F32.BF16 R96, R128.reuse, R98, R112 ;  /* 0x000000628060723c */ /* 0x040fe20000041870 */
[----:B------:R-:W3:Y:S07]  /*5650*/  LDSM.16.MT88.4 R112, [R238+0x7900] ;  /* 0x00790000ee70783b */ /* 0x000eee0000004200 */
[C---:B--2---:R-:W-:Y:S08]  /*5660*/  HMMA.16816.F32.BF16 R100, R128.reuse, R104, R100 ;  /* 0x000000688064723c */ /* 0x044ff00000041864 */
[C---:B------:R-:W-:Y:S01]  /*5670*/  HMMA.16816.F32.BF16 R104, R128.reuse, R106, R12 ;  /* 0x0000006a8068723c */ /* 0x040fe2000004180c */
[----:B------:R-:W2:Y:S07]  /*5680*/  LDSM.16.MT88.4 R12, [R240+0x7900] ;  /* 0x00790000f00c783b */ /* 0x000eae0000004200 */
[C---:B-1----:R-:W-:Y:S08]  /*5690*/  HMMA.16816.F32.BF16 R116, R128.reuse, R120, R244 ;  /* 0x000000788074723c */ /* 0x042ff000000418f4 */
[C---:B---3--:R-:W-:Y:S08]  /*56a0*/  HMMA.16816.F32.BF16 R108, R128.reuse, R112, R248 ;  /* 0x00000070806c723c */ /* 0x048ff000000418f8 */
[C---:B------:R-:W-:Y:S08]  /*56b0*/  HMMA.16816.F32.BF16 R112, R128.reuse, R114, R32 ;  /* 0x000000728070723c */ /* 0x040ff00000041820 */
[C---:B------:R-:W-:Y:S08]  /*56c0*/  HMMA.16816.F32.BF16 R120, R128.reuse, R122, R28 ;  /* 0x0000007a8078723c */ /* 0x040ff0000004181c */
[C---:B--2---:R-:W-:Y:S08]  /*56d0*/  HMMA.16816.F32.BF16 R124, R128.reuse, R12, R24 ;  /* 0x0000000c807c723c */ /* 0x044ff00000041818 */
[----:B------:R-:W-:Y:S01]  /*56e0*/  HMMA.16816.F32.BF16 R128, R128, R14, R20 ;  /* 0x0000000e8080723c */ /* 0x000fe20000041814 */
[----:B------:R-:W-:Y:S07]  /*56f0*/  @!P0 BRA `(.L_x_4) ;  /* 0x00003ea000008947 */ /* 0x000fee0003800000 */
[----:B------:R-:W2:Y:S04]  /*5700*/  LDL.64 R28, [R1+0x60] ;  /* 0x00006000011c7983 */ /* 0x000ea80000100a00 */
[----:B------:R-:W3:Y:S04]  /*5710*/  LDL R18, [R1+0x54] ;  /* 0x0000540001127983 */ /* 0x000ee80000100800 */
[----:B------:R-:W4:Y:S04]  /*5720*/  LDL.64 R30, [R1+0x68] ;  /* 0x00006800011e7983 */ /* 0x000f280000100a00 */
[----:B------:R-:W5:Y:S01]  /*5730*/  LDL.64 R178, [R1+0x58] ;  /* 0x0000580001b27983 */ /* 0x000f620000100a00 */
[----:B------:R-:W-:Y:S01]  /*5740*/  IMAD.MOV.U32 R0, RZ, RZ, R3 ;  /* 0x000000ffff007224 */ /* 0x000fe200078e0003 */
[C---:B------:R-:W-:Y:S01]  /*5750*/  IADD3 R4, R243.reuse, 0x800, RZ ;  /* 0x00000800f3047810 */ /* 0x040fe20007ffe0ff */
[----:B------:R-:W-:Y:S01]  /*5760*/  IMAD.MOV.U32 R132, RZ, RZ, R2 ;  /* 0x000000ffff847224 */ /* 0x000fe200078e0002 */
[C---:B------:R-:W-:Y:S01]  /*5770*/  IADD3 R3, R243.reuse, 0x1000, RZ ;  /* 0x00001000f3037810 */ /* 0x040fe20007ffe0ff */
[----:B------:R-:W-:Y:S01]  /*5780*/  UMOV UR16, UR14 ;  /* 0x0000000e00107c82 */ /* 0x000fe20008000000 */
[C---:B------:R-:W-:Y:S01]  /*5790*/  IADD3 R2, R243.reuse, 0x1800, RZ ;  /* 0x00001800f3027810 */ /* 0x040fe20007ffe0ff */
[----:B------:R1:W-:Y:S01]  /*57a0*/  STL [R1+0x14], R4 ;  /* 0x0000140401007387 */ /* 0x0003e20000100800 */
[----:B------:R-:W-:Y:S01]  /*57b0*/  IADD3 R252, R243, 0x3800, RZ ;  /* 0x00003800f3fc7810 */ /* 0x000fe20007ffe0ff */
[----:B------:R-:W-:-:S02]  /*57c0*/  ULDC.64 UR6, c[0x0][0x208] ;  /* 0x0000820000067ab9 */ /* 0x000fc40000000a00 */
[----:B------:R1:W-:Y:S01]  /*57d0*/  STL [R1+0x10], R3 ;  /* 0x0000100301007387 */ /* 0x0003e20000100800 */
[C---:B------:R-:W-:Y:S01]  /*57e0*/  IADD3 R251, R243.reuse, 0x4000, RZ ;  /* 0x00004000f3fb7810 */ /* 0x040fe20007ffe0ff */
[----:B------:R-:W-:Y:S02]  /*57f0*/  ULDC.64 UR4, c[0x0][0x1e0] ;  /* 0x0000780000047ab9 */ /* 0x000fe40000000a00 */
[----:B------:R1:W-:Y:S02]  /*5800*/  STL [R1+0xc], R2 ;  /* 0x00000c0201007387 */ /* 0x0003e40000100800 */
[C---:B-1----:R-:W-:Y:S02]  /*5810*/  IADD3 R4, R243.reuse, 0x2000, RZ ;  /* 0x00002000f3047810 */ /* 0x042fe40007ffe0ff */
[----:B------:R-:W-:-:S03]  /*5820*/  IADD3 R3, R243, 0x2800, RZ ;  /* 0x00002800f3037810 */ /* 0x000fc60007ffe0ff */
[----:B------:R-:W-:Y:S01]  /*5830*/  STL [R1+0x8], R4 ;  /* 0x0000080401007387 */ /* 0x000fe20000100800 */
[----:B------:R-:W-:-:S03]  /*5840*/  IADD3 R2, R243, 0x3000, RZ ;  /* 0x00003000f3027810 */ /* 0x000fc60007ffe0ff */
[----:B------:R-:W-:Y:S04]  /*5850*/  STL [R1+0x4], R3 ;  /* 0x0000040301007387 */ /* 0x000fe80000100800 */
[----:B------:R2:W-:Y:S01]  /*5860*/  STL [R1], R2 ;  /* 0x0000000201007387 */ /* 0x0005e20000100800 */
[C---:B------:R-:W-:Y:S02]  /*5870*/  IADD3 R250, R243.reuse, 0x4800, RZ ;  /* 0x00004800f3fa7810 */ /* 0x040fe40007ffe0ff */
[C---:B------:R-:W-:Y:S02]  /*5880*/  IADD3 R249, R243.reuse, 0x5000, RZ ;  /* 0x00005000f3f97810 */ /* 0x040fe40007ffe0ff */
[C---:B------:R-:W-:Y:S02]  /*5890*/  IADD3 R248, R243.reuse, 0x5800, RZ ;  /* 0x00005800f3f87810 */ /* 0x040fe40007ffe0ff */
[----:B------:R-:W-:-:S02]  /*58a0*/  IADD3 R247, R243, 0x6000, RZ ;  /* 0x00006000f3f77810 */ /* 0x000fc40007ffe0ff */
[C---:B------:R-:W-:Y:S02]  /*58b0*/  IADD3 R246, R243.reuse, 0x6800, RZ ;  /* 0x00006800f3f67810 */ /* 0x040fe40007ffe0ff */
[C---:B------:R-:W-:Y:S02]  /*58c0*/  IADD3 R245, R243.reuse, 0x7000, RZ ;  /* 0x00007000f3f57810 */ /* 0x040fe40007ffe0ff */
[----:B------:R-:W-:Y:S02]  /*58d0*/  IADD3 R244, R243, 0x7800, RZ ;  /* 0x00007800f3f47810 */ /* 0x000fe40007ffe0ff */
[C---:B--2---:R-:W-:Y:S02]  /*58e0*/  IADD3 R2, P2, R28.reuse, 0x40, RZ ;  /* 0x000000401c027810 */ /* 0x044fe40007f5e0ff */
[----:B------:R-:W-:-:S03]  /*58f0*/  IADD3 R3, P1, R28, 0x80, RZ ;  /* 0x000000801c037810 */ /* 0x000fc60007f3e0ff */
[----:B------:R1:W-:Y:S01]  /*5900*/  STL [R1+0x50], R2 ;  /* 0x0000500201007387 */ /* 0x0003e20000100800 */
[----:B---3--:R-:W-:-:S03]  /*5910*/  IMAD.X R4, RZ, RZ, R18, P2 ;  /* 0x000000ffff047224 */ /* 0x008fc600010e0612 */
[----:B------:R4:W-:Y:S01]  /*5920*/  STL [R1+0x48], R3 ;  /* 0x0000480301007387 */ /* 0x0009e20000100800 */
[----:B-1----:R-:W-:Y:S02]  /*5930*/  IADD3 R2, P0, R28, 0xc0, RZ ;  /* 0x000000c01c027810 */ /* 0x002fe40007f1e0ff */
[----:B----4-:R-:W-:-:S03]  /*5940*/  IADD3 R3, P2, R30, 0x40, RZ ;  /* 0x000000401e037810 */ /* 0x010fc60007f5e0ff */
[----:B------:R1:W-:Y:S04]  /*5950*/  STL [R1+0x40], R2 ;  /* 0x0000400201007387 */ /* 0x0003e80000100800 */
[----:B------:R2:W-:Y:S04]  /*5960*/  STL [R1+0x4c], R4 ;  /* 0x00004c0401007387 */ /* 0x0005e80000100800 */
[----:B------:R3:W-:Y:S01]  /*5970*/  STL [R1+0x38], R3 ;  /* 0x0000380301007387 */ /* 0x0007e20000100800 */
[----:B-1----:R-:W-:Y:S01]  /*5980*/  IMAD.X R2, RZ, RZ, R18, P1 ;  /* 0x000000ffff027224 */ /* 0x002fe200008e0612 */
[----:B--2---:R-:W-:-:S04]  /*5990*/  IADD3 R4, P1, R30, 0x80, RZ ;  /* 0x000000801e047810 */ /* 0x004fc80007f3e0ff */
[----:B------:R1:W-:Y:S01]  /*59a0*/  STL [R1+0x44], R2 ;  /* 0x0000440201007387 */ /* 0x0003e20000100800 */
[----:B---3--:R-:W-:-:S03]  /*59b0*/  IMAD.X R3, RZ, RZ, R18, P0 ;  /* 0x000000ffff037224 */ /* 0x008fc600000e0612 */
[----:B------:R5:W-:Y:S04]  /*59c0*/  STL [R1+0x30], R4 ;  /* 0x0000300401007387 */ /* 0x000be80000100800 */
[----:B------:R2:W-:Y:S01]  /*59d0*/  STL [R1+0x3c], R3 ;  /* 0x00003c0301007387 */ /* 0x0005e20000100800 */
[----:B-1----:R-:W-:Y:S01]  /*59e0*/  IADD3 R2, P0, R30, 0xc0, RZ ;  /* 0x000000c01e027810 */ /* 0x002fe20007f1e0ff */
[----:B-----5:R-:W-:-:S04]  /*59f0*/  IMAD.X R4, RZ, RZ, R179, P2 ;  /* 0x000000ffff047224 */ /* 0x020fc800010e06b3 */
[----:B------:R1:W-:Y:S01]  /*5a00*/  STL [R1+0x28], R2 ;  /* 0x0000280201007387 */ /* 0x0003e20000100800 */
[----:B--2---:R-:W-:-:S03]  /*5a10*/  IMAD.X R3, RZ, RZ, R179, P1 ;  /* 0x000000ffff037224 */ /* 0x004fc600008e06b3 */
[----:B------:R2:W-:Y:S04]  /*5a20*/  STL [R1+0x34], R4 ;  /* 0x0000340401007387 */ /* 0x0005e80000100800 */
[----:B------:R2:W-:Y:S01]  /*5a30*/  STL [R1+0x2c], R3 ;  /* 0x00002c0301007387 */ /* 0x0005e20000100800 */
[----:B-1----:R-:W-:-:S05]  /*5a40*/  IMAD.X R2, RZ, RZ, R179, P0 ;  /* 0x000000ffff027224 */ /* 0x002fca00000e06b3 */
[----:B------:R2:W-:Y:S02]  /*5a50*/  STL [R1+0x24], R2 ;  /* 0x0000240201007387 */ /* 0x0005e40000100800 */
.L_x_5:
[----:B------:R-:W3:Y:S01]  /*5a60*/  LDL R133, [R1+0x14] ;  /* 0x0000140001857983 */ /* 0x000ee20000100800 */
[----:B------:R-:W-:Y:S04]  /*5a70*/  DEPBAR.LE SB0, 0x0 ;  /* 0x000080000000791a */ /* 0x000fe80000000000 */
[----:B------:R-:W-:Y:S01]  /*5a80*/  BAR.SYNC.DEFER_BLOCKING 0x0 ;  /* 0x0000000000007b1d */ /* 0x000fe20000010000 */
[----:B------:R-:W-:Y:S02]  /*5a90*/  USHF.R.S32.HI UR14, URZ, 0x1f, UR16 ;  /* 0x0000001f3f0e7899 */ /* 0x000fe40008011410 */
[----:B------:R-:W-:Y:S02]  /*5aa0*/  UIMAD.WIDE.U32 UR18, UR16, UR6, URZ ;  /* 0x00000006101272a5 */ /* 0x000fe4000f8e003f */
[----:B------:R-:W-:Y:S02]  /*5ab0*/  UIMAD UR14, UR14, UR6, URZ ;  /* 0x000000060e0e72a4 */ /* 0x000fe4000f8e023f */
[----:B------:R-:W-:Y:S02]  /*5ac0*/  USHF.L.U32 UR15, UR18, 0x6, URZ ;  /* 0x00000006120f7899 */ /* 0x000fe4000800063f */
[----:B------:R-:W-:Y:S04]  /*5ad0*/  UIMAD UR14, UR16, UR7, UR14 ;  /* 0x00000007100e72a4 */ /* 0x000fe8000f8e020e */
[----:B------:R-:W-:Y:S04]  /*5ae0*/  UIADD3 UR14, UR19, UR14, URZ ;  /* 0x0000000e130e7290 */ /* 0x000fe8000fffe03f */
[----:B------:R-:W-:Y:S01]  /*5af0*/  USHF.L.U64.HI UR14, UR18, 0x6, UR14 ;  /* 0x00000006120e7899 */ /* 0x000fe2000801020e */
[----:B------:R-:W1:Y:S05]  /*5b00*/  LDSM.16.M88.4 R8, [R236+0x10100] ;  /* 0x01010000ec08783b */ /* 0x000e6a0000000200 */
[----:B--2---:R-:W2:Y:S05]  /*5b10*/  LDL R3, [R1+0x10] ;  /* 0x0000100001037983 */ /* 0x004eaa0000100800 */
[----:B------:R-:W4:Y:S05]  /*5b20*/  LDL R2, [R1+0xc] ;  /* 0x00000c0001027983 */ /* 0x000f2a0000100800 */
[----:B------:R-:W-:Y:S05]  /*5b30*/  STL [R1+0xc8], R237 ;  /* 0x0000c8ed01007387 */ /* 0x000fea0000100800 */
[----:B------:R-:W-:Y:S05]  /*5b40*/  STL [R1+0xc4], R238 ;  /* 0x0000c4ee01007387 */ /* 0x000fea0000100800 */
[----:B------:R-:W-:Y:S05]  /*5b50*/  STL [R1+0xc0], R241 ;  /* 0x0000c0f101007387 */ /* 0x000fea0000100800 */
[----:B------:R1:W-:Y:S05]  /*5b60*/  STL [R1+0xbc], R240 ;  /* 0x0000bcf001007387 */ /* 0x0003ea0000100800 */
[----:B------:R-:W1:Y:S02]  /*5b70*/  LDSM.16.M88.4 R16, [R236+0x10900] ;  /* 0x01090000ec10783b */ /* 0x000e640000000200 */
[C---:B-1---5:R-:W-:Y:S03]  /*5b80*/  HMMA.16816.F32.BF16 R4, R168.reuse, R8, RZ ;  /* 0x00000008a804723c */ /* 0x062fe600000418ff */
[----:B------:R-:W1:Y:S05]  /*5b90*/  LDSM.16.M88.4 R24, [R236+0x11100] ;  /* 0x01110000ec18783b */ /* 0x000e6a0000000200 */
[----:B------:R-:W1:Y:S01]  /*5ba0*/  LDSM.16.M88.4 R32, [R236+0x11900] ;  /* 0x01190000ec20783b */ /* 0x000e620000000200 */
[C---:B------:R-:W-:Y:S04]  /*5bb0*/  HMMA.16816.F32.BF16 R8, R168.reuse, R10, RZ ;  /* 0x0000000aa808723c */ /* 0x040fe800000418ff */
[----:B------:R-:W1:Y:S05]  /*5bc0*/  LDSM.16.M88.4 R176, [R243] ;  /* 0x00000000f3b0783b */ /* 0x000e6a0000000200 */
[----:B------:R-:W4:Y:S05]  /*5bd0*/  LDL.64 R240, [R1+0x60] ;  /* 0x0000600001f07983 */ /* 0x000f2a0000100a00 */
[----:B------:R-:W-:Y:S05]  /*5be0*/  STL [R1+0x70], R243 ;  /* 0x000070f301007387 */ /* 0x000fea0000100800 */
[----:B------:R-:W-:Y:S05]  /*5bf0*/  STL [R1+0x80], R168 ;  /* 0x000080a801007387 */ /* 0x000fea0000100800 */
[----:B------:R-:W-:Y:S01]  /*5c00*/  STL [R1+0x7c], R169 ;  /* 0x00007ca901007387 */ /* 0x000fe20000100800 */
[C---:B------:R-:W-:Y:S04]  /*5c10*/  HMMA.16816.F32.BF16 R12, R168.reuse, R16, RZ ;  /* 0x00000010a80c723c */ /* 0x040fe800000418ff */
[----:B------:R-:W-:Y:S05]  /*5c20*/  STL [R1+0x78], R170 ;  /* 0x000078aa01007387 */ /* 0x000fea0000100800 */
[----:B------:R1:W-:Y:S01]  /*5c30*/  STL [R1+0x74], R171 ;  /* 0x000074ab01007387 */ /* 0x0003e20000100800 */
[C---:B------:R-:W-:Y:S04]  /*5c40*/  HMMA.16816.F32.BF16 R16, R168.reuse, R18, RZ ;  /* 0x00000012a810723c */ /* 0x040fe800000418ff */
[----:B------:R-:W4:Y:S04]  /*5c50*/  LDL R237, [R1+0x54] ;  /* 0x0000540001ed7983 */ /* 0x000f280000100800 */
[C---:B-1----:R-:W-:Y:S01]  /*5c60*/  HMMA.16816.F32.BF16 R20, R168.reuse, R24, RZ ;  /* 0x00000018a814723c */ /* 0x042fe200000418ff */
[----:B------:R-:W4:Y:S05]  /*5c70*/  LDL R238, [R1+0x18] ;  /* 0x0000180001ee7983 */ /* 0x000f2a0000100800 */
[----:B------:R-:W4:Y:S02]  /*5c80*/  LDL R135, [R1+0x40] ;  /* 0x0000400001877983 */ /* 0x000f240000100800 */
[C---:B------:R-:W-:Y:S03]  /*5c90*/  HMMA.16816.F32.BF16 R24, R168.reuse, R26, RZ ;  /* 0x0000001aa818723c */ /* 0x040fe600000418ff */
[----:B------:R-:W4:Y:S05]  /*5ca0*/  LDL R134, [R1+0x3c] ;  /* 0x00003c0001867983 */ /* 0x000f2a0000100800 */
[C---:B------:R-:W-:Y:S08]  /*5cb0*/  HMMA.16816.F32.BF16 R28, R168.reuse, R32, RZ ;  /* 0x00000020a81c723c */ /* 0x040ff000000418ff */
[----:B------:R-:W-:Y:S01]  /*5cc0*/  HMMA.16816.F32.BF16 R32, R168, R34, RZ ;  /* 0x00000022a820723c */ /* 0x000fe200000418ff */
[----:B------:R-:W4:Y:S05]  /*5cd0*/  LDL R171, [R1+0x50] ;  /* 0x0000500001ab7983 */ /* 0x000f2a0000100800 */
[----:B------:R-:W4:Y:S02]  /*5ce0*/  LDL R170, [R1+0x4c] ;  /* 0x00004c0001aa7983 */ /* 0x000f240000100800 */
[C---:B------:R-:W-:Y:S03]  /*5cf0*/  HMMA.16816.F32.BF16 R4, R172.reuse, R176, R4 ;  /* 0x000000b0ac04723c */ /* 0x040fe60000041804 */
[----:B------:R-:W4:Y:S05]  /*5d00*/  LDL R169, [R1+0x48] ;  /* 0x0000480001a97983 */ /* 0x000f2a0000100800 */
[C---:B------:R-:W-:Y:S01]  /*5d10*/  HMMA.16816.F32.BF16 R8, R172.reuse, R178, R8 ;  /* 0x000000b2ac08723c */ /* 0x040fe20000041808 */
[----:B------:R-:W4:Y:S05]  /*5d20*/  LDL R168, [R1+0x44] ;  /* 0x0000440001a87983 */ /* 0x000f2a0000100800 */
[----:B------:R-:W-:Y:S05]  /*5d30*/  STL [R1+0x90], R172 ;  /* 0x000090ac01007387 */ /* 0x000fea0000100800 */
[----:B------:R-:W-:Y:S05]  /*5d40*/  STL [R1+0x8c], R173 ;  /* 0x00008cad01007387 */ /* 0x000fea0000100800 */
[----:B------:R-:W-:Y:S05]  /*5d50*/  STL [R1+0x88], R174 ;  /* 0x000088ae01007387 */ /* 0x000fea0000100800 */
[----:B------:R-:W-:Y:S05]  /*5d60*/  STL [R1+0x84], R175 ;  /* 0x000084af01007387 */ /* 0x000fea0000100800 */
[----:B---3--:R-:W1:Y:S02]  /*5d70*/  LDSM.16.M88.4 R176, [R133] ;  /* 0x0000000085b0783b */ /* 0x008e640000000200 */
[C---:B-1----:R-:W-:Y:S08]  /*5d80*/  HMMA.16816.F32.BF16 R12, R172.reuse, R176, R12 ;  /* 0x000000b0ac0c723c */ /* 0x042ff0000004180c */
[C---:B------:R-:W-:Y:S01]  /*5d90*/  HMMA.16816.F32.BF16 R16, R172.reuse, R178, R16 ;  /* 0x000000b2ac10723c */ /* 0x040fe20000041810 */
[----:B--2---:R4:W1:Y:S03]  /*5da0*/  LDSM.16.M88.4 R176, [R3] ;  /* 0x0000000003b0783b */ /* 0x0048660000000200 */
[----:B----4-:R-:W-:Y:S04]  /*5db0*/  IADD3 R3, P1, R240, UR15, RZ ;  /* 0x0000000ff0037c10 */ /* 0x010fe8000ff3e0ff */
[C---:B-1----:R-:W-:Y:S08]  /*5dc0*/  HMMA.16816.F32.BF16 R20, R172.reuse, R176, R20 ;  /* 0x000000b0ac14723c */ /* 0x042ff00000041814 */
[C---:B------:R-:W-:Y:S01]  /*5dd0*/  HMMA.16816.F32.BF16 R24, R172.reuse, R178, R24 ;  /* 0x000000b2ac18723c */ /* 0x040fe20000041818 */
[----:B------:R1:W2:Y:S03]  /*5de0*/  LDSM.16.M88.4 R176, [R2] ;  /* 0x0000000002b0783b */ /* 0x0002a60000000200 */
[----:B------:R-:W-:Y:S02]  /*5df0*/  IADD3.X R133, R237, UR14, RZ, P1, !PT ;  /* 0x0000000eed857c10 */ /* 0x000fe40008ffe4ff */
[C---:B-1----:R-:W-:Y:S06]  /*5e00*/  LEA R2, P0, R3.reuse, c[0x0][0x1f8], 0x1 ;  /* 0x00007e0003027a11 */ /* 0x042fec00078008ff */
[----:B------:R-:W-:Y:S05]  /*5e10*/  LEA.HI.X R3, R3, c[0x0][0x1fc], R133, 0x1, P0 ;  /* 0x00007f0003037a11 */ /* 0x000fea00000f0c85 */
[----:B------:R-:W-:Y:S01]  /*5e20*/  @!PT LDS RZ, [RZ] ;  /* 0x00000000fffff984 */ /* 0x000fe20000000800 */
[----:B------:R-:W-:Y:S01]  /*5e30*/  @!PT LDS RZ, [RZ] ;  /* 0x00000000fffff984 */ /* 0x000fe20000000800 */
[----:B------:R-:W-:Y:S01]  /*5e40*/  @!PT LDS RZ, [RZ] ;  /* 0x00000000fffff984 */ /* 0x000fe20000000800 */
[----:B------:R1:W-:Y:S01]  /*5e50*/  LDGSTS.E.BYPASS.LTC128B.128 [R238+0x100], [R2.64], !P6 ;  /* 0x0010000002ee7fae */ /* 0x0003e2000f101d4c */
[C---:B--2---:R-:W-:Y:S08]  /*5e60*/  HMMA.16816.F32.BF16 R28, R172.reuse, R176, R28 ;  /* 0x000000b0ac1c723c */ /* 0x044ff0000004181c */
[----:B------:R-:W-:Y:S04]  /*5e70*/  HMMA.16816.F32.BF16 R32, R172, R178, R32 ;  /* 0x000000b2ac20723c */ /* 0x000fe80000041820 */
[----:B-1----:R-:W-:Y:S04]  /*5e80*/  IADD3 R3, P1, R171, UR15, RZ ;  /* 0x0000000fab037c10 */ /* 0x002fe8000ff3e0ff */
[C---:B------:R-:W-:Y:S04]  /*5e90*/  LEA R2, P0, R3.reuse, c[0x0][0x1f8], 0x1 ;  /* 0x00007e0003027a11 */ /* 0x040fe800078008ff */
[----:B------:R-:W-:Y:S04]  /*5ea0*/  IADD3.X R133, R170, UR14, RZ, P1, !PT ;  /* 0x0000000eaa857c10 */ /* 0x000fe80008ffe4ff */
[----:B------:R-:W-:Y:S05]  /*5eb0*/  LEA.HI.X R3, R3, c[0x0][0x1fc], R133, 0x1, P0 ;  /* 0x00007f0003037a11 */ /* 0x000fea00000f0c85 */
[----:B------:R1:W-:Y:S02]  /*5ec0*/  LDGSTS.E.BYPASS.LTC128B.128 [R238+0x2100], [R2.64], !P5 ;  /* 0x0210000002ee7fae */ /* 0x0003e4000e901d4c */
[----:B-1----:R-:W-:Y:S04]  /*5ed0*/  IADD3 R3, P1, R169, UR15, RZ ;  /* 0x0000000fa9037c10 */ /* 0x002fe8000ff3e0ff */
[C---:B------:R-:W-:Y:S02]  /*5ee0*/  LEA R2, P0, R3.reuse, c[0x0][0x1f8], 0x1 ;  /* 0x00007e0003027a11 */ /* 0x040fe400078008ff */
[----:B------:R-:W-:Y:S04]  /*5ef0*/  IADD3.X R133, R168, UR14, RZ, P1, !PT ;  /* 0x0000000ea8857c10 */ /* 0x000fe80008ffe4ff */
[----:B------:R-:W-:Y:S05]  /*5f00*/  LEA.HI.X R3, R3, c[0x0][0x1fc], R133, 0x1, P0 ;  /* 0x00007f0003037a11 */ /* 0x000fea00000f0c85 */
[----:B------:R1:W-:Y:S02]  /*5f10*/  LDGSTS.E.BYPASS.LTC128B.128 [R238+0x4100], [R2.64], !P4 ;  /* 0x0410000002ee7fae */ /* 0x0003e4000e101d4c */
[----:B-1----:R-:W-:Y:S01]  /*5f20*/  IADD3 R3, P1, R135, UR15, RZ ;  /* 0x0000000f87037c10 */ /* 0x002fe2000ff3e0ff */
[----:B------:R-:W-:Y:S03]  /*5f30*/  ULEA UR15, UP0, UR6, UR15, 0x5 ;  /* 0x0000000f060f7291 */ /* 0x000fe6000f80283f */
[C---:B------:R-:W-:Y:S02]  /*5f40*/  LEA R2, P0, R3.reuse, c[0x0][0x1f8], 0x1 ;  /* 0x00007e0003027a11 */ /* 0x040fe400078008ff */
[----:B------:R-:W-:Y:S01]  /*5f50*/  IADD3.X R133, R134, UR14, RZ, P1, !PT ;  /* 0x0000000e86857c10 */ /* 0x000fe20008ffe4ff */
[----:B------:R-:W-:Y:S02]  /*5f60*/  ULEA.HI.X UR14, UR6, UR14, UR7, 0x5, UP0 ;  /* 0x0000000e060e7291 */ /* 0x000fe400080f2c07 */
[----:B------:R-:W-:Y:S01]  /*5f70*/  UISETP.GT.AND UP0, UPT, UR16, UR8, UPT ;  /* 0x000000081000728c */ /* 0x000fe2000bf04270 */
[----:B------:R-:W-:Y:S01]  /*5f80*/  LEA.HI.X R3, R3, c[0x0][0x1fc], R133, 0x1, P0 ;  /* 0x00007f0003037a11 */ /* 0x000fe200000f0c85 */
[----:B------:R-:W-:Y:S04]  /*5f90*/  UIADD3 UR16, UR16, -0x1, URZ ;  /* 0xffffffff10107890 */ /* 0x000fe8000fffe03f */
[----:B------:R1:W-:Y:S05]  /*5fa0*/  LDGSTS.E.BYPASS.LTC128B.128 [R238+0x6100], [R2.64], !P3 ;  /* 0x0610000002ee7fae */ /* 0x0003ea000d901d4c */
[----:B------:R-:W-:Y:S01]  /*5fb0*/  @UP0 UIMAD.WIDE.U32 UR18, UR16, UR4, URZ ;  /* 0x00000004101202a5 */ /* 0x000fe2000f8e003f */
[----:B-1----:R-:W-:Y:S04]  /*5fc0*/  IADD3 R3, P1, R240, UR15, RZ ;  /* 0x0000000ff0037c10 */ /* 0x002fe8000ff3e0ff */
[----:B------:R-:W-:Y:S02]  /*5fd0*/  LEA R2, P0, R3, c[0x0][0x1f8], 0x1 ;  /* 0x00007e0003027a11 */ /* 0x000fe400078008ff */
        /* <DEDUP_REMOVED lines=8> */
[----:B-1----:R-:W-:Y:S04]  /*6060*/  IADD3 R3, P1, R169, UR15, RZ ;  /* 0x0000000fa9037c10 */ /* 0x002fe8000ff3e0ff */
[C---:B------:R-:W-:Y:S02]  /*6070*/  LEA R2, P0, R3.reuse, c[0x0][0x1f8], 0x1 ;  /* 0x00007e0003027a11 */ /* 0x040fe400078008ff */
[----:B------:R-:W-:Y:S02]  /*6080*/  IADD3.X R133, R168, UR14, RZ, P1, !PT ;  /* 0x0000000ea8857c10 */ /* 0x000fe40008ffe4ff */
[----:B------:R-:W2:Y:S02]  /*6090*/  LDL R168, [R1+0x8] ;  /* 0x0000080001a87983 */ /* 0x000ea40000100800 */
[----:B------:R-:W-:Y:S05]  /*60a0*/  LEA.HI.X R3, R3, c[0x0][0x1fc], R133, 0x1, P0 ;  /* 0x00007f0003037a11 */ /* 0x000fea00000f0c85 */
[----:B------:R1:W-:Y:S02]  /*60b0*/  LDGSTS.E.BYPASS.LTC128B.128 [R238+0x5100], [R2.64], !P4 ;  /* 0x0510000002ee7fae */ /* 0x0003e4000e101d4c */
[----:B-1----:R-:W-:Y:S01]  /*60c0*/  IADD3 R3, P1, R135, UR15, RZ ;  /* 0x0000000f87037c10 */ /* 0x002fe2000ff3e0ff */
[----:B------:R-:W-:Y:S02]  /*60d0*/  @UP0 USHF.L.U32 UR15, UR18, 0x6, URZ ;  /* 0x00000006120f0899 */ /* 0x000fe4000800063f */
[----:B------:R-:W3:Y:S01]  /*60e0*/  LDL R135, [R1+0x4] ;  /* 0x0000040001877983 */ /* 0x000ee20000100800 */
[C---:B------:R-:W-:Y:S02]  /*60f0*/  LEA R2, P0, R3.reuse, c[0x0][0x1f8], 0x1 ;  /* 0x00007e0003027a11 */ /* 0x040fe400078008ff */
[----:B------:R-:W-:Y:S01]  /*6100*/  IADD3.X R133, R134, UR14, RZ, P1, !PT ;  /* 0x0000000e86857c10 */ /* 0x000fe20008ffe4ff */
[----:B------:R-:W-:Y:S01]  /*6110*/  @UP0 USHF.R.S32.HI UR14, URZ, 0x1f, UR16 ;  /* 0x0000001f3f0e0899 */ /* 0x000fe20008011410 */
[----:B------:R-:W4:Y:S02]  /*6120*/  LDL R134, [R1] ;  /* 0x0000000001867983 */ /* 0x000f240000100800 */
[----:B------:R-:W-:Y:S01]  /*6130*/  LEA.HI.X R3, R3, c[0x0][0x1fc], R133, 0x1, P0 ;  /* 0x00007f0003037a11 */ /* 0x000fe200000f0c85 */
[----:B------:R-:W-:Y:S01]  /*6140*/  @UP0 UIMAD UR14, UR14, UR4, URZ ;  /* 0x000000040e0e02a4 */ /* 0x000fe2000f8e023f */
[----:B------:R-:W-:Y:S01]  /*6150*/  PLOP3.LUT P0, PT, PT, PT, UP0, 0x80, 0x0 ;  /* 0x000000000000781c */ /* 0x000fe20003f0f008 */
[----:B------:R-:W-:Y:S02]  /*6160*/  STL [R1+0xa0], R180 ;  /* 0x0000a0b401007387 */ /* 0x000fe40000100800 */
[----:B------:R-:W-:Y:S03]  /*6170*/  @UP0 UIMAD UR14, UR16, UR5, UR14 ;  /* 0x00000005100e02a4 */ /* 0x000fe6000f8e020e */
[----:B------:R1:W-:Y:S01]  /*6180*/  LDGSTS.E.BYPASS.LTC128B.128 [R238+0x7100], [R2.64], !P3 ;  /* 0x0710000002ee7fae */ /* 0x0003e2000d901d4c */
[----:B------:R-:W-:Y:S04]  /*6190*/  @UP0 UIADD3 UR14, UR19, UR14, URZ ;  /* 0x0000000e130e0290 */ /* 0x000fe8000fffe03f */
[----:B------:R-:W1:Y:S01]  /*61a0*/  LDSM.16.M88.4 R176, [R242+0x10100] ;  /* 0x01010000f2b0783b */ /* 0x000e620000000200 */
[----:B------:R-:W-:Y:S04]  /*61b0*/  @UP0 USHF.L.U64.HI UR14, UR18, 0x6, UR14 ;  /* 0x00000006120e0899 */ /* 0x000fe8000801020e */
[----:B------:R-:W0:Y:S05]  /*61c0*/  LDGDEPBAR ;  /* 0x00000000000079af */ /* 0x000e2a0000000000 */
[----:B------:R-:W-:Y:S05]  /*61d0*/  STL [R1+0x9c], R181 ;  /* 0x00009cb501007387 */ /* 0x000fea0000100800 */
[----:B------:R-:W-:Y:S05]  /*61e0*/  STL [R1+0x98], R182 ;  /* 0x000098b601007387 */ /* 0x000fea0000100800 */
[----:B------:R-:W-:Y:S05]  /*61f0*/  STL [R1+0x94], R183 ;  /* 0x000094b701007387 */ /* 0x000fea0000100800 */
[----:B------:R-:W-:Y:S05]  /*6200*/  STL [R1+0xb0], R184 ;  /* 0x0000b0b801007387 */ /* 0x000fea0000100800 */
[----:B------:R-:W-:Y:S05]  /*6210*/  STL [R1+0xac], R185 ;  /* 0x0000acb901007387 */ /* 0x000fea0000100800 */
[----:B------:R-:W-:Y:S01]  /*6220*/  STL [R1+0xa8], R186 ;  /* 0x0000a8ba01007387 */ /* 0x000fe20000100800 */
[C---:B-1----:R-:W-:Y:S04]  /*6230*/  HMMA.16816.F32.BF16 R4, R180.reuse, R176, R4 ;  /* 0x000000b0b404723c */ /* 0x042fe80000041804 */
[----:B------:R-:W-:Y:S05]  /*6240*/  STL [R1+0xa4], R187 ;  /* 0x0000a4bb01007387 */ /* 0x000fea0000100800 */
[----:B------:R-:W-:Y:S01]  /*6250*/  STL [R1+0xb8], R190 ;  /* 0x0000b8be01007387 */ /* 0x000fe20000100800 */
[C---:B------:R-:W-:Y:S04]  /*6260*/  HMMA.16816.F32.BF16 R8, R180.reuse, R178, R8 ;  /* 0x000000b2b408723c */ /* 0x040fe80000041808 */
[----:B------:R-:W1:Y:S05]  /*6270*/  LDSM.16.M88.4 R176, [R242+0x10900] ;  /* 0x01090000f2b0783b */ /* 0x000e6a0000000200 */
[----:B------:R-:W-:Y:S01]  /*6280*/  STL [R1+0xb4], R191 ;  /* 0x0000b4bf01007387 */ /* 0x000fe20000100800 */
[C---:B-1----:R-:W-:Y:S08]  /*6290*/  HMMA.16816.F32.BF16 R12, R180.reuse, R176, R12 ;  /* 0x000000b0b40c723c */ /* 0x042ff0000004180c */
[C---:B------:R-:W-:Y:S01]  /*62a0*/  HMMA.16816.F32.BF16 R16, R180.reuse, R178, R16 ;  /* 0x000000b2b410723c */ /* 0x040fe20000041810 */
[----:B------:R-:W1:Y:S07]  /*62b0*/  LDSM.16.M88.4 R176, [R242+0x11100] ;  /* 0x01110000f2b0783b */ /* 0x000e6e0000000200 */
[C---:B-1----:R-:W-:Y:S08]  /*62c0*/  HMMA.16816.F32.BF16 R20, R180.reuse, R176, R20 ;  /* 0x000000b0b414723c */ /* 0x042ff00000041814 */
[C---:B------:R-:W-:Y:S01]  /*62d0*/  HMMA.16816.F32.BF16 R24, R180.reuse, R178, R24 ;  /* 0x000000b2b418723c */ /* 0x040fe20000041818 */
[----:B------:R-:W1:Y:S07]  /*62e0*/  LDSM.16.M88.4 R176, [R242+0x11900] ;  /* 0x01190000f2b0783b */ /* 0x000e6e0000000200 */
[C---:B-1----:R-:W-:Y:S08]  /*62f0*/  HMMA.16816.F32.BF16 R28, R180.reuse, R176, R28 ;  /* 0x000000b0b41c723c */ /* 0x042ff0000004181c */
[----:B------:R-:W-:Y:S01]  /*6300*/  HMMA.16816.F32.BF16 R32, R180, R178, R32 ;  /* 0x000000b2b420723c */ /* 0x000fe20000041820 */
[----:B------:R-:W1:Y:S07]  /*6310*/  LDSM.16.M88.4 R176, [R239] ;  /* 0x00000000efb0783b */ /* 0x000e6e0000000200 */
[C---:B-1----:R-:W-:Y:S08]  /*6320*/  HMMA.16816.F32.BF16 R4, R184.reuse, R176, R4 ;  /* 0x000000b0b804723c */ /* 0x042ff00000041804 */
[C---:B------:R-:W-:Y:S01]  /*6330*/  HMMA.16816.F32.BF16 R8, R184.reuse, R178, R8 ;  /* 0x000000b2b808723c */ /* 0x040fe20000041808 */
[----:B------:R-:W1:Y:S07]  /*6340*/  LDSM.16.M88.4 R176, [R239+0x800] ;  /* 0x00080000efb0783b */ /* 0x000e6e0000000200 */
        /* <DEDUP_REMOVED lines=20> */
[----:B--2---:R-:W1:Y:S07]  /*6490*/  LDSM.16.M88.4 R176, [R168] ;  /* 0x00000000a8b0783b */ /* 0x004e6e0000000200 */
[C---:B-1----:R-:W-:Y:S08]  /*64a0*/  HMMA.16816.F32.BF16 R4, R192.reuse, R176, R4 ;  /* 0x000000b0c004723c */ /* 0x042ff00000041804 */
[C---:B------:R-:W-:Y:S01]  /*64b0*/  HMMA.16816.F32.BF16 R8, R192.reuse, R178, R8 ;  /* 0x000000b2c008723c */ /* 0x040fe20000041808 */
[----:B---3--:R-:W1:Y:S07]  /*64c0*/  LDSM.16.M88.4 R176, [R135] ;  /* 0x0000000087b0783b */ /* 0x008e6e0000000200 */
[C---:B-1----:R-:W-:Y:S08]  /*64d0*/  HMMA.16816.F32.BF16 R12, R192.reuse, R176, R12 ;  /* 0x000000b0c00c723c */ /* 0x042ff0000004180c */
[C---:B------:R-:W-:Y:S01]  /*64e0*/  HMMA.16816.F32.BF16 R16, R192.reuse, R178, R16 ;  /* 0x000000b2c010723c */ /* 0x040fe20000041810 */
[----:B----4-:R-:W1:Y:S07]  /*64f0*/  LDSM.16.M88.4 R176, [R134] ;  /* 0x0000000086b0783b */ /* 0x010e6e0000000200 */
[C---:B-1----:R-:W-:Y:S08]  /*6500*/  HMMA.16816.F32.BF16 R20, R192.reuse, R176, R20 ;  /* 0x000000b0c014723c */ /* 0x042ff00000041814 */
[C---:B------:R-:W-:Y:S01]  /*6510*/  HMMA.16816.F32.BF16 R24, R192.reuse, R178, R24 ;  /* 0x000000b2c018723c */ /* 0x040fe20000041818 */
[----:B------:R-:W1:Y:S07]  /*6520*/  LDSM.16.M88.4 R176, [R252] ;  /* 0x00000000fcb0783b */ /* 0x000e6e0000000200 */
        /* <DEDUP_REMOVED lines=113> */
[----:B------:R-:W1:Y:S11]  /*6c40*/  LDSM.16.M88.4 R176, [R239+0x6800] ;  /* 0x00680000efb0783b */ /* 0x000e760000000200 */
[----:B------:R-:W-:Y:S04]  /*6c50*/  @!UPT UIADD3 URZ, URZ, URZ, URZ ;  /* 0x0000003f3f3ff290 */ /* 0x000fe8000fffe03f */
[----:B------:R-:W-:Y:S02]  /*6c60*/  FMUL.FTZ R7, R7, c[0x0][0x320] ;  /* 0x0000c80007077a20 */ /* 0x000fe40000410000 */
[----:B------:R-:W-:Y:S02]  /*6c70*/  FMUL.FTZ R5, R5, c[0x0][0x320] ;  /* 0x0000c80005057a20 */ /* 0x000fe40000410000 */
[----:B------:R2:W-:Y:S01]  /*6c80*/  MUFU.TANH R237, R7 ;  /* 0x0000000700ed7308 */ /* 0x0005e20000002400 */
[----:B------:R-:W-:Y:S02]  /*6c90*/  FMUL.FTZ R6, R6, c[0x0][0x320] ;  /* 0x0000c80006067a20 */ /* 0x000fe40000410000 */
[----:B------:R-:W-:Y:S02]  /*6ca0*/  FMUL.FTZ R4, R4, c[0x0][0x320] ;  /* 0x0000c80004047a20 */ /* 0x000fe40000410000 */
[----:B------:R-:W-:Y:S02]  /*6cb0*/  FMUL.FTZ R10, R10, c[0x0][0x320] ;  /* 0x0000c8000a0a7a20 */ /* 0x000fe40000410000 */
[----:B------:R-:W-:Y:S02]  /*6cc0*/  FMUL.FTZ R11, R11, c[0x0][0x320] ;  /* 0x0000c8000b0b7a20 */ /* 0x000fe40000410000 */
[----:B------:R-:W-:Y:S01]  /*6cd0*/  FMUL.FTZ R8, R8, c[0x0][0x320] ;  /* 0x0000c80008087a20 */ /* 0x000fe20000410000 */
[----:B------:R-:W-:Y:S01]  /*6ce0*/  MUFU.TANH R241, R10 ;  /* 0x0000000a00f17308 */ /* 0x000fe20000002400 */
[----:B------:R-:W-:Y:S09]  /*6cf0*/  FMUL.FTZ R9, R9, c[0x0][0x320] ;  /* 0x0000c80009097a20 */ /* 0x000ff20000410000 */
[----:B------:R-:W-:Y:S01]  /*6d00*/  MUFU.TANH R240, R11 ;  /* 0x0000000b00f07308 */ /* 0x000fe20000002400 */
[C---:B-1----:R-:W-:Y:S01]  /*6d10*/  HMMA.16816.F32.BF16 R12, R232.reuse, R176, R12 ;  /* 0x000000b0e80c723c */ /* 0x042fe2000004180c */
[----:B--2---:R-:W2:Y:S07]  /*6d20*/  LDL.LU R7, [R1+0x1c] ;  /* 0x00001c0001077983 */ /* 0x004eae0000300800 */
[C---:B------:R-:W-:Y:S01]  /*6d30*/  HMMA.16816.F32.BF16 R16, R232.reuse, R178, R16 ;  /* 0x000000b2e810723c */ /* 0x040fe20000041810 */
[----:B------:R-:W1:Y:S01]  /*6d40*/  LDSM.16.M88.4 R176, [R239+0x7000] ;  /* 0x00700000efb0783b */ /* 0x000e620000000200 */
[----:B------:R-:W-:Y:S10]  /*6d50*/  MUFU.TANH R172, R5 ;  /* 0x0000000500ac7308 */ /* 0x000ff40000002400 */
[----:B------:R-:W-:Y:S04]  /*6d60*/  MUFU.TANH R171, R8 ;  /* 0x0000000800ab7308 */ /* 0x000fe80000002400 */
[----:B------:R-:W-:Y:S02]  /*6d70*/  FMUL.FTZ R13, R13, c[0x0][0x320] ;  /* 0x0000c8000d0d7a20 */ /* 0x000fe40000410000 */
        /* <DEDUP_REMOVED lines=9> */
[C---:B-1----:R-:W-:Y:S09]  /*6e10*/  HMMA.16816.F32.BF16 R20, R232.reuse, R176, R20 ;  /* 0x000000b0e814723c */ /* 0x042ff20000041814 */
[----:B------:R-:W-:Y:S01]  /*6e20*/  MUFU.TANH R187, R15 ;  /* 0x0000000f00bb7308 */ /* 0x000fe20000002400 */
[C---:B------:R-:W-:Y:S01]  /*6e30*/  HMMA.16816.F32.BF16 R24, R232.reuse, R178, R24 ;  /* 0x000000b2e818723c */ /* 0x040fe20000041818 */
[----:B------:R-:W1:Y:S01]  /*6e40*/  LDSM.16.M88.4 R176, [R239+0x7800] ;  /* 0x00780000efb0783b */ /* 0x000e620000000200 */
[----:B------:R-:W-:Y:S07]  /*6e50*/  DEPBAR.LE SB0, 0x0 ;  /* 0x000080000000791a */ /* 0x000fee0000000000 */
[----:B------:R-:W4:Y:S01]  /*6e60*/  MUFU.TANH R4, R4 ;  /* 0x0000000400047308 */ /* 0x000f220000002400 */
[----:B------:R-:W-:Y:S04]  /*6e70*/  BAR.SYNC.DEFER_BLOCKING 0x0 ;  /* 0x0000000000007b1d */ /* 0x000fe80000010000 */
[----:B------:R-:W-:Y:S02]  /*6e80*/  FMUL.FTZ R22, R22, c[0x0][0x320] ;  /* 0x0000c80016167a20 */ /* 0x000fe40000410000 */
[----:B------:R-:W-:Y:S02]  /*6e90*/  FMUL.FTZ R23, R23, c[0x0][0x320] ;  /* 0x0000c80017177a20 */ /* 0x000fe40000410000 */
[----:B------:R-:W-:Y:S06]  /*6ea0*/  FMUL.FTZ R20, R20, c[0x0][0x320] ;  /* 0x0000c80014147a20 */ /* 0x000fec0000410000 */
[----:B---3--:R-:W-:Y:S02]  /*6eb0*/  FMUL.FTZ R13, R25, c[0x0][0x320] ;  /* 0x0000c800190d7a20 */ /* 0x008fe40000410000 */
[----:B------:R-:W-:Y:S02]  /*6ec0*/  FMUL.FTZ R26, R26, c[0x0][0x320] ;  /* 0x0000c8001a1a7a20 */ /* 0x000fe40000410000 */
[----:B------:R-:W-:Y:S01]  /*6ed0*/  FMUL.FTZ R27, R27, c[0x0][0x320] ;  /* 0x0000c8001b1b7a20 */ /* 0x000fe20000410000 */
[----:B----4-:R-:W-:Y:S01]  /*6ee0*/  FMNMX.FTZ R3, R4, R0, !PT ;  /* 0x0000000004037209 */ /* 0x010fe20007810000 */
[----:B------:R3:W-:Y:S03]  /*6ef0*/  MUFU.TANH R133, R17 ;  /* 0x0000001100857308 */ /* 0x0007e60000002400 */
[----:B------:R-:W-:Y:S04]  /*6f00*/  FMNMX.FTZ R3, R172, R3, !PT ;  /* 0x00000003ac037209 */ /* 0x000fe80007810000 */
[----:B------:R-:W-:Y:S01]  /*6f10*/  FMNMX.FTZ R3, R171, R3, !PT ;  /* 0x00000003ab037209 */ /* 0x000fe20007810000 */
[C---:B-1----:R-:W-:Y:S02]  /*6f20*/  HMMA.16816.F32.BF16 R28, R232.reuse, R176, R28 ;  /* 0x000000b0e81c723c */ /* 0x042fe4000004181c */
[----:B------:R1:W-:Y:S06]  /*6f30*/  MUFU.TANH R134, R16 ;  /* 0x0000001000867308 */ /* 0x0003ec0000002400 */
[----:B------:R-:W-:Y:S04]  /*6f40*/  HMMA.16816.F32.BF16 R32, R232, R178, R32 ;  /* 0x000000b2e820723c */ /* 0x000fe80000041820 */
[----:B------:R-:W4:Y:S01]  /*6f50*/  MUFU.TANH R170, R9 ;  /* 0x0000000900aa7308 */ /* 0x000f220000002400 */
[----:B---3--:R-:W-:Y:S09]  /*6f60*/  FMUL.FTZ R17, R21, c[0x0][0x320] ;  /* 0x0000c80015117a20 */ /* 0x008ff20000410000 */
[----:B------:R-:W3:Y:S02]  /*6f70*/  MUFU.TANH R169, R12 ;  /* 0x0000000c00a97308 */ /* 0x000ee40000002400 */
[----:B------:R-:W-:Y:S02]  /*6f80*/  FMUL.FTZ R30, R30, c[0x0][0x320] ;  /* 0x0000c8001e1e7a20 */ /* 0x000fe40000410000 */
[----:B-1----:R-:W-:Y:S02]  /*6f90*/  FMUL.FTZ R16, R24, c[0x0][0x320] ;  /* 0x0000c80018107a20 */ /* 0x002fe40000410000 */
[----:B------:R-:W-:Y:S04]  /*6fa0*/  FMUL.FTZ R31, R31, c[0x0][0x320] ;  /* 0x0000c8001f1f7a20 */ /* 0x000fe80000410000 */
[----:B------:R-:W1:Y:S01]  /*6fb0*/  MUFU.TANH R20, R20 ;  /* 0x0000001400147308 */ /* 0x000e620000002400 */
[----:B------:R-:W-:Y:S02]  /*6fc0*/  FMUL.FTZ R8, R32, c[0x0][0x320] ;  /* 0x0000c80020087a20 */ /* 0x000fe40000410000 */
[----:B------:R-:W-:Y:S01]  /*6fd0*/  FMUL.FTZ R5, R33, c[0x0][0x320] ;  /* 0x0000c80021057a20 */ /* 0x000fe20000410000 */
[----:B----4-:R-:W-:Y:S01]  /*6fe0*/  FMNMX.FTZ R3, R170, R3, !PT ;  /* 0x00000003aa037209 */ /* 0x010fe20007810000 */
[----:B------:R-:W-:Y:S02]  /*6ff0*/  FMUL.FTZ R9, R29, c[0x0][0x320] ;  /* 0x0000c8001d097a20 */ /* 0x000fe40000410000 */
[----:B------:R-:W-:Y:S03]  /*7000*/  FMUL.FTZ R34, R34, c[0x0][0x320] ;  /* 0x0000c80022227a20 */ /* 0x000fe60000410000 */
[----:B------:R-:W4:Y:S01]  /*7010*/  MUFU.TANH R17, R17 ;  /* 0x0000001100117308 */ /* 0x000f220000002400 */
[----:B---3--:R-:W-:Y:S01]  /*7020*/  FMNMX.FTZ R3, R169, R3, !PT ;  /* 0x00000003a9037209 */ /* 0x008fe20007810000 */
[----:B------:R-:W-:Y:S03]  /*7030*/  FMUL.FTZ R12, R28, c[0x0][0x320] ;  /* 0x0000c8001c0c7a20 */ /* 0x000fe60000410000 */
[----:B------:R-:W-:Y:S05]  /*7040*/  FMNMX.FTZ R3, R135, R3, !PT ;  /* 0x0000000387037209 */ /* 0x000fea0007810000 */
[----:B------:R-:W3:Y:S01]  /*7050*/  MUFU.TANH R16, R16 ;  /* 0x0000001000107308 */ /* 0x000ee20000002400 */
[----:B------:R-:W-:Y:S04]  /*7060*/  FMNMX.FTZ R3, R134, R3, !PT ;  /* 0x0000000386037209 */ /* 0x000fe80007810000 */
[----:B------:R-:W-:Y:S05]  /*7070*/  FMNMX.FTZ R3, R133, R3, !PT ;  /* 0x0000000385037209 */ /* 0x000fea0007810000 */
[----:B------:R-:W3:Y:S01]  /*7080*/  MUFU.TANH R13, R13 ;  /* 0x0000000d000d7308 */ /* 0x000ee20000002400 */
[----:B-1----:R-:W-:Y:S04]  /*7090*/  FMNMX.FTZ R3, R20, R3, !PT ;  /* 0x0000000314037209 */ /* 0x002fe80007810000 */
[----:B----4-:R-:W-:Y:S05]  /*70a0*/  FMNMX.FTZ R3, R17, R3, !PT ;  /* 0x0000000311037209 */ /* 0x010fea0007810000 */
[----:B------:R-:W1:Y:S01]  /*70b0*/  MUFU.TANH R12, R12 ;  /* 0x0000000c000c7308 */ /* 0x000e620000002400 */
[----:B---3--:R-:W-:Y:S09]  /*70c0*/  FMNMX.FTZ R3, R16, R3, !PT ;  /* 0x0000000310037209 */ /* 0x008ff20007810000 */
[----:B------:R-:W3:Y:S01]  /*70d0*/  MUFU.TANH R9, R9 ;  /* 0x0000000900097308 */ /* 0x000ee20000002400 */
[----:B------:R-:W-:Y:S09]  /*70e0*/  FMNMX.FTZ R3, R13, R3, !PT ;  /* 0x000000030d037209 */ /* 0x000ff20007810000 */
[----:B------:R-:W4:Y:S01]  /*70f0*/  MUFU.TANH R8, R8 ;  /* 0x0000000800087308 */ /* 0x000f220000002400 */
[----:B-1----:R-:W-:Y:S09]  /*7100*/  FMNMX.FTZ R3, R12, R3, !PT ;  /* 0x000000030c037209 */ /* 0x002ff20007810000 */
[----:B------:R-:W1:Y:S01]  /*7110*/  MUFU.TANH R5, R5 ;  /* 0x0000000500057308 */ /* 0x000e620000002400 */
[----:B---3--:R-:W-:Y:S09]  /*7120*/  FMNMX.FTZ R3, R9, R3, !PT ;  /* 0x0000000309037209 */ /* 0x008ff20007810000 */
[----:B------:R-:W-:Y:S01]  /*7130*/  MUFU.TANH R6, R6 ;  /* 0x0000000600067308 */ /* 0x000fe20000002400 */
[----:B----4-:R-:W-:Y:S09]  /*7140*/  FMNMX.FTZ R3, R8, R3, !PT ;  /* 0x0000000308037209 */ /* 0x010ff20007810000 */
[----:B------:R-:W-:Y:S01]  /*7150*/  MUFU.TANH R180, R18 ;  /* 0x0000001200b47308 */ /* 0x000fe20000002400 */
[----:B-1----:R-:W-:Y:S05]  /*7160*/  FMNMX.FTZ R3, R5, R3, !PT ;  /* 0x0000000305037209 */ /* 0x002fea0007810000 */
[----:B------:R-:W1:Y:S04]  /*7170*/  SHFL.BFLY PT, R2, R3, 0x2, 0x1f ;  /* 0x0c401f0003027f89 */ /* 0x000e6800000e0000 */
[----:B------:R-:W-:Y:S10]  /*7180*/  MUFU.TANH R181, R19 ;  /* 0x0000001300b57308 */ /* 0x000ff40000002400 */
[----:B------:R-:W-:Y:S10]  /*7190*/  MUFU.TANH R174, R22 ;  /* 0x0000001600ae7308 */ /* 0x000ff40000002400 */
[----:B------:R-:W-:Y:S01]  /*71a0*/  MUFU.TANH R175, R23 ;  /* 0x0000001700af7308 */ /* 0x000fe20000002400 */
[----:B-1----:R-:W-:Y:S05]  /*71b0*/  FMNMX.FTZ R3, R3, R2, !PT ;  /* 0x0000000203037209 */ /* 0x002fea0007810000 */
[----:B------:R-:W1:Y:S04]  /*71c0*/  SHFL.BFLY PT, R2, R3, 0x1, 0x1f ;  /* 0x0c201f0003027f89 */ /* 0x000e6800000e0000 */
[----:B------:R-:W-:Y:S01]  /*71d0*/  MUFU.TANH R168, R26 ;  /* 0x0000001a00a87308 */ /* 0x000fe20000002400 */
[----:B-1----:R-:W-:Y:S05]  /*71e0*/  FMNMX.FTZ R3, R3, R2, !PT ;  /* 0x0000000203037209 */ /* 0x002fea0007810000 */
[C---:B------:R-:W-:Y:S02]  /*71f0*/  FADD.FTZ R0, -R3.reuse, R0 ;  /* 0x0000000003007221 */ /* 0x040fe40000010100 */
[----:B------:R-:W-:Y:S02]  /*7200*/  FMUL.FTZ R2, R3, c[0x0][0x2d0] ;  /* 0x0000b40003027a20 */ /* 0x000fe40000410000 */
[----:B------:R-:W-:Y:S02]  /*7210*/  FMUL.FTZ R0, R0, c[0x0][0x2d0] ;  /* 0x0000b40000007a20 */ /* 0x000fe40000410000 */
[--C-:B------:R-:W-:Y:S02]  /*7220*/  FFMA.FTZ R4, R4, c[0x0][0x2d0], -R2.reuse ;  /* 0x0000b40004047a23 */ /* 0x100fe40000010802 */
[--C-:B------:R-:W-:Y:S02]  /*7230*/  FFMA.FTZ R190, R169, c[0x0][0x2d0], -R2.reuse ;  /* 0x0000b400a9be7a23 */ /* 0x100fe40000010802 */
[----:B------:R-:W1:Y:S01]  /*7240*/  MUFU.EX2 R0, R0 ;  /* 0x0000000000007308 */ /* 0x000e620000000800 */
[--C-:B------:R-:W-:Y:S02]  /*7250*/  FFMA.FTZ R182, R20, c[0x0][0x2d0], -R2.reuse ;  /* 0x0000b40014b67a23 */ /* 0x100fe40000010802 */
[--C-:B------:R-:W-:Y:S02]  /*7260*/  FFMA.FTZ R183, R17, c[0x0][0x2d0], -R2.reuse ;  /* 0x0000b40011b77a23 */ /* 0x100fe40000010802 */
[--C-:B------:R-:W-:Y:S02]  /*7270*/  FFMA.FTZ R173, R13, c[0x0][0x2d0], -R2.reuse ;  /* 0x0000b4000dad7a23 */ /* 0x100fe40000010802 */
[--C-:B------:R-:W-:Y:S02]  /*7280*/  FFMA.FTZ R169, R12, c[0x0][0x2d0], -R2.reuse ;  /* 0x0000b4000ca97a23 */ /* 0x100fe40000010802 */
[--C-:B------:R-:W-:Y:S01]  /*7290*/  FFMA.FTZ R243, R5, c[0x0][0x2d0], -R2.reuse ;  /* 0x0000b40005f37a23 */ /* 0x100fe20000010802 */
[----:B------:R3:W2:Y:S01]  /*72a0*/  MUFU.EX2 R176, R4 ;  /* 0x0000000400b07308 */ /* 0x0006a20000000800 */
[--C-:B------:R-:W-:Y:S02]  /*72b0*/  FFMA.FTZ R177, R172, c[0x0][0x2d0], -R2.reuse ;  /* 0x0000b400acb17a23 */ /* 0x100fe40000010802 */
[--C-:B------:R-:W-:Y:S02]  /*72c0*/  FFMA.FTZ R172, R16, c[0x0][0x2d0], -R2.reuse ;  /* 0x0000b40010ac7a23 */ /* 0x100fe40000010802 */
[--C-:B------:R-:W-:Y:S02]  /*72d0*/  FFMA.FTZ R178, R171, c[0x0][0x2d0], -R2.reuse ;  /* 0x0000b400abb27a23 */ /* 0x100fe40000010802 */
[--C-:B------:R-:W-:Y:S02]  /*72e0*/  FFMA.FTZ R171, R8, c[0x0][0x2d0], -R2.reuse ;  /* 0x0000b40008ab7a23 */ /* 0x100fe40000010802 */
[--C-:B------:R-:W-:Y:S02]  /*72f0*/  FFMA.FTZ R179, R170, c[0x0][0x2d0], -R2.reuse ;  /* 0x0000b400aab37a23 */ /* 0x100fe40000010802 */
[--C-:B------:R-:W-:Y:S02]  /*7300*/  FFMA.FTZ R170, R9, c[0x0][0x2d0], -R2.reuse ;  /* 0x0000b40009aa7a23 */ /* 0x100fe40000010802 */
[----:B------:R-:W-:Y:S02]  /*7310*/  FFMA.FTZ R191, R135, c[0x0][0x2d0], -R2 ;  /* 0x0000b40087bf7a23 */ /* 0x000fe40000010802 */
[C---:B-1----:R-:W-:Y:S01]  /*7320*/  FMUL.FTZ R12, R0.reuse, R156 ;  /* 0x0000009c000c7220 */ /* 0x042fe20000410000 */
[----:B------:R-:W4:Y:S01]  /*7330*/  LDL.LU R135, [R1+0x20] ;  /* 0x0000200001877983 */ /* 0x000f220000300800 */
[C---:B------:R-:W-:Y:S01]  /*7340*/  FMUL.FTZ R16, R0.reuse, R152 ;  /* 0x0000009800107220 */ /* 0x040fe20000410000 */
[----:B------:R-:W-:Y:S01]  /*7350*/  MUFU.EX2 R179, R179 ;  /* 0x000000b300b37308 */ /* 0x000fe20000000800 */
[C---:B------:R-:W-:Y:S02]  /*7360*/  FMUL.FTZ R17, R0.reuse, R153 ;  /* 0x0000009900117220 */ /* 0x040fe40000410000 */
[C---:B------:R-:W-:Y:S01]  /*7370*/  FMUL.FTZ R20, R0.reuse, R148 ;  /* 0x0000009400147220 */ /* 0x040fe20000410000 */
[----:B------:R-:W4:Y:S01]  /*7380*/  LDL R156, [R1+0x38] ;  /* 0x00003800019c7983 */ /* 0x000f220000100800 */
[C---:B------:R-:W-:Y:S02]  /*7390*/  FMUL.FTZ R21, R0.reuse, R149 ;  /* 0x0000009500157220 */ /* 0x040fe40000410000 */
[C---:B------:R-:W-:Y:S02]  /*73a0*/  FMUL.FTZ R25, R0.reuse, R145 ;  /* 0x0000009100197220 */ /* 0x040fe40000410000 */
[C---:B------:R-:W-:Y:S01]  /*73b0*/  FMUL.FTZ R32, R0.reuse, R136 ;  /* 0x0000008800207220 */ /* 0x040fe20000410000 */
[----:B------:R-:W4:Y:S01]  /*73c0*/  LDL R153, [R1+0x34] ;  /* 0x0000340001997983 */ /* 0x000f220000100800 */
[C---:B---3--:R-:W-:Y:S02]  /*73d0*/  FMUL.FTZ R4, R0.reuse, R164 ;  /* 0x000000a400047220 */ /* 0x048fe40000410000 */
[C---:B------:R-:W-:Y:S01]  /*73e0*/  FMUL.FTZ R33, R0.reuse, R137 ;  /* 0x0000008900217220 */ /* 0x040fe20000410000 */
[----:B------:R-:W1:Y:S01]  /*73f0*/  MUFU.TANH R164, R27 ;  /* 0x0000001b00a47308 */ /* 0x000e620000002400 */
[C---:B------:R-:W-:Y:S01]  /*7400*/  FMUL.FTZ R5, R0.reuse, R165 ;  /* 0x000000a500057220 */ /* 0x040fe20000410000 */
[----:B------:R-:W3:Y:S01]  /*7410*/  LDL R152, [R1+0x30] ;  /* 0x0000300001987983 */ /* 0x000ee20000100800 */
[C---:B------:R-:W-:Y:S02]  /*7420*/  FMUL.FTZ R8, R0.reuse, R160 ;  /* 0x000000a000087220 */ /* 0x040fe40000410000 */
[C---:B------:R-:W-:Y:S02]  /*7430*/  FMUL.FTZ R9, R0.reuse, R161 ;  /* 0x000000a100097220 */ /* 0x040fe40000410000 */
[C---:B------:R-:W-:Y:S01]  /*7440*/  FMUL.FTZ R13, R0.reuse, R157 ;  /* 0x0000009d000d7220 */ /* 0x040fe20000410000 */
[----:B------:R-:W3:Y:S01]  /*7450*/  LDL R149, [R1+0x2c] ;  /* 0x00002c0001957983 */ /* 0x000ee20000100800 */
[C---:B------:R-:W-:Y:S01]  /*7460*/  FMUL.FTZ R24, R0.reuse, R144 ;  /* 0x0000009000187220 */ /* 0x040fe20000410000 */
[----:B------:R-:W1:Y:S01]  /*7470*/  MUFU.TANH R161, R30 ;  /* 0x0000001e00a17308 */ /* 0x000e620000002400 */
[C---:B------:R-:W-:Y:S02]  /*7480*/  FMUL.FTZ R28, R0.reuse, R140 ;  /* 0x0000008c001c7220 */ /* 0x040fe40000410000 */
[C---:B------:R-:W-:Y:S01]  /*7490*/  FMUL.FTZ R29, R0.reuse, R141 ;  /* 0x0000008d001d7220 */ /* 0x040fe20000410000 */
[----:B------:R-:W3:Y:S01]  /*74a0*/  LDL R148, [R1+0x28] ;  /* 0x0000280001947983 */ /* 0x000ee20000100800 */
[C---:B------:R-:W-:Y:S02]  /*74b0*/  FMUL.FTZ R36, R0.reuse, R36 ;  /* 0x0000002400247220 */ /* 0x040fe40000410000 */
[C---:B------:R-:W-:Y:S02]  /*74c0*/  FMUL.FTZ R37, R0.reuse, R37 ;  /* 0x0000002500257220 */ /* 0x040fe40000410000 */
[C---:B------:R-:W-:Y:S01]  /*74d0*/  FMUL.FTZ R40, R0.reuse, R40 ;  /* 0x0000002800287220 */ /* 0x040fe20000410000 */
[----:B------:R-:W1:Y:S01]  /*74e0*/  MUFU.TANH R160, R31 ;  /* 0x0000001f00a07308 */ /* 0x000e620000002400 */
[C---:B------:R-:W-:Y:S01]  /*74f0*/  FMUL.FTZ R41, R0.reuse, R41 ;  /* 0x0000002900297220 */ /* 0x040fe20000410000 */
[----:B------:R-:W3:Y:S01]  /*7500*/  LDL R145, [R1+0x24] ;  /* 0x0000240001917983 */ /* 0x000ee20000100800 */
[C---:B------:R-:W-:Y:S02]  /*7510*/  FMUL.FTZ R44, R0.reuse, R44 ;  /* 0x0000002c002c7220 */ /* 0x040fe40000410000 */
        /* <DEDUP_REMOVED lines=43> */
[----:B--2---:R-:W-:Y:S01]  /*77d0*/  FFMA.FTZ R144, R0, R7, R176 ;  /* 0x0000000700907223 */ /* 0x004fe200000100b0 */
[----:B------:R-:W-:Y:S01]  /*77e0*/  FMNMX.FTZ R0, R6, R132, !PT ;  /* 0x0000008406007209 */ /* 0x000fe20007810000 */
[--C-:B------:R-:W-:Y:S02]  /*77f0*/  FFMA.FTZ R184, R134, c[0x0][0x2d0], -R2.reuse ;  /* 0x0000b40086b87a23 */ /* 0x100fe40000010802 */
[----:B------:R-:W-:Y:S01]  /*7800*/  FFMA.FTZ R185, R133, c[0x0][0x2d0], -R2 ;  /* 0x0000b40085b97a23 */ /* 0x000fe20000010802 */
[----:B------:R-:W-:Y:S01]  /*7810*/  FMNMX.FTZ R0, R237, R0, !PT ;  /* 0x00000000ed007209 */ /* 0x000fe20007810000 */
[----:B------:R-:W2:Y:S03]  /*7820*/  MUFU.TANH R134, R34 ;  /* 0x0000002200867308 */ /* 0x000ea60000002400 */
[----:B------:R-:W-:Y:S04]  /*7830*/  FMNMX.FTZ R0, R241, R0, !PT ;  /* 0x00000000f1007209 */ /* 0x000fe80007810000 */
[----:B------:R-:W-:Y:S03]  /*7840*/  FMNMX.FTZ R0, R240, R0, !PT ;  /* 0x00000000f0007209 */ /* 0x000fe60007810000 */
[----:B------:R-:W-:Y:S01]  /*7850*/  MUFU.EX2 R157, R185 ;  /* 0x000000b9009d7308 */ /* 0x000fe20000000800 */
[----:B------:R-:W-:Y:S04]  /*7860*/  FMNMX.FTZ R0, R186, R0, !PT ;  /* 0x00000000ba007209 */ /* 0x000fe80007810000 */
[----:B------:R-:W-:Y:S04]  /*7870*/  FMNMX.FTZ R0, R187, R0, !PT ;  /* 0x00000000bb007209 */ /* 0x000fe80007810000 */
[----:B------:R-:W-:Y:S04]  /*7880*/  FMNMX.FTZ R0, R180, R0, !PT ;  /* 0x00000000b4007209 */ /* 0x000fe80007810000 */
[----:B------:R-:W-:Y:S01]  /*7890*/  FMNMX.FTZ R2, R181, R0, !PT ;  /* 0x00000000b5027209 */ /* 0x000fe20007810000 */
[----:B------:R-:W-:Y:S03]  /*78a0*/  FMUL.FTZ R0, R35, c[0x0][0x320] ;  /* 0x0000c80023007a20 */ /* 0x000fe60000410000 */
[----:B------:R-:W-:Y:S01]  /*78b0*/  FMNMX.FTZ R2, R174, R2, !PT ;  /* 0x00000002ae027209 */ /* 0x000fe20007810000 */
[----:B------:R1:W1:Y:S03]  /*78c0*/  MUFU.TANH R133, R0 ;  /* 0x0000000000857308 */ /* 0x0002660000002400 */
[----:B-1----:R-:W-:Y:S04]  /*78d0*/  FMNMX.FTZ R0, R175, R2, !PT ;  /* 0x00000002af007209 */ /* 0x002fe80007810000 */
[----:B------:R-:W-:Y:S04]  /*78e0*/  FMNMX.FTZ R0, R168, R0, !PT ;  /* 0x00000000a8007209 */ /* 0x000fe80007810000 */
[----:B------:R-:W-:Y:S04]  /*78f0*/  FMNMX.FTZ R0, R164, R0, !PT ;  /* 0x00000000a4007209 */ /* 0x000fe80007810000 */
[----:B------:R-:W-:Y:S04]  /*7900*/  FMNMX.FTZ R0, R161, R0, !PT ;  /* 0x00000000a1007209 */ /* 0x000fe80007810000 */
[----:B------:R-:W-:Y:S04]  /*7910*/  FMNMX.FTZ R0, R160, R0, !PT ;  /* 0x00000000a0007209 */ /* 0x000fe80007810000 */
[----:B--2---:R-:W-:Y:S04]  /*7920*/  FMNMX.FTZ R0, R134, R0, !PT ;  /* 0x0000000086007209 */ /* 0x004fe80007810000 */
[----:B------:R-:W-:Y:S05]  /*7930*/  FMNMX.FTZ R0, R133, R0, !PT ;  /* 0x0000000085007209 */ /* 0x000fea0007810000 */
[----:B------:R-:W1:Y:S02]  /*7940*/  SHFL.BFLY PT, R2, R0, 0x2, 0x1f ;  /* 0x0c401f0000027f89 */ /* 0x000e6400000e0000 */
[----:B-1----:R-:W-:Y:S05]  /*7950*/  FMNMX.FTZ R0, R0, R2, !PT ;  /* 0x0000000200007209 */ /* 0x002fea0007810000 */
[----:B------:R-:W1:Y:S02]  /*7960*/  SHFL.BFLY PT, R2, R0, 0x1, 0x1f ;  /* 0x0c201f0000027f89 */ /* 0x000e6400000e0000 */
[----:B-1----:R-:W-:Y:S05]  /*7970*/  FMNMX.FTZ R2, R0, R2, !PT ;  /* 0x0000000200027209 */ /* 0x002fea0007810000 */
[C---:B------:R-:W-:Y:S02]  /*7980*/  FADD.FTZ R0, -R2.reuse, R132 ;  /* 0x0000008402007221 */ /* 0x040fe40000010100 */
[----:B------:R-:W-:Y:S02]  /*7990*/  FMUL.FTZ R132, R2, c[0x0][0x2d0] ;  /* 0x0000b40002847a20 */ /* 0x000fe40000410000 */
[----:B------:R-:W-:Y:S02]  /*79a0*/  FMUL.FTZ R0, R0, c[0x0][0x2d0] ;  /* 0x0000b40000007a20 */ /* 0x000fe40000410000 */
[----:B------:R-:W-:Y:S04]  /*79b0*/  FFMA.FTZ R140, R6, c[0x0][0x2d0], -R132 ;  /* 0x0000b400068c7a23 */ /* 0x000fe80000010884 */
[----:B------:R-:W1:Y:S10]  /*79c0*/  MUFU.EX2 R0, R0 ;  /* 0x0000000000007308 */ /* 0x000e740000000800 */
[----:B------:R-:W4:Y:S01]  /*79d0*/  MUFU.EX2 R140, R140 ;  /* 0x0000008c008c7308 */ /* 0x000f220000000800 */
[C---:B-1----:R-:W-:Y:S02]  /*79e0*/  FMUL.FTZ R10, R0.reuse, R162 ;  /* 0x000000a2000a7220 */ /* 0x042fe40000410000 */
[C---:B------:R-:W-:Y:S02]  /*79f0*/  FMUL.FTZ R11, R0.reuse, R163 ;  /* 0x000000a3000b7220 */ /* 0x040fe40000410000 */
[----:B------:R-:W2:Y:S01]  /*7a00*/  LDL.64 R162, [R1+0x68] ;  /* 0x0000680001a27983 */ /* 0x000ea20000100a00 */
[C---:B------:R-:W-:Y:S02]  /*7a10*/  FMUL.FTZ R6, R0.reuse, R166 ;  /* 0x000000a600067220 */ /* 0x040fe40000410000 */
[C---:B------:R-:W-:Y:S02]  /*7a20*/  FMUL.FTZ R7, R0.reuse, R167 ;  /* 0x000000a700077220 */ /* 0x040fe40000410000 */
[----:B------:R-:W3:Y:S01]  /*7a30*/  LDL.64 R166, [R1+0x58] ;  /* 0x0000580001a67983 */ /* 0x000ee20000100a00 */
[C---:B------:R-:W-:Y:S02]  /*7a40*/  FMUL.FTZ R30, R0.reuse, R142 ;  /* 0x0000008e001e7220 */ /* 0x040fe40000410000 */
[C---:B------:R-:W-:Y:S02]  /*7a50*/  FMUL.FTZ R31, R0.reuse, R143 ;  /* 0x0000008f001f7220 */ /* 0x040fe40000410000 */
[C---:B----4-:R-:W-:Y:S02]  /*7a60*/  FFMA.FTZ R141, R0.reuse, R135, R140 ;  /* 0x00000087008d7223 */ /* 0x050fe4000001008c */
[C---:B------:R-:W-:Y:S02]  /*7a70*/  FMUL.FTZ R14, R0.reuse, R158 ;  /* 0x0000009e000e7220 */ /* 0x040fe40000410000 */
[C---:B------:R-:W-:Y:S01]  /*7a80*/  FMUL.FTZ R15, R0.reuse, R159 ;  /* 0x0000009f000f7220 */ /* 0x040fe20000410000 */
[----:B------:R-:W-:Y:S01]  /*7a90*/  MUFU.EX2 R158, R171 ;  /* 0x000000ab009e7308 */ /* 0x000fe20000000800 */
[C---:B------:R-:W-:Y:S02]  /*7aa0*/  FMUL.FTZ R18, R0.reuse, R154 ;  /* 0x0000009a00127220 */ /* 0x040fe40000410000 */
[C---:B------:R-:W-:Y:S02]  /*7ab0*/  FMUL.FTZ R19, R0.reuse, R155 ;  /* 0x0000009b00137220 */ /* 0x040fe40000410000 */
[C---:B------:R-:W-:Y:S02]  /*7ac0*/  FMUL.FTZ R22, R0.reuse, R150 ;  /* 0x0000009600167220 */ /* 0x040fe40000410000 */
        /* <DEDUP_REMOVED lines=8> */
[----:B------:R-:W1:Y:S01]  /*7b50*/  MUFU.EX2 R139, R177 ;  /* 0x000000b1008b7308 */ /* 0x000e620000000800 */
        /* <DEDUP_REMOVED lines=48> */
[----:B------:R-:W-:Y:S02]  /*7e60*/  FMUL.FTZ R131, R0, R131 ;  /* 0x0000008300837220 */ /* 0x000fe40000410000 */
[----:B------:R-:W-:Y:S02]  /*7e70*/  FFMA.FTZ R138, R237, c[0x0][0x2d0], -R132 ;  /* 0x0000b400ed8a7a23 */ /* 0x000fe40000010884 */
[----:B------:R-:W4:Y:S01]  /*7e80*/  LDL.LU R237, [R1+0xc8] ;  /* 0x0000c80001ed7983 */ /* 0x000f220000300800 */
[----:B-1----:R-:W-:Y:S02]  /*7e90*/  FADD.FTZ R144, R139, R144 ;  /* 0x000000908b907221 */ /* 0x002fe40000010000 */
[----:B------:R-:W-:Y:S02]  /*7ea0*/  FFMA.FTZ R178, R160, c[0x0][0x2d0], -R132 ;  /* 0x0000b400a0b27a23 */ /* 0x000fe40000010884 */
[----:B------:R-:W-:Y:S02]  /*7eb0*/  FADD.FTZ R144, R151, R144 ;  /* 0x0000009097907221 */ /* 0x000fe40000010000 */
[----:B------:R-:W-:Y:S02]  /*7ec0*/  FFMA.FTZ R177, R134, c[0x0][0x2d0], -R132 ;  /* 0x0000b40086b17a23 */ /* 0x000fe40000010884 */
[----:B------:R-:W-:Y:S01]  /*7ed0*/  FADD.FTZ R144, R179, R144 ;  /* 0x00000090b3907221 */ /* 0x000fe20000010000 */
[----:B------:R-:W-:Y:S10]  /*7ee0*/  MUFU.EX2 R178, R178 ;  /* 0x000000b200b27308 */ /* 0x000ff40000000800 */
[----:B------:R-:W-:Y:S01]  /*7ef0*/  MUFU.EX2 R177, R177 ;  /* 0x000000b100b17308 */ /* 0x000fe20000000800 */
[----:B--2---:R-:W-:Y:S04]  /*7f00*/  @P0 IADD3 R0, P2, R162, UR15, RZ ;  /* 0x0000000fa2000c10 */ /* 0x004fe8000ff5e0ff */
[C---:B------:R-:W-:Y:S02]  /*7f10*/  @P0 LEA R136, P1, R0.reuse, c[0x0][0x1c8], 0x1 ;  /* 0x0000720000880a11 */ /* 0x040fe400078208ff */
[----:B---3--:R-:W-:Y:S04]  /*7f20*/  @P0 IADD3.X R135, R167, UR14, RZ, P2, !PT ;  /* 0x0000000ea7870c10 */ /* 0x008fe800097fe4ff */
[----:B------:R-:W-:Y:S02]  /*7f30*/  @P0 LEA.HI.X R137, R0, c[0x0][0x1cc], R135, 0x1, P1 ;  /* 0x0000730000890a11 */ /* 0x000fe400008f0c87 */
[----:B------:R-:W-:Y:S03]  /*7f40*/  @P0 IADD3 R0, P2, R156, UR15, RZ ;  /* 0x0000000f9c000c10 */ /* 0x000fe6000ff5e0ff */
[----:B------:R1:W-:Y:S01]  /*7f50*/  @P0 LDGSTS.E.BYPASS.LTC128B.128 [R238+0x10100], [R136.64], !P6 ;  /* 0x1010000088ee0fae */ /* 0x0003e2000f101d4c */
[----:B------:R-:W-:Y:S02]  /*7f60*/  @P0 IADD3.X R135, R153, UR14, RZ, P2, !PT ;  /* 0x0000000e99870c10 */ /* 0x000fe400097fe4ff */
[C---:B-1----:R-:W-:Y:S04]  /*7f70*/  @P0 LEA R136, P1, R0.reuse, c[0x0][0x1c8], 0x1 ;  /* 0x0000720000880a11 */ /* 0x042fe800078208ff */
[----:B------:R-:W-:Y:S02]  /*7f80*/  @P0 LEA.HI.X R137, R0, c[0x0][0x1cc], R135, 0x1, P1 ;  /* 0x0000730000890a11 */ /* 0x000fe400008f0c87 */
[----:B------:R-:W-:Y:S03]  /*7f90*/  @P0 IADD3 R0, P2, R152, UR15, RZ ;  /* 0x0000000f98000c10 */ /* 0x000fe6000ff5e0ff */
[----:B------:R1:W-:Y:S01]  /*7fa0*/  @P0 LDGSTS.E.BYPASS.LTC128B.128 [R238+0x12100], [R136.64], !P5 ;  /* 0x1210000088ee0fae */ /* 0x0003e2000e901d4c */
[----:B------:R-:W-:Y:S02]  /*7fb0*/  @P0 IADD3.X R135, R149, UR14, RZ, P2, !PT ;  /* 0x0000000e95870c10 */ /* 0x000fe400097fe4ff */
[C---:B-1----:R-:W-:Y:S04]  /*7fc0*/  @P0 LEA R136, P1, R0.reuse, c[0x0][0x1c8], 0x1 ;  /* 0x0000720000880a11 */ /* 0x042fe800078208ff */
[----:B------:R-:W-:Y:S02]  /*7fd0*/  @P0 LEA.HI.X R137, R0, c[0x0][0x1cc], R135, 0x1, P1 ;  /* 0x0000730000890a11 */ /* 0x000fe400008f0c87 */
[----:B------:R-:W-:Y:S01]  /*7fe0*/  @P0 IADD3 R0, P2, R148, UR15, RZ ;  /* 0x0000000f94000c10 */ /* 0x000fe2000ff5e0ff */
[----:B------:R-:W-:Y:S02]  /*7ff0*/  @UP0 UIADD3 UR15, UP1, UR10, UR15, URZ ;  /* 0x0000000f0a0f0290 */ /* 0x000fe4000ff3e03f */
[----:B------:R1:W-:Y:S01]  /*8000*/  @P0 LDGSTS.E.BYPASS.LTC128B.128 [R238+0x14100], [R136.64], !P4 ;  /* 0x1410000088ee0fae */ /* 0x0003e2000e101d4c */
[----:B------:R-:W-:Y:S01]  /*8010*/  @P0 IADD3.X R135, R145, UR14, RZ, P2, !PT ;  /* 0x0000000e91870c10 */ /* 0x000fe200097fe4ff */
[----:B------:R-:W-:Y:S01]  /*8020*/  @UP0 UIADD3.X UR14, UR9, UR14, URZ, UP1, !UPT ;  /* 0x0000000e090e0290 */ /* 0x000fe20008ffe43f */
[C---:B-1----:R-:W-:Y:S04]  /*8030*/  @P0 LEA R136, P1, R0.reuse, c[0x0][0x1c8], 0x1 ;  /* 0x0000720000880a11 */ /* 0x042fe800078208ff */
[----:B------:R-:W-:Y:S02]  /*8040*/  @P0 LEA.HI.X R137, R0, c[0x0][0x1cc], R135, 0x1, P1 ;  /* 0x0000730000890a11 */ /* 0x000fe400008f0c87 */
[----:B------:R-:W-:Y:S02]  /*8050*/  @P0 IADD3 R0, P2, R162, UR15, RZ ;  /* 0x0000000fa2000c10 */ /* 0x000fe4000ff5e0ff */
[----:B------:R-:W1:Y:S01]  /*8060*/  MUFU.EX2 R162, R173 ;  /* 0x000000ad00a27308 */ /* 0x000e620000000800 */
[----:B------:R2:W-:Y:S01]  /*8070*/  @P0 LDGSTS.E.BYPASS.LTC128B.128 [R238+0x16100], [R136.64], !P3 ;  /* 0x1610000088ee0fae */ /* 0x0005e2000d901d4c */
[----:B------:R-:W-:Y:S08]  /*8080*/  @P0 IADD3.X R135, R167, UR14, RZ, P2, !PT ;  /* 0x0000000ea7870c10 */ /* 0x000ff000097fe4ff */
[----:B------:R-:W-:Y:S01]  /*8090*/  MUFU.EX2 R167, R169 ;  /* 0x000000a900a77308 */ /* 0x000fe20000000800 */
[----:B-1----:R-:W-:Y:S02]  /*80a0*/  F2FP.BF16.PACK_AB R134, R162, R155 ;  /* 0x0000009ba286723e */ /* 0x002fe400000010ff */
[C---:B--2---:R-:W-:Y:S04]  /*80b0*/  @P0 LEA R136, P1, R0.reuse, c[0x0][0x1c8], 0x1 ;  /* 0x0000720000880a11 */ /* 0x044fe800078208ff */
[----:B------:R-:W-:Y:S02]  /*80c0*/  @P0 LEA.HI.X R137, R0, c[0x0][0x1cc], R135, 0x1, P1 ;  /* 0x0000730000890a11 */ /* 0x000fe400008f0c87 */
[----:B------:R-:W-:Y:S02]  /*80d0*/  @P0 IADD3 R0, P2, R156, UR15, RZ ;  /* 0x0000000f9c000c10 */ /* 0x000fe4000ff5e0ff */
[----:B------:R-:W-:Y:S01]  /*80e0*/  MUFU.EX2 R156, R183 ;  /* 0x000000b7009c7308 */ /* 0x000fe20000000800 */
[----:B------:R1:W-:Y:S01]  /*80f0*/  @P0 LDGSTS.E.BYPASS.LTC128B.128 [R238+0x11100], [R136.64], !P6 ;  /* 0x1110000088ee0fae */ /* 0x0003e2000f101d4c */
[----:B------:R-:W-:Y:S08]  /*8100*/  @P0 IADD3.X R135, R153, UR14, RZ, P2, !PT ;  /* 0x0000000e99870c10 */ /* 0x000ff000097fe4ff */
[----:B------:R-:W-:Y:S01]  /*8110*/  MUFU.EX2 R153, R191 ;  /* 0x000000bf00997308 */ /* 0x000fe20000000800 */
[C---:B-1----:R-:W-:Y:S04]  /*8120*/  @P0 LEA R136, P1, R0.reuse, c[0x0][0x1c8], 0x1 ;  /* 0x0000720000880a11 */ /* 0x042fe800078208ff */
[----:B------:R-:W-:Y:S02]  /*8130*/  @P0 LEA.HI.X R137, R0, c[0x0][0x1cc], R135, 0x1, P1 ;  /* 0x0000730000890a11 */ /* 0x000fe400008f0c87 */
[----:B------:R-:W-:Y:S03]  /*8140*/  @P0 IADD3 R0, P2, R152, UR15, RZ ;  /* 0x0000000f98000c10 */ /* 0x000fe6000ff5e0ff */
[----:B------:R-:W-:Y:S01]  /*8150*/  MUFU.EX2 R152, R190 ;  /* 0x000000be00987308 */ /* 0x000fe20000000800 */
[----:B------:R1:W-:Y:S01]  /*8160*/  @P0 LDGSTS.E.BYPASS.LTC128B.128 [R238+0x13100], [R136.64], !P5 ;  /* 0x1310000088ee0fae */ /* 0x0003e2000e901d4c */
[----:B------:R-:W-:Y:S02]  /*8170*/  @P0 IADD3.X R135, R149, UR14, RZ, P2, !PT ;  /* 0x0000000e95870c10 */ /* 0x000fe400097fe4ff */
[C---:B-1----:R-:W-:Y:S04]  /*8180*/  @P0 LEA R136, P1, R0.reuse, c[0x0][0x1c8], 0x1 ;  /* 0x0000720000880a11 */ /* 0x042fe800078208ff */
[----:B------:R-:W-:Y:S02]  /*8190*/  @P0 LEA.HI.X R137, R0, c[0x0][0x1cc], R135, 0x1, P1 ;  /* 0x0000730000890a11 */ /* 0x000fe400008f0c87 */
[----:B------:R-:W-:Y:S01]  /*81a0*/  @P0 IADD3 R0, P2, R148, UR15, RZ ;  /* 0x0000000f94000c10 */ /* 0x000fe2000ff5e0ff */
[----:B------:R-:W1:Y:S02]  /*81b0*/  MUFU.EX2 R135, R138 ;  /* 0x0000008a00877308 */ /* 0x000e640000000800 */
[----:B------:R2:W-:Y:S01]  /*81c0*/  @P0 LDGSTS.E.BYPASS.LTC128B.128 [R238+0x15100], [R136.64], !P4 ;  /* 0x1510000088ee0fae */ /* 0x0005e2000e101d4c */
[----:B-1----:R-:W-:Y:S01]  /*81d0*/  FADD.FTZ R148, R135, R141 ;  /* 0x0000008d87947221 */ /* 0x002fe20000010000 */
[----:B------:R-:W-:Y:S01]  /*81e0*/  F2FP.BF16.PACK_AB R138, R179, R151 ;  /* 0x00000097b38a723e */ /* 0x000fe200000010ff */
[--C-:B------:R-:W-:Y:S05]  /*81f0*/  FFMA.FTZ R179, R161, c[0x0][0x2d0], -R132.reuse ;  /* 0x0000b400a1b37a23 */ /* 0x100fea0000010884 */
[----:B------:R-:W-:Y:S01]  /*8200*/  MUFU.EX2 R151, R182 ;  /* 0x000000b600977308 */ /* 0x000fe20000000800 */
[C---:B--2---:R-:W-:Y:S02]  /*8210*/  @P0 LEA R136, P1, R0.reuse, c[0x0][0x1c8], 0x1 ;  /* 0x0000720000880a11 */ /* 0x044fe400078208ff */
[----:B------:R-:W-:Y:S04]  /*8220*/  @P0 IADD3.X R137, R145, UR14, RZ, P2, !PT ;  /* 0x0000000e91890c10 */ /* 0x000fe800097fe4ff */
[----:B------:R-:W-:Y:S01]  /*8230*/  @P0 LEA.HI.X R137, R0, c[0x0][0x1cc], R137, 0x1, P1 ;  /* 0x0000730000890a11 */ /* 0x000fe200008f0c89 */
[--C-:B------:R-:W-:Y:S02]  /*8240*/  FFMA.FTZ R0, R241, c[0x0][0x2d0], -R132.reuse ;  /* 0x0000b400f1007a23 */ /* 0x100fe40000010884 */
[----:B------:R-:W-:Y:S02]  /*8250*/  MUFU.EX2 R179, R179 ;  /* 0x000000b300b37308 */ /* 0x000fe40000000800 */
[----:B------:R1:W-:Y:S05]  /*8260*/  @P0 LDGSTS.E.BYPASS.LTC128B.128 [R238+0x17100], [R136.64], !P3 ;  /* 0x1710000088ee0fae */ /* 0x0003ea000d901d4c */
[----:B------:R-:W0:Y:S05]  /*8270*/  LDGDEPBAR ;  /* 0x00000000000079af */ /* 0x000e2a0000000000 */
[----:B-1----:R-:W2:Y:S01]  /*8280*/  LDL.LU R238, [R1+0xc4] ;  /* 0x0000c40001ee7983 */ /* 0x002ea20000300800 */
[----:B------:R-:W-:Y:S02]  /*8290*/  F2FP.BF16.PACK_AB R137, R135, R140 ;  /* 0x0000008c8789723e */ /* 0x000fe400000010ff */
[----:B------:R1:W-:Y:S01]  /*82a0*/  MUFU.EX2 R135, R0 ;  /* 0x0000000000877308 */ /* 0x0003e20000000800 */
[----:B------:R-:W-:Y:S01]  /*82b0*/  F2FP.BF16.PACK_AB R136, R139, R176 ;  /* 0x000000b08b88723e */ /* 0x000fe200000010ff */
[----:B------:R-:W3:Y:S01]  /*82c0*/  LDL.LU R241, [R1+0xc0] ;  /* 0x0000c00001f17983 */ /* 0x000ee20000300800 */
[--C-:B------:R-:W-:Y:S04]  /*82d0*/  FFMA.FTZ R176, R133, c[0x0][0x2d0], -R132.reuse ;  /* 0x0000b40085b07a23 */ /* 0x100fe80000010884 */
[----:B----4-:R-:W4:Y:S03]  /*82e0*/  LDSM.16.MT88.4 R140, [R237+0x100] ;  /* 0x00010000ed8c783b */ /* 0x010f260000004200 */
[----:B------:R-:W-:Y:S01]  /*82f0*/  MUFU.EX2 R176, R176 ;  /* 0x000000b000b07308 */ /* 0x000fe20000000800 */
[--C-:B-1----:R-:W-:Y:S02]  /*8300*/  FFMA.FTZ R0, R240, c[0x0][0x2d0], -R132.reuse ;  /* 0x0000b400f0007a23 */ /* 0x102fe40000010884 */
[----:B------:R-:W3:Y:S07]  /*8310*/  LDL.LU R240, [R1+0xbc] ;  /* 0x0000bc0001f07983 */ /* 0x000eee0000300800 */
[----:B------:R-:W1:Y:S01]  /*8320*/  MUFU.EX2 R146, R0 ;  /* 0x0000000000927308 */ /* 0x000e620000000800 */
[----:B------:R2:W5:Y:S05]  /*8330*/  LDL.LU R190, [R1+0xb8] ;  /* 0x0000b80001be7983 */ /* 0x00056a0000300800 */
[----:B------:R2:W5:Y:S05]  /*8340*/  LDL.LU R191, [R1+0xb4] ;  /* 0x0000b40001bf7983 */ /* 0x00056a0000300800 */
[----:B------:R2:W5:Y:S05]  /*8350*/  LDL.LU R184, [R1+0xb0] ;  /* 0x0000b00001b87983 */ /* 0x00056a0000300800 */
[----:B------:R2:W5:Y:S01]  /*8360*/  LDL.LU R185, [R1+0xac] ;  /* 0x0000ac0001b97983 */ /* 0x0005620000300800 */
[----:B-1----:R-:W-:Y:S01]  /*8370*/  F2FP.BF16.PACK_AB R139, R146, R135 ;  /* 0x00000087928b723e */ /* 0x002fe200000010ff */
[----:B------:R-:W-:Y:S03]  /*8380*/  FFMA.FTZ R0, R186, c[0x0][0x2d0], -R132 ;  /* 0x0000b400ba007a23 */ /* 0x000fe60000010884 */
[----:B------:R1:W5:Y:S01]  /*8390*/  LDL.LU R186, [R1+0xa8] ;  /* 0x0000a80001ba7983 */ /* 0x0003620000300800 */
[----:B------:R-:W-:Y:S01]  /*83a0*/  FADD.FTZ R135, R135, R148 ;  /* 0x0000009487877221 */ /* 0x000fe20000010000 */
[----:B------:R1:W-:Y:S01]  /*83b0*/  MUFU.EX2 R145, R0 ;  /* 0x0000000000917308 */ /* 0x0003e20000000800 */
[C---:B----4-:R-:W-:Y:S05]  /*83c0*/  HMMA.16816.F32.BF16 R4, R136.reuse, R140, R4 ;  /* 0x0000008c8804723c */ /* 0x050fea0000041804 */
[----:B------:R-:W-:Y:S03]  /*83d0*/  FADD.FTZ R135, R146, R135 ;  /* 0x0000008792877221 */ /* 0x000fe60000010000 */
[C---:B------:R-:W-:Y:S04]  /*83e0*/  HMMA.16816.F32.BF16 R8, R136.reuse, R142, R8 ;  /* 0x0000008e8808723c */ /* 0x040fe80000041808 */
[--C-:B-1----:R-:W-:Y:S02]  /*83f0*/  FFMA.FTZ R0, R187, c[0x0][0x2d0], -R132.reuse ;  /* 0x0000b400bb007a23 */ /* 0x102fe40000010884 */
[----:B------:R1:W5:Y:S02]  /*8400*/  LDL.LU R187, [R1+0xa4] ;  /* 0x0000a40001bb7983 */ /* 0x0003640000300800 */
[----:B------:R4:W-:Y:S04]  /*8410*/  MUFU.EX2 R149, R0 ;  /* 0x0000000000957308 */ /* 0x0009e80000000800 */
[--C-:B----4-:R-:W-:Y:S02]  /*8420*/  FFMA.FTZ R0, R180, c[0x0][0x2d0], -R132.reuse ;  /* 0x0000b400b4007a23 */ /* 0x110fe40000010884 */
[----:B------:R1:W5:Y:S04]  /*8430*/  LDL.LU R180, [R1+0xa0] ;  /* 0x0000a00001b47983 */ /* 0x0003680000300800 */
[----:B------:R4:W-:Y:S02]  /*8440*/  MUFU.EX2 R147, R0 ;  /* 0x0000000000937308 */ /* 0x0009e40000000800 */
[--C-:B----4-:R-:W-:Y:S02]  /*8450*/  FFMA.FTZ R0, R181, c[0x0][0x2d0], -R132.reuse ;  /* 0x0000b400b5007a23 */ /* 0x110fe40000010884 */
[----:B------:R1:W5:Y:S06]  /*8460*/  LDL.LU R181, [R1+0x9c] ;  /* 0x00009c0001b57983 */ /* 0x00036c0000300800 */
[----:B------:R4:W-:Y:S01]  /*8470*/  MUFU.EX2 R150, R0 ;  /* 0x0000000000967308 */ /* 0x0009e20000000800 */
[----:B------:R1:W5:Y:S05]  /*8480*/  LDL.LU R182, [R1+0x98] ;  /* 0x0000980001b67983 */ /* 0x00036a0000300800 */
[----:B------:R1:W5:Y:S05]  /*8490*/  LDL.LU R183, [R1+0x94] ;  /* 0x0000940001b77983 */ /* 0x00036a0000300800 */
[----:B------:R1:W5:Y:S05]  /*84a0*/  LDL.LU R172, [R1+0x90] ;  /* 0x0000900001ac7983 */ /* 0x00036a0000300800 */
[----:B------:R1:W5:Y:S01]  /*84b0*/  LDL.LU R173, [R1+0x8c] ;  /* 0x00008c0001ad7983 */ /* 0x0003620000300800 */
[--C-:B----4-:R-:W-:Y:S04]  /*84c0*/  FFMA.FTZ R0, R174, c[0x0][0x2d0], -R132.reuse ;  /* 0x0000b400ae007a23 */ /* 0x110fe80000010884 */
[----:B------:R1:W5:Y:S01]  /*84d0*/  LDL.LU R174, [R1+0x88] ;  /* 0x0000880001ae7983 */ /* 0x0003620000300800 */
[----:B------:R4:W-:Y:S02]  /*84e0*/  MUFU.EX2 R148, R0 ;  /* 0x0000000000947308 */ /* 0x0009e40000000800 */
[--C-:B----4-:R-:W-:Y:S02]  /*84f0*/  FFMA.FTZ R0, R175, c[0x0][0x2d0], -R132.reuse ;  /* 0x0000b400af007a23 */ /* 0x110fe40000010884 */
[----:B------:R1:W5:Y:S06]  /*8500*/  LDL.LU R175, [R1+0x84] ;  /* 0x0000840001af7983 */ /* 0x00036c0000300800 */
[----:B------:R4:W1:Y:S02]  /*8510*/  MUFU.EX2 R165, R0 ;  /* 0x0000000000a57308 */ /* 0x0008640000000800 */
[--C-:B----4-:R-:W-:Y:S01]  /*8520*/  FFMA.FTZ R0, R168, c[0x0][0x2d0], -R132.reuse ;  /* 0x0000b400a8007a23 */ /* 0x110fe20000010884 */
[----:B-1----:R-:W-:Y:S01]  /*8530*/  F2FP.BF16.PACK_AB R133, R165, R148 ;  /* 0x00000094a585723e */ /* 0x002fe200000010ff */
[----:B------:R1:W5:Y:S05]  /*8540*/  LDL.LU R168, [R1+0x80] ;  /* 0x0000800001a87983 */ /* 0x00036a0000300800 */
[----:B------:R1:W5:Y:S05]  /*8550*/  LDL.LU R169, [R1+0x7c] ;  /* 0x00007c0001a97983 */ /* 0x00036a0000300800 */
[----:B--2---:R-:W2:Y:S02]  /*8560*/  LDSM.16.MT88.4 R140, [R238+0x100] ;  /* 0x00010000ee8c783b */ /* 0x004ea40000004200 */
[C---:B--2---:R-:W-:Y:S08]  /*8570*/  HMMA.16816.F32.BF16 R12, R136.reuse, R140, R12 ;  /* 0x0000008c880c723c */ /* 0x044ff0000004180c */
[C---:B------:R-:W-:Y:S01]  /*8580*/  HMMA.16816.F32.BF16 R16, R136.reuse, R142, R16 ;  /* 0x0000008e8810723c */ /* 0x040fe20000041810 */
[----:B---3--:R-:W2:Y:S07]  /*8590*/  LDSM.16.MT88.4 R140, [R241+0x100] ;  /* 0x00010000f18c783b */ /* 0x008eae0000004200 */
[C---:B--2---:R-:W-:Y:S08]  /*85a0*/  HMMA.16816.F32.BF16 R20, R136.reuse, R140, R20 ;  /* 0x0000008c8814723c */ /* 0x044ff00000041814 */
[C---:B------:R-:W-:Y:S01]  /*85b0*/  HMMA.16816.F32.BF16 R24, R136.reuse, R142, R24 ;  /* 0x0000008e8818723c */ /* 0x040fe20000041818 */
[----:B------:R-:W2:Y:S07]  /*85c0*/  LDSM.16.MT88.4 R140, [R240+0x100] ;  /* 0x00010000f08c783b */ /* 0x000eae0000004200 */
        /* <DEDUP_REMOVED lines=37> */
[----:B------:R-:W-:Y:S01]  /*8820*/  HMMA.16816.F32.BF16 R128, R136, R142, R128 ;  /* 0x0000008e8880723c */ /* 0x000fe20000041880 */
[----:B------:R-:W2:Y:S06]  /*8830*/  LDSM.16.MT88.4 R140, [R237+0x900] ;  /* 0x00090000ed8c783b */ /* 0x000eac0000004200 */
[----:B------:R-:W-:Y:S02]  /*8840*/  F2FP.BF16.PACK_AB R136, R153, R152 ;  /* 0x000000989988723e */ /* 0x000fe400000010ff */
[----:B------:R-:W-:Y:S03]  /*8850*/  F2FP.BF16.PACK_AB R138, R157, R154 ;  /* 0x0000009a9d8a723e */ /* 0x000fe600000010ff */
[----:B------:R-:W-:Y:S01]  /*8860*/  F2FP.BF16.PACK_AB R137, R149, R145 ;  /* 0x000000919589723e */ /* 0x000fe200000010ff */
[----:B------:R-:W-:Y:S01]  /*8870*/  FADD.FTZ R145, R145, R135 ;  /* 0x0000008791917221 */ /* 0x000fe20000010000 */
[----:B------:R-:W-:Y:S07]  /*8880*/  F2FP.BF16.PACK_AB R139, R150, R147 ;  /* 0x00000093968b723e */ /* 0x000fee00000010ff */
        /* <DEDUP_REMOVED lines=45> */
[C---:B--2---:R-:W-:Y:S01]  /*8b60*/  HMMA.16816.F32.BF16 R124, R136.reuse, R140, R124 ;  /* 0x0000008c887c723c */ /* 0x044fe2000004187c */
[----:B------:R2:W3:Y:S07]  /*8b70*/  MUFU.EX2 R140, R0 ;  /* 0x00000000008c7308 */ /* 0x0004ee0000000800 */
[----:B------:R-:W-:Y:S01]  /*8b80*/  HMMA.16816.F32.BF16 R128, R136, R142, R128 ;  /* 0x0000008e8880723c */ /* 0x000fe20000041880 */
[----:B------:R-:W4:Y:S03]  /*8b90*/  LDSM.16.MT88.4 R136, [R237+0x1100] ;  /* 0x00110000ed88783b */ /* 0x000f260000004200 */
[----:B--2---:R-:W-:Y:S01]  /*8ba0*/  FFMA.FTZ R0, R164, c[0x0][0x2d0], -R132 ;  /* 0x0000b400a4007a23 */ /* 0x004fe20000010884 */
[----:B---3--:R-:W-:Y:S01]  /*8bb0*/  MOV R146, R140 ;  /* 0x0000008c00927202 */ /* 0x008fe20000000f00 */
[----:B------:R2:W-:Y:S01]  /*8bc0*/  MUFU.EX2 R164, R170 ;  /* 0x000000aa00a47308 */ /* 0x0005e20000000800 */
[----:B------:R-:W3:Y:S01]  /*8bd0*/  LDSM.16.MT88.4 R140, [R238+0x1100] ;  /* 0x00110000ee8c783b */ /* 0x000ee20000004200 */
[----:B------:R-:W-:Y:S08]  /*8be0*/  F2FP.BF16.PACK_AB R132, R156, R151 ;  /* 0x000000979c84723e */ /* 0x000ff000000010ff */
[----:B------:R-:W1:Y:S01]  /*8bf0*/  MUFU.EX2 R166, R0 ;  /* 0x0000000000a67308 */ /* 0x000e620000000800 */
[----:B--2---:R2:W5:Y:S05]  /*8c00*/  LDL.LU R170, [R1+0x78] ;  /* 0x0000780001aa7983 */ /* 0x00456a0000300800 */
[----:B------:R2:W5:Y:S01]  /*8c10*/  LDL.LU R171, [R1+0x74] ;  /* 0x0000740001ab7983 */ /* 0x0005620000300800 */
[----:B-1----:R-:W-:Y:S04]  /*8c20*/  F2FP.BF16.PACK_AB R135, R166, R146 ;  /* 0x00000092a687723e */ /* 0x002fe800000010ff */
[----:B------:R2:W5:Y:S01]  /*8c30*/  LDL.LU R243, [R1+0x70] ;  /* 0x0000700001f37983 */ /* 0x0005620000300800 */
[----:B------:R-:W-:Y:S04]  /*8c40*/  FADD.FTZ R0, R152, R144 ;  /* 0x0000009098007221 */ /* 0x000fe80000010000 */
[----:B------:R-:W-:Y:S01]  /*8c50*/  FADD.FTZ R144, R153, R0 ;  /* 0x0000000099907221 */ /* 0x000fe20000010000 */
[C---:B----4-:R-:W-:Y:S05]  /*8c60*/  HMMA.16816.F32.BF16 R4, R132.reuse, R136, R4 ;  /* 0x000000888404723c */ /* 0x050fea0000041804 */
[----:B------:R-:W-:Y:S03]  /*8c70*/  FADD.FTZ R0, R149, R145 ;  /* 0x0000009195007221 */ /* 0x000fe60000010000 */
[C---:B------:R-:W-:Y:S01]  /*8c80*/  HMMA.16816.F32.BF16 R8, R132.reuse, R138, R8 ;  /* 0x0000008a8408723c */ /* 0x040fe20000041808 */
[----:B------:R-:W1:Y:S07]  /*8c90*/  LDSM.16.MT88.4 R136, [R241+0x1100] ;  /* 0x00110000f188783b */ /* 0x000e6e0000004200 */
[C---:B---3--:R-:W-:Y:S08]  /*8ca0*/  HMMA.16816.F32.BF16 R12, R132.reuse, R140, R12 ;  /* 0x0000008c840c723c */ /* 0x048ff0000004180c */
[C---:B------:R-:W-:Y:S01]  /*8cb0*/  HMMA.16816.F32.BF16 R16, R132.reuse, R142, R16 ;  /* 0x0000008e8410723c */ /* 0x040fe20000041810 */
[----:B------:R-:W3:Y:S07]  /*8cc0*/  LDSM.16.MT88.4 R140, [R240+0x1100] ;  /* 0x00110000f08c783b */ /* 0x000eee0000004200 */
[C---:B-1----:R-:W-:Y:S08]  /*8cd0*/  HMMA.16816.F32.BF16 R20, R132.reuse, R136, R20 ;  /* 0x000000888414723c */ /* 0x042ff00000041814 */
        /* <DEDUP_REMOVED lines=35> */
[C---:B-1----:R-:W-:Y:S07]  /*8f10*/  HMMA.16816.F32.BF16 R116, R132.reuse, R136, R116 ;  /* 0x000000888474723c */ /* 0x042fee0000041874 */
[----:B------:R-:W-:Y:S01]  /*8f20*/  MOV R137, R162 ;  /* 0x000000a200897202 */ /* 0x000fe20000000f00 */
[C---:B------:R-:W-:Y:S01]  /*8f30*/  HMMA.16816.F32.BF16 R120, R132.reuse, R138, R120 ;  /* 0x0000008a8478723c */ /* 0x040fe20000041878 */
[----:B------:R-:W1:Y:S03]  /*8f40*/  LDSM.16.MT88.4 R160, [R237+0x1900] ;  /* 0x00190000eda0783b */ /* 0x000e660000004200 */
[----:B------:R-:W-:Y:S04]  /*8f50*/  FADD.FTZ R136, R154, R144 ;  /* 0x000000909a887221 */ /* 0x000fe80000010000 */
[C---:B---3--:R-:W-:Y:S07]  /*8f60*/  HMMA.16816.F32.BF16 R124, R132.reuse, R140, R124 ;  /* 0x0000008c847c723c */ /* 0x048fee000004187c */
[----:B------:R-:W-:Y:S01]  /*8f70*/  MOV R141, R155 ;  /* 0x0000009b008d7202 */ /* 0x000fe20000000f00 */
[----:B------:R-:W-:Y:S01]  /*8f80*/  HMMA.16816.F32.BF16 R128, R132, R142, R128 ;  /* 0x0000008e8480723c */ /* 0x000fe20000041880 */
[----:B------:R-:W3:Y:S03]  /*8f90*/  LDSM.16.MT88.4 R152, [R238+0x1900] ;  /* 0x00190000ee98783b */ /* 0x000ee60000004200 */
[----:B------:R-:W-:Y:S02]  /*8fa0*/  FADD.FTZ R140, R147, R0 ;  /* 0x00000000938c7221 */ /* 0x000fe40000010000 */
[----:B------:R-:W-:Y:S01]  /*8fb0*/  FADD.FTZ R0, R157, R136 ;  /* 0x000000889d007221 */ /* 0x000fe20000010000 */
[----:B------:R-:W-:Y:S01]  /*8fc0*/  MOV R157, R167 ;  /* 0x000000a7009d7202 */ /* 0x000fe20000000f00 */
[----:B------:R-:W-:Y:S01]  /*8fd0*/  FADD.FTZ R132, R150, R140 ;  /* 0x0000008c96847221 */ /* 0x000fe20000010000 */
[----:B------:R-:W-:Y:S03]  /*8fe0*/  MOV R150, R164 ;  /* 0x000000a400967202 */ /* 0x000fe60000000f00 */
[----:B------:R-:W-:Y:S01]  /*8ff0*/  MOV R143, R146 ;  /* 0x00000092008f7202 */ /* 0x000fe20000000f00 */
[----:B------:R-:W-:Y:S01]  /*9000*/  FADD.FTZ R148, R148, R132 ;  /* 0x0000008494947221 */ /* 0x000fe20000010000 */
[----:B------:R-:W4:Y:S01]  /*9010*/  LDSM.16.MT88.4 R144, [R241+0x1900] ;  /* 0x00190000f190783b */ /* 0x000f220000004200 */
[----:B------:R-:W-:Y:S01]  /*9020*/  F2FP.BF16.PACK_AB R132, R150, R157 ;  /* 0x0000009d9684723e */ /* 0x000fe200000010ff */
[----:B------:R-:W-:Y:S01]  /*9030*/  FADD.FTZ R0, R151, R0 ;  /* 0x0000000097007221 */ /* 0x000fe20000010000 */
[----:B------:R-:W-:Y:S02]  /*9040*/  F2FP.BF16.PACK_AB R134, R159, R158 ;  /* 0x0000009e9f86723e */ /* 0x000fe400000010ff */
[----:B------:R-:W-:Y:S01]  /*9050*/  F2FP.BF16.PACK_AB R133, R178, R179 ;  /* 0x000000b3b285723e */ /* 0x000fe200000010ff */
[----:B------:R-:W-:Y:S01]  /*9060*/  FADD.FTZ R149, R156, R0 ;  /* 0x000000009c957221 */ /* 0x000fe20000010000 */
[----:B------:R-:W-:Y:S02]  /*9070*/  F2FP.BF16.PACK_AB R135, R176, R177 ;  /* 0x000000b1b087723e */ /* 0x000fe400000010ff */
[----:B------:R-:W-:Y:S02]  /*9080*/  MOV R140, R166 ;  /* 0x000000a6008c7202 */ /* 0x000fe40000000f00 */
[----:B------:R-:W-:Y:S02]  /*9090*/  MOV R0, R165 ;  /* 0x000000a500007202 */ /* 0x000fe40000000f00 */
[----:B------:R-:W-:Y:S01]  /*90a0*/  MOV R142, R137 ;  /* 0x00000089008e7202 */ /* 0x000fe20000000f00 */
[C---:B-1----:R-:W-:Y:S01]  /*90b0*/  HMMA.16816.F32.BF16 R164, R132.reuse, R160, R4 ;  /* 0x000000a084a4723c */ /* 0x042fe20000041804 */
[----:B------:R-:W1:Y:S06]  /*90c0*/  LDSM.16.MT88.4 R136, [R240+0x1900] ;  /* 0x00190000f088783b */ /* 0x000e6c0000004200 */
[----:B------:R-:W-:Y:S01]  /*90d0*/  MOV R5, R157 ;  /* 0x0000009d00057202 */ /* 0x000fe20000000f00 */
[C---:B------:R-:W-:Y:S04]  /*90e0*/  HMMA.16816.F32.BF16 R160, R132.reuse, R162, R8 ;  /* 0x000000a284a0723c */ /* 0x040fe80000041808 */
[----:B------:R-:W-:Y:S02]  /*90f0*/  MOV R4, R150 ;  /* 0x0000009600047202 */ /* 0x000fe40000000f00 */
[----:B------:R-:W-:Y:S02]  /*9100*/  MOV R6, R149 ;  /* 0x0000009500067202 */ /* 0x000fe40000000f00 */
[----:B------:R-:W-:Y:S04]  /*9110*/  MOV R10, R159 ;  /* 0x0000009f000a7202 */ /* 0x000fe80000000f00 */
[----:B------:R-:W-:Y:S02]  /*9120*/  MOV R11, R158 ;  /* 0x0000009e000b7202 */ /* 0x000fe40000000f00 */
[C---:B---3--:R-:W-:Y:S01]  /*9130*/  HMMA.16816.F32.BF16 R156, R132.reuse, R152, R12 ;  /* 0x00000098849c723c */ /* 0x048fe2000004180c */
[----:B------:R-:W-:Y:S02]  /*9140*/  LDSM.16.MT88.4 R12, [R241+0x3900] ;  /* 0x00390000f10c783b */ /* 0x000fe40000004200 */
[----:B------:R-:W-:Y:S05]  /*9150*/  MOV R7, R148 ;  /* 0x0000009400077202 */ /* 0x000fea0000000f00 */
[C---:B------:R-:W-:Y:S01]  /*9160*/  HMMA.16816.F32.BF16 R152, R132.reuse, R154, R16 ;  /* 0x0000009a8498723c */ /* 0x040fe20000041810 */
[----:B------:R-:W-:Y:S07]  /*9170*/  LDSM.16.MT88.4 R16, [R240+0x3900] ;  /* 0x00390000f010783b */ /* 0x000fee0000004200 */
[C---:B----4-:R-:W-:Y:S07]  /*9180*/  HMMA.16816.F32.BF16 R148, R132.reuse, R144, R20 ;  /* 0x000000908494723c */ /* 0x050fee0000041814 */
[----:B------:R-:W-:Y:S01]  /*9190*/  MOV R21, R4 ;  /* 0x0000000400157202 */ /* 0x000fe20000000f00 */
[C---:B------:R-:W-:Y:S04]  /*91a0*/  HMMA.16816.F32.BF16 R144, R132.reuse, R146, R24 ;  /* 0x000000928490723c */ /* 0x040fe80000041818 */
[----:B------:R-:W-:Y:S02]  /*91b0*/  MOV R20, R5 ;  /* 0x0000000500147202 */ /* 0x000fe40000000f00 */
[----:B------:R-:W-:Y:S02]  /*91c0*/  MOV R23, R10 ;  /* 0x0000000a00177202 */ /* 0x000fe40000000f00 */
[----:B------:R-:W-:Y:S04]  /*91d0*/  MOV R27, R140 ;  /* 0x0000008c001b7202 */ /* 0x000fe80000000f00 */
[----:B------:R-:W-:Y:S02]  /*91e0*/  MOV R26, R142 ;  /* 0x0000008e001a7202 */ /* 0x000fe40000000f00 */
[----:B------:R-:W-:Y:S02]  /*91f0*/  MOV R25, R143 ;  /* 0x0000008f00197202 */ /* 0x000fe40000000f00 */
[----:B------:R-:W-:Y:S02]  /*9200*/  MOV R24, R141 ;  /* 0x0000008d00187202 */ /* 0x000fe40000000f00 */
[C---:B-1----:R-:W-:Y:S03]  /*9210*/  HMMA.16816.F32.BF16 R140, R132.reuse, R136, R28 ;  /* 0x00000088848c723c */ /* 0x042fe6000004181c */
[----:B------:R-:W-:Y:S02]  /*9220*/  MOV R22, R11 ;  /* 0x0000000b00167202 */ /* 0x000fe40000000f00 */
[----:B------:R-:W-:Y:S02]  /*9230*/  LDSM.16.MT88.4 R8, [R238+0x3900] ;  /* 0x00390000ee08783b */ /* 0x000fe40000004200 */
[----:B------:R-:W-:Y:S01]  /*9240*/  MOV R31, R6 ;  /* 0x00000006001f7202 */ /* 0x000fe20000000f00 */
[C---:B------:R-:W-:Y:S04]  /*9250*/  HMMA.16816.F32.BF16 R136, R132.reuse, R138, R32 ;  /* 0x0000008a8488723c */ /* 0x040fe80000041820 */
[----:B------:R-:W-:Y:S02]  /*9260*/  MOV R30, R7 ;  /* 0x00000007001e7202 */ /* 0x000fe40000000f00 */
[----:B------:R-:W1:Y:S03]  /*9270*/  LDSM.16.MT88.4 R4, [R237+0x3900] ;  /* 0x00390000ed04783b */ /* 0x000e660000004200 */
[----:B------:R-:W-:Y:S04]  /*9280*/  FADD.FTZ R0, R0, R30 ;  /* 0x0000001e00007221 */ /* 0x000fe80000010000 */
[----:B------:R-:W-:Y:S01]  /*9290*/  FADD.FTZ R0, R25, R0 ;  /* 0x0000000019007221 */ /* 0x000fe20000010000 */
[C---:B-1----:R-:W-:Y:S08]  /*92a0*/  HMMA.16816.F32.BF16 R36, R132.reuse, R4, R36 ;  /* 0x000000048424723c */ /* 0x042ff00000041824 */
[C---:B------:R-:W-:Y:S01]  /*92b0*/  HMMA.16816.F32.BF16 R40, R132.reuse, R6, R40 ;  /* 0x000000068428723c */ /* 0x040fe20000041828 */
[----:B------:R-:W1:Y:S07]  /*92c0*/  LDSM.16.MT88.4 R4, [R237+0x5900] ;  /* 0x00590000ed04783b */ /* 0x000e6e0000004200 */
[C---:B------:R-:W-:Y:S08]  /*92d0*/  HMMA.16816.F32.BF16 R44, R132.reuse, R8, R44 ;  /* 0x00000008842c723c */ /* 0x040ff0000004182c */
[C---:B------:R-:W-:Y:S01]  /*92e0*/  HMMA.16816.F32.BF16 R48, R132.reuse, R10, R48 ;  /* 0x0000000a8430723c */ /* 0x040fe20000041830 */
[----:B------:R-:W3:Y:S07]  /*92f0*/  LDSM.16.MT88.4 R8, [R238+0x5900] ;  /* 0x00590000ee08783b */ /* 0x000eee0000004200 */
[C---:B------:R-:W-:Y:S08]  /*9300*/  HMMA.16816.F32.BF16 R52, R132.reuse, R12, R52 ;  /* 0x0000000c8434723c */ /* 0x040ff00000041834 */
[C---:B------:R-:W-:Y:S01]  /*9310*/  HMMA.16816.F32.BF16 R56, R132.reuse, R14, R56 ;  /* 0x0000000e8438723c */ /* 0x040fe20000041838 */
[----:B------:R-:W4:Y:S07]  /*9320*/  LDSM.16.MT88.4 R12, [R241+0x5900] ;  /* 0x00590000f10c783b */ /* 0x000f2e0000004200 */
[C---:B------:R-:W-:Y:S08]  /*9330*/  HMMA.16816.F32.BF16 R60, R132.reuse, R16, R60 ;  /* 0x00000010843c723c */ /* 0x040ff0000004183c */
[C---:B------:R-:W-:Y:S01]  /*9340*/  HMMA.16816.F32.BF16 R64, R132.reuse, R18, R64 ;  /* 0x000000128440723c */ /* 0x040fe20000041840 */
[----:B------:R-:W2:Y:S07]  /*9350*/  LDSM.16.MT88.4 R16, [R240+0x5900] ;  /* 0x00590000f010783b */ /* 0x000eae0000004200 */
[C---:B-1----:R-:W-:Y:S08]  /*9360*/  HMMA.16816.F32.BF16 R68, R132.reuse, R4, R68 ;  /* 0x000000048444723c */ /* 0x042ff00000041844 */
[C---:B------:R-:W-:Y:S01]  /*9370*/  HMMA.16816.F32.BF16 R72, R132.reuse, R6, R72 ;  /* 0x000000068448723c */ /* 0x040fe20000041848 */
[----:B------:R-:W1:Y:S07]  /*9380*/  LDSM.16.MT88.4 R4, [R237+0x7900] ;  /* 0x00790000ed04783b */ /* 0x000e6e0000004200 */
[C---:B---3--:R-:W-:Y:S08]  /*9390*/  HMMA.16816.F32.BF16 R76, R132.reuse, R8, R76 ;  /* 0x00000008844c723c */ /* 0x048ff0000004184c */
[C---:B------:R-:W-:Y:S01]  /*93a0*/  HMMA.16816.F32.BF16 R80, R132.reuse, R10, R80 ;  /* 0x0000000a8450723c */ /* 0x040fe20000041850 */
[----:B------:R-:W3:Y:S07]  /*93b0*/  LDSM.16.MT88.4 R8, [R238+0x7900] ;  /* 0x00790000ee08783b */ /* 0x000eee0000004200 */
[C---:B----4-:R-:W-:Y:S08]  /*93c0*/  HMMA.16816.F32.BF16 R84, R132.reuse, R12, R84 ;  /* 0x0000000c8454723c */ /* 0x050ff00000041854 */
[C---:B------:R-:W-:Y:S01]  /*93d0*/  HMMA.16816.F32.BF16 R88, R132.reuse, R14, R88 ;  /* 0x0000000e8458723c */ /* 0x040fe20000041858 */
[----:B------:R-:W4:Y:S07]  /*93e0*/  LDSM.16.MT88.4 R12, [R241+0x7900] ;  /* 0x00790000f10c783b */ /* 0x000f2e0000004200 */
[C---:B--2---:R-:W-:Y:S08]  /*93f0*/  HMMA.16816.F32.BF16 R92, R132.reuse, R16, R92 ;  /* 0x00000010845c723c */ /* 0x044ff0000004185c */
[C---:B------:R-:W-:Y:S01]  /*9400*/  HMMA.16816.F32.BF16 R96, R132.reuse, R18, R96 ;  /* 0x000000128460723c */ /* 0x040fe20000041860 */
[----:B------:R-:W2:Y:S07]  /*9410*/  LDSM.16.MT88.4 R16, [R240+0x7900] ;  /* 0x00790000f010783b */ /* 0x000eae0000004200 */
[C---:B-1----:R-:W-:Y:S07]  /*9420*/  HMMA.16816.F32.BF16 R100, R132.reuse, R4, R100 ;  /* 0x000000048464723c */ /* 0x042fee0000041864 */
[----:B------:R-:W-:Y:S01]  /*9430*/  FADD.FTZ R4, R24, R31 ;  /* 0x0000001f18047221 */ /* 0x000fe20000010000 */
[C---:B------:R-:W-:Y:S04]  /*9440*/  HMMA.16816.F32.BF16 R104, R132.reuse, R6, R104 ;  /* 0x000000068468723c */ /* 0x040fe80000041868 */
[----:B------:R-:W-:Y:S02]  /*9450*/  FADD.FTZ R4, R26, R4 ;  /* 0x000000041a047221 */ /* 0x000fe40000010000 */
[----:B------:R-:W-:Y:S02]  /*9460*/  FADD.FTZ R5, R27, R0 ;  /* 0x000000001b057221 */ /* 0x000fe40000010000 */
[C---:B---3--:R-:W-:Y:S04]  /*9470*/  HMMA.16816.F32.BF16 R108, R132.reuse, R8, R108 ;  /* 0x00000008846c723c */ /* 0x048fe8000004186c */
[----:B------:R-:W-:Y:S02]  /*9480*/  FADD.FTZ R0, R20, R4 ;  /* 0x0000000414007221 */ /* 0x000fe40000010000 */
[----:B------:R-:W-:Y:S02]  /*9490*/  FADD.FTZ R5, R179, R5 ;  /* 0x00000005b3057221 */ /* 0x000fe40000010000 */
[C---:B------:R-:W-:Y:S04]  /*94a0*/  HMMA.16816.F32.BF16 R112, R132.reuse, R10, R112 ;  /* 0x0000000a8470723c */ /* 0x040fe80000041870 */
[----:B------:R-:W-:Y:S02]  /*94b0*/  FADD.FTZ R0, R21, R0 ;  /* 0x0000000015007221 */ /* 0x000fe40000010000 */
[----:B------:R-:W-:Y:S02]  /*94c0*/  FADD.FTZ R5, R178, R5 ;  /* 0x00000005b2057221 */ /* 0x000fe40000010000 */
[C---:B----4-:R-:W-:Y:S04]  /*94d0*/  HMMA.16816.F32.BF16 R116, R132.reuse, R12, R116 ;  /* 0x0000000c8474723c */ /* 0x050fe80000041874 */
[----:B------:R-:W-:Y:S02]  /*94e0*/  FADD.FTZ R4, R22, R0 ;  /* 0x0000000016047221 */ /* 0x000fe40000010000 */
[----:B------:R-:W-:Y:S02]  /*94f0*/  FADD.FTZ R0, R177, R5 ;  /* 0x00000005b1007221 */ /* 0x000fe40000010000 */
[C---:B------:R-:W-:Y:S04]  /*9500*/  HMMA.16816.F32.BF16 R120, R132.reuse, R14, R120 ;  /* 0x0000000e8478723c */ /* 0x040fe80000041878 */
[----:B------:R-:W-:Y:S02]  /*9510*/  FADD.FTZ R4, R23, R4 ;  /* 0x0000000417047221 */ /* 0x000fe40000010000 */
[----:B------:R-:W-:Y:S02]  /*9520*/  FADD.FTZ R0, R176, R0 ;  /* 0x00000000b0007221 */ /* 0x000fe40000010000 */
[C---:B--2---:R-:W-:Y:S01]  /*9530*/  HMMA.16816.F32.BF16 R124, R132.reuse, R16, R124 ;  /* 0x00000010847c723c */ /* 0x044fe2000004187c */
[----:B------:R-:W-:Y:S05]  /*9540*/  STL [R1+0x1c], R4 ;  /* 0x00001c0401007387 */ /* 0x000fea0000100800 */
[----:B------:R1:W-:Y:S02]  /*9550*/  STL [R1+0x20], R0 ;  /* 0x0000200001007387 */ /* 0x0003e40000100800 */
[----:B------:R-:W-:Y:S07]  /*9560*/  HMMA.16816.F32.BF16 R128, R132, R18, R128 ;  /* 0x000000128480723c */ /* 0x000fee0000041880 */
[----:B------:R-:W-:Y:S02]  /*9570*/  MOV R132, R2 ;  /* 0x0000000200847202 */ /* 0x000fe40000000f00 */
[----:B-1----:R-:W-:Y:S01]  /*9580*/  MOV R0, R3 ;  /* 0x0000000300007202 */ /* 0x002fe20000000f00 */
[----:B------:R-:W-:-:S05]  /*9590*/  @P0 BRA `(.L_x_5) ;  /* 0xffffc4c000000947 */ /* 0x000fca000383ffff */
.L_x_4:
[----:B------:R-:W2:Y:S04]  /*95a0*/  LDL.LU R4, [R1+0x1c] ;  /* 0x00001c0001047983 */ /* 0x000ea80000300800 */
[----:B------:R-:W3:Y:S01]  /*95b0*/  LDL.LU R5, [R1+0x20] ;  /* 0x0000200001057983 */ /* 0x000ee20000300800 */
[----:B------:R-:W-:-:S02]  /*95c0*/  MOV R16, 0xff800000 ;  /* 0xff80000000107802 */ /* 0x000fc40000000f00 */
[----:B------:R-:W-:Y:S02]  /*95d0*/  MOV R17, 0xff800000 ;  /* 0xff80000000117802 */ /* 0x000fe40000000f00 */
[----:B------:R-:W-:Y:S01]  /*95e0*/  PLOP3.LUT P2, PT, PT, PT, PT, 0x8, 0x0 ;  /* 0x000000000000781c */ /* 0x000fe20003f4e170 */
[----:B--2---:R-:W1:Y:S04]  /*95f0*/  SHFL.BFLY PT, R7, R4, 0x2, 0x1f ;  /* 0x0c401f0004077f89 */ /* 0x004e6800000e0000 */
[----:B---3--:R-:W2:Y:S01]  /*9600*/  SHFL.BFLY PT, R8, R5, 0x2, 0x1f ;  /* 0x0c401f0005087f89 */ /* 0x008ea200000e0000 */
[----:B-1----:R-:W-:Y:S02]  /*9610*/  FADD.FTZ R7, R7, R4 ;  /* 0x0000000407077221 */ /* 0x002fe40000010000 */
[----:B--2---:R-:W-:-:S03]  /*9620*/  FADD.FTZ R8, R8, R5 ;  /* 0x0000000508087221 */ /* 0x004fc60000010000 */
[----:B------:R-:W1:Y:S04]  /*9630*/  SHFL.BFLY PT, R4, R7, 0x1, 0x1f ;  /* 0x0c201f0007047f89 */ /* 0x000e6800000e0000 */
[----:B------:R-:W2:Y:S01]  /*9640*/  SHFL.BFLY PT, R0, R8, 0x1, 0x1f ;  /* 0x0c201f0008007f89 */ /* 0x000ea200000e0000 */
[----:B-1----:R-:W-:Y:S01]  /*9650*/  FADD.FTZ R7, R7, R4 ;  /* 0x0000000407077221 */ /* 0x002fe20000010000 */
[----:B------:R-:W-:Y:S01]  /*9660*/  MOV R4, RZ ;  /* 0x000000ff00047202 */ /* 0x000fe20000000f00 */
[----:B--2---:R-:W-:-:S03]  /*9670*/  FADD.FTZ R8, R0, R8 ;  /* 0x0000000800087221 */ /* 0x004fc60000010000 */
[----:B------:R-:W-:Y:S02]  /*9680*/  FSETP.NE.FTZ.AND P1, PT, R7, RZ, PT ;  /* 0x000000ff0700720b */ /* 0x000fe40003f35000 */
[----:B------:R-:W-:Y:S02]  /*9690*/  MOV R0, RZ ;  /* 0x000000ff00007202 */ /* 0x000fe40000000f00 */
[----:B------:R-:W-:-:S09]  /*96a0*/  FSETP.NE.FTZ.AND P0, PT, R8, RZ, PT ;  /* 0x000000ff0800720b */ /* 0x000fd20003f15000 */
[----:B------:R-:W1:Y:S01]  /*96b0*/  @P1 MUFU.RCP R4, R7 ;  /* 0x0000000700041308 */ /* 0x000e620000001000 */
[----:B------:R-:W-:-:S05]  /*96c0*/  @P1 MOV R5, 0x3f317218 ;  /* 0x3f31721800051802 */ /* 0x000fca0000000f00 */
[----:B------:R-:W-:Y:S02]  /*96d0*/  @P1 FMUL.FTZ R6, R5, c[0x0][0x2d0] ;  /* 0x0000b40005061a20 */ /* 0x000fe40000410000 */
[----:B------:R-:W-:Y:S08]  /*96e0*/  @P0 MUFU.RCP R0, R8 ;  /* 0x0000000800000308 */ /* 0x000ff00000001000 */
[----:B------:R-:W2:Y:S01]  /*96f0*/  @P1 MUFU.LG2 R7, R7 ;  /* 0x0000000700071308 */ /* 0x000ea20000000c00 */
[----:B-1----:R-:W-:-:S02]  /*9700*/  FMUL.FTZ R164, R4, R164 ;  /* 0x000000a404a47220 */ /* 0x002fc40000410000 */
[C---:B------:R-:W-:Y:S02]  /*9710*/  FMUL.FTZ R165, R4.reuse, R165 ;  /* 0x000000a504a57220 */ /* 0x040fe40000410000 */
[C---:B------:R-:W-:Y:S02]  /*9720*/  FMUL.FTZ R160, R4.reuse, R160 ;  /* 0x000000a004a07220 */ /* 0x040fe40000410000 */
[C---:B------:R-:W-:Y:S01]  /*9730*/  FMUL.FTZ R161, R4.reuse, R161 ;  /* 0x000000a104a17220 */ /* 0x040fe20000410000 */
[----:B------:R-:W1:Y:S01]  /*9740*/  @P0 MUFU.LG2 R8, R8 ;  /* 0x0000000800080308 */ /* 0x000e620000000c00 */
[C---:B------:R-:W-:Y:S02]  /*9750*/  FMUL.FTZ R156, R4.reuse, R156 ;  /* 0x0000009c049c7220 */ /* 0x040fe40000410000 */
[C---:B------:R-:W-:Y:S02]  /*9760*/  FMUL.FTZ R157, R4.reuse, R157 ;  /* 0x0000009d049d7220 */ /* 0x040fe40000410000 */
[----:B------:R-:W-:-:S02]  /*9770*/  FMUL.FTZ R152, R4, R152 ;  /* 0x0000009804987220 */ /* 0x000fc40000410000 */
[C---:B------:R-:W-:Y:S02]  /*9780*/  FMUL.FTZ R153, R4.reuse, R153 ;  /* 0x0000009904997220 */ /* 0x040fe40000410000 */
[C---:B------:R-:W-:Y:S02]  /*9790*/  FMUL.FTZ R148, R4.reuse, R148 ;  /* 0x0000009404947220 */ /* 0x040fe40000410000 */
[C---:B------:R-:W-:Y:S02]  /*97a0*/  FMUL.FTZ R149, R4.reuse, R149 ;  /* 0x0000009504957220 */ /* 0x040fe40000410000 */
        /* <DEDUP_REMOVED lines=53> */
[----:B------:R-:W-:Y:S01]  /*9b00*/  FMUL.FTZ R129, R4, R129 ;  /* 0x0000008104817220 */ /* 0x000fe20000410000 */
[----:B------:R-:W-:Y:S01]  /*9b10*/  @P0 MOV R4, 0x3f317218 ;  /* 0x3f31721800040802 */ /* 0x000fe20000000f00 */
[----:B--2---:R-:W-:Y:S02]  /*9b20*/  @P1 FMUL.FTZ R7, R7, 0.69314718246459960938 ;  /* 0x3f31721807071820 */ /* 0x004fe40000410000 */
[----:B-1----:R-:W-:Y:S02]  /*9b30*/  @P0 FMUL.FTZ R5, R8, 0.69314718246459960938 ;  /* 0x3f31721808050820 */ /* 0x002fe40000410000 */
[----:B------:R-:W-:-:S02]  /*9b40*/  @P0 FMUL.FTZ R4, R4, c[0x0][0x2d0] ;  /* 0x0000b40004040a20 */ /* 0x000fc40000410000 */
        /* <DEDUP_REMOVED lines=63> */
[----:B------:R-:W-:Y:S02]  /*9f40*/  FMUL.FTZ R131, R0, R131 ;  /* 0x0000008300837220 */ /* 0x000fe40000410000 */
[----:B------:R-:W-:Y:S02]  /*9f50*/  @P1 FFMA.FTZ R16, R6, R3, R7 ;  /* 0x0000000306101223 */ /* 0x000fe40000010007 */
[----:B------:R-:W-:-:S02]  /*9f60*/  @P0 FFMA.FTZ R17, R4, R2, R5 ;  /* 0x0000000204110223 */ /* 0x000fc40000010005 */
.L_x_3:
[----:B------:R-:W-:Y:S05]  /*9f70*/  @P2 BRA `(.L_x_6) ;  /* 0x00001f8000002947 */ /* 0x000fea0003800000 */
[----:B------:R-:W1:Y:S01]  /*9f80*/  S2R R7, SR_TID.X ;  /* 0x0000000000077919 */ /* 0x000e620000002100 */
[----:B------:R-:W-:Y:S01]  /*9f90*/  IMAD R0, RZ, RZ, -UR11 ;  /* 0x8000000bff007e24 */ /* 0x000fe2000f8e02ff */
[----:B------:R-:W-:Y:S01]  /*9fa0*/  ULDC.64 UR4, c[0x0][0x4d0] ;  /* 0x0001340000047ab9 */ /* 0x000fe20000000a00 */
[----:B------:R-:W-:Y:S01]  /*9fb0*/  MOV R20, c[0x0][0x4e8] ;  /* 0x00013a0000147a02 */ /* 0x000fe20000000f00 */
[----:B------:R-:W2:Y:S01]  /*9fc0*/  S2R R9, SR_CTAID.Y ;  /* 0x0000000000097919 */ /* 0x000ea20000002600 */
[----:B------:R-:W-:Y:S01]  /*9fd0*/  UIMAD.WIDE.U32 UR8, UR11, UR4, URZ ;  /* 0x000000040b0872a5 */ /* 0x000fe2000f8e003f */
[----:B------:R-:W-:Y:S01]  /*9fe0*/  BSSY B0, `(.L_x_7) ;  /* 0x000012f000007945 */ /* 0x000fe20003800000 */
[----:B------:R-:W-:Y:S01]  /*9ff0*/  USHF.R.S32.HI UR6, URZ, 0x1f, UR11 ;  /* 0x0000001f3f067899 */ /* 0x000fe2000801140b */
[----:B------:R-:W3:Y:S01]  /*a000*/  S2R R10, SR_CTAID.Z ;  /* 0x00000000000a7919 */ /* 0x000ee20000002700 */
[----:B------:R-:W-:-:S02]  /*a010*/  ISETP.NE.AND P1, PT, R20, 0x1, PT ;  /* 0x000000011400780c */ /* 0x000fc40003f25270 */
[----:B------:R-:W-:Y:S01]  /*a020*/  IMAD.U32 R2, RZ, RZ, UR8 ;  /* 0x00000008ff027e24 */ /* 0x000fe2000f8e00ff */
[----:B------:R-:W-:Y:S01]  /*a030*/  MOV R3, UR9 ;  /* 0x0000000900037c02 */ /* 0x000fe20008000f00 */
[----:B------:R-:W4:Y:S01]  /*a040*/  S2R R19, SR_CTAID.X ;  /* 0x0000000000137919 */ /* 0x000f220000002500 */
[----:B------:R-:W-:-:S04]  /*a050*/  UIMAD UR7, UR6, UR4, URZ ;  /* 0x00000004060772a4 */ /* 0x000fc8000f8e023f */
[----:B------:R-:W-:-:S03]  /*a060*/  UIMAD UR7, UR11, UR5, UR7 ;  /* 0x000000050b0772a4 */ /* 0x000fc6000f8e0207 */
[----:B------:R-:W-:Y:S02]  /*a070*/  ULDC.64 UR4, c[0x0][0x438] ;  /* 0x00010e0000047ab9 */ /* 0x000fe40000000a00 */
[----:B------:R-:W-:Y:S01]  /*a080*/  UIMAD.WIDE.U32 UR14, UR11, UR4, URZ ;  /* 0x000000040b0e72a5 */ /* 0x000fe2000f8e003f */
[----:B-1----:R-:W-:Y:S01]  /*a090*/  SHF.R.S32.HI R5, RZ, 0x1f, R7 ;  /* 0x0000001fff057819 */ /* 0x002fe20000011407 */
[----:B------:R-:W-:Y:S02]  /*a0a0*/  UIMAD UR4, UR6, UR4, URZ ;  /* 0x00000004060472a4 */ /* 0x000fe4000f8e023f */
[----:B------:R-:W-:Y:S01]  /*a0b0*/  UIADD3 UR7, UR9, UR7, URZ ;  /* 0x0000000709077290 */ /* 0x000fe2000fffe03f */
[----:B--2---:R-:W-:Y:S01]  /*a0c0*/  IMAD R9, R0, c[0x0][0x550], R9 ;  /* 0x0001540000097a24 */ /* 0x004fe200078e0209 */
[CC--:B------:R-:W-:Y:S01]  /*a0d0*/  LEA.HI R0, R5.reuse, R7.reuse, RZ, 0x5 ;  /* 0x0000000705007211 */ /* 0x0c0fe200078f28ff */
[----:B------:R-:W-:Y:S01]  /*a0e0*/  UIMAD UR4, UR11, UR5, UR4 ;  /* 0x000000050b0472a4 */ /* 0x000fe2000f8e0204 */
[----:B------:R-:W-:-:S02]  /*a0f0*/  LEA.HI R5, R5, R7, RZ, 0x2 ;  /* 0x0000000705057211 */ /* 0x000fc400078f10ff */
[----:B------:R-:W-:Y:S01]  /*a100*/  LOP3.LUT R4, R0, 0xffffffe0, RZ, 0xc0, !PT ;  /* 0xffffffe000047812 */ /* 0x000fe200078ec0ff */
[----:B------:R-:W-:Y:S01]  /*a110*/  UIADD3 UR4, UR15, UR4, URZ ;  /* 0x000000040f047290 */ /* 0x000fe2000fffe03f */
[--C-:B------:R-:W-:Y:S02]  /*a120*/  SHF.R.S32.HI R6, RZ, 0x5, R0.reuse ;  /* 0x00000005ff067819 */ /* 0x100fe40000011400 */
[----:B------:R-:W-:Y:S01]  /*a130*/  SHF.R.S32.HI R0, RZ, 0x1f, R0 ;  /* 0x0000001fff007819 */ /* 0x000fe20000011400 */
[----:B------:R-:W-:Y:S01]  /*a140*/  IMAD.IADD R14, R7, 0x1, -R4 ;  /* 0x00000001070e7824 */ /* 0x000fe200078e0a04 */
[----:B------:R-:W-:Y:S01]  /*a150*/  LOP3.LUT R3, R5, 0xfffffffc, RZ, 0xc0, !PT ;  /* 0xfffffffc05037812 */ /* 0x000fe200078ec0ff */
[----:B------:R-:W-:Y:S01]  /*a160*/  IMAD.MOV.U32 R4, RZ, RZ, R2 ;  /* 0x000000ffff047224 */ /* 0x000fe200078e0002 */
[----:B------:R-:W-:Y:S01]  /*a170*/  LEA.HI R0, R0, R6, RZ, 0x3 ;  /* 0x0000000600007211 */ /* 0x000fe200078f18ff */
[----:B------:R-:W-:Y:S01]  /*a180*/  IMAD.U32 R5, RZ, RZ, UR7 ;  /* 0x00000007ff057e24 */ /* 0x000fe2000f8e00ff */
[----:B------:R-:W-:Y:S01]  /*a190*/  IADD3 R7, -R3, R7, RZ ;  /* 0x0000000703077210 */ /* 0x000fe20007ffe1ff */
[----:B------:R-:W-:Y:S01]  /*a1a0*/  IMAD.U32 R3, RZ, RZ, UR15 ;  /* 0x0000000fff037e24 */ /* 0x000fe2000f8e00ff */
[----:B------:R-:W-:Y:S01]  /*a1b0*/  LOP3.LUT R0, R0, 0xffffff8, RZ, 0xc0, !PT ;  /* 0x0ffffff800007812 */ /* 0x000fe200078ec0ff */
[----:B---3--:R-:W-:Y:S01]  /*a1c0*/  IMAD.WIDE.U32 R4, R10, c[0x0][0x4d8], R4 ;  /* 0x000136000a047a25 */ /* 0x008fe200078e0004 */
[----:B------:R-:W-:-:S02]  /*a1d0*/  SHF.R.S32.HI R2, RZ, 0x1f, R14 ;  /* 0x0000001fff027819 */ /* 0x000fc4000001140e */
[----:B------:R-:W-:Y:S01]  /*a1e0*/  SHF.R.S32.HI R11, RZ, 0x1f, R10 ;  /* 0x0000001fff0b7819 */ /* 0x000fe2000001140a */
[----:B------:R-:W-:Y:S01]  /*a1f0*/  IMAD.IADD R8, R6, 0x1, -R0 ;  /* 0x0000000106087824 */ /* 0x000fe200078e0a00 */
[C---:B------:R-:W-:Y:S02]  /*a200*/  LEA.HI R0, R7.reuse, R7, RZ, 0x1 ;  /* 0x0000000707007211 */ /* 0x040fe400078f08ff */
[----:B------:R-:W-:Y:S01]  /*a210*/  LEA.HI R18, R2, R14, RZ, 0x2 ;  /* 0x0000000e02127211 */ /* 0x000fe200078f10ff */
[----:B------:R-:W-:Y:S01]  /*a220*/  IMAD.U32 R2, RZ, RZ, UR14 ;  /* 0x0000000eff027e24 */ /* 0x000fe2000f8e00ff */
[----:B------:R-:W-:Y:S02]  /*a230*/  LOP3.LUT R0, R0, 0x1ffffffe, RZ, 0xc0, !PT ;  /* 0x1ffffffe00007812 */ /* 0x000fe400078ec0ff */
[----:B------:R-:W-:Y:S02]  /*a240*/  SHF.R.S32.HI R6, RZ, 0x2, R18 ;  /* 0x00000002ff067819 */ /* 0x000fe40000011412 */
[----:B------:R-:W-:Y:S01]  /*a250*/  MOV R3, UR4 ;  /* 0x0000000400037c02 */ /* 0x000fe20008000f00 */
[----:B------:R-:W-:-:S02]  /*a260*/  IMAD.IADD R0, R7, 0x1, -R0 ;  /* 0x0000000107007824 */ /* 0x000fc400078e0a00 */
[----:B------:R-:W-:Y:S02]  /*a270*/  IMAD R15, R8, 0x10, R6 ;  /* 0x00000010080f7824 */ /* 0x000fe400078e0206 */
[C---:B------:R-:W-:Y:S02]  /*a280*/  IMAD R7, R11.reuse, c[0x0][0x4d8], RZ ;  /* 0x000136000b077a24 */ /* 0x040fe400078e02ff */
[----:B------:R-:W-:Y:S01]  /*a290*/  IMAD R6, R11, c[0x0][0x440], RZ ;  /* 0x000110000b067a24 */ /* 0x000fe200078e02ff */
[----:B------:R-:W-:Y:S01]  /*a2a0*/  LEA R0, R0, R15, 0x3 ;  /* 0x0000000f00007211 */ /* 0x000fe200078e18ff */
[C---:B------:R-:W-:Y:S02]  /*a2b0*/  IMAD R7, R10.reuse, c[0x0][0x4dc], R7 ;  /* 0x000137000a077a24 */ /* 0x040fe400078e0207 */
[----:B------:R-:W-:Y:S02]  /*a2c0*/  IMAD R6, R10, c[0x0][0x444], R6 ;  /* 0x000111000a067a24 */ /* 0x000fe400078e0206 */
[----:B----4-:R-:W-:Y:S01]  /*a2d0*/  IMAD R8, R19, 0x80, R0 ;  /* 0x0000008013087824 */ /* 0x010fe200078e0200 */
[----:B------:R-:W-:Y:S01]  /*a2e0*/  SHF.R.S32.HI R0, RZ, 0x1f, R9 ;  /* 0x0000001fff007819 */ /* 0x000fe20000011409 */
[----:B------:R-:W-:-:S02]  /*a2f0*/  IMAD.IADD R5, R5, 0x1, R7 ;  /* 0x0000000105057824 */ /* 0x000fc400078e0207 */
[----:B------:R-:W-:-:S04]  /*a300*/  @P1 IMAD.HI.U32 R7, R8, c[0x0][0x4ec], RZ ;  /* 0x00013b0008071a27 */ /* 0x000fc800078e00ff */
[----:B------:R-:W-:-:S04]  /*a310*/  IMAD.WIDE.U32 R2, R10, c[0x0][0x440], R2 ;  /* 0x000110000a027a25 */ /* 0x000fc800078e0002 */
[----:B------:R-:W-:Y:S01]  /*a320*/  IMAD.MOV.U32 R10, RZ, RZ, R8 ;  /* 0x000000ffff0a7224 */ /* 0x000fe200078e0008 */
[----:B------:R-:W-:Y:S02]  /*a330*/  @P1 SHF.R.U32.HI R10, RZ, c[0x0][0x4f0], R7 ;  /* 0x00013c00ff0a1a19 */ /* 0x000fe40000011607 */
[----:B------:R-:W-:Y:S01]  /*a340*/  IADD3 R3, R3, R6, RZ ;  /* 0x0000000603037210 */ /* 0x000fe20007ffe0ff */
[C---:B------:R-:W-:Y:S02]  /*a350*/  IMAD R6, R0.reuse, c[0x0][0x4e0], RZ ;  /* 0x0001380000067a24 */ /* 0x040fe400078e02ff */
[----:B------:R-:W-:Y:S02]  /*a360*/  IMAD R0, R0, c[0x0][0x448], RZ ;  /* 0x0001120000007a24 */ /* 0x000fe400078e02ff */
[----:B------:R-:W-:Y:S02]  /*a370*/  IMAD.MOV R11, RZ, RZ, -R10 ;  /* 0x000000ffff0b7224 */ /* 0x000fe400078e0a0a */
[----:B------:R-:W-:-:S02]  /*a380*/  IMAD R13, R9, c[0x0][0x4e4], R6 ;  /* 0x00013900090d7a24 */ /* 0x000fc400078e0206 */
[----:B------:R-:W-:-:S04]  /*a390*/  IMAD.WIDE.U32 R6, R9, c[0x0][0x448], R2 ;  /* 0x0001120009067a25 */ /* 0x000fc800078e0002 */
[C---:B------:R-:W-:Y:S01]  /*a3a0*/  IMAD R12, R9.reuse, c[0x0][0x44c], R0 ;  /* 0x00011300090c7a24 */ /* 0x040fe200078e0200 */
[----:B------:R-:W-:Y:S01]  /*a3b0*/  MOV R0, R8 ;  /* 0x0000000800007202 */ /* 0x000fe20000000f00 */
[----:B------:R-:W-:-:S04]  /*a3c0*/  IMAD.WIDE.U32 R2, R9, c[0x0][0x4e0], R4 ;  /* 0x0001380009027a25 */ /* 0x000fc800078e0004 */
[----:B------:R-:W-:Y:S01]  /*a3d0*/  IMAD R9, R11, c[0x0][0x4e8], R8 ;  /* 0x00013a000b097a24 */ /* 0x000fe200078e0208 */
[----:B------:R-:W-:Y:S01]  /*a3e0*/  SHF.R.S32.HI R11, RZ, 0x1f, R10 ;  /* 0x0000001fff0b7819 */ /* 0x000fe2000001140a */
[----:B------:R-:W-:Y:S01]  /*a3f0*/  @P1 IMAD.HI.U32 R4, R8, c[0x0][0x4ec], RZ ;  /* 0x00013b0008041a27 */ /* 0x000fe200078e00ff */
[----:B------:R-:W-:Y:S01]  /*a400*/  BAR.SYNC.DEFER_BLOCKING 0x1, 0x100 ;  /* 0x0044000000007b1d */ /* 0x000fe20000010000 */
[----:B------:R-:W-:Y:S02]  /*a410*/  IADD3 R2, P0, R10, R2, RZ ;  /* 0x000000020a027210 */ /* 0x000fe40007f1e0ff */
[----:B------:R-:W-:Y:S01]  /*a420*/  IMAD.IADD R5, R7, 0x1, R12 ;  /* 0x0000000107057824 */ /* 0x000fe200078e020c */
[----:B------:R-:W-:Y:S02]  /*a430*/  SHF.R.S32.HI R7, RZ, 0x1f, R9 ;  /* 0x0000001fff077819 */ /* 0x000fe40000011409 */
[----:B------:R-:W-:Y:S02]  /*a440*/  @P1 SHF.R.U32.HI R0, RZ, c[0x0][0x4f0], R4 ;  /* 0x00013c00ff001a19 */ /* 0x000fe40000011604 */
[----:B------:R-:W-:Y:S01]  /*a450*/  IADD3.X R3, R11, R3, R13, P0, !PT ;  /* 0x000000030b037210 */ /* 0x000fe200007fe40d */
[----:B------:R-:W-:Y:S01]  /*a460*/  IMAD R11, R19, 0x80, R15 ;  /* 0x00000080130b7824 */ /* 0x000fe200078e020f */
[----:B------:R-:W-:Y:S01]  /*a470*/  MOV R4, R6 ;  /* 0x0000000600047202 */ /* 0x000fe20000000f00 */
[----:B------:R-:W-:Y:S01]  /*a480*/  IMAD R6, R7, c[0x0][0x4c8], RZ ;  /* 0x0001320007067a24 */ /* 0x000fe200078e02ff */
[----:B------:R-:W-:Y:S01]  /*a490*/  SHF.R.S32.HI R7, RZ, 0x1f, R0 ;  /* 0x0000001fff077819 */ /* 0x000fe20000011400 */
[----:B------:R-:W-:Y:S01]  /*a4a0*/  IMAD.WIDE.U32 R2, R9, c[0x0][0x4c8], R2 ;  /* 0x0001320009027a25 */ /* 0x000fe200078e0002 */
[----:B------:R-:W-:-:S03]  /*a4b0*/  LOP3.LUT P1, RZ, R14, 0x3, RZ, 0xc0, !PT ;  /* 0x000000030eff7812 */ /* 0x000fc6000782c0ff */
[----:B------:R-:W-:Y:S02]  /*a4c0*/  IMAD.MOV R10, RZ, RZ, -R0 ;  /* 0x000000ffff0a7224 */ /* 0x000fe400078e0a00 */
[----:B------:R-:W-:Y:S01]  /*a4d0*/  IMAD R9, R9, c[0x0][0x4cc], R6 ;  /* 0x0001330009097a24 */ /* 0x000fe200078e0206 */
[----:B------:R-:W-:Y:S01]  /*a4e0*/  LEA R6, P0, R2, c[0x0][0x4a8], 0x2 ;  /* 0x00012a0002067a11 */ /* 0x000fe200078010ff */
[----:B------:R-:W-:Y:S02]  /*a4f0*/  IMAD R10, R10, c[0x0][0x4e8], R8 ;  /* 0x00013a000a0a7a24 */ /* 0x000fe400078e0208 */
[----:B------:R-:W-:Y:S01]  /*a500*/  IMAD R7, R7, c[0x0][0x430], RZ ;  /* 0x00010c0007077a24 */ /* 0x000fe200078e02ff */
[----:B------:R-:W-:Y:S01]  /*a510*/  IADD3 R3, R3, R9, RZ ;  /* 0x0000000903037210 */ /* 0x000fe20007ffe0ff */
[----:B------:R-:W-:Y:S01]  /*a520*/  IMAD.WIDE.U32 R4, R0, c[0x0][0x430], R4 ;  /* 0x00010c0000047a25 */ /* 0x000fe200078e0004 */
[----:B------:R-:W-:Y:S02]  /*a530*/  SHFL.IDX PT, R8, R6, RZ, 0x1c1f ;  /* 0x001c1fff06087589 */ /* 0x000fe400000e0000 */
[----:B------:R-:W-:Y:S01]  /*a540*/  LEA.HI.X R2, R2, c[0x0][0x4ac], R3, 0x2, P0 ;  /* 0x00012b0002027a11 */ /* 0x000fe200000f1403 */
[----:B------:R-:W-:Y:S01]  /*a550*/  IMAD R0, R0, c[0x0][0x434], R7 ;  /* 0x00010d0000007a24 */ /* 0x000fe200078e0207 */
[----:B------:R-:W-:Y:S01]  /*a560*/  SHF.R.S32.HI R7, RZ, 0x1f, R10 ;  /* 0x0000001fff077819 */ /* 0x000fe2000001140a */
[----:B------:R-:W-:Y:S03]  /*a570*/  SHFL.IDX PT, R6, R6, 0x1, 0x1c1f ;  /* 0x003c1f0006067f89 */ /* 0x000fe600000e0000 */
[----:B------:R-:W-:Y:S01]  /*a580*/  IADD3 R3, R5, R0, RZ ;  /* 0x0000000005037210 */ /* 0x000fe20007ffe0ff */
[----:B------:R-:W-:Y:S01]  /*a590*/  IMAD R0, R7, c[0x0][0x428], RZ ;  /* 0x00010a0007007a24 */ /* 0x000fe200078e02ff */
[----:B------:R-:W1:Y:S01]  /*a5a0*/  SHFL.IDX PT, R9, R2, RZ, 0x1c1f ;  /* 0x001c1fff02097589 */ /* 0x000e6200000e0000 */
[----:B------:R-:W-:-:S02]  /*a5b0*/  IMAD R5, R20, c[0x0][0x388], RZ ;  /* 0x0000e20014057a24 */ /* 0x000fc400078e02ff */
[----:B------:R-:W-:Y:S01]  /*a5c0*/  IMAD R0, R10, c[0x0][0x42c], R0 ;  /* 0x00010b000a007a24 */ /* 0x000fe200078e0200 */
[----:B------:R2:W3:Y:S02]  /*a5d0*/  SHFL.IDX PT, R7, R2, 0x1, 0x1c1f ;  /* 0x003c1f0002077f89 */ /* 0x0004e400000e0000 */
[----:B------:R-:W-:-:S13]  /*a5e0*/  ISETP.GE.OR P2, PT, R11, R5, P1 ;  /* 0x000000050b00720c */ /* 0x000fda0000f46670 */
[----:B-1----:R1:W-:Y:S01]  /*a5f0*/  @!P2 ST.E [R8.64], R16 ;  /* 0x000000100800a985 */ /* 0x0023e2000c10190c */
[----:B--2---:R-:W-:Y:S01]  /*a600*/  IMAD.MOV.U32 R2, RZ, RZ, R4 ;  /* 0x000000ffff027224 */ /* 0x004fe200078e0004 */
[----:B------:R-:W-:-:S03]  /*a610*/  IADD3 R4, R11, 0x8, RZ ;  /* 0x000000080b047810 */ /* 0x000fc60007ffe0ff */
[----:B------:R-:W-:Y:S01]  /*a620*/  IMAD.WIDE.U32 R2, R10, c[0x0][0x428], R2 ;  /* 0x00010a000a027a25 */ /* 0x000fe200078e0002 */
[----:B------:R-:W-:-:S04]  /*a630*/  ISETP.GE.OR P1, PT, R4, R5, P1 ;  /* 0x000000050400720c */ /* 0x000fc80000f26670 */
[----:B------:R-:W-:Y:S02]  /*a640*/  IADD3 R0, R3, R0, RZ ;  /* 0x0000000003007210 */ /* 0x000fe40007ffe0ff */
[----:B------:R-:W-:-:S04]  /*a650*/  LEA R20, P0, R2, c[0x0][0x400], 0x2 ;  /* 0x0001000002147a11 */ /* 0x000fc800078010ff */
[----:B------:R-:W-:Y:S02]  /*a660*/  LEA.HI.X R19, R2, c[0x0][0x404], R0, 0x2, P0 ;  /* 0x0001010002137a11 */ /* 0x000fe400000f1400 */
[----:B------:R-:W-:Y:S01]  /*a670*/  LOP3.LUT R0, R18, 0x7ffffffc, RZ, 0xc0, !PT ;  /* 0x7ffffffc12007812 */ /* 0x000fe200078ec0ff */
[----:B---3--:R1:W-:Y:S01]  /*a680*/  @!P1 ST.E [R6.64], R17 ;  /* 0x0000001106009985 */ /* 0x0083e2000c10190c */
[-C--:B------:R-:W-:Y:S02]  /*a690*/  ISETP.GE.AND P1, PT, R11, R5.reuse, PT ;  /* 0x000000050b00720c */ /* 0x080fe40003f26270 */
[----:B------:R-:W-:Y:S01]  /*a6a0*/  ISETP.GE.AND P0, PT, R4, R5, PT ;  /* 0x000000050400720c */ /* 0x000fe20003f06270 */
[----:B------:R-:W-:Y:S01]  /*a6b0*/  IMAD.IADD R0, R14, 0x1, -R0 ;  /* 0x000000010e007824 */ /* 0x000fe200078e0a00 */
[----:B------:R1:W2:Y:S04]  /*a6c0*/  SHFL.IDX PT, R2, R20, RZ, 0x1c1f ;  /* 0x001c1fff14027589 */ /* 0x0002a800000e0000 */
[----:B------:R1:W3:Y:S01]  /*a6d0*/  SHFL.IDX PT, R3, R19, RZ, 0x1c1f ;  /* 0x001c1fff13037589 */ /* 0x0002e200000e0000 */
[----:B------:R-:W-:-:S04]  /*a6e0*/  SHF.L.U32 R0, R0, 0x1, RZ ;  /* 0x0000000100007819 */ /* 0x000fc800000006ff */
[----:B------:R-:W-:Y:S05]  /*a6f0*/  @P1 BRA `(.L_x_8) ;  /* 0x00000bd000001947 */ /* 0x000fea0003800000 */
[C---:B------:R-:W-:Y:S02]  /*a700*/  ISETP.GE.AND P2, PT, R0.reuse, c[0x0][0x3c8], PT ;  /* 0x0000f20000007a0c */ /* 0x040fe40003f46270 */
[C---:B------:R-:W-:Y:S02]  /*a710*/  IADD3 R5, R0.reuse, 0x8, RZ ;  /* 0x0000000800057810 */ /* 0x040fe40007ffe0ff */
[----:B------:R-:W-:Y:S02]  /*a720*/  IADD3 R4, R0, 0x10, RZ ;  /* 0x0000001000047810 */ /* 0x000fe40007ffe0ff */
[----:B------:R-:W-:Y:S02]  /*a730*/  ISETP.GE.AND P6, PT, R5, c[0x0][0x3c8], PT ;  /* 0x0000f20005007a0c */ /* 0x000fe40003fc6270 */
[----:B------:R-:W-:Y:S02]  /*a740*/  ISETP.GE.AND P1, PT, R4, c[0x0][0x3c8], PT ;  /* 0x0000f20004007a0c */ /* 0x000fe40003f26270 */
[----:B-1----:R-:W-:-:S02]  /*a750*/  IADD3 R8, R0, 0x18, RZ ;  /* 0x0000001800087810 */ /* 0x002fc40007ffe0ff */
[C---:B------:R-:W-:Y:S01]  /*a760*/  IADD3 R10, R0.reuse, 0x20, RZ ;  /* 0x00000020000a7810 */ /* 0x040fe20007ffe0ff */
[C---:B--23--:R-:W-:Y:S01]  /*a770*/  @!P2 IMAD.WIDE R6, R0.reuse, 0x4, R2 ;  /* 0x000000040006a825 */ /* 0x04cfe200078e0202 */
[C---:B------:R-:W-:Y:S02]  /*a780*/  IADD3 R11, R0.reuse, 0x28, RZ ;  /* 0x00000028000b7810 */ /* 0x040fe40007ffe0ff */
[----:B------:R-:W-:Y:S02]  /*a790*/  IADD3 R9, R0, 0x30, RZ ;  /* 0x0000003000097810 */ /* 0x000fe40007ffe0ff */
[----:B------:R1:W-:Y:S01]  /*a7a0*/  @!P2 ST.E.64 [R6.64], R164 ;  /* 0x000000a40600a985 */ /* 0x0003e2000c101b0c */
[----:B------:R-:W-:Y:S02]  /*a7b0*/  ISETP.GE.AND P5, PT, R8, c[0x0][0x3c8], PT ;  /* 0x0000f20008007a0c */ /* 0x000fe40003fa6270 */
[----:B------:R-:W-:Y:S02]  /*a7c0*/  @!P1 LEA.HI R4, R4, R4, RZ, 0x1 ;  /* 0x0000000404049211 */ /* 0x000fe400078f08ff */
[----:B------:R-:W-:-:S02]  /*a7d0*/  ISETP.GE.AND P4, PT, R10, c[0x0][0x3c8], PT ;  /* 0x0000f2000a007a0c */ /* 0x000fc40003f86270 */
[----:B------:R-:W-:Y:S02]  /*a7e0*/  @!P1 LOP3.LUT R4, R4, 0xfffffffe, RZ, 0xc0, !PT ;  /* 0xfffffffe04049812 */ /* 0x000fe400078ec0ff */
[----:B------:R-:W-:Y:S02]  /*a7f0*/  ISETP.GE.AND P3, PT, R11, c[0x0][0x3c8], PT ;  /* 0x0000f2000b007a0c */ /* 0x000fe40003f66270 */
[----:B------:R-:W-:Y:S02]  /*a800*/  ISETP.GE.AND P2, PT, R9, c[0x0][0x3c8], PT ;  /* 0x0000f20009007a0c */ /* 0x000fe40003f46270 */
[C---:B------:R-:W-:Y:S02]  /*a810*/  IADD3 R13, R0.reuse, 0x38, RZ ;  /* 0x00000038000d7810 */ /* 0x040fe40007ffe0ff */
[----:B------:R-:W-:Y:S02]  /*a820*/  IADD3 R12, R0, 0x40, RZ ;  /* 0x00000040000c7810 */ /* 0x000fe40007ffe0ff */
[----:B-1----:R-:W-:Y:S01]  /*a830*/  @!P6 LEA.HI R6, R5, R5, RZ, 0x1 ;  /* 0x000000050506e211 */ /* 0x002fe200078f08ff */
[----:B------:R-:W-:-:S03]  /*a840*/  @!P1 IMAD.WIDE R4, R4, 0x4, R2 ;  /* 0x0000000404049825 */ /* 0x000fc600078e0202 */
[----:B------:R-:W-:-:S05]  /*a850*/  @!P6 LOP3.LUT R6, R6, 0xfffffffe, RZ, 0xc0, !PT ;  /* 0xfffffffe0606e812 */ /* 0x000fca00078ec0ff */
[----:B------:R-:W-:-:S05]  /*a860*/  @!P6 IMAD.WIDE R6, R6, 0x4, R2 ;  /* 0x000000040606e825 */ /* 0x000fca00078e0202 */
[----:B------:R1:W-:Y:S01]  /*a870*/  @!P6 ST.E.64 [R6.64], R160 ;  /* 0x000000a00600e985 */ /* 0x0003e2000c101b0c */
[----:B------:R-:W-:-:S03]  /*a880*/  ISETP.GE.AND P6, PT, R13, c[0x0][0x3c8], PT ;  /* 0x0000f2000d007a0c */ /* 0x000fc60003fc6270 */
[----:B------:R2:W-:Y:S01]  /*a890*/  @!P1 ST.E.64 [R4.64], R156 ;  /* 0x0000009c04009985 */ /* 0x0005e2000c101b0c */
[----:B------:R-:W-:Y:S02]  /*a8a0*/  ISETP.GE.AND P1, PT, R12, c[0x0][0x3c8], PT ;  /* 0x0000f2000c007a0c */ /* 0x000fe40003f26270 */
[----:B-1----:R-:W-:Y:S02]  /*a8b0*/  @!P4 LEA.HI R7, R10, R10, RZ, 0x1 ;  /* 0x0000000a0a07c211 */ /* 0x002fe400078f08ff */
[----:B------:R-:W-:Y:S02]  /*a8c0*/  @!P3 LEA.HI R6, R11, R11, RZ, 0x1 ;  /* 0x0000000b0b06b211 */ /* 0x000fe400078f08ff */
[----:B--2---:R-:W-:Y:S02]  /*a8d0*/  @!P5 LEA.HI R4, R8, R8, RZ, 0x1 ;  /* 0x000000080804d211 */ /* 0x004fe400078f08ff */
[----:B------:R-:W-:Y:S02]  /*a8e0*/  @!P2 LEA.HI R5, R9, R9, RZ, 0x1 ;  /* 0x000000090905a211 */ /* 0x000fe400078f08ff */
[----:B------:R-:W-:-:S02]  /*a8f0*/  @!P5 LOP3.LUT R4, R4, 0xfffffffe, RZ, 0xc0, !PT ;  /* 0xfffffffe0404d812 */ /* 0x000fc400078ec0ff */
[----:B------:R-:W-:Y:S02]  /*a900*/  @!P4 LOP3.LUT R7, R7, 0xfffffffe, RZ, 0xc0, !PT ;  /* 0xfffffffe0707c812 */ /* 0x000fe400078ec0ff */
[----:B------:R-:W-:Y:S01]  /*a910*/  @!P3 LOP3.LUT R6, R6, 0xfffffffe, RZ, 0xc0, !PT ;  /* 0xfffffffe0606b812 */ /* 0x000fe200078ec0ff */
[----:B------:R-:W-:Y:S01]  /*a920*/  @!P5 IMAD.WIDE R10, R4, 0x4, R2 ;  /* 0x00000004040ad825 */ /* 0x000fe200078e0202 */
[----:B------:R-:W-:-:S03]  /*a930*/  @!P2 LOP3.LUT R5, R5, 0xfffffffe, RZ, 0xc0, !PT ;  /* 0xfffffffe0505a812 */ /* 0x000fc600078ec0ff */
[--C-:B------:R-:W-:Y:S01]  /*a940*/  @!P4 IMAD.WIDE R8, R7, 0x4, R2.reuse ;  /* 0x000000040708c825 */ /* 0x100fe200078e0202 */
[----:B------:R1:W-:Y:S03]  /*a950*/  @!P5 ST.E.64 [R10.64], R152 ;  /* 0x000000980a00d985 */ /* 0x0003e6000c101b0c */
[--C-:B------:R-:W-:Y:S01]  /*a960*/  @!P3 IMAD.WIDE R6, R6, 0x4, R2.reuse ;  /* 0x000000040606b825 */ /* 0x100fe200078e0202 */
[----:B------:R2:W-:Y:S03]  /*a970*/  @!P4 ST.E.64 [R8.64], R148 ;  /* 0x000000940800c985 */ /* 0x0005e6000c101b0c */
[----:B------:R-:W-:Y:S01]  /*a980*/  @!P2 IMAD.WIDE R4, R5, 0x4, R2 ;  /* 0x000000040504a825 */ /* 0x000fe200078e0202 */
[----:B------:R3:W-:Y:S04]  /*a990*/  @!P3 ST.E.64 [R6.64], R144 ;  /* 0x000000900600b985 */ /* 0x0007e8000c101b0c */
[----:B------:R4:W-:Y:S01]  /*a9a0*/  @!P2 ST.E.64 [R4.64], R140 ;  /* 0x0000008c0400a985 */ /* 0x0009e2000c101b0c */
[----:B-1----:R-:W-:-:S02]  /*a9b0*/  IADD3 R10, R0, 0x58, RZ ;  /* 0x00000058000a7810 */ /* 0x002fc40007ffe0ff */
[C---:B------:R-:W-:Y:S02]  /*a9c0*/  IADD3 R11, R0.reuse, 0x60, RZ ;  /* 0x00000060000b7810 */ /* 0x040fe40007ffe0ff */
[C---:B--2---:R-:W-:Y:S02]  /*a9d0*/  IADD3 R8, R0.reuse, 0x48, RZ ;  /* 0x0000004800087810 */ /* 0x044fe40007ffe0ff */
[----:B------:R-:W-:Y:S02]  /*a9e0*/  IADD3 R9, R0, 0x50, RZ ;  /* 0x0000005000097810 */ /* 0x000fe40007ffe0ff */
[----:B---3--:R-:W-:Y:S02]  /*a9f0*/  @!P6 LEA.HI R6, R13, R13, RZ, 0x1 ;  /* 0x0000000d0d06e211 */ /* 0x008fe400078f08ff */
[----:B------:R-:W-:Y:S02]  /*aa00*/  ISETP.GE.AND P5, PT, R8, c[0x0][0x3c8], PT ;  /* 0x0000f20008007a0c */ /* 0x000fe40003fa6270 */
[----:B----4-:R-:W-:-:S02]  /*aa10*/  @!P1 LEA.HI R4, R12, R12, RZ, 0x1 ;  /* 0x0000000c0c049211 */ /* 0x010fc400078f08ff */
[----:B------:R-:W-:Y:S02]  /*aa20*/  @!P6 LOP3.LUT R6, R6, 0xfffffffe, RZ, 0xc0, !PT ;  /* 0xfffffffe0606e812 */ /* 0x000fe400078ec0ff */
[----:B------:R-:W-:Y:S02]  /*aa30*/  ISETP.GE.AND P4, PT, R9, c[0x0][0x3c8], PT ;  /* 0x0000f20009007a0c */ /* 0x000fe40003f86270 */
[----:B------:R-:W-:Y:S01]  /*aa40*/  @!P1 LOP3.LUT R4, R4, 0xfffffffe, RZ, 0xc0, !PT ;  /* 0xfffffffe04049812 */ /* 0x000fe200078ec0ff */
[--C-:B------:R-:W-:Y:S01]  /*aa50*/  @!P6 IMAD.WIDE R6, R6, 0x4, R2.reuse ;  /* 0x000000040606e825 */ /* 0x100fe200078e0202 */
[----:B------:R-:W-:Y:S02]  /*aa60*/  ISETP.GE.AND P3, PT, R10, c[0x0][0x3c8], PT ;  /* 0x0000f2000a007a0c */ /* 0x000fe40003f66270 */
[----:B------:R-:W-:Y:S01]  /*aa70*/  ISETP.GE.AND P2, PT, R11, c[0x0][0x3c8], PT ;  /* 0x0000f2000b007a0c */ /* 0x000fe20003f46270 */
[----:B------:R-:W-:Y:S01]  /*aa80*/  @!P1 IMAD.WIDE R4, R4, 0x4, R2 ;  /* 0x0000000404049825 */ /* 0x000fe200078e0202 */
[----:B------:R1:W-:Y:S01]  /*aa90*/  @!P6 ST.E.64 [R6.64], R136 ;  /* 0x000000880600e985 */ /* 0x0003e2000c101b0c */
[----:B------:R-:W-:-:S02]  /*aaa0*/  IADD3 R13, R0, 0x68, RZ ;  /* 0x00000068000d7810 */ /* 0x000fc40007ffe0ff */
[----:B------:R-:W-:Y:S01]  /*aab0*/  IADD3 R12, R0, 0x70, RZ ;  /* 0x00000070000c7810 */ /* 0x000fe20007ffe0ff */
[----:B------:R2:W-:Y:S01]  /*aac0*/  @!P1 ST.E.64 [R4.64], R36 ;  /* 0x0000002404009985 */ /* 0x0005e2000c101b0c */
[----:B------:R-:W-:Y:S02]  /*aad0*/  ISETP.GE.AND P6, PT, R13, c[0x0][0x3c8], PT ;  /* 0x0000f2000d007a0c */ /* 0x000fe40003fc6270 */
[----:B------:R-:W-:Y:S02]  /*aae0*/  ISETP.GE.AND P1, PT, R12, c[0x0][0x3c8], PT ;  /* 0x0000f2000c007a0c */ /* 0x000fe40003f26270 */
[----:B-1----:R-:W-:Y:S02]  /*aaf0*/  @!P4 LEA.HI R7, R9, R9, RZ, 0x1 ;  /* 0x000000090907c211 */ /* 0x002fe400078f08ff */
[----:B------:R-:W-:Y:S02]  /*ab00*/  @!P3 LEA.HI R6, R10, R10, RZ, 0x1 ;  /* 0x0000000a0a06b211 */ /* 0x000fe400078f08ff */
[----:B--2---:R-:W-:-:S02]  /*ab10*/  @!P5 LEA.HI R4, R8, R8, RZ, 0x1 ;  /* 0x000000080804d211 */ /* 0x004fc400078f08ff */
[----:B------:R-:W-:Y:S02]  /*ab20*/  @!P2 LEA.HI R5, R11, R11, RZ, 0x1 ;  /* 0x0000000b0b05a211 */ /* 0x000fe400078f08ff */
[----:B------:R-:W-:Y:S02]  /*ab30*/  @!P5 LOP3.LUT R4, R4, 0xfffffffe, RZ, 0xc0, !PT ;  /* 0xfffffffe0404d812 */ /* 0x000fe400078ec0ff */
        /* <DEDUP_REMOVED lines=18> */
[----:B------:R-:W-:Y:S02]  /*ac60*/  ISETP.GE.AND P4, PT, R9, c[0x0][0x3c8], PT ;  /* 0x0000f20009007a0c */ /* 0x000fe40003f86270 */
[----:B------:R-:W-:Y:S02]  /*ac70*/  @!P6 LOP3.LUT R6, R6, 0xfffffffe, RZ, 0xc0, !PT ;  /* 0xfffffffe0606e812 */ /* 0x000fe400078ec0ff */
[----:B------:R-:W-:Y:S02]  /*ac80*/  @!P1 LOP3.LUT R4, R4, 0xfffffffe, RZ, 0xc0, !PT ;  /* 0xfffffffe04049812 */ /* 0x000fe400078ec0ff */
[----:B------:R-:W-:Y:S01]  /*ac90*/  ISETP.GE.AND P3, PT, R10, c[0x0][0x3c8], PT ;  /* 0x0000f2000a007a0c */ /* 0x000fe20003f66270 */
[--C-:B------:R-:W-:Y:S01]  /*aca0*/  @!P6 IMAD.WIDE R6, R6, 0x4, R2.reuse ;  /* 0x000000040606e825 */ /* 0x100fe200078e0202 */
[----:B------:R-:W-:Y:S02]  /*acb0*/  ISETP.GE.AND P2, PT, R11, c[0x0][0x3c8], PT ;  /* 0x0000f2000b007a0c */ /* 0x000fe40003f46270 */
[----:B------:R-:W-:Y:S01]  /*acc0*/  IADD3 R12, R0, 0x98, RZ ;  /* 0x00000098000c7810 */ /* 0x000fe20007ffe0ff */
[----:B------:R-:W-:Y:S01]  /*acd0*/  @!P1 IMAD.WIDE R4, R4, 0x4, R2 ;  /* 0x0000000404049825 */ /* 0x000fe200078e0202 */
[----:B------:R1:W-:Y:S01]  /*ace0*/  @!P6 ST.E.64 [R6.64], R56 ;  /* 0x000000380600e985 */ /* 0x0003e2000c101b0c */
[----:B------:R-:W-:-:S03]  /*acf0*/  IADD3 R13, R0, 0xa0, RZ ;  /* 0x000000a0000d7810 */ /* 0x000fc60007ffe0ff */
[----:B------:R2:W-:Y:S01]  /*ad00*/  @!P1 ST.E.64 [R4.64], R60 ;  /* 0x0000003c04009985 */ /* 0x0005e2000c101b0c */
[----:B------:R-:W-:Y:S02]  /*ad10*/  ISETP.GE.AND P1, PT, R12, c[0x0][0x3c8], PT ;  /* 0x0000f2000c007a0c */ /* 0x000fe40003f26270 */
[----:B------:R-:W-:Y:S02]  /*ad20*/  ISETP.GE.AND P6, PT, R13, c[0x0][0x3c8], PT ;  /* 0x0000f2000d007a0c */ /* 0x000fe40003fc6270 */
[----:B-1----:R-:W-:Y:S02]  /*ad30*/  @!P4 LEA.HI R7, R9, R9, RZ, 0x1 ;  /* 0x000000090907c211 */ /* 0x002fe400078f08ff */
[----:B------:R-:W-:Y:S02]  /*ad40*/  @!P3 LEA.HI R6, R10, R10, RZ, 0x1 ;  /* 0x0000000a0a06b211 */ /* 0x000fe400078f08ff */
[----:B--2---:R-:W-:Y:S02]  /*ad50*/  @!P5 LEA.HI R4, R8, R8, RZ, 0x1 ;  /* 0x000000080804d211 */ /* 0x004fe400078f08ff */
[----:B------:R-:W-:-:S02]  /*ad60*/  @!P4 LOP3.LUT R7, R7, 0xfffffffe, RZ, 0xc0, !PT ;  /* 0xfffffffe0707c812 */ /* 0x000fc400078ec0ff */
[----:B------:R-:W-:Y:S02]  /*ad70*/  @!P5 LOP3.LUT R4, R4, 0xfffffffe, RZ, 0xc0, !PT ;  /* 0xfffffffe0404d812 */ /* 0x000fe400078ec0ff */
[----:B------:R-:W-:Y:S02]  /*ad80*/  @!P2 LEA.HI R5, R11, R11, RZ, 0x1 ;  /* 0x0000000b0b05a211 */ /* 0x000fe400078f08ff */
        /* <DEDUP_REMOVED lines=12> */
[----:B--2---:R-:W-:Y:S02]  /*ae50*/  IADD3 R7, R0, 0xa8, RZ ;  /* 0x000000a800077810 */ /* 0x004fe40007ffe0ff */
[----:B------:R-:W-:Y:S02]  /*ae60*/  @!P6 LEA.HI R6, R13, R13, RZ, 0x1 ;  /* 0x0000000d0d06e211 */ /* 0x000fe400078f08ff */
[----:B---3--:R-:W-:Y:S02]  /*ae70*/  @!P1 LEA.HI R4, R12, R12, RZ, 0x1 ;  /* 0x0000000c0c049211 */ /* 0x008fe400078f08ff */
[----:B------:R-:W-:Y:S02]  /*ae80*/  ISETP.GE.AND P5, PT, R7, c[0x0][0x3c8], PT ;  /* 0x0000f20007007a0c */ /* 0x000fe40003fa6270 */
[----:B------:R-:W-:-:S02]  /*ae90*/  @!P1 LOP3.LUT R4, R4, 0xfffffffe, RZ, 0xc0, !PT ;  /* 0xfffffffe04049812 */ /* 0x000fc400078ec0ff */
[C---:B----4-:R-:W-:Y:S02]  /*aea0*/  IADD3 R10, R0.reuse, 0xc0, RZ ;  /* 0x000000c0000a7810 */ /* 0x050fe40007ffe0ff */
[----:B------:R-:W-:Y:S01]  /*aeb0*/  IADD3 R12, R0, 0xc8, RZ ;  /* 0x000000c8000c7810 */ /* 0x000fe20007ffe0ff */
[----:B------:R-:W-:Y:S01]  /*aec0*/  @!P1 IMAD.WIDE R4, R4, 0x4, R2 ;  /* 0x0000000404049825 */ /* 0x000fe200078e0202 */
[----:B------:R-:W-:Y:S02]  /*aed0*/  ISETP.GE.AND P4, PT, R8, c[0x0][0x3c8], PT ;  /* 0x0000f20008007a0c */ /* 0x000fe40003f86270 */
[----:B------:R-:W-:Y:S02]  /*aee0*/  ISETP.GE.AND P3, PT, R9, c[0x0][0x3c8], PT ;  /* 0x0000f20009007a0c */ /* 0x000fe40003f66270 */
[----:B------:R-:W-:Y:S01]  /*aef0*/  @!P6 LOP3.LUT R6, R6, 0xfffffffe, RZ, 0xc0, !PT ;  /* 0xfffffffe0606e812 */ /* 0x000fe200078ec0ff */
[----:B------:R1:W-:Y:S01]  /*af00*/  @!P1 ST.E.64 [R4.64], R80 ;  /* 0x0000005004009985 */ /* 0x0003e2000c101b0c */
[----:B------:R-:W-:-:S02]  /*af10*/  ISETP.GE.AND P2, PT, R10, c[0x0][0x3c8], PT ;  /* 0x0000f2000a007a0c */ /* 0x000fc40003f46270 */
[----:B------:R-:W-:-:S13]  /*af20*/  ISETP.GE.AND P1, PT, R12, c[0x0][0x3c8], PT ;  /* 0x0000f2000c007a0c */ /* 0x000fda0003f26270 */
[----:B------:R-:W-:-:S04]  /*af30*/  @!P1 LEA.HI R12, R12, R12, RZ, 0x1 ;  /* 0x0000000c0c0c9211 */ /* 0x000fc800078f08ff */
[----:B------:R-:W-:Y:S01]  /*af40*/  @!P1 LOP3.LUT R12, R12, 0xfffffffe, RZ, 0xc0, !PT ;  /* 0xfffffffe0c0c9812 */ /* 0x000fe200078ec0ff */
[----:B-1----:R-:W-:Y:S01]  /*af50*/  @!P6 IMAD.WIDE R4, R6, 0x4, R2 ;  /* 0x000000040604e825 */ /* 0x002fe200078e0202 */
[----:B------:R-:W-:Y:S02]  /*af60*/  @!P5 LEA.HI R6, R7, R7, RZ, 0x1 ;  /* 0x000000070706d211 */ /* 0x000fe400078f08ff */
[----:B------:R-:W-:Y:S02]  /*af70*/  @!P2 LEA.HI R7, R10, R10, RZ, 0x1 ;  /* 0x0000000a0a07a211 */ /* 0x000fe400078f08ff */
[----:B------:R1:W-:Y:S01]  /*af80*/  @!P6 ST.E.64 [R4.64], R84 ;  /* 0x000000540400e985 */ /* 0x0003e2000c101b0c */
[----:B------:R-:W-:Y:S02]  /*af90*/  @!P5 LOP3.LUT R6, R6, 0xfffffffe, RZ, 0xc0, !PT ;  /* 0xfffffffe0606d812 */ /* 0x000fe400078ec0ff */
[----:B------:R-:W-:Y:S02]  /*afa0*/  @!P2 LOP3.LUT R7, R7, 0xfffffffe, RZ, 0xc0, !PT ;  /* 0xfffffffe0707a812 */ /* 0x000fe400078ec0ff */
[----:B-1----:R-:W-:-:S02]  /*afb0*/  @!P4 LEA.HI R5, R8, R8, RZ, 0x1 ;  /* 0x000000080805c211 */ /* 0x002fc400078f08ff */
[----:B------:R-:W-:Y:S02]  /*afc0*/  @!P3 LEA.HI R4, R9, R9, RZ, 0x1 ;  /* 0x000000090904b211 */ /* 0x000fe400078f08ff */
[----:B------:R-:W-:Y:S02]  /*afd0*/  @!P4 LOP3.LUT R8, R5, 0xfffffffe, RZ, 0xc0, !PT ;  /* 0xfffffffe0508c812 */ /* 0x000fe400078ec0ff */
[----:B------:R-:W-:Y:S01]  /*afe0*/  @!P3 LOP3.LUT R10, R4, 0xfffffffe, RZ, 0xc0, !PT ;  /* 0xfffffffe040ab812 */ /* 0x000fe200078ec0ff */
[----:B------:R-:W-:-:S04]  /*aff0*/  @!P5 IMAD.WIDE R4, R6, 0x4, R2 ;  /* 0x000000040604d825 */ /* 0x000fc800078e0202 */
[--C-:B------:R-:W-:Y:S01]  /*b000*/  @!P4 IMAD.WIDE R8, R8, 0x4, R2.reuse ;  /* 0x000000040808c825 */ /* 0x100fe200078e0202 */
[----:B------:R1:W-:Y:S03]  /*b010*/  @!P5 ST.E.64 [R4.64], R88 ;  /* 0x000000580400d985 */ /* 0x0003e6000c101b0c */
[--C-:B------:R-:W-:Y:S01]  /*b020*/  @!P3 IMAD.WIDE R10, R10, 0x4, R2.reuse ;  /* 0x000000040a0ab825 */ /* 0x100fe200078e0202 */
[----:B------:R2:W-:Y:S03]  /*b030*/  @!P4 ST.E.64 [R8.64], R92 ;  /* 0x0000005c0800c985 */ /* 0x0005e6000c101b0c */
[--C-:B------:R-:W-:Y:S01]  /*b040*/  @!P2 IMAD.WIDE R6, R7, 0x4, R2.reuse ;  /* 0x000000040706a825 */ /* 0x100fe200078e0202 */
[----:B------:R-:W-:Y:S04]  /*b050*/  @!P3 ST.E.64 [R10.64], R96 ;  /* 0x000000600a00b985 */ /* 0x000fe8000c101b0c */
[----:B------:R3:W-:Y:S01]  /*b060*/  @!P2 ST.E.64 [R6.64], R100 ;  /* 0x000000640600a985 */ /* 0x0007e2000c101b0c */
[----:B-1----:R-:W-:Y:S01]  /*b070*/  @!P1 IMAD.WIDE R4, R12, 0x4, R2 ;  /* 0x000000040c049825 */ /* 0x002fe200078e0202 */
[----:B--2---:R-:W-:-:S04]  /*b080*/  IADD3 R9, R0, 0xd0, RZ ;  /* 0x000000d000097810 */ /* 0x004fc80007ffe0ff */
[----:B------:R1:W-:Y:S01]  /*b090*/  @!P1 ST.E.64 [R4.64], R104 ;  /* 0x0000006804009985 */ /* 0x0003e2000c101b0c */
[----:B------:R-:W-:Y:S02]  /*b0a0*/  IADD3 R8, R0, 0xd8, RZ ;  /* 0x000000d800087810 */ /* 0x000fe40007ffe0ff */
[----:B------:R-:W-:Y:S02]  /*b0b0*/  ISETP.GE.AND P6, PT, R9, c[0x0][0x3c8], PT ;  /* 0x0000f20009007a0c */ /* 0x000fe40003fc6270 */
[----:B------:R-:W-:Y:S02]  /*b0c0*/  ISETP.GE.AND P5, PT, R8, c[0x0][0x3c8], PT ;  /* 0x0000f20008007a0c */ /* 0x000fe40003fa6270 */
[C---:B---3--:R-:W-:Y:S02]  /*b0d0*/  IADD3 R7, R0.reuse, 0xe0, RZ ;  /* 0x000000e000077810 */ /* 0x048fe40007ffe0ff */
[----:B------:R-:W-:Y:S02]  /*b0e0*/  IADD3 R6, R0, 0xe8, RZ ;  /* 0x000000e800067810 */ /* 0x000fe40007ffe0ff */
[----:B------:R-:W-:-:S02]  /*b0f0*/  ISETP.GE.AND P4, PT, R7, c[0x0][0x3c8], PT ;  /* 0x0000f20007007a0c */ /* 0x000fc40003f86270 */
[----:B------:R-:W-:-:S03]  /*b100*/  ISETP.GE.AND P3, PT, R6, c[0x0][0x3c8], PT ;  /* 0x0000f20006007a0c */ /* 0x000fc60003f66270 */
[----:B------:R-:W-:Y:S02]  /*b110*/  @!P6 LEA.HI R9, R9, R9, RZ, 0x1 ;  /* 0x000000090909e211 */ /* 0x000fe400078f08ff */
[----:B------:R-:W-:-:S04]  /*b120*/  @!P5 LEA.HI R10, R8, R8, RZ, 0x1 ;  /* 0x00000008080ad211 */ /* 0x000fc800078f08ff */
[----:B------:R-:W-:Y:S02]  /*b130*/  @!P5 LOP3.LUT R10, R10, 0xfffffffe, RZ, 0xc0, !PT ;  /* 0xfffffffe0a0ad812 */ /* 0x000fe400078ec0ff */
[----:B------:R-:W-:Y:S02]  /*b140*/  @!P4 LEA.HI R8, R7, R7, RZ, 0x1 ;  /* 0x000000070708c211 */ /* 0x000fe400078f08ff */
[----:B------:R-:W-:Y:S01]  /*b150*/  @!P3 LEA.HI R7, R6, R6, RZ, 0x1 ;  /* 0x000000060607b211 */ /* 0x000fe200078f08ff */
[----:B------:R-:W-:Y:S01]  /*b160*/  @!P5 IMAD.WIDE R10, R10, 0x4, R2 ;  /* 0x000000040a0ad825 */ /* 0x000fe200078e0202 */
[----:B------:R-:W-:Y:S02]  /*b170*/  @!P4 LOP3.LUT R8, R8, 0xfffffffe, RZ, 0xc0, !PT ;  /* 0xfffffffe0808c812 */ /* 0x000fe400078ec0ff */
[C---:B-1----:R-:W-:Y:S02]  /*b180*/  IADD3 R5, R0.reuse, 0xf0, RZ ;  /* 0x000000f000057810 */ /* 0x042fe40007ffe0ff */
[----:B------:R-:W-:-:S02]  /*b190*/  IADD3 R4, R0, 0xf8, RZ ;  /* 0x000000f800047810 */ /* 0x000fc40007ffe0ff */
[----:B------:R-:W-:Y:S02]  /*b1a0*/  ISETP.GE.AND P2, PT, R5, c[0x0][0x3c8], PT ;  /* 0x0000f20005007a0c */ /* 0x000fe40003f46270 */
[----:B------:R-:W-:Y:S02]  /*b1b0*/  ISETP.GE.AND P1, PT, R4, c[0x0][0x3c8], PT ;  /* 0x0000f20004007a0c */ /* 0x000fe40003f26270 */
[----:B------:R-:W-:-:S09]  /*b1c0*/  @!P3 LOP3.LUT R7, R7, 0xfffffffe, RZ, 0xc0, !PT ;  /* 0xfffffffe0707b812 */ /* 0x000fd200078ec0ff */
[----:B------:R-:W-:Y:S02]  /*b1d0*/  @!P2 LEA.HI R6, R5, R5, RZ, 0x1 ;  /* 0x000000050506a211 */ /* 0x000fe400078f08ff */
[----:B------:R-:W-:Y:S01]  /*b1e0*/  @!P6 LOP3.LUT R5, R9, 0xfffffffe, RZ, 0xc0, !PT ;  /* 0xfffffffe0905e812 */ /* 0x000fe200078ec0ff */
[--C-:B------:R-:W-:Y:S01]  /*b1f0*/  @!P4 IMAD.WIDE R8, R8, 0x4, R2.reuse ;  /* 0x000000040808c825 */ /* 0x100fe200078e0202 */
        /* <DEDUP_REMOVED lines=10> */
[----:B------:R1:W-:Y:S04]  /*b2a0*/  @!P3 ST.E.64 [R6.64], R120 ;  /* 0x000000780600b985 */ /* 0x0003e8000c101b0c */
[----:B------:R1:W-:Y:S04]  /*b2b0*/  @!P2 ST.E.64 [R4.64], R124 ;  /* 0x0000007c0400a985 */ /* 0x0003e8000c101b0c */
[----:B------:R1:W-:Y:S02]  /*b2c0*/  @!P1 ST.E.64 [R2.64], R128 ;  /* 0x0000008002009985 */ /* 0x0003e4000c101b0c */
.L_x_8:
[----:B------:R-:W-:Y:S05]  /*b2d0*/  BSYNC B0 ;  /* 0x0000000000007941 */ /* 0x000fea0003800000 */
.L_x_7:
[----:B-1-3--:R1:W3:Y:S04]  /*b2e0*/  SHFL.IDX PT, R3, R19, 0x1, 0x1c1f ;  /* 0x003c1f0013037f89 */ /* 0x00a2e800000e0000 */
[----:B--2---:R1:W2:Y:S01]  /*b2f0*/  SHFL.IDX PT, R2, R20, 0x1, 0x1c1f ;  /* 0x003c1f0014027f89 */ /* 0x0042a200000e0000 */
[----:B------:R-:W-:Y:S05]  /*b300*/  @P0 EXIT ;  /* 0x000000000000094d */ /* 0x000fea0003800000 */
[C---:B------:R-:W-:Y:S02]  /*b310*/  IADD3 R5, R0.reuse, 0x8, RZ ;  /* 0x0000000800057810 */ /* 0x040fe40007ffe0ff */
[----:B------:R-:W-:-:S02]  /*b320*/  IADD3 R4, R0, 0x10, RZ ;  /* 0x0000001000047810 */ /* 0x000fc40007ffe0ff */
[----:B------:R-:W-:Y:S02]  /*b330*/  ISETP.GE.AND P1, PT, R5, c[0x0][0x3c8], PT ;  /* 0x0000f20005007a0c */ /* 0x000fe40003f26270 */
[----:B------:R-:W-:Y:S02]  /*b340*/  ISETP.GE.AND P0, PT, R4, c[0x0][0x3c8], PT ;  /* 0x0000f20004007a0c */ /* 0x000fe40003f06270 */
[C---:B------:R-:W-:Y:S02]  /*b350*/  ISETP.GE.AND P2, PT, R0.reuse, c[0x0][0x3c8], PT ;  /* 0x0000f20000007a0c */ /* 0x040fe40003f46270 */
[C---:B------:R-:W-:Y:S02]  /*b360*/  IADD3 R11, R0.reuse, 0x18, RZ ;  /* 0x00000018000b7810 */ /* 0x040fe40007ffe0ff */
[----:B------:R-:W-:Y:S02]  /*b370*/  IADD3 R13, R0, 0x20, RZ ;  /* 0x00000020000d7810 */ /* 0x000fe40007ffe0ff */
[----:B------:R-:W-:-:S02]  /*b380*/  ISETP.GE.AND P6, PT, R11, c[0x0][0x3c8], PT ;  /* 0x0000f2000b007a0c */ /* 0x000fc40003fc6270 */
[----:B------:R-:W-:Y:S02]  /*b390*/  ISETP.GE.AND P5, PT, R13, c[0x0][0x3c8], PT ;  /* 0x0000f2000d007a0c */ /* 0x000fe40003fa6270 */
[----:B------:R-:W-:Y:S02]  /*b3a0*/  @!P1 LEA.HI R5, R5, R5, RZ, 0x1 ;  /* 0x0000000505059211 */ /* 0x000fe400078f08ff */
[----:B------:R-:W-:Y:S01]  /*b3b0*/  @!P0 LEA.HI R4, R4, R4, RZ, 0x1 ;  /* 0x0000000404048211 */ /* 0x000fe200078f08ff */
[--C-:B--23--:R-:W-:Y:S01]  /*b3c0*/  @!P2 IMAD.WIDE R8, R0, 0x4, R2.reuse ;  /* 0x000000040008a825 */ /* 0x10cfe200078e0202 */
[----:B------:R-:W-:Y:S02]  /*b3d0*/  @!P1 LOP3.LUT R5, R5, 0xfffffffe, RZ, 0xc0, !PT ;  /* 0xfffffffe05059812 */ /* 0x000fe400078ec0ff */
[----:B------:R-:W-:Y:S02]  /*b3e0*/  @!P0 LOP3.LUT R4, R4, 0xfffffffe, RZ, 0xc0, !PT ;  /* 0xfffffffe04048812 */ /* 0x000fe400078ec0ff */
[----:B------:R2:W-:Y:S01]  /*b3f0*/  @!P2 ST.E.64 [R8.64], R166 ;  /* 0x000000a60800a985 */ /* 0x0005e2000c101b0c */
[----:B------:R-:W-:Y:S01]  /*b400*/  @!P1 IMAD.WIDE R6, R5, 0x4, R2 ;  /* 0x0000000405069825 */ /* 0x000fe200078e0202 */
[----:B------:R-:W-:-:S02]  /*b410*/  IADD3 R10, R0, 0x38, RZ ;  /* 0x00000038000a7810 */ /* 0x000fc40007ffe0ff */
[----:B------:R-:W-:Y:S01]  /*b420*/  IADD3 R12, R0, 0x40, RZ ;  /* 0x00000040000c7810 */ /* 0x000fe20007ffe0ff */
[----:B------:R-:W-:Y:S01]  /*b430*/  @!P0 IMAD.WIDE R4, R4, 0x4, R2 ;  /* 0x0000000404048825 */ /* 0x000fe200078e0202 */
[----:B------:R-:W-:Y:S01]  /*b440*/  @!P1 ST.E.64 [R6.64], R162 ;  /* 0x000000a206009985 */ /* 0x000fe2000c101b0c */
[----:B------:R-:W-:Y:S02]  /*b450*/  IADD3 R14, R0, 0x48, RZ ;  /* 0x00000048000e7810 */ /* 0x000fe40007ffe0ff */
[----:B------:R-:W-:Y:S01]  /*b460*/  ISETP.GE.AND P2, PT, R10, c[0x0][0x3c8], PT ;  /* 0x0000f2000a007a0c */ /* 0x000fe20003f46270 */
[----:B------:R3:W-:Y:S01]  /*b470*/  @!P0 ST.E.64 [R4.64], R158 ;  /* 0x0000009e04008985 */ /* 0x0007e2000c101b0c */
[----:B------:R-:W-:Y:S02]  /*b480*/  ISETP.GE.AND P1, PT, R12, c[0x0][0x3c8], PT ;  /* 0x0000f2000c007a0c */ /* 0x000fe40003f26270 */
[----:B------:R-:W-:Y:S02]  /*b490*/  ISETP.GE.AND P0, PT, R14, c[0x0][0x3c8], PT ;  /* 0x0000f2000e007a0c */ /* 0x000fe40003f06270 */
[----:B------:R-:W-:-:S02]  /*b4a0*/  IADD3 R15, R0, 0x50, RZ ;  /* 0x00000050000f7810 */ /* 0x000fc40007ffe0ff */
[C---:B------:R-:W-:Y:S02]  /*b4b0*/  IADD3 R16, R0.reuse, 0x58, RZ ;  /* 0x0000005800107810 */ /* 0x040fe40007ffe0ff */
[C---:B--2---:R-:W-:Y:S02]  /*b4c0*/  IADD3 R8, R0.reuse, 0x28, RZ ;  /* 0x0000002800087810 */ /* 0x044fe40007ffe0ff */
[----:B------:R-:W-:Y:S02]  /*b4d0*/  IADD3 R9, R0, 0x30, RZ ;  /* 0x0000003000097810 */ /* 0x000fe40007ffe0ff */
[----:B------:R-:W-:Y:S02]  /*b4e0*/  ISETP.GE.AND P4, PT, R8, c[0x0][0x3c8], PT ;  /* 0x0000f20008007a0c */ /* 0x000fe40003f86270 */
[----:B------:R-:W-:Y:S02]  /*b4f0*/  ISETP.GE.AND P3, PT, R9, c[0x0][0x3c8], PT ;  /* 0x0000f20009007a0c */ /* 0x000fe40003f66270 */
[----:B---3--:R-:W-:-:S02]  /*b500*/  @!P6 LEA.HI R4, R11, R11, RZ, 0x1 ;  /* 0x0000000b0b04e211 */ /* 0x008fc400078f08ff */
[----:B------:R-:W-:Y:S02]  /*b510*/  @!P5 LEA.HI R5, R13, R13, RZ, 0x1 ;  /* 0x0000000d0d05d211 */ /* 0x000fe400078f08ff */
[----:B------:R-:W-:Y:S02]  /*b520*/  @!P6 LOP3.LUT R4, R4, 0xfffffffe, RZ, 0xc0, !PT ;  /* 0xfffffffe0404e812 */ /* 0x000fe400078ec0ff */
[----:B------:R-:W-:-:S03]  /*b530*/  @!P5 LOP3.LUT R5, R5, 0xfffffffe, RZ, 0xc0, !PT ;  /* 0xfffffffe0505d812 */ /* 0x000fc600078ec0ff */
[----:B------:R-:W-:-:S04]  /*b540*/  @!P6 IMAD.WIDE R6, R4, 0x4, R2 ;  /* 0x000000040406e825 */ /* 0x000fc800078e0202 */
[----:B------:R-:W-:Y:S01]  /*b550*/  @!P5 IMAD.WIDE R4, R5, 0x4, R2 ;  /* 0x000000040504d825 */ /* 0x000fe200078e0202 */
[----:B------:R2:W-:Y:S01]  /*b560*/  @!P6 ST.E.64 [R6.64], R154 ;  /* 0x0000009a0600e985 */ /* 0x0005e2000c101b0c */
[----:B------:R-:W-:-:S03]  /*b570*/  ISETP.GE.AND P6, PT, R15, c[0x0][0x3c8], PT ;  /* 0x0000f2000f007a0c */ /* 0x000fc60003fc6270 */
[----:B------:R3:W-:Y:S01]  /*b580*/  @!P5 ST.E.64 [R4.64], R150 ;  /* 0x000000960400d985 */ /* 0x0007e2000c101b0c */
[----:B------:R-:W-:Y:S02]  /*b590*/  ISETP.GE.AND P5, PT, R16, c[0x0][0x3c8], PT ;  /* 0x0000f20010007a0c */ /* 0x000fe40003fa6270 */
[----:B--2---:R-:W-:Y:S02]  /*b5a0*/  @!P2 LEA.HI R7, R10, R10, RZ, 0x1 ;  /* 0x0000000a0a07a211 */ /* 0x004fe400078f08ff */
[----:B------:R-:W-:Y:S02]  /*b5b0*/  @!P1 LEA.HI R6, R12, R12, RZ, 0x1 ;  /* 0x0000000c0c069211 */ /* 0x000fe400078f08ff */
[----:B---3--:R-:W-:Y:S02]  /*b5c0*/  @!P4 LEA.HI R4, R8, R8, RZ, 0x1 ;  /* 0x000000080804c211 */ /* 0x008fe400078f08ff */
[----:B------:R-:W-:Y:S02]  /*b5d0*/  @!P3 LEA.HI R8, R9, R9, RZ, 0x1 ;  /* 0x000000090908b211 */ /* 0x000fe400078f08ff */
[----:B------:R-:W-:-:S02]  /*b5e0*/  @!P0 LEA.HI R5, R14, R14, RZ, 0x1 ;  /* 0x0000000e0e058211 */ /* 0x000fc400078f08ff */
[----:B------:R-:W-:Y:S02]  /*b5f0*/  @!P4 LOP3.LUT R4, R4, 0xfffffffe, RZ, 0xc0, !PT ;  /* 0xfffffffe0404c812 */ /* 0x000fe400078ec0ff */
[----:B------:R-:W-:Y:S02]  /*b600*/  @!P3 LOP3.LUT R8, R8, 0xfffffffe, RZ, 0xc0, !PT ;  /* 0xfffffffe0808b812 */ /* 0x000fe400078ec0ff */
[----:B------:R-:W-:Y:S01]  /*b610*/  @!P2 LOP3.LUT R7, R7, 0xfffffffe, RZ, 0xc0, !PT ;  /* 0xfffffffe0707a812 */ /* 0x000fe200078ec0ff */
[--C-:B------:R-:W-:Y:S01]  /*b620*/  @!P4 IMAD.WIDE R12, R4, 0x4, R2.reuse ;  /* 0x00000004040cc825 */ /* 0x100fe200078e0202 */
[----:B------:R-:W-:Y:S02]  /*b630*/  @!P1 LOP3.LUT R6, R6, 0xfffffffe, RZ, 0xc0, !PT ;  /* 0xfffffffe06069812 */ /* 0x000fe400078ec0ff */
[----:B------:R-:W-:Y:S01]  /*b640*/  @!P0 LOP3.LUT R5, R5, 0xfffffffe, RZ, 0xc0, !PT ;  /* 0xfffffffe05058812 */ /* 0x000fe200078ec0ff */
[----:B------:R-:W-:Y:S01]  /*b650*/  @!P3 IMAD.WIDE R10, R8, 0x4, R2 ;  /* 0x00000004080ab825 */ /* 0x000fe200078e0202 */
[----:B------:R2:W-:Y:S01]  /*b660*/  @!P4 ST.E.64 [R12.64], R146 ;  /* 0x000000920c00c985 */ /* 0x0005e2000c101b0c */
[----:B------:R-:W-:-:S02]  /*b670*/  IADD3 R14, R0, 0x88, RZ ;  /* 0x00000088000e7810 */ /* 0x000fc40007ffe0ff */
[--C-:B------:R-:W-:Y:S01]  /*b680*/  @!P2 IMAD.WIDE R8, R7, 0x4, R2.reuse ;  /* 0x000000040708a825 */ /* 0x100fe200078e0202 */
[----:B------:R3:W-:Y:S03]  /*b690*/  @!P3 ST.E.64 [R10.64], R142 ;  /* 0x0000008e0a00b985 */ /* 0x0007e6000c101b0c */
[--C-:B------:R-:W-:Y:S01]  /*b6a0*/  @!P1 IMAD.WIDE R6, R6, 0x4, R2.reuse ;  /* 0x0000000406069825 */ /* 0x100fe200078e0202 */
[----:B------:R4:W-:Y:S03]  /*b6b0*/  @!P2 ST.E.64 [R8.64], R138 ;  /* 0x0000008a0800a985 */ /* 0x0009e6000c101b0c */
[----:B------:R-:W-:Y:S01]  /*b6c0*/  @!P0 IMAD.WIDE R4, R5, 0x4, R2 ;  /* 0x0000000405048825 */ /* 0x000fe200078e0202 */
[----:B------:R-:W-:Y:S04]  /*b6d0*/  @!P1 ST.E.64 [R6.64], R38 ;  /* 0x0000002606009985 */ /* 0x000fe8000c101b0c */
[----:B------:R1:W-:Y:S01]  /*b6e0*/  @!P0 ST.E.64 [R4.64], R42 ;  /* 0x0000002a04008985 */ /* 0x0003e2000c101b0c */
[----:B--2---:R-:W-:-:S02]  /*b6f0*/  IADD3 R12, R0, 0x80, RZ ;  /* 0x00000080000c7810 */ /* 0x004fc40007ffe0ff */
[C---:B---3--:R-:W-:Y:S02]  /*b700*/  IADD3 R10, R0.reuse, 0x70, RZ ;  /* 0x00000070000a7810 */ /* 0x048fe40007ffe0ff */
[C---:B------:R-:W-:Y:S02]  /*b710*/  IADD3 R11, R0.reuse, 0x78, RZ ;  /* 0x00000078000b7810 */ /* 0x040fe40007ffe0ff */
[C---:B----4-:R-:W-:Y:S02]  /*b720*/  IADD3 R8, R0.reuse, 0x60, RZ ;  /* 0x0000006000087810 */ /* 0x050fe40007ffe0ff */
[----:B------:R-:W-:Y:S02]  /*b730*/  IADD3 R9, R0, 0x68, RZ ;  /* 0x0000006800097810 */ /* 0x000fe40007ffe0ff */
[----:B------:R-:W-:Y:S02]  /*b740*/  ISETP.GE.AND P4, PT, R8, c[0x0][0x3c8], PT ;  /* 0x0000f20008007a0c */ /* 0x000fe40003f86270 */
[----:B------:R-:W-:-:S02]  /*b750*/  ISETP.GE.AND P3, PT, R9, c[0x0][0x3c8], PT ;  /* 0x0000f20009007a0c */ /* 0x000fc40003f66270 */
[----:B-1----:R-:W-:Y:S02]  /*b760*/  @!P6 LEA.HI R4, R15, R15, RZ, 0x1 ;  /* 0x0000000f0f04e211 */ /* 0x002fe400078f08ff */
[----:B------:R-:W-:Y:S02]  /*b770*/  @!P5 LEA.HI R5, R16, R16, RZ, 0x1 ;  /* 0x000000101005d211 */ /* 0x000fe400078f08ff */
[----:B------:R-:W-:Y:S02]  /*b780*/  @!P6 LOP3.LUT R4, R4, 0xfffffffe, RZ, 0xc0, !PT ;  /* 0xfffffffe0404e812 */ /* 0x000fe400078ec0ff */
[----:B------:R-:W-:Y:S02]  /*b790*/  @!P5 LOP3.LUT R5, R5, 0xfffffffe, RZ, 0xc0, !PT ;  /* 0xfffffffe0505d812 */ /* 0x000fe400078ec0ff */
[----:B------:R-:W-:Y:S01]  /*b7a0*/  ISETP.GE.AND P2, PT, R10, c[0x0][0x3c8], PT ;  /* 0x0000f2000a007a0c */ /* 0x000fe20003f46270 */
[----:B------:R-:W-:Y:S01]  /*b7b0*/  @!P6 IMAD.WIDE R6, R4, 0x4, R2 ;  /* 0x000000040406e825 */ /* 0x000fe200078e0202 */
[----:B------:R-:W-:-:S02]  /*b7c0*/  ISETP.GE.AND P1, PT, R11, c[0x0][0x3c8], PT ;  /* 0x0000f2000b007a0c */ /* 0x000fc40003f26270 */
[----:B------:R-:W-:Y:S01]  /*b7d0*/  ISETP.GE.AND P0, PT, R12, c[0x0][0x3c8], PT ;  /* 0x0000f2000c007a0c */ /* 0x000fe20003f06270 */
[----:B------:R-:W-:Y:S01]  /*b7e0*/  @!P5 IMAD.WIDE R4, R5, 0x4, R2 ;  /* 0x000000040504d825 */ /* 0x000fe200078e0202 */
[----:B------:R1:W-:Y:S01]  /*b7f0*/  @!P6 ST.E.64 [R6.64], R46 ;  /* 0x0000002e0600e985 */ /* 0x0003e2000c101b0c */
[----:B------:R-:W-:Y:S02]  /*b800*/  IADD3 R15, R0, 0x90, RZ ;  /* 0x00000090000f7810 */ /* 0x000fe40007ffe0ff */
[----:B------:R-:W-:Y:S01]  /*b810*/  ISETP.GE.AND P6, PT, R14, c[0x0][0x3c8], PT ;  /* 0x0000f2000e007a0c */ /* 0x000fe20003fc6270 */
[----:B------:R2:W-:Y:S01]  /*b820*/  @!P5 ST.E.64 [R4.64], R50 ;  /* 0x000000320400d985 */ /* 0x0005e2000c101b0c */
[----:B------:R-:W-:Y:S02]  /*b830*/  ISETP.GE.AND P5, PT, R15, c[0x0][0x3c8], PT ;  /* 0x0000f2000f007a0c */ /* 0x000fe40003fa6270 */
[----:B-1----:R-:W-:Y:S02]  /*b840*/  @!P2 LEA.HI R7, R10, R10, RZ, 0x1 ;  /* 0x0000000a0a07a211 */ /* 0x002fe400078f08ff */
[----:B------:R-:W-:-:S02]  /*b850*/  @!P1 LEA.HI R6, R11, R11, RZ, 0x1 ;  /* 0x0000000b0b069211 */ /* 0x000fc400078f08ff */
[----:B--2---:R-:W-:Y:S02]  /*b860*/  @!P4 LEA.HI R4, R8, R8, RZ, 0x1 ;  /* 0x000000080804c211 */ /* 0x004fe400078f08ff */
[----:B------:R-:W-:Y:S02]  /*b870*/  @!P3 LEA.HI R8, R9, R9, RZ, 0x1 ;  /* 0x000000090908b211 */ /* 0x000fe400078f08ff */
[----:B------:R-:W-:Y:S02]  /*b880*/  @!P0 LEA.HI R5, R12, R12, RZ, 0x1 ;  /* 0x0000000c0c058211 */ /* 0x000fe400078f08ff */
[----:B------:R-:W-:Y:S02]  /*b890*/  @!P4 LOP3.LUT R4, R4, 0xfffffffe, RZ, 0xc0, !PT ;  /* 0xfffffffe0404c812 */ /* 0x000fe400078ec0ff */
[----:B------:R-:W-:Y:S02]  /*b8a0*/  @!P3 LOP3.LUT R8, R8, 0xfffffffe, RZ, 0xc0, !PT ;  /* 0xfffffffe0808b812 */ /* 0x000fe400078ec0ff */
[----:B------:R-:W-:Y:S01]  /*b8b0*/  @!P2 LOP3.LUT R7, R7, 0xfffffffe, RZ, 0xc0, !PT ;  /* 0xfffffffe0707a812 */ /* 0x000fe200078ec0ff */
[----:B------:R-:W-:Y:S01]  /*b8c0*/  @!P4 IMAD.WIDE R12, R4, 0x4, R2 ;  /* 0x00000004040cc825 */ /* 0x000fe200078e0202 */
[----:B------:R-:W-:-:S02]  /*b8d0*/  @!P1 LOP3.LUT R6, R6, 0xfffffffe, RZ, 0xc0, !PT ;  /* 0xfffffffe06069812 */ /* 0x000fc400078ec0ff */
[----:B------:R-:W-:Y:S01]  /*b8e0*/  @!P0 LOP3.LUT R5, R5, 0xfffffffe, RZ, 0xc0, !PT ;  /* 0xfffffffe05058812 */ /* 0x000fe200078ec0ff */
[--C-:B------:R-:W-:Y:S01]  /*b8f0*/  @!P3 IMAD.WIDE R10, R8, 0x4, R2.reuse ;  /* 0x00000004080ab825 */ /* 0x100fe200078e0202 */
[----:B------:R1:W-:Y:S03]  /*b900*/  @!P4 ST.E.64 [R12.64], R54 ;  /* 0x000000360c00c985 */ /* 0x0003e6000c101b0c */
[--C-:B------:R-:W-:Y:S01]  /*b910*/  @!P2 IMAD.WIDE R8, R7, 0x4, R2.reuse ;  /* 0x000000040708a825 */ /* 0x100fe200078e0202 */
[----:B------:R2:W-:Y:S03]  /*b920*/  @!P3 ST.E.64 [R10.64], R58 ;  /* 0x0000003a0a00b985 */ /* 0x0005e6000c101b0c */
[--C-:B------:R-:W-:Y:S01]  /*b930*/  @!P1 IMAD.WIDE R6, R6, 0x4, R2.reuse ;  /* 0x0000000406069825 */ /* 0x100fe200078e0202 */
[----:B------:R3:W-:Y:S03]  /*b940*/  @!P2 ST.E.64 [R8.64], R62 ;  /* 0x0000003e0800a985 */ /* 0x0007e6000c101b0c */
[----:B------:R-:W-:Y:S01]  /*b950*/  @!P0 IMAD.WIDE R4, R5, 0x4, R2 ;  /* 0x0000000405048825 */ /* 0x000fe200078e0202 */
[----:B------:R-:W-:Y:S04]  /*b960*/  @!P1 ST.E.64 [R6.64], R66 ;  /* 0x0000004206009985 */ /* 0x000fe8000c101b0c */
[----:B------:R4:W-:Y:S01]  /*b970*/  @!P0 ST.E.64 [R4.64], R70 ;  /* 0x0000004604008985 */ /* 0x0009e2000c101b0c */
[----:B-1----:R-:W-:-:S02]  /*b980*/  IADD3 R12, R0, 0xb8, RZ ;  /* 0x000000b8000c7810 */ /* 0x002fc40007ffe0ff */
[C---:B--2---:R-:W-:Y:S02]  /*b990*/  IADD3 R10, R0.reuse, 0xa8, RZ ;  /* 0x000000a8000a7810 */ /* 0x044fe40007ffe0ff */
[C---:B------:R-:W-:Y:S02]  /*b9a0*/  IADD3 R11, R0.reuse, 0xb0, RZ ;  /* 0x000000b0000b7810 */ /* 0x040fe40007ffe0ff */
[C---:B---3--:R-:W-:Y:S02]  /*b9b0*/  IADD3 R8, R0.reuse, 0x98, RZ ;  /* 0x0000009800087810 */ /* 0x048fe40007ffe0ff */
[----:B------:R-:W-:Y:S02]  /*b9c0*/  IADD3 R9, R0, 0xa0, RZ ;  /* 0x000000a000097810 */ /* 0x000fe40007ffe0ff */
[----:B------:R-:W-:Y:S02]  /*b9d0*/  ISETP.GE.AND P4, PT, R8, c[0x0][0x3c8], PT ;  /* 0x0000f20008007a0c */ /* 0x000fe40003f86270 */
[----:B------:R-:W-:-:S02]  /*b9e0*/  ISETP.GE.AND P3, PT, R9, c[0x0][0x3c8], PT ;  /* 0x0000f20009007a0c */ /* 0x000fc40003f66270 */
[----:B----4-:R-:W-:Y:S02]  /*b9f0*/  @!P6 LEA.HI R4, R14, R14, RZ, 0x1 ;  /* 0x0000000e0e04e211 */ /* 0x010fe400078f08ff */
        /* <DEDUP_REMOVED lines=9> */
[C---:B------:R-:W-:Y:S02]  /*ba90*/  IADD3 R14, R0.reuse, 0xc0, RZ ;  /* 0x000000c0000e7810 */ /* 0x040fe40007ffe0ff */
[----:B------:R-:W-:Y:S01]  /*baa0*/  IADD3 R15, R0, 0xc8, RZ ;  /* 0x000000c8000f7810 */ /* 0x000fe20007ffe0ff */
[----:B------:R2:W-:Y:S01]  /*bab0*/  @!P5 ST.E.64 [R4.64], R78 ;  /* 0x0000004e0400d985 */ /* 0x0005e2000c101b0c */
[----:B------:R-:W-:Y:S02]  /*bac0*/  ISETP.GE.AND P6, PT, R14, c[0x0][0x3c8], PT ;  /* 0x0000f2000e007a0c */ /* 0x000fe40003fc6270 */
[----:B------:R-:W-:Y:S02]  /*bad0*/  ISETP.GE.AND P5, PT, R15, c[0x0][0x3c8], PT ;  /* 0x0000f2000f007a0c */ /* 0x000fe40003fa6270 */
[----:B-1----:R-:W-:-:S02]  /*bae0*/  @!P2 LEA.HI R7, R10, R10, RZ, 0x1 ;  /* 0x0000000a0a07a211 */ /* 0x002fc400078f08ff */
[----:B------:R-:W-:Y:S02]  /*baf0*/  @!P1 LEA.HI R6, R11, R11, RZ, 0x1 ;  /* 0x0000000b0b069211 */ /* 0x000fe400078f08ff */
[----:B--2---:R-:W-:Y:S02]  /*bb00*/  @!P4 LEA.HI R4, R8, R8, RZ, 0x1 ;  /* 0x000000080804c211 */ /* 0x004fe400078f08ff */
[----:B------:R-:W-:Y:S02]  /*bb10*/  @!P3 LEA.HI R8, R9, R9, RZ, 0x1 ;  /* 0x000000090908b211 */ /* 0x000fe400078f08ff */
[----:B------:R-:W-:Y:S02]  /*bb20*/  @!P0 LEA.HI R5, R12, R12, RZ, 0x1 ;  /* 0x0000000c0c058211 */ /* 0x000fe400078f08ff */
[----:B------:R-:W-:Y:S02]  /*bb30*/  @!P4 LOP3.LUT R4, R4, 0xfffffffe, RZ, 0xc0, !PT ;  /* 0xfffffffe0404c812 */ /* 0x000fe400078ec0ff */
[----:B------:R-:W-:-:S02]  /*bb40*/  @!P3 LOP3.LUT R8, R8, 0xfffffffe, RZ, 0xc0, !PT ;  /* 0xfffffffe0808b812 */ /* 0x000fc400078ec0ff */
[----:B------:R-:W-:Y:S01]  /*bb50*/  @!P2 LOP3.LUT R7, R7, 0xfffffffe, RZ, 0xc0, !PT ;  /* 0xfffffffe0707a812 */ /* 0x000fe200078ec0ff */
[--C-:B------:R-:W-:Y:S01]  /*bb60*/  @!P4 IMAD.WIDE R12, R4, 0x4, R2.reuse ;  /* 0x00000004040cc825 */ /* 0x100fe200078e0202 */
[----:B------:R-:W-:Y:S02]  /*bb70*/  @!P1 LOP3.LUT R6, R6, 0xfffffffe, RZ, 0xc0, !PT ;  /* 0xfffffffe06069812 */ /* 0x000fe400078ec0ff */
        /* <DEDUP_REMOVED lines=20> */
[----:B------:R-:W-:Y:S02]  /*bcc0*/  ISETP.GE.AND P2, PT, R10, c[0x0][0x3c8], PT ;  /* 0x0000f2000a007a0c */ /* 0x000fe40003f46270 */
[----:B------:R-:W-:Y:S01]  /*bcd0*/  @!P5 LOP3.LUT R5, R5, 0xfffffffe, RZ, 0xc0, !PT ;  /* 0xfffffffe0505d812 */ /* 0x000fe200078ec0ff */
[----:B------:R-:W-:Y:S01]  /*bce0*/  @!P6 IMAD.WIDE R6, R4, 0x4, R2 ;  /* 0x000000040406e825 */ /* 0x000fe200078e0202 */
[----:B------:R-:W-:-:S02]  /*bcf0*/  ISETP.GE.AND P1, PT, R11, c[0x0][0x3c8], PT ;  /* 0x0000f2000b007a0c */ /* 0x000fc40003f26270 */
[----:B------:R-:W-:Y:S01]  /*bd00*/  ISETP.GE.AND P0, PT, R12, c[0x0][0x3c8], PT ;  /* 0x0000f2000c007a0c */ /* 0x000fe20003f06270 */
[----:B------:R-:W-:Y:S01]  /*bd10*/  @!P5 IMAD.WIDE R4, R5, 0x4, R2 ;  /* 0x000000040504d825 */ /* 0x000fe200078e0202 */
[----:B------:R1:W-:Y:S01]  /*bd20*/  @!P6 ST.E.64 [R6.64], R102 ;  /* 0x000000660600e985 */ /* 0x0003e2000c101b0c */
[----:B------:R-:W-:-:S03]  /*bd30*/  IADD3 R0, R0, 0xf8, RZ ;  /* 0x000000f800007810 */ /* 0x000fc60007ffe0ff */
[----:B------:R2:W-:Y:S01]  /*bd40*/  @!P5 ST.E.64 [R4.64], R106 ;  /* 0x0000006a0400d985 */ /* 0x0005e2000c101b0c */
[----:B-1----:R-:W-:-:S04]  /*bd50*/  @!P2 LEA.HI R7, R10, R10, RZ, 0x1 ;  /* 0x0000000a0a07a211 */ /* 0x002fc800078f08ff */
        /* <DEDUP_REMOVED lines=17> */
[----:B------:R1:W-:Y:S04]  /*be70*/  @!P1 ST.E.64 [R6.64], R122 ;  /* 0x0000007a06009985 */ /* 0x0003e8000c101b0c */
[----:B------:R1:W-:Y:S01]  /*be80*/  @!P0 ST.E.64 [R4.64], R126 ;  /* 0x0000007e04008985 */ /* 0x0003e2000c101b0c */
[----:B------:R-:W-:-:S13]  /*be90*/  ISETP.GE.AND P0, PT, R0, c[0x0][0x3c8], PT ;  /* 0x0000f20000007a0c */ /* 0x000fda0003f06270 */
[----:B------:R-:W-:Y:S05]  /*bea0*/  @P0 EXIT ;  /* 0x000000000000094d */ /* 0x000fea0003800000 */
[----:B------:R-:W-:-:S04]  /*beb0*/  LEA.HI R0, R0, R0, RZ, 0x1 ;  /* 0x0000000000007211 */ /* 0x000fc800078f08ff */
[----:B------:R-:W-:-:S05]  /*bec0*/  LOP3.LUT R0, R0, 0xfffffffe, RZ, 0xc0, !PT ;  /* 0xfffffffe00007812 */ /* 0x000fca00078ec0ff */
[----:B------:R-:W-:-:S05]  /*bed0*/  IMAD.WIDE R2, R0, 0x4, R2 ;  /* 0x0000000400027825 */ /* 0x000fca00078e0202 */
[----:B------:R-:W-:Y:S01]  /*bee0*/  ST.E.64 [R2.64], R130 ;  /* 0x0000008202007985 */ /* 0x000fe2000c101b0c */
[----:B------:R-:W-:Y:S05]  /*bef0*/  EXIT ;  /* 0x000000000000794d */ /* 0x000fea0003800000 */
.L_x_6:
[----:B------:R-:W1:Y:S02]  /*bf00*/  S2R R0, SR_TID.X ;  /* 0x0000000000007919 */ /* 0x000e640000002100 */
[----:B-1----:R-:W-:-:S13]  /*bf10*/  ISETP.GT.AND P0, PT, R0, 0x7f, PT ;  /* 0x0000007f0000780c */ /* 0x002fda0003f04270 */
[----:B------:R-:W-:Y:S05]  /*bf20*/  @P0 EXIT ;  /* 0x000000000000094d */ /* 0x000fea0003800000 */
[----:B------:R-:W1:Y:S01]  /*bf30*/  S2R R8, SR_CTAID.X ;  /* 0x0000000000087919 */ /* 0x000e620000002500 */
[----:B------:R-:W-:-:S05]  /*bf40*/  MOV R3, c[0x0][0x4e8] ;  /* 0x00013a0000037a02 */ /* 0x000fca0000000f00 */
[----:B------:R-:W-:Y:S01]  /*bf50*/  IMAD R2, R3, c[0x0][0x388], RZ ;  /* 0x0000e20003027a24 */ /* 0x000fe200078e02ff */
[----:B-1----:R-:W-:-:S04]  /*bf60*/  LEA R8, R8, R0, 0x7 ;  /* 0x0000000008087211 */ /* 0x002fc800078e38ff */
[----:B------:R-:W-:-:S13]  /*bf70*/  ISETP.GE.AND P0, PT, R8, R2, PT ;  /* 0x000000020800720c */ /* 0x000fda0003f06270 */
[----:B------:R-:W-:Y:S05]  /*bf80*/  @P0 EXIT ;  /* 0x000000000000094d */ /* 0x000fea0003800000 */
[----:B------:R-:W1:Y:S01]  /*bf90*/  S2R R7, SR_CTAID.Z ;  /* 0x0000000000077919 */ /* 0x000e620000002700 */
[----:B------:R-:W-:Y:S01]  /*bfa0*/  USHF.R.S32.HI UR6, URZ, 0x1f, UR11 ;  /* 0x0000001f3f067899 */ /* 0x000fe2000801140b */
[----:B------:R-:W-:Y:S01]  /*bfb0*/  ISETP.NE.AND P0, PT, R3, 0x1, PT ;  /* 0x000000010300780c */ /* 0x000fe20003f05270 */
[----:B------:R-:W-:Y:S01]  /*bfc0*/  ULDC.64 UR4, c[0x0][0x4d0] ;  /* 0x0001340000047ab9 */ /* 0x000fe20000000a00 */
[----:B------:R-:W2:Y:S01]  /*bfd0*/  S2R R9, SR_CTAID.Y ;  /* 0x0000000000097919 */ /* 0x000ea20000002600 */
[----:B------:R-:W-:Y:S01]  /*bfe0*/  UIMAD UR6, UR6, UR4, URZ ;  /* 0x00000004060672a4 */ /* 0x000fe2000f8e023f */
[----:B------:R-:W-:Y:S01]  /*bff0*/  IADD3 R4, RZ, -UR11, RZ ;  /* 0x8000000bff047c10 */ /* 0x000fe2000fffe0ff */
[----:B------:R-:W-:Y:S01]  /*c000*/  UIMAD.WIDE.U32 UR8, UR11, UR4, URZ ;  /* 0x000000040b0872a5 */ /* 0x000fe2000f8e003f */
[----:B------:R-:W-:Y:S01]  /*c010*/  MOV R0, R8 ;  /* 0x0000000800007202 */ /* 0x000fe20000000f00 */
[----:B------:R-:W-:-:S04]  /*c020*/  UIMAD UR4, UR11, UR5, UR6 ;  /* 0x000000050b0472a4 */ /* 0x000fc8000f8e0206 */
[----:B------:R-:W-:Y:S01]  /*c030*/  UIADD3 UR4, UR9, UR4, URZ ;  /* 0x0000000409047290 */ /* 0x000fe2000fffe03f */
[----:B------:R-:W-:Y:S01]  /*c040*/  MOV R3, UR9 ;  /* 0x0000000900037c02 */ /* 0x000fe20008000f00 */
[----:B------:R-:W-:-:S04]  /*c050*/  @P0 IMAD.HI.U32 R5, R8, c[0x0][0x4ec], RZ ;  /* 0x00013b0008050a27 */ /* 0x000fc800078e00ff */
[----:B------:R-:W-:Y:S01]  /*c060*/  IMAD.U32 R2, RZ, RZ, UR8 ;  /* 0x00000008ff027e24 */ /* 0x000fe2000f8e00ff */
[----:B------:R-:W-:Y:S01]  /*c070*/  @P0 SHF.R.U32.HI R0, RZ, c[0x0][0x4f0], R5 ;  /* 0x00013c00ff000a19 */ /* 0x000fe20000011605 */
[----:B------:R-:W-:Y:S01]  /*c080*/  IMAD.U32 R3, RZ, RZ, UR4 ;  /* 0x00000004ff037e24 */ /* 0x000fe2000f8e00ff */
[----:B-1----:R-:W-:-:S03]  /*c090*/  SHF.R.S32.HI R6, RZ, 0x1f, R7 ;  /* 0x0000001fff067819 */ /* 0x002fc60000011407 */
[----:B------:R-:W-:-:S04]  /*c0a0*/  IMAD.WIDE.U32 R2, R7, c[0x0][0x4d8], R2 ;  /* 0x0001360007027a25 */ /* 0x000fc800078e0002 */
[----:B------:R-:W-:Y:S02]  /*c0b0*/  IMAD R6, R6, c[0x0][0x4d8], RZ ;  /* 0x0001360006067a24 */ /* 0x000fe400078e02ff */
[----:B--2---:R-:W-:Y:S02]  /*c0c0*/  IMAD R4, R4, c[0x0][0x550], R9 ;  /* 0x0001540004047a24 */ /* 0x004fe400078e0209 */
[----:B------:R-:W-:Y:S01]  /*c0d0*/  IMAD R5, R7, c[0x0][0x4dc], R6 ;  /* 0x0001370007057a24 */ /* 0x000fe200078e0206 */
[----:B------:R-:W-:Y:S02]  /*c0e0*/  IADD3 R7, -R0, RZ, RZ ;  /* 0x000000ff00077210 */ /* 0x000fe40007ffe1ff */
[----:B------:R-:W-:Y:S01]  /*c0f0*/  SHF.R.S32.HI R6, RZ, 0x1f, R4 ;  /* 0x0000001fff067819 */ /* 0x000fe20000011404 */
[----:B------:R-:W-:Y:S02]  /*c100*/  IMAD.IADD R3, R5, 0x1, R3 ;  /* 0x0000000105037824 */ /* 0x000fe400078e0203 */
[----:B------:R-:W-:Y:S01]  /*c110*/  IMAD R5, R7, c[0x0][0x4e8], R8 ;  /* 0x00013a0007057a24 */ /* 0x000fe200078e0208 */
[----:B------:R-:W-:Y:S01]  /*c120*/  SHF.R.S32.HI R7, RZ, 0x1f, R0 ;  /* 0x0000001fff077819 */ /* 0x000fe20000011400 */
[----:B------:R-:W-:-:S02]  /*c130*/  IMAD R6, R6, c[0x0][0x4e0], RZ ;  /* 0x0001380006067a24 */ /* 0x000fc400078e02ff */
[----:B------:R-:W-:-:S04]  /*c140*/  IMAD.WIDE.U32 R2, R4, c[0x0][0x4e0], R2 ;  /* 0x0001380004027a25 */ /* 0x000fc800078e0002 */
[----:B------:R-:W-:Y:S01]  /*c150*/  IMAD R6, R4, c[0x0][0x4e4], R6 ;  /* 0x0001390004067a24 */ /* 0x000fe200078e0206 */
[----:B------:R-:W-:Y:S02]  /*c160*/  SHF.R.S32.HI R4, RZ, 0x1f, R5 ;  /* 0x0000001fff047819 */ /* 0x000fe40000011405 */
[----:B------:R-:W-:-:S03]  /*c170*/  IADD3 R2, P0, R0, R2, RZ ;  /* 0x0000000200027210 */ /* 0x000fc60007f1e0ff */
[----:B------:R-:W-:Y:S01]  /*c180*/  IMAD R0, R4, c[0x0][0x4c8], RZ ;  /* 0x0001320004007a24 */ /* 0x000fe200078e02ff */
[----:B------:R-:W-:-:S03]  /*c190*/  IADD3.X R3, R7, R3, R6, P0, !PT ;  /* 0x0000000307037210 */ /* 0x000fc600007fe406 */
[C---:B------:R-:W-:Y:S02]  /*c1a0*/  IMAD R0, R5.reuse, c[0x0][0x4cc], R0 ;  /* 0x0001330005007a24 */ /* 0x040fe400078e0200 */
[----:B------:R-:W-:-:S05]  /*c1b0*/  IMAD.WIDE.U32 R2, R5, c[0x0][0x4c8], R2 ;  /* 0x0001320005027a25 */ /* 0x000fca00078e0002 */
[----:B------:R-:W-:Y:S02]  /*c1c0*/  IADD3 R0, R3, R0, RZ ;  /* 0x0000000003007210 */ /* 0x000fe40007ffe0ff */
[----:B------:R-:W-:-:S04]  /*c1d0*/  LEA R4, P0, R2, c[0x0][0x4a8], 0x2 ;  /* 0x00012a0002047a11 */ /* 0x000fc800078010ff */
[----:B------:R-:W-:Y:S02]  /*c1e0*/  LEA.HI.X R5, R2, c[0x0][0x4ac], R0, 0x2, P0 ;  /* 0x00012b0002057a11 */ /* 0x000fe400000f1400 */
[----:B------:R-:W-:-:S05]  /*c1f0*/  MOV R0, 0xff800000 ;  /* 0xff80000000007802 */ /* 0x000fca0000000f00 */
[----:B------:R-:W-:Y:S01]  /*c200*/  STG.E [R4.64], R0 ;  /* 0x0000000004007986 */ /* 0x000fe2000c10190c */
[----:B------:R-:W-:Y:S05]  /*c210*/  EXIT ;  /* 0x000000000000794d */ /* 0x000fea0003800000 */
.L_x_9:
[----:B------:R-:W-:-:S00]  /*c220*/  BRA `(.L_x_9) ;  /* 0xfffffff000007947 */ /* 0x000fc0000383ffff */
[----:B------:R-:W-:-:S00]  /*c230*/  NOP ;  /* 0x0000000000007918 */ /* 0x000fc00000000000 */
        /* <DEDUP_REMOVED lines=12> */
.L_x_2584:


//--------------------- .text._ZN7cutlass13device_kernelIN5flash19enable_sm80_to_sm89INS1_16FlashAttnFwdSm80INS1_25CollectiveMainloopFwdSm80ILi8ELi1ELb1EN4cute5tupleIJNS5_1CILi128EEENS7_ILi48EEENS7_ILi256EEEEEELi256ENS_10bfloat16_tEfNS_4arch4Sm80ELb0ELb0ELb1ELb1ELb0ELb0ELb1ELb1EEENS1_21CollectiveEpilogueFwdINS6_IJS8_SA_S9_EEENS6_IJNS7_ILi1EEESI_SI_EEESC_SE_Li256ELb1ELb1ELb1ELb0EEENS1_36VarlenDynamicPersistentTileSchedulerILi128ELi48ELi256ELi256ELb1ELb1ELb0ELb0ELb1ELb1EEEEEEEEEvNT_6ParamsE --------------------------
	.section	.text._ZN7cutlass13device_kernelIN5flash19enable_sm80_to_sm89INS1_16FlashAttnFwdSm80INS1_25CollectiveMainloopFwdSm80ILi8ELi1ELb1EN4cute5tupleIJNS5_1CILi128EEENS7_ILi48EEENS7_ILi256EEEEEELi256ENS_10bfloat16_tEfNS_4arch4Sm80ELb0ELb0ELb1ELb1ELb0ELb0ELb1ELb1EEENS1_21CollectiveEpilogueFwdINS6_IJS8_SA_S9_EEENS6_IJNS7_ILi1EEESI_SI_EEESC_SE_Li256ELb1ELb1ELb1ELb0EEENS1_36VarlenDynamicPersistentTileSchedulerILi128ELi48ELi256ELi256ELb1ELb1ELb0ELb0ELb1ELb1EEEEEEEEEvNT_6ParamsE,"ax",@progbits
	.sectioninfo	@"SHI_REGISTERS=255"
	.align	128
.text._ZN7cutlass13device_kernelIN5flash19enable_sm80_to_sm89INS1_16FlashAttnFwdSm80INS1_25CollectiveMainloopFwdSm80ILi8ELi1ELb1EN4cute5tupleIJNS5_1CILi128EEENS7_ILi48EEENS7_ILi256EEEEEELi256ENS_10bfloat16_tEfNS_4arch4Sm80ELb0ELb0ELb1ELb1ELb0ELb0ELb1ELb1EEENS1_21CollectiveEpilogueFwdINS6_IJS8_SA_S9_EEENS6_IJNS7_ILi1EEESI_SI_EEESC_SE_Li256ELb1ELb1ELb1ELb0EEENS1_36VarlenDynamicPersistentTileSchedulerILi128ELi48ELi256ELi256ELb1ELb1ELb0ELb0ELb1ELb1EEEEEEEEEvNT_6ParamsE:
        .type           _ZN7cutlass13device_kernelIN5flash19enable_sm80_to_sm89INS1_16FlashAttnFwdSm80INS1_25CollectiveMainloopFwdSm80ILi8ELi1ELb1EN4cute5tupleIJNS5_1CILi128EEENS7_ILi48EEENS7_ILi256EEEEEELi256ENS_10bfloat16_tEfNS_4arch4Sm80ELb0ELb0ELb1ELb1ELb0ELb0ELb1ELb1EEENS1_21CollectiveEpilogueFwdINS6_IJS8_SA_S9_EEENS6_IJNS7_ILi1EEESI_SI_EEESC_SE_Li256ELb1ELb1ELb1ELb0EEENS1_36VarlenDynamicPersistentTileSchedulerILi128ELi48ELi256ELi256ELb1ELb1ELb0ELb0ELb1ELb1EEEEEEEEEvNT_6ParamsE,@function
        .size           _ZN7cutlass13device_kernelIN5flash19enable_sm80_to_sm89INS1_16FlashAttnFwdSm80INS1_25CollectiveMainloopFwdSm80ILi8ELi1ELb1EN4cute5tupleIJNS5_1CILi128EEENS7_ILi48EEENS7_ILi256EEEEEELi256ENS_10bfloat16_tEfNS_4arch4Sm80ELb0ELb0ELb1ELb1ELb0ELb0ELb1ELb1EEENS1_21CollectiveEpilogueFwdINS6_IJS8_SA_S9_EEENS6_IJNS7_ILi1EEESI_SI_EEESC_SE_Li256ELb1ELb1ELb1ELb0EEENS1_36VarlenDynamicPersistentTileSchedulerILi128ELi48ELi256ELi256ELb1ELb1ELb0ELb0ELb1ELb1EEEEEEEEEvNT_6ParamsE,(.L_x_2585 - _ZN7cutlass13device_kernelIN5flash19enable_sm80_to_sm89INS1_16FlashAttnFwdSm80INS1_25CollectiveMainloopFwdSm80ILi8ELi1ELb1EN4cute5tupleIJNS5_1CILi128EEENS7_ILi48EEENS7_ILi256EEEEEELi256ENS_10bfloat16_tEfNS_4arch4Sm80ELb0ELb0ELb1ELb1ELb0ELb0ELb1ELb1EEENS1_21CollectiveEpilogueFwdINS6_IJS8_SA_S9_EEENS6_IJNS7_ILi1EEESI_SI_EEESC_SE_Li256ELb1ELb1ELb1ELb0EEENS1_36VarlenDynamicPersistentTileSchedulerILi128ELi48ELi256ELi256ELb1ELb1ELb0ELb0ELb1ELb1EEEEEEEEEvNT_6ParamsE)
        .other          _ZN7cutlass13device_kernelIN5flash19enable_sm80_to_sm89INS1_16FlashAttnFwdSm80INS1_25CollectiveMainloopFwdSm80ILi8ELi1ELb1EN4cute5tupleIJNS5_1CILi128EEENS7_ILi48EEENS7_ILi256EEEEEELi256ENS_10bfloat16_tEfNS_4arch4Sm80ELb0ELb0ELb1ELb1ELb0ELb0ELb1ELb1EEENS1_21CollectiveEpilogueFwdINS6_IJS8_SA_S9_EEENS6_IJNS7_ILi1EEESI_SI_EEESC_SE_Li256ELb1ELb1ELb1ELb0EEENS1_36VarlenDynamicPersistentTileSchedulerILi128ELi48ELi256ELi256ELb1ELb1ELb0ELb0ELb1ELb1EEEEEEEEEvNT_6ParamsE,@"STO_CUDA_ENTRY STV_DEFAULT"
_ZN7cutlass13device_kernelIN5flash19enable_sm80_to_sm89INS1_16FlashAttnFwdSm80INS1_25CollectiveMainloopFwdSm80ILi8ELi1ELb1EN4cute5tupleIJNS5_1CILi128EEENS7_ILi48EEENS7_ILi256EEEEEELi256ENS_10bfloat16_tEfNS_4arch4Sm80ELb0ELb0ELb1ELb1ELb0ELb0ELb1ELb1EEENS1_21CollectiveEpilogueFwdINS6_IJS8_SA_S9_EEENS6_IJNS7_ILi1EEESI_SI_EEESC_SE_Li256ELb1ELb1ELb1ELb0EEENS1_36VarlenDynamicPersistentTileSchedulerILi128ELi48ELi256ELi256ELb1ELb1ELb0ELb0ELb1ELb1EEEEEEEEEvNT_6ParamsE:
[----:B------:R-:W-:-:S03]  /*0000*/  MOV R1, c[0x0][0x28] ;  /* 0x00000a0000017a02 */ /* 0x000fc60000000f00 */
[----:B------:R-:W1:Y:S01]  /*0010*/  S2R R2, SR_TID.X ;  /* 0x0000000000027919 */ /* 0x000e620000002100 */
[----:B------:R-:W-:Y:S01]  /*0020*/  IADD3 R1, R1, -0xc0, RZ ;  /* 0xffffff4001017810 */ /* 0x000fe20007ffe0ff */
[----:B------:R-:W-:Y:S01]  /*0030*/  ULDC.64 UR6, c[0x0][0x118] ;  /* 0x0000460000067ab9 */ /* 0x000fe20000000a00 */
[----:B-1----:R-:W-:-:S05]  /*0040*/  SHF.R.U32.HI R0, RZ, 0x5, R2 ;  /* 0x00000005ff007819 */ /* 0x002fca0000011602 */
[----:B------:R-:W1:Y:S02]  /*0050*/  SHFL.IDX PT, R3, R0, RZ, 0x1f ;  /* 0x00001fff00037589 */ /* 0x000e6400000e0000 */
[----:B-1----:R-:W-:Y:S02]  /*0060*/  ISETP.NE.AND P0, PT, R3, RZ, PT ;  /* 0x000000ff0300720c */ /* 0x002fe40003f05270 */
[----:B------:R-:W-:Y:S11]  /*0070*/  STL [R1+0x9c], R3 ;  /* 0x00009c0301007387 */ /* 0x000ff60000100800 */
[----:B------:R-:W-:Y:S06]  /*0080*/  @P0 BAR.SYNC.DEFER_BLOCKING 0x5, 0x100 ;  /* 0x0144000000000b1d */ /* 0x000fec0000010000 */
[----:B------:R-:W1:Y:S04]  /*0090*/  @P0 LDS.128 R4, [0x1a080] ;  /* 0x01a08000ff040984 */ /* 0x000e680000000c00 */
[----:B-1----:R1:W-:Y:S04]  /*00a0*/  @P0 STL.64 [R1+0x50], R4 ;  /* 0x0000500401000387 */ /* 0x0023e80000100a00 */
[----:B------:R1:W-:Y:S04]  /*00b0*/  @P0 STL.64 [R1+0x58], R6 ;  /* 0x0000580601000387 */ /* 0x0003e80000100a00 */
[----:B------:R-:W-:Y:S06]  /*00c0*/  @P0 BAR.ARV 0x4, 0x100 ;  /* 0x0104000000000b1d */ /* 0x000fec0000002000 */
[----:B------:R-:W-:Y:S05]  /*00d0*/  @P0 BRA `(.L_x_10) ;  /* 0x00000b1000000947 */ /* 0x000fea0003800000 */
[----:B------:R-:W-:Y:S01]  /*00e0*/  LOP3.LUT R14, R2, 0x1f, RZ, 0xc0, !PT ;  /* 0x0000001f020e7812 */ /* 0x000fe200078ec0ff */
[----:B------:R-:W-:Y:S01]  /*00f0*/  CS2R R8, SRZ ;  /* 0x0000000000087805 */ /* 0x000fe2000001ff00 */
[----:B-1----:R-:W-:-:S02]  /*0100*/  IMAD.MOV.U32 R7, RZ, RZ, RZ ;  /* 0x000000ffff077224 */ /* 0x002fc400078e00ff */
[----:B------:R-:W-:-:S04]  /*0110*/  ISETP.NE.AND P6, PT, R14, 0x1f, PT ;  /* 0x0000001f0e00780c */ /* 0x000fc80003fc5270 */
[----:B------:R-:W-:-:S13]  /*0120*/  ISETP.GE.OR P0, PT, R14, c[0x0][0x53c], !P6 ;  /* 0x00014f000e007a0c */ /* 0x000fda0007706670 */
[----:B------:R-:W-:Y:S02]  /*0130*/  @!P0 IMAD.MOV.U32 R4, RZ, RZ, 0x4 ;  /* 0x00000004ff048424 */ /* 0x000fe400078e00ff */
[----:B------:R-:W-:Y:S02]  /*0140*/  @!P0 IMAD.MOV.U32 R2, RZ, RZ, 0x4 ;  /* 0x00000004ff028424 */ /* 0x000fe400078e00ff */
[----:B------:R-:W-:-:S04]  /*0150*/  @!P0 IMAD.WIDE.U32 R4, R14, R4, c[0x0][0x580] ;  /* 0x000160000e048625 */ /* 0x000fc800078e0004 */
[C---:B------:R-:W-:Y:S01]  /*0160*/  @!P0 IMAD.WIDE.U32 R2, R14.reuse, R2, c[0x0][0x578] ;  /* 0x00015e000e028625 */ /* 0x040fe200078e0002 */
[----:B------:R-:W2:Y:S04]  /*0170*/  @!P0 LDG.E R8, [R4.64] ;  /* 0x0000000604088981 */ /* 0x000ea8000c1e1900 */
[----:B------:R-:W2:Y:S01]  /*0180*/  @!P0 LDG.E R7, [R2.64] ;  /* 0x0000000602078981 */ /* 0x000ea2000c1e1900 */
[C---:B------:R-:W-:Y:S01]  /*0190*/  ISETP.NE.AND P5, PT, R14.reuse, RZ, PT ;  /* 0x000000ff0e00720c */ /* 0x040fe20003fa5270 */
[----:B------:R-:W1:Y:S01]  /*01a0*/  S2UR UR4, SR_CTAID.X ;  /* 0x00000000000479c3 */ /* 0x000e620000002500 */
[C---:B------:R-:W-:Y:S02]  /*01b0*/  ISETP.GE.U32.AND P4, PT, R14.reuse, 0x2, PT ;  /* 0x000000020e00780c */ /* 0x040fe40003f86070 */
[----:B------:R-:W-:-:S02]  /*01c0*/  ISETP.GE.U32.AND P3, PT, R14, 0x4, PT ;  /* 0x000000040e00780c */ /* 0x000fc40003f66070 */
[C---:B------:R-:W-:Y:S02]  /*01d0*/  ISETP.GE.U32.AND P2, PT, R14.reuse, 0x8, PT ;  /* 0x000000080e00780c */ /* 0x040fe40003f46070 */
[----:B------:R-:W-:Y:S01]  /*01e0*/  ISETP.GE.U32.AND P1, PT, R14, 0x10, PT ;  /* 0x000000100e00780c */ /* 0x000fe20003f26070 */
[----:B--2---:R-:W-:-:S05]  /*01f0*/  IMAD R4, R8, R7, RZ ;  /* 0x0000000708047224 */ /* 0x004fca00078e02ff */
[----:B------:R-:W2:Y:S02]  /*0200*/  SHFL.UP PT, R0, R4, 0x1, RZ ;  /* 0x0420000004007989 */ /* 0x000ea400000e00ff */
[----:B--2---:R-:W-:-:S05]  /*0210*/  SEL R0, R0, RZ, P5 ;  /* 0x000000ff00007207 */ /* 0x004fca0002800000 */
[----:B------:R-:W-:-:S05]  /*0220*/  IMAD.IADD R4, R4, 0x1, R0 ;  /* 0x0000000104047824 */ /* 0x000fca00078e0200 */
        /* <DEDUP_REMOVED lines=12> */
[----:B------:R-:W2:Y:S02]  /*02f0*/  SHFL.IDX PT, R6, R4, 0x1f, 0x1f ;  /* 0x03e01f0004067f89 */ /* 0x000ea400000e0000 */
[----:B--2---:R-:W-:-:S04]  /*0300*/  IMAD R6, R6, c[0x0][0x538], RZ ;  /* 0x00014e0006067a24 */ /* 0x004fc800078e02ff */
[----:B------:R-:W-:Y:S01]  /*0310*/  IMAD.MOV.U32 R0, RZ, RZ, R6 ;  /* 0x000000ffff007224 */ /* 0x000fe200078e0006 */
[----:B-1----:R-:W-:-:S13]  /*0320*/  ISETP.GT.AND P0, PT, R6, UR4, PT ;  /* 0x0000000406007c0c */ /* 0x002fda000bf04270 */
[----:B------:R-:W-:Y:S05]  /*0330*/  @P0 BRA `(.L_x_11) ;  /* 0x0000027000000947 */ /* 0x000fea0003800000 */
[----:B------:R-:W-:Y:S02]  /*0340*/  MOV R6, R0 ;  /* 0x0000000000067202 */ /* 0x000fe40000000f00 */
[----:B------:R-:W-:-:S04]  /*0350*/  MOV R9, RZ ;  /* 0x000000ff00097202 */ /* 0x000fc80000000f00 */
.L_x_15:
[----:B------:R-:W-:-:S04]  /*0360*/  IADD3 R0, R9, 0x1f, RZ ;  /* 0x0000001f09007810 */ /* 0x000fc80007ffe0ff */
[----:B------:R-:W-:-:S13]  /*0370*/  ISETP.GE.AND P0, PT, R0, c[0x0][0x53c], PT ;  /* 0x00014f0000007a0c */ /* 0x000fda0003f06270 */
[----:B------:R-:W-:Y:S05]  /*0380*/  @P0 BRA `(.L_x_12) ;  /* 0x0000078000000947 */ /* 0x000fea0003800000 */
[----:B------:R-:W-:Y:S01]  /*0390*/  MOV R9, R0 ;  /* 0x0000000000097202 */ /* 0x000fe20000000f00 */
[----:B------:R-:W-:Y:S01]  /*03a0*/  IMAD.MOV.U32 R7, RZ, RZ, RZ ;  /* 0x000000ffff077224 */ /* 0x000fe200078e00ff */
[----:B------:R-:W-:Y:S02]  /*03b0*/  MOV R8, RZ ;  /* 0x000000ff00087202 */ /* 0x000fe40000000f00 */
[----:B------:R-:W-:-:S04]  /*03c0*/  IADD3 R0, R14, R9, RZ ;  /* 0x000000090e007210 */ /* 0x000fc80007ffe0ff */
[----:B------:R-:W-:-:S13]  /*03d0*/  ISETP.GE.OR P0, PT, R0, c[0x0][0x53c], !P6 ;  /* 0x00014f0000007a0c */ /* 0x000fda0007706670 */
[----:B------:R-:W-:Y:S01]  /*03e0*/  @!P0 MOV R2, 0x4 ;  /* 0x0000000400028802 */ /* 0x000fe20000000f00 */
[----:B------:R-:W-:-:S04]  /*03f0*/  @!P0 IMAD.MOV.U32 R3, RZ, RZ, 0x4 ;  /* 0x00000004ff038424 */ /* 0x000fc800078e00ff */
[----:B------:R-:W-:-:S04]  /*0400*/  @!P0 IMAD.WIDE R4, R0, R2, c[0x0][0x580] ;  /* 0x0001600000048625 */ /* 0x000fc800078e0202 */
[----:B------:R-:W-:Y:S01]  /*0410*/  @!P0 IMAD.WIDE R2, R0, R3, c[0x0][0x578] ;  /* 0x00015e0000028625 */ /* 0x000fe200078e0203 */
[----:B------:R-:W2:Y:S04]  /*0420*/  @!P0 LDG.E R8, [R4.64] ;  /* 0x0000000604088981 */ /* 0x000ea8000c1e1900 */
[----:B------:R-:W2:Y:S02]  /*0430*/  @!P0 LDG.E R7, [R2.64] ;  /* 0x0000000602078981 */ /* 0x000ea4000c1e1900 */
[----:B--2---:R-:W-:Y:S01]  /*0440*/  IMAD R5, R8, R7, RZ ;  /* 0x0000000708057224 */ /* 0x004fe200078e02ff */
[----:B------:R-:W-:Y:S05]  /*0450*/  BRA.DIV ~URZ, `(.L_x_13) ;  /* 0x0000dc127f007947 */ /* 0x000fea000b800000 */
[----:B------:R1:W2:Y:S02]  /*0460*/  SHFL.UP PT, R0, R5, 0x1, RZ ;  /* 0x0420000005007989 */ /* 0x0002a400000e00ff */
.L_x_93:
[----:B--2---:R-:W-:-:S04]  /*0470*/  SEL R0, R0, RZ, P5 ;  /* 0x000000ff00007207 */ /* 0x004fc80002800000 */
[----:B-1----:R-:W-:Y:S01]  /*0480*/  IADD3 R5, R5, R0, RZ ;  /* 0x0000000005057210 */ /* 0x002fe20007ffe0ff */
[----:B------:R-:W-:Y:S05]  /*0490*/  BRA.DIV ~URZ, `(.L_x_14) ;  /* 0x0000dc327f007947 */ /* 0x000fea000b800000 */
[----:B------:R-:W1:Y:S02]  /*04a0*/  SHFL.UP PT, R0, R5, 0x2, RZ ;  /* 0x0440000005007989 */ /* 0x000e6400000e00ff */
[----:B-1----:R-:W-:-:S05]  /*04b0*/  SEL R0, R0, RZ, P4 ;  /* 0x000000ff00007207 */ /* 0x002fca0002000000 */
[----:B------:R-:W-:-:S05]  /*04c0*/  IMAD.IADD R0, R5, 0x1, R0 ;  /* 0x0000000105007824 */ /* 0x000fca00078e0200 */
        /* <DEDUP_REMOVED lines=9> */
[----:B------:R1:W2:Y:S02]  /*0560*/  SHFL.IDX PT, R0, R4, 0x1f, 0x1f ;  /* 0x03e01f0004007f89 */ /* 0x0002a400000e0000 */
.L_x_94:
[----:B--2---:R-:W-:-:S05]  /*0570*/  IMAD R0, R0, c[0x0][0x538], RZ ;  /* 0x00014e0000007a24 */ /* 0x004fca00078e02ff */
[----:B------:R-:W-:-:S04]  /*0580*/  IADD3 R6, R0, R6, RZ ;  /* 0x0000000600067210 */ /* 0x000fc80007ffe0ff */
[----:B------:R-:W-:-:S13]  /*0590*/  ISETP.GT.AND P0, PT, R6, UR4, PT ;  /* 0x0000000406007c0c */ /* 0x000fda000bf04270 */
[----:B-1----:R-:W-:Y:S05]  /*05a0*/  @!P0 BRA `(.L_x_15) ;  /* 0xfffffdb000008947 */ /* 0x002fea000383ffff */
.L_x_11:
[----:B------:R-:W-:-:S05]  /*05b0*/  IADD3 R12, -R0, R6, RZ ;  /* 0x00000006000c7210 */ /* 0x000fca0007ffe1ff */
[----:B------:R-:W-:-:S05]  /*05c0*/  IMAD R0, R4, c[0x0][0x538], R12 ;  /* 0x00014e0004007a24 */ /* 0x000fca00078e020c */
[----:B------:R-:W-:Y:S01]  /*05d0*/  ISETP.GT.AND P0, PT, R0, UR4, PT ;  /* 0x0000000400007c0c */ /* 0x000fe2000bf04270 */
[----:B------:R-:W-:-:S12]  /*05e0*/  BRA.DIV ~URZ, `(.L_x_16) ;  /* 0x0000dc927f007947 */ /* 0x000fd8000b800000 */
[----:B------:R-:W-:-:S04]  /*05f0*/  VOTE.ANY R6, PT, !P0 ;  /* 0x0000000000067806 */ /* 0x000fc800040e0100 */
.L_x_95:
[----:B------:R1:W2:Y:S01]  /*0600*/  POPC R13, R6 ;  /* 0x00000006000d7309 */ /* 0x0002a20000000000 */
[----:B------:R-:W-:Y:S05]  /*0610*/  BRA.DIV ~URZ, `(.L_x_17) ;  /* 0x0000dcb27f007947 */ /* 0x000fea000b800000 */
[----:B--2---:R-:W2:Y:S04]  /*0620*/  SHFL.IDX PT, R11, R8, R13, 0x1f ;  /* 0x00001f0d080b7589 */ /* 0x004ea800000e0000 */
[----:B------:R3:W4:Y:S02]  /*0630*/  SHFL.IDX PT, R10, R7, R13, 0x1f ;  /* 0x00001f0d070a7589 */ /* 0x00072400000e0000 */
[----:B---3--:R-:W-:Y:S02]  /*0640*/  MOV R7, RZ ;  /* 0x000000ff00077202 */ /* 0x008fe40000000f00 */
.L_x_96:
[----:B--2-4-:R-:W-:Y:S01]  /*0650*/  ISETP.NE.AND P0, PT, R6, RZ, PT ;  /* 0x000000ff0600720c */ /* 0x014fe20003f05270 */
[----:B------:R-:W-:-:S12]  /*0660*/  BSSY B0, `(.L_x_18) ;  /* 0x0000005000007945 */ /* 0x000fd80003800000 */
[----:B------:R-:W-:Y:S05]  /*0670*/  @!P0 BRA `(.L_x_19) ;  /* 0x0000003000008947 */ /* 0x000fea0003800000 */
[----:B------:R-:W-:Y:S01]  /*0680*/  IADD3 R3, R13, -0x1, RZ ;  /* 0xffffffff0d037810 */ /* 0x000fe20007ffe0ff */
[----:B------:R-:W-:Y:S05]  /*0690*/  BRA.DIV ~URZ, `(.L_x_20) ;  /* 0x0000dd127f007947 */ /* 0x000fea000b800000 */
[----:B------:R2:W3:Y:S02]  /*06a0*/  SHFL.IDX PT, R7, R4, R3, 0x1f ;  /* 0x00001f0304077589 */ /* 0x0004e400000e0000 */
.L_x_19:
[----:B------:R-:W-:Y:S05]  /*06b0*/  BSYNC B0 ;  /* 0x0000000000007941 */ /* 0x000fea0003800000 */
.L_x_18:
[----:B------:R-:W-:Y:S01]  /*06c0*/  IABS R0, R11 ;  /* 0x0000000b00007213 */ /* 0x000fe20000000000 */
[----:B--23--:R-:W-:-:S04]  /*06d0*/  IMAD R4, R7, c[0x0][0x538], R12 ;  /* 0x00014e0007047a24 */ /* 0x00cfc800078e020c */
[----:B------:R-:W-:Y:S01]  /*06e0*/  IMAD.MOV.U32 R5, RZ, RZ, R0 ;  /* 0x000000ffff057224 */ /* 0x000fe200078e0000 */
[----:B------:R-:W-:Y:S01]  /*06f0*/  IABS R0, R10 ;  /* 0x0000000a00007213 */ /* 0x000fe20000000000 */
[----:B------:R2:W-:Y:S01]  /*0700*/  STL [R1+0x50], R4 ;  /* 0x0000500401007387 */ /* 0x0005e20000100800 */
[----:B------:R-:W-:Y:S01]  /*0710*/  IADD3 R12, -R4, UR4, RZ ;  /* 0x00000004040c7c10 */ /* 0x000fe2000fffe1ff */
[----:B------:R-:W3:Y:S02]  /*0720*/  I2F.RP R2, R5 ;  /* 0x0000000500027306 */ /* 0x000ee40000209400 */
[----:B------:R-:W-:Y:S01]  /*0730*/  IMAD.MOV.U32 R7, RZ, RZ, R0 ;  /* 0x000000ffff077224 */ /* 0x000fe200078e0000 */
[----:B-1----:R-:W-:Y:S02]  /*0740*/  IABS R6, R12 ;  /* 0x0000000c00067213 */ /* 0x002fe40000000000 */
[----:B------:R-:W-:-:S03]  /*0750*/  IABS R0, R11 ;  /* 0x0000000b00007213 */ /* 0x000fc60000000000 */
[----:B------:R-:W-:Y:S01]  /*0760*/  I2F.RP R8, R7 ;  /* 0x0000000700087306 */ /* 0x000fe20000209400 */
[----:B------:R-:W-:-:S07]  /*0770*/  IADD3 R0, RZ, -R0, RZ ;  /* 0x80000000ff007210 */ /* 0x000fce0007ffe0ff */
[----:B---3--:R-:W1:Y:S02]  /*0780*/  MUFU.RCP R2, R2 ;  /* 0x0000000200027308 */ /* 0x008e640000001000 */
[----:B-1----:R-:W-:-:S06]  /*0790*/  IADD3 R2, R2, 0xffffffe, RZ ;  /* 0x0ffffffe02027810 */ /* 0x002fcc0007ffe0ff */
[----:B------:R-:W1:Y:S02]  /*07a0*/  F2I.FTZ.U32.TRUNC.NTZ R3, R2 ;  /* 0x0000000200037305 */ /* 0x000e64000021f000 */
[----:B-1----:R-:W-:-:S04]  /*07b0*/  IMAD.MOV R2, RZ, RZ, -R3 ;  /* 0x000000ffff027224 */ /* 0x002fc800078e0a03 */
[----:B--2---:R-:W-:Y:S02]  /*07c0*/  IMAD R4, R2, R5, RZ ;  /* 0x0000000502047224 */ /* 0x004fe400078e02ff */
[----:B------:R-:W-:-:S04]  /*07d0*/  IMAD.MOV.U32 R2, RZ, RZ, RZ ;  /* 0x000000ffff027224 */ /* 0x000fc800078e00ff */
[----:B------:R-:W-:-:S04]  /*07e0*/  IMAD.HI.U32 R2, R3, R4, R2 ;  /* 0x0000000403027227 */ /* 0x000fc800078e0002 */
[----:B------:R-:W-:-:S04]  /*07f0*/  IMAD.MOV.U32 R3, RZ, RZ, R6 ;  /* 0x000000ffff037224 */ /* 0x000fc800078e0006 */
[----:B------:R-:W-:-:S04]  /*0800*/  IMAD.HI.U32 R2, R2, R3, RZ ;  /* 0x0000000302027227 */ /* 0x000fc800078e00ff */
[----:B------:R-:W-:Y:S02]  /*0810*/  IMAD R0, R2, R0, R3 ;  /* 0x0000000002007224 */ /* 0x000fe400078e0203 */
[----:B------:R-:W1:Y:S03]  /*0820*/  MUFU.RCP R3, R8 ;  /* 0x0000000800037308 */ /* 0x000e660000001000 */
[----:B------:R-:W-:-:S13]  /*0830*/  ISETP.GT.U32.AND P0, PT, R5, R0, PT ;  /* 0x000000000500720c */ /* 0x000fda0003f04070 */
[----:B------:R-:W-:Y:S01]  /*0840*/  @!P0 IMAD.IADD R0, R0, 0x1, -R5 ;  /* 0x0000000100008824 */ /* 0x000fe200078e0a05 */
[----:B-1----:R-:W-:Y:S02]  /*0850*/  IADD3 R3, R3, 0xffffffe, RZ ;  /* 0x0ffffffe03037810 */ /* 0x002fe40007ffe0ff */
[----:B------:R-:W-:Y:S02]  /*0860*/  @!P0 IADD3 R2, R2, 0x1, RZ ;  /* 0x0000000102028810 */ /* 0x000fe40007ffe0ff */
[----:B------:R-:W-:Y:S02]  /*0870*/  ISETP.GE.U32.AND P2, PT, R0, R5, PT ;  /* 0x000000050000720c */ /* 0x000fe40003f46070 */
[----:B------:R-:W1:Y:S01]  /*0880*/  F2I.FTZ.U32.TRUNC.NTZ R3, R3 ;  /* 0x0000000300037305 */ /* 0x000e62000021f000 */
[----:B------:R-:W-:Y:S02]  /*0890*/  LOP3.LUT R0, R12, R11, RZ, 0x3c, !PT ;  /* 0x0000000b0c007212 */ /* 0x000fe400078e3cff */
[----:B------:R-:W-:-:S02]  /*08a0*/  ISETP.NE.AND P0, PT, R11, RZ, PT ;  /* 0x000000ff0b00720c */ /* 0x000fc40003f05270 */
[----:B------:R-:W-:-:S06]  /*08b0*/  ISETP.GE.AND P1, PT, R0, RZ, PT ;  /* 0x000000ff0000720c */ /* 0x000fcc0003f26270 */
[----:B------:R-:W-:Y:S02]  /*08c0*/  @P2 IADD3 R2, R2, 0x1, RZ ;  /* 0x0000000102022810 */ /* 0x000fe40007ffe0ff */
[----:B-1----:R-:W-:-:S03]  /*08d0*/  IADD3 R0, RZ, -R3, RZ ;  /* 0x80000003ff007210 */ /* 0x002fc60007ffe0ff */
[----:B------:R-:W-:Y:S01]  /*08e0*/  IMAD.MOV.U32 R4, RZ, RZ, R2 ;  /* 0x000000ffff047224 */ /* 0x000fe200078e0002 */
[----:B------:R-:W-:-:S03]  /*08f0*/  MOV R2, RZ ;  /* 0x000000ff00027202 */ /* 0x000fc60000000f00 */
[----:B------:R-:W-:Y:S01]  /*0900*/  @!P1 IMAD.MOV R4, RZ, RZ, -R4 ;  /* 0x000000ffff049224 */ /* 0x000fe200078e0a04 */
[----:B------:R-:W-:Y:S01]  /*0910*/  @!P0 LOP3.LUT R4, RZ, R11, RZ, 0x33, !PT ;  /* 0x0000000bff048212 */ /* 0x000fe200078e33ff */
[----:B------:R-:W-:Y:S01]  /*0920*/  IMAD.MOV.U32 R5, RZ, RZ, R0 ;  /* 0x000000ffff057224 */ /* 0x000fe200078e0000 */
[----:B------:R-:W-:Y:S02]  /*0930*/  IABS R0, R10 ;  /* 0x0000000a00007213 */ /* 0x000fe40000000000 */
[----:B------:R-:W-:Y:S01]  /*0940*/  IABS R8, R4 ;  /* 0x0000000400087213 */ /* 0x000fe20000000000 */
[----:B------:R-:W-:Y:S02]  /*0950*/  IMAD R5, R5, R7, RZ ;  /* 0x0000000705057224 */ /* 0x000fe400078e02ff */
[----:B------:R-:W-:Y:S02]  /*0960*/  IMAD.MOV R6, RZ, RZ, -R0 ;  /* 0x000000ffff067224 */ /* 0x000fe400078e0a00 */
[----:B------:R-:W-:-:S04]  /*0970*/  IMAD.HI.U32 R0, R3, R5, R2 ;  /* 0x0000000503007227 */ /* 0x000fc800078e0002 */
[----:B------:R-:W-:Y:S02]  /*0980*/  IMAD.MOV.U32 R2, RZ, RZ, R8 ;  /* 0x000000ffff027224 */ /* 0x000fe400078e0008 */
[----:B------:R-:W-:Y:S02]  /*0990*/  IMAD.MOV.U32 R3, RZ, RZ, R6 ;  /* 0x000000ffff037224 */ /* 0x000fe400078e0006 */
[----:B------:R-:W-:-:S04]  /*09a0*/  IMAD.HI.U32 R0, R0, R2, RZ ;  /* 0x0000000200007227 */ /* 0x000fc800078e00ff */
[----:B------:R-:W-:Y:S02]  /*09b0*/  IMAD R2, R0, R3, R2 ;  /* 0x0000000300027224 */ /* 0x000fe400078e0202 */
[----:B------:R-:W-:-:S03]  /*09c0*/  IMAD R3, R4, R11, RZ ;  /* 0x0000000b04037224 */ /* 0x000fc600078e02ff */
[----:B------:R-:W-:Y:S02]  /*09d0*/  ISETP.GT.U32.AND P0, PT, R7, R2, PT ;  /* 0x000000020700720c */ /* 0x000fe40003f04070 */
[----:B------:R-:W-:-:S11]  /*09e0*/  IADD3 R3, R12, -R3, RZ ;  /* 0x800000030c037210 */ /* 0x000fd60007ffe0ff */
[----:B------:R-:W-:Y:S01]  /*09f0*/  @!P0 IMAD.IADD R2, R2, 0x1, -R7 ;  /* 0x0000000102028824 */ /* 0x000fe200078e0a07 */
[----:B------:R-:W-:Y:S02]  /*0a00*/  @!P0 IADD3 R0, R0, 0x1, RZ ;  /* 0x0000000100008810 */ /* 0x000fe40007ffe0ff */
[----:B------:R-:W-:Y:S02]  /*0a10*/  ISETP.NE.AND P0, PT, R10, RZ, PT ;  /* 0x000000ff0a00720c */ /* 0x000fe40003f05270 */
[----:B------:R-:W-:Y:S02]  /*0a20*/  ISETP.GE.U32.AND P2, PT, R2, R7, PT ;  /* 0x000000070200720c */ /* 0x000fe40003f46070 */
[----:B------:R-:W-:-:S04]  /*0a30*/  LOP3.LUT R2, R4, R10, RZ, 0x3c, !PT ;  /* 0x0000000a04027212 */ /* 0x000fc800078e3cff */
[----:B------:R-:W-:-:S07]  /*0a40*/  ISETP.GE.AND P1, PT, R2, RZ, PT ;  /* 0x000000ff0200720c */ /* 0x000fce0003f26270 */
[----:B------:R-:W-:-:S06]  /*0a50*/  @P2 IADD3 R0, R0, 0x1, RZ ;  /* 0x0000000100002810 */ /* 0x000fcc0007ffe0ff */
[----:B------:R-:W-:Y:S02]  /*0a60*/  @!P1 IADD3 R0, -R0, RZ, RZ ;  /* 0x000000ff00009210 */ /* 0x000fe40007ffe1ff */
[----:B------:R-:W-:-:S05]  /*0a70*/  @!P0 LOP3.LUT R0, RZ, R10, RZ, 0x33, !PT ;  /* 0x0000000aff008212 */ /* 0x000fca00078e33ff */
[--C-:B------:R-:W-:Y:S02]  /*0a80*/  IMAD.MOV R2, RZ, RZ, -R0.reuse ;  /* 0x000000ffff027224 */ /* 0x100fe400078e0a00 */
[C---:B------:R-:W-:Y:S02]  /*0a90*/  IMAD R0, R10.reuse, 0x1000000, R0 ;  /* 0x010000000a007824 */ /* 0x040fe400078e0200 */
[----:B------:R-:W-:Y:S02]  /*0aa0*/  IMAD R2, R10, R2, R4 ;  /* 0x000000020a027224 */ /* 0x000fe400078e0204 */
[----:B------:R-:W-:Y:S02]  /*0ab0*/  IMAD.IADD R4, R13, 0x1, R9 ;  /* 0x000000010d047824 */ /* 0x000fe400078e0209 */
[----:B------:R-:W-:-:S03]  /*0ac0*/  IMAD R0, R2, 0x10000, R0 ;  /* 0x0001000002007824 */ /* 0x000fc600078e0200 */
[----:B------:R1:W-:Y:S04]  /*0ad0*/  STL [R1+0x5c], R4 ;  /* 0x00005c0401007387 */ /* 0x0003e80000100800 */
[----:B------:R1:W-:Y:S04]  /*0ae0*/  STL [R1+0x58], R0 ;  /* 0x0000580001007387 */ /* 0x0003e80000100800 */
[----:B------:R1:W-:Y:S01]  /*0af0*/  STL [R1+0x54], R3 ;  /* 0x0000540301007387 */ /* 0x0003e20000100800 */
[----:B------:R-:W-:Y:S05]  /*0b00*/  BRA `(.L_x_21) ;  /* 0x0000006000007947 */ /* 0x000fea0003800000 */
.L_x_12:
[----:B------:R-:W-:Y:S01]  /*0b10*/  MOV R0, UR4 ;  /* 0x0000000400007c02 */ /* 0x000fe20008000f00 */
[----:B------:R-:W-:Y:S04]  /*0b20*/  STL [R1+0x54], RZ ;  /* 0x000054ff01007387 */ /* 0x000fe80000100800 */
[----:B------:R-:W-:Y:S04]  /*0b30*/  STL [R1+0x58], RZ ;  /* 0x000058ff01007387 */ /* 0x000fe80000100800 */
[----:B------:R1:W-:Y:S02]  /*0b40*/  STL [R1+0x50], R0 ;  /* 0x0000500001007387 */ /* 0x0003e40000100800 */
[----:B-1----:R-:W-:-:S05]  /*0b50*/  MOV R0, c[0x0][0x53c] ;  /* 0x00014f0000007a02 */ /* 0x002fca0000000f00 */
[----:B------:R1:W-:Y:S02]  /*0b60*/  STL [R1+0x5c], R0 ;  /* 0x00005c0001007387 */ /* 0x0003e40000100800 */
.L_x_21:
[----:B-1----:R-:W2:Y:S04]  /*0b70*/  LDL R4, [R1+0x50] ;  /* 0x0000500001047983 */ /* 0x002ea80000100800 */
[----:B------:R-:W2:Y:S04]  /*0b80*/  LDL R5, [R1+0x54] ;  /* 0x0000540001057983 */ /* 0x000ea80000100800 */
[----:B------:R-:W2:Y:S04]  /*0b90*/  LDL R6, [R1+0x58] ;  /* 0x0000580001067983 */ /* 0x000ea80000100800 */
[----:B------:R-:W2:Y:S01]  /*0ba0*/  LDL R7, [R1+0x5c] ;  /* 0x00005c0001077983 */ /* 0x000ea20000100800 */
[----:B------:R-:W-:Y:S01]  /*0bb0*/  ISETP.NE.AND P0, PT, R14, RZ, PT ;  /* 0x000000ff0e00720c */ /* 0x000fe20003f05270 */
[----:B------:R-:W-:-:S12]  /*0bc0*/  WARPSYNC 0xffffffff ;  /* 0xffffffff00007948 */ /* 0x000fd80003800000 */
[----:B--2---:R1:W-:Y:S04]  /*0bd0*/  @!P0 STS.128 [0x1a080], R4 ;  /* 0x01a08004ff008388 */ /* 0x0043e80000000c00 */
[----:B------:R-:W-:Y:S06]  /*0be0*/  BAR.ARV 0x5, 0x100 ;  /* 0x0144000000007b1d */ /* 0x000fec0000002000 */
.L_x_10:
[----:B------:R-:W2:Y:S02]  /*0bf0*/  LDL R0, [R1+0x5c] ;  /* 0x00005c0001007983 */ /* 0x000ea40000100800 */
[----:B--2---:R-:W-:-:S13]  /*0c00*/  ISETP.GE.AND P0, PT, R0, c[0x0][0x53c], PT ;  /* 0x00014f0000007a0c */ /* 0x004fda0003f06270 */
[----:B------:R-:W-:Y:S05]  /*0c10*/  @P0 EXIT ;  /* 0x000000000000094d */ /* 0x000fea0003800000 */
[----:B------:R-:W2:Y:S02]  /*0c20*/  S2R R17, SR_TID.X ;  /* 0x0000000000117919 */ /* 0x000ea40000002100 */
[----:B--2---:R-:W-:-:S04]  /*0c30*/  SHF.R.S32.HI R9, RZ, 0x1f, R17 ;  /* 0x0000001fff097819 */ /* 0x004fc80000011411 */
[CC--:B------:R-:W-:Y:S02]  /*0c40*/  LEA.HI R2, R9.reuse, R17.reuse, RZ, 0x4 ;  /* 0x0000001109027211 */ /* 0x0c0fe400078f20ff */
[CC--:B------:R-:W-:Y:S02]  /*0c50*/  LEA.HI R14, R9.reuse, R17.reuse, RZ, 0x2 ;  /* 0x00000011090e7211 */ /* 0x0c0fe400078f10ff */
[----:B------:R-:W-:Y:S02]  /*0c60*/  SHF.R.S32.HI R3, RZ, 0x4, R2 ;  /* 0x00000004ff037819 */ /* 0x000fe40000011402 */
[----:B------:R-:W-:Y:S02]  /*0c70*/  LEA.HI R10, R9, R17, RZ, 0x3 ;  /* 0x00000011090a7211 */ /* 0x000fe400078f18ff */
[----:B------:R-:W-:Y:S02]  /*0c80*/  LEA.HI R0, R2, R3, RZ, 0x1 ;  /* 0x0000000302007211 */ /* 0x000fe400078f08ff */
[----:B-1----:R-:W-:-:S02]  /*0c90*/  SHF.R.S32.HI R6, RZ, 0x2, R14 ;  /* 0x00000002ff067819 */ /* 0x002fc4000001140e */
[----:B------:R-:W-:Y:S02]  /*0ca0*/  LOP3.LUT R0, R0, 0xfffffffe, RZ, 0xc0, !PT ;  /* 0xfffffffe00007812 */ /* 0x000fe400078ec0ff */
[----:B------:R-:W-:Y:S02]  /*0cb0*/  SHF.R.S32.HI R4, RZ, 0x3, R10 ;  /* 0x00000003ff047819 */ /* 0x000fe4000001140a */
[----:B------:R-:W-:Y:S01]  /*0cc0*/  LEA.HI R8, R9, R17, RZ, 0x5 ;  /* 0x0000001109087211 */ /* 0x000fe200078f28ff */
[----:B------:R-:W-:Y:S01]  /*0cd0*/  IMAD.IADD R13, R3, 0x1, -R0 ;  /* 0x00000001030d7824 */ /* 0x000fe200078e0a00 */
[----:B------:R-:W-:Y:S01]  /*0ce0*/  LOP3.LUT R0, R2, 0xfffffff0, RZ, 0xc0, !PT ;  /* 0xfffffff002007812 */ /* 0x000fe200078ec0ff */
[----:B------:R-:W-:Y:S01]  /*0cf0*/  IMAD.SHL.U32 R4, R4, 0x40, RZ ;  /* 0x0000004004047824 */ /* 0x000fe200078e00ff */
[----:B------:R-:W-:Y:S02]  /*0d00*/  SHF.R.S32.HI R2, RZ, 0x1f, R14 ;  /* 0x0000001fff027819 */ /* 0x000fe4000001140e */
[----:B------:R-:W-:Y:S01]  /*0d10*/  LOP3.LUT R3, R10, 0xfffffff8, RZ, 0xc0, !PT ;  /* 0xfffffff80a037812 */ /* 0x000fe200078ec0ff */
[----:B------:R-:W-:Y:S01]  /*0d20*/  IMAD.IADD R0, R17, 0x1, -R0 ;  /* 0x0000000111007824 */ /* 0x000fe200078e0a00 */
[----:B------:R-:W-:-:S02]  /*0d30*/  LEA.HI R2, R2, R6, RZ, 0x3 ;  /* 0x0000000602027211 */ /* 0x000fc400078f18ff */
[----:B------:R-:W-:Y:S01]  /*0d40*/  SHF.R.S32.HI R242, RZ, 0x5, R8 ;  /* 0x00000005fff27819 */ /* 0x000fe20000011408 */
[----:B------:R-:W-:Y:S01]  /*0d50*/  IMAD.IADD R7, R17, 0x1, -R3 ;  /* 0x0000000111077824 */ /* 0x000fe200078e0a03 */
[----:B------:R-:W-:Y:S02]  /*0d60*/  SHF.R.S32.HI R5, RZ, 0x1f, R0 ;  /* 0x0000001fff057819 */ /* 0x000fe40000011400 */
[----:B------:R-:W-:Y:S01]  /*0d70*/  LOP3.LUT R3, R2, 0xfffffff8, RZ, 0xc0, !PT ;  /* 0xfffffff802037812 */ /* 0x000fe200078ec0ff */
[C---:B------:R-:W-:Y:S01]  /*0d80*/  IMAD.SHL.U32 R20, R7.reuse, 0x8, RZ ;  /* 0x0000000807147824 */ /* 0x040fe200078e00ff */
[----:B------:R-:W-:Y:S01]  /*0d90*/  LOP3.LUT R2, R4, 0x1c0, RZ, 0xc0, !PT ;  /* 0x000001c004027812 */ /* 0x000fe200078ec0ff */
[----:B------:R-:W-:Y:S01]  /*0da0*/  IMAD.SHL.U32 R4, R7, 0x40, RZ ;  /* 0x0000004007047824 */ /* 0x000fe200078e00ff */
[----:B------:R-:W-:Y:S01]  /*0db0*/  LEA.HI R11, R5, R0, RZ, 0x3 ;  /* 0x00000000050b7211 */ /* 0x000fe200078f18ff */
[----:B------:R-:W-:Y:S01]  /*0dc0*/  IMAD.IADD R6, R6, 0x1, -R3 ;  /* 0x0000000106067824 */ /* 0x000fe200078e0a03 */
[----:B------:R-:W-:-:S02]  /*0dd0*/  SHF.R.U32.HI R5, RZ, 0x3, R2 ;  /* 0x00000003ff057819 */ /* 0x000fc40000011602 */
[----:B------:R-:W-:Y:S02]  /*0de0*/  LOP3.LUT R3, R2, 0x38, R20, 0xf8, !PT ;  /* 0x0000003802037812 */ /* 0x000fe400078ef814 */
[----:B------:R-:W-:Y:S02]  /*0df0*/  LOP3.LUT R2, R11, 0xfffffff8, RZ, 0xc0, !PT ;  /* 0xfffffff80b027812 */ /* 0x000fe400078ec0ff */
[----:B------:R-:W-:Y:S02]  /*0e00*/  LOP3.LUT R7, R3, R5, RZ, 0x3c, !PT ;  /* 0x0000000503077212 */ /* 0x000fe400078e3cff */
[----:B------:R-:W-:Y:S01]  /*0e10*/  SHF.R.S32.HI R3, RZ, 0x1f, R8 ;  /* 0x0000001fff037819 */ /* 0x000fe20000011408 */
[----:B------:R-:W-:Y:S01]  /*0e20*/  IMAD.IADD R5, R0, 0x1, -R2 ;  /* 0x0000000100057824 */ /* 0x000fe200078e0a02 */
[----:B------:R-:W-:Y:S02]  /*0e30*/  LOP3.LUT R2, R8, 0xffffffe0, RZ, 0xc0, !PT ;  /* 0xffffffe008027812 */ /* 0x000fe400078ec0ff */
[----:B------:R-:W-:-:S02]  /*0e40*/  LOP3.LUT R0, R4, 0x1c0, RZ, 0xc0, !PT ;  /* 0x000001c004007812 */ /* 0x000fc400078ec0ff */
[----:B------:R-:W-:Y:S01]  /*0e50*/  LEA.HI R8, R9, R17, RZ, 0x6 ;  /* 0x0000001109087211 */ /* 0x000fe200078f30ff */
[----:B------:R-:W-:Y:S01]  /*0e60*/  IMAD.IADD R16, R17, 0x1, -R2 ;  /* 0x0000000111107824 */ /* 0x000fe200078e0a02 */
[----:B------:R-:W-:Y:S02]  /*0e70*/  LOP3.LUT R4, R0, 0x8, R10, 0xf8, !PT ;  /* 0x0000000800047812 */ /* 0x000fe400078ef80a */
[----:B------:R-:W-:Y:S02]  /*0e80*/  SHF.R.U32.HI R2, RZ, 0x3, R0 ;  /* 0x00000003ff027819 */ /* 0x000fe40000011600 */
[----:B------:R-:W-:Y:S02]  /*0e90*/  LEA.HI R0, R3, R242, RZ, 0x3 ;  /* 0x000000f203007211 */ /* 0x000fe400078f18ff */
[----:B------:R-:W-:Y:S02]  /*0ea0*/  SHF.R.S32.HI R9, RZ, 0x1f, R16 ;  /* 0x0000001fff097819 */ /* 0x000fe40000011410 */
[----:B------:R-:W-:Y:S01]  /*0eb0*/  LOP3.LUT R12, R4, R2, RZ, 0x3c, !PT ;  /* 0x00000002040c7212 */ /* 0x000fe200078e3cff */
[----:B------:R-:W-:Y:S01]  /*0ec0*/  IMAD.SHL.U32 R2, R8, 0x8, RZ ;  /* 0x0000000808027824 */ /* 0x000fe200078e00ff */
[----:B------:R-:W-:-:S02]  /*0ed0*/  LOP3.LUT R0, R0, 0xffffff8, RZ, 0xc0, !PT ;  /* 0x0ffffff800007812 */ /* 0x000fc400078ec0ff */
[----:B------:R-:W-:Y:S02]  /*0ee0*/  LEA.HI R9, R9, R16, RZ, 0x2 ;  /* 0x0000001009097211 */ /* 0x000fe400078f10ff */
[----:B------:R-:W-:Y:S02]  /*0ef0*/  LOP3.LUT R3, R6, 0x1, RZ, 0xc0, !PT ;  /* 0x0000000106037812 */ /* 0x000fe400078ec0ff */
[----:B------:R-:W-:Y:S01]  /*0f00*/  LOP3.LUT R248, R7, 0x7ffffe00, R2, 0xf8, !PT ;  /* 0x7ffffe0007f87812 */ /* 0x000fe200078ef802 */
[----:B------:R-:W-:Y:S01]  /*0f10*/  IMAD.IADD R2, R242, 0x1, -R0 ;  /* 0x00000001f2027824 */ /* 0x000fe200078e0a00 */
[----:B------:R-:W-:Y:S02]  /*0f20*/  SHF.R.S32.HI R0, RZ, 0x2, R9 ;  /* 0x00000002ff007819 */ /* 0x000fe40000011409 */
[----:B------:R-:W-:Y:S01]  /*0f30*/  ISETP.NE.U32.AND P4, PT, R3, 0x1, PT ;  /* 0x000000010300780c */ /* 0x000fe20003f85070 */
[C---:B------:R-:W-:Y:S01]  /*0f40*/  IMAD.SHL.U32 R3, R5.reuse, 0x40, RZ ;  /* 0x0000004005037824 */ /* 0x040fe200078e00ff */
[----:B------:R-:W-:Y:S01]  /*0f50*/  LOP3.LUT R4, R14, 0xfffffffc, RZ, 0xc0, !PT ;  /* 0xfffffffc0e047812 */ /* 0x000fe200078ec0ff */
[----:B------:R-:W-:Y:S01]  /*0f60*/  IMAD R15, R2, 0x10, R0 ;  /* 0x00000010020f7824 */ /* 0x000fe200078e0200 */
[----:B------:R-:W-:Y:S01]  /*0f70*/  LOP3.LUT P3, RZ, R5, 0x2, RZ, 0xc0, !PT ;  /* 0x0000000205ff7812 */ /* 0x000fe2000786c0ff */
[----:B------:R-:W-:Y:S01]  /*0f80*/  IMAD.SHL.U32 R2, R13, 0x8, RZ ;  /* 0x000000080d027824 */ /* 0x000fe200078e00ff */
[----:B------:R-:W-:Y:S01]  /*0f90*/  LOP3.LUT R0, R3, 0x1c0, RZ, 0xc0, !PT ;  /* 0x000001c003007812 */ /* 0x000fe200078ec0ff */
[----:B------:R-:W-:Y:S01]  /*0fa0*/  IMAD.IADD R3, R17, 0x1, -R4 ;  /* 0x0000000111037824 */ /* 0x000fe200078e0a04 */
[----:B------:R-:W-:Y:S01]  /*0fb0*/  LOP3.LUT P0, RZ, R5, 0x4, RZ, 0xc0, !PT ;  /* 0x0000000405ff7812 */ /* 0x000fe2000780c0ff */
[----:B------:R-:W-:Y:S01]  /*0fc0*/  IMAD.SHL.U32 R4, R6, 0x40, RZ ;  /* 0x0000004006047824 */ /* 0x000fe200078e00ff */
[----:B------:R-:W-:Y:S01]  /*0fd0*/  LOP3.LUT R5, R0, 0x8, R2, 0xf8, !PT ;  /* 0x0000000800057812 */ /* 0x000fe200078ef802 */
[----:B------:R-:W-:Y:S01]  /*0fe0*/  IMAD.MOV.U32 R14, RZ, RZ, 0x20 ;  /* 0x00000020ff0e7424 */ /* 0x000fe200078e00ff */
[----:B------:R-:W-:Y:S01]  /*0ff0*/  SHF.R.U32.HI R2, RZ, 0x3, R0 ;  /* 0x00000003ff027819 */ /* 0x000fe20000011600 */
[----:B------:R-:W-:Y:S01]  /*1000*/  STL [R1+0xa0], R15 ;  /* 0x0000a00f01007387 */ /* 0x000fe20000100800 */
[----:B------:R-:W-:Y:S01]  /*1010*/  LEA.HI R0, R3, R3, RZ, 0x1 ;  /* 0x0000000303007211 */ /* 0x000fe200078f08ff */
[----:B------:R-:W-:Y:S01]  /*1020*/  IMAD.SHL.U32 R248, R248, 0x2, RZ ;  /* 0x00000002f8f87824 */ /* 0x000fe200078e00ff */
[----:B------:R-:W-:Y:S01]  /*1030*/  LOP3.LUT R7, R5, R2, RZ, 0x3c, !PT ;  /* 0x0000000205077212 */ /* 0x000fe200078e3cff */
[----:B------:R-:W-:Y:S01]  /*1040*/  IMAD R5, R242, 0x200, R3 ;  /* 0x00000200f2057824 */ /* 0x000fe200078e0203 */
[----:B------:R-:W-:-:S02]  /*1050*/  LOP3.LUT R2, R4, 0x1c0, RZ, 0xc0, !PT ;  /* 0x000001c004027812 */ /* 0x000fc400078ec0ff */
[----:B------:R-:W-:Y:S01]  /*1060*/  R2P PR, R6, 0x6 ;  /* 0x0000000606007804 */ /* 0x000fe20000000000 */
[----:B------:R-:W-:Y:S01]  /*1070*/  IMAD.MOV.U32 R6, RZ, RZ, 0x10 ;  /* 0x00000010ff067424 */ /* 0x000fe200078e00ff */
[----:B------:R-:W-:Y:S02]  /*1080*/  LOP3.LUT R0, R0, 0x1ffffffe, RZ, 0xc0, !PT ;  /* 0x1ffffffe00007812 */ /* 0x000fe400078ec0ff */
[----:B------:R-:W-:Y:S02]  /*1090*/  LEA.HI R2, R2, R2, RZ, 0x1d ;  /* 0x0000000202027211 */ /* 0x000fe400078fe8ff */
[----:B------:R-:W-:Y:S01]  /*10a0*/  IADD3 R18, R20, 0x40, RZ ;  /* 0x0000004014127810 */ /* 0x000fe20007ffe0ff */
[----:B------:R-:W-:Y:S01]  /*10b0*/  IMAD.IADD R10, R3, 0x1, -R0 ;  /* 0x00000001030a7824 */ /* 0x000fe200078e0a00 */
[----:B------:R-:W-:Y:S01]  /*10c0*/  SHF.R.S32.HI R21, RZ, 0x1f, R20 ;  /* 0x0000001fff157819 */ /* 0x000fe20000011414 */
[----:B------:R-:W-:Y:S01]  /*10d0*/  IMAD.U32 R8, R5, 0x2, R2 ;  /* 0x0000000205087824 */ /* 0x000fe200078e0002 */
[----:B------:R-:W-:Y:S01]  /*10e0*/  SEL R4, R6, 0xfffffff0, !P3 ;  /* 0xfffffff006047807 */ /* 0x000fe20005800000 */
[----:B------:R-:W-:Y:S01]  /*10f0*/  IMAD.SHL.U32 R6, R11, 0x40, RZ ;  /* 0x000000400b067824 */ /* 0x000fe200078e00ff */
[----:B------:R-:W-:Y:S01]  /*1100*/  SEL R3, R14, 0xffffffe0, !P0 ;  /* 0xffffffe00e037807 */ /* 0x000fe20004000000 */
[----:B------:R-:W-:Y:S01]  /*1110*/  STL.64 [R1+0x30], R20 ;  /* 0x0000301401007387 */ /* 0x000fe20000100a00 */
[----:B------:R-:W-:Y:S01]  /*1120*/  IADD3 R17, R20, 0x80, RZ ;  /* 0x0000008014117810 */ /* 0x000fe20007ffe0ff */
[----:B------:R-:W-:Y:S01]  /*1130*/  IMAD R0, R13, 0x200, R12 ;  /* 0x000002000d007824 */ /* 0x000fe200078e020c */
[----:B------:R-:W-:Y:S01]  /*1140*/  LOP3.LUT R2, R9, 0x7ffffffc, RZ, 0xc0, !PT ;  /* 0x7ffffffc09027812 */ /* 0x000fe200078ec0ff */
[----:B------:R-:W-:Y:S01]  /*1150*/  STL [R1+0x38], R18 ;  /* 0x0000381201007387 */ /* 0x000fe20000100800 */
[----:B------:R-:W-:Y:S01]  /*1160*/  SHF.R.S32.HI R9, RZ, 0x1f, R18 ;  /* 0x0000001fff097819 */ /* 0x000fe20000011412 */
[----:B------:R-:W-:Y:S01]  /*1170*/  IMAD.IADD R4, R4, 0x1, R3 ;  /* 0x0000000104047824 */ /* 0x000fe200078e0203 */
[----:B------:R-:W-:Y:S01]  /*1180*/  IADD3 R5, R20, 0xc0, RZ ;  /* 0x000000c014057810 */ /* 0x000fe20007ffe0ff */
[----:B------:R-:W-:Y:S01]  /*1190*/  STL [R1+0x3c], R17 ;  /* 0x00003c1101007387 */ /* 0x000fe20000100800 */
[----:B------:R-:W-:Y:S01]  /*11a0*/  LOP3.LUT R3, R7, 0x7ffffe00, R6, 0xf8, !PT ;  /* 0x7ffffe0007037812 */ /* 0x000fe200078ef806 */
[----:B------:R-:W-:Y:S01]  /*11b0*/  IMAD.IADD R2, R16, 0x1, -R2 ;  /* 0x0000000110027824 */ /* 0x000fe200078e0a02 */
[----:B------:R-:W-:Y:S01]  /*11c0*/  SHF.R.S32.HI R6, RZ, 0x1f, R17 ;  /* 0x0000001fff067819 */ /* 0x000fe20000011411 */
[----:B------:R-:W-:Y:S01]  /*11d0*/  STL [R1+0x70], R9 ;  /* 0x0000700901007387 */ /* 0x000fe20000100800 */
[----:B------:R-:W-:Y:S01]  /*11e0*/  IMAD.MOV.U32 R7, RZ, RZ, 0x40 ;  /* 0x00000040ff077424 */ /* 0x000fe200078e00ff */
[----:B------:R-:W-:Y:S01]  /*11f0*/  LEA R11, R8, 0x80, 0x1 ;  /* 0x00000080080b7811 */ /* 0x000fe200078e08ff */
[----:B------:R-:W-:Y:S01]  /*1200*/  IMAD.SHL.U32 R8, R2, 0x2, RZ ;  /* 0x0000000202087824 */ /* 0x000fe200078e00ff */
[----:B------:R1:W-:Y:S01]  /*1210*/  STL [R1+0x40], R5 ;  /* 0x0000400501007387 */ /* 0x0003e20000100800 */
[----:B------:R-:W-:Y:S01]  /*1220*/  IMAD R2, R10, 0x8, R15 ;  /* 0x000000080a027824 */ /* 0x000fe200078e020f */
[----:B------:R-:W-:-:S02]  /*1230*/  LEA R134, R0, 0x14080, 0x1 ;  /* 0x0001408000867811 */ /* 0x000fc400078e08ff */
[----:B------:R2:W-:Y:S01]  /*1240*/  STL [R1+0x6c], R6 ;  /* 0x00006c0601007387 */ /* 0x0005e20000100800 */
[----:B------:R-:W-:Y:S02]  /*1250*/  SEL R0, R7, 0xffffffc0, !P0 ;  /* 0xffffffc007007807 */ /* 0x000fe40004000000 */
[----:B------:R-:W-:-:S05]  /*1260*/  LEA R236, R3, 0x4080, 0x1 ;  /* 0x0000408003ec7811 */ /* 0x000fca00078e08ff */
[--C-:B------:R-:W-:Y:S02]  /*1270*/  IMAD R242, R242, 0x800, R236.reuse ;  /* 0x00000800f2f27824 */ /* 0x100fe400078e02ec */
[----:B------:R-:W-:Y:S02]  /*1280*/  IMAD R241, R4, 0x2, R236 ;  /* 0x0000000204f17824 */ /* 0x000fe400078e02ec */
[----:B------:R-:W-:Y:S02]  /*1290*/  IMAD.IADD R237, R236, 0x1, R0 ;  /* 0x00000001eced7824 */ /* 0x000fe400078e0200 */
[----:B------:R-:W-:Y:S01]  /*12a0*/  IMAD.IADD R245, R0, 0x1, R242 ;  /* 0x0000000100f57824 */ /* 0x000fe200078e02f2 */
[----:B-1----:R-:W-:Y:S02]  /*12b0*/  SHF.R.S32.HI R5, RZ, 0x1f, R5 ;  /* 0x0000001fff057819 */ /* 0x002fe40000011405 */
[----:B--2---:R-:W-:-:S03]  /*12c0*/  SEL R6, R14, 0xffffffe0, !P1 ;  /* 0xffffffe00e067807 */ /* 0x004fc60004800000 */
[----:B------:R1:W-:Y:S04]  /*12d0*/  STL [R1+0x68], R5 ;  /* 0x0000680501007387 */ /* 0x0003e80000100800 */
[----:B------:R2:W-:Y:S01]  /*12e0*/  STL [R1+0x44], R8 ;  /* 0x0000440801007387 */ /* 0x0005e20000100800 */
[----:B------:R-:W-:-:S03]  /*12f0*/  IMAD.IADD R9, R11, 0x1, R6 ;  /* 0x000000010b097824 */ /* 0x000fc600078e0206 */
[----:B------:R-:W-:Y:S04]  /*1300*/  STL [R1+0x78], R11 ;  /* 0x0000780b01007387 */ /* 0x000fe80000100800 */
[----:B------:R3:W-:Y:S04]  /*1310*/  STL [R1+0xa4], R2 ;  /* 0x0000a40201007387 */ /* 0x0007e80000100800 */
[----:B------:R-:W-:Y:S01]  /*1320*/  STL [R1+0x84], R9 ;  /* 0x0000840901007387 */ /* 0x000fe20000100800 */
[----:B-1----:R-:W-:Y:S02]  /*1330*/  SEL R5, R7, 0xffffffc0, !P2 ;  /* 0xffffffc007057807 */ /* 0x002fe40005000000 */
[----:B--2---:R-:W-:-:S03]  /*1340*/  IADD3 R8, R11, -0x10, RZ ;  /* 0xfffffff00b087810 */ /* 0x004fc60007ffe0ff */
[C---:B------:R-:W-:Y:S01]  /*1350*/  IMAD.IADD R7, R11.reuse, 0x1, R5 ;  /* 0x000000010b077824 */ /* 0x040fe200078e0205 */
[----:B------:R-:W-:-:S04]  /*1360*/  @P4 IADD3 R8, R11, 0x10, RZ ;  /* 0x000000100b084810 */ /* 0x000fc80007ffe0ff */
[----:B------:R1:W-:Y:S01]  /*1370*/  STL [R1+0x94], R7 ;  /* 0x0000940701007387 */ /* 0x0003e20000100800 */
[--C-:B------:R-:W-:Y:S01]  /*1380*/  IMAD.IADD R3, R6, 0x1, R8.reuse ;  /* 0x0000000106037824 */ /* 0x100fe200078e0208 */
[----:B---3--:R-:W-:Y:S01]  /*1390*/  SEL R2, R14, 0xffffffe0, !P3 ;  /* 0xffffffe00e027807 */ /* 0x008fe20005800000 */
[----:B------:R-:W-:Y:S01]  /*13a0*/  IMAD.IADD R6, R5, 0x1, R8 ;  /* 0x0000000105067824 */ /* 0x000fe200078e0208 */
[----:B------:R2:W-:Y:S02]  /*13b0*/  STL [R1+0x7c], R8 ;  /* 0x00007c0801007387 */ /* 0x0005e40000100800 */
[--C-:B------:R-:W-:Y:S01]  /*13c0*/  IADD3 R239, R0, R236, R2.reuse ;  /* 0x000000ec00ef7210 */ /* 0x100fe20007ffe002 */
[----:B------:R-:W-:Y:S02]  /*13d0*/  IMAD.IADD R238, R236, 0x1, R2 ;  /* 0x00000001ecee7824 */ /* 0x000fe400078e0202 */
[----:B------:R-:W-:Y:S02]  /*13e0*/  IMAD.IADD R243, R2, 0x1, R242 ;  /* 0x0000000102f37824 */ /* 0x000fe400078e02f2 */
[----:B------:R-:W-:-:S02]  /*13f0*/  IMAD.IADD R2, R3, 0x1, R5 ;  /* 0x0000000103027824 */ /* 0x000fc400078e0205 */
[----:B------:R-:W-:Y:S02]  /*1400*/  IMAD.IADD R244, R0, 0x1, R243 ;  /* 0x0000000100f47824 */ /* 0x000fe400078e02f3 */
[----:B-1----:R-:W-:-:S05]  /*1410*/  IMAD.IADD R7, R9, 0x1, R5 ;  /* 0x0000000109077824 */ /* 0x002fca00078e0205 */
[----:B------:R2:W-:Y:S04]  /*1420*/  STL [R1+0x90], R7 ;  /* 0x0000900701007387 */ /* 0x0005e80000100800 */
[----:B------:R2:W-:Y:S04]  /*1430*/  STL [R1+0x8c], R6 ;  /* 0x00008c0601007387 */ /* 0x0005e80000100800 */
[----:B------:R2:W-:Y:S04]  /*1440*/  STL [R1+0x80], R3 ;  /* 0x0000800301007387 */ /* 0x0005e80000100800 */
[----:B------:R2:W-:Y:S02]  /*1450*/  STL [R1+0x88], R2 ;  /* 0x0000880201007387 */ /* 0x0005e40000100800 */
.L_x_92:
[----:B------:R-:W3:Y:S01]  /*1460*/  LDL R0, [R1+0x5c] ;  /* 0x00005c0001007983 */ /* 0x000ee20000100800 */
[----:B------:R-:W-:Y:S01]  /*1470*/  IMAD.MOV.U32 R12, RZ, RZ, 0x4 ;  /* 0x00000004ff0c7424 */ /* 0x000fe200078e00ff */
[----:B------:R-:W-:-:S02]  /*1480*/  ISETP.NE.U32.AND P0, PT, RZ, c[0x0][0x370], PT ;  /* 0x0000dc00ff007a0c */ /* 0x000fc40003f05070 */
[----:B------:R-:W4:Y:S02]  /*1490*/  LDL R10, [R1+0x58] ;  /* 0x00005800010a7983 */ /* 0x000f240000100800 */
[----:B------:R-:W-:Y:S01]  /*14a0*/  ISETP.NE.AND.EX P1, PT, RZ, c[0x0][0x374], PT, P0 ;  /* 0x0000dd00ff007a0c */ /* 0x000fe20003f25300 */
[----:B--23--:R-:W-:-:S05]  /*14b0*/  IMAD.WIDE R2, R0, R12, c[0x0][0x588] ;  /* 0x0001620000027625 */ /* 0x00cfca00078e020c */
[----:B------:R-:W2:Y:S01]  /*14c0*/  LDG.E R32, [R2.64] ;  /* 0x0000000602207981 */ /* 0x000ea2000c1e1900 */
[----:B------:R-:W-:Y:S01]  /*14d0*/  ISETP.NE.U32.AND P3, PT, RZ, c[0x0][0x360], PT ;  /* 0x0000d800ff007a0c */ /* 0x000fe20003f65070 */
[----:B------:R-:W-:Y:S01]  /*14e0*/  CS2R R8, SRZ ;  /* 0x0000000000087805 */ /* 0x000fe2000001ff00 */
[----:B------:R-:W-:Y:S02]  /*14f0*/  ISETP.NE.U32.AND P4, PT, RZ, c[0x0][0x348], PT ;  /* 0x0000d200ff007a0c */ /* 0x000fe40003f85070 */
[----:B------:R-:W-:Y:S02]  /*1500*/  ISETP.NE.AND.EX P3, PT, RZ, c[0x0][0x364], PT, P3 ;  /* 0x0000d900ff007a0c */ /* 0x000fe40003f65330 */
[----:B------:R-:W-:Y:S02]  /*1510*/  ISETP.NE.U32.AND P2, PT, RZ, c[0x0][0x350], PT ;  /* 0x0000d400ff007a0c */ /* 0x000fe40003f45070 */
[----:B------:R-:W-:Y:S02]  /*1520*/  ISETP.NE.AND.EX P4, PT, RZ, c[0x0][0x34c], PT, P4 ;  /* 0x0000d300ff007a0c */ /* 0x000fe40003f85340 */
[----:B------:R-:W-:Y:S01]  /*1530*/  ISETP.NE.AND.EX P5, PT, RZ, c[0x0][0x354], PT, P2 ;  /* 0x0000d500ff007a0c */ /* 0x000fe20003fa5320 */
[----:B------:R-:W-:Y:S01]  /*1540*/  IMAD.MOV.U32 R11, RZ, RZ, RZ ;  /* 0x000000ffff0b7224 */ /* 0x000fe200078e00ff */
[----:B--2---:R-:W-:Y:S01]  /*1550*/  SHF.R.S32.HI R31, RZ, 0x1f, R32 ;  /* 0x0000001fff1f7819 */ /* 0x004fe20000011420 */
[----:B------:R1:W-:Y:S01]  /*1560*/  STL [R1+0x48], R32 ;  /* 0x0000482001007387 */ /* 0x0003e20000100800 */
[----:B------:R-:W-:-:S02]  /*1570*/  @P1 LEA R2, P0, R32, c[0x0][0x370], 0x2 ;  /* 0x0000dc0020021a11 */ /* 0x000fc400078010ff */
[C---:B------:R-:W-:Y:S01]  /*1580*/  LEA R4, P2, R32.reuse, c[0x0][0x348], 0x2 ;  /* 0x0000d20020047a11 */ /* 0x040fe200078410ff */
[----:B------:R1:W-:Y:S01]  /*1590*/  STL [R1+0x64], R31 ;  /* 0x0000641f01007387 */ /* 0x0003e20000100800 */
[C---:B------:R-:W-:Y:S02]  /*15a0*/  @P1 LEA.HI.X R3, R32.reuse, c[0x0][0x374], R31, 0x2, P0 ;  /* 0x0000dd0020031a11 */ /* 0x040fe400000f141f */
[----:B------:R-:W-:-:S03]  /*15b0*/  @P3 LEA R6, P0, R32, c[0x0][0x360], 0x2 ;  /* 0x0000d80020063a11 */ /* 0x000fc600078010ff */
[----:B------:R2:W5:Y:S01]  /*15c0*/  @P1 LDG.E R8, [R2.64] ;  /* 0x0000000602081981 */ /* 0x000562000c1e1900 */
[C-C-:B------:R-:W-:Y:S02]  /*15d0*/  @P3 LEA.HI.X R7, R32.reuse, c[0x0][0x364], R31.reuse, 0x2, P0 ;  /* 0x0000d90020073a11 */ /* 0x140fe400000f141f */
[----:B------:R-:W-:Y:S02]  /*15e0*/  LEA.HI.X R5, R32, c[0x0][0x34c], R31, 0x2, P2 ;  /* 0x0000d30020057a11 */ /* 0x000fe400010f141f */
[----:B----4-:R-:W-:Y:S01]  /*15f0*/  LOP3.LUT R30, R10, 0xffff, RZ, 0xc0, !PT ;  /* 0x0000ffff0a1e7812 */ /* 0x010fe200078ec0ff */
[----:B------:R1:W5:Y:S01]  /*1600*/  @P3 LDG.E R14, [R6.64] ;  /* 0x00000006060e3981 */ /* 0x000362000c1e1900 */
[----:B------:R-:W-:Y:S01]  /*1610*/  YIELD ;  /* 0x0000000000007946 */ /* 0x000fe20003800000 */
[----:B------:R-:W-:Y:S02]  /*1620*/  P2R R21, PR, RZ, 0x20 ;  /* 0x00000020ff157803 */ /* 0x000fe40000000000 */
[----:B------:R1:W5:Y:S01]  /*1630*/  @P4 LDG.E R11, [R4.64] ;  /* 0x00000006040b4981 */ /* 0x000362000c1e1900 */
[----:B--2---:R-:W-:-:S04]  /*1640*/  LEA R2, P1, R32, c[0x0][0x350], 0x2 ;  /* 0x0000d40020027a11 */ /* 0x004fc800078210ff */
[----:B------:R-:W-:-:S05]  /*1650*/  LEA.HI.X R3, R32, c[0x0][0x354], R31, 0x2, P1 ;  /* 0x0000d50020037a11 */ /* 0x000fca00008f141f */
[----:B------:R1:W5:Y:S04]  /*1660*/  @P5 LDG.E R9, [R2.64] ;  /* 0x0000000602095981 */ /* 0x000368000c1e1900 */
[----:B------:R1:W-:Y:S01]  /*1670*/  STL [R1+0x60], R30 ;  /* 0x0000601e01007387 */ /* 0x0003e20000100800 */
[----:B------:R-:W-:Y:S05]  /*1680*/  @P3 BRA `(.L_x_22) ;  /* 0x0000005000003947 */ /* 0x000fea0003800000 */
[----:B-----5:R-:W-:Y:S01]  /*1690*/  MOV R14, c[0x0][0x168] ;  /* 0x00005a00000e7a02 */ /* 0x020fe20000000f00 */
[----:B------:R-:W-:Y:S05]  /*16a0*/  @!P4 BRA `(.L_x_22) ;  /* 0x000000300000c947 */ /* 0x000fea0003800000 */
[----:B-1----:R-:W2:Y:S04]  /*16b0*/  LDG.E R6, [R4.64] ;  /* 0x0000000604067981 */ /* 0x002ea8000c1e1900 */
[----:B------:R-:W2:Y:S02]  /*16c0*/  LDG.E R0, [R4.64+0x4] ;  /* 0x0000040604007981 */ /* 0x000ea4000c1e1900 */
[----:B--2---:R-:W-:-:S02]  /*16d0*/  IADD3 R14, -R6, R0, RZ ;  /* 0x00000000060e7210 */ /* 0x004fc40007ffe1ff */
.L_x_22:
[----:B------:R-:W-:-:S04]  /*16e0*/  ISETP.NE.U32.AND P0, PT, RZ, c[0x0][0x368], PT ;  /* 0x0000da00ff007a0c */ /* 0x000fc80003f05070 */
[----:B------:R-:W-:-:S13]  /*16f0*/  ISETP.NE.AND.EX P0, PT, RZ, c[0x0][0x36c], PT, P0 ;  /* 0x0000db00ff007a0c */ /* 0x000fda0003f05300 */
[----:B------:R-:W-:Y:S05]  /*1700*/  @!P0 BRA `(.L_x_23) ;  /* 0x0000004000008947 */ /* 0x000fea0003800000 */
[----:B-1----:R-:W-:-:S04]  /*1710*/  LEA R2, P0, R32, c[0x0][0x368], 0x2 ;  /* 0x0000da0020027a11 */ /* 0x002fc800078010ff */
[----:B------:R-:W-:-:S05]  /*1720*/  LEA.HI.X R3, R32, c[0x0][0x36c], R31, 0x2, P0 ;  /* 0x0000db0020037a11 */ /* 0x000fca00000f141f */
[----:B------:R1:W5:Y:S01]  /*1730*/  LDG.E R0, [R2.64] ;  /* 0x0000000602007981 */ /* 0x000362000c1e1900 */
[----:B------:R-:W-:Y:S05]  /*1740*/  BRA `(.L_x_24) ;  /* 0x0000005000007947 */ /* 0x000fea0003800000 */
.L_x_23:
[----:B------:R-:W-:Y:S01]  /*1750*/  MOV R0, c[0x0][0x1d0] ;  /* 0x0000740000007a02 */ /* 0x000fe20000000f00 */
[----:B------:R-:W-:Y:S05]  /*1760*/  @!P5 BRA `(.L_x_24) ;  /* 0x000000300000d947 */ /* 0x000fea0003800000 */
[----:B-1----:R-:W2:Y:S04]  /*1770*/  LDG.E R4, [R2.64] ;  /* 0x0000000602047981 */ /* 0x002ea8000c1e1900 */
[----:B------:R-:W2:Y:S02]  /*1780*/  LDG.E R0, [R2.64+0x4] ;  /* 0x0000040602007981 */ /* 0x000ea4000c1e1900 */
[----:B--2---:R-:W-:-:S04]  /*1790*/  IADD3 R0, -R4, R0, RZ ;  /* 0x0000000004007210 */ /* 0x004fc80007ffe1ff */
.L_x_24:
[----:B-1----:R-:W-:Y:S01]  /*17a0*/  LOP3.LUT R2, R10, 0xff000000, RZ, 0xc0, !PT ;  /* 0xff0000000a027812 */ /* 0x002fe200078ec0ff */
[----:B-----5:R-:W-:Y:S01]  /*17b0*/  IMAD.IADD R24, R0, 0x1, -R8 ;  /* 0x0000000100187824 */ /* 0x020fe200078e0a08 */
[----:B------:R-:W-:Y:S01]  /*17c0*/  LOP3.LUT R3, R10, 0xff0000, RZ, 0xc0, !PT ;  /* 0x00ff00000a037812 */ /* 0x000fe200078ec0ff */
[----:B------:R-:W-:Y:S01]  /*17d0*/  BSSY B0, `(.L_x_25) ;  /* 0x000002d000007945 */ /* 0x000fe20003800000 */
[----:B------:R-:W-:Y:S01]  /*17e0*/  SHF.R.U32.HI R4, RZ, 0x8, R2 ;  /* 0x00000008ff047819 */ /* 0x000fe20000011602 */
[----:B------:R-:W-:Y:S01]  /*17f0*/  IMAD.IADD R19, R9, 0x1, R8 ;  /* 0x0000000109137824 */ /* 0x000fe200078e0208 */
[----:B------:R-:W-:-:S02]  /*1800*/  IADD3 R0, R24, 0x2f, RZ ;  /* 0x0000002f18007810 */ /* 0x000fc40007ffe0ff */
[----:B------:R-:W-:Y:S02]  /*1810*/  LEA.HI R3, R3, R4, RZ, 0x10 ;  /* 0x0000000403037211 */ /* 0x000fe400078f80ff */
[----:B------:R-:W-:Y:S01]  /*1820*/  ISETP.GE.AND P0, PT, R24, 0x1, PT ;  /* 0x000000011800780c */ /* 0x000fe20003f06270 */
[----:B------:R-:W-:Y:S01]  /*1830*/  IMAD.HI R0, R0, 0x2aaaaaab, RZ ;  /* 0x2aaaaaab00007827 */ /* 0x000fe200078e02ff */
[----:B------:R-:W-:Y:S02]  /*1840*/  LOP3.LUT R13, R3, 0xff, RZ, 0xc0, !PT ;  /* 0x000000ff030d7812 */ /* 0x000fe400078ec0ff */
[----:B------:R-:W-:Y:S02]  /*1850*/  SHF.R.U32.HI R5, RZ, 0x10, R3 ;  /* 0x00000010ff057819 */ /* 0x000fe40000011603 */
[----:B------:R-:W-:Y:S01]  /*1860*/  SHF.R.U32.HI R2, RZ, 0x1f, R0 ;  /* 0x0000001fff027819 */ /* 0x000fe20000011600 */
[----:B------:R1:W-:Y:S03]  /*1870*/  STL [R1+0x98], R13 ;  /* 0x0000980d01007387 */ /* 0x0003e60000100800 */
[----:B------:R-:W-:Y:S01]  /*1880*/  LEA.HI.SX32 R10, R0, R2, 0x1d ;  /* 0x00000002000a7211 */ /* 0x000fe200078feaff */
[----:B------:R1:W-:Y:S01]  /*1890*/  STL [R1+0x74], R5 ;  /* 0x0000740501007387 */ /* 0x0003e20000100800 */
[----:B------:R-:W-:Y:S01]  /*18a0*/  IMAD.MOV.U32 R2, RZ, RZ, RZ ;  /* 0x000000ffff027224 */ /* 0x000fe200078e00ff */
[----:B------:R-:W-:Y:S05]  /*18b0*/  @!P0 BRA `(.L_x_26) ;  /* 0x000001e000008947 */ /* 0x000fea0003800000 */
[----:B------:R-:W-:Y:S01]  /*18c0*/  ISETP.NE.AND P0, PT, R5, RZ, PT ;  /* 0x000000ff0500720c */ /* 0x000fe20003f05270 */
[----:B------:R-:W-:-:S03]  /*18d0*/  IMAD.MOV.U32 R4, RZ, RZ, RZ ;  /* 0x000000ffff047224 */ /* 0x000fc600078e00ff */
[----:B------:R-:W-:-:S04]  /*18e0*/  SEL R0, R5, c[0x0][0x338], P0 ;  /* 0x0000ce0005007a07 */ /* 0x000fc80000000000 */
[----:B------:R-:W-:Y:S02]  /*18f0*/  IABS R3, R0 ;  /* 0x0000000000037213 */ /* 0x000fe40000000000 */
[----:B------:R-:W-:Y:S02]  /*1900*/  IADD3 R6, R10, -0x1, R0 ;  /* 0xffffffff0a067810 */ /* 0x000fe40007ffe000 */
[----:B------:R-:W2:Y:S02]  /*1910*/  I2F.RP R2, R3 ;  /* 0x0000000300027306 */ /* 0x000ea40000209400 */
[----:B------:R-:W-:-:S06]  /*1920*/  IABS R9, R6 ;  /* 0x0000000600097213 */ /* 0x000fcc0000000000 */
[----:B--2---:R-:W2:Y:S02]  /*1930*/  MUFU.RCP R2, R2 ;  /* 0x0000000200027308 */ /* 0x004ea40000001000 */
[----:B--2---:R-:W-:-:S06]  /*1940*/  IADD3 R2, R2, 0xffffffe, RZ ;  /* 0x0ffffffe02027810 */ /* 0x004fcc0007ffe0ff */
[----:B-1----:R-:W1:Y:S02]  /*1950*/  F2I.FTZ.U32.TRUNC.NTZ R5, R2 ;  /* 0x0000000200057305 */ /* 0x002e64000021f000 */
[----:B-1----:R-:W-:-:S04]  /*1960*/  IMAD.MOV R2, RZ, RZ, -R5 ;  /* 0x000000ffff027224 */ /* 0x002fc800078e0a05 */
[----:B------:R-:W-:Y:S01]  /*1970*/  IMAD.MOV.U32 R7, RZ, RZ, R2 ;  /* 0x000000ffff077224 */ /* 0x000fe200078e0002 */
[----:B------:R-:W-:-:S03]  /*1980*/  IABS R2, R0 ;  /* 0x0000000000027213 */ /* 0x000fc60000000000 */
[----:B------:R-:W-:Y:S02]  /*1990*/  IMAD R7, R7, R3, RZ ;  /* 0x0000000307077224 */ /* 0x000fe400078e02ff */
[----:B------:R-:W-:Y:S02]  /*19a0*/  IMAD.MOV R8, RZ, RZ, -R2 ;  /* 0x000000ffff087224 */ /* 0x000fe400078e0a02 */
[----:B------:R-:W-:-:S04]  /*19b0*/  IMAD.HI.U32 R2, R5, R7, R4 ;  /* 0x0000000705027227 */ /* 0x000fc800078e0004 */
[----:B------:R-:W-:Y:S02]  /*19c0*/  IMAD.MOV.U32 R4, RZ, RZ, R9 ;  /* 0x000000ffff047224 */ /* 0x000fe400078e0009 */
[----:B------:R-:W-:Y:S02]  /*19d0*/  IMAD.MOV.U32 R5, RZ, RZ, R8 ;  /* 0x000000ffff057224 */ /* 0x000fe400078e0008 */
[----:B------:R-:W-:-:S04]  /*19e0*/  IMAD.HI.U32 R2, R2, R4, RZ ;  /* 0x0000000402027227 */ /* 0x000fc800078e00ff */
[----:B------:R-:W-:-:S05]  /*19f0*/  IMAD R4, R2, R5, R4 ;  /* 0x0000000502047224 */ /* 0x000fca00078e0204 */
[----:B------:R-:W-:-:S13]  /*1a00*/  ISETP.GT.U32.AND P0, PT, R3, R4, PT ;  /* 0x000000040300720c */ /* 0x000fda0003f04070 */
[----:B------:R-:W-:Y:S01]  /*1a10*/  @!P0 IMAD.IADD R4, R4, 0x1, -R3 ;  /* 0x0000000104048824 */ /* 0x000fe200078e0a03 */
[----:B------:R-:W-:Y:S02]  /*1a20*/  @!P0 IADD3 R2, R2, 0x1, RZ ;  /* 0x0000000102028810 */ /* 0x000fe40007ffe0ff */
[----:B------:R-:W-:Y:S02]  /*1a30*/  ISETP.NE.AND P0, PT, R0, RZ, PT ;  /* 0x000000ff0000720c */ /* 0x000fe40003f05270 */
[----:B------:R-:W-:Y:S02]  /*1a40*/  ISETP.GE.U32.AND P2, PT, R4, R3, PT ;  /* 0x000000030400720c */ /* 0x000fe40003f46070 */
[----:B------:R-:W-:-:S04]  /*1a50*/  LOP3.LUT R3, R6, R0, RZ, 0x3c, !PT ;  /* 0x0000000006037212 */ /* 0x000fc800078e3cff */
[----:B------:R-:W-:-:S07]  /*1a60*/  ISETP.GE.AND P1, PT, R3, RZ, PT ;  /* 0x000000ff0300720c */ /* 0x000fce0003f26270 */
[----:B------:R-:W-:-:S06]  /*1a70*/  @P2 IADD3 R2, R2, 0x1, RZ ;  /* 0x0000000102022810 */ /* 0x000fcc0007ffe0ff */
[----:B------:R-:W-:Y:S01]  /*1a80*/  @!P1 IMAD.MOV R2, RZ, RZ, -R2 ;  /* 0x000000ffff029224 */ /* 0x000fe200078e0a02 */
[----:B------:R-:W-:Y:S02]  /*1a90*/  @!P0 LOP3.LUT R2, RZ, R0, RZ, 0x33, !PT ;  /* 0x00000000ff028212 */ /* 0x000fe400078e33ff */
.L_x_26:
[----:B------:R-:W-:Y:S05]  /*1aa0*/  BSYNC B0 ;  /* 0x0000000000007941 */ /* 0x000fea0003800000 */
.L_x_25:
[----:B------:R-:W-:Y:S01]  /*1ab0*/  IMAD R249, R13, R2, RZ ;  /* 0x000000020df97224 */ /* 0x000fe200078e02ff */
[----:B------:R-:W-:Y:S01]  /*1ac0*/  PRMT R0, RZ, 0x7610, R0 ;  /* 0x00007610ff007816 */ /* 0x000fe20000000000 */
[----:B------:R-:W-:Y:S01]  /*1ad0*/  IMAD.MOV.U32 R20, RZ, RZ, RZ ;  /* 0x000000ffff147224 */ /* 0x000fe200078e00ff */
[----:B------:R-:W-:Y:S01]  /*1ae0*/  MOV R15, RZ ;  /* 0x000000ff000f7202 */ /* 0x000fe20000000f00 */
[----:B------:R-:W-:Y:S01]  /*1af0*/  IMAD.IADD R2, R249, 0x1, R2 ;  /* 0x00000001f9027824 */ /* 0x000fe200078e0202 */
[----:B------:R2:W-:Y:S01]  /*1b00*/  STL [R1+0x58], R249 ;  /* 0x000058f901007387 */ /* 0x0005e20000100800 */
[----:B------:R-:W-:Y:S01]  /*1b10*/  CS2R R78, SRZ ;  /* 0x00000000004e7805 */ /* 0x000fe2000001ff00 */
[----:B------:R-:W-:Y:S01]  /*1b20*/  CS2R R76, SRZ ;  /* 0x00000000004c7805 */ /* 0x000fe2000001ff00 */
[----:B------:R-:W-:Y:S01]  /*1b30*/  CS2R R126, SRZ ;  /* 0x00000000007e7805 */ /* 0x000fe2000001ff00 */
[----:B------:R-:W-:Y:S01]  /*1b40*/  IMNMX R246, R10, R2, PT ;  /* 0x000000020af67217 */ /* 0x000fe20003800200 */
[----:B------:R-:W-:Y:S01]  /*1b50*/  CS2R R112, SRZ ;  /* 0x0000000000707805 */ /* 0x000fe2000001ff00 */
[----:B------:R-:W-:Y:S01]  /*1b60*/  CS2R R122, SRZ ;  /* 0x00000000007a7805 */ /* 0x000fe2000001ff00 */
[----:B------:R-:W-:Y:S01]  /*1b70*/  CS2R R188, SRZ ;  /* 0x0000000000bc7805 */ /* 0x000fe2000001ff00 */
[----:B------:R-:W-:Y:S01]  /*1b80*/  ISETP.GT.AND P0, PT, R246, R249, PT ;  /* 0x000000f9f600720c */ /* 0x000fe20003f04270 */
        /* <DEDUP_REMOVED lines=59> */
[----:B--2---:R-:W2:Y:S04]  /*1f40*/  LDL R8, [R1+0x54] ;  /* 0x0000540001087983 */ /* 0x004ea80000100800 */
[----:B------:R-:W3:Y:S04]  /*1f50*/  LDL.64 R250, [R1+0x30] ;  /* 0x0000300001fa7983 */ /* 0x000ee80000100a00 */
[----:B------:R-:W4:Y:S04]  /*1f60*/  LDL R26, [R1+0x40] ;  /* 0x00004000011a7983 */ /* 0x000f280000100800 */
[----:B------:R-:W5:Y:S04]  /*1f70*/  LDL R130, [R1+0x3c] ;  /* 0x00003c0001827983 */ /* 0x000f680000100800 */
[----:B------:R-:W3:Y:S04]  /*1f80*/  LDL R27, [R1+0x68] ;  /* 0x00006800011b7983 */ /* 0x000ee80000100800 */
[----:B------:R-:W3:Y:S04]  /*1f90*/  LDL R28, [R1+0x6c] ;  /* 0x00006c00011c7983 */ /* 0x000ee80000100800 */
[----:B------:R-:W3:Y:S04]  /*1fa0*/  LDL R252, [R1+0x38] ;  /* 0x0000380001fc7983 */ /* 0x000ee80000100800 */
[----:B------:R-:W3:Y:S01]  /*1fb0*/  LDL R29, [R1+0x70] ;  /* 0x00007000011d7983 */ /* 0x000ee20000100800 */
[----:B------:R-:W-:-:S04]  /*1fc0*/  ISETP.NE.U32.AND P0, PT, RZ, c[0x0][0x340], PT ;  /* 0x0000d000ff007a0c */ /* 0x000fc80003f05070 */
[----:B------:R-:W-:-:S13]  /*1fd0*/  ISETP.NE.AND.EX P1, PT, RZ, c[0x0][0x344], PT, P0 ;  /* 0x0000d100ff007a0c */ /* 0x000fda0003f25300 */
[----:B------:R-:W-:-:S05]  /*1fe0*/  @P1 IMAD.WIDE R2, R32, R12, c[0x0][0x340] ;  /* 0x0000d00020021625 */ /* 0x000fca00078e020c */
[----:B------:R1:W3:Y:S04]  /*1ff0*/  @P1 LDG.E R23, [R2.64] ;  /* 0x0000000602171981 */ /* 0x0002e8000c1e1900 */
[----:B-1----:R-:W1:Y:S01]  /*2000*/  S2R R5, SR_TID.X ;  /* 0x0000000000057919 */ /* 0x002e620000002100 */
[----:B------:R-:W-:Y:S01]  /*2010*/  IMAD.MOV.U32 R4, RZ, RZ, c[0x0][0x2c4] ;  /* 0x0000b100ff047624 */ /* 0x000fe200078e00ff */
[----:B------:R-:W-:-:S04]  /*2020*/  SHF.R.S32.HI R0, RZ, 0x1f, R11 ;  /* 0x0000001fff007819 */ /* 0x000fc8000001140b */
[----:B------:R-:W-:Y:S01]  /*2030*/  ISETP.NE.AND P0, PT, R4, 0x1, PT ;  /* 0x000000010400780c */ /* 0x000fe20003f05270 */
[----:B------:R-:W-:Y:S01]  /*2040*/  IMAD R0, R0, c[0x0][0x178], RZ ;  /* 0x00005e0000007a24 */ /* 0x000fe200078e02ff */
[--C-:B-1----:R-:W-:Y:S02]  /*2050*/  SHF.R.S32.HI R247, RZ, 0x1f, R5.reuse ;  /* 0x0000001ffff77819 */ /* 0x102fe40000011405 */
[----:B------:R-:W-:Y:S02]  /*2060*/  SHF.R.S32.HI R131, RZ, 0x1f, R5 ;  /* 0x0000001fff837819 */ /* 0x000fe40000011405 */
[-C--:B------:R-:W-:Y:S02]  /*2070*/  LEA.HI R247, R247, R5.reuse, RZ, 0x3 ;  /* 0x00000005f7f77211 */ /* 0x080fe400078f18ff */
[----:B------:R-:W-:Y:S02]  /*2080*/  LEA.HI R131, R131, R5, RZ, 0x3 ;  /* 0x0000000583837211 */ /* 0x000fe400078f18ff */
[----:B------:R-:W-:-:S02]  /*2090*/  LOP3.LUT R247, R247, 0xfffffff8, RZ, 0xc0, !PT ;  /* 0xfffffff8f7f77812 */ /* 0x000fc400078ec0ff */
[----:B------:R-:W-:-:S03]  /*20a0*/  SHF.R.S32.HI R131, RZ, 0x3, R131 ;  /* 0x00000003ff837819 */ /* 0x000fc60000011483 */
[----:B------:R-:W-:Y:S02]  /*20b0*/  IMAD.IADD R247, R5, 0x1, -R247 ;  /* 0x0000000105f77824 */ /* 0x000fe400078e0af7 */
[----:B------:R-:W-:Y:S02]  /*20c0*/  IMAD R0, R11, c[0x0][0x17c], R0 ;  /* 0x00005f000b007a24 */ /* 0x000fe400078e0200 */
[----:B------:R-:W-:Y:S02]  /*20d0*/  IMAD R5, R247, 0x20, R131 ;  /* 0x00000020f7057824 */ /* 0x000fe400078e0283 */
[----:B------:R-:W-:Y:S01]  /*20e0*/  IMAD.WIDE.U32 R2, R11, c[0x0][0x178], RZ ;  /* 0x00005e000b027a25 */ /* 0x000fe200078e00ff */
[----:B------:R-:W-:-:S03]  /*20f0*/  SEL R6, R31, RZ, !P4 ;  /* 0x000000ff1f067207 */ /* 0x000fc60006000000 */
[----:B------:R-:W-:Y:S01]  /*2100*/  IMAD.IADD R3, R3, 0x1, R0 ;  /* 0x0000000103037824 */ /* 0x000fe200078e0200 */
[----:B------:R-:W-:-:S03]  /*2110*/  SEL R4, R32, RZ, !P4 ;  /* 0x000000ff20047207 */ /* 0x000fc60006000000 */
[----:B------:R-:W-:-:S04]  /*2120*/  IMAD.WIDE.U32 R2, R30, c[0x0][0x1b8], R2 ;  /* 0x00006e001e027a25 */ /* 0x000fc800078e0002 */
[----:B------:R-:W-:Y:S02]  /*2130*/  IMAD R3, R30, c[0x0][0x1bc], R3 ;  /* 0x00006f001e037a24 */ /* 0x000fe400078e0203 */
[----:B------:R-:W-:Y:S02]  /*2140*/  IMAD R6, R6, c[0x0][0x1c0], RZ ;  /* 0x0000700006067a24 */ /* 0x000fe400078e02ff */
[----:B------:R-:W-:-:S04]  /*2150*/  IMAD.WIDE.U32 R2, R4, c[0x0][0x1c0], R2 ;  /* 0x0000700004027a25 */ /* 0x000fc800078e0002 */
[----:B------:R-:W-:-:S04]  /*2160*/  IMAD R6, R4, c[0x0][0x1c4], R6 ;  /* 0x0000710004067a24 */ /* 0x000fc800078e0206 */
[----:B------:R-:W-:Y:S01]  /*2170*/  IMAD.IADD R3, R3, 0x1, R6 ;  /* 0x0000000103037824 */ /* 0x000fe200078e0206 */
[----:B------:R-:W-:Y:S01]  /*2180*/  WARPSYNC 0xffffffff ;  /* 0xffffffff00007948 */ /* 0x000fe20003800000 */
[----:B------:R-:W-:Y:S01]  /*2190*/  IMAD R14, R14, c[0x0][0x2c4], RZ ;  /* 0x0000b1000e0e7a24 */ /* 0x000fe200078e02ff */
[----:B------:R-:W-:Y:S01]  /*21a0*/  P2R R25, PR, RZ, 0x2 ;  /* 0x00000002ff197803 */ /* 0x000fe20000000000 */
[----:B------:R-:W-:Y:S01]  /*21b0*/  BAR.SYNC.DEFER_BLOCKING 0x0 ;  /* 0x0000000000007b1d */ /* 0x000fe20000010000 */
[----:B--2---:R-:W-:-:S04]  /*21c0*/  IMAD R5, R8, 0x80, R5 ;  /* 0x0000008008057824 */ /* 0x004fc800078e0205 */
[----:B------:R-:W-:-:S04]  /*21d0*/  @P0 IMAD.HI.U32 R7, R5, c[0x0][0x2c8], RZ ;  /* 0x0000b20005070a27 */ /* 0x000fc800078e00ff */
[----:B------:R-:W-:Y:S01]  /*21e0*/  IMAD.MOV.U32 R0, RZ, RZ, R5 ;  /* 0x000000ffff007224 */ /* 0x000fe200078e0005 */
[----:B------:R-:W-:-:S04]  /*21f0*/  @P0 SHF.R.U32.HI R0, RZ, c[0x0][0x2cc], R7 ;  /* 0x0000b300ff000a19 */ /* 0x000fc80000011607 */
[--C-:B------:R-:W-:Y:S01]  /*2200*/  SHF.R.S32.HI R7, RZ, 0x1f, R0.reuse ;  /* 0x0000001fff077819 */ /* 0x100fe20000011400 */
[----:B------:R-:W-:-:S04]  /*2210*/  IMAD.MOV R4, RZ, RZ, -R0 ;  /* 0x000000ffff047224 */ /* 0x000fc800078e0a00 */
[----:B------:R-:W-:Y:S02]  /*2220*/  IMAD R4, R4, c[0x0][0x2c4], R5 ;  /* 0x0000b10004047a24 */ /* 0x000fe400078e0205 */
[----:B------:R-:W-:Y:S02]  /*2230*/  IMAD R5, R7, c[0x0][0x1b0], RZ ;  /* 0x00006c0007057a24 */ /* 0x000fe400078e02ff */
[----:B------:R-:W-:-:S04]  /*2240*/  IMAD.WIDE.U32 R2, R0, c[0x0][0x1b0], R2 ;  /* 0x00006c0000027a25 */ /* 0x000fc800078e0002 */
[----:B------:R-:W-:Y:S01]  /*2250*/  IMAD R6, R0, c[0x0][0x1b4], R5 ;  /* 0x00006d0000067a24 */ /* 0x000fe200078e0205 */
[----:B------:R-:W-:-:S03]  /*2260*/  SHF.R.S32.HI R5, RZ, 0x1f, R4 ;  /* 0x0000001fff057819 */ /* 0x000fc60000011404 */
[----:B------:R-:W-:Y:S02]  /*2270*/  IMAD.IADD R3, R3, 0x1, R6 ;  /* 0x0000000103037824 */ /* 0x000fe400078e0206 */
[----:B------:R-:W-:Y:S02]  /*2280*/  IMAD R0, R5, c[0x0][0x1a8], RZ ;  /* 0x00006a0005007a24 */ /* 0x000fe400078e02ff */
[----:B------:R-:W-:-:S04]  /*2290*/  IMAD.WIDE.U32 R2, R4, c[0x0][0x1a8], R2 ;  /* 0x00006a0004027a25 */ /* 0x000fc800078e0002 */
[----:B------:R-:W-:Y:S01]  /*22a0*/  IMAD R0, R4, c[0x0][0x1ac], R0 ;  /* 0x00006b0004007a24 */ /* 0x000fe200078e0200 */
[----:B------:R-:W-:-:S03]  /*22b0*/  LEA R18, P0, R2, c[0x0][0x160], 0x1 ;  /* 0x0000580002127a11 */ /* 0x000fc600078008ff */
[----:B------:R-:W-:Y:S02]  /*22c0*/  IMAD.IADD R0, R3, 0x1, R0 ;  /* 0x0000000103007824 */ /* 0x000fe400078e0200 */
[----:B------:R-:W3:Y:S03]  /*22d0*/  SHFL.IDX PT, R3, R18, RZ, 0x181f ;  /* 0x00181fff12037589 */ /* 0x000ee600000e0000 */
[----:B------:R-:W-:Y:S01]  /*22e0*/  LEA.HI.X R15, R2, c[0x0][0x164], R0, 0x1, P0 ;  /* 0x00005900020f7a11 */ /* 0x000fe200000f0c00 */
[----:B------:R-:W-:-:S04]  /*22f0*/  IMAD R20, R8, 0x80, R131 ;  /* 0x0000008008147824 */ /* 0x000fc800078e0283 */
[----:B------:R-:W1:Y:S01]  /*2300*/  SHFL.IDX PT, R4, R15, RZ, 0x181f ;  /* 0x00181fff0f047589 */ /* 0x000e6200000e0000 */
[CC--:B------:R-:W-:Y:S02]  /*2310*/  ISETP.GE.AND P0, PT, R20.reuse, R14.reuse, PT ;  /* 0x0000000e1400720c */ /* 0x0c0fe40003f06270 */
[----:B------:R-:W-:Y:S01]  /*2320*/  IADD3 R5, R20, 0x20, RZ ;  /* 0x0000002014057810 */ /* 0x000fe20007ffe0ff */
[----:B------:R-:W2:Y:S03]  /*2330*/  SHFL.IDX PT, R0, R18, 0x1, 0x181f ;  /* 0x00381f0012007f89 */ /* 0x000ea600000e0000 */
[----:B------:R-:W-:Y:S02]  /*2340*/  ISETP.GE.AND P1, PT, R5, R14, PT ;  /* 0x0000000e0500720c */ /* 0x000fe40003f26270 */
[----:B------:R-:W-:-:S05]  /*2350*/  SHF.R.S32.HI R5, RZ, 0x1f, R19 ;  /* 0x0000001fff057819 */ /* 0x000fca0000011413 */
[-C--:B---3--:R-:W-:Y:S02]  /*2360*/  @!P0 LEA R12, P3, R250, R3.reuse, 0x1 ;  /* 0x00000003fa0c8211 */ /* 0x088fe400078608ff */
[----:B----4-:R-:W-:Y:S02]  /*2370*/  @!P0 LEA R6, P4, R26, R3, 0x1 ;  /* 0x000000031a068211 */ /* 0x010fe400078808ff */
[----:B-1----:R-:W-:Y:S02]  /*2380*/  @!P0 LEA.HI.X R13, R250, R4, R251, 0x1, P3 ;  /* 0x00000004fa0d8211 */ /* 0x002fe400018f0cfb */
[C---:B------:R-:W-:Y:S01]  /*2390*/  IADD3 R19, P3, R131.reuse, R19, RZ ;  /* 0x0000001383137210 */ /* 0x040fe20007f7e0ff */
[----:B------:R-:W1:Y:S01]  /*23a0*/  SHFL.IDX PT, R2, R15, 0x1, 0x181f ;  /* 0x00381f000f027f89 */ /* 0x000e6200000e0000 */
[----:B-----5:R-:W-:Y:S02]  /*23b0*/  @!P0 LEA R8, P5, R130, R3, 0x1 ;  /* 0x0000000382088211 */ /* 0x020fe400078a08ff */
[----:B------:R-:W-:-:S02]  /*23c0*/  LEA.HI.X.SX32 R22, R131, R5, 0x1, P3 ;  /* 0x0000000583167211 */ /* 0x000fc400018f0eff */
[----:B------:R-:W-:Y:S02]  /*23d0*/  ISETP.NE.AND P3, PT, R21, RZ, PT ;  /* 0x000000ff1500720c */ /* 0x000fe40003f65270 */
[-C--:B------:R-:W-:Y:S02]  /*23e0*/  @!P0 LEA.HI.X R7, R26, R4.reuse, R27, 0x1, P4 ;  /* 0x000000041a078211 */ /* 0x080fe400020f0c1b */
[----:B------:R-:W-:Y:S02]  /*23f0*/  @!P0 LEA.HI.X R9, R130, R4, R28, 0x1, P5 ;  /* 0x0000000482098211 */ /* 0x000fe400028f0c1c */
[----:B------:R-:W-:Y:S02]  /*2400*/  ISETP.GE.AND P4, PT, R250, c[0x0][0x198], PT ;  /* 0x00006600fa007a0c */ /* 0x000fe40003f86270 */
[----:B------:R-:W-:Y:S02]  /*2410*/  ISETP.GE.AND P5, PT, R252, c[0x0][0x198], PT ;  /* 0x00006600fc007a0c */ /* 0x000fe40003fa6270 */
[----:B------:R-:W-:-:S02]  /*2420*/  P2R R21, PR, RZ, 0x8 ;  /* 0x00000008ff157803 */ /* 0x000fc40000000000 */
[----:B------:R-:W-:Y:S02]  /*2430*/  ISETP.GE.AND P3, PT, R130, c[0x0][0x198], PT ;  /* 0x0000660082007a0c */ /* 0x000fe40003f66270 */
[----:B------:R-:W-:Y:S02]  /*2440*/  ISETP.GE.AND P6, PT, R26, c[0x0][0x198], PT ;  /* 0x000066001a007a0c */ /* 0x000fe40003fc6270 */
[----:B------:R-:W-:-:S03]  /*2450*/  @!P0 LEA R10, P2, R252, R3, 0x1 ;  /* 0x00000003fc0a8211 */ /* 0x000fc600078408ff */
[----:B------:R3:W-:Y:S01]  /*2460*/  @!P0 LDGSTS.E.BYPASS.LTC128B.128 [R248+0x4080], [R12.64], !P4 ;  /* 0x040800000cf88fae */ /* 0x0007e2000e101d46 */
[----:B------:R-:W-:-:S05]  /*2470*/  @!P0 LEA.HI.X R11, R252, R4, R29, 0x1, P2 ;  /* 0x00000004fc0b8211 */ /* 0x000fca00010f0c1d */
[----:B------:R4:W-:Y:S04]  /*2480*/  @!P0 LDGSTS.E.BYPASS.LTC128B.128 [R248+0x8080], [R10.64], !P5 ;  /* 0x080800000af88fae */ /* 0x0009e8000e901d46 */
[----:B------:R5:W-:Y:S04]  /*2490*/  @!P0 LDGSTS.E.BYPASS.LTC128B.128 [R248+0xc080], [R8.64], !P3 ;  /* 0x0c08000008f88fae */ /* 0x000be8000d901d46 */
[----:B------:R3:W-:Y:S01]  /*24a0*/  @!P0 LDGSTS.E.BYPASS.LTC128B.128 [R248+0x10080], [R6.64], !P6 ;  /* 0x1008000006f88fae */ /* 0x0007e2000f101d46 */
[----:B--2---:R-:W-:-:S04]  /*24b0*/  @!P1 LEA R16, P2, R250, R0, 0x1 ;  /* 0x00000000fa109211 */ /* 0x004fc800078408ff */
[----:B-1----:R-:W-:Y:S02]  /*24c0*/  @!P1 LEA.HI.X R17, R250, R2, R251, 0x1, P2 ;  /* 0x00000002fa119211 */ /* 0x002fe400010f0cfb */
[----:B------:R-:W-:-:S03]  /*24d0*/  IADD3 R3, R20, 0x40, RZ ;  /* 0x0000004014037810 */ /* 0x000fc60007ffe0ff */
[----:B------:R1:W-:Y:S01]  /*24e0*/  @!P1 LDGSTS.E.BYPASS.LTC128B.128 [R248+0x5080], [R16.64], !P4 ;  /* 0x0508000010f89fae */ /* 0x0003e2000e101d46 */
[----:B-----5:R-:W-:-:S04]  /*24f0*/  @!P1 LEA R8, P0, R252, R0, 0x1 ;  /* 0x00000000fc089211 */ /* 0x020fc800078008ff */
[----:B------:R-:W-:Y:S02]  /*2500*/  @!P1 LEA.HI.X R9, R252, R2, R29, 0x1, P0 ;  /* 0x00000002fc099211 */ /* 0x000fe400000f0c1d */
[----:B---3--:R-:W-:-:S03]  /*2510*/  @!P1 LEA R6, P0, R130, R0, 0x1 ;  /* 0x0000000082069211 */ /* 0x008fc600078008ff */
[----:B------:R2:W-:Y:S01]  /*2520*/  @!P1 LDGSTS.E.BYPASS.LTC128B.128 [R248+0x9080], [R8.64], !P5 ;  /* 0x0908000008f89fae */ /* 0x0005e2000e901d46 */
[----:B------:R-:W-:Y:S02]  /*2530*/  @!P1 LEA.HI.X R7, R130, R2, R28, 0x1, P0 ;  /* 0x0000000282079211 */ /* 0x000fe400000f0c1c */
[C---:B------:R-:W-:Y:S02]  /*2540*/  @!P1 LEA R4, P0, R26.reuse, R0, 0x1 ;  /* 0x000000001a049211 */ /* 0x040fe400078008ff */
[----:B------:R-:W2:Y:S02]  /*2550*/  SHFL.IDX PT, R0, R18, 0x2, 0x181f ;  /* 0x00581f0012007f89 */ /* 0x000ea400000e0000 */
[----:B------:R-:W-:Y:S02]  /*2560*/  @!P1 LEA.HI.X R5, R26, R2, R27, 0x1, P0 ;  /* 0x000000021a059211 */ /* 0x000fe400000f0c1b */
[----:B------:R-:W3:Y:S01]  /*2570*/  SHFL.IDX PT, R2, R15, 0x2, 0x181f ;  /* 0x00581f000f027f89 */ /* 0x000ee200000e0000 */
[----:B------:R-:W-:-:S03]  /*2580*/  ISETP.GE.AND P0, PT, R3, R14, PT ;  /* 0x0000000e0300720c */ /* 0x000fc60003f06270 */
[----:B------:R5:W-:Y:S04]  /*2590*/  @!P1 LDGSTS.E.BYPASS.LTC128B.128 [R248+0xd080], [R6.64], !P3 ;  /* 0x0d08000006f89fae */ /* 0x000be8000d901d46 */
[----:B------:R4:W-:Y:S04]  /*25a0*/  @!P1 LDGSTS.E.BYPASS.LTC128B.128 [R248+0x11080], [R4.64], !P6 ;  /* 0x1108000004f89fae */ /* 0x0009e8000f101d46 */
[----:B-1----:R-:W1:Y:S02]  /*25b0*/  SHFL.IDX PT, R16, R18, 0x3, 0x181f ;  /* 0x00781f0012107f89 */ /* 0x002e6400000e0000 */
[----:B--2---:R-:W-:-:S04]  /*25c0*/  @!P0 LEA R8, P1, R252, R0, 0x1 ;  /* 0x00000000fc088211 */ /* 0x004fc800078208ff */
[----:B---3--:R-:W-:Y:S01]  /*25d0*/  @!P0 LEA.HI.X R9, R252, R2, R29, 0x1, P1 ;  /* 0x00000002fc098211 */ /* 0x008fe200008f0c1d */
[----:B------:R-:W2:Y:S01]  /*25e0*/  SHFL.IDX PT, R15, R15, 0x3, 0x181f ;  /* 0x00781f000f0f7f89 */ /* 0x000ea200000e0000 */
[-C--:B------:R-:W-:Y:S02]  /*25f0*/  @!P0 LEA R12, P2, R250, R0.reuse, 0x1 ;  /* 0x00000000fa0c8211 */ /* 0x080fe400078408ff */
[----:B-----5:R-:W-:-:S04]  /*2600*/  @!P0 LEA R6, P1, R130, R0, 0x1 ;  /* 0x0000000082068211 */ /* 0x020fc800078208ff */
[----:B------:R-:W-:Y:S02]  /*2610*/  @!P0 LEA.HI.X R7, R130, R2, R28, 0x1, P1 ;  /* 0x0000000282078211 */ /* 0x000fe400008f0c1c */
[----:B----4-:R-:W-:Y:S02]  /*2620*/  @!P0 LEA R4, P1, R26, R0, 0x1 ;  /* 0x000000001a048211 */ /* 0x010fe400078208ff */
[----:B------:R-:W-:Y:S02]  /*2630*/  IADD3 R0, R20, 0x60, RZ ;  /* 0x0000006014007810 */ /* 0x000fe40007ffe0ff */
[----:B------:R-:W-:Y:S02]  /*2640*/  @!P0 LEA.HI.X R5, R26, R2, R27, 0x1, P1 ;  /* 0x000000021a058211 */ /* 0x000fe400008f0c1b */
[----:B------:R-:W-:Y:S02]  /*2650*/  ISETP.GE.AND P1, PT, R0, R14, PT ;  /* 0x0000000e0000720c */ /* 0x000fe40003f26270 */
[----:B------:R-:W-:Y:S01]  /*2660*/  @!P0 LEA.HI.X R13, R250, R2, R251, 0x1, P2 ;  /* 0x00000002fa0d8211 */ /* 0x000fe200010f0cfb */
[----:B------:R-:W-:-:S04]  /*2670*/  IMAD.MOV.U32 R14, RZ, RZ, 0x30 ;  /* 0x00000030ff0e7424 */ /* 0x000fc800078e00ff */
[----:B------:R3:W-:Y:S01]  /*2680*/  @!P0 LDGSTS.E.BYPASS.LTC128B.128 [R248+0x6080], [R12.64], !P4 ;  /* 0x060800000cf88fae */ /* 0x0007e2000e101d46 */
[----:B------:R-:W-:-:S03]  /*2690*/  IMAD R0, R22, c[0x0][0x1e0], RZ ;  /* 0x0000780016007a24 */ /* 0x000fc600078e02ff */
[----:B------:R4:W-:Y:S02]  /*26a0*/  @!P0 LDGSTS.E.BYPASS.LTC128B.128 [R248+0xa080], [R8.64], !P5 ;  /* 0x0a08000008f88fae */ /* 0x0009e4000e901d46 */
[C---:B-1----:R-:W-:Y:S02]  /*26b0*/  @!P1 LEA R10, P2, R250.reuse, R16, 0x1 ;  /* 0x00000010fa0a9211 */ /* 0x042fe400078408ff */
[----:B------:R1:W-:Y:S02]  /*26c0*/  @!P0 LDGSTS.E.BYPASS.LTC128B.128 [R248+0xe080], [R6.64], !P3 ;  /* 0x0e08000006f88fae */ /* 0x0003e4000d901d46 */
[----:B--2---:R-:W-:Y:S02]  /*26d0*/  @!P1 LEA.HI.X R11, R250, R15, R251, 0x1, P2 ;  /* 0x0000000ffa0b9211 */ /* 0x004fe400010f0cfb */
[----:B------:R-:W-:Y:S01]  /*26e0*/  ISETP.NE.AND P2, PT, R25, RZ, PT ;  /* 0x000000ff1900720c */ /* 0x000fe20003f45270 */
[----:B------:R2:W-:Y:S01]  /*26f0*/  @!P0 LDGSTS.E.BYPASS.LTC128B.128 [R248+0x12080], [R4.64], !P6 ;  /* 0x1208000004f88fae */ /* 0x0005e2000f101d46 */
[----:B------:R-:W-:-:S02]  /*2700*/  IMAD R14, R246, -0x30, R14 ;  /* 0xffffffd0f60e7824 */ /* 0x000fc400078e020e */
[----:B------:R-:W-:-:S04]  /*2710*/  IMAD.WIDE.U32 R2, R19, c[0x0][0x1e0], R250 ;  /* 0x0000780013027a25 */ /* 0x000fc800078e00fa */
[----:B------:R-:W-:Y:S01]  /*2720*/  IMAD R0, R19, c[0x0][0x1e4], R0 ;  /* 0x0000790013007a24 */ /* 0x000fe200078e0200 */
[----:B------:R-:W-:Y:S01]  /*2730*/  ISETP.NE.AND P3, PT, R21, RZ, PT ;  /* 0x000000ff1500720c */ /* 0x000fe20003f65270 */
[----:B------:R-:W-:Y:S01]  /*2740*/  IMAD.IADD R76, R24, 0x1, R14 ;  /* 0x00000001184c7824 */ /* 0x000fe200078e020e */
[----:B------:R-:W-:Y:S01]  /*2750*/  IADD3 R77, R246, -0x1, RZ ;  /* 0xfffffffff64d7810 */ /* 0x000fe20007ffe0ff */
[----:B------:R5:W-:Y:S01]  /*2760*/  @!P1 LDGSTS.E.BYPASS.LTC128B.128 [R248+0x7080], [R10.64], !P4 ;  /* 0x070800000af89fae */ /* 0x000be2000e101d46 */
[----:B-1----:R-:W-:-:S04]  /*2770*/  IMAD.WIDE.U32 R6, R19, c[0x0][0x208], R250 ;  /* 0x0000820013067a25 */ /* 0x002fc800078e00fa */
[----:B--2---:R-:W-:-:S04]  /*2780*/  IMAD R4, R22, c[0x0][0x208], RZ ;  /* 0x0000820016047a24 */ /* 0x004fc800078e02ff */
[----:B------:R-:W-:Y:S02]  /*2790*/  IMAD R4, R19, c[0x0][0x20c], R4 ;  /* 0x0000830013047a24 */ /* 0x000fe400078e0204 */
[----:B------:R-:W-:Y:S02]  /*27a0*/  IMAD.IADD R5, R3, 0x1, R0 ;  /* 0x0000000103057824 */ /* 0x000fe400078e0200 */
[----:B------:R-:W-:Y:S02]  /*27b0*/  IMAD.IADD R3, R7, 0x1, R4 ;  /* 0x0000000107037824 */ /* 0x000fe400078e0204 */
[----:B------:R-:W-:Y:S01]  /*27c0*/  IMAD.MOV.U32 R4, RZ, RZ, R2 ;  /* 0x000000ffff047224 */ /* 0x000fe200078e0002 */
[----:B------:R-:W-:Y:S01]  /*27d0*/  IMNMX R0, R76, 0x30, PT ;  /* 0x000000304c007817 */ /* 0x000fe20003800200 */
[----:B------:R-:W-:Y:S01]  /*27e0*/  IMAD.MOV.U32 R2, RZ, RZ, R6 ;  /* 0x000000ffff027224 */ /* 0x000fe200078e0006 */
[----:B------:R-:W-:Y:S01]  /*27f0*/  @P2 SHF.R.S32.HI R6, RZ, 0x1f, R23 ;  /* 0x0000001fff062819 */ /* 0x000fe20000011417 */
[----:B------:R-:W-:-:S02]  /*2800*/  @!P2 IMAD.MOV.U32 R23, RZ, RZ, R32 ;  /* 0x000000ffff17a224 */ /* 0x000fc400078e0020 */
[----:B------:R-:W-:Y:S02]  /*2810*/  @!P2 IMAD.MOV.U32 R6, RZ, RZ, R31 ;  /* 0x000000ffff06a224 */ /* 0x000fe400078e001f */
[----:B------:R-:W-:Y:S01]  /*2820*/  IMAD.IADD R7, R0, 0x1, -R131 ;  /* 0x0000000100077824 */ /* 0x000fe200078e0a83 */
[----:B------:R-:W-:Y:S02]  /*2830*/  SEL R0, R23, RZ, !P3 ;  /* 0x000000ff17007207 */ /* 0x000fe40005800000 */
[----:B----4-:R-:W-:Y:S02]  /*2840*/  SEL R8, R6, RZ, !P3 ;  /* 0x000000ff06087207 */ /* 0x010fe40005800000 */
[----:B------:R-:W-:Y:S02]  /*2850*/  @!P1 LEA R6, P3, R252, R16, 0x1 ;  /* 0x00000010fc069211 */ /* 0x000fe400078608ff */
[C---:B------:R-:W-:Y:S02]  /*2860*/  ISETP.GE.AND P2, PT, R7.reuse, 0x1, PT ;  /* 0x000000010700780c */ /* 0x040fe40003f46270 */
[----:B------:R-:W-:-:S02]  /*2870*/  ISETP.GE.AND P0, PT, R7, 0x21, PT ;  /* 0x000000210700780c */ /* 0x000fc40003f06270 */
[----:B------:R-:W-:Y:S01]  /*2880*/  @!P1 LEA.HI.X R7, R252, R15, R29, 0x1, P3 ;  /* 0x0000000ffc079211 */ /* 0x000fe200018f0c1d */
[----:B------:R-:W-:Y:S01]  /*2890*/  IMAD.WIDE.U32 R4, R30, c[0x0][0x1e8], R4 ;  /* 0x00007a001e047a25 */ /* 0x000fe200078e0004 */
[----:B---3--:R-:W-:-:S03]  /*28a0*/  SHF.R.S32.HI R13, RZ, 0x1f, R77 ;  /* 0x0000001fff0d7819 */ /* 0x008fc6000001144d */
[----:B------:R-:W-:Y:S01]  /*28b0*/  IMAD.WIDE.U32 R2, R30, c[0x0][0x210], R2 ;  /* 0x000084001e027a25 */ /* 0x000fe200078e0002 */
[----:B------:R1:W-:Y:S01]  /*28c0*/  @!P1 LDGSTS.E.BYPASS.LTC128B.128 [R248+0xb080], [R6.64], !P5 ;  /* 0x0b08000006f89fae */ /* 0x0003e2000e901d46 */
[----:B------:R-:W-:Y:S02]  /*28d0*/  ISETP.GE.AND P5, PT, R130, c[0x0][0x198], PT ;  /* 0x0000660082007a0c */ /* 0x000fe40003fa6270 */
[C---:B------:R-:W-:Y:S02]  /*28e0*/  IMAD R5, R30.reuse, c[0x0][0x1ec], R5 ;  /* 0x00007b001e057a24 */ /* 0x040fe400078e0205 */
[----:B------:R-:W-:Y:S02]  /*28f0*/  IMAD R3, R30, c[0x0][0x214], R3 ;  /* 0x000085001e037a24 */ /* 0x000fe400078e0203 */
[----:B------:R-:W-:Y:S02]  /*2900*/  IMAD R9, R8, c[0x0][0x1f0], RZ ;  /* 0x00007c0008097a24 */ /* 0x000fe400078e02ff */
[----:B-----5:R-:W-:-:S02]  /*2910*/  IMAD R11, R13, c[0x0][0x1e0], RZ ;  /* 0x000078000d0b7a24 */ /* 0x020fc400078e02ff */
[C---:B------:R-:W-:Y:S02]  /*2920*/  IMAD R10, R0.reuse, c[0x0][0x1f4], R9 ;  /* 0x00007d00000a7a24 */ /* 0x040fe400078e0209 */
[----:B------:R-:W-:-:S04]  /*2930*/  IMAD.WIDE.U32 R80, R0, c[0x0][0x1f0], R4 ;  /* 0x00007c0000507a25 */ /* 0x000fc800078e0004 */
[----:B------:R-:W-:-:S04]  /*2940*/  IMAD.WIDE.U32 R18, R0, c[0x0][0x218], R2 ;  /* 0x0000860000127a25 */ /* 0x000fc800078e0002 */
[----:B------:R-:W-:-:S04]  /*2950*/  IMAD.WIDE.U32 R2, R77, c[0x0][0x1e0], RZ ;  /* 0x000078004d027a25 */ /* 0x000fc800078e00ff */
[----:B-1----:R-:W-:Y:S01]  /*2960*/  IMAD R6, R8, c[0x0][0x218], RZ ;  /* 0x0000860008067a24 */ /* 0x002fe200078e02ff */
[----:B------:R-:W-:-:S03]  /*2970*/  @!P1 LEA R8, P4, R130, R16, 0x1 ;  /* 0x0000001082089211 */ /* 0x000fc600078808ff */
[----:B------:R-:W-:Y:S02]  /*2980*/  IMAD R12, R0, c[0x0][0x21c], R6 ;  /* 0x00008700000c7a24 */ /* 0x000fe400078e0206 */
[----:B------:R-:W-:Y:S01]  /*2990*/  IMAD R0, R77, c[0x0][0x1e4], R11 ;  /* 0x000079004d007a24 */ /* 0x000fe200078e020b */
[----:B------:R-:W-:Y:S01]  /*29a0*/  @!P1 LEA R6, P3, R26, R16, 0x1 ;  /* 0x000000101a069211 */ /* 0x000fe200078608ff */
[----:B------:R-:W-:Y:S01]  /*29b0*/  IMAD.IADD R79, R81, 0x1, R10 ;  /* 0x00000001514f7824 */ /* 0x000fe200078e020a */
[-C--:B------:R-:W-:Y:S01]  /*29c0*/  @!P1 LEA.HI.X R9, R130, R15.reuse, R28, 0x1, P4 ;  /* 0x0000000f82099211 */ /* 0x080fe200020f0c1c */
[----:B------:R-:W-:Y:S02]  /*29d0*/  IMAD.IADD R0, R3, 0x1, R0 ;  /* 0x0000000103007824 */ /* 0x000fe400078e0200 */
[----:B------:R-:W-:Y:S01]  /*29e0*/  IMAD.MOV.U32 R78, RZ, RZ, R80 ;  /* 0x000000ffff4e7224 */ /* 0x000fe200078e0050 */
[----:B------:R-:W-:Y:S01]  /*29f0*/  @!P1 LEA.HI.X R7, R26, R15, R27, 0x1, P3 ;  /* 0x0000000f1a079211 */ /* 0x000fe200018f0c1b */
[----:B------:R1:W-:Y:S01]  /*2a00*/  @!P1 LDGSTS.E.BYPASS.LTC128B.128 [R248+0xf080], [R8.64], !P5 ;  /* 0x0f08000008f89fae */ /* 0x0003e2000e901d46 */
[----:B------:R-:W-:Y:S01]  /*2a10*/  IMAD R0, R0, 0x30, RZ ;  /* 0x0000003000007824 */ /* 0x000fe200078e02ff */
[----:B------:R-:W-:Y:S01]  /*2a20*/  ISETP.GE.AND P5, PT, R250, c[0x0][0x1d4], PT ;  /* 0x00007500fa007a0c */ /* 0x000fe20003fa6270 */
[----:B------:R-:W-:Y:S01]  /*2a30*/  IMAD.WIDE.U32 R4, R2, 0x30, R78 ;  /* 0x0000003002047825 */ /* 0x000fe200078e004e */
[----:B------:R-:W-:Y:S01]  /*2a40*/  ISETP.GE.AND P4, PT, R252, c[0x0][0x1d4], PT ;  /* 0x00007500fc007a0c */ /* 0x000fe20003f86270 */
[----:B------:R2:W-:Y:S01]  /*2a50*/  @!P1 LDGSTS.E.BYPASS.LTC128B.128 [R248+0x13080], [R6.64], !P6 ;  /* 0x1308000006f89fae */ /* 0x0005e2000f101d46 */
[----:B------:R-:W-:Y:S01]  /*2a60*/  ISETP.GE.AND P3, PT, R130, c[0x0][0x1d4], PT ;  /* 0x0000750082007a0c */ /* 0x000fe20003f66270 */
[----:B------:R-:W-:Y:S01]  /*2a70*/  IMAD R3, R13, c[0x0][0x208], RZ ;  /* 0x000082000d037a24 */ /* 0x000fe200078e02ff */
[----:B------:R-:W-:Y:S01]  /*2a80*/  ISETP.GE.AND P6, PT, R26, c[0x0][0x1d4], PT ;  /* 0x000075001a007a0c */ /* 0x000fe20003fc6270 */
[----:B------:R-:W-:Y:S01]  /*2a90*/  IMAD.IADD R0, R5, 0x1, R0 ;  /* 0x0000000105007824 */ /* 0x000fe200078e0200 */
[----:B------:R-:W-:Y:S01]  /*2aa0*/  @P2 LEA R2, P1, R4, c[0x0][0x1c8], 0x1 ;  /* 0x0000720004022a11 */ /* 0x000fe200078208ff */
[----:B------:R-:W0:Y:S01]  /*2ab0*/  LDGDEPBAR ;  /* 0x00000000000079af */ /* 0x000e220000000000 */
[----:B------:R-:W-:-:S02]  /*2ac0*/  IMAD.IADD R17, R19, 0x1, R12 ;  /* 0x0000000113117824 */ /* 0x000fc400078e020c */
[----:B------:R-:W-:Y:S02]  /*2ad0*/  IMAD.MOV.U32 R16, RZ, RZ, R18 ;  /* 0x000000ffff107224 */ /* 0x000fe400078e0012 */
[----:B--2---:R-:W-:Y:S02]  /*2ae0*/  IMAD.MOV.U32 R6, RZ, RZ, 0x20 ;  /* 0x00000020ff067424 */ /* 0x004fe400078e00ff */
[----:B------:R-:W-:Y:S01]  /*2af0*/  IMAD R7, R77, c[0x0][0x20c], R3 ;  /* 0x000083004d077a24 */ /* 0x000fe200078e0203 */
[----:B------:R-:W-:Y:S01]  /*2b00*/  @P2 LEA.HI.X R3, R4, c[0x0][0x1cc], R0, 0x1, P1 ;  /* 0x0000730004032a11 */ /* 0x000fe200008f0c00 */
[----:B------:R-:W-:-:S04]  /*2b10*/  IMAD.WIDE.U32 R10, R6, c[0x0][0x1e0], RZ ;  /* 0x00007800060a7a25 */ /* 0x000fc800078e00ff */
[----:B-1----:R-:W-:Y:S01]  /*2b20*/  IMAD.WIDE.U32 R8, R77, c[0x0][0x208], RZ ;  /* 0x000082004d087a25 */ /* 0x002fe200078e00ff */
[----:B------:R1:W-:Y:S03]  /*2b30*/  @P2 LDGSTS.E.BYPASS.LTC128B.128 [R248+0x14080], [R2.64], !P5 ;  /* 0x1408000002f82fae */ /* 0x0003e6000e901d46 */
[----:B------:R-:W-:Y:S01]  /*2b40*/  IMAD R12, R6, c[0x0][0x1e4], RZ ;  /* 0x00007900060c7a24 */ /* 0x000fe200078e02ff */
[----:B------:R1:W-:Y:S01]  /*2b50*/  @P2 LDGSTS.E.BYPASS.LTC128B.128 [R248+0x15880], [R2.64+0x80], !P4 ;  /* 0x1588008002f82fae */ /* 0x0003e2000e101d46 */
[----:B------:R-:W-:-:S03]  /*2b60*/  @P0 IADD3 R6, P1, R4, R10, RZ ;  /* 0x0000000a04060210 */ /* 0x000fc60007f3e0ff */
[----:B------:R1:W-:Y:S01]  /*2b70*/  @P2 LDGSTS.E.BYPASS.LTC128B.128 [R248+0x17080], [R2.64+0x100], !P3 ;  /* 0x1708010002f82fae */ /* 0x0003e2000d901d46 */
[----:B------:R-:W-:-:S03]  /*2b80*/  IMAD.WIDE.U32 R4, R8, 0x30, R16 ;  /* 0x0000003008047825 */ /* 0x000fc600078e0010 */
[----:B------:R1:W-:Y:S01]  /*2b90*/  @P2 LDGSTS.E.BYPASS.LTC128B.128 [R248+0x18880], [R2.64+0x180], !P6 ;  /* 0x1888018002f82fae */ /* 0x0003e2000f101d46 */
[----:B------:R-:W-:Y:S02]  /*2ba0*/  ISETP.GE.AND P2, PT, R252, c[0x0][0x1d4], PT ;  /* 0x00007500fc007a0c */ /* 0x000fe40003f46270 */
[----:B------:R-:W-:Y:S02]  /*2bb0*/  @P0 IADD3.X R8, R0, R11, R12, P1, !PT ;  /* 0x0000000b00080210 */ /* 0x000fe40000ffe40c */
[----:B-1----:R-:W-:-:S04]  /*2bc0*/  @P0 LEA R2, P1, R6, c[0x0][0x1c8], 0x1 ;  /* 0x0000720006020a11 */ /* 0x002fc800078208ff */
[----:B------:R-:W-:-:S05]  /*2bd0*/  @P0 LEA.HI.X R3, R6, c[0x0][0x1cc], R8, 0x1, P1 ;  /* 0x0000730006030a11 */ /* 0x000fca00008f0c08 */
[----:B------:R1:W-:Y:S04]  /*2be0*/  @P0 LDGSTS.E.BYPASS.LTC128B.128 [R248+0x15080], [R2.64], !P5 ;  /* 0x1508000002f80fae */ /* 0x0003e8000e901d46 */
[----:B------:R1:W-:Y:S04]  /*2bf0*/  @P0 LDGSTS.E.BYPASS.LTC128B.128 [R248+0x16880], [R2.64+0x80], !P2 ;  /* 0x1688008002f80fae */ /* 0x0003e8000d101d46 */
[----:B------:R1:W-:Y:S04]  /*2c00*/  @P0 LDGSTS.E.BYPASS.LTC128B.128 [R248+0x18080], [R2.64+0x100], !P3 ;  /* 0x1808010002f80fae */ /* 0x0003e8000d901d46 */
[----:B------:R1:W-:Y:S04]  /*2c10*/  @P0 LDGSTS.E.BYPASS.LTC128B.128 [R248+0x19880], [R2.64+0x180], !P6 ;  /* 0x1988018002f80fae */ /* 0x0003e8000f101d46 */
[----:B------:R-:W0:Y:S04]  /*2c20*/  LDGDEPBAR ;  /* 0x00000000000079af */ /* 0x000e280000000000 */
[----:B------:R-:W-:Y:S04]  /*2c30*/  STL.64 [R1+0x20], R80 ;  /* 0x0000205001007387 */ /* 0x000fe80000100a00 */
[----:B------:R-:W-:Y:S04]  /*2c40*/  STL.64 [R1+0x28], R18 ;  /* 0x0000281201007387 */ /* 0x000fe80000100a00 */
[----:B------:R-:W-:Y:S04]  /*2c50*/  STL.64 [R1+0x10], R78 ;  /* 0x0000104e01007387 */ /* 0x000fe80000100a00 */
[----:B------:R2:W-:Y:S01]  /*2c60*/  STL.64 [R1+0x18], R16 ;  /* 0x0000181001007387 */ /* 0x0005e20000100a00 */
[----:B------:R-:W-:-:S04]  /*2c70*/  DEPBAR.LE SB0, 0x1 ;  /* 0x000080400000791a */ /* 0x000fc80000000000 */
[----:B------:R-:W-:Y:S06]  /*2c80*/  BAR.SYNC.DEFER_BLOCKING 0x0 ;  /* 0x0000000000007b1d */ /* 0x000fec0000010000 */
[----:B--2---:R-:W2:Y:S01]  /*2c90*/  S2R R16, SR_TID.X ;  /* 0x0000000000107919 */ /* 0x004ea20000002100 */
[----:B------:R-:W-:-:S03]  /*2ca0*/  IMAD.IADD R7, R9, 0x1, R7 ;  /* 0x0000000109077824 */ /* 0x000fc600078e0207 */
[----:B------:R-:W-:Y:S04]  /*2cb0*/  LDSM.16.M88.4 R160, [R242] ;  /* 0x00000000f2a0783b */ /* 0x000fe80000000200 */
[----:B------:R-:W-:Y:S04]  /*2cc0*/  LDSM.16.M88.4 R164, [R243] ;  /* 0x00000000f3a4783b */ /* 0x000fe80000000200 */
[----:B------:R-:W-:Y:S04]  /*2cd0*/  LDSM.16.M88.4 R180, [R245] ;  /* 0x00000000f5b4783b */ /* 0x000fe80000000200 */
[----:B------:R-:W-:Y:S04]  /*2ce0*/  LDSM.16.M88.4 R184, [R244] ;  /* 0x00000000f4b8783b */ /* 0x000fe80000000200 */
[----:B------:R-:W-:Y:S01]  /*2cf0*/  LDSM.16.M88.4 R188, [R242+0x4000] ;  /* 0x00400000f2bc783b */ /* 0x000fe20000000200 */
[----:B--2---:R-:W-:-:S03]  /*2d00*/  ISETP.GT.AND P4, PT, R16, 0x7f, PT ;  /* 0x0000007f1000780c */ /* 0x004fc60003f84270 */
[----:B------:R-:W-:Y:S04]  /*2d10*/  LDSM.16.M88.4 R192, [R243+0x4000] ;  /* 0x00400000f3c0783b */ /* 0x000fe80000000200 */
        /* <DEDUP_REMOVED lines=10> */
[----:B------:R-:W-:Y:S01]  /*2dc0*/  BAR.SYNC.DEFER_BLOCKING 0x0 ;  /* 0x0000000000007b1d */ /* 0x000fe20000010000 */
[----:B------:R-:W-:Y:S01]  /*2dd0*/  IMAD R0, R7, 0x30, RZ ;  /* 0x0000003007007824 */ /* 0x000fe200078e02ff */
[----:B------:R-:W-:-:S03]  /*2de0*/  LEA R6, P1, R4, c[0x0][0x1f8], 0x1 ;  /* 0x00007e0004067a11 */ /* 0x000fc600078208ff */
[----:B------:R-:W-:Y:S01]  /*2df0*/  IMAD.IADD R0, R5, 0x1, R0 ;  /* 0x0000000105007824 */ /* 0x000fe200078e0200 */
[----:B-1----:R-:W-:-:S04]  /*2e00*/  SEL R3, RZ, 0xffffffff, P2 ;  /* 0xffffffffff037807 */ /* 0x002fc80001000000 */
[----:B------:R-:W-:Y:S01]  /*2e10*/  LEA.HI.X R7, R4, c[0x0][0x1fc], R0, 0x1, P1 ;  /* 0x00007f0004077a11 */ /* 0x000fe200008f0c00 */
[----:B------:R-:W-:Y:S02]  /*2e20*/  @!P4 IMAD.MOV.U32 R0, RZ, RZ, c[0x0][0x208] ;  /* 0x00008200ff00c624 */ /* 0x000fe400078e00ff */
[----:B------:R-:W-:Y:S01]  /*2e30*/  @!P4 IMAD.MOV.U32 R2, RZ, RZ, c[0x0][0x20c] ;  /* 0x00008300ff02c624 */ /* 0x000fe200078e00ff */
[----:B------:R-:W-:Y:S01]  /*2e40*/  SEL R4, RZ, 0x1, P5 ;  /* 0x00000001ff047807 */ /* 0x000fe20002800000 */
[----:B------:R-:W-:Y:S01]  /*2e50*/  IMAD.SHL.U32 R3, R3, 0x2, RZ ;  /* 0x0000000203037824 */ /* 0x000fe200078e00ff */
[----:B------:R-:W-:-:S04]  /*2e60*/  @!P4 LEA R8, P0, R0, R6, 0x6 ;  /* 0x000000060008c211 */ /* 0x000fc800078030ff */
[----:B------:R-:W-:Y:S02]  /*2e70*/  @!P4 LEA.HI.X R9, R0, R7, R2, 0x6, P0 ;  /* 0x000000070009c211 */ /* 0x000fe400000f3402 */
[----:B------:R-:W-:Y:S01]  /*2e80*/  LOP3.LUT R4, R3, 0x2, R4, 0xe2, !PT ;  /* 0x0000000203047812 */ /* 0x000fe200078ee204 */
[----:B------:R-:W-:-:S04]  /*2e90*/  DEPBAR.LE SB0, 0x0 ;  /* 0x000080000000791a */ /* 0x000fc80000000000 */
[----:B------:R-:W-:Y:S01]  /*2ea0*/  SEL R0, RZ, 0x4, P3 ;  /* 0x00000004ff007807 */ /* 0x000fe20001800000 */
[----:B------:R-:W-:Y:S01]  /*2eb0*/  BAR.SYNC.DEFER_BLOCKING 0x0 ;  /* 0x0000000000007b1d */ /* 0x000fe20000010000 */
[----:B------:R-:W-:Y:S01]  /*2ec0*/  SEL R2, RZ, 0x8, P6 ;  /* 0x00000008ff027807 */ /* 0x000fe20003000000 */
[----:B------:R-:W-:Y:S01]  /*2ed0*/  IMAD.MOV.U32 R5, RZ, RZ, 0x40 ;  /* 0x00000040ff057424 */ /* 0x000fe200078e00ff */
[C---:B------:R-:W-:Y:S02]  /*2ee0*/  LOP3.LUT P5, RZ, R247.reuse, 0x2, RZ, 0xc0, !PT ;  /* 0x00000002f7ff7812 */ /* 0x040fe400078ac0ff */
[----:B------:R-:W-:Y:S02]  /*2ef0*/  LOP3.LUT R4, R2, R4, R0, 0xfe, !PT ;  /* 0x0000000402047212 */ /* 0x000fe400078efe00 */
[----:B------:R-:W-:Y:S02]  /*2f00*/  LOP3.LUT P0, RZ, R247, 0x4, RZ, 0xc0, !PT ;  /* 0x00000004f7ff7812 */ /* 0x000fe4000780c0ff */
[----:B------:R-:W-:-:S02]  /*2f10*/  IADD3 R2, R14, R24, -R131 ;  /* 0x000000180e027210 */ /* 0x000fc40007ffe883 */
[----:B------:R-:W-:Y:S02]  /*2f20*/  LOP3.LUT P4, RZ, R4, 0x1, RZ, 0xc0, !PT ;  /* 0x0000000104ff7812 */ /* 0x000fe4000788c0ff */
[----:B------:R-:W-:Y:S02]  /*2f30*/  SEL R0, R5, 0xffffffc0, !P0 ;  /* 0xffffffc005007807 */ /* 0x000fe40004000000 */
[----:B------:R-:W-:Y:S02]  /*2f40*/  ISETP.LT.OR P0, PT, R2, 0x1, !P4 ;  /* 0x000000010200780c */ /* 0x000fe40006701670 */
[----:B------:R-:W-:-:S05]  /*2f50*/  IADD3 R240, R134, 0x20, RZ ;  /* 0x0000002086f07810 */ /* 0x000fca0007ffe0ff */
[----:B------:R-:W-:Y:S01]  /*2f60*/  IMAD.MOV.U32 R3, RZ, RZ, R240 ;  /* 0x000000ffff037224 */ /* 0x000fe200078e00f0 */
[----:B------:R-:W-:Y:S01]  /*2f70*/  @P5 IADD3 R3, R134, -0x20, RZ ;  /* 0xffffffe086035810 */ /* 0x000fe20007ffe0ff */
[----:B------:R-:W1:Y:S01]  /*2f80*/  LDSM.16.M88.4 R12, [R134] ;  /* 0x00000000860c783b */ /* 0x000e620000000200 */
[----:B------:R-:W-:-:S03]  /*2f90*/  LOP3.LUT P3, RZ, R4, 0x2, RZ, 0xc0, !PT ;  /* 0x0000000204ff7812 */ /* 0x000fc6000786c0ff */
[----:B------:R-:W-:Y:S04]  /*2fa0*/  LDSM.16.M88.4 R24, [R3] ;  /* 0x000000000318783b */ /* 0x000fe80000000200 */
[----:B------:R-:W-:Y:S04]  /*2fb0*/  LDSM.16.M88.4 R36, [R3+0x800] ;  /* 0x000800000324783b */ /* 0x000fe80000000200 */
[----:B------:R-:W-:Y:S04]  /*2fc0*/  LDSM.16.M88.4 R56, [R3+0x1000] ;  /* 0x001000000338783b */ /* 0x000fe80000000200 */
[----:B------:R-:W2:Y:S04]  /*2fd0*/  LDSM.16.M88.4 R20, [R134+0x800] ;  /* 0x000800008614783b */ /* 0x000ea80000000200 */
[----:B------:R-:W3:Y:S04]  /*2fe0*/  LDSM.16.M88.4 R44, [R134+0x1000] ;  /* 0x00100000862c783b */ /* 0x000ee80000000200 */
[----:B------:R-:W-:Y:S01]  /*2ff0*/  @!PT LDS RZ, [RZ] ;  /* 0x00000000fffff984 */ /* 0x000fe20000000800 */
[----:B------:R-:W-:Y:S01]  /*3000*/  @!PT LDS RZ, [RZ] ;  /* 0x00000000fffff984 */ /* 0x000fe20000000800 */
[----:B------:R-:W-:Y:S01]  /*3010*/  @!PT LDS RZ, [RZ] ;  /* 0x00000000fffff984 */ /* 0x000fe20000000800 */
[----:B------:R2:W-:Y:S01]  /*3020*/  LDGSTS.E.BYPASS.LTC128B.128 [R248+0x4080], [R6.64], !P0 ;  /* 0x0408000006f87fae */ /* 0x0005e2000c101d46 */
[----:B------:R-:W-:-:S02]  /*3030*/  ISETP.LT.OR P0, PT, R2, 0x1, !P3 ;  /* 0x000000010200780c */ /* 0x000fc40005f01670 */
[----:B------:R-:W-:-:S11]  /*3040*/  LOP3.LUT P2, RZ, R4, 0x4, RZ, 0xc0, !PT ;  /* 0x0000000404ff7812 */ /* 0x000fd6000784c0ff */
[----:B------:R2:W-:Y:S01]  /*3050*/  LDGSTS.E.BYPASS.LTC128B.128 [R248+0x5880], [R6.64+0x80], !P0 ;  /* 0x0588008006f87fae */ /* 0x0005e2000c101d46 */
[----:B------:R-:W-:Y:S02]  /*3060*/  ISETP.LT.OR P0, PT, R2, 0x1, !P2 ;  /* 0x000000010200780c */ /* 0x000fe40005701670 */
[----:B------:R-:W-:-:S11]  /*3070*/  LOP3.LUT P1, RZ, R4, 0x8, RZ, 0xc0, !PT ;  /* 0x0000000804ff7812 */ /* 0x000fd6000782c0ff */
[----:B------:R2:W-:Y:S01]  /*3080*/  LDGSTS.E.BYPASS.LTC128B.128 [R248+0x7080], [R6.64+0x100], !P0 ;  /* 0x0708010006f87fae */ /* 0x0005e2000c101d46 */
[----:B------:R-:W-:-:S13]  /*3090*/  ISETP.LT.OR P0, PT, R2, 0x1, !P1 ;  /* 0x000000010200780c */ /* 0x000fda0004f01670 */
[----:B------:R2:W-:Y:S01]  /*30a0*/  LDGSTS.E.BYPASS.LTC128B.128 [R248+0x8880], [R6.64+0x180], !P0 ;  /* 0x0888018006f87fae */ /* 0x0005e2000c101d46 */
[----:B------:R-:W-:-:S13]  /*30b0*/  ISETP.GT.AND P0, PT, R16, 0x7f, PT ;  /* 0x0000007f1000780c */ /* 0x000fda0003f04270 */
[----:B------:R-:W-:Y:S02]  /*30c0*/  @!P0 ISETP.LT.OR P0, PT, R2, 0x21, !P4 ;  /* 0x000000210200880c */ /* 0x000fe40006701670 */
[----:B------:R-:W-:-:S13]  /*30d0*/  ISETP.GT.AND P4, PT, R16, 0x7f, PT ;  /* 0x0000007f1000780c */ /* 0x000fda0003f84270 */
[----:B------:R4:W-:Y:S01]  /*30e0*/  @!P4 LDGSTS.E.BYPASS.LTC128B.128 [R248+0x5080], [R8.64], !P0 ;  /* 0x0508000008f8cfae */ /* 0x0009e2000c101d46 */
[----:B------:R-:W-:-:S13]  /*30f0*/  @!P4 ISETP.LT.OR P0, PT, R2, 0x21, !P3 ;  /* 0x000000210200c80c */ /* 0x000fda0005f01670 */
[----:B------:R4:W-:Y:S01]  /*3100*/  @!P4 LDGSTS.E.BYPASS.LTC128B.128 [R248+0x6880], [R8.64+0x80], !P0 ;  /* 0x0688008008f8cfae */ /* 0x0009e2000c101d46 */
[C---:B------:R-:W-:Y:S01]  /*3110*/  @!P4 ISETP.LT.OR P0, PT, R2.reuse, 0x21, !P2 ;  /* 0x000000210200c80c */ /* 0x040fe20005701670 */
[C---:B-1----:R-:W-:Y:S11]  /*3120*/  HMMA.16816.F32.BF16 R16, R160.reuse, R12, RZ ;  /* 0x0000000ca010723c */ /* 0x042ff600000418ff */
[----:B------:R-:W-:Y:S01]  /*3130*/  @!UPT UIADD3 URZ, URZ, URZ, URZ ;  /* 0x0000003f3f3ff290 */ /* 0x000fe2000fffe03f */
[----:B------:R4:W-:Y:S01]  /*3140*/  @!P4 LDGSTS.E.BYPASS.LTC128B.128 [R248+0x8080], [R8.64+0x100], !P0 ;  /* 0x0808010008f8cfae */ /* 0x0009e2000c101d46 */
[----:B------:R-:W-:Y:S01]  /*3150*/  @!P4 ISETP.LT.OR P0, PT, R2, 0x21, !P1 ;  /* 0x000000210200c80c */ /* 0x000fe20004f01670 */
[C---:B------:R-:W-:Y:S01]  /*3160*/  IMAD.IADD R2, R134.reuse, 0x1, R0 ;  /* 0x0000000186027824 */ /* 0x040fe200078e0200 */
[C---:B--2---:R-:W-:Y:S11]  /*3170*/  HMMA.16816.F32.BF16 R4, R160.reuse, R20, RZ ;  /* 0x00000014a004723c */ /* 0x044ff600000418ff */
[----:B------:R4:W-:Y:S04]  /*3180*/  @!P4 LDGSTS.E.BYPASS.LTC128B.128 [R248+0x9880], [R8.64+0x180], !P0 ;  /* 0x0988018008f8cfae */ /* 0x0009e8000c101d46 */
[----:B------:R-:W1:Y:S01]  /*3190*/  LDSM.16.M88.4 R48, [R2] ;  /* 0x000000000230783b */ /* 0x000e620000000200 */
[----:B------:R-:W-:Y:S01]  /*31a0*/  HMMA.16816.F32.BF16 R12, R160, R14, RZ ;  /* 0x0000000ea00c723c */ /* 0x000fe200000418ff */
[----:B------:R-:W-:-:S02]  /*31b0*/  @P5 IADD3 R240, R134, -0x20, RZ ;  /* 0xffffffe086f05810 */ /* 0x000fc40007ffe0ff */
[----:B------:R-:W2:Y:S05]  /*31c0*/  LDSM.16.M88.4 R40, [R2+0x800] ;  /* 0x000800000228783b */ /* 0x000eaa0000000200 */
[C---:B------:R-:W-:Y:S01]  /*31d0*/  HMMA.16816.F32.BF16 R16, R164.reuse, R24, R16 ;  /* 0x00000018a410723c */ /* 0x040fe20000041810 */
[----:B------:R-:W-:Y:S01]  /*31e0*/  IMAD.IADD R135, R0, 0x1, R240 ;  /* 0x0000000100877824 */ /* 0x000fe200078e02f0 */
[----:B------:R-:W-:Y:S04]  /*31f0*/  LDSM.16.M88.4 R64, [R240+0x1800] ;  /* 0x00180000f040783b */ /* 0x000fe80000000200 */
[----:B------:R-:W5:Y:S02]  /*3200*/  LDSM.16.M88.4 R52, [R135] ;  /* 0x000000008734783b */ /* 0x000f640000000200 */
[----:B------:R-:W-:Y:S02]  /*3210*/  HMMA.16816.F32.BF16 R28, R164, R36, R4 ;  /* 0x00000024a41c723c */ /* 0x000fe40000041804 */
[----:B------:R-:W-:Y:S04]  /*3220*/  LDSM.16.M88.4 R60, [R135+0x800] ;  /* 0x00080000873c783b */ /* 0x000fe80000000200 */
[----:B------:R-:W-:Y:S02]  /*3230*/  LDSM.16.M88.4 R68, [R135+0x1800] ;  /* 0x001800008744783b */ /* 0x000fe40000000200 */
[----:B----4-:R-:W-:Y:S02]  /*3240*/  HMMA.16816.F32.BF16 R8, R160, R22, RZ ;  /* 0x00000016a008723c */ /* 0x010fe400000418ff */
[----:B------:R-:W-:Y:S04]  /*3250*/  LDSM.16.M88.4 R20, [R135+0x1000] ;  /* 0x001000008714783b */ /* 0x000fe80000000200 */
[----:B------:R-:W-:Y:S02]  /*3260*/  LDSM.16.M88.4 R72, [R135+0x4800] ;  /* 0x004800008748783b */ /* 0x000fe40000000200 */
[----:B------:R-:W-:Y:S02]  /*3270*/  HMMA.16816.F32.BF16 R32, R164, R26, R12 ;  /* 0x0000001aa420723c */ /* 0x000fe4000004180c */
[----:B------:R-:W0:Y:S06]  /*3280*/  LDGDEPBAR ;  /* 0x00000000000079af */ /* 0x000e2c0000000000 */
[C---:B---3--:R-:W-:Y:S08]  /*3290*/  HMMA.16816.F32.BF16 R4, R160.reuse, R44, RZ ;  /* 0x0000002ca004723c */ /* 0x048ff000000418ff */
[----:B------:R-:W-:Y:S01]  /*32a0*/  HMMA.16816.F32.BF16 R24, R160, R46, RZ ;  /* 0x0000002ea018723c */ /* 0x000fe200000418ff */
[----:B------:R-:W3:Y:S07]  /*32b0*/  LDSM.16.M88.4 R44, [R2+0x1000] ;  /* 0x00100000022c783b */ /* 0x000eee0000000200 */
[----:B-1----:R-:W-:Y:S08]  /*32c0*/  HMMA.16816.F32.BF16 R12, R180, R48, R16 ;  /* 0x00000030b40c723c */ /* 0x002ff00000041810 */
[C---:B------:R-:W-:Y:S01]  /*32d0*/  HMMA.16816.F32.BF16 R16, R164.reuse, R38, R8 ;  /* 0x00000026a410723c */ /* 0x040fe20000041808 */
[----:B------:R-:W1:Y:S07]  /*32e0*/  LDSM.16.M88.4 R36, [R134+0x1800] ;  /* 0x001800008624783b */ /* 0x000e6e0000000200 */
[C---:B------:R-:W-:Y:S08]  /*32f0*/  HMMA.16816.F32.BF16 R8, R164.reuse, R56, R4 ;  /* 0x00000038a408723c */ /* 0x040ff00000041804 */
[----:B------:R-:W-:Y:S01]  /*3300*/  HMMA.16816.F32.BF16 R24, R164, R58, R24 ;  /* 0x0000003aa418723c */ /* 0x000fe20000041818 */
[----:B------:R-:W-:Y:S07]  /*3310*/  LDSM.16.M88.4 R56, [R2+0x1800] ;  /* 0x001800000238783b */ /* 0x000fee0000000200 */
[C---:B------:R-:W-:Y:S01]  /*3320*/  HMMA.16816.F32.BF16 R32, R180.reuse, R50, R32 ;  /* 0x00000032b420723c */ /* 0x040fe20000041820 */
[----:B------:R-:W4:Y:S07]  /*3330*/  LDSM.16.M88.4 R48, [R134+0x2000] ;  /* 0x002000008630783b */ /* 0x000f2e0000000200 */
[----:B--2---:R-:W-:Y:S08]  /*3340*/  HMMA.16816.F32.BF16 R28, R180, R40, R28 ;  /* 0x00000028b41c723c */ /* 0x004ff0000004181c */
[----:B-----5:R-:W-:Y:S08]  /*3350*/  HMMA.16816.F32.BF16 R4, R184, R52, R12 ;  /* 0x00000034b804723c */ /* 0x020ff0000004180c */
[C---:B------:R-:W-:Y:S01]  /*3360*/  HMMA.16816.F32.BF16 R12, R180.reuse, R42, R16 ;  /* 0x0000002ab40c723c */ /* 0x040fe20000041810 */
[----:B------:R-:W2:Y:S07]  /*3370*/  LDSM.16.M88.4 R40, [R134+0x2800] ;  /* 0x002800008628783b */ /* 0x000eae0000000200 */
[C---:B---3--:R-:W-:Y:S08]  /*3380*/  HMMA.16816.F32.BF16 R8, R180.reuse, R44, R8 ;  /* 0x0000002cb408723c */ /* 0x048ff00000041808 */
[----:B------:R-:W-:Y:S01]  /*3390*/  HMMA.16816.F32.BF16 R24, R180, R46, R24 ;  /* 0x0000002eb418723c */ /* 0x000fe20000041818 */
[----:B------:R-:W3:Y:S07]  /*33a0*/  LDSM.16.M88.4 R44, [R240+0x2000] ;  /* 0x00200000f02c783b */ /* 0x000eee0000000200 */
[C---:B------:R-:W-:Y:S01]  /*33b0*/  HMMA.16816.F32.BF16 R32, R184.reuse, R54, R32 ;  /* 0x00000036b820723c */ /* 0x040fe20000041820 */
[----:B------:R-:W-:Y:S07]  /*33c0*/  LDSM.16.M88.4 R52, [R2+0x2000] ;  /* 0x002000000234783b */ /* 0x000fee0000000200 */
[----:B------:R-:W-:Y:S08]  /*33d0*/  HMMA.16816.F32.BF16 R28, R184, R60, R28 ;  /* 0x0000003cb81c723c */ /* 0x000ff0000004181c */
[----:B-1----:R-:W-:Y:S08]  /*33e0*/  HMMA.16816.F32.BF16 R4, R188, R36, R4 ;  /* 0x00000024bc04723c */ /* 0x002ff00000041804 */
[C---:B------:R-:W-:Y:S01]  /*33f0*/  HMMA.16816.F32.BF16 R12, R184.reuse, R62, R12 ;  /* 0x0000003eb80c723c */ /* 0x040fe2000004180c */
[----:B------:R-:W-:Y:S07]  /*3400*/  LDSM.16.M88.4 R60, [R134+0x3000] ;  /* 0x00300000863c783b */ /* 0x000fee0000000200 */
[C---:B------:R-:W-:Y:S08]  /*3410*/  HMMA.16816.F32.BF16 R16, R184.reuse, R20, R8 ;  /* 0x00000014b810723c */ /* 0x040ff00000041808 */
[----:B------:R-:W-:Y:S08]  /*3420*/  HMMA.16816.F32.BF16 R24, R184, R22, R24 ;  /* 0x00000016b818723c */ /* 0x000ff00000041818 */
[C---:B------:R-:W-:Y:S01]  /*3430*/  HMMA.16816.F32.BF16 R32, R188.reuse, R38, R32 ;  /* 0x00000026bc20723c */ /* 0x040fe20000041820 */
[----:B------:R-:W1:Y:S07]  /*3440*/  LDSM.16.M88.4 R36, [R240+0x2800] ;  /* 0x00280000f024783b */ /* 0x000e6e0000000200 */
[----:B----4-:R-:W-:Y:S08]  /*3450*/  HMMA.16816.F32.BF16 R28, R188, R48, R28 ;  /* 0x00000030bc1c723c */ /* 0x010ff0000004181c */
[----:B------:R-:W-:Y:S08]  /*3460*/  HMMA.16816.F32.BF16 R4, R192, R64, R4 ;  /* 0x00000040c004723c */ /* 0x000ff00000041804 */
[C---:B------:R-:W-:Y:S01]  /*3470*/  HMMA.16816.F32.BF16 R8, R188.reuse, R50, R12 ;  /* 0x00000032bc08723c */ /* 0x040fe2000004180c */
[----:B------:R-:W-:Y:S07]  /*3480*/  LDSM.16.M88.4 R48, [R135+0x2000] ;  /* 0x002000008730783b */ /* 0x000fee0000000200 */
[C---:B--2---:R-:W-:Y:S08]  /*3490*/  HMMA.16816.F32.BF16 R16, R188.reuse, R40, R16 ;  /* 0x00000028bc10723c */ /* 0x044ff00000041810 */
[----:B------:R-:W-:Y:S01]  /*34a0*/  HMMA.16816.F32.BF16 R24, R188, R42, R24 ;  /* 0x0000002abc18723c */ /* 0x000fe20000041818 */
[----:B------:R-:W2:Y:S07]  /*34b0*/  LDSM.16.M88.4 R40, [R2+0x2800] ;  /* 0x002800000228783b */ /* 0x000eae0000000200 */
[C---:B------:R-:W-:Y:S01]  /*34c0*/  HMMA.16816.F32.BF16 R32, R192.reuse, R66, R32 ;  /* 0x00000042c020723c */ /* 0x040fe20000041820 */
[----:B------:R-:W-:Y:S07]  /*34d0*/  LDSM.16.M88.4 R64, [R2+0x4000] ;  /* 0x004000000240783b */ /* 0x000fee0000000200 */
[----:B---3--:R-:W-:Y:S08]  /*34e0*/  HMMA.16816.F32.BF16 R28, R192, R44, R28 ;  /* 0x0000002cc01c723c */ /* 0x008ff0000004181c */
[----:B------:R-:W-:Y:S08]  /*34f0*/  HMMA.16816.F32.BF16 R20, R196, R56, R4 ;  /* 0x00000038c414723c */ /* 0x000ff00000041804 */
[C---:B------:R-:W-:Y:S01]  /*3500*/  HMMA.16816.F32.BF16 R12, R192.reuse, R46, R8 ;  /* 0x0000002ec00c723c */ /* 0x040fe20000041808 */
[----:B------:R-:W-:Y:S07]  /*3510*/  LDSM.16.M88.4 R44, [R134+0x3800] ;  /* 0x00380000862c783b */ /* 0x000fee0000000200 */
[C---:B-1----:R-:W-:Y:S08]  /*3520*/  HMMA.16816.F32.BF16 R8, R192.reuse, R36, R16 ;  /* 0x00000024c008723c */ /* 0x042ff00000041810 */
[----:B------:R-:W-:Y:S01]  /*3530*/  HMMA.16816.F32.BF16 R4, R192, R38, R24 ;  /* 0x00000026c004723c */ /* 0x000fe20000041818 */
[----:B------:R-:W1:Y:S07]  /*3540*/  LDSM.16.M88.4 R36, [R135+0x2800] ;  /* 0x002800008724783b */ /* 0x000e6e0000000200 */
[C---:B------:R-:W-:Y:S01]  /*3550*/  HMMA.16816.F32.BF16 R32, R196.reuse, R58, R32 ;  /* 0x0000003ac420723c */ /* 0x040fe20000041820 */
[----:B------:R-:W-:Y:S07]  /*3560*/  LDSM.16.M88.4 R56, [R2+0x3000] ;  /* 0x003000000238783b */ /* 0x000fee0000000200 */
[----:B------:R-:W-:Y:S08]  /*3570*/  HMMA.16816.F32.BF16 R28, R196, R52, R28 ;  /* 0x00000034c41c723c */ /* 0x000ff0000004181c */
[----:B------:R-:W-:Y:S08]  /*3580*/  HMMA.16816.F32.BF16 R20, R200, R68, R20 ;  /* 0x00000044c814723c */ /* 0x000ff00000041814 */
[C---:B------:R-:W-:Y:S01]  /*3590*/  HMMA.16816.F32.BF16 R24, R196.reuse, R54, R12 ;  /* 0x00000036c418723c */ /* 0x040fe2000004180c */
[----:B------:R-:W3:Y:S07]  /*35a0*/  LDSM.16.M88.4 R52, [R240+0x3000] ;  /* 0x00300000f034783b */ /* 0x000eee0000000200 */
[C---:B--2---:R-:W-:Y:S08]  /*35b0*/  HMMA.16816.F32.BF16 R16, R196.reuse, R40, R8 ;  /* 0x00000028c410723c */ /* 0x044ff00000041808 */
[----:B------:R-:W-:Y:S01]  /*35c0*/  HMMA.16816.F32.BF16 R8, R196, R42, R4 ;  /* 0x0000002ac408723c */ /* 0x000fe20000041804 */
[----:B------:R-:W-:Y:S07]  /*35d0*/  LDSM.16.M88.4 R40, [R134+0x4000] ;  /* 0x004000008628783b */ /* 0x000fee0000000200 */
[C---:B------:R-:W-:Y:S01]  /*35e0*/  HMMA.16816.F32.BF16 R4, R200.reuse, R70, R32 ;  /* 0x00000046c804723c */ /* 0x040fe20000041820 */
[----:B------:R-:W-:Y:S07]  /*35f0*/  LDSM.16.M88.4 R68, [R2+0x4800] ;  /* 0x004800000244783b */ /* 0x000fee0000000200 */
[----:B------:R-:W-:Y:S08]  /*3600*/  HMMA.16816.F32.BF16 R12, R200, R48, R28 ;  /* 0x00000030c80c723c */ /* 0x000ff0000004181c */
[C---:B------:R-:W-:Y:S08]  /*3610*/  HMMA.16816.F32.BF16 R20, R204.reuse, R60, R20 ;  /* 0x0000003ccc14723c */ /* 0x040ff00000041814 */
[----:B------:R-:W-:Y:S01]  /*3620*/  HMMA.16816.F32.BF16 R4, R204, R62, R4 ;  /* 0x0000003ecc04723c */ /* 0x000fe20000041804 */
[----:B------:R-:W-:Y:S07]  /*3630*/  LDSM.16.M88.4 R60, [R240+0x5000] ;  /* 0x00500000f03c783b */ /* 0x000fee0000000200 */
[C---:B------:R-:W-:Y:S01]  /*3640*/  HMMA.16816.F32.BF16 R32, R200.reuse, R50, R24 ;  /* 0x00000032c820723c */ /* 0x040fe20000041818 */
[----:B------:R-:W2:Y:S04]  /*3650*/  LDSM.16.M88.4 R24, [R240+0x3800] ;  /* 0x00380000f018783b */ /* 0x000ea80000000200 */
[----:B------:R-:W-:Y:S03]  /*3660*/  LDSM.16.M88.4 R48, [R240+0x4000] ;  /* 0x00400000f030783b */ /* 0x000fe60000000200 */
[----:B-1----:R-:W-:Y:S08]  /*3670*/  HMMA.16816.F32.BF16 R28, R200, R36, R16 ;  /* 0x00000024c81c723c */ /* 0x002ff00000041810 */
[----:B------:R-:W-:Y:S08]  /*3680*/  HMMA.16816.F32.BF16 R16, R204, R44, R12 ;  /* 0x0000002ccc10723c */ /* 0x000ff0000004180c */
[C---:B---3--:R-:W-:Y:S01]  /*3690*/  HMMA.16816.F32.BF16 R12, R208.reuse, R52, R20 ;  /* 0x00000034d00c723c */ /* 0x048fe20000041814 */
[----:B------:R-:W1:Y:S07]  /*36a0*/  LDSM.16.M88.4 R20, [R135+0x3000] ;  /* 0x003000008714783b */ /* 0x000e6e0000000200 */
[----:B------:R-:W-:Y:S01]  /*36b0*/  HMMA.16816.F32.BF16 R4, R208, R54, R4 ;  /* 0x00000036d004723c */ /* 0x000fe20000041804 */
[----:B------:R-:W3:Y:S07]  /*36c0*/  LDSM.16.M88.4 R52, [R2+0x3800] ;  /* 0x003800000234783b */ /* 0x000eee0000000200 */
[----:B------:R-:W-:Y:S08]  /*36d0*/  HMMA.16816.F32.BF16 R36, R200, R38, R8 ;  /* 0x00000026c824723c */ /* 0x000ff00000041808 */
[----:B------:R-:W-:Y:S01]  /*36e0*/  HMMA.16816.F32.BF16 R8, R204, R46, R32 ;  /* 0x0000002ecc08723c */ /* 0x000fe20000041820 */
[----:B------:R-:W4:Y:S04]  /*36f0*/  LDSM.16.M88.4 R44, [R134+0x4800] ;  /* 0x00480000862c783b */ /* 0x000f280000000200 */
[----:B------:R-:W-:Y:S03]  /*3700*/  LDSM.16.M88.4 R32, [R240+0x4800] ;  /* 0x00480000f020783b */ /* 0x000fe60000000200 */
[----:B------:R-:W-:Y:S08]  /*3710*/  HMMA.16816.F32.BF16 R12, R212, R56, R12 ;  /* 0x00000038d40c723c */ /* 0x000ff0000004180c */
[----:B--2---:R-:W-:Y:S08]  /*3720*/  HMMA.16816.F32.BF16 R16, R208, R24, R16 ;  /* 0x00000018d010723c */ /* 0x004ff00000041810 */
[----:B------:R-:W-:Y:S01]  /*3730*/  HMMA.16816.F32.BF16 R4, R212, R58, R4 ;  /* 0x0000003ad404723c */ /* 0x000fe20000041804 */
[----:B------:R-:W-:Y:S07]  /*3740*/  LDSM.16.M88.4 R56, [R134+0x5800] ;  /* 0x005800008638783b */ /* 0x000fee0000000200 */
[----:B------:R-:W-:Y:S01]  /*3750*/  HMMA.16816.F32.BF16 R8, R208, R26, R8 ;  /* 0x0000001ad008723c */ /* 0x000fe20000041808 */
[----:B------:R-:W2:Y:S07]  /*3760*/  LDSM.16.M88.4 R24, [R135+0x3800] ;  /* 0x003800008718783b */ /* 0x000eae0000000200 */
[----:B-1----:R-:W-:Y:S08]  /*3770*/  HMMA.16816.F32.BF16 R12, R216, R20, R12 ;  /* 0x00000014d80c723c */ /* 0x002ff0000004180c */
[C---:B------:R-:W-:Y:S08]  /*3780*/  HMMA.16816.F32.BF16 R28, R204.reuse, R40, R28 ;  /* 0x00000028cc1c723c */ /* 0x040ff0000004181c */
[----:B------:R-:W-:Y:S01]  /*3790*/  HMMA.16816.F32.BF16 R40, R204, R42, R36 ;  /* 0x0000002acc28723c */ /* 0x000fe20000041824 */
[----:B------:R-:W1:Y:S07]  /*37a0*/  LDSM.16.M88.4 R36, [R134+0x5000] ;  /* 0x005000008624783b */ /* 0x000e6e0000000200 */
[----:B---3--:R-:W-:Y:S08]  /*37b0*/  HMMA.16816.F32.BF16 R16, R212, R52, R16 ;  /* 0x00000034d410723c */ /* 0x008ff00000041810 */
[----:B------:R-:W-:Y:S08]  /*37c0*/  HMMA.16816.F32.BF16 R4, R216, R22, R4 ;  /* 0x00000016d804723c */ /* 0x000ff00000041804 */
[----:B----4-:R-:W-:Y:S08]  /*37d0*/  HMMA.16816.F32.BF16 R12, R220, R44, R12 ;  /* 0x0000002cdc0c723c */ /* 0x010ff0000004180c */
[----:B------:R-:W-:Y:S08]  /*37e0*/  HMMA.16816.F32.BF16 R28, R208, R48, R28 ;  /* 0x00000030d01c723c */ /* 0x000ff0000004181c */
[----:B------:R-:W-:Y:S01]  /*37f0*/  HMMA.16816.F32.BF16 R20, R212, R54, R8 ;  /* 0x00000036d414723c */ /* 0x000fe20000041808 */
[----:B------:R-:W-:Y:S07]  /*3800*/  LDSM.16.M88.4 R52, [R2+0x5000] ;  /* 0x005000000234783b */ /* 0x000fee0000000200 */
[----:B------:R-:W-:Y:S01]  /*3810*/  HMMA.16816.F32.BF16 R40, R208, R50, R40 ;  /* 0x00000032d028723c */ /* 0x000fe20000041828 */
[----:B------:R-:W3:Y:S07]  /*3820*/  LDSM.16.M88.4 R48, [R135+0x4000] ;  /* 0x004000008730783b */ /* 0x000eee0000000200 */
[----:B--2---:R-:W-:Y:S08]  /*3830*/  HMMA.16816.F32.BF16 R16, R216, R24, R16 ;  /* 0x00000018d810723c */ /* 0x004ff00000041810 */
[----:B------:R-:W-:Y:S01]  /*3840*/  HMMA.16816.F32.BF16 R8, R220, R46, R4 ;  /* 0x0000002edc08723c */ /* 0x000fe20000041804 */
[----:B------:R-:W2:Y:S07]  /*3850*/  LDSM.16.M88.4 R44, [R240+0x5800] ;  /* 0x00580000f02c783b */ /* 0x000eae0000000200 */
[----:B------:R-:W-:Y:S08]  /*3860*/  HMMA.16816.F32.BF16 R4, R224, R32, R12 ;  /* 0x00000020e004723c */ /* 0x000ff0000004180c */
[----:B------:R-:W-:Y:S08]  /*3870*/  HMMA.16816.F32.BF16 R28, R212, R64, R28 ;  /* 0x00000040d41c723c */ /* 0x000ff0000004181c */
[----:B------:R-:W-:Y:S08]  /*3880*/  HMMA.16816.F32.BF16 R20, R216, R26, R20 ;  /* 0x0000001ad814723c */ /* 0x000ff00000041814 */
[----:B-1----:R-:W-:Y:S08]  /*3890*/  HMMA.16816.F32.BF16 R16, R220, R36, R16 ;  /* 0x00000024dc10723c */ /* 0x002ff00000041810 */
[----:B------:R-:W-:Y:S08]  /*38a0*/  HMMA.16816.F32.BF16 R12, R224, R34, R8 ;  /* 0x00000022e00c723c */ /* 0x000ff00000041808 */
[----:B------:R-:W-:Y:S01]  /*38b0*/  HMMA.16816.F32.BF16 R8, R212, R66, R40 ;  /* 0x00000042d408723c */ /* 0x000fe20000041828 */
[----:B------:R-:W1:Y:S07]  /*38c0*/  LDSM.16.M88.4 R40, [R135+0x5000] ;  /* 0x005000008728783b */ /* 0x000e6e0000000200 */
[----:B------:R-:W-:Y:S08]  /*38d0*/  HMMA.16816.F32.BF16 R4, R228, R68, R4 ;  /* 0x00000044e404723c */ /* 0x000ff00000041804 */
[----:B---3--:R-:W-:Y:S08]  /*38e0*/  HMMA.16816.F32.BF16 R28, R216, R48, R28 ;  /* 0x00000030d81c723c */ /* 0x008ff0000004181c */
[----:B------:R-:W-:Y:S01]  /*38f0*/  HMMA.16816.F32.BF16 R24, R220, R38, R20 ;  /* 0x00000026dc18723c */ /* 0x000fe20000041814 */
[----:B------:R-:W3:Y:S07]  /*3900*/  LDSM.16.M88.4 R36, [R2+0x5800] ;  /* 0x005800000224783b */ /* 0x000eee0000000200 */
[----:B------:R-:W-:Y:S08]  /*3910*/  HMMA.16816.F32.BF16 R20, R224, R60, R16 ;  /* 0x0000003ce014723c */ /* 0x000ff00000041810 */
[----:B------:R-:W-:Y:S08]  /*3920*/  HMMA.16816.F32.BF16 R12, R228, R70, R12 ;  /* 0x00000046e40c723c */ /* 0x000ff0000004180c */
[----:B------:R-:W-:Y:S08]  /*3930*/  HMMA.16816.F32.BF16 R8, R216, R50, R8 ;  /* 0x00000032d808723c */ /* 0x000ff00000041808 */
[----:B------:R-:W-:Y:S08]  /*3940*/  HMMA.16816.F32.BF16 R32, R232, R72, R4 ;  /* 0x00000048e820723c */ /* 0x000ff00000041804 */
[----:B------:R-:W-:Y:S08]  /*3950*/  HMMA.16816.F32.BF16 R4, R220, R56, R28 ;  /* 0x00000038dc04723c */ /* 0x000ff0000004181c */
[----:B------:R-:W-:Y:S01]  /*3960*/  HMMA.16816.F32.BF16 R16, R224, R62, R24 ;  /* 0x0000003ee010723c */ /* 0x000fe20000041818 */
[----:B------:R-:W4:Y:S01]  /*3970*/  LDSM.16.M88.4 R24, [R135+0x5800] ;  /* 0x005800008718783b */ /* 0x000f220000000200 */
[----:B------:R-:W-:Y:S01]  /*3980*/  ISETP.GT.AND P0, PT, R77, R249, PT ;  /* 0x000000f94d00720c */ /* 0x000fe20003f04270 */
[----:B------:R-:W-:-:S05]  /*3990*/  DEPBAR.LE SB0, 0x0 ;  /* 0x000080000000791a */ /* 0x000fca0000000000 */
[----:B------:R-:W-:Y:S08]  /*39a0*/  HMMA.16816.F32.BF16 R20, R228, R52, R20 ;  /* 0x00000034e414723c */ /* 0x000ff00000041814 */
[----:B------:R-:W-:Y:S01]  /*39b0*/  HMMA.16816.F32.BF16 R28, R232, R74, R12 ;  /* 0x0000004ae81c723c */ /* 0x000fe2000004180c */
[----:B------:R-:W-:-:S07]  /*39c0*/  FMUL.FTZ R0, R33, c[0x0][0x320] ;  /* 0x0000c80021007a20 */ /* 0x000fce0000410000 */
[----:B------:R-:W-:Y:S01]  /*39d0*/  HMMA.16816.F32.BF16 R12, R220, R58, R8 ;  /* 0x0000003adc0c723c */ /* 0x000fe20000041808 */
[----:B------:R5:W1:Y:S07]  /*39e0*/  MUFU.TANH R48, R0 ;  /* 0x0000000000307308 */ /* 0x000a6e0000002400 */
[----:B--2---:R-:W-:Y:S01]  /*39f0*/  HMMA.16816.F32.BF16 R8, R224, R44, R4 ;  /* 0x0000002ce008723c */ /* 0x004fe20000041804 */
[----:B-----5:R-:W-:-:S07]  /*3a00*/  FMUL.FTZ R0, R34, c[0x0][0x320] ;  /* 0x0000c80022007a20 */ /* 0x020fce0000410000 */
[----:B------:R-:W-:Y:S01]  /*3a10*/  HMMA.16816.F32.BF16 R4, R228, R54, R16 ;  /* 0x00000036e404723c */ /* 0x000fe20000041810 */
[----:B------:R2:W2:Y:S07]  /*3a20*/  MUFU.TANH R45, R0 ;  /* 0x00000000002d7308 */ /* 0x0004ae0000002400 */
[----:B-1----:R-:W-:Y:S01]  /*3a30*/  HMMA.16816.F32.BF16 R20, R232, R40, R20 ;  /* 0x00000028e814723c */ /* 0x002fe20000041814 */
[----:B--2---:R-:W-:-:S04]  /*3a40*/  FMUL.FTZ R0, R35, c[0x0][0x320] ;  /* 0x0000c80023007a20 */ /* 0x004fc80000410000 */
[----:B------:R1:W2:Y:S03]  /*3a50*/  MUFU.TANH R44, R0 ;  /* 0x00000000002c7308 */ /* 0x0002a60000002400 */
[----:B------:R-:W-:Y:S01]  /*3a60*/  HMMA.16816.F32.BF16 R16, R224, R46, R12 ;  /* 0x0000002ee010723c */ /* 0x000fe2000004180c */
[----:B-1----:R-:W-:-:S04]  /*3a70*/  FMUL.FTZ R0, R28, c[0x0][0x320] ;  /* 0x0000c8001c007a20 */ /* 0x002fc80000410000 */
[----:B------:R1:W1:Y:S03]  /*3a80*/  MUFU.TANH R34, R0 ;  /* 0x0000000000227308 */ /* 0x0002660000002400 */
[----:B---3--:R-:W-:Y:S01]  /*3a90*/  HMMA.16816.F32.BF16 R12, R228, R36, R8 ;  /* 0x00000024e40c723c */ /* 0x008fe20000041808 */
[----:B-1----:R-:W-:-:S04]  /*3aa0*/  FMUL.FTZ R0, R29, c[0x0][0x320] ;  /* 0x0000c8001d007a20 */ /* 0x002fc80000410000 */
[----:B------:R1:W3:Y:S03]  /*3ab0*/  MUFU.TANH R40, R0 ;  /* 0x0000000000287308 */ /* 0x0002e60000002400 */
[----:B------:R-:W-:Y:S01]  /*3ac0*/  HMMA.16816.F32.BF16 R4, R232, R42, R4 ;  /* 0x0000002ae804723c */ /* 0x000fe20000041804 */
[----:B-1----:R-:W-:-:S04]  /*3ad0*/  FMUL.FTZ R0, R30, c[0x0][0x320] ;  /* 0x0000c8001e007a20 */ /* 0x002fc80000410000 */
[----:B------:R1:W1:Y:S01]  /*3ae0*/  MUFU.TANH R41, R0 ;  /* 0x0000000000297308 */ /* 0x0002620000002400 */
[----:B------:R-:W-:Y:S02]  /*3af0*/  FMUL.FTZ R32, R32, c[0x0][0x320] ;  /* 0x0000c80020207a20 */ /* 0x000fe40000410000 */
[----:B-1----:R-:W-:-:S05]  /*3b00*/  FMUL.FTZ R0, R31, c[0x0][0x320] ;  /* 0x0000c8001f007a20 */ /* 0x002fca0000410000 */
[----:B------:R1:W1:Y:S01]  /*3b10*/  MUFU.TANH R35, R0 ;  /* 0x0000000000237308 */ /* 0x0002620000002400 */
[----:B------:R-:W-:Y:S01]  /*3b20*/  HMMA.16816.F32.BF16 R8, R228, R38, R16 ;  /* 0x00000026e408723c */ /* 0x000fe20000041810 */
[----:B-1----:R-:W-:-:S06]  /*3b30*/  FMUL.FTZ R0, R20, c[0x0][0x320] ;  /* 0x0000c80014007a20 */ /* 0x002fcc0000410000 */
[----:B------:R1:W1:Y:S01]  /*3b40*/  MUFU.TANH R28, R0 ;  /* 0x00000000001c7308 */ /* 0x0002620000002400 */
[----:B----4-:R-:W-:Y:S07]  /*3b50*/  HMMA.16816.F32.BF16 R12, R232, R24, R12 ;  /* 0x00000018e80c723c */ /* 0x010fee000004180c */
[----:B------:R-:W4:Y:S01]  /*3b60*/  MUFU.TANH R49, R32 ;  /* 0x0000002000317308 */ /* 0x000f220000002400 */
[----:B-1----:R-:W-:-:S07]  /*3b70*/  FMUL.FTZ R0, R21, c[0x0][0x320] ;  /* 0x0000c80015007a20 */ /* 0x002fce0000410000 */
[----:B------:R1:W1:Y:S02]  /*3b80*/  MUFU.TANH R29, R0 ;  /* 0x00000000001d7308 */ /* 0x0002640000002400 */
[----:B-1----:R-:W-:-:S06]  /*3b90*/  FMUL.FTZ R0, R22, c[0x0][0x320] ;  /* 0x0000c80016007a20 */ /* 0x002fcc0000410000 */
        /* <DEDUP_REMOVED lines=9> */
[----:B-1----:R-:W-:Y:S02]  /*3c30*/  FMUL.FTZ R0, R7, c[0x0][0x320] ;  /* 0x0000c80007007a20 */ /* 0x002fe40000410000 */
[----:B------:R-:W-:Y:S04]  /*3c40*/  HMMA.16816.F32.BF16 R4, R232, R26, R8 ;  /* 0x0000001ae804723c */ /* 0x000fe80000041808 */
        /* <DEDUP_REMOVED lines=14> */
[----:B------:R1:W1:Y:S01]  /*3d30*/  MUFU.TANH R22, R0 ;  /* 0x0000000000167308 */ /* 0x0002620000002400 */
[----:B------:R-:W-:Y:S01]  /*3d40*/  BSSY B0, `(.L_x_28) ;  /* 0x000002b000007945 */ /* 0x000fe20003800000 */
[----:B-1----:R-:W-:-:S06]  /*3d50*/  FMUL.FTZ R0, R7, c[0x0][0x320] ;  /* 0x0000c80007007a20 */ /* 0x002fcc0000410000 */
[----:B------:R1:W1:Y:S01]  /*3d60*/  MUFU.TANH R23, R0 ;  /* 0x0000000000177308 */ /* 0x0002620000002400 */
[----:B------:R-:W-:Y:S06]  /*3d70*/  BAR.SYNC.DEFER_BLOCKING 0x0 ;  /* 0x0000000000007b1d */ /* 0x000fec0000010000 */
[----:B------:R-:W-:Y:S05]  /*3d80*/  @!P0 BRA `(.L_x_29) ;  /* 0x0000026000008947 */ /* 0x000fea0003800000 */
[----:B--234-:R-:W-:Y:S02]  /*3d90*/  IADD3 R3, -R131, 0x30, RZ ;  /* 0x0000003083037810 */ /* 0x01cfe40007ffe1ff */
[----:B-1----:R-:W-:Y:S02]  /*3da0*/  IADD3 R0, R246, -0x2, RZ ;  /* 0xfffffffef6007810 */ /* 0x002fe40007ffe0ff */
[----:B------:R-:W-:-:S02]  /*3db0*/  ISETP.GE.AND P0, PT, R3, 0x21, PT ;  /* 0x000000210300780c */ /* 0x000fc40003f06270 */
[----:B------:R-:W-:Y:S02]  /*3dc0*/  SHF.R.S32.HI R2, RZ, 0x1f, R0 ;  /* 0x0000001fff027819 */ /* 0x000fe40000011400 */
[----:B------:R-:W-:Y:S02]  /*3dd0*/  ISETP.GE.AND P1, PT, R3, 0x1, PT ;  /* 0x000000010300780c */ /* 0x000fe40003f26270 */
[----:B------:R-:W-:Y:S01]  /*3de0*/  ISETP.GE.AND P5, PT, R250, c[0x0][0x1d4], PT ;  /* 0x00007500fa007a0c */ /* 0x000fe20003fa6270 */
[----:B------:R-:W-:Y:S01]  /*3df0*/  IMAD R2, R2, c[0x0][0x1e0], RZ ;  /* 0x0000780002027a24 */ /* 0x000fe200078e02ff */
[----:B------:R-:W-:Y:S02]  /*3e00*/  ISETP.GE.AND P3, PT, R252, c[0x0][0x1d4], PT ;  /* 0x00007500fc007a0c */ /* 0x000fe40003f66270 */
[----:B------:R-:W-:Y:S01]  /*3e10*/  ISETP.GE.AND P4, PT, R130, c[0x0][0x1d4], PT ;  /* 0x0000750082007a0c */ /* 0x000fe20003f86270 */
[----:B------:R-:W-:Y:S02]  /*3e20*/  IMAD R4, R0, c[0x0][0x1e4], R2 ;  /* 0x0000790000047a24 */ /* 0x000fe400078e0202 */
[----:B------:R-:W-:-:S02]  /*3e30*/  @P0 IMAD.MOV.U32 R5, RZ, RZ, c[0x0][0x1e0] ;  /* 0x00007800ff050624 */ /* 0x000fc400078e00ff */
[----:B------:R-:W-:Y:S02]  /*3e40*/  @P0 IMAD.MOV.U32 R6, RZ, RZ, 0x5 ;  /* 0x00000005ff060424 */ /* 0x000fe400078e00ff */
[----:B------:R-:W-:-:S03]  /*3e50*/  @P0 IMAD.SHL.U32 R2, R5, 0x20, RZ ;  /* 0x0000002005020824 */ /* 0x000fc600078e00ff */
[----:B------:R-:W-:Y:S01]  /*3e60*/  @P0 SHF.L.U64.HI R3, R5, R6, c[0x0][0x1e4] ;  /* 0x0000790005030619 */ /* 0x000fe20000010206 */
[----:B------:R-:W-:-:S04]  /*3e70*/  IMAD.WIDE.U32 R6, R0, c[0x0][0x1e0], RZ ;  /* 0x0000780000067a25 */ /* 0x000fc800078e00ff */
[----:B------:R-:W-:Y:S02]  /*3e80*/  IMAD.IADD R0, R7, 0x1, R4 ;  /* 0x0000000107007824 */ /* 0x000fe400078e0204 */
[----:B------:R-:W-:-:S04]  /*3e90*/  @P0 IMAD.WIDE.U32 R4, R6, 0x30, R2 ;  /* 0x0000003006040825 */ /* 0x000fc800078e0002 */
[----:B------:R-:W-:Y:S01]  /*3ea0*/  @P1 IMAD.WIDE.U32 R2, R6, 0x30, R78 ;  /* 0x0000003006021825 */ /* 0x000fe200078e004e */
[----:B------:R-:W-:-:S03]  /*3eb0*/  @P0 IADD3 R6, P2, R80, R4, RZ ;  /* 0x0000000450060210 */ /* 0x000fc60007f5e0ff */
[C---:B------:R-:W-:Y:S02]  /*3ec0*/  @P0 IMAD R7, R0.reuse, 0x30, RZ ;  /* 0x0000003000070824 */ /* 0x040fe400078e02ff */
[----:B------:R-:W-:-:S03]  /*3ed0*/  @P1 IMAD R0, R0, 0x30, RZ ;  /* 0x0000003000001824 */ /* 0x000fc600078e02ff */
[----:B------:R-:W-:Y:S01]  /*3ee0*/  @P0 IADD3.X R7, R79, R7, R5, P2, !PT ;  /* 0x000000074f070210 */ /* 0x000fe200017fe405 */
[----:B------:R-:W-:Y:S01]  /*3ef0*/  @P1 IMAD.IADD R0, R3, 0x1, R0 ;  /* 0x0000000103001824 */ /* 0x000fe200078e0200 */
[----:B------:R-:W-:-:S04]  /*3f00*/  @P1 LEA R4, P2, R2, c[0x0][0x1c8], 0x1 ;  /* 0x0000720002041a11 */ /* 0x000fc800078408ff */
[----:B------:R-:W-:Y:S02]  /*3f10*/  @P1 LEA.HI.X R5, R2, c[0x0][0x1cc], R0, 0x1, P2 ;  /* 0x0000730002051a11 */ /* 0x000fe400010f0c00 */
[----:B------:R-:W-:-:S03]  /*3f20*/  @P0 LEA R2, P2, R6, c[0x0][0x1c8], 0x1 ;  /* 0x0000720006020a11 */ /* 0x000fc600078408ff */
[----:B------:R-:W-:Y:S01]  /*3f30*/  @!PT LDS RZ, [RZ] ;  /* 0x00000000fffff984 */ /* 0x000fe20000000800 */
[----:B------:R-:W-:Y:S01]  /*3f40*/  @!PT LDS RZ, [RZ] ;  /* 0x00000000fffff984 */ /* 0x000fe20000000800 */
[----:B------:R-:W-:Y:S01]  /*3f50*/  @!PT LDS RZ, [RZ] ;  /* 0x00000000fffff984 */ /* 0x000fe20000000800 */
[----:B------:R1:W-:Y:S01]  /*3f60*/  @P1 LDGSTS.E.BYPASS.LTC128B.128 [R248+0x14080], [R4.64], !P5 ;  /* 0x1408000004f81fae */ /* 0x0003e2000e901d46 */
[----:B------:R-:W-:-:S03]  /*3f70*/  @P0 LEA.HI.X R3, R6, c[0x0][0x1cc], R7, 0x1, P2 ;  /* 0x0000730006030a11 */ /* 0x000fc600010f0c07 */
[----:B------:R1:W-:Y:S04]  /*3f80*/  @P1 LDGSTS.E.BYPASS.LTC128B.128 [R248+0x15880], [R4.64+0x80], !P3 ;  /* 0x1588008004f81fae */ /* 0x0003e8000d901d46 */
[----:B------:R1:W-:Y:S04]  /*3f90*/  @P1 LDGSTS.E.BYPASS.LTC128B.128 [R248+0x17080], [R4.64+0x100], !P4 ;  /* 0x1708010004f81fae */ /* 0x0003e8000e101d46 */
[----:B------:R1:W-:Y:S04]  /*3fa0*/  @P1 LDGSTS.E.BYPASS.LTC128B.128 [R248+0x18880], [R4.64+0x180], !P6 ;  /* 0x1888018004f81fae */ /* 0x0003e8000f101d46 */
[----:B------:R1:W-:Y:S04]  /*3fb0*/  @P0 LDGSTS.E.BYPASS.LTC128B.128 [R248+0x15080], [R2.64], !P5 ;  /* 0x1508000002f80fae */ /* 0x0003e8000e901d46 */
[----:B------:R1:W-:Y:S04]  /*3fc0*/  @P0 LDGSTS.E.BYPASS.LTC128B.128 [R248+0x16880], [R2.64+0x80], !P3 ;  /* 0x1688008002f80fae */ /* 0x0003e8000d901d46 */
[----:B------:R1:W-:Y:S04]  /*3fd0*/  @P0 LDGSTS.E.BYPASS.LTC128B.128 [R248+0x18080], [R2.64+0x100], !P4 ;  /* 0x1808010002f80fae */ /* 0x0003e8000e101d46 */
[----:B------:R1:W-:Y:S02]  /*3fe0*/  @P0 LDGSTS.E.BYPASS.LTC128B.128 [R248+0x19880], [R2.64+0x180], !P6 ;  /* 0x1988018002f80fae */ /* 0x0003e4000f101d46 */
.L_x_29:
[----:B--234-:R-:W-:Y:S05]  /*3ff0*/  BSYNC B0 ;  /* 0x0000000000007941 */ /* 0x01cfea0003800000 */
.L_x_28:
[----:B-1----:R-:W2:Y:S04]  /*4000*/  LDL R0, [R1+0x44] ;  /* 0x0000440001007983 */ /* 0x002ea80000100800 */
[----:B------:R-:W-:Y:S04]  /*4010*/  LDSM.16.MT88.4 R64, [R237+0x800] ;  /* 0x00080000ed40783b */ /* 0x000fe80000004200 */
[----:B------:R-:W-:Y:S04]  /*4020*/  LDSM.16.MT88.4 R56, [R236+0x2000] ;  /* 0x00200000ec38783b */ /* 0x000fe80000004200 */
[----:B------:R-:W-:Y:S04]  /*4030*/  LDSM.16.MT88.4 R84, [R238+0x2000] ;  /* 0x00200000ee54783b */ /* 0x000fe80000004200 */
[----:B------:R-:W-:Y:S04]  /*4040*/  LDSM.16.MT88.4 R72, [R238+0x800] ;  /* 0x00080000ee48783b */ /* 0x000fe80000004200 */
[----:B------:R-:W-:Y:S04]  /*4050*/  LDSM.16.MT88.4 R60, [R239+0x800] ;  /* 0x00080000ef3c783b */ /* 0x000fe80000004200 */
[----:B------:R-:W-:Y:S04]  /*4060*/  LDSM.16.MT88.4 R68, [R239+0x1800] ;  /* 0x00180000ef44783b */ /* 0x000fe80000004200 */
[----:B------:R-:W-:Y:S04]  /*4070*/  STL [R1+0xb8], R162 ;  /* 0x0000b8a201007387 */ /* 0x000fe80000100800 */
[----:B------:R-:W-:Y:S04]  /*4080*/  STL [R1+0xb4], R161 ;  /* 0x0000b4a101007387 */ /* 0x000fe80000100800 */
[----:B------:R-:W-:Y:S04]  /*4090*/  STL [R1+0xb0], R160 ;  /* 0x0000b0a001007387 */ /* 0x000fe80000100800 */
[----:B------:R-:W-:Y:S04]  /*40a0*/  STL [R1+0xac], R135 ;  /* 0x0000ac8701007387 */ /* 0x000fe80000100800 */
[----:B------:R-:W-:Y:S04]  /*40b0*/  STL [R1+0xa8], R134 ;  /* 0x0000a88601007387 */ /* 0x000fe80000100800 */
[----:B------:R-:W0:Y:S01]  /*40c0*/  LDGDEPBAR ;  /* 0x00000000000079af */ /* 0x000e220000000000 */
[----:B--2---:R-:W-:-:S03]  /*40d0*/  IMAD.IADD R0, R76, 0x1, -R0 ;  /* 0x000000014c007824 */ /* 0x004fc600078e0a00 */
[----:B------:R-:W-:Y:S02]  /*40e0*/  LDSM.16.MT88.4 R76, [R238+0x1800] ;  /* 0x00180000ee4c783b */ /* 0x000fe40000004200 */
[C---:B------:R-:W-:Y:S02]  /*40f0*/  ISETP.GT.AND P2, PT, R0.reuse, RZ, PT ;  /* 0x000000ff0000720c */ /* 0x040fe40003f44270 */
[C---:B------:R-:W-:Y:S02]  /*4100*/  ISETP.GT.AND P1, PT, R0.reuse, 0x1, PT ;  /* 0x000000010000780c */ /* 0x040fe40003f24270 */
[----:B------:R-:W-:Y:S02]  /*4110*/  ISETP.GT.AND P0, PT, R0, 0x8, PT ;  /* 0x000000080000780c */ /* 0x000fe40003f04270 */
[----:B------:R-:W-:Y:S02]  /*4120*/  FSEL R8, R49, -INF , P2 ;  /* 0xff80000031087808 */ /* 0x000fe40001000000 */
[----:B------:R-:W-:-:S02]  /*4130*/  FSEL R7, R48, -INF , P1 ;  /* 0xff80000030077808 */ /* 0x000fc40000800000 */
[----:B------:R-:W-:Y:S01]  /*4140*/  ISETP.GT.AND P4, PT, R0, 0x9, PT ;  /* 0x000000090000780c */ /* 0x000fe20003f84270 */
[----:B------:R-:W-:Y:S01]  /*4150*/  LDSM.16.MT88.4 R48, [R236+0x1800] ;  /* 0x00180000ec30783b */ /* 0x000fe20000004200 */
[----:B------:R-:W-:Y:S02]  /*4160*/  FSEL R6, R34, -INF , P0 ;  /* 0xff80000022067808 */ /* 0x000fe40000000000 */
[----:B------:R-:W-:Y:S02]  /*4170*/  FMNMX.FTZ R2, R8, R7, !PT ;  /* 0x0000000708027209 */ /* 0x000fe40007810000 */
[----:B------:R-:W-:Y:S02]  /*4180*/  ISETP.GT.AND P6, PT, R0, 0x10, PT ;  /* 0x000000100000780c */ /* 0x000fe40003fc4270 */
[----:B------:R-:W-:Y:S02]  /*4190*/  FSEL R5, R40, -INF , P4 ;  /* 0xff80000028057808 */ /* 0x000fe40002000000 */
[----:B------:R-:W-:-:S02]  /*41a0*/  FMNMX.FTZ R2, R6, R2, !PT ;  /* 0x0000000206027209 */ /* 0x000fc40007810000 */
[----:B------:R-:W-:Y:S02]  /*41b0*/  ISETP.GT.AND P5, PT, R0, 0x11, PT ;  /* 0x000000110000780c */ /* 0x000fe40003fa4270 */
        /* <DEDUP_REMOVED lines=11> */
[----:B------:R-:W-:Y:S02]  /*4270*/  FSEL R18, R45, -INF , P2 ;  /* 0xff8000002d127808 */ /* 0x000fe40001000000 */
[----:B------:R-:W-:Y:S02]  /*4280*/  ISETP.GT.AND P2, PT, R0, 0x21, PT ;  /* 0x000000210000780c */ /* 0x000fe40003f44270 */
[----:B------:R-:W-:Y:S02]  /*4290*/  FSEL R107, R19, -INF , P3 ;  /* 0xff800000136b7808 */ /* 0x000fe40001800000 */
[----:B------:R-:W-:Y:S02]  /*42a0*/  FMNMX.FTZ R2, R13, R2, !PT ;  /* 0x000000020d027209 */ /* 0x000fe40007810000 */
[----:B------:R-:W-:Y:S02]  /*42b0*/  FSEL R17, R44, -INF , P1 ;  /* 0xff8000002c117808 */ /* 0x000fe40000800000 */
[----:B------:R-:W-:Y:S01]  /*42c0*/  ISETP.GT.AND P1, PT, R0, 0x28, PT ;  /* 0x000000280000780c */ /* 0x000fe20003f24270 */
[----:B------:R-:W-:Y:S01]  /*42d0*/  LDSM.16.MT88.4 R44, [R241] ;  /* 0x00000000f12c783b */ /* 0x000fe20000004200 */
[----:B------:R-:W-:-:S02]  /*42e0*/  FSEL R106, R20, -INF , P2 ;  /* 0xff800000146a7808 */ /* 0x000fc40001000000 */
[----:B------:R-:W-:Y:S02]  /*42f0*/  FMNMX.FTZ R2, R107, R2, !PT ;  /* 0x000000026b027209 */ /* 0x000fe40007810000 */
[----:B------:R-:W-:Y:S02]  /*4300*/  FSEL R16, R41, -INF , P0 ;  /* 0xff80000029107808 */ /* 0x000fe40000000000 */
[----:B------:R-:W-:Y:S02]  /*4310*/  ISETP.GT.AND P0, PT, R0, 0x29, PT ;  /* 0x000000290000780c */ /* 0x000fe40003f04270 */
[----:B------:R-:W-:Y:S02]  /*4320*/  FSEL R105, R12, -INF , P1 ;  /* 0xff8000000c697808 */ /* 0x000fe40000800000 */
[----:B------:R-:W-:Y:S02]  /*4330*/  FMNMX.FTZ R2, R106, R2, !PT ;  /* 0x000000026a027209 */ /* 0x000fe40007810000 */
[----:B------:R-:W-:-:S02]  /*4340*/  FSEL R104, R10, -INF , P0 ;  /* 0xff8000000a687808 */ /* 0x000fc40000000000 */
[----:B------:R-:W-:Y:S02]  /*4350*/  FMNMX.FTZ R2, R105, R2, !PT ;  /* 0x0000000269027209 */ /* 0x000fe40007810000 */
[----:B------:R-:W-:Y:S02]  /*4360*/  FMNMX.FTZ R3, R18, R17, !PT ;  /* 0x0000001112037209 */ /* 0x000fe40007810000 */
[----:B------:R-:W-:Y:S02]  /*4370*/  FMNMX.FTZ R2, R104, R2, !PT ;  /* 0x0000000268027209 */ /* 0x000fe40007810000 */
[----:B------:R-:W-:Y:S02]  /*4380*/  FSEL R15, R35, -INF , P4 ;  /* 0xff800000230f7808 */ /* 0x000fe40002000000 */
[----:B------:R-:W-:Y:S01]  /*4390*/  FMNMX.FTZ R3, R16, R3, !PT ;  /* 0x0000000310037209 */ /* 0x000fe20007810000 */
[----:B------:R-:W1:Y:S01]  /*43a0*/  SHFL.BFLY PT, R20, R2, 0x2, 0x1f ;  /* 0x0c401f0002147f89 */ /* 0x000e6200000e0000 */
[----:B------:R-:W-:-:S02]  /*43b0*/  FSEL R14, R32, -INF , P6 ;  /* 0xff800000200e7808 */ /* 0x000fc40003000000 */
[C---:B------:R-:W-:Y:S02]  /*43c0*/  ISETP.GT.AND P6, PT, R0.reuse, 0x11, PT ;  /* 0x000000110000780c */ /* 0x040fe40003fc4270 */
[----:B------:R-:W-:Y:S02]  /*43d0*/  ISETP.GT.AND P4, PT, R0, 0x18, PT ;  /* 0x000000180000780c */ /* 0x000fe40003f84270 */
[----:B------:R-:W-:Y:S02]  /*43e0*/  FMNMX.FTZ R0, R15, R3, !PT ;  /* 0x000000030f007209 */ /* 0x000fe40007810000 */
[----:B------:R-:W-:Y:S02]  /*43f0*/  FSEL R12, R33, -INF , P6 ;  /* 0xff800000210c7808 */ /* 0x000fe40003000000 */
[----:B------:R-:W-:Y:S01]  /*4400*/  FMNMX.FTZ R0, R14, R0, !PT ;  /* 0x000000000e007209 */ /* 0x000fe20007810000 */
[----:B------:R-:W-:Y:S01]  /*4410*/  LDSM.16.MT88.4 R32, [R236] ;  /* 0x00000000ec20783b */ /* 0x000fe20000004200 */
[----:B------:R-:W-:-:S02]  /*4420*/  FSEL R10, R30, -INF , P4 ;  /* 0xff8000001e0a7808 */ /* 0x000fc40002000000 */
[----:B------:R-:W-:Y:S02]  /*4430*/  FMNMX.FTZ R0, R12, R0, !PT ;  /* 0x000000000c007209 */ /* 0x000fe40007810000 */
[----:B------:R-:W-:Y:S02]  /*4440*/  FSEL R19, R31, -INF , P5 ;  /* 0xff8000001f137808 */ /* 0x000fe40002800000 */
[----:B------:R-:W-:Y:S01]  /*4450*/  FMNMX.FTZ R0, R10, R0, !PT ;  /* 0x000000000a007209 */ /* 0x000fe20007810000 */
[----:B------:R-:W-:Y:S01]  /*4460*/  LDSM.16.MT88.4 R28, [R236+0x800] ;  /* 0x00080000ec1c783b */ /* 0x000fe20000004200 */
[----:B------:R-:W-:Y:S02]  /*4470*/  FSEL R103, R25, -INF , P3 ;  /* 0xff80000019677808 */ /* 0x000fe40001800000 */
[----:B------:R-:W-:Y:S02]  /*4480*/  FMNMX.FTZ R0, R19, R0, !PT ;  /* 0x0000000013007209 */ /* 0x000fe40007810000 */
[----:B------:R-:W-:-:S02]  /*4490*/  FSEL R102, R24, -INF , P2 ;  /* 0xff80000018667808 */ /* 0x000fc40001000000 */
[----:B------:R-:W-:Y:S01]  /*44a0*/  FMNMX.FTZ R3, R103, R0, !PT ;  /* 0x0000000067037209 */ /* 0x000fe20007810000 */
[----:B------:R-:W-:Y:S01]  /*44b0*/  LDSM.16.MT88.4 R24, [R238] ;  /* 0x00000000ee18783b */ /* 0x000fe20000004200 */
[----:B-1----:R-:W-:Y:S02]  /*44c0*/  FMNMX.FTZ R0, R2, R20, !PT ;  /* 0x0000001402007209 */ /* 0x002fe40007810000 */
[----:B------:R-:W-:Y:S02]  /*44d0*/  FSEL R101, R22, -INF , P1 ;  /* 0xff80000016657808 */ /* 0x000fe40000800000 */
[----:B------:R-:W-:Y:S01]  /*44e0*/  FMNMX.FTZ R3, R102, R3, !PT ;  /* 0x0000000366037209 */ /* 0x000fe20007810000 */
[----:B------:R-:W1:Y:S01]  /*44f0*/  SHFL.BFLY PT, R2, R0, 0x1, 0x1f ;  /* 0x0c201f0000027f89 */ /* 0x000e6200000e0000 */
[----:B------:R-:W-:Y:S02]  /*4500*/  FSEL R100, R23, -INF , P0 ;  /* 0xff80000017647808 */ /* 0x000fe40000000000 */
[----:B------:R-:W-:-:S04]  /*4510*/  FMNMX.FTZ R3, R101, R3, !PT ;  /* 0x0000000365037209 */ /* 0x000fc80007810000 */
[----:B------:R-:W-:-:S05]  /*4520*/  FMNMX.FTZ R3, R100, R3, !PT ;  /* 0x0000000364037209 */ /* 0x000fca0007810000 */
[----:B------:R-:W2:Y:S01]  /*4530*/  SHFL.BFLY PT, R20, R3, 0x2, 0x1f ;  /* 0x0c401f0003147f89 */ /* 0x000ea200000e0000 */
[----:B-1----:R-:W-:-:S04]  /*4540*/  FMNMX.FTZ R133, R0, R2, !PT ;  /* 0x0000000200857209 */ /* 0x002fc80007810000 */
[C---:B------:R-:W-:Y:S01]  /*4550*/  FSETP.NEU.FTZ.AND P0, PT, R133.reuse, -INF , PT ;  /* 0xff8000008500780b */ /* 0x040fe20003f1d000 */
[----:B------:R-:W-:-:S05]  /*4560*/  FMUL.FTZ R2, R133, c[0x0][0x2d0] ;  /* 0x0000b40085027a20 */ /* 0x000fca0000410000 */
[----:B------:R-:W-:Y:S02]  /*4570*/  FSEL R2, R2, RZ, P0 ;  /* 0x000000ff02027208 */ /* 0x000fe40000000000 */
[----:B--2---:R-:W-:Y:S02]  /*4580*/  FMNMX.FTZ R0, R3, R20, !PT ;  /* 0x0000001403007209 */ /* 0x004fe40007810000 */
[----:B------:R-:W-:Y:S01]  /*4590*/  LDSM.16.MT88.4 R20, [R237] ;  /* 0x00000000ed14783b */ /* 0x000fe20000004200 */
[----:B------:R-:W-:-:S03]  /*45a0*/  FFMA.FTZ R3, R8, c[0x0][0x2d0], -R2 ;  /* 0x0000b40008037a23 */ /* 0x000fc60000010802 */
[----:B------:R-:W1:Y:S01]  /*45b0*/  SHFL.BFLY PT, R8, R0, 0x1, 0x1f ;  /* 0x0c201f0000087f89 */ /* 0x000e6200000e0000 */
[----:B------:R2:W-:Y:S02]  /*45c0*/  MUFU.EX2 R89, R3 ;  /* 0x0000000300597308 */ /* 0x0005e40000000800 */
[----:B--2---:R-:W-:-:S06]  /*45d0*/  FFMA.FTZ R3, R7, c[0x0][0x2d0], -R2 ;  /* 0x0000b40007037a23 */ /* 0x004fcc0000010802 */
[----:B------:R2:W3:Y:S01]  /*45e0*/  MUFU.EX2 R88, R3 ;  /* 0x0000000300587308 */ /* 0x0004e20000000800 */
[----:B-1----:R-:W-:Y:S01]  /*45f0*/  FMNMX.FTZ R132, R0, R8, !PT ;  /* 0x0000000800847209 */ /* 0x002fe20007810000 */
[----:B------:R-:W-:-:S03]  /*4600*/  FFMA.FTZ R0, R11, c[0x0][0x2d0], -R2 ;  /* 0x0000b4000b007a23 */ /* 0x000fc60000010802 */
[----:B------:R-:W-:-:S03]  /*4610*/  FSETP.NEU.FTZ.AND P0, PT, R132, -INF , PT ;  /* 0xff8000008400780b */ /* 0x000fc60003f1d000 */
[----:B------:R1:W-:Y:S01]  /*4620*/  MUFU.EX2 R96, R0 ;  /* 0x0000000000607308 */ /* 0x0003e20000000800 */
[----:B--2---:R-:W-:Y:S01]  /*4630*/  FFMA.FTZ R3, R6, c[0x0][0x2d0], -R2 ;  /* 0x0000b40006037a23 */ /* 0x004fe20000010802 */
[----:B---3--:R-:W-:-:S06]  /*4640*/  F2FP.BF16.PACK_AB R8, R88, R89 ;  /* 0x000000595808723e */ /* 0x008fcc00000010ff */
[----:B------:R2:W-:Y:S01]  /*4650*/  MUFU.EX2 R91, R3 ;  /* 0x00000003005b7308 */ /* 0x0005e20000000800 */
[----:B-1----:R-:W-:-:S07]  /*4660*/  FFMA.FTZ R0, R9, c[0x0][0x2d0], -R2 ;  /* 0x0000b40009007a23 */ /* 0x002fce0000010802 */
[----:B------:R-:W-:Y:S01]  /*4670*/  MUFU.EX2 R97, R0 ;  /* 0x0000000000617308 */ /* 0x000fe20000000800 */
[----:B--2---:R-:W-:-:S07]  /*4680*/  FFMA.FTZ R3, R5, c[0x0][0x2d0], -R2 ;  /* 0x0000b40005037a23 */ /* 0x004fce0000010802 */
[----:B------:R1:W-:Y:S02]  /*4690*/  MUFU.EX2 R90, R3 ;  /* 0x00000003005a7308 */ /* 0x0003e40000000800 */
[----:B-1----:R-:W-:-:S06]  /*46a0*/  FFMA.FTZ R3, R4, c[0x0][0x2d0], -R2 ;  /* 0x0000b40004037a23 */ /* 0x002fcc0000010802 */
[----:B------:R1:W2:Y:S02]  /*46b0*/  MUFU.EX2 R94, R3 ;  /* 0x00000003005e7308 */ /* 0x0002a40000000800 */
[----:B-1----:R-:W-:Y:S01]  /*46c0*/  FMUL.FTZ R3, R132, c[0x0][0x2d0] ;  /* 0x0000b40084037a20 */ /* 0x002fe20000410000 */
[----:B--2---:R-:W-:-:S04]  /*46d0*/  F2FP.BF16.PACK_AB R4, R96, R94 ;  /* 0x0000005e6004723e */ /* 0x004fc800000010ff */
[----:B------:R-:W-:Y:S01]  /*46e0*/  FSEL R0, R3, RZ, P0 ;  /* 0x000000ff03007208 */ /* 0x000fe20000000000 */
[----:B------:R-:W-:-:S04]  /*46f0*/  FFMA.FTZ R3, R13, c[0x0][0x2d0], -R2 ;  /* 0x0000b4000d037a23 */ /* 0x000fc80000010802 */
[----:B------:R1:W2:Y:S02]  /*4700*/  MUFU.EX2 R98, R3 ;  /* 0x0000000300627308 */ /* 0x0002a40000000800 */
[----:B-1----:R-:W-:Y:S01]  /*4710*/  FFMA.FTZ R3, R18, c[0x0][0x2d0], -R0 ;  /* 0x0000b40012037a23 */ /* 0x002fe20000010800 */
[----:B--2---:R-:W-:-:S05]  /*4720*/  F2FP.BF16.PACK_AB R6, R98, R97 ;  /* 0x000000616206723e */ /* 0x004fca00000010ff */
[----:B------:R1:W-:Y:S02]  /*4730*/  MUFU.EX2 R82, R3 ;  /* 0x0000000300527308 */ /* 0x0003e40000000800 */
[----:B-1----:R-:W-:-:S06]  /*4740*/  FFMA.FTZ R3, R17, c[0x0][0x2d0], -R0 ;  /* 0x0000b40011037a23 */ /* 0x002fcc0000010800 */
        /* <DEDUP_REMOVED lines=12> */
[----:B------:R-:W-:Y:S02]  /*4810*/  F2FP.BF16.PACK_AB R10, R90, R91 ;  /* 0x0000005b5a0a723e */ /* 0x000fe400000010ff */
[----:B--2---:R-:W-:-:S03]  /*4820*/  F2FP.BF16.PACK_AB R5, R93, R92 ;  /* 0x0000005c5d05723e */ /* 0x004fc600000010ff */
[----:B------:R1:W-:Y:S02]  /*4830*/  MUFU.EX2 R95, R3 ;  /* 0x00000003005f7308 */ /* 0x0003e40000000800 */
[C---:B------:R-:W-:Y:S08]  /*4840*/  HMMA.16816.F32.BF16 R12, R8.reuse, R34, RZ ;  /* 0x00000022080c723c */ /* 0x040ff000000418ff */
[----:B------:R-:W-:Y:S01]  /*4850*/  HMMA.16816.F32.BF16 R36, R8, R20, RZ ;  /* 0x000000140824723c */ /* 0x000fe200000418ff */
[----:B-1----:R-:W-:-:S04]  /*4860*/  FFMA.FTZ R3, R19, c[0x0][0x2d0], -R0 ;  /* 0x0000b40013037a23 */ /* 0x002fc80000010800 */
[----:B------:R-:W1:Y:S03]  /*4870*/  MUFU.EX2 R99, R3 ;  /* 0x0000000300637308 */ /* 0x000e660000000800 */
[C---:B------:R-:W-:Y:S08]  /*4880*/  HMMA.16816.F32.BF16 R16, R8.reuse, R32, RZ ;  /* 0x000000200810723c */ /* 0x040ff000000418ff */
[----:B------:R-:W-:Y:S01]  /*4890*/  HMMA.16816.F32.BF16 R32, R8, R22, RZ ;  /* 0x000000160820723c */ /* 0x000fe200000418ff */
[----:B-1----:R-:W-:-:S07]  /*48a0*/  F2FP.BF16.PACK_AB R7, R99, R95 ;  /* 0x0000005f6307723e */ /* 0x002fce00000010ff */
[----:B------:R-:W-:Y:S08]  /*48b0*/  HMMA.16816.F32.BF16 R20, R8, R48, RZ ;  /* 0x000000300814723c */ /* 0x000ff000000418ff */
[----:B------:R-:W-:Y:S08]  /*48c0*/  HMMA.16816.F32.BF16 R144, R4, R30, R12 ;  /* 0x0000001e0490723c */ /* 0x000ff0000004180c */
[----:B------:R-:W-:Y:S08]  /*48d0*/  HMMA.16816.F32.BF16 R12, R8, R76, RZ ;  /* 0x0000004c080c723c */ /* 0x000ff000000418ff */
[----:B------:R-:W-:Y:S08]  /*48e0*/  HMMA.16816.F32.BF16 R156, R4, R28, R16 ;  /* 0x0000001c049c723c */ /* 0x000ff00000041810 */
[C---:B------:R-:W-:Y:S08]  /*48f0*/  HMMA.16816.F32.BF16 R52, R8.reuse, R24, RZ ;  /* 0x000000180834723c */ /* 0x040ff000000418ff */
[----:B------:R-:W-:Y:S08]  /*4900*/  HMMA.16816.F32.BF16 R40, R8, R26, RZ ;  /* 0x0000001a0828723c */ /* 0x000ff000000418ff */
[----:B------:R-:W-:Y:S08]  /*4910*/  HMMA.16816.F32.BF16 R108, R4, R66, R32 ;  /* 0x00000042046c723c */ /* 0x000ff00000041820 */
[C---:B------:R-:W-:Y:S08]  /*4920*/  HMMA.16816.F32.BF16 R28, R8.reuse, R44, RZ ;  /* 0x0000002c081c723c */ /* 0x040ff000000418ff */
[----:B------:R-:W-:Y:S01]  /*4930*/  HMMA.16816.F32.BF16 R24, R8, R46, RZ ;  /* 0x0000002e0818723c */ /* 0x000fe200000418ff */
[----:B------:R-:W1:Y:S07]  /*4940*/  LDSM.16.MT88.4 R44, [R237+0x1800] ;  /* 0x00180000ed2c783b */ /* 0x000e6e0000004200 */
[----:B------:R-:W-:Y:S01]  /*4950*/  HMMA.16816.F32.BF16 R20, R4, R56, R20 ;  /* 0x000000380414723c */ /* 0x000fe20000041814 */
[----:B------:R-:W-:Y:S01]  /*4960*/  IMAD.MOV.U32 R130, RZ, RZ, R110 ;  /* 0x000000ffff827224 */ /* 0x000fe200078e006e */
[----:B------:R-:W-:Y:S01]  /*4970*/  MOV R3, R108 ;  /* 0x0000006c00037202 */ /* 0x000fe20000000f00 */
[----:B------:R-:W-:-:S02]  /*4980*/  IMAD.MOV.U32 R129, RZ, RZ, R111 ;  /* 0x000000ffff817224 */ /* 0x000fc400078e006f */
[----:B------:R-:W-:-:S03]  /*4990*/  IMAD.MOV.U32 R169, RZ, RZ, R109 ;  /* 0x000000ffffa97224 */ /* 0x000fc600078e006d */
[----:B------:R-:W-:Y:S01]  /*49a0*/  HMMA.16816.F32.BF16 R16, R8, R50, RZ ;  /* 0x000000320810723c */ /* 0x000fe200000418ff */
[----:B------:R-:W-:Y:S07]  /*49b0*/  LDSM.16.MT88.4 R48, [R238+0x3000] ;  /* 0x00300000ee30783b */ /* 0x000fee0000004200 */
[C---:B------:R-:W-:Y:S08]  /*49c0*/  HMMA.16816.F32.BF16 R12, R4.reuse, R84, R12 ;  /* 0x00000054040c723c */ /* 0x040ff0000004180c */
[----:B------:R-:W-:Y:S01]  /*49d0*/  IMAD.MOV.U32 R113, RZ, RZ, R22 ;  /* 0x000000ffff717224 */ /* 0x000fe200078e0016 */
[----:B------:R-:W-:Y:S01]  /*49e0*/  MOV R112, R23 ;  /* 0x0000001700707202 */ /* 0x000fe20000000f00 */
[----:B------:R-:W-:Y:S01]  /*49f0*/  IMAD.MOV.U32 R111, RZ, RZ, R20 ;  /* 0x000000ffff6f7224 */ /* 0x000fe200078e0014 */
[C---:B------:R-:W-:Y:S01]  /*4a00*/  HMMA.16816.F32.BF16 R136, R4.reuse, R74, R40 ;  /* 0x0000004a0488723c */ /* 0x040fe20000041828 */
[----:B------:R-:W-:Y:S01]  /*4a10*/  IMAD.MOV.U32 R110, RZ, RZ, R21 ;  /* 0x000000ffff6e7224 */ /* 0x000fe200078e0015 */
[----:B------:R-:W-:Y:S04]  /*4a20*/  LDSM.16.MT88.4 R40, [R236+0x3000] ;  /* 0x00300000ec28783b */ /* 0x000fe80000004200 */
[----:B------:R-:W2:Y:S02]  /*4a30*/  LDSM.16.MT88.4 R20, [R237+0x2000] ;  /* 0x00200000ed14783b */ /* 0x000ea40000004200 */
[C---:B------:R-:W-:Y:S02]  /*4a40*/  HMMA.16816.F32.BF16 R16, R4.reuse, R58, R16 ;  /* 0x0000003a0410723c */ /* 0x040fe40000041810 */
[----:B------:R-:W-:Y:S03]  /*4a50*/  LDSM.16.MT88.4 R56, [R237+0x3000] ;  /* 0x00300000ed38783b */ /* 0x000fe60000004200 */
[----:B------:R-:W-:Y:S01]  /*4a60*/  IMAD.MOV.U32 R109, RZ, RZ, R12 ;  /* 0x000000ffff6d7224 */ /* 0x000fe200078e000c */
[----:B------:R-:W-:Y:S01]  /*4a70*/  MOV R162, R14 ;  /* 0x0000000e00a27202 */ /* 0x000fe20000000f00 */
[----:B------:R-:W-:Y:S01]  /*4a80*/  IMAD.MOV.U32 R108, RZ, RZ, R13 ;  /* 0x000000ffff6c7224 */ /* 0x000fe200078e000d */
[----:B------:R-:W-:Y:S01]  /*4a90*/  HMMA.16816.F32.BF16 R148, R4, R72, R52 ;  /* 0x000000480494723c */ /* 0x000fe20000041834 */
[----:B------:R-:W-:Y:S01]  /*4aa0*/  IMAD.MOV.U32 R161, RZ, RZ, R15 ;  /* 0x000000ffffa17224 */ /* 0x000fe200078e000f */
[----:B------:R-:W3:Y:S06]  /*4ab0*/  LDSM.16.MT88.4 R52, [R236+0x3800] ;  /* 0x00380000ec34783b */ /* 0x000eec0000004200 */
[----:B-1----:R-:W-:Y:S08]  /*4ac0*/  HMMA.16816.F32.BF16 R12, R8, R44, RZ ;  /* 0x0000002c080c723c */ /* 0x002ff000000418ff */
[----:B------:R-:W-:Y:S01]  /*4ad0*/  HMMA.16816.F32.BF16 R24, R4, R62, R24 ;  /* 0x0000003e0418723c */ /* 0x000fe20000041818 */
[----:B------:R-:W-:Y:S01]  /*4ae0*/  MOV R121, R17 ;  /* 0x0000001100797202 */ /* 0x000fe20000000f00 */
[----:B------:R-:W-:Y:S01]  /*4af0*/  IMAD.MOV.U32 R120, RZ, RZ, R18 ;  /* 0x000000ffff787224 */ /* 0x000fe200078e0012 */
[----:B------:R-:W-:Y:S01]  /*4b00*/  MOV R118, R16 ;  /* 0x0000001000767202 */ /* 0x000fe20000000f00 */
[----:B------:R-:W-:-:S04]  /*4b10*/  IMAD.MOV.U32 R119, RZ, RZ, R19 ;  /* 0x000000ffff777224 */ /* 0x000fc800078e0013 */
[C---:B------:R-:W-:Y:S01]  /*4b20*/  HMMA.16816.F32.BF16 R140, R4.reuse, R64, R36 ;  /* 0x00000040048c723c */ /* 0x040fe20000041824 */
[----:B------:R-:W1:Y:S07]  /*4b30*/  LDSM.16.MT88.4 R36, [R239+0x2000] ;  /* 0x00200000ef24783b */ /* 0x000e6e0000004200 */
[----:B------:R-:W-:Y:S08]  /*4b40*/  HMMA.16816.F32.BF16 R28, R4, R60, R28 ;  /* 0x0000003c041c723c */ /* 0x000ff0000004181c */
[----:B------:R-:W-:Y:S01]  /*4b50*/  HMMA.16816.F32.BF16 R16, R8, R78, RZ ;  /* 0x0000004e0810723c */ /* 0x000fe200000418ff */
[----:B------:R-:W-:Y:S01]  /*4b60*/  IMAD.MOV.U32 R125, RZ, RZ, R25 ;  /* 0x000000ffff7d7224 */ /* 0x000fe200078e0019 */
[----:B------:R-:W-:Y:S01]  /*4b70*/  MOV R123, R27 ;  /* 0x0000001b007b7202 */ /* 0x000fe20000000f00 */
[----:B------:R-:W-:-:S02]  /*4b80*/  IMAD.MOV.U32 R124, RZ, RZ, R26 ;  /* 0x000000ffff7c7224 */ /* 0x000fc400078e001a */
[----:B------:R-:W-:-:S03]  /*4b90*/  IMAD.MOV.U32 R122, RZ, RZ, R24 ;  /* 0x000000ffff7a7224 */ /* 0x000fc600078e0018 */
[----:B--2---:R-:W-:Y:S08]  /*4ba0*/  HMMA.16816.F32.BF16 R60, R4, R20, R12 ;  /* 0x00000014043c723c */ /* 0x004ff0000004180c */
[----:B------:R-:W-:Y:S01]  /*4bb0*/  HMMA.16816.F32.BF16 R12, R8, R40, RZ ;  /* 0x00000028080c723c */ /* 0x000fe200000418ff */
[----:B------:R-:W-:Y:S01]  /*4bc0*/  MOV R168, R30 ;  /* 0x0000001e00a87202 */ /* 0x000fe20000000f00 */
[----:B------:R-:W-:Y:S01]  /*4bd0*/  IMAD.MOV.U32 R128, RZ, RZ, R31 ;  /* 0x000000ffff807224 */ /* 0x000fe200078e001f */
[----:B------:R-:W-:Y:S01]  /*4be0*/  MOV R126, R28 ;  /* 0x0000001c007e7202 */ /* 0x000fe20000000f00 */
[----:B------:R-:W-:-:S03]  /*4bf0*/  IMAD.MOV.U32 R127, RZ, RZ, R29 ;  /* 0x000000ffff7f7224 */ /* 0x000fc600078e001d */
[----:B------:R-:W-:Y:S01]  /*4c00*/  MOV R41, R125 ;  /* 0x0000007d00297202 */ /* 0x000fe20000000f00 */
[----:B------:R-:W-:Y:S01]  /*4c10*/  HMMA.16816.F32.BF16 R32, R8, R46, RZ ;  /* 0x0000002e0820723c */ /* 0x000fe200000418ff */
[----:B------:R-:W2:Y:S01]  /*4c20*/  LDSM.16.MT88.4 R44, [R238+0x3800] ;  /* 0x00380000ee2c783b */ /* 0x000ea20000004200 */
[----:B------:R-:W-:-:S06]  /*4c30*/  MOV R40, R122 ;  /* 0x0000007a00287202 */ /* 0x000fcc0000000f00 */
[----:B------:R-:W-:Y:S01]  /*4c40*/  HMMA.16816.F32.BF16 R24, R8, R70, RZ ;  /* 0x000000460818723c */ /* 0x000fe200000418ff */
[----:B------:R-:W-:Y:S01]  /*4c50*/  IMAD.MOV.U32 R117, RZ, RZ, R61 ;  /* 0x000000ffff757224 */ /* 0x000fe200078e003d */
[----:B------:R-:W-:Y:S01]  /*4c60*/  MOV R116, R62 ;  /* 0x0000003e00747202 */ /* 0x000fe20000000f00 */
[----:B------:R-:W-:Y:S02]  /*4c70*/  IMAD.MOV.U32 R115, RZ, RZ, R63 ;  /* 0x000000ffff737224 */ /* 0x000fe400078e003f */
[----:B------:R-:W-:-:S03]  /*4c80*/  IMAD.MOV.U32 R114, RZ, RZ, R60 ;  /* 0x000000ffff727224 */ /* 0x000fc600078e003c */
[C---:B------:R-:W-:Y:S08]  /*4c90*/  HMMA.16816.F32.BF16 R64, R4.reuse, R86, R16 ;  /* 0x000000560440723c */ /* 0x040ff00000041810 */
[C---:B---3--:R-:W-:Y:S07]  /*4ca0*/  HMMA.16816.F32.BF16 R16, R4.reuse, R52, R12 ;  /* 0x000000340410723c */ /* 0x048fee000004180c */
[----:B------:R-:W-:Y:S01]  /*4cb0*/  IMAD.MOV.U32 R52, RZ, RZ, R114 ;  /* 0x000000ffff347224 */ /* 0x000fe200078e0072 */
[----:B------:R-:W-:Y:S01]  /*4cc0*/  HMMA.16816.F32.BF16 R60, R4, R22, R32 ;  /* 0x00000016043c723c */ /* 0x000fe20000041820 */
[----:B------:R-:W3:Y:S01]  /*4cd0*/  LDSM.16.MT88.4 R32, [R237+0x3800] ;  /* 0x00380000ed20783b */ /* 0x000ee20000004200 */
[----:B------:R-:W-:-:S06]  /*4ce0*/  IMAD.MOV.U32 R53, RZ, RZ, R117 ;  /* 0x000000ffff357224 */ /* 0x000fcc00078e0075 */
[----:B------:R-:W-:Y:S08]  /*4cf0*/  HMMA.16816.F32.BF16 R28, R8, R68, RZ ;  /* 0x00000044081c723c */ /* 0x000ff000000418ff */
[----:B-1----:R-:W-:Y:S01]  /*4d00*/  HMMA.16816.F32.BF16 R68, R4, R38, R24 ;  /* 0x000000260444723c */ /* 0x002fe20000041818 */
[----:B------:R-:W-:Y:S01]  /*4d10*/  MOV R154, R16 ;  /* 0x00000010009a7202 */ /* 0x000fe20000000f00 */
[----:B------:R-:W-:Y:S01]  /*4d20*/  IMAD.MOV.U32 R153, RZ, RZ, R17 ;  /* 0x000000ffff997224 */ /* 0x000fe200078e0011 */
[----:B------:R-:W-:Y:S01]  /*4d30*/  MOV R131, R19 ;  /* 0x0000001300837202 */ /* 0x000fe20000000f00 */
[----:B------:R-:W-:-:S04]  /*4d40*/  IMAD.MOV.U32 R152, RZ, RZ, R18 ;  /* 0x000000ffff987224 */ /* 0x000fc800078e0012 */
[C---:B------:R-:W-:Y:S07]  /*4d50*/  HMMA.16816.F32.BF16 R24, R8.reuse, R48, RZ ;  /* 0x000000300818723c */ /* 0x040fee00000418ff */
[----:B------:R-:W-:Y:S01]  /*4d60*/  IMAD.MOV.U32 R49, RZ, RZ, R121 ;  /* 0x000000ffff317224 */ /* 0x000fe200078e0079 */
[----:B------:R-:W-:Y:S01]  /*4d70*/  HMMA.16816.F32.BF16 R16, R8, R56, RZ ;  /* 0x000000380810723c */ /* 0x000fe200000418ff */
[----:B------:R-:W-:-:S06]  /*4d80*/  IMAD.MOV.U32 R48, RZ, RZ, R118 ;  /* 0x000000ffff307224 */ /* 0x000fcc00078e0076 */
[----:B------:R-:W-:Y:S01]  /*4d90*/  IMAD.MOV.U32 R56, RZ, RZ, R109 ;  /* 0x000000ffff387224 */ /* 0x000fe200078e006d */
[----:B------:R-:W-:Y:S01]  /*4da0*/  HMMA.16816.F32.BF16 R72, R4, R36, R28 ;  /* 0x000000240448723c */ /* 0x000fe2000004181c */
[----:B------:R-:W1:Y:S01]  /*4db0*/  LDSM.16.MT88.4 R36, [R239+0x3000] ;  /* 0x00300000ef24783b */ /* 0x000e620000004200 */
[----:B------:R-:W-:-:S06]  /*4dc0*/  MOV R57, R108 ;  /* 0x0000006c00397202 */ /* 0x000fcc0000000f00 */
[----:B--2---:R-:W-:Y:S07]  /*4dd0*/  HMMA.16816.F32.BF16 R84, R4, R44, R24 ;  /* 0x0000002c0454723c */ /* 0x004fee0000041818 */
[----:B------:R-:W-:Y:S01]  /*4de0*/  MOV R44, R111 ;  /* 0x0000006f002c7202 */ /* 0x000fe20000000f00 */
[----:B------:R-:W-:Y:S01]  /*4df0*/  HMMA.16816.F32.BF16 R20, R8, R50, RZ ;  /* 0x000000320814723c */ /* 0x000fe200000418ff */
[----:B------:R-:W-:-:S06]  /*4e00*/  IMAD.MOV.U32 R45, RZ, RZ, R110 ;  /* 0x000000ffff2d7224 */ /* 0x000fcc00078e006e */
[----:B------:R-:W-:Y:S01]  /*4e10*/  IMAD.MOV.U32 R50, RZ, RZ, R120 ;  /* 0x000000ffff327224 */ /* 0x000fe200078e0078 */
[----:B---3--:R-:W-:Y:S01]  /*4e20*/  HMMA.16816.F32.BF16 R16, R4, R32, R16 ;  /* 0x000000200410723c */ /* 0x008fe20000041810 */
[----:B------:R-:W-:-:S06]  /*4e30*/  MOV R51, R119 ;  /* 0x0000007700337202 */ /* 0x000fcc0000000f00 */
[----:B------:R-:W-:Y:S01]  /*4e40*/  FFMA.FTZ R33, R101, c[0x0][0x2d0], -R0 ;  /* 0x0000b40065217a23 */ /* 0x000fe20000010800 */
[C---:B------:R-:W-:Y:S01]  /*4e50*/  HMMA.16816.F32.BF16 R28, R8.reuse, R42, RZ ;  /* 0x0000002a081c723c */ /* 0x040fe200000418ff */
[----:B------:R-:W-:Y:S01]  /*4e60*/  IMAD.MOV.U32 R160, RZ, RZ, R84 ;  /* 0x000000ffffa07224 */ /* 0x000fe200078e0054 */
[----:B------:R-:W-:Y:S01]  /*4e70*/  MOV R134, R86 ;  /* 0x0000005600867202 */ /* 0x000fe20000000f00 */
[----:B------:R-:W-:Y:S02]  /*4e80*/  IMAD.MOV.U32 R135, RZ, RZ, R85 ;  /* 0x000000ffff877224 */ /* 0x000fe400078e0055 */
[----:B------:R-:W-:Y:S02]  /*4e90*/  IMAD.MOV.U32 R155, RZ, RZ, R87 ;  /* 0x000000ffff9b7224 */ /* 0x000fe400078e0057 */
[----:B------:R-:W-:Y:S01]  /*4ea0*/  IMAD.MOV.U32 R42, RZ, RZ, R124 ;  /* 0x000000ffff2a7224 */ /* 0x000fe200078e007c */
[----:B------:R-:W-:Y:S01]  /*4eb0*/  HMMA.16816.F32.BF16 R12, R8, R58, RZ ;  /* 0x0000003a080c723c */ /* 0x000fe200000418ff */
[----:B------:R-:W-:-:S02]  /*4ec0*/  IMAD.MOV.U32 R43, RZ, RZ, R123 ;  /* 0x000000ffff2b7224 */ /* 0x000fc400078e007b */
[----:B------:R-:W-:-:S04]  /*4ed0*/  FFMA.FTZ R32, R100, c[0x0][0x2d0], -R0 ;  /* 0x0000b40064207a23 */ /* 0x000fc80000010800 */
[----:B------:R-:W-:Y:S01]  /*4ee0*/  IMAD.MOV.U32 R58, RZ, RZ, R113 ;  /* 0x000000ffff3a7224 */ /* 0x000fe200078e0071 */
[----:B------:R-:W-:Y:S01]  /*4ef0*/  HMMA.16816.F32.BF16 R84, R4, R46, R20 ;  /* 0x0000002e0454723c */ /* 0x000fe20000041814 */
[----:B------:R-:W2:Y:S01]  /*4f00*/  LDSM.16.MT88.4 R20, [R239+0x3800] ;  /* 0x00380000ef14783b */ /* 0x000ea20000004200 */
[----:B------:R-:W-:Y:S02]  /*4f10*/  IMAD.MOV.U32 R24, RZ, RZ, R18 ;  /* 0x000000ffff187224 */ /* 0x000fe400078e0012 */
[----:B------:R-:W-:-:S03]  /*4f20*/  IMAD.MOV.U32 R59, RZ, RZ, R112 ;  /* 0x000000ffff3b7224 */ /* 0x000fc600078e0070 */
[----:B------:R-:W-:Y:S01]  /*4f30*/  MOV R46, R3 ;  /* 0x00000003002e7202 */ /* 0x000fe20000000f00 */
[----:B------:R-:W-:Y:S01]  /*4f40*/  HMMA.16816.F32.BF16 R76, R4, R54, R28 ;  /* 0x00000036044c723c */ /* 0x000fe2000004181c */
[----:B------:R-:W-:Y:S02]  /*4f50*/  IMAD.MOV.U32 R3, RZ, RZ, R19 ;  /* 0x000000ffff037224 */ /* 0x000fe400078e0013 */
[----:B------:R-:W-:-:S04]  /*4f60*/  IMAD.MOV.U32 R47, RZ, RZ, R169 ;  /* 0x000000ffff2f7224 */ /* 0x000fc800078e00a9 */
[----:B------:R-:W-:Y:S01]  /*4f70*/  MOV R29, R17 ;  /* 0x00000011001d7202 */ /* 0x000fe20000000f00 */
[----:B------:R-:W-:Y:S01]  /*4f80*/  HMMA.16816.F32.BF16 R176, R4, R34, R12 ;  /* 0x0000002204b0723c */ /* 0x000fe2000004180c */
[----:B------:R-:W-:Y:S01]  /*4f90*/  IMAD.MOV.U32 R28, RZ, RZ, R16 ;  /* 0x000000ffff1c7224 */ /* 0x000fe200078e0010 */
[----:B------:R-:W-:Y:S01]  /*4fa0*/  MOV R54, R116 ;  /* 0x0000007400367202 */ /* 0x000fe20000000f00 */
[----:B------:R-:W-:Y:S02]  /*4fb0*/  IMAD.MOV.U32 R55, RZ, RZ, R115 ;  /* 0x000000ffff377224 */ /* 0x000fe400078e0073 */
[----:B------:R-:W-:Y:S02]  /*4fc0*/  FFMA.FTZ R31, R105, c[0x0][0x2d0], -R2 ;  /* 0x0000b400691f7a23 */ /* 0x000fe40000010802 */
[----:B------:R-:W-:Y:S01]  /*4fd0*/  IMAD.MOV.U32 R34, RZ, RZ, R168 ;  /* 0x000000ffff227224 */ /* 0x000fe200078e00a8 */
[----:B-1----:R-:W-:Y:S01]  /*4fe0*/  HMMA.16816.F32.BF16 R12, R8, R38, RZ ;  /* 0x00000026080c723c */ /* 0x002fe200000418ff */
[----:B------:R-:W-:Y:S01]  /*4ff0*/  FFMA.FTZ R30, R104, c[0x0][0x2d0], -R2 ;  /* 0x0000b400681e7a23 */ /* 0x000fe20000010802 */
[----:B------:R-:W-:-:S05]  /*5000*/  MOV R35, R128 ;  /* 0x0000008000237202 */ /* 0x000fca0000000f00 */
[----:B------:R-:W-:Y:S01]  /*5010*/  MOV R38, R24 ;  /* 0x0000001800267202 */ /* 0x000fe20000000f00 */
[----:B------:R-:W-:Y:S01]  /*5020*/  HMMA.16816.F32.BF16 R16, R8, R36, RZ ;  /* 0x000000240810723c */ /* 0x000fe200000418ff */
[----:B------:R-:W1:Y:S01]  /*5030*/  LDSM.16.MT88.4 R24, [R236+0x4800] ;  /* 0x00480000ec18783b */ /* 0x000e620000004200 */
[----:B------:R-:W-:Y:S02]  /*5040*/  IMAD.MOV.U32 R39, RZ, RZ, R3 ;  /* 0x000000ffff277224 */ /* 0x000fe400078e0003 */
[----:B------:R-:W-:Y:S01]  /*5050*/  FADD.FTZ R3, R89, R88 ;  /* 0x0000005859037221 */ /* 0x000fe20000010000 */
[----:B------:R-:W-:Y:S01]  /*5060*/  MOV R89, R28 ;  /* 0x0000001c00597202 */ /* 0x000fe20000000f00 */
[----:B------:R-:W-:Y:S02]  /*5070*/  IMAD.MOV.U32 R88, RZ, RZ, R29 ;  /* 0x000000ffff587224 */ /* 0x000fe400078e001d */
[----:B------:R-:W-:Y:S02]  /*5080*/  IMAD.MOV.U32 R37, RZ, RZ, R127 ;  /* 0x000000ffff257224 */ /* 0x000fe400078e007f */
[----:B------:R-:W-:-:S02]  /*5090*/  IMAD.MOV.U32 R36, RZ, RZ, R126 ;  /* 0x000000ffff247224 */ /* 0x000fc400078e007e */
[----:B------:R-:W-:Y:S02]  /*50a0*/  FADD.FTZ R3, R91, R3 ;  /* 0x000000035b037221 */ /* 0x000fe40000010000 */
[----:B------:R-:W-:Y:S02]  /*50b0*/  FFMA.FTZ R29, R106, c[0x0][0x2d0], -R2 ;  /* 0x0000b4006a1d7a23 */ /* 0x000fe40000010802 */
[----:B--2---:R-:W-:Y:S01]  /*50c0*/  HMMA.16816.F32.BF16 R168, R4, R22, R12 ;  /* 0x0000001604a8723c */ /* 0x004fe2000004180c */
[----:B------:R-:W-:Y:S02]  /*50d0*/  FADD.FTZ R3, R90, R3 ;  /* 0x000000035a037221 */ /* 0x000fe40000010000 */
[----:B------:R-:W-:-:S05]  /*50e0*/  FFMA.FTZ R28, R102, c[0x0][0x2d0], -R0 ;  /* 0x0000b400661c7a23 */ /* 0x000fca0000010800 */
[----:B------:R-:W-:Y:S01]  /*50f0*/  HMMA.16816.F32.BF16 R172, R4, R20, R16 ;  /* 0x0000001404ac723c */ /* 0x000fe20000041810 */
[----:B------:R-:W2:Y:S06]  /*5100*/  LDSM.16.MT88.4 R16, [R236+0x5000] ;  /* 0x00500000ec10783b */ /* 0x000eac0000004200 */
[----:B------:R-:W-:Y:S01]  /*5110*/  FADD.FTZ R20, R94, R3 ;  /* 0x000000035e147221 */ /* 0x000fe20000010000 */
[----:B-1----:R-:W-:Y:S11]  /*5120*/  HMMA.16816.F32.BF16 R12, R8, R24, RZ ;  /* 0x00000018080c723c */ /* 0x002ff600000418ff */
[----:B------:R-:W-:Y:S11]  /*5130*/  @!UPT UIADD3 URZ, URZ, URZ, URZ ;  /* 0x0000003f3f3ff290 */ /* 0x000ff6000fffe03f */
[----:B------:R-:W-:Y:S02]  /*5140*/  @!UPT UIADD3 URZ, URZ, URZ, URZ ;  /* 0x0000003f3f3ff290 */ /* 0x000fe4000fffe03f */
[----:B--2---:R-:W-:Y:S07]  /*5150*/  HMMA.16816.F32.BF16 R124, R4, R16, R12 ;  /* 0x00000010047c723c */ /* 0x004fee000004180c */
[----:B------:R-:W-:Y:S02]  /*5160*/  FADD.FTZ R12, R82, R81 ;  /* 0x00000051520c7221 */ /* 0x000fe40000010000 */
[----:B------:R-:W-:Y:S01]  /*5170*/  IMAD.MOV.U32 R82, RZ, RZ, R89 ;  /* 0x000000ffff527224 */ /* 0x000fe200078e0059 */
[----:B------:R-:W-:Y:S01]  /*5180*/  MOV R89, R38 ;  /* 0x0000002600597202 */ /* 0x000fe20000000f00 */
[----:B------:R-:W-:-:S02]  /*5190*/  FADD.FTZ R16, R80, R12 ;  /* 0x0000000c50107221 */ /* 0x000fc40000010000 */
[----:B------:R-:W-:Y:S01]  /*51a0*/  HMMA.16816.F32.BF16 R12, R8, R26, RZ ;  /* 0x0000001a080c723c */ /* 0x000fe200000418ff */
[----:B------:R-:W1:Y:S01]  /*51b0*/  LDSM.16.MT88.4 R24, [R238+0x4800] ;  /* 0x00480000ee18783b */ /* 0x000e620000004200 */
[----:B------:R-:W-:Y:S02]  /*51c0*/  FADD.FTZ R21, R83, R16 ;  /* 0x0000001053157221 */ /* 0x000fe40000010000 */
[----:B------:R-:W-:Y:S02]  /*51d0*/  IMAD.MOV.U32 R81, RZ, RZ, R88 ;  /* 0x000000ffff517224 */ /* 0x000fe400078e0058 */
[----:B------:R-:W-:Y:S02]  /*51e0*/  FADD.FTZ R3, R92, R21 ;  /* 0x000000155c037221 */ /* 0x000fe40000010000 */
[----:B------:R-:W-:Y:S01]  /*51f0*/  IMAD.MOV.U32 R88, RZ, RZ, R39 ;  /* 0x000000ffff587224 */ /* 0x000fe200078e0027 */
[----:B------:R-:W-:Y:S01]  /*5200*/  MOV R39, R35 ;  /* 0x0000002300277202 */ /* 0x000fe20000000f00 */
[----:B------:R-:W-:Y:S01]  /*5210*/  FADD.FTZ R3, R93, R3 ;  /* 0x000000035d037221 */ /* 0x000fe20000010000 */
[----:B------:R-:W-:Y:S01]  /*5220*/  MOV R105, R81 ;  /* 0x0000005100697202 */ /* 0x000fe20000000f00 */
[----:B------:R-:W-:-:S02]  /*5230*/  IMAD.MOV.U32 R38, RZ, RZ, R34 ;  /* 0x000000ffff267224 */ /* 0x000fc400078e0022 */
[----:B------:R-:W-:Y:S01]  /*5240*/  IMAD.MOV.U32 R34, RZ, RZ, R46 ;  /* 0x000000ffff227224 */ /* 0x000fe200078e002e */
[----:B------:R-:W-:Y:S01]  /*5250*/  MOV R46, R130 ;  /* 0x00000082002e7202 */ /* 0x000fe20000000f00 */
[----:B------:R-:W-:Y:S02]  /*5260*/  IMAD.MOV.U32 R35, RZ, RZ, R47 ;  /* 0x000000ffff237224 */ /* 0x000fe400078e002f */
[----:B------:R-:W-:Y:S01]  /*5270*/  IMAD.MOV.U32 R47, RZ, RZ, R129 ;  /* 0x000000ffff2f7224 */ /* 0x000fe200078e0081 */
[----:B------:R-:W-:Y:S01]  /*5280*/  MOV R100, R34 ;  /* 0x0000002200647202 */ /* 0x000fe20000000f00 */
[----:B------:R-:W-:Y:S02]  /*5290*/  IMAD.MOV.U32 R101, RZ, RZ, R35 ;  /* 0x000000ffff657224 */ /* 0x000fe400078e0023 */
[----:B------:R-:W-:Y:S02]  /*52a0*/  IMAD.MOV.U32 R106, RZ, RZ, R89 ;  /* 0x000000ffff6a7224 */ /* 0x000fe400078e0059 */
[----:B------:R-:W-:Y:S01]  /*52b0*/  HMMA.16816.F32.BF16 R112, R4, R18, R12 ;  /* 0x000000120470723c */ /* 0x000fe2000004180c */
[----:B------:R-:W2:Y:S01]  /*52c0*/  LDSM.16.MT88.4 R16, [R238+0x5000] ;  /* 0x00500000ee10783b */ /* 0x000ea20000004200 */
[----:B------:R-:W-:-:S02]  /*52d0*/  IMAD.MOV.U32 R83, RZ, RZ, R131 ;  /* 0x000000ffff537224 */ /* 0x000fc400078e0083 */
[----:B------:R-:W-:Y:S02]  /*52e0*/  IMAD.MOV.U32 R102, RZ, RZ, R46 ;  /* 0x000000ffff667224 */ /* 0x000fe400078e002e */
[----:B------:R-:W-:Y:S01]  /*52f0*/  IMAD.MOV.U32 R46, RZ, RZ, R58 ;  /* 0x000000ffff2e7224 */ /* 0x000fe200078e003a */
[----:B------:R-:W-:Y:S01]  /*5300*/  MOV R58, R162 ;  /* 0x000000a2003a7202 */ /* 0x000fe20000000f00 */
[----:B------:R-:W-:Y:S02]  /*5310*/  IMAD.MOV.U32 R90, RZ, RZ, R134 ;  /* 0x000000ffff5a7224 */ /* 0x000fe400078e0086 */
[----:B------:R-:W-:Y:S01]  /*5320*/  IMAD.MOV.U32 R104, RZ, RZ, R82 ;  /* 0x000000ffff687224 */ /* 0x000fe200078e0052 */
[----:B-1----:R-:W-:Y:S07]  /*5330*/  HMMA.16816.F32.BF16 R12, R8, R24, RZ ;  /* 0x00000018080c723c */ /* 0x002fee00000418ff */
[----:B------:R-:W-:Y:S01]  /*5340*/  FFMA.FTZ R25, R103, c[0x0][0x2d0], -R0 ;  /* 0x0000b40067197a23 */ /* 0x000fe20000010800 */
[----:B------:R-:W-:Y:S01]  /*5350*/  MOV R103, R47 ;  /* 0x0000002f00677202 */ /* 0x000fe20000000f00 */
[----:B------:R-:W-:Y:S01]  /*5360*/  MUFU.EX2 R0, R29 ;  /* 0x0000001d00007308 */ /* 0x000fe20000000800 */
[----:B------:R-:W-:Y:S11]  /*5370*/  IMAD.MOV.U32 R47, RZ, RZ, R59 ;  /* 0x000000ffff2f7224 */ /* 0x000ff600078e003b */
[----:B------:R-:W-:Y:S03]  /*5380*/  @!UPT UIADD3 URZ, URZ, URZ, URZ ;  /* 0x0000003f3f3ff290 */ /* 0x000fe6000fffe03f */
[----:B--2---:R-:W-:Y:S08]  /*5390*/  HMMA.16816.F32.BF16 R108, R4, R16, R12 ;  /* 0x00000010046c723c */ /* 0x004ff0000004180c */
[----:B------:R-:W-:Y:S07]  /*53a0*/  HMMA.16816.F32.BF16 R12, R8, R26, RZ ;  /* 0x0000001a080c723c */ /* 0x000fee00000418ff */
[----:B------:R-:W-:-:S02]  /*53b0*/  FFMA.FTZ R26, R107, c[0x0][0x2d0], -R2 ;  /* 0x0000b4006b1a7a23 */ /* 0x000fc40000010802 */
[----:B------:R-:W-:Y:S02]  /*53c0*/  FADD.FTZ R2, R96, R20 ;  /* 0x0000001460027221 */ /* 0x000fe40000010000 */
[----:B------:R-:W-:Y:S01]  /*53d0*/  LDSM.16.MT88.4 R20, [R237+0x5000] ;  /* 0x00500000ed14783b */ /* 0x000fe20000004200 */
[----:B------:R-:W-:Y:S02]  /*53e0*/  FADD.FTZ R27, R95, R3 ;  /* 0x000000035f1b7221 */ /* 0x000fe40000010000 */
[----:B------:R-:W-:Y:S01]  /*53f0*/  FADD.FTZ R2, R97, R2 ;  /* 0x0000000261027221 */ /* 0x000fe20000010000 */
[----:B------:R-:W-:Y:S01]  /*5400*/  MUFU.EX2 R3, R30 ;  /* 0x0000001e00037308 */ /* 0x000fe20000000800 */
[----:B------:R-:W-:Y:S02]  /*5410*/  IMAD.MOV.U32 R59, RZ, RZ, R161 ;  /* 0x000000ffff3b7224 */ /* 0x000fe400078e00a1 */
[----:B------:R-:W-:Y:S02]  /*5420*/  FADD.FTZ R24, R98, R2 ;  /* 0x0000000262187221 */ /* 0x000fe40000010000 */
[----:B------:R-:W-:-:S03]  /*5430*/  IMAD.MOV.U32 R107, RZ, RZ, R88 ;  /* 0x000000ffff6b7224 */ /* 0x000fc600078e0058 */
[----:B------:R-:W1:Y:S01]  /*5440*/  MUFU.EX2 R2, R26 ;  /* 0x0000001a00027308 */ /* 0x000e620000000800 */
[----:B------:R-:W-:Y:S01]  /*5450*/  HMMA.16816.F32.BF16 R120, R4, R18, R12 ;  /* 0x000000120478723c */ /* 0x000fe2000004180c */
[----:B------:R-:W2:Y:S01]  /*5460*/  LDSM.16.MT88.4 R16, [R237+0x4800] ;  /* 0x00480000ed10783b */ /* 0x000ea20000004200 */
[----:B-1----:R-:W-:-:S06]  /*5470*/  F2FP.BF16.PACK_AB R128, R0, R2 ;  /* 0x000000020080723e */ /* 0x002fcc00000010ff */
[C---:B--2---:R-:W-:Y:S08]  /*5480*/  HMMA.16816.F32.BF16 R12, R8.reuse, R16, RZ ;  /* 0x00000010080c723c */ /* 0x044ff000000418ff */
[----:B------:R-:W-:Y:S11]  /*5490*/  HMMA.16816.F32.BF16 R16, R8, R18, RZ ;  /* 0x000000120810723c */ /* 0x000ff600000418ff */
[----:B------:R-:W-:Y:S05]  /*54a0*/  @!UPT UIADD3 URZ, URZ, URZ, URZ ;  /* 0x0000003f3f3ff290 */ /* 0x000fea000fffe03f */
[C---:B------:R-:W-:Y:S01]  /*54b0*/  HMMA.16816.F32.BF16 R116, R4.reuse, R20, R12 ;  /* 0x000000140474723c */ /* 0x040fe2000004180c */
[----:B------:R-:W1:Y:S06]  /*54c0*/  MUFU.EX2 R12, R31 ;  /* 0x0000001f000c7308 */ /* 0x000e6c0000000800 */
[----:B------:R-:W-:Y:S01]  /*54d0*/  FADD.FTZ R15, R2, R24 ;  /* 0x00000018020f7221 */ /* 0x000fe20000010000 */
[----:B------:R-:W-:Y:S01]  /*54e0*/  HMMA.16816.F32.BF16 R20, R4, R22, R16 ;  /* 0x000000160414723c */ /* 0x000fe20000041810 */
[----:B------:R-:W2:Y:S02]  /*54f0*/  MUFU.EX2 R14, R25 ;  /* 0x00000019000e7308 */ /* 0x000ea40000000800 */
[----:B------:R-:W-:-:S04]  /*5500*/  FADD.FTZ R15, R0, R15 ;  /* 0x0000000f000f7221 */ /* 0x000fc80000010000 */
[----:B------:R-:W-:Y:S02]  /*5510*/  FADD.FTZ R16, R99, R27 ;  /* 0x0000001b63107221 */ /* 0x000fe40000010000 */
[----:B------:R-:W3:Y:S01]  /*5520*/  MUFU.EX2 R13, R28 ;  /* 0x0000001c000d7308 */ /* 0x000ee20000000800 */
[----:B-1----:R-:W-:Y:S01]  /*5530*/  FADD.FTZ R0, R12, R15 ;  /* 0x0000000f0c007221 */ /* 0x002fe20000010000 */
[C---:B------:R-:W-:Y:S01]  /*5540*/  F2FP.BF16.PACK_AB R130, R3.reuse, R12 ;  /* 0x0000000c0382723e */ /* 0x040fe200000010ff */
[----:B------:R-:W-:Y:S01]  /*5550*/  IMAD.MOV.U32 R88, RZ, RZ, R160 ;  /* 0x000000ffff587224 */ /* 0x000fe200078e00a0 */
[----:B------:R-:W-:Y:S01]  /*5560*/  MOV R89, R135 ;  /* 0x0000008700597202 */ /* 0x000fe20000000f00 */
[----:B------:R-:W-:Y:S01]  /*5570*/  FADD.FTZ R0, R3, R0 ;  /* 0x0000000003007221 */ /* 0x000fe20000010000 */
[----:B------:R-:W-:Y:S01]  /*5580*/  MOV R80, R154 ;  /* 0x0000009a00507202 */ /* 0x000fe20000000f00 */
[----:B------:R-:W-:Y:S01]  /*5590*/  IMAD.MOV.U32 R81, RZ, RZ, R153 ;  /* 0x000000ffff517224 */ /* 0x000fe200078e0099 */
[----:B------:R-:W-:Y:S01]  /*55a0*/  MOV R82, R152 ;  /* 0x0000009800527202 */ /* 0x000fe20000000f00 */
[----:B--2---:R-:W-:Y:S01]  /*55b0*/  FADD.FTZ R2, R14, R16 ;  /* 0x000000100e027221 */ /* 0x004fe20000010000 */
[----:B------:R1:W-:Y:S01]  /*55c0*/  STL [R1], R0 ;  /* 0x0000000001007387 */ /* 0x0003e20000100800 */
[----:B------:R-:W-:-:S03]  /*55d0*/  IMAD.MOV.U32 R91, RZ, RZ, R155 ;  /* 0x000000ffff5b7224 */ /* 0x000fc600078e009b */
[----:B------:R-:W2:Y:S01]  /*55e0*/  LDSM.16.MT88.4 R152, [R236+0x1000] ;  /* 0x00100000ec98783b */ /* 0x000ea20000004200 */
[C---:B---3--:R-:W-:Y:S01]  /*55f0*/  FADD.FTZ R3, R13.reuse, R2 ;  /* 0x000000020d037221 */ /* 0x048fe20000010000 */
[----:B------:R-:W-:Y:S01]  /*5600*/  F2FP.BF16.PACK_AB R129, R13, R14 ;  /* 0x0000000e0d81723e */ /* 0x000fe200000010ff */
[----:B------:R-:W3:Y:S01]  /*5610*/  MUFU.EX2 R2, R33 ;  /* 0x0000002100027308 */ /* 0x000ee20000000800 */
[----:B------:R-:W-:Y:S04]  /*5620*/  LDSM.16.MT88.4 R12, [R239+0x4800] ;  /* 0x00480000ef0c783b */ /* 0x000fe80000004200 */
[----:B------:R-:W-:Y:S01]  /*5630*/  LDSM.16.MT88.4 R96, [R239+0x4000] ;  /* 0x00400000ef60783b */ /* 0x000fe20000004200 */
[----:B---3--:R-:W-:Y:S02]  /*5640*/  FADD.FTZ R3, R2, R3 ;  /* 0x0000000302037221 */ /* 0x008fe40000010000 */
[----:B-1----:R1:W3:Y:S02]  /*5650*/  MUFU.EX2 R0, R32 ;  /* 0x0000002000007308 */ /* 0x0022e40000000800 */
[----:B-1----:R-:W1:Y:S01]  /*5660*/  LDSM.16.MT88.4 R32, [R239+0x1000] ;  /* 0x00100000ef20783b */ /* 0x002e620000004200 */
[C---:B---3--:R-:W-:Y:S01]  /*5670*/  F2FP.BF16.PACK_AB R131, R0.reuse, R2 ;  /* 0x000000020083723e */ /* 0x048fe200000010ff */
[----:B------:R-:W-:-:S05]  /*5680*/  FADD.FTZ R3, R0, R3 ;  /* 0x0000000300037221 */ /* 0x000fca0000010000 */
[----:B------:R-:W-:Y:S04]  /*5690*/  STL [R1+0x4], R3 ;  /* 0x0000040301007387 */ /* 0x000fe80000100800 */
[----:B------:R3:W5:Y:S04]  /*56a0*/  LDL.LU R162, [R1+0xb8] ;  /* 0x0000b80001a27983 */ /* 0x0007680000300800 */
[----:B------:R3:W5:Y:S04]  /*56b0*/  LDL.LU R161, [R1+0xb4] ;  /* 0x0000b40001a17983 */ /* 0x0007680000300800 */
[----:B------:R3:W5:Y:S04]  /*56c0*/  LDL.LU R160, [R1+0xb0] ;  /* 0x0000b00001a07983 */ /* 0x0007680000300800 */
[----:B------:R3:W5:Y:S04]  /*56d0*/  LDL.LU R135, [R1+0xac] ;  /* 0x0000ac0001877983 */ /* 0x0007680000300800 */
[----:B------:R3:W5:Y:S01]  /*56e0*/  LDL.LU R134, [R1+0xa8] ;  /* 0x0000a80001867983 */ /* 0x0007620000300800 */
[----:B--2---:R-:W-:Y:S01]  /*56f0*/  HMMA.16816.F32.BF16 R156, R128, R152, R156 ;  /* 0x00000098809c723c */ /* 0x004fe2000004189c */
[----:B------:R-:W-:-:S02]  /*5700*/  MOV R26, R249 ;  /* 0x000000f9001a7202 */ /* 0x000fc40000000f00 */
[----:B------:R-:W-:-:S04]  /*5710*/  IADD3 R249, R246, -0x2, RZ ;  /* 0xfffffffef6f97810 */ /* 0x000fc80007ffe0ff */
[----:B------:R-:W-:Y:S01]  /*5720*/  ISETP.GE.AND P0, PT, R249, R26, PT ;  /* 0x0000001af900720c */ /* 0x000fe20003f06270 */
[C---:B------:R-:W-:Y:S01]  /*5730*/  HMMA.16816.F32.BF16 R152, R128.reuse, R154, R144 ;  /* 0x0000009a8098723c */ /* 0x040fe20000041890 */
[----:B------:R-:W2:Y:S07]  /*5740*/  LDSM.16.MT88.4 R144, [R238+0x1000] ;  /* 0x00100000ee90783b */ /* 0x000eae0000004200 */
[C---:B-1----:R-:W-:Y:S08]  /*5750*/  HMMA.16816.F32.BF16 R28, R128.reuse, R32, R36 ;  /* 0x00000020801c723c */ /* 0x042ff00000041824 */
[----:B------:R-:W-:Y:S01]  /*5760*/  HMMA.16816.F32.BF16 R32, R128, R34, R40 ;  /* 0x000000228020723c */ /* 0x000fe20000041828 */
[----:B------:R-:W1:Y:S07]  /*5770*/  LDSM.16.MT88.4 R40, [R236+0x2800] ;  /* 0x00280000ec28783b */ /* 0x000e6e0000004200 */
[C---:B------:R-:W-:Y:S08]  /*5780*/  HMMA.16816.F32.BF16 R16, R8.reuse, R12, RZ ;  /* 0x0000000c0810723c */ /* 0x040ff000000418ff */
[----:B------:R-:W-:Y:S01]  /*5790*/  HMMA.16816.F32.BF16 R8, R8, R14, RZ ;  /* 0x0000000e0808723c */ /* 0x000fe200000418ff */
[----:B------:R-:W4:Y:S07]  /*57a0*/  LDSM.16.MT88.4 R12, [R239+0x5000] ;  /* 0x00500000ef0c783b */ /* 0x000f2e0000004200 */
[C---:B------:R-:W-:Y:S08]  /*57b0*/  HMMA.16816.F32.BF16 R92, R128.reuse, R96, R172 ;  /* 0x00000060805c723c */ /* 0x040ff000000418ac */
[C---:B--2---:R-:W-:Y:S08]  /*57c0*/  HMMA.16816.F32.BF16 R148, R128.reuse, R144, R148 ;  /* 0x000000908094723c */ /* 0x044ff00000041894 */
[C---:B------:R-:W-:Y:S01]  /*57d0*/  HMMA.16816.F32.BF16 R144, R128.reuse, R146, R136 ;  /* 0x000000928090723c */ /* 0x040fe20000041888 */
[----:B------:R-:W2:Y:S07]  /*57e0*/  LDSM.16.MT88.4 R136, [R237+0x1000] ;  /* 0x00100000ed88783b */ /* 0x000eae0000004200 */
[C---:B-1----:R-:W-:Y:S08]  /*57f0*/  HMMA.16816.F32.BF16 R36, R128.reuse, R40, R44 ;  /* 0x000000288024723c */ /* 0x042ff0000004182c */
[----:B------:R-:W-:Y:S01]  /*5800*/  HMMA.16816.F32.BF16 R40, R128, R42, R48 ;  /* 0x0000002a8028723c */ /* 0x000fe20000041830 */
[----:B------:R-:W1:Y:S07]  /*5810*/  LDSM.16.MT88.4 R48, [R238+0x2800] ;  /* 0x00280000ee30783b */ /* 0x000e6e0000004200 */
[C---:B----4-:R-:W-:Y:S08]  /*5820*/  HMMA.16816.F32.BF16 R16, R4.reuse, R12, R16 ;  /* 0x0000000c0410723c */ /* 0x050ff00000041810 */
[----:B------:R-:W-:Y:S01]  /*5830*/  HMMA.16816.F32.BF16 R8, R4, R14, R8 ;  /* 0x0000000e0408723c */ /* 0x000fe20000041808 */
[----:B------:R-:W-:Y:S07]  /*5840*/  LDSM.16.MT88.4 R4, [R239+0x5800] ;  /* 0x00580000ef04783b */ /* 0x000fee0000004200 */
[C---:B------:R-:W-:Y:S08]  /*5850*/  HMMA.16816.F32.BF16 R96, R128.reuse, R98, R168 ;  /* 0x000000628060723c */ /* 0x040ff000000418a8 */
[C---:B--2---:R-:W-:Y:S08]  /*5860*/  HMMA.16816.F32.BF16 R140, R128.reuse, R136, R140 ;  /* 0x00000088808c723c */ /* 0x044ff0000004188c */
[C---:B------:R-:W-:Y:S08]  /*5870*/  HMMA.16816.F32.BF16 R136, R128.reuse, R138, R100 ;  /* 0x0000008a8088723c */ /* 0x040ff00000041864 */
[C---:B-1----:R-:W-:Y:S01]  /*5880*/  HMMA.16816.F32.BF16 R44, R128.reuse, R48, R56 ;  /* 0x00000030802c723c */ /* 0x042fe20000041838 */
[----:B------:R-:W1:Y:S07]  /*5890*/  LDSM.16.MT88.4 R56, [R237+0x2800] ;  /* 0x00280000ed38783b */ /* 0x000e6e0000004200 */
[C---:B------:R-:W-:Y:S01]  /*58a0*/  HMMA.16816.F32.BF16 R48, R128.reuse, R50, R64 ;  /* 0x000000328030723c */ /* 0x040fe20000041840 */
[----:B------:R-:W2:Y:S07]  /*58b0*/  LDSM.16.MT88.4 R64, [R239+0x2800] ;  /* 0x00280000ef40783b */ /* 0x000eae0000004200 */
[C---:B-1----:R-:W-:Y:S08]  /*58c0*/  HMMA.16816.F32.BF16 R52, R128.reuse, R56, R52 ;  /* 0x000000388034723c */ /* 0x042ff00000041834 */
[C---:B------:R-:W-:Y:S08]  /*58d0*/  HMMA.16816.F32.BF16 R56, R128.reuse, R58, R60 ;  /* 0x0000003a8038723c */ /* 0x040ff0000004183c */
[C---:B--2---:R-:W-:Y:S01]  /*58e0*/  HMMA.16816.F32.BF16 R60, R128.reuse, R64, R72 ;  /* 0x00000040803c723c */ /* 0x044fe20000041848 */
[----:B------:R-:W1:Y:S07]  /*58f0*/  LDSM.16.MT88.4 R72, [R236+0x4000] ;  /* 0x00400000ec48783b */ /* 0x000e6e0000004200 */
[C---:B------:R-:W-:Y:S08]  /*5900*/  HMMA.16816.F32.BF16 R64, R128.reuse, R66, R68 ;  /* 0x000000428040723c */ /* 0x040ff00000041844 */
[C---:B-1----:R-:W-:Y:S01]  /*5910*/  HMMA.16816.F32.BF16 R68, R128.reuse, R72, R80 ;  /* 0x000000488044723c */ /* 0x042fe20000041850 */
        /* <DEDUP_REMOVED lines=8> */
[C---:B-1----:R-:W-:Y:S08]  /*59a0*/  HMMA.16816.F32.BF16 R100, R128.reuse, R104, R124 ;  /* 0x000000688064723c */ /* 0x042ff0000004187c */
[C---:B------:R-:W-:Y:S01]  /*59b0*/  HMMA.16816.F32.BF16 R104, R128.reuse, R106, R112 ;  /* 0x0000006a8068723c */ /* 0x040fe20000041870 */
[----:B------:R-:W1:Y:S07]  /*59c0*/  LDSM.16.MT88.4 R112, [R238+0x5800] ;  /* 0x00580000ee70783b */ /* 0x000e6e0000004200 */
[C---:B------:R-:W-:Y:S08]  /*59d0*/  HMMA.16816.F32.BF16 R124, R128.reuse, R4, R16 ;  /* 0x00000004807c723c */ /* 0x040ff00000041810 */
[C---:B-1----:R-:W-:Y:S08]  /*59e0*/  HMMA.16816.F32.BF16 R108, R128.reuse, R112, R108 ;  /* 0x00000070806c723c */ /* 0x042ff0000004186c */
[C---:B------:R-:W-:Y:S01]  /*59f0*/  HMMA.16816.F32.BF16 R112, R128.reuse, R114, R120 ;  /* 0x000000728070723c */ /* 0x040fe20000041878 */
[----:B------:R-:W1:Y:S07]  /*5a00*/  LDSM.16.MT88.4 R120, [R237+0x5800] ;  /* 0x00580000ed78783b */ /* 0x000e6e0000004200 */
[C---:B-1----:R-:W-:Y:S08]  /*5a10*/  HMMA.16816.F32.BF16 R116, R128.reuse, R120, R116 ;  /* 0x000000788074723c */ /* 0x042ff00000041874 */
[C---:B------:R-:W-:Y:S08]  /*5a20*/  HMMA.16816.F32.BF16 R120, R128.reuse, R122, R20 ;  /* 0x0000007a8078723c */ /* 0x040ff00000041814 */
[----:B------:R-:W-:Y:S01]  /*5a30*/  HMMA.16816.F32.BF16 R128, R128, R6, R8 ;  /* 0x000000068080723c */ /* 0x000fe20000041808 */
[----:B------:R-:W-:Y:S07]  /*5a40*/  @!UPT UIADD3 URZ, URZ, URZ, URZ ;  /* 0x0000003f3f3ff290 */ /* 0x000fee000fffe03f */
[----:B------:R-:W-:Y:S11]  /*5a50*/  @!P0 BRA `(.L_x_30) ;  /* 0x00002d7000008947 */ /* 0x000ff60003800000 */
[----:B---3--:R-:W2:Y:S04]  /*5a60*/  LDL R26, [R1+0x3c] ;  /* 0x00003c00011a7983 */ /* 0x008ea80000100800 */
[----:B------:R-:W3:Y:S04]  /*5a70*/  LDL R25, [R1+0x40] ;  /* 0x0000400001197983 */ /* 0x000ee80000100800 */
[----:B------:R-:W4:Y:S04]  /*5a80*/  LDL.LU R0, [R1+0x8] ;  /* 0x0000080001007983 */ /* 0x000f280000300800 */
[----:B------:R-:W1:Y:S01]  /*5a90*/  S2R R24, SR_TID.X ;  /* 0x0000000000187919 */ /* 0x000e620000002100 */
[----:B------:R-:W-:-:S02]  /*5aa0*/  LOP3.LUT P0, RZ, R247, 0x2, RZ, 0xc0, !PT ;  /* 0x00000002f7ff7812 */ /* 0x000fc4000780c0ff */
[----:B-1----:R-:W-:Y:S02]  /*5ab0*/  ISETP.GT.AND P2, PT, R24, 0x7f, PT ;  /* 0x0000007f1800780c */ /* 0x002fe40003f44270 */
[----:B------:R-:W-:Y:S02]  /*5ac0*/  ISETP.GE.AND P6, PT, R252, c[0x0][0x1d4], PT ;  /* 0x00007500fc007a0c */ /* 0x000fe40003fc6270 */
[----:B------:R-:W-:Y:S02]  /*5ad0*/  ISETP.GE.AND P5, PT, R250, c[0x0][0x1d4], PT ;  /* 0x00007500fa007a0c */ /* 0x000fe40003fa6270 */
[----:B----4-:R-:W-:-:S05]  /*5ae0*/  LOP3.LUT R0, R0, 0xffffffef, RZ, 0xc0, !PT ;  /* 0xffffffef00007812 */ /* 0x010fca00078ec0ff */
[----:B------:R-:W-:Y:S02]  /*5af0*/  @P0 LOP3.LUT R0, R0, 0x10, RZ, 0xfc, !PT ;  /* 0x0000001000000812 */ /* 0x000fe400078efcff */
[----:B---3--:R-:W-:Y:S02]  /*5b00*/  ISETP.GE.AND P1, PT, R25, c[0x0][0x1d4], PT ;  /* 0x0000750019007a0c */ /* 0x008fe40003f26270 */
[----:B------:R-:W-:-:S04]  /*5b10*/  LOP3.LUT R0, R0, 0xfffffffb, RZ, 0xc0, !PT ;  /* 0xfffffffb00007812 */ /* 0x000fc800078ec0ff */
[----:B------:R-:W-:Y:S02]  /*5b20*/  @P2 LOP3.LUT R0, R0, 0x4, RZ, 0xfc, !PT ;  /* 0x0000000400002812 */ /* 0x000fe400078efcff */
[----:B--2---:R-:W-:Y:S02]  /*5b30*/  ISETP.GE.AND P0, PT, R26, c[0x0][0x1d4], PT ;  /* 0x000075001a007a0c */ /* 0x004fe40003f06270 */
[----:B------:R-:W-:-:S04]  /*5b40*/  LOP3.LUT R0, R0, 0xfffffffd, RZ, 0xc0, !PT ;  /* 0xfffffffd00007812 */ /* 0x000fc800078ec0ff */
[----:B------:R-:W-:-:S04]  /*5b50*/  @P1 LOP3.LUT R0, R0, 0x2, RZ, 0xfc, !PT ;  /* 0x0000000200001812 */ /* 0x000fc800078efcff */
[----:B------:R-:W-:-:S04]  /*5b60*/  LOP3.LUT R0, R0, 0xfffffffe, RZ, 0xc0, !PT ;  /* 0xfffffffe00007812 */ /* 0x000fc800078ec0ff */
[----:B------:R-:W-:Y:S02]  /*5b70*/  @P0 LOP3.LUT R0, R0, 0x1, RZ, 0xfc, !PT ;  /* 0x0000000100000812 */ /* 0x000fe400078efcff */
[----:B------:R-:W-:Y:S02]  /*5b80*/  LOP3.LUT P0, RZ, R247, 0x4, RZ, 0xc0, !PT ;  /* 0x00000004f7ff7812 */ /* 0x000fe4000780c0ff */
[----:B------:R-:W-:-:S11]  /*5b90*/  LOP3.LUT R0, R0, 0xfffffff7, RZ, 0xc0, !PT ;  /* 0xfffffff700007812 */ /* 0x000fd600078ec0ff */
[----:B------:R-:W-:-:S05]  /*5ba0*/  @P0 LOP3.LUT R0, R0, 0x8, RZ, 0xfc, !PT ;  /* 0x0000000800000812 */ /* 0x000fca00078efcff */
[----:B------:R1:W-:Y:S02]  /*5bb0*/  STL [R1+0x8], R0 ;  /* 0x0000080001007387 */ /* 0x0003e40000100800 */
.L_x_33:
[----:B------:R-:W2:Y:S01]  /*5bc0*/  LDL.64 R10, [R1+0x28] ;  /* 0x00002800010a7983 */ /* 0x000ea20000100a00 */
[----:B-1----:R-:W-:Y:S01]  /*5bd0*/  SHF.R.S32.HI R0, RZ, 0x1f, R249 ;  /* 0x0000001fff007819 */ /* 0x002fe200000114f9 */
[C---:B------:R-:W-:Y:S01]  /*5be0*/  IMAD.WIDE.U32 R2, R249.reuse, c[0x0][0x208], RZ ;  /* 0x00008200f9027a25 */ /* 0x040fe200078e00ff */
[----:B------:R-:W-:Y:S04]  /*5bf0*/  DEPBAR.LE SB0, 0x0 ;  /* 0x000080000000791a */ /* 0x000fe80000000000 */
[----:B------:R-:W3:Y:S01]  /*5c00*/  LDL.64 R8, [R1+0x18] ;  /* 0x0000180001087983 */ /* 0x000ee20000100a00 */
[----:B------:R-:W-:Y:S01]  /*5c10*/  IMAD R0, R0, c[0x0][0x208], RZ ;  /* 0x0000820000007a24 */ /* 0x000fe200078e02ff */
[----:B------:R-:W-:Y:S01]  /*5c20*/  WARPSYNC 0xffffffff ;  /* 0xffffffff00007948 */ /* 0x000fe20003800000 */
[----:B------:R-:W-:Y:S01]  /*5c30*/  MOV R4, c[0x0][0x208] ;  /* 0x0000820000047a02 */ /* 0x000fe20000000f00 */
[----:B------:R-:W-:Y:S01]  /*5c40*/  BSSY B0, `(.L_x_31) ;  /* 0x000011f000007945 */ /* 0x000fe20003800000 */
[----:B------:R-:W-:Y:S01]  /*5c50*/  IMAD R0, R249, c[0x0][0x20c], R0 ;  /* 0x00008300f9007a24 */ /* 0x000fe200078e0200 */
[----:B------:R-:W4:Y:S01]  /*5c60*/  LDL R250, [R1+0x8] ;  /* 0x0000080001fa7983 */ /* 0x000f220000100800 */
[----:B------:R-:W-:Y:S03]  /*5c70*/  MOV R12, c[0x0][0x20c] ;  /* 0x00008300000c7a02 */ /* 0x000fe60000000f00 */
[----:B------:R-:W-:Y:S01]  /*5c80*/  IADD3 R0, R3, R0, RZ ;  /* 0x0000000003007210 */ /* 0x000fe20007ffe0ff */
[----:B------:R-:W-:Y:S01]  /*5c90*/  IMAD.WIDE.U32 R2, R2, 0x30, RZ ;  /* 0x0000003002027825 */ /* 0x000fe200078e00ff */
[----:B------:R-:W1:Y:S03]  /*5ca0*/  S2R R7, SR_TID.X ;  /* 0x0000000000077919 */ /* 0x000e660000002100 */
[----:B------:R-:W-:Y:S03]  /*5cb0*/  IMAD R0, R0, 0x30, RZ ;  /* 0x0000003000007824 */ /* 0x000fe600078e02ff */
[----:B------:R-:W-:Y:S02]  /*5cc0*/  BAR.SYNC.DEFER_BLOCKING 0x0 ;  /* 0x0000000000007b1d */ /* 0x000fe40000010000 */
[----:B------:R-:W-:Y:S04]  /*5cd0*/  IADD3 R0, R3, R0, RZ ;  /* 0x0000000003007210 */ /* 0x000fe80007ffe0ff */
[----:B-----5:R-:W-:Y:S06]  /*5ce0*/  LDSM.16.M88.4 R16, [R134+0x800] ;  /* 0x000800008610783b */ /* 0x020fec0000000200 */
[----:B------:R-:W-:Y:S01]  /*5cf0*/  LDSM.16.M88.4 R24, [R134+0x1000] ;  /* 0x001000008618783b */ /* 0x000fe20000000200 */
[----:B----4-:R-:W-:Y:S02]  /*5d00*/  LOP3.LUT P3, RZ, R250, 0x1, RZ, 0xc0, !PT ;  /* 0x00000001faff7812 */ /* 0x010fe4000786c0ff */
[----:B-1----:R-:W-:Y:S02]  /*5d10*/  ISETP.GT.AND P2, PT, R7, 0x7f, PT ;  /* 0x0000007f0700780c */ /* 0x002fe40003f44270 */
[-C--:B--2---:R-:W-:Y:S02]  /*5d20*/  IADD3 R3, P0, R10, R2.reuse, RZ ;  /* 0x000000020a037210 */ /* 0x084fe40007f1e0ff */
[----:B------:R-:W-:Y:S02]  /*5d30*/  SHF.R.S32.HI R251, RZ, 0x1f, R7 ;  /* 0x0000001ffffb7819 */ /* 0x000fe40000011407 */
[----:B---3--:R-:W-:Y:S02]  /*5d40*/  IADD3.X R6, R0, R9, RZ, P0, !PT ;  /* 0x0000000900067210 */ /* 0x008fe400007fe4ff */
[-C--:B------:R-:W-:Y:S02]  /*5d50*/  LEA.HI R251, R251, R7.reuse, RZ, 0x3 ;  /* 0x00000007fbfb7211 */ /* 0x080fe400078f18ff */
[----:B------:R-:W-:Y:S02]  /*5d60*/  LOP3.LUT P1, RZ, R250, 0x2, RZ, 0xc0, !PT ;  /* 0x00000002faff7812 */ /* 0x000fe4000782c0ff */
[----:B------:R-:W-:Y:S02]  /*5d70*/  LOP3.LUT R251, R251, 0xfffffff8, RZ, 0xc0, !PT ;  /* 0xfffffff8fbfb7812 */ /* 0x000fe400078ec0ff */
[C---:B------:R-:W-:Y:S02]  /*5d80*/  @!P2 LEA R5, P0, R4.reuse, R2, 0x5 ;  /* 0x000000020405a211 */ /* 0x040fe400078028ff */
[----:B------:R-:W-:Y:S02]  /*5d90*/  IADD3 R251, -R251, R7, RZ ;  /* 0x00000007fbfb7210 */ /* 0x000fe40007ffe1ff */
[----:B------:R-:W-:Y:S02]  /*5da0*/  @!P2 LEA.HI.X R4, R4, R0, R12, 0x5, P0 ;  /* 0x000000000404a211 */ /* 0x000fe400000f2c0c */
[----:B------:R-:W-:Y:S02]  /*5db0*/  LEA R2, P0, R3, c[0x0][0x1f8], 0x1 ;  /* 0x00007e0003027a11 */ /* 0x000fe400078008ff */
[----:B------:R-:W-:Y:S02]  /*5dc0*/  LOP3.LUT P4, RZ, R251, 0x2, RZ, 0xc0, !PT ;  /* 0x00000002fbff7812 */ /* 0x000fe4000788c0ff */
[----:B------:R-:W-:Y:S02]  /*5dd0*/  LEA.HI.X R3, R3, c[0x0][0x1fc], R6, 0x1, P0 ;  /* 0x00007f0003037a11 */ /* 0x000fe400000f0c06 */
[----:B------:R-:W-:Y:S04]  /*5de0*/  @!P2 IADD3 R0, P0, R5, R10, RZ ;  /* 0x0000000a0500a210 */ /* 0x000fe80007f1e0ff */
[----:B------:R-:W-:Y:S02]  /*5df0*/  @!P2 IADD3.X R4, R4, R9, RZ, P0, !PT ;  /* 0x000000090404a210 */ /* 0x000fe400007fe4ff */
[----:B------:R-:W1:Y:S01]  /*5e00*/  LDSM.16.M88.4 R8, [R134] ;  /* 0x000000008608783b */ /* 0x000e620000000200 */
[C---:B------:R-:W-:Y:S04]  /*5e10*/  @!P2 LEA R246, P0, R0.reuse, c[0x0][0x1f8], 0x1 ;  /* 0x00007e0000f6aa11 */ /* 0x040fe800078008ff */
[----:B------:R-:W-:Y:S02]  /*5e20*/  @!P2 LEA.HI.X R247, R0, c[0x0][0x1fc], R4, 0x1, P0 ;  /* 0x00007f0000f7aa11 */ /* 0x000fe400000f0c04 */
[C---:B------:R-:W-:Y:S02]  /*5e30*/  IADD3 R0, R134.reuse, 0x20, RZ ;  /* 0x0000002086007810 */ /* 0x040fe40007ffe0ff */
[C---:B------:R-:W-:Y:S05]  /*5e40*/  @P4 IADD3 R0, R134.reuse, -0x20, RZ ;  /* 0xffffffe086004810 */ /* 0x040fea0007ffe0ff */
[----:B------:R-:W2:Y:S06]  /*5e50*/  LDSM.16.M88.4 R168, [R0] ;  /* 0x0000000000a8783b */ /* 0x000eac0000000200 */
[----:B------:R-:W3:Y:S06]  /*5e60*/  LDSM.16.M88.4 R172, [R0+0x800] ;  /* 0x0008000000ac783b */ /* 0x000eec0000000200 */
[----:B------:R4:W2:Y:S06]  /*5e70*/  LDSM.16.M88.4 R176, [R0+0x1000] ;  /* 0x0010000000b0783b */ /* 0x0008ac0000000200 */
[----:B------:R-:W-:Y:S01]  /*5e80*/  @!PT LDS RZ, [RZ] ;  /* 0x00000000fffff984 */ /* 0x000fe20000000800 */
[----:B------:R-:W-:Y:S01]  /*5e90*/  @!PT LDS RZ, [RZ] ;  /* 0x00000000fffff984 */ /* 0x000fe20000000800 */
[----:B------:R-:W-:Y:S01]  /*5ea0*/  @!PT LDS RZ, [RZ] ;  /* 0x00000000fffff984 */ /* 0x000fe20000000800 */
[----:B------:R2:W-:Y:S06]  /*5eb0*/  LDGSTS.E.BYPASS.LTC128B.128 [R248+0x4080], [R2.64], !P5 ;  /* 0x0408000002f87fae */ /* 0x0005ec000e901d46 */
[----:B------:R2:W-:Y:S01]  /*5ec0*/  LDGSTS.E.BYPASS.LTC128B.128 [R248+0x5880], [R2.64+0x80], !P6 ;  /* 0x0588008002f87fae */ /* 0x0005e2000f101d46 */
[C---:B-1----:R-:W-:Y:S05]  /*5ed0*/  HMMA.16816.F32.BF16 R4, R160.reuse, R8, RZ ;  /* 0x00000008a004723c */ /* 0x042fea00000418ff */
[----:B------:R1:W-:Y:S03]  /*5ee0*/  LDGSTS.E.BYPASS.LTC128B.128 [R248+0x7080], [R2.64+0x100], !P3 ;  /* 0x0708010002f87fae */ /* 0x0003e6000d901d46 */
[C---:B------:R-:W-:Y:S01]  /*5ef0*/  HMMA.16816.F32.BF16 R8, R160.reuse, R10, RZ ;  /* 0x0000000aa008723c */ /* 0x040fe200000418ff */
[C---:B----4-:R-:W-:Y:S02]  /*5f00*/  IADD3 R0, R134.reuse, 0x40, RZ ;  /* 0x0000004086007810 */ /* 0x050fe40007ffe0ff */
[----:B------:R1:W-:Y:S05]  /*5f10*/  LDGSTS.E.BYPASS.LTC128B.128 [R248+0x8880], [R2.64+0x180], !P1 ;  /* 0x0888018002f87fae */ /* 0x0003ea000c901d46 */
[C---:B------:R-:W-:Y:S01]  /*5f20*/  HMMA.16816.F32.BF16 R12, R160.reuse, R16, RZ ;  /* 0x00000010a00c723c */ /* 0x040fe200000418ff */
[----:B------:R4:W-:Y:S06]  /*5f30*/  @!P2 LDGSTS.E.BYPASS.LTC128B.128 [R248+0x5080], [R246.64], !P5 ;  /* 0x05080000f6f8afae */ /* 0x0009ec000e901d46 */
[----:B------:R4:W-:Y:S01]  /*5f40*/  @!P2 LDGSTS.E.BYPASS.LTC128B.128 [R248+0x6880], [R246.64+0x80], !P6 ;  /* 0x06880080f6f8afae */ /* 0x0009e2000f101d46 */
[C---:B------:R-:W-:Y:S05]  /*5f50*/  HMMA.16816.F32.BF16 R16, R160.reuse, R18, RZ ;  /* 0x00000012a010723c */ /* 0x040fea00000418ff */
[----:B------:R4:W-:Y:S03]  /*5f60*/  @!P2 LDGSTS.E.BYPASS.LTC128B.128 [R248+0x8080], [R246.64+0x100], !P3 ;  /* 0x08080100f6f8afae */ /* 0x0009e6000d901d46 */
[C---:B------:R-:W-:Y:S03]  /*5f70*/  HMMA.16816.F32.BF16 R20, R160.reuse, R24, RZ ;  /* 0x00000018a014723c */ /* 0x040fe600000418ff */
[----:B------:R4:W-:Y:S01]  /*5f80*/  @!P2 LDGSTS.E.BYPASS.LTC128B.128 [R248+0x9880], [R246.64+0x180], !P1 ;  /* 0x09880180f6f8afae */ /* 0x0009e2000c901d46 */
[----:B------:R-:W-:Y:S04]  /*5f90*/  LOP3.LUT P1, RZ, R251, 0x4, RZ, 0xc0, !PT ;  /* 0x00000004fbff7812 */ /* 0x000fe8000782c0ff */
[----:B------:R-:W-:Y:S01]  /*5fa0*/  HMMA.16816.F32.BF16 R24, R160, R26, RZ ;  /* 0x0000001aa018723c */ /* 0x000fe200000418ff */
[----:B------:R-:W4:Y:S06]  /*5fb0*/  LDL R251, [R1+0x58] ;  /* 0x0000580001fb7983 */ /* 0x000f2c0000100800 */
[----:B------:R-:W0:Y:S01]  /*5fc0*/  LDGDEPBAR ;  /* 0x00000000000079af */ /* 0x000e220000000000 */
[C---:B--2---:R-:W-:Y:S05]  /*5fd0*/  HMMA.16816.F32.BF16 R4, R164.reuse, R168, R4 ;  /* 0x000000a8a404723c */ /* 0x044fea0000041804 */
[----:B------:R-:W-:Y:S03]  /*5fe0*/  @P1 IADD3 R0, R134, -0x40, RZ ;  /* 0xffffffc086001810 */ /* 0x000fe60007ffe0ff */
[C---:B------:R-:W-:Y:S02]  /*5ff0*/  HMMA.16816.F32.BF16 R8, R164.reuse, R170, R8 ;  /* 0x000000aaa408723c */ /* 0x040fe40000041808 */
[----:B------:R-:W2:Y:S06]  /*6000*/  LDSM.16.M88.4 R168, [R0] ;  /* 0x0000000000a8783b */ /* 0x000eac0000000200 */
[C---:B---3--:R-:W-:Y:S08]  /*6010*/  HMMA.16816.F32.BF16 R12, R164.reuse, R172, R12 ;  /* 0x000000aca40c723c */ /* 0x048ff0000004180c */
[C---:B------:R-:W-:Y:S01]  /*6020*/  HMMA.16816.F32.BF16 R16, R164.reuse, R174, R16 ;  /* 0x000000aea410723c */ /* 0x040fe20000041810 */
[----:B------:R-:W3:Y:S07]  /*6030*/  LDSM.16.M88.4 R172, [R0+0x800] ;  /* 0x0008000000ac783b */ /* 0x000eee0000000200 */
[C---:B------:R-:W-:Y:S08]  /*6040*/  HMMA.16816.F32.BF16 R20, R164.reuse, R176, R20 ;  /* 0x000000b0a414723c */ /* 0x040ff00000041814 */
[----:B------:R-:W-:Y:S08]  /*6050*/  HMMA.16816.F32.BF16 R24, R164, R178, R24 ;  /* 0x000000b2a418723c */ /* 0x000ff00000041818 */
[C---:B--2---:R-:W-:Y:S08]  /*6060*/  HMMA.16816.F32.BF16 R4, R180.reuse, R168, R4 ;  /* 0x000000a8b404723c */ /* 0x044ff00000041804 */
[C---:B------:R-:W-:Y:S01]  /*6070*/  HMMA.16816.F32.BF16 R8, R180.reuse, R170, R8 ;  /* 0x000000aab408723c */ /* 0x040fe20000041808 */
[----:B------:R-:W2:Y:S07]  /*6080*/  LDSM.16.M88.4 R168, [R0+0x1000] ;  /* 0x0010000000a8783b */ /* 0x000eae0000000200 */
[C---:B---3--:R-:W-:Y:S08]  /*6090*/  HMMA.16816.F32.BF16 R12, R180.reuse, R172, R12 ;  /* 0x000000acb40c723c */ /* 0x048ff0000004180c */
[C---:B------:R-:W-:Y:S01]  /*60a0*/  HMMA.16816.F32.BF16 R16, R180.reuse, R174, R16 ;  /* 0x000000aeb410723c */ /* 0x040fe20000041810 */
[----:B------:R-:W3:Y:S07]  /*60b0*/  LDSM.16.M88.4 R172, [R135] ;  /* 0x0000000087ac783b */ /* 0x000eee0000000200 */
[C---:B--2---:R-:W-:Y:S08]  /*60c0*/  HMMA.16816.F32.BF16 R20, R180.reuse, R168, R20 ;  /* 0x000000a8b414723c */ /* 0x044ff00000041814 */
[----:B------:R-:W-:Y:S01]  /*60d0*/  HMMA.16816.F32.BF16 R24, R180, R170, R24 ;  /* 0x000000aab418723c */ /* 0x000fe20000041818 */
[----:B------:R-:W2:Y:S07]  /*60e0*/  LDSM.16.M88.4 R168, [R135+0x800] ;  /* 0x0008000087a8783b */ /* 0x000eae0000000200 */
[C---:B---3--:R-:W-:Y:S08]  /*60f0*/  HMMA.16816.F32.BF16 R4, R184.reuse, R172, R4 ;  /* 0x000000acb804723c */ /* 0x048ff00000041804 */
[C---:B------:R-:W-:Y:S01]  /*6100*/  HMMA.16816.F32.BF16 R8, R184.reuse, R174, R8 ;  /* 0x000000aeb808723c */ /* 0x040fe20000041808 */
[----:B------:R-:W3:Y:S07]  /*6110*/  LDSM.16.M88.4 R172, [R135+0x1000] ;  /* 0x0010000087ac783b */ /* 0x000eee0000000200 */
[C---:B--2---:R-:W-:Y:S08]  /*6120*/  HMMA.16816.F32.BF16 R12, R184.reuse, R168, R12 ;  /* 0x000000a8b80c723c */ /* 0x044ff0000004180c */
[C---:B------:R-:W-:Y:S01]  /*6130*/  HMMA.16816.F32.BF16 R16, R184.reuse, R170, R16 ;  /* 0x000000aab810723c */ /* 0x040fe20000041810 */
[----:B------:R-:W2:Y:S07]  /*6140*/  LDSM.16.M88.4 R168, [R134+0x1800] ;  /* 0x0018000086a8783b */ /* 0x000eae0000000200 */
[C---:B---3--:R-:W-:Y:S08]  /*6150*/  HMMA.16816.F32.BF16 R20, R184.reuse, R172, R20 ;  /* 0x000000acb814723c */ /* 0x048ff00000041814 */
[----:B------:R-:W-:Y:S01]  /*6160*/  HMMA.16816.F32.BF16 R24, R184, R174, R24 ;  /* 0x000000aeb818723c */ /* 0x000fe20000041818 */
[----:B------:R-:W3:Y:S07]  /*6170*/  LDSM.16.M88.4 R172, [R134+0x2000] ;  /* 0x0020000086ac783b */ /* 0x000eee0000000200 */
[C---:B--2---:R-:W-:Y:S08]  /*6180*/  HMMA.16816.F32.BF16 R4, R188.reuse, R168, R4 ;  /* 0x000000a8bc04723c */ /* 0x044ff00000041804 */
[C---:B------:R-:W-:Y:S01]  /*6190*/  HMMA.16816.F32.BF16 R8, R188.reuse, R170, R8 ;  /* 0x000000aabc08723c */ /* 0x040fe20000041808 */
[----:B------:R-:W2:Y:S07]  /*61a0*/  LDSM.16.M88.4 R168, [R134+0x2800] ;  /* 0x0028000086a8783b */ /* 0x000eae0000000200 */
[C---:B---3--:R-:W-:Y:S08]  /*61b0*/  HMMA.16816.F32.BF16 R12, R188.reuse, R172, R12 ;  /* 0x000000acbc0c723c */ /* 0x048ff0000004180c */
[C---:B------:R-:W-:Y:S01]  /*61c0*/  HMMA.16816.F32.BF16 R16, R188.reuse, R174, R16 ;  /* 0x000000aebc10723c */ /* 0x040fe20000041810 */
[----:B------:R-:W3:Y:S07]  /*61d0*/  LDSM.16.M88.4 R172, [R240+0x1800] ;  /* 0x00180000f0ac783b */ /* 0x000eee0000000200 */
[C---:B--2---:R-:W-:Y:S08]  /*61e0*/  HMMA.16816.F32.BF16 R20, R188.reuse, R168, R20 ;  /* 0x000000a8bc14723c */ /* 0x044ff00000041814 */
[----:B------:R-:W-:Y:S01]  /*61f0*/  HMMA.16816.F32.BF16 R24, R188, R170, R24 ;  /* 0x000000aabc18723c */ /* 0x000fe20000041818 */
[----:B------:R-:W2:Y:S07]  /*6200*/  LDSM.16.M88.4 R168, [R240+0x2000] ;  /* 0x00200000f0a8783b */ /* 0x000eae0000000200 */
[C---:B---3--:R-:W-:Y:S08]  /*6210*/  HMMA.16816.F32.BF16 R4, R192.reuse, R172, R4 ;  /* 0x000000acc004723c */ /* 0x048ff00000041804 */
[C---:B------:R-:W-:Y:S01]  /*6220*/  HMMA.16816.F32.BF16 R8, R192.reuse, R174, R8 ;  /* 0x000000aec008723c */ /* 0x040fe20000041808 */
[----:B------:R-:W3:Y:S02]  /*6230*/  LDSM.16.M88.4 R172, [R240+0x2800] ;  /* 0x00280000f0ac783b */ /* 0x000ee40000000200 */
[----:B----4-:R-:W-:Y:S05]  /*6240*/  ISETP.GT.AND P4, PT, R249, R251, PT ;  /* 0x000000fbf900720c */ /* 0x010fea0003f84270 */
        /* <DEDUP_REMOVED lines=88> */
[C---:B------:R-:W-:Y:S11]  /*67d0*/  HMMA.16816.F32.BF16 R8, R232.reuse, R174, R8 ;  /* 0x000000aee808723c */ /* 0x040ff60000041808 */
[----:B------:R-:W-:Y:S05]  /*67e0*/  @!UPT UIADD3 URZ, URZ, URZ, URZ ;  /* 0x0000003f3f3ff290 */ /* 0x000fea000fffe03f */
[----:B------:R-:W-:Y:S02]  /*67f0*/  FMUL.FTZ R0, R5, c[0x0][0x320] ;  /* 0x0000c80005007a20 */ /* 0x000fe40000410000 */
[----:B-1----:R-:W-:Y:S02]  /*6800*/  FMUL.FTZ R2, R4, c[0x0][0x320] ;  /* 0x0000c80004027a20 */ /* 0x002fe40000410000 */
[----:B------:R1:W3:Y:S04]  /*6810*/  MUFU.TANH R176, R0 ;  /* 0x0000000000b07308 */ /* 0x0002e80000002400 */
[----:B------:R-:W-:Y:S01]  /*6820*/  FMUL.FTZ R3, R11, c[0x0][0x320] ;  /* 0x0000c8000b037a20 */ /* 0x000fe20000410000 */
[C---:B--2---:R-:W-:Y:S03]  /*6830*/  HMMA.16816.F32.BF16 R12, R232.reuse, R168, R12 ;  /* 0x000000a8e80c723c */ /* 0x044fe6000004180c */
[----:B------:R-:W-:Y:S02]  /*6840*/  FMUL.FTZ R10, R10, c[0x0][0x320] ;  /* 0x0000c8000a0a7a20 */ /* 0x000fe40000410000 */
[----:B------:R2:W4:Y:S03]  /*6850*/  MUFU.TANH R177, R2 ;  /* 0x0000000200b17308 */ /* 0x0005260000002400 */
[C---:B------:R-:W-:Y:S07]  /*6860*/  HMMA.16816.F32.BF16 R16, R232.reuse, R170, R16 ;  /* 0x000000aae810723c */ /* 0x040fee0000041810 */
[----:B------:R-:W3:Y:S01]  /*6870*/  MUFU.TANH R179, R10 ;  /* 0x0000000a00b37308 */ /* 0x000ee20000002400 */
[----:B-1----:R-:W-:Y:S09]  /*6880*/  FMUL.FTZ R0, R6, c[0x0][0x320] ;  /* 0x0000c80006007a20 */ /* 0x002ff20000410000 */
[----:B------:R1:W1:Y:S01]  /*6890*/  MUFU.TANH R246, R0 ;  /* 0x0000000000f67308 */ /* 0x0002620000002400 */
[----:B--2---:R-:W-:Y:S09]  /*68a0*/  FMUL.FTZ R2, R13, c[0x0][0x320] ;  /* 0x0000c8000d027a20 */ /* 0x004ff20000410000 */
[----:B------:R-:W2:Y:S10]  /*68b0*/  MUFU.TANH R178, R3 ;  /* 0x0000000300b27308 */ /* 0x000eb40000002400 */
[----:B------:R-:W2:Y:S01]  /*68c0*/  MUFU.TANH R168, R2 ;  /* 0x0000000200a87308 */ /* 0x000ea20000002400 */
[----:B-1----:R-:W-:Y:S02]  /*68d0*/  FMUL.FTZ R0, R7, c[0x0][0x320] ;  /* 0x0000c80007007a20 */ /* 0x002fe40000410000 */
[----:B------:R-:W1:Y:S01]  /*68e0*/  LDSM.16.M88.4 R4, [R135+0x5800] ;  /* 0x005800008704783b */ /* 0x000e620000000200 */
[----:B------:R-:W-:Y:S06]  /*68f0*/  DEPBAR.LE SB0, 0x0 ;  /* 0x000080000000791a */ /* 0x000fec0000000000 */
[----:B------:R2:W1:Y:S01]  /*6900*/  MUFU.TANH R247, R0 ;  /* 0x0000000000f77308 */ /* 0x0004620000002400 */
[----:B------:R-:W-:Y:S01]  /*6910*/  BAR.SYNC.DEFER_BLOCKING 0x0 ;  /* 0x0000000000007b1d */ /* 0x000fe20000010000 */
[----:B--2---:R-:W-:Y:S08]  /*6920*/  FMUL.FTZ R0, R8, c[0x0][0x320] ;  /* 0x0000c80008007a20 */ /* 0x004ff00000410000 */
[----:B------:R2:W2:Y:S01]  /*6930*/  MUFU.TANH R175, R0 ;  /* 0x0000000000af7308 */ /* 0x0004a20000002400 */
[C---:B-1----:R-:W-:Y:S08]  /*6940*/  HMMA.16816.F32.BF16 R20, R232.reuse, R4, R20 ;  /* 0x00000004e814723c */ /* 0x042ff00000041814 */
[----:B------:R-:W-:Y:S04]  /*6950*/  HMMA.16816.F32.BF16 R24, R232, R6, R24 ;  /* 0x00000006e818723c */ /* 0x000fe80000041818 */
[----:B--2---:R-:W-:Y:S04]  /*6960*/  FMUL.FTZ R0, R9, c[0x0][0x320] ;  /* 0x0000c80009007a20 */ /* 0x004fe80000410000 */
[----:B------:R1:W2:Y:S04]  /*6970*/  MUFU.TANH R173, R0 ;  /* 0x0000000000ad7308 */ /* 0x0002a80000002400 */
[----:B-1----:R-:W-:Y:S06]  /*6980*/  FMUL.FTZ R0, R12, c[0x0][0x320] ;  /* 0x0000c8000c007a20 */ /* 0x002fec0000410000 */
[----:B------:R1:W1:Y:S02]  /*6990*/  MUFU.TANH R172, R0 ;  /* 0x0000000000ac7308 */ /* 0x0002640000002400 */
[----:B-1----:R-:W-:Y:S08]  /*69a0*/  FMUL.FTZ R0, R14, c[0x0][0x320] ;  /* 0x0000c8000e007a20 */ /* 0x002ff00000410000 */
        /* <DEDUP_REMOVED lines=27> */
[----:B-1----:R-:W-:Y:S01]  /*6b60*/  MOV R0, R133 ;  /* 0x0000008500007202 */ /* 0x002fe20000000f00 */
[----:B------:R-:W-:-:S06]  /*6b70*/  @!P4 BRA `(.L_x_32) ;  /* 0x000002b00000c947 */ /* 0x000fcc0003800000 */
[----:B--234-:R-:W2:Y:S01]  /*6b80*/  LDL.64 R22, [R1+0x20] ;  /* 0x0000200001167983 */ /* 0x01cea20000100a00 */
[----:B------:R-:W-:Y:S03]  /*6b90*/  IADD3 R2, R249, -0x1, RZ ;  /* 0xfffffffff9027810 */ /* 0x000fe60007ffe0ff */
[----:B------:R-:W3:Y:S01]  /*6ba0*/  LDL.64 R20, [R1+0x10] ;  /* 0x0000100001147983 */ /* 0x000ee20000100a00 */
[----:B------:R-:W-:Y:S03]  /*6bb0*/  SHF.R.S32.HI R5, RZ, 0x1f, R2 ;  /* 0x0000001fff057819 */ /* 0x000fe60000011402 */
[----:B------:R-:W1:Y:S02]  /*6bc0*/  S2R R252, SR_TID.X ;  /* 0x0000000000fc7919 */ /* 0x000e640000002100 */
[----:B------:R-:W-:Y:S04]  /*6bd0*/  IMAD R5, R5, c[0x0][0x1e0], RZ ;  /* 0x0000780005057a24 */ /* 0x000fe800078e02ff */
[----:B------:R-:W-:Y:S01]  /*6be0*/  IMAD R5, R2, c[0x0][0x1e4], R5 ;  /* 0x0000790002057a24 */ /* 0x000fe200078e0205 */
[----:B-1----:R-:W-:Y:S04]  /*6bf0*/  SHF.R.S32.HI R251, RZ, 0x1f, R252 ;  /* 0x0000001ffffb7819 */ /* 0x002fe800000114fc */
[----:B------:R-:W-:Y:S04]  /*6c00*/  LEA.HI R251, R251, R252, RZ, 0x3 ;  /* 0x000000fcfbfb7211 */ /* 0x000fe800078f18ff */
[----:B------:R-:W-:Y:S04]  /*6c10*/  SHF.R.S32.HI R251, RZ, 0x3, R251 ;  /* 0x00000003fffb7819 */ /* 0x000fe800000114fb */
[----:B------:R-:W-:Y:S04]  /*6c20*/  IADD3 R6, -R251, 0x30, RZ ;  /* 0x00000030fb067810 */ /* 0x000fe80007ffe1ff */
[C---:B------:R-:W-:Y:S02]  /*6c30*/  ISETP.GE.AND P0, PT, R6.reuse, 0x21, PT ;  /* 0x000000210600780c */ /* 0x040fe40003f06270 */
[----:B------:R-:W-:Y:S01]  /*6c40*/  ISETP.GE.AND P1, PT, R6, 0x1, PT ;  /* 0x000000010600780c */ /* 0x000fe20003f26270 */
[----:B------:R-:W-:Y:S04]  /*6c50*/  IMAD.WIDE.U32 R6, R2, c[0x0][0x1e0], RZ ;  /* 0x0000780002067a25 */ /* 0x000fe800078e00ff */
[----:B------:R-:W-:Y:S02]  /*6c60*/  IMAD.IADD R2, R7, 0x1, R5 ;  /* 0x0000000107027824 */ /* 0x000fe400078e0205 */
[----:B------:R-:W-:Y:S04]  /*6c70*/  IMAD.WIDE.U32 R6, R6, 0x30, RZ ;  /* 0x0000003006067825 */ /* 0x000fe800078e00ff */
[----:B------:R-:W-:Y:S02]  /*6c80*/  @P0 IMAD.MOV.U32 R8, RZ, RZ, c[0x0][0x1e0] ;  /* 0x00007800ff080624 */ /* 0x000fe400078e00ff */
[----:B------:R-:W-:Y:S04]  /*6c90*/  IMAD R2, R2, 0x30, RZ ;  /* 0x0000003002027824 */ /* 0x000fe800078e02ff */
[----:B------:R-:W-:Y:S02]  /*6ca0*/  IMAD.IADD R2, R7, 0x1, R2 ;  /* 0x0000000107027824 */ /* 0x000fe400078e0202 */
[----:B------:R-:W-:Y:S01]  /*6cb0*/  @P0 IMAD.MOV.U32 R7, RZ, RZ, c[0x0][0x1e4] ;  /* 0x00007900ff070624 */ /* 0x000fe200078e00ff */
[-C--:B--2---:R-:W-:Y:S02]  /*6cc0*/  @P1 IADD3 R5, P3, R22, R6.reuse, RZ ;  /* 0x0000000616051210 */ /* 0x084fe40007f7e0ff */
[----:B------:R-:W-:Y:S03]  /*6cd0*/  @P0 LEA R6, P2, R8, R6, 0x5 ;  /* 0x0000000608060211 */ /* 0x000fe600078428ff */
[----:B---3--:R-:W-:Y:S01]  /*6ce0*/  @P1 IMAD.X R9, R2, 0x1, R21, P3 ;  /* 0x0000000102091824 */ /* 0x008fe200018e0615 */
[----:B------:R-:W-:Y:S02]  /*6cf0*/  @P0 LEA.HI.X R7, R8, R2, R7, 0x5, P2 ;  /* 0x0000000208070211 */ /* 0x000fe400010f2c07 */
[----:B------:R-:W-:Y:S02]  /*6d00*/  @P0 IADD3 R2, P2, R6, R22, RZ ;  /* 0x0000001606020210 */ /* 0x000fe40007f5e0ff */
[----:B------:R-:W-:Y:S03]  /*6d10*/  LOP3.LUT P3, RZ, R250, 0x2, RZ, 0xc0, !PT ;  /* 0x00000002faff7812 */ /* 0x000fe6000786c0ff */
[----:B------:R-:W-:Y:S01]  /*6d20*/  @P0 IMAD.X R7, R7, 0x1, R21, P2 ;  /* 0x0000000107070824 */ /* 0x000fe200010e0615 */
[C---:B------:R-:W-:Y:S04]  /*6d30*/  @P0 LEA R6, P2, R2.reuse, c[0x0][0x1c8], 0x1 ;  /* 0x0000720002060a11 */ /* 0x040fe800078408ff */
[----:B------:R-:W-:Y:S02]  /*6d40*/  @P0 LEA.HI.X R7, R2, c[0x0][0x1cc], R7, 0x1, P2 ;  /* 0x0000730002070a11 */ /* 0x000fe400010f0c07 */
[C---:B------:R-:W-:Y:S04]  /*6d50*/  @P1 LEA R8, P2, R5.reuse, c[0x0][0x1c8], 0x1 ;  /* 0x0000720005081a11 */ /* 0x040fe800078408ff */
[----:B------:R-:W-:Y:S02]  /*6d60*/  @P1 LEA.HI.X R9, R5, c[0x0][0x1cc], R9, 0x1, P2 ;  /* 0x0000730005091a11 */ /* 0x000fe400010f0c09 */
[----:B------:R-:W-:Y:S03]  /*6d70*/  LOP3.LUT P2, RZ, R250, 0x1, RZ, 0xc0, !PT ;  /* 0x00000001faff7812 */ /* 0x000fe6000784c0ff */
[----:B------:R-:W-:Y:S01]  /*6d80*/  @!PT LDS RZ, [RZ] ;  /* 0x00000000fffff984 */ /* 0x000fe20000000800 */
[----:B------:R-:W-:Y:S01]  /*6d90*/  @!PT LDS RZ, [RZ] ;  /* 0x00000000fffff984 */ /* 0x000fe20000000800 */
[----:B------:R-:W-:Y:S01]  /*6da0*/  @!PT LDS RZ, [RZ] ;  /* 0x00000000fffff984 */ /* 0x000fe20000000800 */
[----:B------:R1:W-:Y:S04]  /*6db0*/  @P1 LDGSTS.E.BYPASS.LTC128B.128 [R248+0x14080], [R8.64], !P5 ;  /* 0x1408000008f81fae */ /* 0x0003e8000e901d46 */
[----:B------:R1:W-:Y:S06]  /*6dc0*/  @P1 LDGSTS.E.BYPASS.LTC128B.128 [R248+0x15880], [R8.64+0x80], !P6 ;  /* 0x1588008008f81fae */ /* 0x0003ec000f101d46 */
[----:B------:R1:W-:Y:S04]  /*6dd0*/  @P1 LDGSTS.E.BYPASS.LTC128B.128 [R248+0x17080], [R8.64+0x100], !P2 ;  /* 0x1708010008f81fae */ /* 0x0003e8000d101d46 */
[----:B------:R1:W-:Y:S04]  /*6de0*/  @P1 LDGSTS.E.BYPASS.LTC128B.128 [R248+0x18880], [R8.64+0x180], !P3 ;  /* 0x1888018008f81fae */ /* 0x0003e8000d901d46 */
[----:B------:R1:W-:Y:S04]  /*6df0*/  @P0 LDGSTS.E.BYPASS.LTC128B.128 [R248+0x15080], [R6.64], !P5 ;  /* 0x1508000006f80fae */ /* 0x0003e8000e901d46 */
[----:B------:R1:W-:Y:S04]  /*6e00*/  @P0 LDGSTS.E.BYPASS.LTC128B.128 [R248+0x16880], [R6.64+0x80], !P6 ;  /* 0x1688008006f80fae */ /* 0x0003e8000f101d46 */
[----:B------:R1:W-:Y:S04]  /*6e10*/  @P0 LDGSTS.E.BYPASS.LTC128B.128 [R248+0x18080], [R6.64+0x100], !P2 ;  /* 0x1808010006f80fae */ /* 0x0003e8000d101d46 */
[----:B------:R1:W-:Y:S02]  /*6e20*/  @P0 LDGSTS.E.BYPASS.LTC128B.128 [R248+0x19880], [R6.64+0x180], !P3 ;  /* 0x1988018006f80fae */ /* 0x0003e4000d901d46 */
.L_x_32:
[----:B--234-:R-:W-:Y:S05]  /*6e30*/  BSYNC B0 ;  /* 0x0000000000007941 */ /* 0x01cfea0003800000 */
.L_x_31:
[----:B-1----:R-:W2:Y:S01]  /*6e40*/  LDL.LU R9, [R1] ;  /* 0x0000000001097983 */ /* 0x002ea20000300800 */
[----:B------:R-:W-:Y:S02]  /*6e50*/  FMNMX.FTZ R2, R177, R133, !PT ;  /* 0x00000085b1027209 */ /* 0x000fe40007810000 */
[----:B------:R-:W-:Y:S01]  /*6e60*/  IADD3 R249, R249, -0x1, RZ ;  /* 0xfffffffff9f97810 */ /* 0x000fe20007ffe0ff */
[----:B------:R-:W0:Y:S01]  /*6e70*/  LDGDEPBAR ;  /* 0x00000000000079af */ /* 0x000e220000000000 */
[----:B------:R-:W-:Y:S04]  /*6e80*/  FMNMX.FTZ R2, R176, R2, !PT ;  /* 0x00000002b0027209 */ /* 0x000fe80007810000 */
        /* <DEDUP_REMOVED lines=9> */
[----:B------:R-:W-:Y:S05]  /*6f20*/  FMNMX.FTZ R2, R10, R2, !PT ;  /* 0x000000020a027209 */ /* 0x000fea0007810000 */
[----:B------:R-:W1:Y:S02]  /*6f30*/  SHFL.BFLY PT, R5, R2, 0x2, 0x1f ;  /* 0x0c401f0002057f89 */ /* 0x000e6400000e0000 */
[----:B-1----:R-:W-:Y:S06]  /*6f40*/  FMNMX.FTZ R2, R2, R5, !PT ;  /* 0x0000000502027209 */ /* 0x002fec0007810000 */
[----:B------:R-:W1:Y:S02]  /*6f50*/  SHFL.BFLY PT, R5, R2, 0x1, 0x1f ;  /* 0x0c201f0002057f89 */ /* 0x000e6400000e0000 */
[----:B-1----:R-:W-:Y:S05]  /*6f60*/  FMNMX.FTZ R133, R2, R5, !PT ;  /* 0x0000000502857209 */ /* 0x002fea0007810000 */
[C---:B------:R-:W-:Y:S02]  /*6f70*/  FADD.FTZ R0, -R133.reuse, R0 ;  /* 0x0000000085007221 */ /* 0x040fe40000010100 */
[----:B------:R-:W-:Y:S02]  /*6f80*/  FMUL.FTZ R2, R133, c[0x0][0x2d0] ;  /* 0x0000b40085027a20 */ /* 0x000fe40000410000 */
[----:B------:R-:W-:Y:S02]  /*6f90*/  FMUL.FTZ R0, R0, c[0x0][0x2d0] ;  /* 0x0000b40000007a20 */ /* 0x000fe40000410000 */
[--C-:B------:R-:W-:Y:S02]  /*6fa0*/  FFMA.FTZ R8, R177, c[0x0][0x2d0], -R2.reuse ;  /* 0x0000b400b1087a23 */ /* 0x100fe40000010802 */
[----:B------:R1:W3:Y:S01]  /*6fb0*/  MUFU.EX2 R6, R0 ;  /* 0x0000000000067308 */ /* 0x0002e20000000800 */
[--C-:B------:R-:W-:Y:S02]  /*6fc0*/  FFMA.FTZ R250, R16, c[0x0][0x2d0], -R2.reuse ;  /* 0x0000b40010fa7a23 */ /* 0x100fe40000010802 */
[--C-:B------:R-:W-:Y:S02]  /*6fd0*/  FFMA.FTZ R177, R14, c[0x0][0x2d0], -R2.reuse ;  /* 0x0000b4000eb17a23 */ /* 0x100fe40000010802 */
[--C-:B------:R-:W-:Y:S02]  /*6fe0*/  FFMA.FTZ R22, R13, c[0x0][0x2d0], -R2.reuse ;  /* 0x0000b4000d167a23 */ /* 0x100fe40000010802 */
[--C-:B------:R-:W-:Y:S02]  /*6ff0*/  FFMA.FTZ R21, R12, c[0x0][0x2d0], -R2.reuse ;  /* 0x0000b4000c157a23 */ /* 0x100fe40000010802 */
[--C-:B------:R-:W-:Y:S01]  /*7000*/  FFMA.FTZ R20, R11, c[0x0][0x2d0], -R2.reuse ;  /* 0x0000b4000b147a23 */ /* 0x100fe20000010802 */
[----:B------:R-:W-:Y:S01]  /*7010*/  MUFU.EX2 R8, R8 ;  /* 0x0000000800087308 */ /* 0x000fe20000000800 */
[--C-:B------:R-:W-:Y:S02]  /*7020*/  FFMA.FTZ R19, R10, c[0x0][0x2d0], -R2.reuse ;  /* 0x0000b4000a137a23 */ /* 0x100fe40000010802 */
[--C-:B------:R-:W-:Y:S02]  /*7030*/  FFMA.FTZ R7, R176, c[0x0][0x2d0], -R2.reuse ;  /* 0x0000b400b0077a23 */ /* 0x100fe40000010802 */
[--C-:B------:R-:W-:Y:S02]  /*7040*/  FFMA.FTZ R5, R175, c[0x0][0x2d0], -R2.reuse ;  /* 0x0000b400af057a23 */ /* 0x100fe40000010802 */
[--C-:B------:R-:W-:Y:S02]  /*7050*/  FFMA.FTZ R252, R172, c[0x0][0x2d0], -R2.reuse ;  /* 0x0000b400acfc7a23 */ /* 0x100fe40000010802 */
[--C-:B------:R-:W-:Y:S01]  /*7060*/  FFMA.FTZ R251, R168, c[0x0][0x2d0], -R2.reuse ;  /* 0x0000b400a8fb7a23 */ /* 0x100fe20000010802 */
[----:B------:R-:W4:Y:S01]  /*7070*/  MUFU.EX2 R7, R7 ;  /* 0x0000000700077308 */ /* 0x000f220000000800 */
[----:B-1----:R-:W-:Y:S02]  /*7080*/  FFMA.FTZ R0, R173, c[0x0][0x2d0], -R2 ;  /* 0x0000b400ad007a23 */ /* 0x002fe40000010802 */
[C---:B---3--:R-:W-:Y:S02]  /*7090*/  FMUL.FTZ R24, R6.reuse, R136 ;  /* 0x0000008806187220 */ /* 0x048fe40000410000 */
[C---:B------:R-:W-:Y:S05]  /*70a0*/  FMUL.FTZ R25, R6.reuse, R137 ;  /* 0x0000008906197220 */ /* 0x040fea0000410000 */
        /* <DEDUP_REMOVED lines=8> */
[C---:B------:R-:W-:Y:S01]  /*7130*/  FMUL.FTZ R33, R6.reuse, R33 ;  /* 0x0000002106217220 */ /* 0x040fe20000410000 */
[C---:B----4-:R-:W-:Y:S01]  /*7140*/  F2FP.BF16.PACK_AB R168, R7.reuse, R8 ;  /* 0x0000000807a8723e */ /* 0x050fe200000010ff */
        /* <DEDUP_REMOVED lines=10> */
[----:B------:R-:W-:Y:S01]  /*71f0*/  FMUL.FTZ R53, R6, R53 ;  /* 0x0000003506357220 */ /* 0x000fe20000410000 */
[----:B-1----:R-:W-:Y:S01]  /*7200*/  F2FP.BF16.PACK_AB R170, R2, R5 ;  /* 0x0000000502aa723e */ /* 0x002fe200000010ff */
        /* <DEDUP_REMOVED lines=38> */
[----:B--2---:R-:W-:Y:S02]  /*7470*/  FFMA.FTZ R0, R6, R9, R8 ;  /* 0x0000000906007223 */ /* 0x004fe40000010008 */
[----:B------:R-:W2:Y:S02]  /*7480*/  LDL.LU R9, [R1+0x4] ;  /* 0x0000040001097983 */ /* 0x000ea40000300800 */
[----:B------:R-:W-:Y:S04]  /*7490*/  FADD.FTZ R0, R7, R0 ;  /* 0x0000000007007221 */ /* 0x000fe80000010000 */
[----:B------:R-:W-:Y:S04]  /*74a0*/  FADD.FTZ R0, R5, R0 ;  /* 0x0000000005007221 */ /* 0x000fe80000010000 */
[----:B------:R-:W-:Y:S01]  /*74b0*/  FADD.FTZ R10, R2, R0 ;  /* 0x00000000020a7221 */ /* 0x000fe20000010000 */
[----:B------:R-:W-:Y:S04]  /*74c0*/  FMNMX.FTZ R0, R246, R132, !PT ;  /* 0x00000084f6007209 */ /* 0x000fe80007810000 */
[----:B------:R-:W-:Y:S02]  /*74d0*/  FMNMX.FTZ R0, R247, R0, !PT ;  /* 0x00000000f7007209 */ /* 0x000fe40007810000 */
[----:B------:R-:W-:Y:S02]  /*74e0*/  MOV R148, R10 ;  /* 0x0000000a00947202 */ /* 0x000fe40000000f00 */
        /* <DEDUP_REMOVED lines=25> */
[----:B------:R3:W-:Y:S01]  /*7680*/  MUFU.EX2 R4, R8 ;  /* 0x0000000800047308 */ /* 0x0007e20000000800 */
[--C-:B------:R-:W-:Y:S02]  /*7690*/  FFMA.FTZ R174, R174, c[0x0][0x2d0], -R5.reuse ;  /* 0x0000b400aeae7a23 */ /* 0x100fe40000010805 */
[--C-:B------:R-:W-:Y:S02]  /*76a0*/  FFMA.FTZ R173, R171, c[0x0][0x2d0], -R5.reuse ;  /* 0x0000b400abad7a23 */ /* 0x100fe40000010805 */
[--C-:B------:R-:W-:Y:S02]  /*76b0*/  FFMA.FTZ R175, R169, c[0x0][0x2d0], -R5.reuse ;  /* 0x0000b400a9af7a23 */ /* 0x100fe40000010805 */
[--C-:B------:R-:W-:Y:S02]  /*76c0*/  FFMA.FTZ R179, R17, c[0x0][0x2d0], -R5.reuse ;  /* 0x0000b40011b37a23 */ /* 0x100fe40000010805 */
[C---:B------:R-:W-:Y:S01]  /*76d0*/  FMUL.FTZ R17, R6.reuse, R145 ;  /* 0x0000009106117220 */ /* 0x040fe20000410000 */
[----:B------:R-:W4:Y:S01]  /*76e0*/  MUFU.EX2 R7, R7 ;  /* 0x0000000700077308 */ /* 0x000f220000000800 */
[----:B------:R-:W-:Y:S02]  /*76f0*/  FFMA.FTZ R178, R15, c[0x0][0x2d0], -R5 ;  /* 0x0000b4000fb27a23 */ /* 0x000fe40000010805 */
[----:B------:R-:W-:Y:S01]  /*7700*/  FMUL.FTZ R5, R6, R157 ;  /* 0x0000009d06057220 */ /* 0x000fe20000410000 */
[----:B------:R-:W-:Y:S01]  /*7710*/  MOV R157, R20 ;  /* 0x00000014009d7202 */ /* 0x000fe20000000f00 */
[C---:B-1----:R-:W-:Y:S02]  /*7720*/  FMUL.FTZ R26, R0.reuse, R138 ;  /* 0x0000008a001a7220 */ /* 0x042fe40000410000 */
[----:B------:R-:W-:Y:S02]  /*7730*/  FMUL.FTZ R27, R0, R139 ;  /* 0x0000008b001b7220 */ /* 0x000fe40000410000 */
[----:B------:R-:W1:Y:S01]  /*7740*/  LDSM.16.MT88.4 R136, [R236] ;  /* 0x00000000ec88783b */ /* 0x000e620000004200 */
[----:B------:R-:W-:Y:S01]  /*7750*/  FMUL.FTZ R20, R6, R140 ;  /* 0x0000008c06147220 */ /* 0x000fe20000410000 */
[----:B------:R-:W-:Y:S01]  /*7760*/  MUFU.EX2 R145, R250 ;  /* 0x000000fa00917308 */ /* 0x000fe20000000800 */
[C---:B------:R-:W-:Y:S02]  /*7770*/  FMUL.FTZ R10, R0.reuse, R154 ;  /* 0x0000009a000a7220 */ /* 0x040fe40000410000 */
[C---:B------:R-:W-:Y:S02]  /*7780*/  FMUL.FTZ R11, R0.reuse, R155 ;  /* 0x0000009b000b7220 */ /* 0x040fe40000410000 */
[C---:B------:R-:W-:Y:S02]  /*7790*/  FMUL.FTZ R18, R0.reuse, R146 ;  /* 0x0000009200127220 */ /* 0x040fe40000410000 */
[----:B------:R-:W-:Y:S02]  /*77a0*/  FMUL.FTZ R23, R0, R143 ;  /* 0x0000008f00177220 */ /* 0x000fe40000410000 */
[C---:B---3--:R-:W-:Y:S01]  /*77b0*/  FMUL.FTZ R8, R6.reuse, R152 ;  /* 0x0000009806087220 */ /* 0x048fe20000410000 */
[----:B------:R-:W-:Y:S01]  /*77c0*/  MOV R152, R21 ;  /* 0x0000001500987202 */ /* 0x000fe20000000f00 */
[----:B------:R-:W-:Y:S01]  /*77d0*/  FMUL.FTZ R21, R6, R141 ;  /* 0x0000008d06157220 */ /* 0x000fe20000410000 */
[----:B------:R-:W-:Y:S01]  /*77e0*/  MUFU.EX2 R250, R173 ;  /* 0x000000ad00fa7308 */ /* 0x000fe20000000800 */
[C---:B----4-:R-:W-:Y:S01]  /*77f0*/  F2FP.BF16.PACK_AB R169, R7.reuse, R4 ;  /* 0x0000000407a9723e */ /* 0x050fe200000010ff */
        /* <DEDUP_REMOVED lines=63> */
[----:B------:R-:W-:Y:S01]  /*7bf0*/  FMUL.FTZ R4, R6, R156 ;  /* 0x0000009c06047220 */ /* 0x000fe20000410000 */
[----:B------:R-:W-:Y:S01]  /*7c00*/  MOV R156, R19 ;  /* 0x00000013009c7202 */ /* 0x000fe20000000f00 */
[----:B------:R-:W-:Y:S02]  /*7c10*/  FMUL.FTZ R19, R0, R147 ;  /* 0x0000009300137220 */ /* 0x000fe40000410000 */
[----:B------:R-:W-:Y:S01]  /*7c20*/  FMUL.FTZ R9, R6, R153 ;  /* 0x0000009906097220 */ /* 0x000fe20000410000 */
[----:B------:R-:W-:Y:S01]  /*7c30*/  MOV R153, R22 ;  /* 0x0000001600997202 */ /* 0x000fe20000000f00 */
[C---:B------:R-:W-:Y:S02]  /*7c40*/  FMUL.FTZ R22, R0.reuse, R142 ;  /* 0x0000008e00167220 */ /* 0x040fe40000410000 */
[C---:B------:R-:W-:Y:S01]  /*7c50*/  FMUL.FTZ R6, R0.reuse, R158 ;  /* 0x0000009e00067220 */ /* 0x040fe20000410000 */
[----:B------:R-:W-:Y:S01]  /*7c60*/  LDSM.16.MT88.4 R140, [R236+0x800] ;  /* 0x00080000ec8c783b */ /* 0x000fe20000004200 */
[----:B------:R-:W-:Y:S02]  /*7c70*/  FADD.FTZ R3, R7, R3 ;  /* 0x0000000307037221 */ /* 0x000fe40000010000 */
[----:B------:R-:W-:Y:S02]  /*7c80*/  FMUL.FTZ R7, R0, R159 ;  /* 0x0000009f00077220 */ /* 0x000fe40000410000 */
[----:B------:R-:W2:Y:S10]  /*7c90*/  MUFU.EX2 R0, R132 ;  /* 0x0000008400007308 */ /* 0x000eb40000000800 */
[----:B------:R-:W3:Y:S01]  /*7ca0*/  MUFU.EX2 R132, R252 ;  /* 0x000000fc00847308 */ /* 0x000ee20000000800 */
[----:B--2---:R-:W-:Y:S01]  /*7cb0*/  F2FP.BF16.PACK_AB R171, R151, R0 ;  /* 0x0000000097ab723e */ /* 0x004fe200000010ff */
[----:B------:R-:W-:Y:S08]  /*7cc0*/  FADD.FTZ R149, R0, R3 ;  /* 0x0000000300957221 */ /* 0x000ff00000010000 */
[----:B------:R-:W2:Y:S01]  /*7cd0*/  MUFU.EX2 R3, R251 ;  /* 0x000000fb00037308 */ /* 0x000ea20000000800 */
[C---:B-1----:R-:W-:Y:S05]  /*7ce0*/  HMMA.16816.F32.BF16 R4, R168.reuse, R136, R4 ;  /* 0x00000088a804723c */ /* 0x042fea0000041804 */
[----:B---3--:R-:W-:Y:S04]  /*7cf0*/  FADD.FTZ R0, R132, R148 ;  /* 0x0000009484007221 */ /* 0x008fe80000010000 */
[----:B------:R-:W-:Y:S01]  /*7d00*/  MUFU.EX2 R148, R157 ;  /* 0x0000009d00947308 */ /* 0x000fe20000000800 */
[C---:B------:R-:W-:Y:S01]  /*7d10*/  HMMA.16816.F32.BF16 R8, R168.reuse, R138, R8 ;  /* 0x0000008aa808723c */ /* 0x040fe20000041808 */
[----:B------:R-:W1:Y:S02]  /*7d20*/  LDSM.16.MT88.4 R136, [R238] ;  /* 0x00000000ee88783b */ /* 0x000e640000004200 */
[----:B--2---:R-:W-:Y:S04]  /*7d30*/  FADD.FTZ R0, R3, R0 ;  /* 0x0000000003007221 */ /* 0x004fe80000010000 */
[----:B------:R-:W-:Y:S05]  /*7d40*/  FADD.FTZ R0, R145, R0 ;  /* 0x0000000091007221 */ /* 0x000fea0000010000 */
[----:B------:R-:W-:Y:S01]  /*7d50*/  FADD.FTZ R0, R144, R0 ;  /* 0x0000000090007221 */ /* 0x000fe20000010000 */
[C---:B-1----:R-:W-:Y:S08]  /*7d60*/  HMMA.16816.F32.BF16 R12, R168.reuse, R136, R12 ;  /* 0x00000088a80c723c */ /* 0x042ff0000004180c */
[C---:B------:R-:W-:Y:S01]  /*7d70*/  HMMA.16816.F32.BF16 R16, R168.reuse, R138, R16 ;  /* 0x0000008aa810723c */ /* 0x040fe20000041810 */
[----:B------:R-:W1:Y:S07]  /*7d80*/  LDSM.16.MT88.4 R136, [R237] ;  /* 0x00000000ed88783b */ /* 0x000e6e0000004200 */
[C---:B-1----:R-:W-:Y:S08]  /*7d90*/  HMMA.16816.F32.BF16 R20, R168.reuse, R136, R20 ;  /* 0x00000088a814723c */ /* 0x042ff00000041814 */
[C---:B------:R-:W-:Y:S01]  /*7da0*/  HMMA.16816.F32.BF16 R24, R168.reuse, R138, R24 ;  /* 0x0000008aa818723c */ /* 0x040fe20000041818 */
[----:B------:R-:W1:Y:S07]  /*7db0*/  LDSM.16.MT88.4 R136, [R241] ;  /* 0x00000000f188783b */ /* 0x000e6e0000004200 */
        /* <DEDUP_REMOVED lines=36> */
[C---:B-1----:R-:W-:Y:S07]  /*8000*/  HMMA.16816.F32.BF16 R124, R168.reuse, R136, R124 ;  /* 0x00000088a87c723c */ /* 0x042fee000004187c */
[----:B------:R-:W-:Y:S01]  /*8010*/  F2FP.BF16.PACK_AB R136, R3, R132 ;  /* 0x000000840388723e */ /* 0x000fe200000010ff */
[----:B------:R-:W-:Y:S01]  /*8020*/  HMMA.16816.F32.BF16 R128, R168, R138, R128 ;  /* 0x0000008aa880723c */ /* 0x000fe20000041880 */
[----:B------:R-:W-:Y:S03]  /*8030*/  MUFU.EX2 R132, R152 ;  /* 0x0000009800847308 */ /* 0x000fe60000000800 */
[----:B------:R-:W-:Y:S01]  /*8040*/  F2FP.BF16.PACK_AB R137, R250, R150 ;  /* 0x00000096fa89723e */ /* 0x000fe200000010ff */
[----:B------:R-:W-:Y:S02]  /*8050*/  FADD.FTZ R3, R151, R149 ;  /* 0x0000009597037221 */ /* 0x000fe40000010000 */
[----:B------:R-:W-:Y:S02]  /*8060*/  F2FP.BF16.PACK_AB R138, R144, R145 ;  /* 0x00000091908a723e */ /* 0x000fe400000010ff */
[----:B------:R-:W1:Y:S03]  /*8070*/  LDSM.16.MT88.4 R144, [R238+0x800] ;  /* 0x00080000ee90783b */ /* 0x000e660000004200 */
[----:B------:R-:W-:Y:S02]  /*8080*/  F2FP.BF16.PACK_AB R139, R176, R177 ;  /* 0x000000b1b08b723e */ /* 0x000fe400000010ff */
[----:B------:R-:W-:Y:S02]  /*8090*/  F2FP.BF16.PACK_AB R169, R175, R174 ;  /* 0x000000aeafa9723e */ /* 0x000fe400000010ff */
[----:B------:R-:W-:Y:S03]  /*80a0*/  F2FP.BF16.PACK_AB R171, R173, R172 ;  /* 0x000000acadab723e */ /* 0x000fe600000010ff */
[C---:B------:R-:W-:Y:S08]  /*80b0*/  HMMA.16816.F32.BF16 R4, R136.reuse, R140, R4 ;  /* 0x0000008c8804723c */ /* 0x040ff00000041804 */
[C---:B------:R-:W-:Y:S01]  /*80c0*/  HMMA.16816.F32.BF16 R8, R136.reuse, R142, R8 ;  /* 0x0000008e8808723c */ /* 0x040fe20000041808 */
[----:B------:R-:W2:Y:S07]  /*80d0*/  LDSM.16.MT88.4 R140, [R237+0x800] ;  /* 0x00080000ed8c783b */ /* 0x000eae0000004200 */
[C---:B-1----:R-:W-:Y:S08]  /*80e0*/  HMMA.16816.F32.BF16 R12, R136.reuse, R144, R12 ;  /* 0x00000090880c723c */ /* 0x042ff0000004180c */
[C---:B------:R-:W-:Y:S01]  /*80f0*/  HMMA.16816.F32.BF16 R16, R136.reuse, R146, R16 ;  /* 0x000000928810723c */ /* 0x040fe20000041810 */
[----:B------:R-:W1:Y:S07]  /*8100*/  LDSM.16.MT88.4 R144, [R239+0x800] ;  /* 0x00080000ef90783b */ /* 0x000e6e0000004200 */
[C---:B--2---:R-:W-:Y:S08]  /*8110*/  HMMA.16816.F32.BF16 R20, R136.reuse, R140, R20 ;  /* 0x0000008c8814723c */ /* 0x044ff00000041814 */
        /* <DEDUP_REMOVED lines=35> */
[C---:B--2---:R-:W-:Y:S01]  /*8350*/  HMMA.16816.F32.BF16 R116, R136.reuse, R140, R116 ;  /* 0x0000008c8874723c */ /* 0x044fe20000041874 */
[----:B------:R2:W3:Y:S07]  /*8360*/  MUFU.EX2 R140, R153 ;  /* 0x00000099008c7308 */ /* 0x0004ee0000000800 */
[C---:B------:R-:W-:Y:S03]  /*8370*/  HMMA.16816.F32.BF16 R120, R136.reuse, R142, R120 ;  /* 0x0000008e8878723c */ /* 0x040fe60000041878 */
[----:B------:R-:W4:Y:S01]  /*8380*/  MUFU.EX2 R141, R156 ;  /* 0x0000009c008d7308 */ /* 0x000f220000000800 */
[----:B--2---:R-:W2:Y:S01]  /*8390*/  LDSM.16.MT88.4 R152, [R236+0x1000] ;  /* 0x00100000ec98783b */ /* 0x004ea20000004200 */
[----:B---3--:R-:W-:Y:S01]  /*83a0*/  F2FP.BF16.PACK_AB R168, R132, R140 ;  /* 0x0000008c84a8723e */ /* 0x008fe200000010ff */
[----:B------:R-:W-:Y:S02]  /*83b0*/  FADD.FTZ R0, R140, R0 ;  /* 0x000000008c007221 */ /* 0x000fe40000010000 */
[C---:B-1----:R-:W-:Y:S04]  /*83c0*/  HMMA.16816.F32.BF16 R124, R136.reuse, R144, R124 ;  /* 0x00000090887c723c */ /* 0x042fe8000004187c */
[----:B------:R-:W-:Y:S01]  /*83d0*/  FADD.FTZ R0, R132, R0 ;  /* 0x0000000084007221 */ /* 0x000fe20000010000 */
[C---:B----4-:R-:W-:Y:S03]  /*83e0*/  F2FP.BF16.PACK_AB R170, R141.reuse, R148 ;  /* 0x000000948daa723e */ /* 0x050fe600000010ff */
[----:B------:R-:W-:Y:S01]  /*83f0*/  FADD.FTZ R0, R148, R0 ;  /* 0x0000000094007221 */ /* 0x000fe20000010000 */
[----:B------:R-:W-:Y:S01]  /*8400*/  HMMA.16816.F32.BF16 R128, R136, R146, R128 ;  /* 0x000000928880723c */ /* 0x000fe20000041880 */
[----:B------:R-:W1:Y:S02]  /*8410*/  LDSM.16.MT88.4 R144, [R238+0x1000] ;  /* 0x00100000ee90783b */ /* 0x000e640000004200 */
[----:B------:R-:W-:Y:S02]  /*8420*/  FADD.FTZ R132, R141, R0 ;  /* 0x000000008d847221 */ /* 0x000fe40000010000 */
[----:B------:R-:W-:Y:S04]  /*8430*/  FADD.FTZ R0, R150, R3 ;  /* 0x0000000396007221 */ /* 0x000fe80000010000 */
[----:B------:R-:W3:Y:S03]  /*8440*/  LDSM.16.MT88.4 R136, [R237+0x1000] ;  /* 0x00100000ed88783b */ /* 0x000ee60000004200 */
[----:B------:R-:W-:Y:S04]  /*8450*/  FADD.FTZ R0, R250, R0 ;  /* 0x00000000fa007221 */ /* 0x000fe80000010000 */
[----:B------:R-:W-:Y:S01]  /*8460*/  FADD.FTZ R0, R177, R0 ;  /* 0x00000000b1007221 */ /* 0x000fe20000010000 */
[----:B------:R4:W-:Y:S03]  /*8470*/  STL [R1], R132 ;  /* 0x0000008401007387 */ /* 0x0009e60000100800 */
[----:B------:R-:W-:Y:S04]  /*8480*/  FADD.FTZ R0, R176, R0 ;  /* 0x00000000b0007221 */ /* 0x000fe80000010000 */
[----:B------:R-:W-:Y:S01]  /*8490*/  FADD.FTZ R0, R174, R0 ;  /* 0x00000000ae007221 */ /* 0x000fe20000010000 */
[C---:B--2---:R-:W-:Y:S01]  /*84a0*/  HMMA.16816.F32.BF16 R156, R168.reuse, R152, R4 ;  /* 0x00000098a89c723c */ /* 0x044fe20000041804 */
[----:B------:R-:W2:Y:S04]  /*84b0*/  LDSM.16.MT88.4 R4, [R239+0x1000] ;  /* 0x00100000ef04783b */ /* 0x000ea80000004200 */
[----:B------:R-:W-:Y:S03]  /*84c0*/  FADD.FTZ R0, R175, R0 ;  /* 0x00000000af007221 */ /* 0x000fe60000010000 */
[C---:B------:R-:W-:Y:S01]  /*84d0*/  HMMA.16816.F32.BF16 R152, R168.reuse, R154, R8 ;  /* 0x0000009aa898723c */ /* 0x040fe20000041808 */
[----:B------:R-:W5:Y:S03]  /*84e0*/  LDSM.16.MT88.4 R8, [R236+0x2800] ;  /* 0x00280000ec08783b */ /* 0x000f660000004200 */
[----:B------:R-:W-:Y:S01]  /*84f0*/  FADD.FTZ R0, R172, R0 ;  /* 0x00000000ac007221 */ /* 0x000fe20000010000 */
[----:B----4-:R-:W-:Y:S03]  /*8500*/  MOV R132, R2 ;  /* 0x0000000200847202 */ /* 0x010fe60000000f00 */
[C---:B-1----:R-:W-:Y:S01]  /*8510*/  HMMA.16816.F32.BF16 R148, R168.reuse, R144, R12 ;  /* 0x00000090a894723c */ /* 0x042fe2000004180c */
[----:B------:R-:W1:Y:S03]  /*8520*/  LDSM.16.MT88.4 R12, [R238+0x2800] ;  /* 0x00280000ee0c783b */ /* 0x000e660000004200 */
[----:B------:R-:W-:Y:S04]  /*8530*/  FADD.FTZ R0, R173, R0 ;  /* 0x00000000ad007221 */ /* 0x000fe80000010000 */
[C---:B------:R-:W-:Y:S01]  /*8540*/  HMMA.16816.F32.BF16 R144, R168.reuse, R146, R16 ;  /* 0x00000092a890723c */ /* 0x040fe20000041810 */
[----:B------:R-:W-:Y:S07]  /*8550*/  STL [R1+0x4], R0 ;  /* 0x0000040001007387 */ /* 0x000fee0000100800 */
[C---:B---3--:R-:W-:Y:S08]  /*8560*/  HMMA.16816.F32.BF16 R140, R168.reuse, R136, R20 ;  /* 0x00000088a88c723c */ /* 0x048ff00000041814 */
[C---:B------:R-:W-:Y:S08]  /*8570*/  HMMA.16816.F32.BF16 R136, R168.reuse, R138, R24 ;  /* 0x0000008aa888723c */ /* 0x040ff00000041818 */
[C---:B--2---:R-:W-:Y:S08]  /*8580*/  HMMA.16816.F32.BF16 R28, R168.reuse, R4, R28 ;  /* 0x00000004a81c723c */ /* 0x044ff0000004181c */
[C---:B------:R-:W-:Y:S01]  /*8590*/  HMMA.16816.F32.BF16 R32, R168.reuse, R6, R32 ;  /* 0x00000006a820723c */ /* 0x040fe20000041820 */
[----:B------:R-:W2:Y:S07]  /*85a0*/  LDSM.16.MT88.4 R4, [R237+0x2800] ;  /* 0x00280000ed04783b */ /* 0x000eae0000004200 */
[C---:B-----5:R-:W-:Y:S08]  /*85b0*/  HMMA.16816.F32.BF16 R36, R168.reuse, R8, R36 ;  /* 0x00000008a824723c */ /* 0x060ff00000041824 */
[C---:B------:R-:W-:Y:S01]  /*85c0*/  HMMA.16816.F32.BF16 R40, R168.reuse, R10, R40 ;  /* 0x0000000aa828723c */ /* 0x040fe20000041828 */
[----:B------:R-:W3:Y:S07]  /*85d0*/  LDSM.16.MT88.4 R8, [R239+0x2800] ;  /* 0x00280000ef08783b */ /* 0x000eee0000004200 */
[C---:B-1----:R-:W-:Y:S08]  /*85e0*/  HMMA.16816.F32.BF16 R44, R168.reuse, R12, R44 ;  /* 0x0000000ca82c723c */ /* 0x042ff0000004182c */
[C---:B------:R-:W-:Y:S01]  /*85f0*/  HMMA.16816.F32.BF16 R48, R168.reuse, R14, R48 ;  /* 0x0000000ea830723c */ /* 0x040fe20000041830 */
[----:B------:R-:W1:Y:S07]  /*8600*/  LDSM.16.MT88.4 R12, [R236+0x4000] ;  /* 0x00400000ec0c783b */ /* 0x000e6e0000004200 */
[C---:B--2---:R-:W-:Y:S08]  /*8610*/  HMMA.16816.F32.BF16 R52, R168.reuse, R4, R52 ;  /* 0x00000004a834723c */ /* 0x044ff00000041834 */
[C---:B------:R-:W-:Y:S01]  /*8620*/  HMMA.16816.F32.BF16 R56, R168.reuse, R6, R56 ;  /* 0x00000006a838723c */ /* 0x040fe20000041838 */
[----:B------:R-:W2:Y:S07]  /*8630*/  LDSM.16.MT88.4 R4, [R238+0x4000] ;  /* 0x00400000ee04783b */ /* 0x000eae0000004200 */
[C---:B---3--:R-:W-:Y:S08]  /*8640*/  HMMA.16816.F32.BF16 R60, R168.reuse, R8, R60 ;  /* 0x00000008a83c723c */ /* 0x048ff0000004183c */
        /* <DEDUP_REMOVED lines=18> */
[C---:B------:R-:W-:Y:S08]  /*8770*/  HMMA.16816.F32.BF16 R112, R168.reuse, R10, R112 ;  /* 0x0000000aa870723c */ /* 0x040ff00000041870 */
[C---:B-1----:R-:W-:Y:S08]  /*8780*/  HMMA.16816.F32.BF16 R116, R168.reuse, R12, R116 ;  /* 0x0000000ca874723c */ /* 0x042ff00000041874 */
[C---:B------:R-:W-:Y:S08]  /*8790*/  HMMA.16816.F32.BF16 R120, R168.reuse, R14, R120 ;  /* 0x0000000ea878723c */ /* 0x040ff00000041878 */
[C---:B--2---:R-:W-:Y:S08]  /*87a0*/  HMMA.16816.F32.BF16 R124, R168.reuse, R4, R124 ;  /* 0x00000004a87c723c */ /* 0x044ff0000004187c */
[----:B------:R-:W-:Y:S01]  /*87b0*/  HMMA.16816.F32.BF16 R128, R168, R6, R128 ;  /* 0x00000006a880723c */ /* 0x000fe20000041880 */
[----:B------:R-:W-:-:S07]  /*87c0*/  @P4 BRA `(.L_x_33) ;  /* 0xffffd3f000004947 */ /* 0x000fce000383ffff */
.L_x_30:
[----:B------:R-:W-:Y:S11]  /*87d0*/  @!UPT UIADD3 URZ, URZ, URZ, URZ ;  /* 0x0000003f3f3ff290 */ /* 0x000ff6000fffe03f */
[----:B---3--:R-:W-:Y:S05]  /*87e0*/  BRA.DIV ~URZ, `(.L_x_34) ;  /* 0x00005c227f007947 */ /* 0x008fea000b800000 */
[----:B------:R-:W2:Y:S04]  /*87f0*/  LDL.LU R5, [R1] ;  /* 0x0000000001057983 */ /* 0x000ea80000300800 */
[----:B------:R-:W3:Y:S04]  /*8800*/  LDL.LU R6, [R1+0x4] ;  /* 0x0000040001067983 */ /* 0x000ee80000300800 */
[----:B--2---:R-:W1:Y:S04]  /*8810*/  SHFL.BFLY PT, R0, R5, 0x2, 0x1f ;  /* 0x0c401f0005007f89 */ /* 0x004e6800000e0000 */
[----:B---3--:R-:W2:Y:S01]  /*8820*/  SHFL.BFLY PT, R2, R6, 0x2, 0x1f ;  /* 0x0c401f0006027f89 */ /* 0x008ea200000e0000 */
[----:B-1----:R-:W-:-:S02]  /*8830*/  FADD.FTZ R0, R0, R5 ;  /* 0x0000000500007221 */ /* 0x002fc40000010000 */
[----:B--2---:R-:W-:-:S03]  /*8840*/  FADD.FTZ R4, R2, R6 ;  /* 0x0000000602047221 */ /* 0x004fc60000010000 */
[----:B------:R-:W1:Y:S04]  /*8850*/  SHFL.BFLY PT, R5, R0, 0x1, 0x1f ;  /* 0x0c201f0000057f89 */ /* 0x000e6800000e0000 */
[----:B------:R2:W3:Y:S01]  /*8860*/  SHFL.BFLY PT, R3, R4, 0x1, 0x1f ;  /* 0x0c201f0004037f89 */ /* 0x0004e200000e0000 */
[----:B-1----:R-:W-:-:S05]  /*8870*/  FADD.FTZ R0, R0, R5 ;  /* 0x0000000500007221 */ /* 0x002fca0000010000 */
.L_x_97:
[----:B------:R-:W-:Y:S01]  /*8880*/  FSETP.NE.FTZ.AND P1, PT, R0, RZ, PT ;  /* 0x000000ff0000720b */ /* 0x000fe20003f35000 */
[----:B---3--:R-:W-:Y:S01]  /*8890*/  FADD.FTZ R3, R3, R4 ;  /* 0x0000000403037221 */ /* 0x008fe20000010000 */
[----:B------:R-:W-:Y:S02]  /*88a0*/  MOV R2, RZ ;  /* 0x000000ff00027202 */ /* 0x000fe40000000f00 */
[----:B------:R-:W-:Y:S02]  /*88b0*/  MOV R20, 0xff800000 ;  /* 0xff80000000147802 */ /* 0x000fe40000000f00 */
[----:B------:R-:W-:-:S02]  /*88c0*/  FSETP.NE.FTZ.AND P0, PT, R3, RZ, PT ;  /* 0x000000ff0300720b */ /* 0x000fc40003f15000 */
[----:B------:R-:W-:-:S05]  /*88d0*/  MOV R15, 0xff800000 ;  /* 0xff800000000f7802 */ /* 0x000fca0000000f00 */
[----:B------:R-:W1:Y:S01]  /*88e0*/  @P1 MUFU.RCP R2, R0 ;  /* 0x0000000000021308 */ /* 0x000e620000001000 */
[----:B--2---:R-:W-:-:S05]  /*88f0*/  @P1 MOV R4, 0x3f317218 ;  /* 0x3f31721800041802 */ /* 0x004fca0000000f00 */
[----:B------:R-:W-:Y:S02]  /*8900*/  @P1 FMUL.FTZ R4, R4, c[0x0][0x2d0] ;  /* 0x0000b40004041a20 */ /* 0x000fe40000410000 */
[----:B------:R2:W3:Y:S01]  /*8910*/  @P1 MUFU.LG2 R5, R0 ;  /* 0x0000000000051308 */ /* 0x0004e20000000c00 */
[C---:B-1----:R-:W-:Y:S02]  /*8920*/  FMUL.FTZ R186, R2.reuse, R100 ;  /* 0x0000006402ba7220 */ /* 0x042fe40000410000 */
[C---:B------:R-:W-:Y:S02]  /*8930*/  FMUL.FTZ R187, R2.reuse, R101 ;  /* 0x0000006502bb7220 */ /* 0x040fe40000410000 */
[C---:B------:R-:W-:Y:S02]  /*8940*/  FMUL.FTZ R100, R2.reuse, R104 ;  /* 0x0000006802647220 */ /* 0x040fe40000410000 */
[C---:B------:R-:W-:Y:S01]  /*8950*/  FMUL.FTZ R101, R2.reuse, R105 ;  /* 0x0000006902657220 */ /* 0x040fe20000410000 */
[----:B--2---:R-:W-:Y:S01]  /*8960*/  MOV R0, RZ ;  /* 0x000000ff00007202 */ /* 0x004fe20000000f00 */
[----:B------:R-:W-:-:S02]  /*8970*/  FMUL.FTZ R104, R2, R108 ;  /* 0x0000006c02687220 */ /* 0x000fc40000410000 */
[C---:B------:R-:W-:Y:S02]  /*8980*/  FMUL.FTZ R105, R2.reuse, R109 ;  /* 0x0000006d02697220 */ /* 0x040fe40000410000 */
[C---:B------:R-:W-:Y:S01]  /*8990*/  FMUL.FTZ R184, R2.reuse, R76 ;  /* 0x0000004c02b87220 */ /* 0x040fe20000410000 */
[----:B------:R-:W1:Y:S01]  /*89a0*/  @P0 MUFU.RCP R0, R3 ;  /* 0x0000000300000308 */ /* 0x000e620000001000 */
        /* <DEDUP_REMOVED lines=15> */
[----:B-----5:R-:W-:-:S02]  /*8aa0*/  FMUL.FTZ R160, R2, R28 ;  /* 0x0000001c02a07220 */ /* 0x020fc40000410000 */
        /* <DEDUP_REMOVED lines=40> */
[----:B------:R-:W-:Y:S02]  /*8d30*/  FMUL.FTZ R77, R2, R129 ;  /* 0x00000081024d7220 */ /* 0x000fe40000410000 */
[----:B------:R2:W4:Y:S01]  /*8d40*/  @P0 MUFU.LG2 R2, R3 ;  /* 0x0000000300020308 */ /* 0x0005220000000c00 */
[----:B---3--:R-:W-:-:S02]  /*8d50*/  @P1 FMUL.FTZ R5, R5, 0.69314718246459960938 ;  /* 0x3f31721805051820 */ /* 0x008fc40000410000 */
[----:B-1----:R-:W-:Y:S02]  /*8d60*/  FMUL.FTZ R192, R0, R146 ;  /* 0x0000009200c07220 */ /* 0x002fe40000410000 */
[----:B------:R-:W-:Y:S01]  /*8d70*/  @P1 FFMA.FTZ R20, R4, R133, R5 ;  /* 0x0000008504141223 */ /* 0x000fe20000010005 */
[----:B------:R-:W-:Y:S01]  /*8d80*/  MOV R4, 0x1 ;  /* 0x0000000100047802 */ /* 0x000fe20000000f00 */
[C---:B------:R-:W-:Y:S02]  /*8d90*/  FMUL.FTZ R193, R0.reuse, R147 ;  /* 0x0000009300c17220 */ /* 0x040fe40000410000 */
[C---:B------:R-:W-:Y:S02]  /*8da0*/  FMUL.FTZ R204, R0.reuse, R154 ;  /* 0x0000009a00cc7220 */ /* 0x040fe40000410000 */
[C---:B------:R-:W-:Y:S02]  /*8db0*/  FMUL.FTZ R205, R0.reuse, R155 ;  /* 0x0000009b00cd7220 */ /* 0x040fe40000410000 */
[----:B------:R-:W-:-:S02]  /*8dc0*/  FMUL.FTZ R198, R0, R150 ;  /* 0x0000009600c67220 */ /* 0x000fc40000410000 */
[----:B------:R-:W-:Y:S01]  /*8dd0*/  FMUL.FTZ R199, R0, R151 ;  /* 0x0000009700c77220 */ /* 0x000fe20000410000 */
[----:B--2---:R-:W-:Y:S01]  /*8de0*/  @P0 MOV R3, 0x3f317218 ;  /* 0x3f31721800030802 */ /* 0x004fe20000000f00 */
[----:B----4-:R-:W-:Y:S02]  /*8df0*/  @P0 FMUL.FTZ R2, R2, 0.69314718246459960938 ;  /* 0x3f31721802020820 */ /* 0x010fe40000410000 */
[C---:B------:R-:W-:Y:S02]  /*8e00*/  FMUL.FTZ R146, R0.reuse, R142 ;  /* 0x0000008e00927220 */ /* 0x040fe40000410000 */
[----:B------:R-:W-:Y:S02]  /*8e10*/  @P0 FMUL.FTZ R3, R3, c[0x0][0x2d0] ;  /* 0x0000b40003030a20 */ /* 0x000fe40000410000 */
        /* <DEDUP_REMOVED lines=56> */
[----:B------:R-:W-:Y:S01]  /*91a0*/  FMUL.FTZ R79, R0, R131 ;  /* 0x00000083004f7220 */ /* 0x000fe20000410000 */
[----:B------:R-:W-:Y:S01]  /*91b0*/  PRMT R0, R4, 0x7610, R0 ;  /* 0x0000761004007816 */ /* 0x000fe20000000000 */
[----:B------:R-:W-:Y:S02]  /*91c0*/  @P0 FFMA.FTZ R15, R3, R132, R2 ;  /* 0x00000084030f0223 */ /* 0x000fe40000010002 */
.L_x_27:
[----:B--2---:R2:W5:Y:S04]  /*91d0*/  LDL R6, [R1+0x50] ;  /* 0x0000500001067983 */ /* 0x0045680000100800 */
[----:B------:R-:W3:Y:S01]  /*91e0*/  S2R R2, SR_TID.X ;  /* 0x0000000000027919 */ /* 0x000ee20000002100 */
[----:B------:R-:W-:Y:S01]  /*91f0*/  BSSY B0, `(.L_x_35) ;  /* 0x0000011000007945 */ /* 0x000fe20003800000 */
[----:B---3--:R-:W-:-:S13]  /*9200*/  LOP3.LUT P0, RZ, R2, 0xff, RZ, 0xc0, !PT ;  /* 0x000000ff02ff7812 */ /* 0x008fda000780c0ff */
[----:B------:R-:W-:Y:S05]  /*9210*/  @P0 BRA `(.L_x_36) ;  /* 0x000000e000000947 */ /* 0x000fea0003800000 */
[----:B--2---:R-:W2:Y:S01]  /*9220*/  S2R R4, SR_LANEID ;  /* 0x0000000000047919 */ /* 0x004ea20000000000 */
[----:B------:R-:W-:Y:S01]  /*9230*/  VOTEU.ANY UR4, UPT, PT ;  /* 0x0000000000047886 */ /* 0x000fe200038e0100 */
[----:B-1----:R-:W-:Y:S01]  /*9240*/  IMAD.MOV.U32 R5, RZ, RZ, c[0x0][0x564] ;  /* 0x00015900ff057624 */ /* 0x002fe200078e00ff */
[----:B------:R-:W2:Y:S08]  /*9250*/  FLO.U32 R3, UR4 ;  /* 0x0000000400037d00 */ /* 0x000eb000080e0000 */
[----:B------:R-:W1:Y:S01]  /*9260*/  POPC R2, UR4 ;  /* 0x0000000400027d09 */ /* 0x000e620008000000 */
[----:B--2---:R-:W-:Y:S01]  /*9270*/  ISETP.EQ.U32.AND P0, PT, R3, R4, PT ;  /* 0x000000040300720c */ /* 0x004fe20003f02070 */
[----:B------:R-:W-:-:S12]  /*9280*/  IMAD.MOV.U32 R4, RZ, RZ, c[0x0][0x560] ;  /* 0x00015800ff047624 */ /* 0x000fd800078e00ff */
[----:B-1----:R1:W2:Y:S04]  /*9290*/  @P0 ATOMG.E.ADD.STRONG.GPU PT, R2, [R4.64], R2 ;  /* 0x00000002040209a8 */ /* 0x0022a800081ee1c6 */
[----:B-1----:R-:W1:Y:S04]  /*92a0*/  S2R R4, SR_LTMASK ;  /* 0x0000000000047919 */ /* 0x002e680000003900 */
[----:B--2---:R1:W2:Y:S02]  /*92b0*/  SHFL.IDX PT, R3, R2, R3, 0x1f ;  /* 0x00001f0302037589 */ /* 0x0042a400000e0000 */
[----:B-1----:R-:W-:-:S06]  /*92c0*/  LOP3.LUT R2, R4, UR4, RZ, 0xc0, !PT ;  /* 0x0000000404027c12 */ /* 0x002fcc000f8ec0ff */
[----:B------:R-:W2:Y:S02]  /*92d0*/  POPC R2, R2 ;  /* 0x0000000200027309 */ /* 0x000ea40000000000 */
[----:B--2--5:R-:W-:-:S05]  /*92e0*/  IADD3 R6, R3, c[0x0][0xc], R2 ;  /* 0x0000030003067a10 */ /* 0x024fca0007ffe002 */
[----:B------:R1:W-:Y:S02]  /*92f0*/  STL [R1+0x50], R6 ;  /* 0x0000500601007387 */ /* 0x0003e40000100800 */
.L_x_36:
[----:B--2---:R-:W-:Y:S05]  /*9300*/  BSYNC B0 ;  /* 0x0000000000007941 */ /* 0x004fea0003800000 */
.L_x_35:
[----:B------:R-:W-:Y:S01]  /*9310*/  PRMT R0, R0, 0x9910, RZ ;  /* 0x0000991000007816 */ /* 0x000fe200000000ff */
[----:B------:R-:W-:Y:S01]  /*9320*/  BSSY B1, `(.L_x_37) ;  /* 0x000040d000017945 */ /* 0x000fe20003800000 */
[----:B-----5:R-:W-:Y:S02]  /*9330*/  IMAD.MOV.U32 R131, RZ, RZ, R6 ;  /* 0x000000ffff837224 */ /* 0x020fe400078e0006 */
[----:B------:R-:W-:-:S13]  /*9340*/  ISETP.NE.AND P0, PT, R0, RZ, PT ;  /* 0x000000ff0000720c */ /* 0x000fda0003f05270 */
[----:B------:R-:W-:Y:S05]  /*9350*/  @!P0 BRA `(.L_x_38) ;  /* 0x0000310000008947 */ /* 0x000fea0003800000 */
[----:B------:R-:W2:Y:S04]  /*9360*/  LDL R7, [R1+0x78] ;  /* 0x0000780001077983 */ /* 0x000ea80000100800 */
[----:B-1----:R-:W3:Y:S04]  /*9370*/  LDL R13, [R1+0x7c] ;  /* 0x00007c00010d7983 */ /* 0x002ee80000100800 */
[----:B------:R-:W4:Y:S04]  /*9380*/  LDL R9, [R1+0x84] ;  /* 0x0000840001097983 */ /* 0x000f280000100800 */
[----:B------:R-:W4:Y:S04]  /*9390*/  LDL R12, [R1+0x80] ;  /* 0x00008000010c7983 */ /* 0x000f280000100800 */
[----:B------:R-:W4:Y:S04]  /*93a0*/  LDL R11, [R1+0x94] ;  /* 0x00009400010b7983 */ /* 0x000f280000100800 */
[----:B------:R-:W4:Y:S04]  /*93b0*/  LDL R6, [R1+0x8c] ;  /* 0x00008c0001067983 */ /* 0x000f280000100800 */
[----:B------:R-:W4:Y:S04]  /*93c0*/  LDL R5, [R1+0x90] ;  /* 0x0000900001057983 */ /* 0x000f280000100800 */
[----:B------:R-:W4:Y:S04]  /*93d0*/  LDL R10, [R1+0x88] ;  /* 0x00008800010a7983 */ /* 0x000f280000100800 */
[----:B------:R-:W4:Y:S01]  /*93e0*/  LDL R8, [R1+0x48] ;  /* 0x0000480001087983 */ /* 0x000f220000100800 */
[----:B------:R-:W-:Y:S01]  /*93f0*/  WARPSYNC 0xffffffff ;  /* 0xffffffff00007948 */ /* 0x000fe20003800000 */
[----:B------:R-:W-:-:S02]  /*9400*/  F2FP.BF16.PACK_AB R0, R157, R156 ;  /* 0x0000009c9d00723e */ /* 0x000fc400000010ff */
[----:B------:R-:W-:Y:S01]  /*9410*/  BAR.SYNC.DEFER_BLOCKING 0x1, 0x100 ;  /* 0x0044000000007b1d */ /* 0x000fe20000010000 */
[----:B------:R-:W-:Y:S02]  /*9420*/  F2FP.BF16.PACK_AB R2, R159, R158 ;  /* 0x0000009e9f02723e */ /* 0x000fe400000010ff */
[----:B------:R-:W-:Y:S02]  /*9430*/  F2FP.BF16.PACK_AB R3, R153, R152 ;  /* 0x000000989903723e */ /* 0x000fe400000010ff */
[----:B------:R-:W-:Y:S02]  /*9440*/  F2FP.BF16.PACK_AB R4, R101, R100 ;  /* 0x000000646504723e */ /* 0x000fe400000010ff */
[----:B------:R-:W-:-:S04]  /*9450*/  ISETP.NE.U32.AND P2, PT, RZ, c[0x0][0x500], PT ;  /* 0x00014000ff007a0c */ /* 0x000fc80003f45070 */
[----:B------:R-:W-:Y:S01]  /*9460*/  ISETP.NE.AND.EX P2, PT, RZ, c[0x0][0x504], PT, P2 ;  /* 0x00014100ff007a0c */ /* 0x000fe20003f45320 */
[----:B--2---:R1:W-:Y:S04]  /*9470*/  STS [R7], R0 ;  /* 0x0000000007007388 */ /* 0x0043e80000000800 */
[----:B------:R2:W-:Y:S04]  /*9480*/  STS [R7+0x400], R2 ;  /* 0x0004000207007388 */ /* 0x0005e80000000800 */
[----:B---3--:R3:W-:Y:S01]  /*9490*/  STS [R13], R3 ;  /* 0x000000030d007388 */ /* 0x0087e20000000800 */
[----:B-1----:R-:W-:-:S02]  /*94a0*/  F2FP.BF16.PACK_AB R0, R205, R204 ;  /* 0x000000cccd00723e */ /* 0x002fc400000010ff */
[----:B--2---:R-:W-:-:S03]  /*94b0*/  F2FP.BF16.PACK_AB R2, R149, R148 ;  /* 0x000000949502723e */ /* 0x004fc600000010ff */
[----:B------:R1:W-:Y:S01]  /*94c0*/  STS [R13+0x400], R0 ;  /* 0x000400000d007388 */ /* 0x0003e20000000800 */
[----:B---3--:R-:W-:-:S03]  /*94d0*/  F2FP.BF16.PACK_AB R3, R199, R198 ;  /* 0x000000c6c703723e */ /* 0x008fc600000010ff */
[----:B----4-:R2:W-:Y:S04]  /*94e0*/  STS [R9], R2 ;  /* 0x0000000209007388 */ /* 0x0105e80000000800 */
[----:B------:R3:W-:Y:S01]  /*94f0*/  STS [R9+0x400], R3 ;  /* 0x0004000309007388 */ /* 0x0007e20000000800 */
[----:B-1----:R-:W-:Y:S02]  /*9500*/  F2FP.BF16.PACK_AB R0, R145, R144 ;  /* 0x000000909100723e */ /* 0x002fe400000010ff */
[----:B--2---:R-:W-:-:S03]  /*9510*/  F2FP.BF16.PACK_AB R2, R193, R192 ;  /* 0x000000c0c102723e */ /* 0x004fc600000010ff */
[----:B------:R1:W-:Y:S01]  /*9520*/  STS [R12], R0 ;  /* 0x000000000c007388 */ /* 0x0003e20000000800 */
[----:B---3--:R-:W-:-:S03]  /*9530*/  F2FP.BF16.PACK_AB R3, R141, R140 ;  /* 0x0000008c8d03723e */ /* 0x008fc600000010ff */
[----:B------:R2:W-:Y:S04]  /*9540*/  STS [R12+0x400], R2 ;  /* 0x000400020c007388 */ /* 0x0005e80000000800 */
[----:B------:R3:W-:Y:S01]  /*9550*/  STS [R11], R3 ;  /* 0x000000030b007388 */ /* 0x0007e20000000800 */
[----:B-1----:R-:W-:Y:S02]  /*9560*/  F2FP.BF16.PACK_AB R0, R147, R146 ;  /* 0x000000929300723e */ /* 0x002fe400000010ff */
[----:B--2---:R-:W-:-:S03]  /*9570*/  F2FP.BF16.PACK_AB R2, R137, R136 ;  /* 0x000000888902723e */ /* 0x004fc600000010ff */
[----:B------:R1:W-:Y:S01]  /*9580*/  STS [R11+0x400], R0 ;  /* 0x000400000b007388 */ /* 0x0003e20000000800 */
[----:B---3--:R-:W-:-:S03]  /*9590*/  F2FP.BF16.PACK_AB R3, R139, R138 ;  /* 0x0000008a8b03723e */ /* 0x008fc600000010ff */
[----:B------:R2:W-:Y:S04]  /*95a0*/  STS [R6], R2 ;  /* 0x0000000206007388 */ /* 0x0005e80000000800 */
        /* <DEDUP_REMOVED lines=11> */
[----:B------:R2:W-:Y:S04]  /*9660*/  STS [R7+0x4000], R2 ;  /* 0x0040000207007388 */ /* 0x0005e80000000800 */
[----:B------:R3:W-:Y:S01]  /*9670*/  STS [R7+0x4400], R3 ;  /* 0x0044000307007388 */ /* 0x0007e20000000800 */
        /* <DEDUP_REMOVED lines=71> */
[----:B------:R-:W-:Y:S04]  /*9af0*/  STS [R9+0xc400], R4 ;  /* 0x00c4000409007388 */ /* 0x000fe80000000800 */
[----:B------:R3:W-:Y:S04]  /*9b00*/  STS [R12+0xc000], R2 ;  /* 0x00c000020c007388 */ /* 0x0007e80000000800 */
[----:B------:R-:W4:Y:S01]  /*9b10*/  LDL R7, [R1+0x64] ;  /* 0x0000640001077983 */ /* 0x000f220000100800 */
[----:B-1----:R-:W-:-:S02]  /*9b20*/  F2FP.BF16.PACK_AB R0, R115, R114 ;  /* 0x000000727300723e */ /* 0x002fc400000010ff */
[----:B--2---:R-:W-:-:S03]  /*9b30*/  F2FP.BF16.PACK_AB R3, R191, R190 ;  /* 0x000000bebf03723e */ /* 0x004fc600000010ff */
[----:B------:R1:W-:Y:S04]  /*9b40*/  STS [R12+0xc400], R0 ;  /* 0x00c400000c007388 */ /* 0x0003e80000000800 */
[----:B------:R2:W-:Y:S01]  /*9b50*/  STS [R11+0xc000], R3 ;  /* 0x00c000030b007388 */ /* 0x0005e20000000800 */
[----:B---3--:R-:W-:Y:S01]  /*9b60*/  F2FP.BF16.PACK_AB R2, R119, R118 ;  /* 0x000000767702723e */ /* 0x008fe200000010ff */
[----:B------:R-:W-:Y:S02]  /*9b70*/  IMAD.MOV.U32 R4, RZ, RZ, 0x4 ;  /* 0x00000004ff047424 */ /* 0x000fe400078e00ff */
[----:B------:R-:W3:Y:S01]  /*9b80*/  LDL.LU R9, [R1+0x74] ;  /* 0x0000740001097983 */ /* 0x000ee20000300800 */
[----:B------:R-:W-:Y:S01]  /*9b90*/  ISETP.NE.U32.AND P0, PT, RZ, c[0x0][0x508], PT ;  /* 0x00014200ff007a0c */ /* 0x000fe20003f05070 */
[----:B------:R-:W-:-:S02]  /*9ba0*/  IMAD.MOV.U32 R14, RZ, RZ, c[0x0][0x388] ;  /* 0x0000e200ff0e7624 */ /* 0x000fc400078e00ff */
[----:B------:R2:W-:Y:S01]  /*9bb0*/  STS [R11+0xc400], R2 ;  /* 0x00c400020b007388 */ /* 0x0005e20000000800 */
[----:B------:R-:W-:Y:S02]  /*9bc0*/  ISETP.NE.AND.EX P1, PT, RZ, c[0x0][0x50c], PT, P0 ;  /* 0x00014300ff007a0c */ /* 0x000fe40003f25300 */
[----:B-1----:R-:W-:Y:S02]  /*9bd0*/  F2FP.BF16.PACK_AB R0, R189, R188 ;  /* 0x000000bcbd00723e */ /* 0x002fe400000010ff */
[----:B--2---:R-:W-:-:S03]  /*9be0*/  F2FP.BF16.PACK_AB R3, R123, R122 ;  /* 0x0000007a7b03723e */ /* 0x004fc600000010ff */
[----:B------:R1:W-:Y:S04]  /*9bf0*/  STS [R6+0xc000], R0 ;  /* 0x00c0000006007388 */ /* 0x0003e80000000800 */
[----:B------:R2:W-:Y:S01]  /*9c00*/  STS [R6+0xc400], R3 ;  /* 0x00c4000306007388 */ /* 0x0005e20000000800 */
[----:B------:R-:W-:-:S05]  /*9c10*/  F2FP.BF16.PACK_AB R2, R113, R112 ;  /* 0x000000707102723e */ /* 0x000fca00000010ff */
[----:B------:R2:W-:Y:S01]  /*9c20*/  STS [R5+0xc000], R2 ;  /* 0x00c0000205007388 */ /* 0x0005e20000000800 */
[----:B-1----:R-:W-:Y:S02]  /*9c30*/  F2FP.BF16.PACK_AB R0, R127, R126 ;  /* 0x0000007e7f00723e */ /* 0x002fe400000010ff */
[----:B--2---:R-:W-:-:S03]  /*9c40*/  F2FP.BF16.PACK_AB R3, R77, R76 ;  /* 0x0000004c4d03723e */ /* 0x004fc600000010ff */
[----:B------:R1:W-:Y:S01]  /*9c50*/  STS [R5+0xc400], R0 ;  /* 0x00c4000005007388 */ /* 0x0003e20000000800 */
[----:B------:R-:W-:-:S03]  /*9c60*/  F2FP.BF16.PACK_AB R6, R79, R78 ;  /* 0x0000004e4f06723e */ /* 0x000fc600000010ff */
[----:B------:R4:W-:Y:S04]  /*9c70*/  STS [R10+0xc000], R3 ;  /* 0x00c000030a007388 */ /* 0x0009e80000000800 */
[----:B------:R2:W-:Y:S04]  /*9c80*/  STS [R10+0xc400], R6 ;  /* 0x00c400060a007388 */ /* 0x0005e80000000800 */
[----:B------:R-:W-:Y:S01]  /*9c90*/  BAR.SYNC.DEFER_BLOCKING 0x1, 0x100 ;  /* 0x0044000000007b1d */ /* 0x000fe20000010000 */
[----:B------:R-:W-:Y:S01]  /*9ca0*/  @P1 LEA R2, P0, R8, c[0x0][0x508], 0x2 ;  /* 0x0001420008021a11 */ /* 0x000fe200078010ff */
[----:B-1----:R-:W-:-:S02]  /*9cb0*/  IMAD.MOV.U32 R0, RZ, RZ, RZ ;  /* 0x000000ffff007224 */ /* 0x002fc400078e00ff */
[----:B------:R-:W-:-:S05]  /*9cc0*/  IMAD.WIDE R4, R8, R4, c[0x0][0x500] ;  /* 0x0001400008047625 */ /* 0x000fca00078e0204 */
[----:B------:R2:W5:Y:S01]  /*9cd0*/  @P2 LDG.E R0, [R4.64] ;  /* 0x0000000604002981 */ /* 0x000562000c1e1900 */
[----:B----4-:R-:W-:-:S05]  /*9ce0*/  @P1 LEA.HI.X R3, R8, c[0x0][0x50c], R7, 0x2, P0 ;  /* 0x0001430008031a11 */ /* 0x010fca00000f1407 */
[----:B------:R1:W5:Y:S01]  /*9cf0*/  @P1 LDG.E R14, [R2.64] ;  /* 0x00000006020e1981 */ /* 0x000362000c1e1900 */
[----:B---3--:R-:W-:-:S04]  /*9d00*/  ISETP.NE.AND P0, PT, R9, RZ, PT ;  /* 0x000000ff0900720c */ /* 0x008fc80003f05270 */
[----:B-1----:R-:W-:Y:S01]  /*9d10*/  SEL R3, R9, c[0x0][0x3d4], P0 ;  /* 0x0000f50009037a07 */ /* 0x002fe20000000000 */
[----:B------:R-:W-:Y:S05]  /*9d20*/  @P1 BRA `(.L_x_39) ;  /* 0x0000004000001947 */ /* 0x000fea0003800000 */
[----:B--2---:R-:W-:Y:S05]  /*9d30*/  @!P2 BRA `(.L_x_39) ;  /* 0x000000300000a947 */ /* 0x004fea0003800000 */
[----:B------:R1:W2:Y:S04]  /*9d40*/  LDG.E R2, [R4.64] ;  /* 0x0000000604027981 */ /* 0x0002a8000c1e1900 */
[----:B-1----:R-:W2:Y:S02]  /*9d50*/  LDG.E R4, [R4.64+0x4] ;  /* 0x0000040604047981 */ /* 0x002ea4000c1e1900 */
[----:B--2--5:R-:W-:Y:S02]  /*9d60*/  IADD3 R14, -R2, R4, RZ ;  /* 0x00000004020e7210 */ /* 0x024fe40007ffe1ff */
.L_x_39:
[----:B--2---:R-:W2:Y:S04]  /*9d70*/  LDL R6, [R1+0xa4] ;  /* 0x0000a40001067983 */ /* 0x004ea80000100800 */
[----:B------:R-:W2:Y:S04]  /*9d80*/  LDL R132, [R1+0x54] ;  /* 0x0000540001847983 */ /* 0x000ea80000100800 */
[----:B------:R-:W3:Y:S04]  /*9d90*/  LDL R21, [R1+0x60] ;  /* 0x0000600001157983 */ /* 0x000ee80000100800 */
[----:B------:R-:W4:Y:S04]  /*9da0*/  LDL R22, [R1+0x98] ;  /* 0x0000980001167983 */ /* 0x000f280000100800 */
[----:B------:R-:W4:Y:S01]  /*9db0*/  LDL R23, [R1+0xa0] ;  /* 0x0000a00001177983 */ /* 0x000f220000100800 */
[----:B------:R-:W-:Y:S01]  /*9dc0*/  IMAD.MOV.U32 R2, RZ, RZ, 0x368 ;  /* 0x00000368ff027424 */ /* 0x000fe200078e00ff */
[----:B------:R-:W-:-:S04]  /*9dd0*/  ISETP.GT.AND P2, PT, R3, 0x1, PT ;  /* 0x000000010300780c */ /* 0x000fc80003f44270 */
[----:B------:R-:W-:-:S04]  /*9de0*/  SEL R2, R2, 0x328, P2 ;  /* 0x0000032802027807 */ /* 0x000fc80001000000 */
[----:B------:R1:W1:Y:S08]  /*9df0*/  LDC.64 R4, c[0x0][R2+0x170] ;  /* 0x00005c0002047b82 */ /* 0x0002700000000a00 */
[----:B------:R1:W3:Y:S08]  /*9e00*/  LDC.64 R12, c[0x0][R2+0x168] ;  /* 0x00005a00020c7b82 */ /* 0x0002f00000000a00 */
[----:B------:R1:W2:Y:S08]  /*9e10*/  LDC.64 R16, c[0x0][R2+0x178] ;  /* 0x00005e0002107b82 */ /* 0x0002b00000000a00 */
[----:B------:R1:W2:Y:S01]  /*9e20*/  LDC.64 R18, c[0x0][R2+0x160] ;  /* 0x0000580002127b82 */ /* 0x0002a20000000a00 */
[----:B------:R-:W-:-:S04]  /*9e30*/  ISETP.NE.U32.AND P0, PT, RZ, c[0x0][0x500], PT ;  /* 0x00014000ff007a0c */ /* 0x000fc80003f05070 */
[----:B------:R-:W-:-:S04]  /*9e40*/  ISETP.NE.AND.EX P0, PT, RZ, c[0x0][0x504], PT, P0 ;  /* 0x00014100ff007a0c */ /* 0x000fc80003f05300 */
[----:B------:R-:W-:Y:S02]  /*9e50*/  SEL R8, R8, RZ, !P0 ;  /* 0x000000ff08087207 */ /* 0x000fe40004000000 */
[----:B------:R-:W-:Y:S01]  /*9e60*/  SEL R3, R7, RZ, !P0 ;  /* 0x000000ff07037207 */ /* 0x000fe20004000000 */
[----:B-1----:R-:W-:-:S05]  /*9e70*/  IMAD.MOV.U32 R2, RZ, RZ, c[0x0][0x4e8] ;  /* 0x00013a00ff027624 */ /* 0x002fca00078e00ff */
[----:B------:R-:W-:Y:S01]  /*9e80*/  ISETP.NE.AND P3, PT, R2, 0x1, PT ;  /* 0x000000010200780c */ /* 0x000fe20003f65270 */
[----:B------:R-:W-:-:S04]  /*9e90*/  IMAD R2, R5, R8, RZ ;  /* 0x0000000805027224 */ /* 0x000fc800078e02ff */
[C---:B------:R-:W-:Y:S02]  /*9ea0*/  IMAD R11, R4.reuse, R3, R2 ;  /* 0x00000003040b7224 */ /* 0x040fe400078e0202 */
[----:B------:R-:W-:Y:S01]  /*9eb0*/  IMAD.WIDE.U32 R4, R4, R8, RZ ;  /* 0x0000000804047225 */ /* 0x000fe200078e00ff */
[----:B------:R-:W1:Y:S03]  /*9ec0*/  S2R R24, SR_TID.X ;  /* 0x0000000000187919 */ /* 0x000e660000002100 */
[----:B--2---:R-:W-:-:S04]  /*9ed0*/  IMAD R9, R132, 0x80, R6 ;  /* 0x0000008084097824 */ /* 0x004fc800078e0206 */
[----:B------:R-:W-:-:S04]  /*9ee0*/  @P3 IMAD.HI.U32 R3, R9, c[0x0][0x4ec], RZ ;  /* 0x00013b0009033a27 */ /* 0x000fc800078e00ff */
[----:B---3--:R-:W-:-:S04]  /*9ef0*/  IMAD.WIDE.U32 R6, R12, R21, RZ ;  /* 0x000000150c067225 */ /* 0x008fc800078e00ff */
[----:B------:R-:W-:Y:S01]  /*9f00*/  IMAD.MOV.U32 R2, RZ, RZ, R9 ;  /* 0x000000ffff027224 */ /* 0x000fe200078e0009 */
[----:B------:R-:W-:Y:S01]  /*9f10*/  @P3 SHF.R.U32.HI R2, RZ, c[0x0][0x4f0], R3 ;  /* 0x00013c00ff023a19 */ /* 0x000fe20000011603 */
[----:B------:R-:W-:Y:S01]  /*9f20*/  IMAD R10, R13, R21, RZ ;  /* 0x000000150d0a7224 */ /* 0x000fe200078e02ff */
[----:B----4-:R-:W-:Y:S02]  /*9f30*/  SEL R3, R22, RZ, P2 ;  /* 0x000000ff16037207 */ /* 0x010fe40001000000 */
[----:B-----5:R-:W-:Y:S01]  /*9f40*/  IADD3 R13, P1, P0, R4, R6, R0 ;  /* 0x00000006040d7210 */ /* 0x020fe2000783e000 */
[----:B------:R-:W-:Y:S01]  /*9f50*/  IMAD.IADD R6, R7, 0x1, R10 ;  /* 0x0000000107067824 */ /* 0x000fe200078e020a */
[----:B------:R-:W-:Y:S01]  /*9f60*/  SHF.R.S32.HI R10, RZ, 0x1f, R0 ;  /* 0x0000001fff0a7819 */ /* 0x000fe20000011400 */
[----:B------:R-:W-:Y:S02]  /*9f70*/  IMAD.IADD R12, R5, 0x1, R11 ;  /* 0x00000001050c7824 */ /* 0x000fe400078e020b */
[----:B------:R-:W-:-:S02]  /*9f80*/  IMAD.MOV R7, RZ, RZ, -R2 ;  /* 0x000000ffff077224 */ /* 0x000fc400078e0a02 */
[-C--:B------:R-:W-:Y:S02]  /*9f90*/  IMAD R11, R17, R3.reuse, RZ ;  /* 0x00000003110b7224 */ /* 0x080fe400078e02ff */
[----:B------:R-:W-:Y:S01]  /*9fa0*/  IMAD.WIDE.U32 R4, R16, R3, RZ ;  /* 0x0000000310047225 */ /* 0x000fe200078e00ff */
[----:B------:R-:W-:-:S03]  /*9fb0*/  IADD3.X R12, R12, R6, R10, P1, P0 ;  /* 0x000000060c0c7210 */ /* 0x000fc60000fe040a */
[----:B------:R-:W-:Y:S01]  /*9fc0*/  IMAD R3, R7, c[0x0][0x4e8], R9 ;  /* 0x00013a0007037a24 */ /* 0x000fe200078e0209 */
[----:B------:R-:W-:Y:S01]  /*9fd0*/  IADD3 R4, P1, P0, R2, R13, R4 ;  /* 0x0000000d02047210 */ /* 0x000fe2000783e004 */
[----:B------:R-:W-:Y:S01]  /*9fe0*/  IMAD.IADD R11, R5, 0x1, R11 ;  /* 0x00000001050b7824 */ /* 0x000fe200078e020b */
[----:B------:R-:W-:Y:S01]  /*9ff0*/  SHF.R.S32.HI R5, RZ, 0x1f, R2 ;  /* 0x0000001fff057819 */ /* 0x000fe20000011402 */
[----:B------:R-:W-:Y:S01]  /*a000*/  IMAD R2, R19, R3, RZ ;  /* 0x0000000313027224 */ /* 0x000fe200078e02ff */
[----:B------:R-:W-:Y:S02]  /*a010*/  SHF.R.S32.HI R6, RZ, 0x1f, R3 ;  /* 0x0000001fff067819 */ /* 0x000fe40000011403 */
[----:B------:R-:W-:Y:S01]  /*a020*/  IADD3.X R5, R5, R12, R11, P1, P0 ;  /* 0x0000000c05057210 */ /* 0x000fe20000fe040b */
[----:B------:R-:W-:Y:S02]  /*a030*/  IMAD.MOV.U32 R7, RZ, RZ, c[0x0][0x4a8] ;  /* 0x00012a00ff077624 */ /* 0x000fe400078e00ff */
[----:B------:R-:W-:-:S02]  /*a040*/  IMAD R6, R18, R6, R2 ;  /* 0x0000000612067224 */ /* 0x000fc400078e0202 */
[----:B------:R-:W-:Y:S01]  /*a050*/  IMAD.WIDE.U32 R2, R18, R3, R4 ;  /* 0x0000000312027225 */ /* 0x000fe200078e0004 */
[----:B------:R-:W-:-:S03]  /*a060*/  SEL R4, R7, c[0x0][0x450], P2 ;  /* 0x0001140007047a07 */ /* 0x000fc60001000000 */
[----:B------:R-:W-:Y:S01]  /*a070*/  IMAD.MOV.U32 R5, RZ, RZ, c[0x0][0x4ac] ;  /* 0x00012b00ff057624 */ /* 0x000fe200078e00ff */
[----:B-1----:R-:W-:Y:S01]  /*a080*/  SHF.R.S32.HI R22, RZ, 0x1f, R24 ;  /* 0x0000001fff167819 */ /* 0x002fe20000011418 */
[----:B------:R-:W-:Y:S01]  /*a090*/  IMAD.IADD R3, R3, 0x1, R6 ;  /* 0x0000000103037824 */ /* 0x000fe200078e0206 */
[----:B------:R-:W-:Y:S02]  /*a0a0*/  LEA R4, P0, R2, R4, 0x2 ;  /* 0x0000000402047211 */ /* 0x000fe400078010ff */
[----:B------:R-:W-:Y:S02]  /*a0b0*/  SEL R5, R5, c[0x0][0x454], P2 ;  /* 0x0001150005057a07 */ /* 0x000fe40001000000 */
[----:B------:R-:W-:Y:S02]  /*a0c0*/  LEA.HI R22, R22, R24, RZ, 0x5 ;  /* 0x0000001816167211 */ /* 0x000fe400078f28ff */
[----:B------:R-:W-:Y:S02]  /*a0d0*/  LEA.HI.X R2, R2, R5, R3, 0x2, P0 ;  /* 0x0000000502027211 */ /* 0x000fe400000f1403 */
[----:B------:R-:W-:Y:S01]  /*a0e0*/  LOP3.LUT R22, R22, 0xffffffe0, RZ, 0xc0, !PT ;  /* 0xffffffe016167812 */ /* 0x000fe200078ec0ff */
[----:B------:R-:W-:Y:S04]  /*a0f0*/  SHFL.IDX PT, R6, R4, RZ, 0x1c1f ;  /* 0x001c1fff04067589 */ /* 0x000fe800000e0000 */
[----:B------:R-:W1:Y:S01]  /*a100*/  SHFL.IDX PT, R7, R2, RZ, 0x1c1f ;  /* 0x001c1fff02077589 */ /* 0x000e6200000e0000 */
[----:B------:R-:W-:-:S03]  /*a110*/  IMAD.IADD R22, R24, 0x1, -R22 ;  /* 0x0000000118167824 */ /* 0x000fc600078e0a16 */
[----:B------:R-:W-:Y:S01]  /*a120*/  SHFL.IDX PT, R4, R4, 0x1, 0x1c1f ;  /* 0x003c1f0004047f89 */ /* 0x000fe200000e0000 */
[----:B------:R-:W-:-:S03]  /*a130*/  IMAD R13, R14, c[0x0][0x4e8], RZ ;  /* 0x00013a000e0d7a24 */ /* 0x000fc600078e02ff */
[----:B------:R2:W3:Y:S01]  /*a140*/  SHFL.IDX PT, R5, R2, 0x1, 0x1c1f ;  /* 0x003c1f0002057f89 */ /* 0x0004e200000e0000 */
[----:B------:R-:W-:Y:S01]  /*a150*/  LOP3.LUT P0, RZ, R22, 0x3, RZ, 0xc0, !PT ;  /* 0x0000000316ff7812 */ /* 0x000fe2000780c0ff */
[----:B--2---:R-:W-:-:S05]  /*a160*/  IMAD R2, R132, 0x80, R23 ;  /* 0x0000008084027824 */ /* 0x004fca00078e0217 */
[C---:B------:R-:W-:Y:S02]  /*a170*/  IADD3 R3, R2.reuse, 0x8, RZ ;  /* 0x0000000802037810 */ /* 0x040fe40007ffe0ff */
[-C--:B------:R-:W-:Y:S02]  /*a180*/  ISETP.GE.OR P1, PT, R2, R13.reuse, P0 ;  /* 0x0000000d0200720c */ /* 0x080fe40000726670 */
[----:B------:R-:W-:-:S11]  /*a190*/  ISETP.GE.OR P0, PT, R3, R13, P0 ;  /* 0x0000000d0300720c */ /* 0x000fd60000706670 */
[----:B-1----:R1:W-:Y:S01]  /*a1a0*/  @!P1 ST.E [R6.64], R20 ;  /* 0x0000001406009985 */ /* 0x0023e2000c101906 */
[----:B------:R-:W-:-:S03]  /*a1b0*/  ISETP.GE.AND P1, PT, R3, R13, PT ;  /* 0x0000000d0300720c */ /* 0x000fc60003f26270 */
[----:B---3--:R1:W-:Y:S01]  /*a1c0*/  @!P0 ST.E [R4.64], R15 ;  /* 0x0000000f04008985 */ /* 0x0083e2000c101906 */
[----:B------:R-:W-:Y:S02]  /*a1d0*/  ISETP.GE.AND P0, PT, R2, R13, PT ;  /* 0x0000000d0200720c */ /* 0x000fe40003f06270 */
[----:B------:R-:W-:Y:S01]  /*a1e0*/  P2R R130, PR, RZ, 0x2 ;  /* 0x00000002ff827803 */ /* 0x000fe20000000000 */
[----:B------:R-:W-:Y:S05]  /*a1f0*/  @P2 BRA `(.L_x_40) ;  /* 0x00000b4000002947 */ /* 0x000fea0003800000 */
[----:B------:R-:W2:Y:S01]  /*a200*/  S2R R23, SR_TID.X ;  /* 0x0000000000177919 */ /* 0x000ea20000002100 */
[----:B------:R-:W-:Y:S01]  /*a210*/  IMAD R10, R10, c[0x0][0x3a0], RZ ;  /* 0x0000e8000a0a7a24 */ /* 0x000fe200078e02ff */
[----:B-1----:R-:W-:Y:S01]  /*a220*/  SHF.R.S32.HI R5, RZ, 0x1f, R8 ;  /* 0x0000001fff057819 */ /* 0x002fe20000011408 */
[C---:B------:R-:W-:Y:S01]  /*a230*/  IMAD.WIDE.U32 R2, R0.reuse, c[0x0][0x3a0], RZ ;  /* 0x0000e80000027a25 */ /* 0x040fe200078e00ff */
[----:B------:R1:W3:Y:S03]  /*a240*/  LDS.128 R28, [R248+0x80] ;  /* 0x00008000f81c7984 */ /* 0x0002e60000000c00 */
[----:B------:R-:W-:Y:S01]  /*a250*/  IMAD R0, R0, c[0x0][0x3a4], R10 ;  /* 0x0000e90000007a24 */ /* 0x000fe200078e020a */
[----:B------:R1:W4:Y:S01]  /*a260*/  LDS.128 R44, [R248+0x1080] ;  /* 0x00108000f82c7984 */ /* 0x0003220000000c00 */
[----:B------:R-:W-:-:S02]  /*a270*/  IMAD R5, R5, c[0x0][0x3f0], RZ ;  /* 0x0000fc0005057a24 */ /* 0x000fc400078e02ff */
[----:B------:R-:W-:Y:S01]  /*a280*/  IMAD.IADD R3, R3, 0x1, R0 ;  /* 0x0000000103037824 */ /* 0x000fe200078e0200 */
[----:B------:R1:W1:Y:S01]  /*a290*/  LDS.128 R60, [R248+0x2080] ;  /* 0x00208000f83c7984 */ /* 0x0002620000000c00 */
[C---:B------:R-:W-:Y:S02]  /*a2a0*/  IMAD R7, R8.reuse, c[0x0][0x3f4], R5 ;  /* 0x0000fd0008077a24 */ /* 0x040fe400078e0205 */
[C---:B------:R-:W-:Y:S01]  /*a2b0*/  IMAD.WIDE.U32 R2, R21.reuse, c[0x0][0x3e8], R2 ;  /* 0x0000fa0015027a25 */ /* 0x040fe200078e0002 */
[----:B------:R1:W1:Y:S03]  /*a2c0*/  LDS.128 R72, [R248+0x3080] ;  /* 0x00308000f8487984 */ /* 0x0002660000000c00 */
[----:B------:R-:W-:Y:S01]  /*a2d0*/  IMAD R3, R21, c[0x0][0x3ec], R3 ;  /* 0x0000fb0015037a24 */ /* 0x000fe200078e0203 */
[----:B------:R1:W1:Y:S03]  /*a2e0*/  LDS.128 R24, [R248+0x4080] ;  /* 0x00408000f8187984 */ /* 0x0002660000000c00 */
[----:B------:R-:W-:Y:S01]  /*a2f0*/  IMAD.WIDE.U32 R2, R8, c[0x0][0x3f0], R2 ;  /* 0x0000fc0008027a25 */ /* 0x000fe200078e0002 */
[--C-:B--2---:R-:W-:Y:S01]  /*a300*/  SHF.R.S32.HI R22, RZ, 0x1f, R23.reuse ;  /* 0x0000001fff167819 */ /* 0x104fe20000011417 */
[----:B------:R2:W1:Y:S01]  /*a310*/  LDS.128 R40, [R248+0x5080] ;  /* 0x00508000f8287984 */ /* 0x0004620000000c00 */
[----:B------:R-:W-:-:S02]  /*a320*/  SHF.R.S32.HI R133, RZ, 0x1f, R23 ;  /* 0x0000001fff857819 */ /* 0x000fc40000011417 */
[-C--:B------:R-:W-:Y:S01]  /*a330*/  LEA.HI R22, R22, R23.reuse, RZ, 0x3 ;  /* 0x0000001716167211 */ /* 0x080fe200078f18ff */
[----:B------:R2:W1:Y:S01]  /*a340*/  LDS.128 R56, [R248+0x6080] ;  /* 0x00608000f8387984 */ /* 0x0004620000000c00 */
[-C--:B------:R-:W-:Y:S02]  /*a350*/  LEA.HI R133, R133, R23.reuse, RZ, 0x3 ;  /* 0x0000001785857211 */ /* 0x080fe400078f18ff */
[----:B------:R-:W-:Y:S01]  /*a360*/  LOP3.LUT R22, R22, 0xfffffff8, RZ, 0xc0, !PT ;  /* 0xfffffff816167812 */ /* 0x000fe200078ec0ff */
[----:B------:R2:W1:Y:S01]  /*a370*/  LDS.128 R68, [R248+0x7080] ;  /* 0x00708000f8447984 */ /* 0x0004620000000c00 */
[----:B------:R-:W-:Y:S02]  /*a380*/  SHF.R.S32.HI R133, RZ, 0x3, R133 ;  /* 0x00000003ff857819 */ /* 0x000fe40000011485 */
[----:B------:R-:W-:Y:S01]  /*a390*/  IADD3 R22, -R22, R23, RZ ;  /* 0x0000001716167210 */ /* 0x000fe20007ffe1ff */
[----:B------:R2:W1:Y:S01]  /*a3a0*/  LDS.128 R36, [R248+0x9080] ;  /* 0x00908000f8247984 */ /* 0x0004620000000c00 */
[----:B------:R-:W-:-:S02]  /*a3b0*/  IADD3 R3, R3, R7, RZ ;  /* 0x0000000703037210 */ /* 0x000fc40007ffe0ff */
[-C--:B------:R-:W-:Y:S01]  /*a3c0*/  LEA R4, R22, R133.reuse, 0x5 ;  /* 0x0000008516047211 */ /* 0x080fe200078e28ff */
[----:B------:R2:W1:Y:S01]  /*a3d0*/  LDS.128 R52, [R248+0xa080] ;  /* 0x00a08000f8347984 */ /* 0x0004620000000c00 */
[C---:B------:R-:W-:Y:S02]  /*a3e0*/  LEA R11, R132.reuse, R133, 0x7 ;  /* 0x00000085840b7211 */ /* 0x040fe400078e38ff */
[----:B------:R-:W-:Y:S01]  /*a3f0*/  LEA R4, R132, R4, 0x7 ;  /* 0x0000000484047211 */ /* 0x000fe200078e38ff */
[----:B------:R2:W1:Y:S04]  /*a400*/  LDS.128 R20, [R248+0x8080] ;  /* 0x00808000f8147984 */ /* 0x0004680000000c00 */
[----:B------:R-:W-:Y:S01]  /*a410*/  @P3 IMAD.HI.U32 R6, R4, c[0x0][0x4ec], RZ ;  /* 0x00013b0004063a27 */ /* 0x000fe200078e00ff */
[----:B------:R2:W1:Y:S03]  /*a420*/  LDS.128 R64, [R248+0xb080] ;  /* 0x00b08000f8407984 */ /* 0x0004660000000c00 */
[----:B------:R-:W-:Y:S01]  /*a430*/  IMAD.MOV.U32 R0, RZ, RZ, R4 ;  /* 0x000000ffff007224 */ /* 0x000fe200078e0004 */
[----:B------:R2:W1:Y:S01]  /*a440*/  LDS.128 R16, [R248+0xc080] ;  /* 0x00c08000f8107984 */ /* 0x0004620000000c00 */
[----:B------:R-:W-:-:S03]  /*a450*/  @P3 SHF.R.U32.HI R0, RZ, c[0x0][0x4f0], R6 ;  /* 0x00013c00ff003a19 */ /* 0x000fc60000011606 */
[----:B------:R2:W1:Y:S01]  /*a460*/  LDS.128 R32, [R248+0xd080] ;  /* 0x00d08000f8207984 */ /* 0x0004620000000c00 */
[----:B------:R-:W-:Y:S01]  /*a470*/  SHF.R.S32.HI R6, RZ, 0x1f, R0 ;  /* 0x0000001fff067819 */ /* 0x000fe20000011400 */
[C---:B------:R-:W-:Y:S01]  /*a480*/  IMAD.WIDE.U32 R2, R0.reuse, c[0x0][0x3e0], R2 ;  /* 0x0000f80000027a25 */ /* 0x040fe200078e0002 */
[----:B------:R-:W-:Y:S01]  /*a490*/  IADD3 R5, -R0, RZ, RZ ;  /* 0x000000ff00057210 */ /* 0x000fe20007ffe1ff */
[----:B------:R2:W1:Y:S02]  /*a4a0*/  LDS.128 R48, [R248+0xe080] ;  /* 0x00e08000f8307984 */ /* 0x0004640000000c00 */
[----:B------:R-:W-:Y:S02]  /*a4b0*/  IMAD R6, R6, c[0x0][0x3e0], RZ ;  /* 0x0000f80006067a24 */ /* 0x000fe400078e02ff */
[----:B------:R2:W1:Y:S01]  /*a4c0*/  LDS.128 R76, [R248+0xf080] ;  /* 0x00f08000f84c7984 */ /* 0x0004620000000c00 */
[----:B------:R-:W-:Y:S02]  /*a4d0*/  IMAD R4, R5, c[0x0][0x4e8], R4 ;  /* 0x00013a0005047a24 */ /* 0x000fe400078e0204 */
[----:B------:R-:W-:-:S03]  /*a4e0*/  IMAD R5, R0, c[0x0][0x3e4], R6 ;  /* 0x0000f90000057a24 */ /* 0x000fc600078e0206 */
[----:B------:R-:W-:Y:S01]  /*a4f0*/  SHF.R.S32.HI R0, RZ, 0x1f, R4 ;  /* 0x0000001fff007819 */ /* 0x000fe20000011404 */
[----:B------:R-:W-:-:S04]  /*a500*/  IMAD.IADD R3, R3, 0x1, R5 ;  /* 0x0000000103037824 */ /* 0x000fc800078e0205 */
[----:B------:R-:W-:Y:S02]  /*a510*/  IMAD R0, R0, c[0x0][0x3d8], RZ ;  /* 0x0000f60000007a24 */ /* 0x000fe400078e02ff */
[----:B------:R-:W-:-:S04]  /*a520*/  IMAD.WIDE.U32 R2, R4, c[0x0][0x3d8], R2 ;  /* 0x0000f60004027a25 */ /* 0x000fc800078e0002 */
[----:B------:R-:W-:Y:S01]  /*a530*/  IMAD R0, R4, c[0x0][0x3dc], R0 ;  /* 0x0000f70004007a24 */ /* 0x000fe200078e0200 */
[----:B------:R-:W-:-:S04]  /*a540*/  LEA R14, P0, R2, c[0x0][0x380], 0x1 ;  /* 0x0000e000020e7a11 */ /* 0x000fc800078008ff */
[----:B------:R-:W-:-:S04]  /*a550*/  IADD3 R0, R3, R0, RZ ;  /* 0x0000000003007210 */ /* 0x000fc80007ffe0ff */
[----:B------:R-:W-:Y:S01]  /*a560*/  LEA.HI.X R12, R2, c[0x0][0x384], R0, 0x1, P0 ;  /* 0x0000e100020c7a11 */ /* 0x000fe200000f0c00 */
[----:B------:R-:W-:Y:S05]  /*a570*/  BRA.DIV ~URZ, `(.L_x_41) ;  /* 0x000040227f007947 */ /* 0x000fea000b800000 */
[----:B--234-:R2:W3:Y:S02]  /*a580*/  SHFL.IDX PT, R10, R12, RZ, 0x181f ;  /* 0x00181fff0c0a7589 */ /* 0x01c4e400000e0000 */
.L_x_98:
[----:B------:R-:W-:Y:S05]  /*a590*/  BRA.DIV ~URZ, `(.L_x_42) ;  /* 0x000040727f007947 */ /* 0x000fea000b800000 */
[----:B------:R4:W2:Y:S02]  /*a5a0*/  SHFL.IDX PT, R0, R14, RZ, 0x181f ;  /* 0x00181fff0e007589 */ /* 0x0008a400000e0000 */
.L_x_99:
[----:B------:R-:W-:Y:S01]  /*a5b0*/  ISETP.GE.AND P0, PT, R11, R13, PT ;  /* 0x0000000d0b00720c */ /* 0x000fe20003f06270 */
[----:B------:R-:W-:-:S12]  /*a5c0*/  BSSY B0, `(.L_x_43) ;  /* 0x0000019000007945 */ /* 0x000fd80003800000 */
[----:B------:R-:W-:Y:S05]  /*a5d0*/  @P0 BRA `(.L_x_44) ;  /* 0x0000017000000947 */ /* 0x000fea0003800000 */
[----:B------:R-:W5:Y:S04]  /*a5e0*/  LDL.64 R2, [R1+0x30] ;  /* 0x0000300001027983 */ /* 0x000f680000100a00 */
[----:B----4-:R-:W4:Y:S04]  /*a5f0*/  LDL R83, [R1+0x38] ;  /* 0x0000380001537983 */ /* 0x010f280000100800 */
[----:B---3--:R-:W3:Y:S04]  /*a600*/  LDL R81, [R1+0x3c] ;  /* 0x00003c0001517983 */ /* 0x008ee80000100800 */
[----:B--2---:R-:W2:Y:S04]  /*a610*/  LDL R15, [R1+0x40] ;  /* 0x00004000010f7983 */ /* 0x004ea80000100800 */
[----:B------:R-:W2:Y:S04]  /*a620*/  LDL R84, [R1+0x70] ;  /* 0x0000700001547983 */ /* 0x000ea80000100800 */
[----:B------:R-:W2:Y:S04]  /*a630*/  LDL R82, [R1+0x6c] ;  /* 0x00006c0001527983 */ /* 0x000ea80000100800 */
[----:B------:R-:W2:Y:S01]  /*a640*/  LDL R80, [R1+0x68] ;  /* 0x0000680001507983 */ /* 0x000ea20000100800 */
[----:B-----5:R-:W-:-:S02]  /*a650*/  ISETP.GE.AND P3, PT, R2, c[0x0][0x3c8], PT ;  /* 0x0000f20002007a0c */ /* 0x020fc40003f66270 */
[----:B----4-:R-:W-:Y:S02]  /*a660*/  ISETP.GE.AND P2, PT, R83, c[0x0][0x3c8], PT ;  /* 0x0000f20053007a0c */ /* 0x010fe40003f46270 */
[----:B---3--:R-:W-:Y:S02]  /*a670*/  ISETP.GE.AND P1, PT, R81, c[0x0][0x3c8], PT ;  /* 0x0000f20051007a0c */ /* 0x008fe40003f26270 */
[----:B--2---:R-:W-:-:S07]  /*a680*/  ISETP.GE.AND P0, PT, R15, c[0x0][0x3c8], PT ;  /* 0x0000f2000f007a0c */ /* 0x004fce0003f06270 */
[CC--:B------:R-:W-:Y:S02]  /*a690*/  @!P3 LEA R8, P4, R2.reuse, R0.reuse, 0x1 ;  /* 0x000000000208b211 */ /* 0x0c0fe400078808ff */
[----:B------:R-:W-:Y:S02]  /*a6a0*/  @!P2 LEA R6, P6, R83, R0, 0x1 ;  /* 0x000000005306a211 */ /* 0x000fe400078c08ff */
[----:B------:R-:W-:Y:S02]  /*a6b0*/  @!P3 LEA.HI.X R9, R2, R10, R3, 0x1, P4 ;  /* 0x0000000a0209b211 */ /* 0x000fe400020f0c03 */
[----:B------:R-:W-:Y:S02]  /*a6c0*/  @!P1 LEA R4, P5, R81, R0, 0x1 ;  /* 0x0000000051049211 */ /* 0x000fe400078a08ff */
[----:B------:R-:W-:Y:S02]  /*a6d0*/  @!P2 LEA.HI.X R7, R83, R10, R84, 0x1, P6 ;  /* 0x0000000a5307a211 */ /* 0x000fe400030f0c54 */
[----:B------:R-:W-:-:S02]  /*a6e0*/  @!P0 LEA R2, P4, R15, R0, 0x1 ;  /* 0x000000000f028211 */ /* 0x000fc400078808ff */
[-C--:B------:R-:W-:Y:S02]  /*a6f0*/  @!P1 LEA.HI.X R5, R81, R10.reuse, R82, 0x1, P5 ;  /* 0x0000000a51059211 */ /* 0x080fe400028f0c52 */
[----:B------:R-:W-:Y:S01]  /*a700*/  @!P0 LEA.HI.X R3, R15, R10, R80, 0x1, P4 ;  /* 0x0000000a0f038211 */ /* 0x000fe200020f0c50 */
[----:B------:R2:W-:Y:S04]  /*a710*/  @!P3 ST.E.128 [R8.64], R28 ;  /* 0x0000001c0800b985 */ /* 0x0005e8000c101d06 */
[----:B-1----:R2:W-:Y:S04]  /*a720*/  @!P2 ST.E.128 [R6.64], R24 ;  /* 0x000000180600a985 */ /* 0x0025e8000c101d06 */
[----:B------:R2:W-:Y:S04]  /*a730*/  @!P1 ST.E.128 [R4.64], R20 ;  /* 0x0000001404009985 */ /* 0x0005e8000c101d06 */
[----:B------:R2:W-:Y:S02]  /*a740*/  @!P0 ST.E.128 [R2.64], R16 ;  /* 0x0000001002008985 */ /* 0x0005e4000c101d06 */
.L_x_44:
[----:B------:R-:W-:Y:S05]  /*a750*/  BSYNC B0 ;  /* 0x0000000000007941 */ /* 0x000fea0003800000 */
.L_x_43:
[----:B------:R-:W-:Y:S05]  /*a760*/  BRA.DIV ~URZ, `(.L_x_45) ;  /* 0x00003f027f007947 */ /* 0x000fea000b800000 */
[----:B---3--:R3:W4:Y:S04]  /*a770*/  SHFL.IDX PT, R10, R12, 0x1, 0x181f ;  /* 0x00381f000c0a7f89 */ /* 0x00872800000e0000 */
[----:B--2---:R3:W2:Y:S02]  /*a780*/  SHFL.IDX PT, R0, R14, 0x1, 0x181f ;  /* 0x00381f000e007f89 */ /* 0x0046a400000e0000 */
.L_x_100:
[----:B------:R-:W-:Y:S01]  /*a790*/  IADD3 R2, R11, 0x20, RZ ;  /* 0x000000200b027810 */ /* 0x000fe20007ffe0ff */
[----:B------:R-:W-:Y:S03]  /*a7a0*/  BSSY B0, `(.L_x_46) ;  /* 0x000001a000007945 */ /* 0x000fe60003800000 */
[----:B------:R-:W-:-:S13]  /*a7b0*/  ISETP.GE.AND P0, PT, R2, R13, PT ;  /* 0x0000000d0200720c */ /* 0x000fda0003f06270 */
[----:B------:R-:W-:Y:S05]  /*a7c0*/  @P0 BRA `(.L_x_47) ;  /* 0x0000017000000947 */ /* 0x000fea0003800000 */
[----:B-1----:R-:W5:Y:S04]  /*a7d0*/  LDL.64 R22, [R1+0x30] ;  /* 0x0000300001167983 */ /* 0x002f680000100a00 */
[----:B---3--:R-:W3:Y:S04]  /*a7e0*/  LDL R19, [R1+0x38] ;  /* 0x0000380001137983 */ /* 0x008ee80000100800 */
[----:B----4-:R-:W4:Y:S04]  /*a7f0*/  LDL R17, [R1+0x3c] ;  /* 0x00003c0001117983 */ /* 0x010f280000100800 */
[----:B--2---:R-:W2:Y:S04]  /*a800*/  LDL R15, [R1+0x40] ;  /* 0x00004000010f7983 */ /* 0x004ea80000100800 */
[----:B------:R-:W2:Y:S04]  /*a810*/  LDL R20, [R1+0x70] ;  /* 0x0000700001147983 */ /* 0x000ea80000100800 */
[----:B------:R-:W2:Y:S04]  /*a820*/  LDL R18, [R1+0x6c] ;  /* 0x00006c0001127983 */ /* 0x000ea80000100800 */
[----:B------:R-:W2:Y:S01]  /*a830*/  LDL R16, [R1+0x68] ;  /* 0x0000680001107983 */ /* 0x000ea20000100800 */
[----:B-----5:R-:W-:-:S02]  /*a840*/  ISETP.GE.AND P3, PT, R22, c[0x0][0x3c8], PT ;  /* 0x0000f20016007a0c */ /* 0x020fc40003f66270 */
[----:B---3--:R-:W-:Y:S02]  /*a850*/  ISETP.GE.AND P2, PT, R19, c[0x0][0x3c8], PT ;  /* 0x0000f20013007a0c */ /* 0x008fe40003f46270 */
[----:B----4-:R-:W-:Y:S02]  /*a860*/  ISETP.GE.AND P1, PT, R17, c[0x0][0x3c8], PT ;  /* 0x0000f20011007a0c */ /* 0x010fe40003f26270 */
        /* <DEDUP_REMOVED lines=10> */
[----:B------:R1:W-:Y:S04]  /*a910*/  @!P2 ST.E.128 [R6.64], R40 ;  /* 0x000000280600a985 */ /* 0x0003e8000c101d06 */
[----:B------:R1:W-:Y:S04]  /*a920*/  @!P1 ST.E.128 [R4.64], R36 ;  /* 0x0000002404009985 */ /* 0x0003e8000c101d06 */
[----:B------:R1:W-:Y:S02]  /*a930*/  @!P0 ST.E.128 [R2.64], R32 ;  /* 0x0000002002008985 */ /* 0x0003e4000c101d06 */
.L_x_47:
[----:B------:R-:W-:Y:S05]  /*a940*/  BSYNC B0 ;  /* 0x0000000000007941 */ /* 0x000fea0003800000 */
.L_x_46:
[----:B------:R-:W-:Y:S05]  /*a950*/  BRA.DIV ~URZ, `(.L_x_48) ;  /* 0x00003dd27f007947 */ /* 0x000fea000b800000 */
[----:B----4-:R4:W3:Y:S02]  /*a960*/  SHFL.IDX PT, R10, R12, 0x2, 0x181f ;  /* 0x00581f000c0a7f89 */ /* 0x0108e400000e0000 */
.L_x_101:
[----:B------:R-:W-:Y:S05]  /*a970*/  BRA.DIV ~URZ, `(.L_x_49) ;  /* 0x00003e227f007947 */ /* 0x000fea000b800000 */
[----:B--2---:R2:W4:Y:S02]  /*a980*/  SHFL.IDX PT, R0, R14, 0x2, 0x181f ;  /* 0x00581f000e007f89 */ /* 0x00452400000e0000 */
.L_x_102:
[----:B-1----:R-:W-:Y:S01]  /*a990*/  IADD3 R2, R11, 0x40, RZ ;  /* 0x000000400b027810 */ /* 0x002fe20007ffe0ff */
[----:B------:R-:W-:Y:S03]  /*a9a0*/  BSSY B0, `(.L_x_50) ;  /* 0x000001a000007945 */ /* 0x000fe60003800000 */
[----:B------:R-:W-:-:S13]  /*a9b0*/  ISETP.GE.AND P0, PT, R2, R13, PT ;  /* 0x0000000d0200720c */ /* 0x000fda0003f06270 */
[----:B------:R-:W-:Y:S05]  /*a9c0*/  @P0 BRA `(.L_x_51) ;  /* 0x0000017000000947 */ /* 0x000fea0003800000 */
[----:B------:R-:W5:Y:S04]  /*a9d0*/  LDL.64 R22, [R1+0x30] ;  /* 0x0000300001167983 */ /* 0x000f680000100a00 */
[----:B--2---:R-:W2:Y:S04]  /*a9e0*/  LDL R19, [R1+0x38] ;  /* 0x0000380001137983 */ /* 0x004ea80000100800 */
[----:B----4-:R-:W4:Y:S04]  /*a9f0*/  LDL R17, [R1+0x3c] ;  /* 0x00003c0001117983 */ /* 0x010f280000100800 */
[----:B---3--:R-:W3:Y:S04]  /*aa00*/  LDL R15, [R1+0x40] ;  /* 0x00004000010f7983 */ /* 0x008ee80000100800 */
[----:B------:R-:W3:Y:S04]  /*aa10*/  LDL R20, [R1+0x70] ;  /* 0x0000700001147983 */ /* 0x000ee80000100800 */
[----:B------:R-:W3:Y:S04]  /*aa20*/  LDL R18, [R1+0x6c] ;  /* 0x00006c0001127983 */ /* 0x000ee80000100800 */
[----:B------:R-:W3:Y:S01]  /*aa30*/  LDL R16, [R1+0x68] ;  /* 0x0000680001107983 */ /* 0x000ee20000100800 */
[----:B-----5:R-:W-:-:S02]  /*aa40*/  ISETP.GE.AND P3, PT, R22, c[0x0][0x3c8], PT ;  /* 0x0000f20016007a0c */ /* 0x020fc40003f66270 */
[----:B--2---:R-:W-:Y:S02]  /*aa50*/  ISETP.GE.AND P2, PT, R19, c[0x0][0x3c8], PT ;  /* 0x0000f20013007a0c */ /* 0x004fe40003f46270 */
[----:B----4-:R-:W-:Y:S02]  /*aa60*/  ISETP.GE.AND P1, PT, R17, c[0x0][0x3c8], PT ;  /* 0x0000f20011007a0c */ /* 0x010fe40003f26270 */
[----:B---3--:R-:W-:-:S07]  /*aa70*/  ISETP.GE.AND P0, PT, R15, c[0x0][0x3c8], PT ;  /* 0x0000f2000f007a0c */ /* 0x008fce0003f06270 */
        /* <DEDUP_REMOVED lines=12> */
.L_x_51:
[----:B------:R-:W-:Y:S05]  /*ab40*/  BSYNC B0 ;  /* 0x0000000000007941 */ /* 0x000fea0003800000 */
.L_x_50:
[----:B------:R-:W-:Y:S05]  /*ab50*/  BRA.DIV ~URZ, `(.L_x_52) ;  /* 0x00003ca27f007947 */ /* 0x000fea000b800000 */
[----:B-1----:R1:W2:Y:S04]  /*ab60*/  SHFL.IDX PT, R8, R12, 0x3, 0x181f ;  /* 0x00781f000c087f89 */ /* 0x0022a800000e0000 */
[----:B----4-:R1:W4:Y:S02]  /*ab70*/  SHFL.IDX PT, R0, R14, 0x3, 0x181f ;  /* 0x00781f000e007f89 */ /* 0x01032400000e0000 */
.L_x_103:
[----:B------:R-:W-:-:S04]  /*ab80*/  IADD3 R2, R11, 0x60, RZ ;  /* 0x000000600b027810 */ /* 0x000fc80007ffe0ff */
[----:B------:R-:W-:-:S13]  /*ab90*/  ISETP.GE.AND P0, PT, R2, R13, PT ;  /* 0x0000000d0200720c */ /* 0x000fda0003f06270 */
[----:B------:R-:W-:Y:S05]  /*aba0*/  @P0 BRA `(.L_x_53) ;  /* 0x0000284000000947 */ /* 0x000fea0003800000 */
[----:B------:R-:W5:Y:S04]  /*abb0*/  LDL.64 R16, [R1+0x30] ;  /* 0x0000300001107983 */ /* 0x000f680000100a00 */
[----:B-123--:R-:W2:Y:S04]  /*abc0*/  LDL R14, [R1+0x38] ;  /* 0x00003800010e7983 */ /* 0x00eea80000100800 */
[----:B------:R-:W3:Y:S04]  /*abd0*/  LDL R10, [R1+0x3c] ;  /* 0x00003c00010a7983 */ /* 0x000ee80000100800 */
[----:B----4-:R-:W4:Y:S04]  /*abe0*/  LDL R15, [R1+0x70] ;  /* 0x00007000010f7983 */ /* 0x010f280000100800 */
[----:B------:R-:W4:Y:S04]  /*abf0*/  LDL R12, [R1+0x6c] ;  /* 0x00006c00010c7983 */ /* 0x000f280000100800 */
[----:B------:R-:W4:Y:S01]  /*ac00*/  LDL R9, [R1+0x40] ;  /* 0x0000400001097983 */ /* 0x000f220000100800 */
[----:B-----5:R-:W-:-:S02]  /*ac10*/  ISETP.GE.AND P2, PT, R16, c[0x0][0x3c8], PT ;  /* 0x0000f20010007a0c */ /* 0x020fc40003f46270 */
[----:B--2---:R-:W-:Y:S02]  /*ac20*/  ISETP.GE.AND P1, PT, R14, c[0x0][0x3c8], PT ;  /* 0x0000f2000e007a0c */ /* 0x004fe40003f26270 */
[----:B---3--:R-:W-:-:S09]  /*ac30*/  ISETP.GE.AND P0, PT, R10, c[0x0][0x3c8], PT ;  /* 0x0000f2000a007a0c */ /* 0x008fd20003f06270 */
[-C--:B------:R-:W-:Y:S02]  /*ac40*/  @!P2 LEA R6, P5, R16, R0.reuse, 0x1 ;  /* 0x000000001006a211 */ /* 0x080fe400078a08ff */
[----:B------:R-:W-:Y:S02]  /*ac50*/  @!P1 LEA R4, P4, R14, R0, 0x1 ;  /* 0x000000000e049211 */ /* 0x000fe400078808ff */
[----:B------:R-:W-:Y:S02]  /*ac60*/  @!P2 LEA.HI.X R7, R16, R8, R17, 0x1, P5 ;  /* 0x000000081007a211 */ /* 0x000fe400028f0c11 */
[----:B------:R-:W-:Y:S02]  /*ac70*/  @!P0 LEA R2, P3, R10, R0, 0x1 ;  /* 0x000000000a028211 */ /* 0x000fe400078608ff */
[-C--:B----4-:R-:W-:Y:S02]  /*ac80*/  @!P1 LEA.HI.X R5, R14, R8.reuse, R15, 0x1, P4 ;  /* 0x000000080e059211 */ /* 0x090fe400020f0c0f */
[----:B------:R-:W-:Y:S01]  /*ac90*/  @!P0 LEA.HI.X R3, R10, R8, R12, 0x1, P3 ;  /* 0x000000080a038211 */ /* 0x000fe200018f0c0c */
[----:B------:R1:W-:Y:S04]  /*aca0*/  @!P2 ST.E.128 [R6.64], R72 ;  /* 0x000000480600a985 */ /* 0x0003e8000c101d06 */
[----:B------:R1:W-:Y:S04]  /*acb0*/  @!P1 ST.E.128 [R4.64], R68 ;  /* 0x0000004404009985 */ /* 0x0003e8000c101d06 */
[----:B------:R1:W-:Y:S01]  /*acc0*/  @!P0 ST.E.128 [R2.64], R64 ;  /* 0x0000004002008985 */ /* 0x0003e2000c101d06 */
[----:B------:R-:W-:-:S13]  /*acd0*/  ISETP.GE.AND P0, PT, R9, c[0x0][0x3c8], PT ;  /* 0x0000f20009007a0c */ /* 0x000fda0003f06270 */
[----:B------:R-:W-:Y:S05]  /*ace0*/  @P0 BRA `(.L_x_53) ;  /* 0x0000270000000947 */ /* 0x000fea0003800000 */
[----:B------:R-:W2:Y:S01]  /*acf0*/  LDL R10, [R1+0x68] ;  /* 0x00006800010a7983 */ /* 0x000ea20000100800 */
[----:B-1----:R-:W-:-:S04]  /*ad00*/  LEA R2, P0, R9, R0, 0x1 ;  /* 0x0000000009027211 */ /* 0x002fc800078008ff */
[----:B--2---:R-:W-:-:S05]  /*ad10*/  LEA.HI.X R3, R9, R8, R10, 0x1, P0 ;  /* 0x0000000809037211 */ /* 0x004fca00000f0c0a */
[----:B------:R1:W-:Y:S01]  /*ad20*/  ST.E.128 [R2.64], R76 ;  /* 0x0000004c02007985 */ /* 0x0003e2000c101d06 */
[----:B------:R-:W-:Y:S05]  /*ad30*/  BRA `(.L_x_53) ;  /* 0x000026b000007947 */ /* 0x000fea0003800000 */
.L_x_40:
[----:B-1----:R-:W2:Y:S04]  /*ad40*/  LDL.LU R4, [R1+0x60] ;  /* 0x0000600001047983 */ /* 0x002ea80000300800 */
[----:B------:R-:W3:Y:S01]  /*ad50*/  LDL.LU R6, [R1+0x98] ;  /* 0x0000980001067983 */ /* 0x000ee20000300800 */
[----:B------:R-:W-:Y:S02]  /*ad60*/  IMAD R10, R10, c[0x0][0x408], RZ ;  /* 0x000102000a0a7a24 */ /* 0x000fe400078e02ff */
[----:B------:R-:W-:-:S04]  /*ad70*/  IMAD.WIDE.U32 R2, R0, c[0x0][0x408], RZ ;  /* 0x0001020000027a25 */ /* 0x000fc800078e00ff */
[----:B------:R-:W-:Y:S02]  /*ad80*/  IMAD R0, R0, c[0x0][0x40c], R10 ;  /* 0x0001030000007a24 */ /* 0x000fe400078e020a */
[----:B------:R-:W-:-:S03]  /*ad90*/  @P3 IMAD.HI.U32 R5, R9, c[0x0][0x4ec], RZ ;  /* 0x00013b0009053a27 */ /* 0x000fc600078e00ff */
[----:B------:R-:W-:Y:S02]  /*ada0*/  IADD3 R3, R3, R0, RZ ;  /* 0x0000000003037210 */ /* 0x000fe40007ffe0ff */
[----:B------:R-:W-:-:S05]  /*adb0*/  SHF.R.S32.HI R0, RZ, 0x1f, R8 ;  /* 0x0000001fff007819 */ /* 0x000fca0000011408 */
[----:B------:R-:W-:Y:S02]  /*adc0*/  IMAD R0, R0, c[0x0][0x440], RZ ;  /* 0x0001100000007a24 */ /* 0x000fe400078e02ff */
[----:B--2---:R-:W-:-:S04]  /*add0*/  IMAD.WIDE.U32 R2, R4, c[0x0][0x438], R2 ;  /* 0x00010e0004027a25 */ /* 0x004fc800078e0002 */
[----:B------:R-:W-:Y:S02]  /*ade0*/  IMAD R3, R4, c[0x0][0x43c], R3 ;  /* 0x00010f0004037a24 */ /* 0x000fe400078e0203 */
[C---:B------:R-:W-:Y:S01]  /*adf0*/  IMAD R4, R8.reuse, c[0x0][0x444], R0 ;  /* 0x0001110008047a24 */ /* 0x040fe200078e0200 */
[----:B------:R-:W-:Y:S01]  /*ae00*/  MOV R0, R9 ;  /* 0x0000000900007202 */ /* 0x000fe20000000f00 */
[----:B------:R-:W-:Y:S01]  /*ae10*/  IMAD.WIDE.U32 R2, R8, c[0x0][0x440], R2 ;  /* 0x0001100008027a25 */ /* 0x000fe200078e0002 */
[----:B------:R-:W-:-:S04]  /*ae20*/  @P3 SHF.R.U32.HI R0, RZ, c[0x0][0x4f0], R5 ;  /* 0x00013c00ff003a19 */ /* 0x000fc80000011605 */
[----:B------:R-:W-:Y:S02]  /*ae30*/  IADD3 R3, R3, R4, RZ ;  /* 0x0000000403037210 */ /* 0x000fe40007ffe0ff */
[----:B------:R-:W-:Y:S02]  /*ae40*/  SHF.R.S32.HI R5, RZ, 0x1f, R0 ;  /* 0x0000001fff057819 */ /* 0x000fe40000011400 */
[----:B------:R-:W-:Y:S01]  /*ae50*/  IADD3 R4, -R0, RZ, RZ ;  /* 0x000000ff00047210 */ /* 0x000fe20007ffe1ff */
[----:B---3--:R-:W-:-:S04]  /*ae60*/  IMAD.WIDE.U32 R2, R6, c[0x0][0x448], R2 ;  /* 0x0001120006027a25 */ /* 0x008fc800078e0002 */
[----:B------:R-:W-:Y:S02]  /*ae70*/  IMAD R5, R5, c[0x0][0x430], RZ ;  /* 0x00010c0005057a24 */ /* 0x000fe400078e02ff */
[----:B------:R-:W-:Y:S02]  /*ae80*/  IMAD R3, R6, c[0x0][0x44c], R3 ;  /* 0x0001130006037a24 */ /* 0x000fe400078e0203 */
[----:B------:R-:W-:Y:S02]  /*ae90*/  IMAD R4, R4, c[0x0][0x4e8], R9 ;  /* 0x00013a0004047a24 */ /* 0x000fe400078e0209 */
[C---:B------:R-:W-:Y:S02]  /*aea0*/  IMAD R5, R0.reuse, c[0x0][0x434], R5 ;  /* 0x00010d0000057a24 */ /* 0x040fe400078e0205 */
[----:B------:R-:W-:Y:S01]  /*aeb0*/  IMAD.WIDE.U32 R2, R0, c[0x0][0x430], R2 ;  /* 0x00010c0000027a25 */ /* 0x000fe200078e0002 */
[----:B------:R-:W-:-:S04]  /*aec0*/  SHF.R.S32.HI R0, RZ, 0x1f, R4 ;  /* 0x0000001fff007819 */ /* 0x000fc80000011404 */
[----:B------:R-:W-:Y:S01]  /*aed0*/  IADD3 R3, R3, R5, RZ ;  /* 0x0000000503037210 */ /* 0x000fe20007ffe0ff */
[----:B------:R-:W-:-:S04]  /*aee0*/  IMAD R0, R0, c[0x0][0x428], RZ ;  /* 0x00010a0000007a24 */ /* 0x000fc800078e02ff */
[----:B------:R-:W-:-:S04]  /*aef0*/  IMAD.WIDE.U32 R2, R4, c[0x0][0x428], R2 ;  /* 0x00010a0004027a25 */ /* 0x000fc800078e0002 */
[----:B------:R-:W-:Y:S01]  /*af00*/  IMAD R4, R4, c[0x0][0x42c], R0 ;  /* 0x00010b0004047a24 */ /* 0x000fe200078e0200 */
[----:B------:R-:W-:-:S04]  /*af10*/  LEA R14, P1, R2, c[0x0][0x400], 0x2 ;  /* 0x00010000020e7a11 */ /* 0x000fc800078210ff */
[----:B------:R-:W-:-:S04]  /*af20*/  IADD3 R4, R3, R4, RZ ;  /* 0x0000000403047210 */ /* 0x000fc80007ffe0ff */
[----:B------:R-:W-:Y:S01]  /*af30*/  LEA.HI.X R12, R2, c[0x0][0x404], R4, 0x2, P1 ;  /* 0x00010100020c7a11 */ /* 0x000fe200008f1404 */
[----:B------:R-:W-:Y:S05]  /*af40*/  BRA.DIV ~URZ, `(.L_x_54) ;  /* 0x000039727f007947 */ /* 0x000fea000b800000 */
[----:B------:R1:W2:Y:S02]  /*af50*/  SHFL.IDX PT, R4, R12, RZ, 0x1c1f ;  /* 0x001c1fff0c047589 */ /* 0x0002a400000e0000 */
.L_x_104:
[----:B------:R-:W-:Y:S05]  /*af60*/  BRA.DIV ~URZ, `(.L_x_55) ;  /* 0x000039c27f007947 */ /* 0x000fea000b800000 */
[----:B------:R3:W4:Y:S02]  /*af70*/  SHFL.IDX PT, R0, R14, RZ, 0x1c1f ;  /* 0x001c1fff0e007589 */ /* 0x00072400000e0000 */
.L_x_105:
[----:B------:R-:W5:Y:S01]  /*af80*/  LDL R5, [R1+0x44] ;  /* 0x0000440001057983 */ /* 0x000f620000100800 */
[----:B------:R-:W-:Y:S01]  /*af90*/  BSSY B0, `(.L_x_56) ;  /* 0x00000c1000007945 */ /* 0x000fe20003800000 */
[C---:B-----5:R-:W-:Y:S02]  /*afa0*/  IADD3 R13, R5.reuse, 0x8, RZ ;  /* 0x00000008050d7810 */ /* 0x060fe40007ffe0ff */
[C---:B------:R-:W-:Y:S02]  /*afb0*/  IADD3 R17, R5.reuse, 0x10, RZ ;  /* 0x0000001005117810 */ /* 0x040fe40007ffe0ff */
[C---:B------:R-:W-:Y:S02]  /*afc0*/  IADD3 R16, R5.reuse, 0x18, RZ ;  /* 0x0000001805107810 */ /* 0x040fe40007ffe0ff */
[C---:B------:R-:W-:Y:S02]  /*afd0*/  IADD3 R18, R5.reuse, 0x20, RZ ;  /* 0x0000002005127810 */ /* 0x040fe40007ffe0ff */
[----:B------:R-:W-:-:S02]  /*afe0*/  IADD3 R19, R5, 0x28, RZ ;  /* 0x0000002805137810 */ /* 0x000fc40007ffe0ff */
[C---:B------:R-:W-:Y:S02]  /*aff0*/  IADD3 R20, R5.reuse, 0x30, RZ ;  /* 0x0000003005147810 */ /* 0x040fe40007ffe0ff */
[C---:B------:R-:W-:Y:S02]  /*b000*/  IADD3 R21, R5.reuse, 0x38, RZ ;  /* 0x0000003805157810 */ /* 0x040fe40007ffe0ff */
        /* <DEDUP_REMOVED lines=23> */
[----:B------:R-:W-:Y:S02]  /*b180*/  IADD3 R45, R5, 0xf8, RZ ;  /* 0x000000f8052d7810 */ /* 0x000fe40007ffe0ff */
[----:B------:R-:W-:Y:S02]  /*b190*/  SHF.R.S32.HI R15, RZ, 0x1f, R13 ;  /* 0x0000001fff0f7819 */ /* 0x000fe4000001140d */
[----:B------:R-:W-:Y:S02]  /*b1a0*/  SHF.R.S32.HI R47, RZ, 0x1f, R17 ;  /* 0x0000001fff2f7819 */ /* 0x000fe40000011411 */
[----:B------:R-:W-:Y:S02]  /*b1b0*/  SHF.R.S32.HI R46, RZ, 0x1f, R16 ;  /* 0x0000001fff2e7819 */ /* 0x000fe40000011410 */
[----:B------:R-:W-:-:S02]  /*b1c0*/  SHF.R.S32.HI R48, RZ, 0x1f, R18 ;  /* 0x0000001fff307819 */ /* 0x000fc40000011412 */
[----:B------:R-:W-:Y:S02]  /*b1d0*/  SHF.R.S32.HI R49, RZ, 0x1f, R19 ;  /* 0x0000001fff317819 */ /* 0x000fe40000011413 */
[----:B------:R-:W-:Y:S02]  /*b1e0*/  SHF.R.S32.HI R50, RZ, 0x1f, R20 ;  /* 0x0000001fff327819 */ /* 0x000fe40000011414 */
        /* <DEDUP_REMOVED lines=24> */
[----:B------:R-:W-:Y:S01]  /*b370*/  SHF.R.S32.HI R75, RZ, 0x1f, R45 ;  /* 0x0000001fff4b7819 */ /* 0x000fe2000001142d */
[----:B------:R-:W-:Y:S05]  /*b380*/  @P0 BRA `(.L_x_57) ;  /* 0x0000081000000947 */ /* 0x000fea0003800000 */
[----:B------:R-:W-:Y:S02]  /*b390*/  ISETP.GE.AND P0, PT, R5, c[0x0][0x3c8], PT ;  /* 0x0000f20005007a0c */ /* 0x000fe40003f06270 */
[----:B------:R-:W-:Y:S02]  /*b3a0*/  ISETP.GE.AND P1, PT, R13, c[0x0][0x3c8], PT ;  /* 0x0000f2000d007a0c */ /* 0x000fe40003f26270 */
[----:B------:R-:W-:Y:S02]  /*b3b0*/  ISETP.GE.AND P3, PT, R17, c[0x0][0x3c8], PT ;  /* 0x0000f20011007a0c */ /* 0x000fe40003f66270 */
[----:B------:R-:W-:-:S02]  /*b3c0*/  ISETP.GE.AND P4, PT, R16, c[0x0][0x3c8], PT ;  /* 0x0000f20010007a0c */ /* 0x000fc40003f86270 */
[----:B------:R-:W-:Y:S02]  /*b3d0*/  ISETP.GE.AND P2, PT, R18, c[0x0][0x3c8], PT ;  /* 0x0000f20012007a0c */ /* 0x000fe40003f46270 */
[----:B------:R-:W-:-:S03]  /*b3e0*/  ISETP.GE.AND P6, PT, R41, c[0x0][0x3c8], PT ;  /* 0x0000f20029007a0c */ /* 0x000fc60003fc6270 */
[----:B----4-:R-:W-:Y:S02]  /*b3f0*/  @!P0 IMAD.MOV.U32 R2, RZ, RZ, R0 ;  /* 0x000000ffff028224 */ /* 0x010fe400078e0000 */
[----:B--2---:R-:W-:-:S04]  /*b400*/  @!P0 IMAD.MOV.U32 R3, RZ, RZ, R4 ;  /* 0x000000ffff038224 */ /* 0x004fc800078e0004 */
[----:B------:R-:W-:-:S05]  /*b410*/  @!P0 IMAD.WIDE R2, R5, 0x4, R2 ;  /* 0x0000000405028825 */ /* 0x000fca00078e0202 */
[----:B------:R2:W-:Y:S02]  /*b420*/  @!P0 ST.E.64 [R2.64], R156 ;  /* 0x0000009c02008985 */ /* 0x0005e4000c101b06 */
[----:B--2---:R-:W-:-:S04]  /*b430*/  @!P1 LEA R2, P0, R13, R0, 0x2 ;  /* 0x000000000d029211 */ /* 0x004fc800078010ff */
[----:B------:R-:W-:-:S05]  /*b440*/  @!P1 LEA.HI.X R3, R13, R4, R15, 0x2, P0 ;  /* 0x000000040d039211 */ /* 0x000fca00000f140f */
[----:B------:R2:W-:Y:S01]  /*b450*/  @!P1 ST.E.64 [R2.64], R152 ;  /* 0x0000009802009985 */ /* 0x0005e2000c101b06 */
[----:B------:R-:W-:Y:S02]  /*b460*/  ISETP.GE.AND P1, PT, R19, c[0x0][0x3c8], PT ;  /* 0x0000f20013007a0c */ /* 0x000fe40003f26270 */
[----:B--2---:R-:W-:-:S04]  /*b470*/  @!P3 LEA R2, P0, R17, R0, 0x2 ;  /* 0x000000001102b211 */ /* 0x004fc800078010ff */
[----:B------:R-:W-:Y:S02]  /*b480*/  @!P3 LEA.HI.X R3, R17, R4, R47, 0x2, P0 ;  /* 0x000000041103b211 */ /* 0x000fe400000f142f */
[----:B------:R-:W-:-:S03]  /*b490*/  @!P4 LEA R6, P0, R16, R0, 0x2 ;  /* 0x000000001006c211 */ /* 0x000fc600078010ff */
[----:B------:R2:W-:Y:S01]  /*b4a0*/  @!P3 ST.E.64 [R2.64], R148 ;  /* 0x000000940200b985 */ /* 0x0005e2000c101b06 */
[----:B------:R-:W-:Y:S02]  /*b4b0*/  @!P4 LEA.HI.X R7, R16, R4, R46, 0x2, P0 ;  /* 0x000000041007c211 */ /* 0x000fe400000f142e */
[----:B------:R-:W-:-:S03]  /*b4c0*/  ISETP.GE.AND P3, PT, R20, c[0x0][0x3c8], PT ;  /* 0x0000f20014007a0c */ /* 0x000fc60003f66270 */
[----:B------:R4:W-:Y:S01]  /*b4d0*/  @!P4 ST.E.64 [R6.64], R144 ;  /* 0x000000900600c985 */ /* 0x0009e2000c101b06 */
[----:B------:R-:W-:Y:S02]  /*b4e0*/  ISETP.GE.AND P4, PT, R21, c[0x0][0x3c8], PT ;  /* 0x0000f20015007a0c */ /* 0x000fe40003f86270 */
[----:B--2---:R-:W-:-:S04]  /*b4f0*/  @!P2 LEA R2, P5, R18, R0, 0x2 ;  /* 0x000000001202a211 */ /* 0x004fc800078a10ff */
[----:B------:R-:W-:Y:S02]  /*b500*/  @!P2 LEA.HI.X R3, R18, R4, R48, 0x2, P5 ;  /* 0x000000041203a211 */ /* 0x000fe400028f1430 */
[----:B----4-:R-:W-:-:S03]  /*b510*/  @!P1 LEA R6, P0, R19, R0, 0x2 ;  /* 0x0000000013069211 */ /* 0x010fc600078010ff */
        /* <DEDUP_REMOVED lines=58> */
[----:B------:R-:W-:Y:S02]  /*b8c0*/  ISETP.GE.AND P3, PT, R36, c[0x0][0x3c8], PT ;  /* 0x0000f20024007a0c */ /* 0x000fe40003f66270 */
[C---:B------:R-:W-:Y:S01]  /*b8d0*/  @!P1 LEA R8, P0, R34.reuse, R0, 0x2 ;  /* 0x0000000022089211 */ /* 0x040fe200078010ff */
[----:B------:R4:W-:Y:S01]  /*b8e0*/  @!P4 ST.E.64 [R6.64], R80 ;  /* 0x000000500600c985 */ /* 0x0009e2000c101b06 */
[----:B------:R-:W-:Y:S02]  /*b8f0*/  ISETP.GE.AND P4, PT, R37, c[0x0][0x3c8], PT ;  /* 0x0000f20025007a0c */ /* 0x000fe40003f86270 */
[----:B------:R-:W-:Y:S02]  /*b900*/  @!P1 LEA.HI.X R9, R34, R4, R64, 0x2, P0 ;  /* 0x0000000422099211 */ /* 0x000fe400000f1440 */
[----:B--2---:R-:W-:-:S04]  /*b910*/  @!P2 LEA R2, P5, R35, R0, 0x2 ;  /* 0x000000002302a211 */ /* 0x004fc800078a10ff */
[----:B------:R-:W-:Y:S02]  /*b920*/  @!P2 LEA.HI.X R3, R35, R4, R65, 0x2, P5 ;  /* 0x000000042303a211 */ /* 0x000fe400028f1441 */
[----:B----4-:R-:W-:-:S03]  /*b930*/  @!P3 LEA R6, P5, R36, R0, 0x2 ;  /* 0x000000002406b211 */ /* 0x010fc600078a10ff */
[----:B------:R2:W-:Y:S01]  /*b940*/  @!P2 ST.E.64 [R2.64], R84 ;  /* 0x000000540200a985 */ /* 0x0005e2000c101b06 */
[----:B------:R-:W-:Y:S02]  /*b950*/  ISETP.GE.AND P2, PT, R38, c[0x0][0x3c8], PT ;  /* 0x0000f20026007a0c */ /* 0x000fe40003f46270 */
[----:B------:R-:W-:Y:S01]  /*b960*/  @!P3 LEA.HI.X R7, R36, R4, R66, 0x2, P5 ;  /* 0x000000042407b211 */ /* 0x000fe200028f1442 */
[----:B------:R4:W-:Y:S01]  /*b970*/  @!P1 ST.E.64 [R8.64], R88 ;  /* 0x0000005808009985 */ /* 0x0009e2000c101b06 */
[----:B------:R-:W-:Y:S02]  /*b980*/  ISETP.GE.AND P1, PT, R39, c[0x0][0x3c8], PT ;  /* 0x0000f20027007a0c */ /* 0x000fe40003f26270 */
[----:B------:R-:W-:Y:S01]  /*b990*/  ISETP.GE.AND P5, PT, R40, c[0x0][0x3c8], PT ;  /* 0x0000f20028007a0c */ /* 0x000fe20003fa6270 */
[----:B------:R5:W-:Y:S01]  /*b9a0*/  @!P3 ST.E.64 [R6.64], R92 ;  /* 0x0000005c0600b985 */ /* 0x000be2000c101b06 */
[----:B--2---:R-:W-:-:S04]  /*b9b0*/  @!P4 LEA R2, P0, R37, R0, 0x2 ;  /* 0x000000002502c211 */ /* 0x004fc800078010ff */
[----:B------:R-:W-:Y:S02]  /*b9c0*/  @!P4 LEA.HI.X R3, R37, R4, R67, 0x2, P0 ;  /* 0x000000042503c211 */ /* 0x000fe400000f1443 */
[----:B----4-:R-:W-:-:S03]  /*b9d0*/  @!P2 LEA R8, P0, R38, R0, 0x2 ;  /* 0x000000002608a211 */ /* 0x010fc600078010ff */
[----:B------:R2:W-:Y:S01]  /*b9e0*/  @!P4 ST.E.64 [R2.64], R96 ;  /* 0x000000600200c985 */ /* 0x0005e2000c101b06 */
[----:B------:R-:W-:Y:S02]  /*b9f0*/  @!P2 LEA.HI.X R9, R38, R4, R68, 0x2, P0 ;  /* 0x000000042609a211 */ /* 0x000fe400000f1444 */
[----:B-----5:R-:W-:Y:S02]  /*ba00*/  @!P6 LEA R6, P0, R41, R0, 0x2 ;  /* 0x000000002906e211 */ /* 0x020fe400078010ff */
[----:B------:R-:W-:Y:S01]  /*ba10*/  ISETP.GE.AND P4, PT, R42, c[0x0][0x3c8], PT ;  /* 0x0000f2002a007a0c */ /* 0x000fe20003f86270 */
[----:B------:R-:W-:Y:S01]  /*ba20*/  @!P2 ST.E.64 [R8.64], R186 ;  /* 0x000000ba0800a985 */ /* 0x000fe2000c101b06 */
[----:B------:R-:W-:Y:S02]  /*ba30*/  ISETP.GE.AND P2, PT, R43, c[0x0][0x3c8], PT ;  /* 0x0000f2002b007a0c */ /* 0x000fe40003f46270 */
[----:B------:R-:W-:Y:S02]  /*ba40*/  @!P6 LEA.HI.X R7, R41, R4, R71, 0x2, P0 ;  /* 0x000000042907e211 */ /* 0x000fe400000f1447 */
[----:B------:R-:W-:-:S02]  /*ba50*/  ISETP.GE.AND P0, PT, R45, c[0x0][0x3c8], PT ;  /* 0x0000f2002d007a0c */ /* 0x000fc40003f06270 */
[----:B--2---:R-:W-:-:S04]  /*ba60*/  @!P1 LEA R2, P3, R39, R0, 0x2 ;  /* 0x0000000027029211 */ /* 0x004fc800078610ff */
[----:B------:R-:W-:-:S05]  /*ba70*/  @!P1 LEA.HI.X R3, R39, R4, R69, 0x2, P3 ;  /* 0x0000000427039211 */ /* 0x000fca00018f1445 */
[----:B------:R2:W-:Y:S01]  /*ba80*/  @!P1 ST.E.64 [R2.64], R100 ;  /* 0x0000006402009985 */ /* 0x0005e2000c101b06 */
[----:B------:R-:W-:-:S03]  /*ba90*/  ISETP.GE.AND P1, PT, R44, c[0x0][0x3c8], PT ;  /* 0x0000f2002c007a0c */ /* 0x000fc60003f26270 */
[----:B------:R4:W-:Y:S01]  /*baa0*/  @!P6 ST.E.64 [R6.64], R104 ;  /* 0x000000680600e985 */ /* 0x0009e2000c101b06 */
[----:B------:R-:W-:-:S04]  /*bab0*/  @!P4 LEA R10, P6, R42, R0, 0x2 ;  /* 0x000000002a0ac211 */ /* 0x000fc800078c10ff */
[----:B------:R-:W-:Y:S02]  /*bac0*/  @!P4 LEA.HI.X R11, R42, R4, R72, 0x2, P6 ;  /* 0x000000042a0bc211 */ /* 0x000fe400030f1448 */
[----:B--2---:R-:W-:-:S04]  /*bad0*/  @!P5 LEA R2, P3, R40, R0, 0x2 ;  /* 0x000000002802d211 */ /* 0x004fc800078610ff */
[----:B------:R-:W-:Y:S02]  /*bae0*/  @!P5 LEA.HI.X R3, R40, R4, R70, 0x2, P3 ;  /* 0x000000042803d211 */ /* 0x000fe400018f1446 */
[----:B------:R-:W-:-:S03]  /*baf0*/  @!P2 LEA R8, P3, R43, R0, 0x2 ;  /* 0x000000002b08a211 */ /* 0x000fc600078610ff */
[----:B------:R2:W-:Y:S01]  /*bb00*/  @!P5 ST.E.64 [R2.64], R108 ;  /* 0x0000006c0200d985 */ /* 0x0005e2000c101b06 */
[C---:B----4-:R-:W-:Y:S02]  /*bb10*/  @!P1 LEA R6, P5, R44.reuse, R0, 0x2 ;  /* 0x000000002c069211 */ /* 0x050fe400078a10ff */
[-C--:B------:R-:W-:Y:S01]  /*bb20*/  @!P2 LEA.HI.X R9, R43, R4.reuse, R73, 0x2, P3 ;  /* 0x000000042b09a211 */ /* 0x080fe200018f1449 */
[----:B------:R4:W-:Y:S01]  /*bb30*/  @!P4 ST.E.64 [R10.64], R190 ;  /* 0x000000be0a00c985 */ /* 0x0009e2000c101b06 */
[----:B------:R-:W-:-:S03]  /*bb40*/  @!P1 LEA.HI.X R7, R44, R4, R74, 0x2, P5 ;  /* 0x000000042c079211 */ /* 0x000fc600028f144a */
[----:B------:R4:W-:Y:S04]  /*bb50*/  @!P2 ST.E.64 [R8.64], R188 ;  /* 0x000000bc0800a985 */ /* 0x0009e8000c101b06 */
[----:B------:R4:W-:Y:S01]  /*bb60*/  @!P1 ST.E.64 [R6.64], R112 ;  /* 0x0000007006009985 */ /* 0x0009e2000c101b06 */
[----:B--2---:R-:W-:-:S04]  /*bb70*/  @!P0 LEA R2, P3, R45, R0, 0x2 ;  /* 0x000000002d028211 */ /* 0x004fc800078610ff */
[----:B------:R-:W-:-:S05]  /*bb80*/  @!P0 LEA.HI.X R3, R45, R4, R75, 0x2, P3 ;  /* 0x000000042d038211 */ /* 0x000fca00018f144b */
[----:B------:R4:W-:Y:S04]  /*bb90*/  @!P0 ST.E.64 [R2.64], R76 ;  /* 0x0000004c02008985 */ /* 0x0009e8000c101b06 */
.L_x_57:
[----:B------:R-:W-:Y:S05]  /*bba0*/  BSYNC B0 ;  /* 0x0000000000007941 */ /* 0x000fea0003800000 */
.L_x_56:
[----:B------:R-:W-:Y:S05]  /*bbb0*/  BRA.DIV ~URZ, `(.L_x_58) ;  /* 0x00002dd27f007947 */ /* 0x000fea000b800000 */
[----:B--2---:R2:W1:Y:S04]  /*bbc0*/  SHFL.IDX PT, R4, R12, 0x1, 0x1c1f ;  /* 0x003c1f000c047f89 */ /* 0x00446800000e0000 */
[----:B----4-:R2:W4:Y:S02]  /*bbd0*/  SHFL.IDX PT, R0, R14, 0x1, 0x1c1f ;  /* 0x003c1f000e007f89 */ /* 0x01052400000e0000 */
.L_x_106:
[----:B------:R-:W-:-:S13]  /*bbe0*/  ISETP.NE.AND P0, PT, R130, RZ, PT ;  /* 0x000000ff8200720c */ /* 0x000fda0003f05270 */
[----:B------:R-:W-:Y:S05]  /*bbf0*/  @P0 BRA `(.L_x_53) ;  /* 0x000017f000000947 */ /* 0x000fea0003800000 */
[----:B------:R-:W5:Y:S01]  /*bc00*/  LDL R5, [R1+0x44] ;  /* 0x0000440001057983 */ /* 0x000f620000100800 */
[----:B------:R-:W-:Y:S02]  /*bc10*/  ISETP.GE.AND P4, PT, R17, c[0x0][0x3c8], PT ;  /* 0x0000f20011007a0c */ /* 0x000fe40003f86270 */
[----:B------:R-:W-:Y:S02]  /*bc20*/  ISETP.GE.AND P5, PT, R13, c[0x0][0x3c8], PT ;  /* 0x0000f2000d007a0c */ /* 0x000fe40003fa6270 */
[----:B------:R-:W-:Y:S02]  /*bc30*/  ISETP.GE.AND P3, PT, R16, c[0x0][0x3c8], PT ;  /* 0x0000f20010007a0c */ /* 0x000fe40003f66270 */
[----:B------:R-:W-:Y:S02]  /*bc40*/  ISETP.GE.AND P2, PT, R18, c[0x0][0x3c8], PT ;  /* 0x0000f20012007a0c */ /* 0x000fe40003f46270 */
[----:B------:R-:W-:-:S05]  /*bc50*/  ISETP.GE.AND P1, PT, R19, c[0x0][0x3c8], PT ;  /* 0x0000f20013007a0c */ /* 0x000fca0003f26270 */
[----:B-12-4-:R-:W-:Y:S02]  /*bc60*/  @!P4 LEA R12, P6, R17, R0, 0x2 ;  /* 0x00000000110cc211 */ /* 0x016fe400078c10ff */
[----:B-----5:R-:W-:-:S13]  /*bc70*/  ISETP.GE.AND P0, PT, R5, c[0x0][0x3c8], PT ;  /* 0x0000f20005007a0c */ /* 0x020fda0003f06270 */
[----:B------:R-:W-:Y:S02]  /*bc80*/  @!P0 IMAD.MOV.U32 R2, RZ, RZ, R0 ;  /* 0x000000ffff028224 */ /* 0x000fe400078e0000 */
[----:B------:R-:W-:-:S04]  /*bc90*/  @!P0 IMAD.MOV.U32 R3, RZ, RZ, R4 ;  /* 0x000000ffff038224 */ /* 0x000fc800078e0004 */
[----:B------:R-:W-:-:S05]  /*bca0*/  @!P0 IMAD.WIDE R2, R5, 0x4, R2 ;  /* 0x0000000405028825 */ /* 0x000fca00078e0202 */
[----:B------:R1:W-:Y:S01]  /*bcb0*/  @!P0 ST.E.64 [R2.64], R158 ;  /* 0x0000009e02008985 */ /* 0x0003e2000c101b06 */
[----:B---3--:R-:W-:-:S04]  /*bcc0*/  @!P5 LEA R14, P0, R13, R0, 0x2 ;  /* 0x000000000d0ed211 */ /* 0x008fc800078010ff */
[----:B------:R-:W-:-:S05]  /*bcd0*/  @!P5 LEA.HI.X R15, R13, R4, R15, 0x2, P0 ;  /* 0x000000040d0fd211 */ /* 0x000fca00000f140f */
[----:B------:R-:W-:Y:S01]  /*bce0*/  @!P5 ST.E.64 [R14.64], R204 ;  /* 0x000000cc0e00d985 */ /* 0x000fe2000c101b06 */
[----:B------:R-:W-:Y:S02]  /*bcf0*/  ISETP.GE.AND P5, PT, R23, c[0x0][0x3c8], PT ;  /* 0x0000f20017007a0c */ /* 0x000fe40003fa6270 */
[----:B-1----:R-:W-:Y:S02]  /*bd00*/  P2R R2, PR, RZ, 0x40 ;  /* 0x00000040ff027803 */ /* 0x002fe40000000000 */
[----:B------:R-:W-:Y:S02]  /*bd10*/  @!P3 LEA R10, P6, R16, R0, 0x2 ;  /* 0x00000000100ab211 */ /* 0x000fe400078c10ff */
[----:B------:R-:W-:Y:S02]  /*bd20*/  ISETP.NE.AND P0, PT, R2, RZ, PT ;  /* 0x000000ff0200720c */ /* 0x000fe40003f05270 */
[-C--:B------:R-:W-:Y:S02]  /*bd30*/  @!P3 LEA.HI.X R11, R16, R4.reuse, R46, 0x2, P6 ;  /* 0x00000004100bb211 */ /* 0x080fe400030f142e */
[----:B------:R-:W-:-:S02]  /*bd40*/  @!P4 LEA.HI.X R13, R17, R4, R47, 0x2, P0 ;  /* 0x00000004110dc211 */ /* 0x000fc400000f142f */
[----:B------:R-:W-:Y:S02]  /*bd50*/  ISETP.GE.AND P0, PT, R20, c[0x0][0x3c8], PT ;  /* 0x0000f20014007a0c */ /* 0x000fe40003f06270 */
[----:B------:R-:W-:Y:S01]  /*bd60*/  @!P2 LEA R8, P6, R18, R0, 0x2 ;  /* 0x000000001208a211 */ /* 0x000fe200078c10ff */
[----:B------:R1:W-:Y:S01]  /*bd70*/  @!P4 ST.E.64 [R12.64], R198 ;  /* 0x000000c60c00c985 */ /* 0x0003e2000c101b06 */
[----:B------:R-:W-:Y:S02]  /*bd80*/  ISETP.GE.AND P4, PT, R22, c[0x0][0x3c8], PT ;  /* 0x0000f20016007a0c */ /* 0x000fe40003f86270 */
[----:B------:R-:W-:Y:S01]  /*bd90*/  @!P2 LEA.HI.X R9, R18, R4, R48, 0x2, P6 ;  /* 0x000000041209a211 */ /* 0x000fe200030f1430 */
[----:B------:R2:W-:Y:S01]  /*bda0*/  @!P3 ST.E.64 [R10.64], R192 ;  /* 0x000000c00a00b985 */ /* 0x0005e2000c101b06 */
[C---:B------:R-:W-:Y:S02]  /*bdb0*/  @!P1 LEA R6, P6, R19.reuse, R0, 0x2 ;  /* 0x0000000013069211 */ /* 0x040fe400078c10ff */
[----:B------:R-:W-:Y:S01]  /*bdc0*/  ISETP.GE.AND P3, PT, R24, c[0x0][0x3c8], PT ;  /* 0x0000f20018007a0c */ /* 0x000fe20003f66270 */
[----:B------:R3:W-:Y:S01]  /*bdd0*/  @!P2 ST.E.64 [R8.64], R146 ;  /* 0x000000920800a985 */ /* 0x0007e2000c101b06 */
[----:B------:R-:W-:-:S02]  /*bde0*/  @!P1 LEA.HI.X R7, R19, R4, R49, 0x2, P6 ;  /* 0x0000000413079211 */ /* 0x000fc400030f1431 */
[C---:B------:R-:W-:Y:S02]  /*bdf0*/  @!P0 LEA R2, P6, R20.reuse, R0, 0x2 ;  /* 0x0000000014028211 */ /* 0x040fe400078c10ff */
[----:B------:R-:W-:Y:S01]  /*be00*/  ISETP.GE.AND P2, PT, R25, c[0x0][0x3c8], PT ;  /* 0x0000f20019007a0c */ /* 0x000fe20003f46270 */
[----:B------:R4:W-:Y:S01]  /*be10*/  @!P1 ST.E.64 [R6.64], R138 ;  /* 0x0000008a06009985 */ /* 0x0009e2000c101b06 */
[----:B------:R-:W-:Y:S02]  /*be20*/  @!P0 LEA.HI.X R3, R20, R4, R50, 0x2, P6 ;  /* 0x0000000414038211 */ /* 0x000fe400030f1432 */
[----:B------:R-:W-:-:S03]  /*be30*/  ISETP.GE.AND P6, PT, R21, c[0x0][0x3c8], PT ;  /* 0x0000f20015007a0c */ /* 0x000fc60003fc6270 */
[----:B------:R5:W-:Y:S01]  /*be40*/  @!P0 ST.E.64 [R2.64], R116 ;  /* 0x0000007402008985 */ /* 0x000be2000c101b06 */
[----:B-1----:R-:W-:-:S09]  /*be50*/  @!P5 LEA R12, P1, R23, R0, 0x2 ;  /* 0x00000000170cd211 */ /* 0x002fd200078210ff */
[----:B------:R-:W-:Y:S02]  /*be60*/  @!P6 LEA R14, P0, R21, R0, 0x2 ;  /* 0x00000000150ee211 */ /* 0x000fe400078010ff */
[-C--:B------:R-:W-:Y:S02]  /*be70*/  @!P5 LEA.HI.X R13, R23, R4.reuse, R53, 0x2, P1 ;  /* 0x00000004170dd211 */ /* 0x080fe400008f1435 */
[----:B------:R-:W-:Y:S02]  /*be80*/  @!P6 LEA.HI.X R15, R21, R4, R51, 0x2, P0 ;  /* 0x00000004150fe211 */ /* 0x000fe400000f1433 */
[----:B--2---:R-:W-:Y:S02]  /*be90*/  @!P4 LEA R10, P0, R22, R0, 0x2 ;  /* 0x00000000160ac211 */ /* 0x004fe400078010ff */
[----:B------:R-:W-:Y:S01]  /*bea0*/  ISETP.GE.AND P1, PT, R26, c[0x0][0x3c8], PT ;  /* 0x0000f2001a007a0c */ /* 0x000fe20003f26270 */
[----:B------:R1:W-:Y:S01]  /*beb0*/  @!P6 ST.E.64 [R14.64], R206 ;  /* 0x000000ce0e00e985 */ /* 0x0003e2000c101b06 */
[----:B------:R-:W-:-:S02]  /*bec0*/  @!P4 LEA.HI.X R11, R22, R4, R52, 0x2, P0 ;  /* 0x00000004160bc211 */ /* 0x000fc400000f1434 */
[C---:B---3--:R-:W-:Y:S01]  /*bed0*/  @!P3 LEA R8, P0, R24.reuse, R0, 0x2 ;  /* 0x000000001808b211 */ /* 0x048fe200078010ff */
[----:B------:R2:W-:Y:S01]  /*bee0*/  @!P5 ST.E.64 [R12.64], R200 ;  /* 0x000000c80c00d985 */ /* 0x0005e2000c101b06 */
[----:B------:R-:W-:Y:S02]  /*bef0*/  ISETP.GE.AND P6, PT, R27, c[0x0][0x3c8], PT ;  /* 0x0000f2001b007a0c */ /* 0x000fe40003fc6270 */
[----:B------:R-:W-:Y:S01]  /*bf00*/  @!P3 LEA.HI.X R9, R24, R4, R54, 0x2, P0 ;  /* 0x000000041809b211 */ /* 0x000fe200000f1436 */
[----:B------:R3:W-:Y:S01]  /*bf10*/  @!P4 ST.E.64 [R10.64], R194 ;  /* 0x000000c20a00c985 */ /* 0x0007e2000c101b06 */
[----:B----4-:R-:W-:Y:S02]  /*bf20*/  @!P2 LEA R6, P0, R25, R0, 0x2 ;  /* 0x000000001906a211 */ /* 0x010fe400078010ff */
[----:B------:R-:W-:Y:S01]  /*bf30*/  ISETP.GE.AND P5, PT, R29, c[0x0][0x3c8], PT ;  /* 0x0000f2001d007a0c */ /* 0x000fe20003fa6270 */
[----:B------:R4:W-:Y:S01]  /*bf40*/  @!P3 ST.E.64 [R8.64], R150 ;  /* 0x000000960800b985 */ /* 0x0009e2000c101b06 */
[----:B------:R-:W-:-:S02]  /*bf50*/  @!P2 LEA.HI.X R7, R25, R4, R55, 0x2, P0 ;  /* 0x000000041907a211 */ /* 0x000fc400000f1437 */
[----:B-----5:R-:W-:Y:S02]  /*bf60*/  @!P1 LEA R2, P0, R26, R0, 0x2 ;  /* 0x000000001a029211 */ /* 0x020fe400078010ff */
[----:B------:R-:W-:Y:S01]  /*bf70*/  ISETP.GE.AND P4, PT, R28, c[0x0][0x3c8], PT ;  /* 0x0000f2001c007a0c */ /* 0x000fe20003f86270 */
[----:B------:R5:W-:Y:S01]  /*bf80*/  @!P2 ST.E.64 [R6.64], R128 ;  /* 0x000000800600a985 */ /* 0x000be2000c101b06 */
[----:B------:R-:W-:Y:S02]  /*bf90*/  @!P1 LEA.HI.X R3, R26, R4, R56, 0x2, P0 ;  /* 0x000000041a039211 */ /* 0x000fe400000f1438 */
[----:B------:R-:W-:Y:S02]  /*bfa0*/  ISETP.GE.AND P3, PT, R30, c[0x0][0x3c8], PT ;  /* 0x0000f2001e007a0c */ /* 0x000fe40003f66270 */
[----:B------:R-:W-:Y:S01]  /*bfb0*/  ISETP.GE.AND P2, PT, R31, c[0x0][0x3c8], PT ;  /* 0x0000f2001f007a0c */ /* 0x000fe20003f46270 */
[----:B------:R5:W-:Y:S01]  /*bfc0*/  @!P1 ST.E.64 [R2.64], R120 ;  /* 0x0000007802009985 */ /* 0x000be2000c101b06 */
[----:B-1----:R-:W-:-:S02]  /*bfd0*/  @!P6 LEA R14, P0, R27, R0, 0x2 ;  /* 0x000000001b0ee211 */ /* 0x002fc400078010ff */
[----:B--2---:R-:W-:Y:S02]  /*bfe0*/  @!P5 LEA R12, P1, R29, R0, 0x2 ;  /* 0x000000001d0cd211 */ /* 0x004fe400078210ff */
[----:B------:R-:W-:Y:S02]  /*bff0*/  @!P6 LEA.HI.X R15, R27, R4, R57, 0x2, P0 ;  /* 0x000000041b0fe211 */ /* 0x000fe400000f1439 */
[----:B---3--:R-:W-:Y:S02]  /*c000*/  @!P4 LEA R10, P0, R28, R0, 0x2 ;  /* 0x000000001c0ac211 */ /* 0x008fe400078010ff */
[-C--:B------:R-:W-:Y:S01]  /*c010*/  @!P5 LEA.HI.X R13, R29, R4.reuse, R59, 0x2, P1 ;  /* 0x000000041d0dd211 */ /* 0x080fe200008f143b */
[----:B------:R1:W-:Y:S01]  /*c020*/  @!P6 ST.E.64 [R14.64], R208 ;  /* 0x000000d00e00e985 */ /* 0x0003e2000c101b06 */
[----:B------:R-:W-:Y:S02]  /*c030*/  ISETP.GE.AND P1, PT, R32, c[0x0][0x3c8], PT ;  /* 0x0000f20020007a0c */ /* 0x000fe40003f26270 */
[----:B------:R-:W-:Y:S01]  /*c040*/  @!P4 LEA.HI.X R11, R28, R4, R58, 0x2, P0 ;  /* 0x000000041c0bc211 */ /* 0x000fe200000f143a */
[----:B------:R2:W-:Y:S01]  /*c050*/  @!P5 ST.E.64 [R12.64], R202 ;  /* 0x000000ca0c00d985 */ /* 0x0005e2000c101b06 */
[----:B----4-:R-:W-:-:S02]  /*c060*/  @!P3 LEA R8, P0, R30, R0, 0x2 ;  /* 0x000000001e08b211 */ /* 0x010fc400078010ff */
[----:B------:R-:W-:Y:S01]  /*c070*/  ISETP.GE.AND P6, PT, R33, c[0x0][0x3c8], PT ;  /* 0x0000f20021007a0c */ /* 0x000fe20003fc6270 */
[----:B------:R3:W-:Y:S01]  /*c080*/  @!P4 ST.E.64 [R10.64], R196 ;  /* 0x000000c40a00c985 */ /* 0x0007e2000c101b06 */
[----:B------:R-:W-:Y:S02]  /*c090*/  @!P3 LEA.HI.X R9, R30, R4, R60, 0x2, P0 ;  /* 0x000000041e09b211 */ /* 0x000fe400000f143c */
[----:B-----5:R-:W-:Y:S02]  /*c0a0*/  @!P2 LEA R6, P0, R31, R0, 0x2 ;  /* 0x000000001f06a211 */ /* 0x020fe400078010ff */
[----:B------:R-:W-:Y:S01]  /*c0b0*/  ISETP.GE.AND P5, PT, R35, c[0x0][0x3c8], PT ;  /* 0x0000f20023007a0c */ /* 0x000fe20003fa6270 */
[----:B------:R4:W-:Y:S01]  /*c0c0*/  @!P3 ST.E.64 [R8.64], R154 ;  /* 0x0000009a0800b985 */ /* 0x0009e2000c101b06 */
[----:B------:R-:W-:Y:S02]  /*c0d0*/  @!P2 LEA.HI.X R7, R31, R4, R61, 0x2, P0 ;  /* 0x000000041f07a211 */ /* 0x000fe400000f143d */
[----:B------:R-:W-:-:S02]  /*c0e0*/  @!P1 LEA R2, P0, R32, R0, 0x2 ;  /* 0x0000000020029211 */ /* 0x000fc400078010ff */
[----:B------:R-:W-:Y:S01]  /*c0f0*/  ISETP.GE.AND P4, PT, R34, c[0x0][0x3c8], PT ;  /* 0x0000f20022007a0c */ /* 0x000fe20003f86270 */
[----:B------:R5:W-:Y:S01]  /*c100*/  @!P2 ST.E.64 [R6.64], R142 ;  /* 0x0000008e0600a985 */ /* 0x000be2000c101b06 */
[----:B------:R-:W-:Y:S02]  /*c110*/  @!P1 LEA.HI.X R3, R32, R4, R62, 0x2, P0 ;  /* 0x0000000420039211 */ /* 0x000fe400000f143e */
[----:B------:R-:W-:Y:S02]  /*c120*/  ISETP.GE.AND P3, PT, R36, c[0x0][0x3c8], PT ;  /* 0x0000f20024007a0c */ /* 0x000fe40003f66270 */
[----:B------:R-:W-:Y:S01]  /*c130*/  ISETP.GE.AND P2, PT, R37, c[0x0][0x3c8], PT ;  /* 0x0000f20025007a0c */ /* 0x000fe20003f46270 */
[----:B------:R5:W-:Y:S01]  /*c140*/  @!P1 ST.E.64 [R2.64], R124 ;  /* 0x0000007c02009985 */ /* 0x000be2000c101b06 */
[-C--:B-1----:R-:W-:Y:S02]  /*c150*/  @!P6 LEA R14, P0, R33, R0.reuse, 0x2 ;  /* 0x00000000210ee211 */ /* 0x082fe400078010ff */
[----:B--2---:R-:W-:-:S02]  /*c160*/  @!P5 LEA R12, P1, R35, R0, 0x2 ;  /* 0x00000000230cd211 */ /* 0x004fc400078210ff */
        /* <DEDUP_REMOVED lines=31> */
[----:B----4-:R-:W-:-:S03]  /*c360*/  @!P3 LEA R8, P0, R42, R0, 0x2 ;  /* 0x000000002a08b211 */ /* 0x010fc600078010ff */
[----:B------:R1:W-:Y:S01]  /*c370*/  @!P4 ST.E.64 [R10.64], R114 ;  /* 0x000000720a00c985 */ /* 0x0003e2000c101b06 */
[----:B------:R-:W-:Y:S02]  /*c380*/  @!P3 LEA.HI.X R9, R42, R4, R72, 0x2, P0 ;  /* 0x000000042a09b211 */ /* 0x000fe400000f1448 */
[----:B-----5:R-:W-:-:S03]  /*c390*/  @!P2 LEA R6, P0, R43, R0, 0x2 ;  /* 0x000000002b06a211 */ /* 0x020fc600078010ff */
[----:B------:R1:W-:Y:S01]  /*c3a0*/  @!P3 ST.E.64 [R8.64], R118 ;  /* 0x000000760800b985 */ /* 0x0003e2000c101b06 */
[----:B------:R-:W-:Y:S02]  /*c3b0*/  @!P2 LEA.HI.X R7, R43, R4, R73, 0x2, P0 ;  /* 0x000000042b07a211 */ /* 0x000fe400000f1449 */
[----:B------:R-:W-:-:S03]  /*c3c0*/  @!P1 LEA R2, P0, R44, R0, 0x2 ;  /* 0x000000002c029211 */ /* 0x000fc600078010ff */
[----:B------:R1:W-:Y:S01]  /*c3d0*/  @!P2 ST.E.64 [R6.64], R122 ;  /* 0x0000007a0600a985 */ /* 0x0003e2000c101b06 */
[----:B------:R-:W-:Y:S02]  /*c3e0*/  @!P1 LEA.HI.X R3, R44, R4, R74, 0x2, P0 ;  /* 0x000000042c039211 */ /* 0x000fe400000f144a */
[----:B------:R-:W-:-:S03]  /*c3f0*/  ISETP.GE.AND P0, PT, R45, c[0x0][0x3c8], PT ;  /* 0x0000f2002d007a0c */ /* 0x000fc60003f06270 */
[----:B------:R1:W-:Y:S10]  /*c400*/  @!P1 ST.E.64 [R2.64], R126 ;  /* 0x0000007e02009985 */ /* 0x0003f4000c101b06 */
[----:B------:R-:W-:Y:S05]  /*c410*/  @P0 BRA `(.L_x_53) ;  /* 0x00000fd000000947 */ /* 0x000fea0003800000 */
[----:B-1----:R-:W-:-:S04]  /*c420*/  LEA R2, P0, R45, R0, 0x2 ;  /* 0x000000002d027211 */ /* 0x002fc800078010ff */
[----:B------:R-:W-:-:S05]  /*c430*/  LEA.HI.X R3, R45, R4, R75, 0x2, P0 ;  /* 0x000000042d037211 */ /* 0x000fca00000f144b */
[----:B------:R1:W-:Y:S01]  /*c440*/  ST.E.64 [R2.64], R78 ;  /* 0x0000004e02007985 */ /* 0x0003e2000c101b06 */
[----:B------:R-:W-:Y:S05]  /*c450*/  BRA `(.L_x_53) ;  /* 0x00000f9000007947 */ /* 0x000fea0003800000 */
.L_x_38:
[----:B------:R-:W2:Y:S04]  /*c460*/  LDL.LU R0, [R1+0x74] ;  /* 0x0000740001007983 */ /* 0x000ea80000300800 */
[----:B------:R-:W3:Y:S04]  /*c470*/  LDL R7, [R1+0x48] ;  /* 0x0000480001077983 */ /* 0x000ee80000100800 */
[----:B-1----:R-:W4:Y:S01]  /*c480*/  LDL R6, [R1+0x64] ;  /* 0x0000640001067983 */ /* 0x002f220000100800 */
[----:B------:R-:W-:Y:S01]  /*c490*/  ISETP.NE.U32.AND P0, PT, RZ, c[0x0][0x508], PT ;  /* 0x00014200ff007a0c */ /* 0x000fe20003f05070 */
[----:B------:R-:W-:Y:S01]  /*c4a0*/  IMAD.MOV.U32 R4, RZ, RZ, 0x4 ;  /* 0x00000004ff047424 */ /* 0x000fe200078e00ff */
[----:B------:R-:W-:Y:S01]  /*c4b0*/  ISETP.NE.U32.AND P2, PT, RZ, c[0x0][0x500], PT ;  /* 0x00014000ff007a0c */ /* 0x000fe20003f45070 */
[----:B------:R-:W-:Y:S01]  /*c4c0*/  IMAD.MOV.U32 R8, RZ, RZ, RZ ;  /* 0x000000ffff087224 */ /* 0x000fe200078e00ff */
[----:B------:R-:W-:Y:S01]  /*c4d0*/  ISETP.NE.AND.EX P1, PT, RZ, c[0x0][0x50c], PT, P0 ;  /* 0x00014300ff007a0c */ /* 0x000fe20003f25300 */
[----:B------:R-:W-:Y:S01]  /*c4e0*/  IMAD.MOV.U32 R19, RZ, RZ, c[0x0][0x388] ;  /* 0x0000e200ff137624 */ /* 0x000fe200078e00ff */
[----:B------:R-:W-:-:S11]  /*c4f0*/  ISETP.NE.AND.EX P2, PT, RZ, c[0x0][0x504], PT, P2 ;  /* 0x00014100ff007a0c */ /* 0x000fd60003f45320 */
[C---:B---3--:R-:W-:Y:S01]  /*c500*/  @P1 LEA R2, P0, R7.reuse, c[0x0][0x508], 0x2 ;  /* 0x0001420007021a11 */ /* 0x048fe200078010ff */
[----:B------:R-:W-:-:S03]  /*c510*/  IMAD.WIDE R4, R7, R4, c[0x0][0x500] ;  /* 0x0001400007047625 */ /* 0x000fc600078e0204 */
[----:B----4-:R-:W-:Y:S02]  /*c520*/  @P1 LEA.HI.X R3, R7, c[0x0][0x50c], R6, 0x2, P0 ;  /* 0x0001430007031a11 */ /* 0x010fe400000f1406 */
[----:B------:R1:W5:Y:S04]  /*c530*/  @P2 LDG.E R8, [R4.64] ;  /* 0x0000000604082981 */ /* 0x000368000c1e1900 */
[----:B------:R1:W5:Y:S01]  /*c540*/  @P1 LDG.E R19, [R2.64] ;  /* 0x0000000602131981 */ /* 0x000362000c1e1900 */
[----:B--2---:R-:W-:-:S04]  /*c550*/  ISETP.NE.AND P0, PT, R0, RZ, PT ;  /* 0x000000ff0000720c */ /* 0x004fc80003f05270 */
[----:B------:R-:W-:Y:S01]  /*c560*/  SEL R18, R0, c[0x0][0x3d4], P0 ;  /* 0x0000f50000127a07 */ /* 0x000fe20000000000 */
[----:B------:R-:W-:Y:S05]  /*c570*/  @P1 BRA `(.L_x_59) ;  /* 0x0000004000001947 */ /* 0x000fea0003800000 */
[----:B------:R-:W-:Y:S05]  /*c580*/  @!P2 BRA `(.L_x_59) ;  /* 0x000000300000a947 */ /* 0x000fea0003800000 */
[----:B------:R2:W3:Y:S04]  /*c590*/  LDG.E R0, [R4.64] ;  /* 0x0000000604007981 */ /* 0x0004e8000c1e1900 */
[----:B-12---:R-:W3:Y:S02]  /*c5a0*/  LDG.E R4, [R4.64+0x4] ;  /* 0x0000040604047981 */ /* 0x006ee4000c1e1900 */
[----:B---3-5:R-:W-:Y:S02]  /*c5b0*/  IADD3 R19, -R0, R4, RZ ;  /* 0x0000000400137210 */ /* 0x028fe40007ffe1ff */
.L_x_59:
[----:B-1----:R-:W1:Y:S01]  /*c5c0*/  S2R R3, SR_TID.X ;  /* 0x0000000000037919 */ /* 0x002e620000002100 */
[----:B------:R-:W-:Y:S01]  /*c5d0*/  BSSY B0, `(.L_x_60) ;  /* 0x0000038000007945 */ /* 0x000fe20003800000 */
[----:B------:R-:W-:Y:S02]  /*c5e0*/  SEL R14, R7, RZ, !P2 ;  /* 0x000000ff070e7207 */ /* 0x000fe40005000000 */
[----:B------:R-:W-:-:S02]  /*c5f0*/  SEL R20, R6, RZ, !P2 ;  /* 0x000000ff06147207 */ /* 0x000fc40005000000 */
[----:B-----5:R-:W-:Y:S02]  /*c600*/  SHF.R.S32.HI R17, RZ, 0x1f, R8 ;  /* 0x0000001fff117819 */ /* 0x020fe40000011408 */
[----:B-1----:R-:W-:-:S13]  /*c610*/  ISETP.GT.AND P0, PT, R3, 0x7f, PT ;  /* 0x0000007f0300780c */ /* 0x002fda0003f04270 */
[----:B------:R-:W-:Y:S05]  /*c620*/  @P0 BRA `(.L_x_61) ;  /* 0x0000032000000947 */ /* 0x000fea0003800000 */
[----:B------:R-:W2:Y:S01]  /*c630*/  LDL R2, [R1+0x54] ;  /* 0x0000540001027983 */ /* 0x000ea20000100800 */
[----:B------:R-:W-:Y:S01]  /*c640*/  IMAD R0, R19, c[0x0][0x4e8], RZ ;  /* 0x00013a0013007a24 */ /* 0x000fe200078e02ff */
[----:B--2---:R-:W-:-:S04]  /*c650*/  LEA R9, R2, R3, 0x7 ;  /* 0x0000000302097211 */ /* 0x004fc800078e38ff */
[----:B------:R-:W-:-:S13]  /*c660*/  ISETP.GE.AND P0, PT, R9, R0, PT ;  /* 0x000000000900720c */ /* 0x000fda0003f06270 */
[----:B------:R-:W-:Y:S05]  /*c670*/  @P0 BRA `(.L_x_61) ;  /* 0x000002d000000947 */ /* 0x000fea0003800000 */
[----:B------:R-:W2:Y:S04]  /*c680*/  LDL R2, [R1+0x60] ;  /* 0x0000600001027983 */ /* 0x000ea80000100800 */
[----:B------:R-:W3:Y:S01]  /*c690*/  LDL.LU R21, [R1+0x98] ;  /* 0x0000980001157983 */ /* 0x000ee20000300800 */
[----:B------:R-:W-:Y:S01]  /*c6a0*/  IMAD.MOV.U32 R0, RZ, RZ, 0x368 ;  /* 0x00000368ff007424 */ /* 0x000fe200078e00ff */
[----:B------:R-:W-:-:S04]  /*c6b0*/  ISETP.GT.AND P2, PT, R18, 0x1, PT ;  /* 0x000000011200780c */ /* 0x000fc80003f44270 */
[----:B------:R-:W-:-:S04]  /*c6c0*/  SEL R0, R0, 0x328, P2 ;  /* 0x0000032800007807 */ /* 0x000fc80001000000 */
[----:B------:R1:W4:Y:S08]  /*c6d0*/  LDC.64 R6, c[0x0][R0+0x170] ;  /* 0x00005c0000067b82 */ /* 0x0003300000000a00 */
[----:B------:R1:W2:Y:S08]  /*c6e0*/  LDC.64 R4, c[0x0][R0+0x168] ;  /* 0x00005a0000047b82 */ /* 0x0002b00000000a00 */
[----:B------:R1:W5:Y:S08]  /*c6f0*/  LDC.64 R12, c[0x0][R0+0x178] ;  /* 0x00005e00000c7b82 */ /* 0x0003700000000a00 */
[----:B------:R1:W2:Y:S02]  /*c700*/  LDC.64 R10, c[0x0][R0+0x160] ;  /* 0x00005800000a7b82 */ /* 0x0002a40000000a00 */
[----:B-1----:R-:W-:-:S02]  /*c710*/  IMAD.MOV.U32 R0, RZ, RZ, c[0x0][0x4e8] ;  /* 0x00013a00ff007624 */ /* 0x002fc400078e00ff */
[----:B----4-:R-:W-:-:S03]  /*c720*/  IMAD R7, R7, R14, RZ ;  /* 0x0000000e07077224 */ /* 0x010fc600078e02ff */
[----:B------:R-:W-:Y:S01]  /*c730*/  ISETP.NE.AND P0, PT, R0, 0x1, PT ;  /* 0x000000010000780c */ /* 0x000fe20003f05270 */
[----:B------:R-:W-:Y:S01]  /*c740*/  IMAD R7, R6, R20, R7 ;  /* 0x0000001406077224 */ /* 0x000fe200078e0207 */
[----:B------:R-:W-:-:S11]  /*c750*/  MOV R0, R9 ;  /* 0x0000000900007202 */ /* 0x000fd60000000f00 */
[----:B------:R-:W-:-:S05]  /*c760*/  @P0 IMAD.HI.U32 R16, R9, c[0x0][0x4ec], RZ ;  /* 0x00013b0009100a27 */ /* 0x000fca00078e00ff */
[----:B------:R-:W-:Y:S01]  /*c770*/  @P0 SHF.R.U32.HI R0, RZ, c[0x0][0x4f0], R16 ;  /* 0x00013c00ff000a19 */ /* 0x000fe20000011610 */
[-C--:B--2---:R-:W-:Y:S02]  /*c780*/  IMAD R15, R5, R2.reuse, RZ ;  /* 0x00000002050f7224 */ /* 0x084fe400078e02ff */
[----:B------:R-:W-:-:S04]  /*c790*/  IMAD.WIDE.U32 R4, R4, R2, RZ ;  /* 0x0000000204047225 */ /* 0x000fc800078e00ff */
[----:B------:R-:W-:Y:S01]  /*c7a0*/  IMAD.WIDE.U32 R2, R6, R14, RZ ;  /* 0x0000000e06027225 */ /* 0x000fe200078e00ff */
[----:B---3--:R-:W-:-:S03]  /*c7b0*/  SEL R6, R21, RZ, P2 ;  /* 0x000000ff15067207 */ /* 0x008fc60001000000 */
[----:B------:R-:W-:Y:S01]  /*c7c0*/  IMAD.IADD R15, R5, 0x1, R15 ;  /* 0x00000001050f7824 */ /* 0x000fe200078e020f */
[----:B------:R-:W-:Y:S01]  /*c7d0*/  IADD3 R16, P1, P0, R2, R4, R8 ;  /* 0x0000000402107210 */ /* 0x000fe2000783e008 */
[----:B------:R-:W-:Y:S01]  /*c7e0*/  IMAD.MOV R2, RZ, RZ, -R0 ;  /* 0x000000ffff027224 */ /* 0x000fe200078e0a00 */
[----:B------:R-:W-:Y:S01]  /*c7f0*/  IADD3 R3, R3, R7, RZ ;  /* 0x0000000703037210 */ /* 0x000fe20007ffe0ff */
[-C--:B-----5:R-:W-:Y:S02]  /*c800*/  IMAD R7, R13, R6.reuse, RZ ;  /* 0x000000060d077224 */ /* 0x0a0fe400078e02ff */
[----:B------:R-:W-:-:S04]  /*c810*/  IMAD.WIDE.U32 R4, R12, R6, RZ ;  /* 0x000000060c047225 */ /* 0x000fc800078e00ff */
[----:B------:R-:W-:Y:S01]  /*c820*/  IMAD R2, R2, c[0x0][0x4e8], R9 ;  /* 0x00013a0002027a24 */ /* 0x000fe200078e0209 */
[----:B------:R-:W-:Y:S02]  /*c830*/  IADD3.X R9, R3, R15, R17, P1, P0 ;  /* 0x0000000f03097210 */ /* 0x000fe40000fe0411 */
[----:B------:R-:W-:Y:S01]  /*c840*/  IADD3 R5, R5, R7, RZ ;  /* 0x0000000705057210 */ /* 0x000fe20007ffe0ff */
[----:B------:R-:W-:Y:S01]  /*c850*/  IMAD.MOV.U32 R7, RZ, RZ, c[0x0][0x4a8] ;  /* 0x00012a00ff077624 */ /* 0x000fe200078e00ff */
[----:B------:R-:W-:Y:S02]  /*c860*/  IADD3 R4, P1, P0, R0, R16, R4 ;  /* 0x0000001000047210 */ /* 0x000fe4000783e004 */
[----:B------:R-:W-:Y:S01]  /*c870*/  SHF.R.S32.HI R3, RZ, 0x1f, R0 ;  /* 0x0000001fff037819 */ /* 0x000fe20000011400 */
[----:B------:R-:W-:Y:S01]  /*c880*/  IMAD R0, R11, R2, RZ ;  /* 0x000000020b007224 */ /* 0x000fe200078e02ff */
[----:B------:R-:W-:Y:S02]  /*c890*/  SHF.R.S32.HI R6, RZ, 0x1f, R2 ;  /* 0x0000001fff067819 */ /* 0x000fe40000011402 */
[----:B------:R-:W-:-:S03]  /*c8a0*/  IADD3.X R5, R3, R9, R5, P1, P0 ;  /* 0x0000000903057210 */ /* 0x000fc60000fe0405 */
[C---:B------:R-:W-:Y:S02]  /*c8b0*/  IMAD R0, R10.reuse, R6, R0 ;  /* 0x000000060a007224 */ /* 0x040fe400078e0200 */
[----:B------:R-:W-:Y:S01]  /*c8c0*/  IMAD.WIDE.U32 R2, R10, R2, R4 ;  /* 0x000000020a027225 */ /* 0x000fe200078e0004 */
[----:B------:R-:W-:Y:S02]  /*c8d0*/  MOV R5, c[0x0][0x4ac] ;  /* 0x00012b0000057a02 */ /* 0x000fe40000000f00 */
[----:B------:R-:W-:Y:S01]  /*c8e0*/  SEL R4, R7, c[0x0][0x450], P2 ;  /* 0x0001140007047a07 */ /* 0x000fe20001000000 */
[----:B------:R-:W-:Y:S01]  /*c8f0*/  IMAD.IADD R0, R3, 0x1, R0 ;  /* 0x0000000103007824 */ /* 0x000fe200078e0200 */
[----:B------:R-:W-:Y:S02]  /*c900*/  SEL R5, R5, c[0x0][0x454], P2 ;  /* 0x0001150005057a07 */ /* 0x000fe40001000000 */
[----:B------:R-:W-:-:S04]  /*c910*/  LEA R4, P0, R2, R4, 0x2 ;  /* 0x0000000402047211 */ /* 0x000fc800078010ff */
[----:B------:R-:W-:Y:S02]  /*c920*/  LEA.HI.X R5, R2, R5, R0, 0x2, P0 ;  /* 0x0000000502057211 */ /* 0x000fe400000f1400 */
[----:B------:R-:W-:-:S05]  /*c930*/  MOV R0, 0xff800000 ;  /* 0xff80000000007802 */ /* 0x000fca0000000f00 */
[----:B------:R1:W-:Y:S02]  /*c940*/  STG.E [R4.64], R0 ;  /* 0x0000000004007986 */ /* 0x0003e4000c101906 */
.L_x_61:
[----:B------:R-:W-:Y:S05]  /*c950*/  BSYNC B0 ;  /* 0x0000000000007941 */ /* 0x000fea0003800000 */
.L_x_60:
[----:B------:R-:W-:-:S13]  /*c960*/  ISETP.GT.AND P0, PT, R18, 0x1, PT ;  /* 0x000000011200780c */ /* 0x000fda0003f04270 */
[----:B------:R-:W-:Y:S05]  /*c970*/  @P0 BRA `(.L_x_53) ;  /* 0x00000a7000000947 */ /* 0x000fea0003800000 */
[----:B-1----:R-:W2:Y:S04]  /*c980*/  LDL.LU R0, [R1+0x54] ;  /* 0x0000540001007983 */ /* 0x002ea80000300800 */
[----:B------:R-:W3:Y:S01]  /*c990*/  LDL.LU R7, [R1+0x60] ;  /* 0x0000600001077983 */ /* 0x000ee20000300800 */
[----:B------:R-:W-:Y:S01]  /*c9a0*/  MOV R2, c[0x0][0x4e8] ;  /* 0x00013a0000027a02 */ /* 0x000fe20000000f00 */
[----:B------:R-:W-:Y:S02]  /*c9b0*/  IMAD R5, R20, c[0x0][0x3f0], RZ ;  /* 0x0000fc0014057a24 */ /* 0x000fe400078e02ff */
[----:B------:R-:W1:Y:S01]  /*c9c0*/  S2R R3, SR_TID.X ;  /* 0x0000000000037919 */ /* 0x000e620000002100 */
[----:B------:R-:W-:Y:S02]  /*c9d0*/  ISETP.NE.AND P0, PT, R2, 0x1, PT ;  /* 0x000000010200780c */ /* 0x000fe40003f05270 */
[----:B-1----:R-:W-:-:S02]  /*c9e0*/  SHF.R.S32.HI R4, RZ, 0x1f, R3 ;  /* 0x0000001fff047819 */ /* 0x002fc40000011403 */
[----:B------:R-:W-:Y:S02]  /*c9f0*/  SHF.R.S32.HI R10, RZ, 0x1f, R3 ;  /* 0x0000001fff0a7819 */ /* 0x000fe40000011403 */
[-C--:B------:R-:W-:Y:S02]  /*ca00*/  LEA.HI R4, R4, R3.reuse, RZ, 0x3 ;  /* 0x0000000304047211 */ /* 0x080fe400078f18ff */
[----:B------:R-:W-:Y:S02]  /*ca10*/  LEA.HI R10, R10, R3, RZ, 0x3 ;  /* 0x000000030a0a7211 */ /* 0x000fe400078f18ff */
[----:B------:R-:W-:Y:S02]  /*ca20*/  LOP3.LUT R4, R4, 0xfffffff8, RZ, 0xc0, !PT ;  /* 0xfffffff804047812 */ /* 0x000fe400078ec0ff */
[----:B------:R-:W-:-:S03]  /*ca30*/  SHF.R.S32.HI R10, RZ, 0x3, R10 ;  /* 0x00000003ff0a7819 */ /* 0x000fc6000001140a */
[----:B------:R-:W-:Y:S02]  /*ca40*/  IMAD.IADD R4, R3, 0x1, -R4 ;  /* 0x0000000103047824 */ /* 0x000fe400078e0a04 */
[----:B------:R-:W-:-:S03]  /*ca50*/  IMAD.WIDE.U32 R2, R8, c[0x0][0x3a0], RZ ;  /* 0x0000e80008027a25 */ /* 0x000fc600078e00ff */
[----:B------:R-:W-:Y:S02]  /*ca60*/  LEA R4, R4, R10, 0x5 ;  /* 0x0000000a04047211 */ /* 0x000fe400078e28ff */
[----:B--2---:R-:W-:Y:S01]  /*ca70*/  MOV R9, R0 ;  /* 0x0000000000097202 */ /* 0x004fe20000000f00 */
[----:B------:R-:W-:-:S03]  /*ca80*/  IMAD R0, R17, c[0x0][0x3a0], RZ ;  /* 0x0000e80011007a24 */ /* 0x000fc600078e02ff */
[C---:B------:R-:W-:Y:S01]  /*ca90*/  LEA R13, R9.reuse, R10, 0x7 ;  /* 0x0000000a090d7211 */ /* 0x040fe200078e38ff */
[----:B------:R-:W-:Y:S02]  /*caa0*/  IMAD R8, R8, c[0x0][0x3a4], R0 ;  /* 0x0000e90008087a24 */ /* 0x000fe400078e0200 */
[----:B------:R-:W-:-:S03]  /*cab0*/  IMAD R4, R9, 0x80, R4 ;  /* 0x0000008009047824 */ /* 0x000fc600078e0204 */
[----:B------:R-:W-:Y:S01]  /*cac0*/  IADD3 R3, R3, R8, RZ ;  /* 0x0000000803037210 */ /* 0x000fe20007ffe0ff */
[----:B------:R-:W-:-:S04]  /*cad0*/  @P0 IMAD.HI.U32 R6, R4, c[0x0][0x4ec], RZ ;  /* 0x00013b0004060a27 */ /* 0x000fc800078e00ff */
[----:B---3--:R-:W-:-:S04]  /*cae0*/  IMAD.WIDE.U32 R2, R7, c[0x0][0x3e8], R2 ;  /* 0x0000fa0007027a25 */ /* 0x008fc800078e0002 */
[----:B------:R-:W-:Y:S01]  /*caf0*/  IMAD.MOV.U32 R0, RZ, RZ, R4 ;  /* 0x000000ffff007224 */ /* 0x000fe200078e0004 */
[----:B------:R-:W-:Y:S01]  /*cb00*/  @P0 SHF.R.U32.HI R0, RZ, c[0x0][0x4f0], R6 ;  /* 0x00013c00ff000a19 */ /* 0x000fe20000011606 */
[----:B------:R-:W-:Y:S02]  /*cb10*/  IMAD R3, R7, c[0x0][0x3ec], R3 ;  /* 0x0000fb0007037a24 */ /* 0x000fe400078e0203 */
[C---:B------:R-:W-:Y:S01]  /*cb20*/  IMAD R7, R14.reuse, c[0x0][0x3f4], R5 ;  /* 0x0000fd000e077a24 */ /* 0x040fe200078e0205 */
[----:B------:R-:W-:Y:S01]  /*cb30*/  SHF.R.S32.HI R6, RZ, 0x1f, R0 ;  /* 0x0000001fff067819 */ /* 0x000fe20000011400 */
[----:B------:R-:W-:Y:S01]  /*cb40*/  IMAD.WIDE.U32 R2, R14, c[0x0][0x3f0], R2 ;  /* 0x0000fc000e027a25 */ /* 0x000fe200078e0002 */
[----:B------:R-:W-:-:S03]  /*cb50*/  IADD3 R5, -R0, RZ, RZ ;  /* 0x000000ff00057210 */ /* 0x000fc60007ffe1ff */
[----:B------:R-:W-:Y:S01]  /*cb60*/  IMAD R6, R6, c[0x0][0x3e0], RZ ;  /* 0x0000f80006067a24 */ /* 0x000fe200078e02ff */
[----:B------:R-:W-:Y:S01]  /*cb70*/  IADD3 R3, R3, R7, RZ ;  /* 0x0000000703037210 */ /* 0x000fe20007ffe0ff */
[----:B------:R-:W-:Y:S02]  /*cb80*/  IMAD R4, R5, c[0x0][0x4e8], R4 ;  /* 0x00013a0005047a24 */ /* 0x000fe400078e0204 */
[C---:B------:R-:W-:Y:S02]  /*cb90*/  IMAD R6, R0.reuse, c[0x0][0x3e4], R6 ;  /* 0x0000f90000067a24 */ /* 0x040fe400078e0206 */
[----:B------:R-:W-:Y:S01]  /*cba0*/  IMAD.WIDE.U32 R2, R0, c[0x0][0x3e0], R2 ;  /* 0x0000f80000027a25 */ /* 0x000fe200078e0002 */
[----:B------:R-:W-:-:S03]  /*cbb0*/  SHF.R.S32.HI R0, RZ, 0x1f, R4 ;  /* 0x0000001fff007819 */ /* 0x000fc60000011404 */
[----:B------:R-:W-:Y:S02]  /*cbc0*/  IMAD.IADD R3, R3, 0x1, R6 ;  /* 0x0000000103037824 */ /* 0x000fe400078e0206 */
[----:B------:R-:W-:Y:S02]  /*cbd0*/  IMAD R0, R0, c[0x0][0x3d8], RZ ;  /* 0x0000f60000007a24 */ /* 0x000fe400078e02ff */
[----:B------:R-:W-:-:S04]  /*cbe0*/  IMAD.WIDE.U32 R2, R4, c[0x0][0x3d8], R2 ;  /* 0x0000f60004027a25 */ /* 0x000fc800078e0002 */
[----:B------:R-:W-:Y:S01]  /*cbf0*/  IMAD R4, R4, c[0x0][0x3dc], R0 ;  /* 0x0000f70004047a24 */ /* 0x000fe200078e0200 */
[----:B------:R-:W-:-:S04]  /*cc00*/  LEA R14, P0, R2, c[0x0][0x380], 0x1 ;  /* 0x0000e000020e7a11 */ /* 0x000fc800078008ff */
[----:B------:R-:W-:-:S04]  /*cc10*/  IADD3 R4, R3, R4, RZ ;  /* 0x0000000403047210 */ /* 0x000fc80007ffe0ff */
[----:B------:R-:W-:Y:S01]  /*cc20*/  LEA.HI.X R11, R2, c[0x0][0x384], R4, 0x1, P0 ;  /* 0x0000e100020b7a11 */ /* 0x000fe200000f0c04 */
[----:B------:R-:W-:Y:S05]  /*cc30*/  BRA.DIV ~URZ, `(.L_x_62) ;  /* 0x00001e127f007947 */ /* 0x000fea000b800000 */
[----:B------:R1:W2:Y:S02]  /*cc40*/  SHFL.IDX PT, R10, R11, RZ, 0x181f ;  /* 0x00181fff0b0a7589 */ /* 0x0002a400000e0000 */
.L_x_107:
[----:B------:R-:W-:Y:S05]  /*cc50*/  BRA.DIV ~URZ, `(.L_x_63) ;  /* 0x00001e627f007947 */ /* 0x000fea000b800000 */
[----:B------:R3:W4:Y:S02]  /*cc60*/  SHFL.IDX PT, R0, R14, RZ, 0x181f ;  /* 0x00181fff0e007589 */ /* 0x00072400000e0000 */
.L_x_108:
[----:B------:R-:W-:Y:S01]  /*cc70*/  IMAD R12, R19, c[0x0][0x4e8], RZ ;  /* 0x00013a00130c7a24 */ /* 0x000fe200078e02ff */
[----:B------:R-:W-:Y:S04]  /*cc80*/  BSSY B0, `(.L_x_64) ;  /* 0x000001a000007945 */ /* 0x000fe80003800000 */
[----:B------:R-:W-:-:S13]  /*cc90*/  ISETP.GE.AND P0, PT, R13, R12, PT ;  /* 0x0000000c0d00720c */ /* 0x000fda0003f06270 */
[----:B------:R-:W-:Y:S05]  /*cca0*/  @P0 BRA `(.L_x_65) ;  /* 0x0000017000000947 */ /* 0x000fea0003800000 */
[----:B------:R-:W5:Y:S04]  /*ccb0*/  LDL.64 R2, [R1+0x30] ;  /* 0x0000300001027983 */ /* 0x000f680000100a00 */
        /* <DEDUP_REMOVED lines=10> */
[-C--:B------:R-:W-:Y:S02]  /*cd60*/  @!P3 LEA R8, P4, R2, R0.reuse, 0x1 ;  /* 0x000000000208b211 */ /* 0x080fe400078808ff */
[----:B------:R-:W-:Y:S02]  /*cd70*/  @!P2 LEA R6, P6, R20, R0, 0x1 ;  /* 0x000000001406a211 */ /* 0x000fe400078c08ff */
[----:B------:R-:W-:Y:S02]  /*cd80*/  @!P3 LEA.HI.X R9, R2, R10, R3, 0x1, P4 ;  /* 0x0000000a0209b211 */ /* 0x000fe400020f0c03 */
[----:B------:R-:W-:Y:S02]  /*cd90*/  @!P1 LEA R4, P5, R17, R0, 0x1 ;  /* 0x0000000011049211 */ /* 0x000fe400078a08ff */
[----:B------:R-:W-:Y:S02]  /*cda0*/  @!P2 LEA.HI.X R7, R20, R10, R21, 0x1, P6 ;  /* 0x0000000a1407a211 */ /* 0x000fe400030f0c15 */
[----:B------:R-:W-:-:S02]  /*cdb0*/  @!P0 LEA R2, P4, R15, R0, 0x1 ;  /* 0x000000000f028211 */ /* 0x000fc400078808ff */
[-C--:B------:R-:W-:Y:S02]  /*cdc0*/  @!P1 LEA.HI.X R5, R17, R10.reuse, R18, 0x1, P5 ;  /* 0x0000000a11059211 */ /* 0x080fe400028f0c12 */
[----:B------:R-:W-:Y:S01]  /*cdd0*/  @!P0 LEA.HI.X R3, R15, R10, R16, 0x1, P4 ;  /* 0x0000000a0f038211 */ /* 0x000fe200020f0c10 */
[----:B------:R2:W-:Y:S04]  /*cde0*/  @!P3 ST.E.128 [R8.64], RZ ;  /* 0x000000ff0800b985 */ /* 0x0005e8000c101d06 */
[----:B------:R2:W-:Y:S04]  /*cdf0*/  @!P2 ST.E.128 [R6.64], RZ ;  /* 0x000000ff0600a985 */ /* 0x0005e8000c101d06 */
[----:B------:R2:W-:Y:S04]  /*ce00*/  @!P1 ST.E.128 [R4.64], RZ ;  /* 0x000000ff04009985 */ /* 0x0005e8000c101d06 */
[----:B------:R2:W-:Y:S02]  /*ce10*/  @!P0 ST.E.128 [R2.64], RZ ;  /* 0x000000ff02008985 */ /* 0x0005e4000c101d06 */
.L_x_65:
[----:B------:R-:W-:Y:S05]  /*ce20*/  BSYNC B0 ;  /* 0x0000000000007941 */ /* 0x000fea0003800000 */
.L_x_64:
[----:B------:R-:W-:Y:S05]  /*ce30*/  BRA.DIV ~URZ, `(.L_x_66) ;  /* 0x00001ce27f007947 */ /* 0x000fea000b800000 */
[----:B--2---:R2:W1:Y:S04]  /*ce40*/  SHFL.IDX PT, R10, R11, 0x1, 0x181f ;  /* 0x00381f000b0a7f89 */ /* 0x00446800000e0000 */
[----:B----4-:R2:W4:Y:S02]  /*ce50*/  SHFL.IDX PT, R0, R14, 0x1, 0x181f ;  /* 0x00381f000e007f89 */ /* 0x01052400000e0000 */
.L_x_109:
[----:B------:R-:W-:Y:S01]  /*ce60*/  IADD3 R2, R13, 0x20, RZ ;  /* 0x000000200d027810 */ /* 0x000fe20007ffe0ff */
[----:B------:R-:W-:Y:S03]  /*ce70*/  BSSY B0, `(.L_x_67) ;  /* 0x000001a000007945 */ /* 0x000fe60003800000 */
[----:B------:R-:W-:-:S13]  /*ce80*/  ISETP.GE.AND P0, PT, R2, R12, PT ;  /* 0x0000000c0200720c */ /* 0x000fda0003f06270 */
[----:B------:R-:W-:Y:S05]  /*ce90*/  @P0 BRA `(.L_x_68) ;  /* 0x0000017000000947 */ /* 0x000fea0003800000 */
[----:B------:R-:W5:Y:S04]  /*cea0*/  LDL.64 R22, [R1+0x30] ;  /* 0x0000300001167983 */ /* 0x000f680000100a00 */
[----:B--2---:R-:W2:Y:S04]  /*ceb0*/  LDL R19, [R1+0x38] ;  /* 0x0000380001137983 */ /* 0x004ea80000100800 */
[----:B---3--:R-:W3:Y:S04]  /*cec0*/  LDL R17, [R1+0x3c] ;  /* 0x00003c0001117983 */ /* 0x008ee80000100800 */
[----:B----4-:R-:W4:Y:S04]  /*ced0*/  LDL R15, [R1+0x40] ;  /* 0x00004000010f7983 */ /* 0x010f280000100800 */
[----:B------:R-:W4:Y:S04]  /*cee0*/  LDL R20, [R1+0x70] ;  /* 0x0000700001147983 */ /* 0x000f280000100800 */
[----:B------:R-:W4:Y:S04]  /*cef0*/  LDL R18, [R1+0x6c] ;  /* 0x00006c0001127983 */ /* 0x000f280000100800 */
[----:B------:R-:W4:Y:S01]  /*cf00*/  LDL R16, [R1+0x68] ;  /* 0x0000680001107983 */ /* 0x000f220000100800 */
[----:B-----5:R-:W-:-:S02]  /*cf10*/  ISETP.GE.AND P3, PT, R22, c[0x0][0x3c8], PT ;  /* 0x0000f20016007a0c */ /* 0x020fc40003f66270 */
[----:B--2---:R-:W-:Y:S02]  /*cf20*/  ISETP.GE.AND P2, PT, R19, c[0x0][0x3c8], PT ;  /* 0x0000f20013007a0c */ /* 0x004fe40003f46270 */
[----:B---3--:R-:W-:Y:S02]  /*cf30*/  ISETP.GE.AND P1, PT, R17, c[0x0][0x3c8], PT ;  /* 0x0000f20011007a0c */ /* 0x008fe40003f26270 */
[----:B----4-:R-:W-:-:S07]  /*cf40*/  ISETP.GE.AND P0, PT, R15, c[0x0][0x3c8], PT ;  /* 0x0000f2000f007a0c */ /* 0x010fce0003f06270 */
[CC--:B------:R-:W-:Y:S02]  /*cf50*/  @!P3 LEA R8, P4, R22.reuse, R0.reuse, 0x1 ;  /* 0x000000001608b211 */ /* 0x0c0fe400078808ff */
[----:B------:R-:W-:Y:S02]  /*cf60*/  @!P2 LEA R6, P6, R19, R0, 0x1 ;  /* 0x000000001306a211 */ /* 0x000fe400078c08ff */
[----:B-1----:R-:W-:Y:S02]  /*cf70*/  @!P3 LEA.HI.X R9, R22, R10, R23, 0x1, P4 ;  /* 0x0000000a1609b211 */ /* 0x002fe400020f0c17 */
        /* <DEDUP_REMOVED lines=9> */
.L_x_68:
[----:B------:R-:W-:Y:S05]  /*d010*/  BSYNC B0 ;  /* 0x0000000000007941 */ /* 0x000fea0003800000 */
.L_x_67:
[----:B------:R-:W-:Y:S05]  /*d020*/  BRA.DIV ~URZ, `(.L_x_69) ;  /* 0x00001bb27f007947 */ /* 0x000fea000b800000 */
[----:B-1----:R1:W2:Y:S02]  /*d030*/  SHFL.IDX PT, R10, R11, 0x2, 0x181f ;  /* 0x00581f000b0a7f89 */ /* 0x0022a400000e0000 */
.L_x_110:
[----:B------:R-:W-:Y:S05]  /*d040*/  BRA.DIV ~URZ, `(.L_x_70) ;  /* 0x00001c027f007947 */ /* 0x000fea000b800000 */
[----:B----4-:R4:W1:Y:S02]  /*d050*/  SHFL.IDX PT, R0, R14, 0x2, 0x181f ;  /* 0x00581f000e007f89 */ /* 0x01086400000e0000 */
.L_x_111:
[----:B------:R-:W-:Y:S01]  /*d060*/  IADD3 R2, R13, 0x40, RZ ;  /* 0x000000400d027810 */ /* 0x000fe20007ffe0ff */
[----:B------:R-:W-:Y:S03]  /*d070*/  BSSY B0, `(.L_x_71) ;  /* 0x000001a000007945 */ /* 0x000fe60003800000 */
        /* <DEDUP_REMOVED lines=13> */
[CC--:B-1----:R-:W-:Y:S02]  /*d150*/  @!P3 LEA R8, P4, R22.reuse, R0.reuse, 0x1 ;  /* 0x000000001608b211 */ /* 0x0c2fe400078808ff */
        /* <DEDUP_REMOVED lines=11> */
.L_x_72:
[----:B------:R-:W-:Y:S05]  /*d210*/  BSYNC B0 ;  /* 0x0000000000007941 */ /* 0x000fea0003800000 */
.L_x_71:
[----:B------:R-:W-:Y:S05]  /*d220*/  BRA.DIV ~URZ, `(.L_x_73) ;  /* 0x00001a827f007947 */ /* 0x000fea000b800000 */
[----:B--2---:R2:W3:Y:S04]  /*d230*/  SHFL.IDX PT, R10, R11, 0x3, 0x181f ;  /* 0x00781f000b0a7f89 */ /* 0x0044e800000e0000 */
[----:B-1----:R2:W1:Y:S02]  /*d240*/  SHFL.IDX PT, R0, R14, 0x3, 0x181f ;  /* 0x00781f000e007f89 */ /* 0x00246400000e0000 */
.L_x_112:
[----:B------:R-:W-:-:S04]  /*d250*/  IADD3 R2, R13, 0x60, RZ ;  /* 0x000000600d027810 */ /* 0x000fc80007ffe0ff */
        /* <DEDUP_REMOVED lines=25> */
.L_x_53:
[----:B------:R-:W-:Y:S05]  /*d3f0*/  BSYNC B1 ;  /* 0x0000000000017941 */ /* 0x000fea0003800000 */
.L_x_37:
[----:B-1--4-:R-:W4:Y:S02]  /*d400*/  LDL R0, [R1+0x9c] ;  /* 0x00009c0001007983 */ /* 0x012f240000100800 */
[----:B----4-:R-:W-:-:S13]  /*d410*/  ISETP.NE.AND P0, PT, R0, RZ, PT ;  /* 0x000000ff0000720c */ /* 0x010fda0003f05270 */
[----:B------:R-:W-:Y:S01]  /*d420*/  @P0 WARPSYNC 0xffffffff ;  /* 0xffffffff00000948 */ /* 0x000fe20003800000 */
[----:B------:R-:W-:Y:S06]  /*d430*/  @P0 BAR.SYNC.DEFER_BLOCKING 0x5, 0x100 ;  /* 0x0144000000000b1d */ /* 0x000fec0000010000 */
[----:B------:R-:W1:Y:S04]  /*d440*/  @P0 LDS.128 R4, [0x1a080] ;  /* 0x01a08000ff040984 */ /* 0x000e680000000c00 */
[----:B-1----:R1:W-:Y:S04]  /*d450*/  @P0 STL.64 [R1+0x50], R4 ;  /* 0x0000500401000387 */ /* 0x0023e80000100a00 */
[----:B------:R1:W-:Y:S04]  /*d460*/  @P0 STL.64 [R1+0x58], R6 ;  /* 0x0000580601000387 */ /* 0x0003e80000100a00 */
[----:B------:R-:W-:Y:S06]  /*d470*/  @P0 BAR.ARV 0x4, 0x100 ;  /* 0x0104000000000b1d */ /* 0x000fec0000002000 */
[----:B------:R-:W-:Y:S05]  /*d480*/  @P0 BRA `(.L_x_74) ;  /* 0x00000b9000000947 */ /* 0x000fea0003800000 */
[----:B------:R-:W4:Y:S01]  /*d490*/  S2R R0, SR_TID.X ;  /* 0x0000000000007919 */ /* 0x000f220000002100 */
[----:B-1----:R-:W-:Y:S01]  /*d4a0*/  IMAD.MOV.U32 R7, RZ, RZ, RZ ;  /* 0x000000ffff077224 */ /* 0x002fe200078e00ff */
[----:B----4-:R-:W-:-:S04]  /*d4b0*/  LOP3.LUT R13, R0, 0x1f, RZ, 0xc0, !PT ;  /* 0x0000001f000d7812 */ /* 0x010fc800078ec0ff */
[----:B------:R-:W-:Y:S01]  /*d4c0*/  ISETP.NE.AND P6, PT, R13, 0x1f, PT ;  /* 0x0000001f0d00780c */ /* 0x000fe20003fc5270 */
[----:B------:R-:W-:Y:S10]  /*d4d0*/  BRA.DIV ~URZ, `(.L_x_75) ;  /* 0x000018927f007947 */ /* 0x000ff4000b800000 */
[----:B------:R1:W4:Y:S02]  /*d4e0*/  SHFL.IDX PT, R9, R131, RZ, 0x1f ;  /* 0x00001fff83097589 */ /* 0x00032400000e0000 */
.L_x_113:
[----:B------:R-:W-:Y:S05]  /*d4f0*/  BRA.DIV ~URZ, `(.L_x_76) ;  /* 0x000018e27f007947 */ /* 0x000fea000b800000 */
[----:B--2---:R2:W1:Y:S02]  /*d500*/  SHFL.IDX PT, R8, R131, 0x1, 0x1f ;  /* 0x00201f0083087f89 */ /* 0x00446400000e0000 */
.L_x_114:
[----:B------:R-:W5:Y:S01]  /*d510*/  LDL R0, [R1+0x5c] ;  /* 0x00005c0001007983 */ /* 0x000f620000100800 */
[----:B------:R-:W-:Y:S02]  /*d520*/  IMAD.MOV.U32 R6, RZ, RZ, RZ ;  /* 0x000000ffff067224 */ /* 0x000fe400078e00ff */
[----:B-----5:R-:W-:-:S05]  /*d530*/  IMAD.IADD R0, R0, 0x1, R13 ;  /* 0x0000000100007824 */ /* 0x020fca00078e020d */
[----:B------:R-:W-:-:S13]  /*d540*/  ISETP.GE.OR P0, PT, R0, c[0x0][0x53c], !P6 ;  /* 0x00014f0000007a0c */ /* 0x000fda0007706670 */
[----:B------:R-:W-:Y:S01]  /*d550*/  @!P0 IMAD.MOV.U32 R2, RZ, RZ, 0x4 ;  /* 0x00000004ff028424 */ /* 0x000fe200078e00ff */
[----:B------:R-:W-:-:S03]  /*d560*/  @!P0 MOV R3, 0x4 ;  /* 0x0000000400038802 */ /* 0x000fc60000000f00 */
[----:B------:R-:W-:-:S04]  /*d570*/  @!P0 IMAD.WIDE R4, R0, R2, c[0x0][0x580] ;  /* 0x0001600000048625 */ /* 0x000fc800078e0202 */
[----:B------:R-:W-:Y:S01]  /*d580*/  @!P0 IMAD.WIDE R2, R0, R3, c[0x0][0x578] ;  /* 0x00015e0000028625 */ /* 0x000fe200078e0203 */
[----:B------:R-:W5:Y:S04]  /*d590*/  @!P0 LDG.E R6, [R4.64] ;  /* 0x0000000604068981 */ /* 0x000f68000c1e1900 */
[----:B------:R-:W5:Y:S01]  /*d5a0*/  @!P0 LDG.E R7, [R2.64] ;  /* 0x0000000602078981 */ /* 0x000f62000c1e1900 */
[C---:B------:R-:W-:Y:S02]  /*d5b0*/  ISETP.GE.U32.AND P4, PT, R13.reuse, 0x10, PT ;  /* 0x000000100d00780c */ /* 0x040fe40003f86070 */
[C---:B------:R-:W-:Y:S02]  /*d5c0*/  ISETP.GE.U32.AND P3, PT, R13.reuse, 0x8, PT ;  /* 0x000000080d00780c */ /* 0x040fe40003f66070 */
[----:B------:R-:W-:-:S02]  /*d5d0*/  ISETP.GE.U32.AND P2, PT, R13, 0x4, PT ;  /* 0x000000040d00780c */ /* 0x000fc40003f46070 */
[C---:B------:R-:W-:Y:S02]  /*d5e0*/  ISETP.GE.U32.AND P1, PT, R13.reuse, 0x2, PT ;  /* 0x000000020d00780c */ /* 0x040fe40003f26070 */
[----:B------:R-:W-:Y:S02]  /*d5f0*/  ISETP.NE.AND P5, PT, R13, RZ, PT ;  /* 0x000000ff0d00720c */ /* 0x000fe40003fa5270 */
[----:B------:R-:W-:Y:S01]  /*d600*/  MOV R11, RZ ;  /* 0x000000ff000b7202 */ /* 0x000fe20000000f00 */
[----:B-----5:R-:W-:Y:S01]  /*d610*/  IMAD R0, R7, R6, RZ ;  /* 0x0000000607007224 */ /* 0x020fe200078e02ff */
[----:B------:R-:W-:Y:S07]  /*d620*/  BRA.DIV ~URZ, `(.L_x_77) ;  /* 0x000018227f007947 */ /* 0x000fee000b800000 */
[----:B------:R2:W4:Y:S02]  /*d630*/  SHFL.UP PT, R4, R0, 0x1, RZ ;  /* 0x0420000000047989 */ /* 0x00052400000e00ff */
.L_x_115:
[----:B----4-:R-:W-:-:S04]  /*d640*/  SEL R4, R4, RZ, P5 ;  /* 0x000000ff04047207 */ /* 0x010fc80002800000 */
[----:B--2---:R-:W-:Y:S01]  /*d650*/  IADD3 R0, R0, R4, RZ ;  /* 0x0000000400007210 */ /* 0x004fe20007ffe0ff */
[----:B------:R-:W-:Y:S05]  /*d660*/  BRA.DIV ~URZ, `(.L_x_78) ;  /* 0x000018227f007947 */ /* 0x000fea000b800000 */
        /* <DEDUP_REMOVED lines=12> */
[----:B------:R2:W4:Y:S02]  /*d730*/  SHFL.IDX PT, R0, R4, 0x1f, 0x1f ;  /* 0x03e01f0004007f89 */ /* 0x00052400000e0000 */
.L_x_116:
[----:B----4-:R-:W-:Y:S01]  /*d740*/  IMAD R0, R0, c[0x0][0x538], RZ ;  /* 0x00014e0000007a24 */ /* 0x010fe200078e02ff */
[----:B------:R-:W-:Y:S04]  /*d750*/  BSSY B1, `(.L_x_79) ;  /* 0x0000083000017945 */ /* 0x000fe80003800000 */
[----:B-1----:R-:W-:-:S04]  /*d760*/  IADD3 R8, R0, R8, RZ ;  /* 0x0000000800087210 */ /* 0x002fc80007ffe0ff */
[----:B------:R-:W-:-:S13]  /*d770*/  ISETP.GT.AND P0, PT, R8, R9, PT ;  /* 0x000000090800720c */ /* 0x000fda0003f04270 */
[----:B------:R-:W-:Y:S05]  /*d780*/  @P0 BRA `(.L_x_80) ;  /* 0x0000025000000947 */ /* 0x000fea0003800000 */
.L_x_84:
[----:B------:R-:W4:Y:S02]  /*d790*/  LDL.LU R0, [R1+0x5c] ;  /* 0x00005c0001007983 */ /* 0x000f240000300800 */
[----:B----4-:R-:W-:-:S04]  /*d7a0*/  IADD3 R0, R0, 0x1f, RZ ;  /* 0x0000001f00007810 */ /* 0x010fc80007ffe0ff */
[----:B------:R-:W-:-:S13]  /*d7b0*/  ISETP.GE.AND P0, PT, R0, c[0x0][0x53c], PT ;  /* 0x00014f0000007a0c */ /* 0x000fda0003f06270 */
[----:B------:R-:W-:Y:S05]  /*d7c0*/  @P0 BRA `(.L_x_81) ;  /* 0x0000076000000947 */ /* 0x000fea0003800000 */
[----:B------:R1:W-:Y:S01]  /*d7d0*/  STL [R1+0x5c], R0 ;  /* 0x00005c0001007387 */ /* 0x0003e20000100800 */
[----:B------:R-:W-:Y:S01]  /*d7e0*/  CS2R R6, SRZ ;  /* 0x0000000000067805 */ /* 0x000fe2000001ff00 */
[----:B-1----:R-:W-:-:S04]  /*d7f0*/  IADD3 R0, R0, R13, RZ ;  /* 0x0000000d00007210 */ /* 0x002fc80007ffe0ff */
[----:B------:R-:W-:-:S13]  /*d800*/  ISETP.GE.OR P0, PT, R0, c[0x0][0x53c], !P6 ;  /* 0x00014f0000007a0c */ /* 0x000fda0007706670 */
[----:B------:R-:W-:Y:S02]  /*d810*/  @!P0 MOV R2, 0x4 ;  /* 0x0000000400028802 */ /* 0x000fe40000000f00 */
[----:B------:R-:W-:-:S03]  /*d820*/  @!P0 MOV R3, 0x4 ;  /* 0x0000000400038802 */ /* 0x000fc60000000f00 */
[----:B--2---:R-:W-:-:S04]  /*d830*/  @!P0 IMAD.WIDE R4, R0, R2, c[0x0][0x580] ;  /* 0x0001600000048625 */ /* 0x004fc800078e0202 */
[----:B------:R-:W-:Y:S01]  /*d840*/  @!P0 IMAD.WIDE R2, R0, R3, c[0x0][0x578] ;  /* 0x00015e0000028625 */ /* 0x000fe200078e0203 */
[----:B------:R-:W2:Y:S04]  /*d850*/  @!P0 LDG.E R6, [R4.64] ;  /* 0x0000000604068981 */ /* 0x000ea8000c1e1900 */
[----:B------:R-:W2:Y:S02]  /*d860*/  @!P0 LDG.E R7, [R2.64] ;  /* 0x0000000602078981 */ /* 0x000ea4000c1e1900 */
[----:B--2---:R-:W-:Y:S01]  /*d870*/  IMAD R0, R7, R6, RZ ;  /* 0x0000000607007224 */ /* 0x004fe200078e02ff */
[----:B------:R-:W-:Y:S05]  /*d880*/  BRA.DIV ~URZ, `(.L_x_82) ;  /* 0x000017a27f007947 */ /* 0x000fea000b800000 */
[----:B------:R1:W2:Y:S02]  /*d890*/  SHFL.UP PT, R2, R0, 0x1, RZ ;  /* 0x0420000000027989 */ /* 0x0002a400000e00ff */
.L_x_117:
        /* <DEDUP_REMOVED lines=16> */
.L_x_118:
[----:B--2---:R-:W-:-:S05]  /*d9a0*/  IMAD R0, R0, c[0x0][0x538], RZ ;  /* 0x00014e0000007a24 */ /* 0x004fca00078e02ff */
[----:B------:R-:W-:-:S04]  /*d9b0*/  IADD3 R8, R0, R8, RZ ;  /* 0x0000000800087210 */ /* 0x000fc80007ffe0ff */
[----:B------:R-:W-:-:S13]  /*d9c0*/  ISETP.GT.AND P0, PT, R8, R9, PT ;  /* 0x000000090800720c */ /* 0x000fda0003f04270 */
[----:B-1-3--:R-:W-:Y:S05]  /*d9d0*/  @!P0 BRA `(.L_x_84) ;  /* 0xfffffdb000008947 */ /* 0x00afea000383ffff */
.L_x_80:
[----:B---3--:R-:W-:-:S05]  /*d9e0*/  IADD3 R10, -R0, R8, RZ ;  /* 0x00000008000a7210 */ /* 0x008fca0007ffe1ff */
[----:B------:R-:W-:-:S05]  /*d9f0*/  IMAD R0, R4, c[0x0][0x538], R10 ;  /* 0x00014e0004007a24 */ /* 0x000fca00078e020a */
[----:B------:R-:W-:Y:S01]  /*da00*/  ISETP.GT.AND P0, PT, R0, R9, PT ;  /* 0x000000090000720c */ /* 0x000fe20003f04270 */
[----:B------:R-:W-:-:S12]  /*da10*/  BRA.DIV ~URZ, `(.L_x_85) ;  /* 0x000018027f007947 */ /* 0x000fd8000b800000 */
[----:B------:R-:W-:-:S04]  /*da20*/  VOTE.ANY R8, PT, !P0 ;  /* 0x0000000000087806 */ /* 0x000fc800040e0100 */
.L_x_119:
[----:B------:R1:W3:Y:S01]  /*da30*/  POPC R12, R8 ;  /* 0x00000008000c7309 */ /* 0x0002e20000000000 */
[----:B------:R-:W-:Y:S05]  /*da40*/  BRA.DIV ~URZ, `(.L_x_86) ;  /* 0x000018227f007947 */ /* 0x000fea000b800000 */
[----:B---3--:R3:W4:Y:S04]  /*da50*/  SHFL.IDX PT, R6, R6, R12, 0x1f ;  /* 0x00001f0c06067589 */ /* 0x00872800000e0000 */
[----:B------:R3:W1:Y:S02]  /*da60*/  SHFL.IDX PT, R7, R7, R12, 0x1f ;  /* 0x00001f0c07077589 */ /* 0x00066400000e0000 */
.L_x_120:
[----:B------:R-:W-:Y:S01]  /*da70*/  ISETP.NE.AND P0, PT, R8, RZ, PT ;  /* 0x000000ff0800720c */ /* 0x000fe20003f05270 */
[----:B------:R-:W-:-:S12]  /*da80*/  BSSY B0, `(.L_x_87) ;  /* 0x0000005000007945 */ /* 0x000fd80003800000 */
[----:B------:R-:W-:Y:S05]  /*da90*/  @!P0 BRA `(.L_x_88) ;  /* 0x0000003000008947 */ /* 0x000fea0003800000 */
[----:B------:R-:W-:Y:S01]  /*daa0*/  IADD3 R3, R12, -0x1, RZ ;  /* 0xffffffff0c037810 */ /* 0x000fe20007ffe0ff */
[----:B------:R-:W-:Y:S05]  /*dab0*/  BRA.DIV ~URZ, `(.L_x_89) ;  /* 0x000018827f007947 */ /* 0x000fea000b800000 */
[----:B------:R2:W3:Y:S02]  /*dac0*/  SHFL.IDX PT, R11, R4, R3, 0x1f ;  /* 0x00001f03040b7589 */ /* 0x0004e400000e0000 */
.L_x_88:
[----:B------:R-:W-:Y:S05]  /*dad0*/  BSYNC B0 ;  /* 0x0000000000007941 */ /* 0x000fea0003800000 */
.L_x_87:
[----:B---3--:R-:W-:Y:S01]  /*dae0*/  IMAD R5, R11, c[0x0][0x538], R10 ;  /* 0x00014e000b057a24 */ /* 0x008fe200078e020a */
[----:B--2-4-:R-:W-:Y:S02]  /*daf0*/  IABS R4, R6 ;  /* 0x0000000600047213 */ /* 0x014fe40000000000 */
[----:B-1----:R-:W-:Y:S01]  /*db00*/  IABS R0, R7 ;  /* 0x0000000700007213 */ /* 0x002fe20000000000 */
[----:B------:R-:W-:Y:S01]  /*db10*/  IMAD.IADD R10, R9, 0x1, -R5 ;  /* 0x00000001090a7824 */ /* 0x000fe200078e0a05 */
[----:B------:R1:W-:Y:S01]  /*db20*/  STL [R1+0x50], R5 ;  /* 0x0000500501007387 */ /* 0x0003e20000100800 */
[----:B------:R-:W2:Y:S03]  /*db30*/  I2F.RP R2, R4 ;  /* 0x0000000400027306 */ /* 0x000ea60000209400 */
[----:B------:R-:W3:Y:S05]  /*db40*/  LDL.LU R14, [R1+0x5c] ;  /* 0x00005c00010e7983 */ /* 0x000eea0000300800 */
[----:B--2---:R-:W2:Y:S02]  /*db50*/  MUFU.RCP R2, R2 ;  /* 0x0000000200027308 */ /* 0x004ea40000001000 */
[----:B--2---:R-:W-:-:S06]  /*db60*/  IADD3 R2, R2, 0xffffffe, RZ ;  /* 0x0ffffffe02027810 */ /* 0x004fcc0007ffe0ff */
[----:B------:R-:W2:Y:S01]  /*db70*/  F2I.FTZ.U32.TRUNC.NTZ R3, R2 ;  /* 0x0000000200037305 */ /* 0x000ea2000021f000 */
[----:B-1----:R-:W-:Y:S01]  /*db80*/  IMAD.MOV.U32 R5, RZ, RZ, R0 ;  /* 0x000000ffff057224 */ /* 0x002fe200078e0000 */
[----:B------:R-:W-:Y:S02]  /*db90*/  IABS R0, R6 ;  /* 0x0000000600007213 */ /* 0x000fe40000000000 */
[----:B------:R-:W-:-:S04]  /*dba0*/  IABS R9, R10 ;  /* 0x0000000a00097213 */ /* 0x000fc80000000000 */
[----:B------:R-:W1:Y:S01]  /*dbb0*/  I2F.RP R11, R5 ;  /* 0x00000005000b7306 */ /* 0x000e620000209400 */
[----:B--2---:R-:W-:-:S04]  /*dbc0*/  IMAD.MOV R2, RZ, RZ, -R3 ;  /* 0x000000ffff027224 */ /* 0x004fc800078e0a03 */
[----:B------:R-:W-:Y:S01]  /*dbd0*/  IMAD R8, R2, R4, RZ ;  /* 0x0000000402087224 */ /* 0x000fe200078e02ff */
[----:B------:R-:W-:Y:S01]  /*dbe0*/  MOV R2, RZ ;  /* 0x000000ff00027202 */ /* 0x000fe20000000f00 */
[----:B------:R-:W-:-:S04]  /*dbf0*/  IMAD.MOV R0, RZ, RZ, -R0 ;  /* 0x000000ffff007224 */ /* 0x000fc800078e0a00 */
[----:B------:R-:W-:-:S04]  /*dc00*/  IMAD.HI.U32 R8, R3, R8, R2 ;  /* 0x0000000803087227 */ /* 0x000fc800078e0002 */
[----:B------:R-:W-:Y:S02]  /*dc10*/  IMAD.MOV.U32 R2, RZ, RZ, R9 ;  /* 0x000000ffff027224 */ /* 0x000fe400078e0009 */
[----:B------:R-:W-:Y:S02]  /*dc20*/  IMAD.MOV.U32 R3, RZ, RZ, R0 ;  /* 0x000000ffff037224 */ /* 0x000fe400078e0000 */
[----:B------:R-:W-:-:S04]  /*dc30*/  IMAD.HI.U32 R0, R8, R2, RZ ;  /* 0x0000000208007227 */ /* 0x000fc800078e00ff */
[----:B------:R-:W-:Y:S02]  /*dc40*/  IMAD R2, R0, R3, R2 ;  /* 0x0000000300027224 */ /* 0x000fe400078e0202 */
[----:B-1----:R-:W1:Y:S03]  /*dc50*/  MUFU.RCP R3, R11 ;  /* 0x0000000b00037308 */ /* 0x002e660000001000 */
[----:B------:R-:W-:Y:S02]  /*dc60*/  ISETP.GT.U32.AND P0, PT, R4, R2, PT ;  /* 0x000000020400720c */ /* 0x000fe40003f04070 */
[----:B-1----:R-:W-:-:S11]  /*dc70*/  IADD3 R3, R3, 0xffffffe, RZ ;  /* 0x0ffffffe03037810 */ /* 0x002fd60007ffe0ff */
[-C--:B------:R-:W-:Y:S01]  /*dc80*/  @!P0 IADD3 R2, R2, -R4.reuse, RZ ;  /* 0x8000000402028210 */ /* 0x080fe20007ffe0ff */
[----:B------:R-:W1:Y:S03]  /*dc90*/  F2I.FTZ.U32.TRUNC.NTZ R3, R3 ;  /* 0x0000000300037305 */ /* 0x000e66000021f000 */
[----:B------:R-:W-:Y:S02]  /*dca0*/  ISETP.GE.U32.AND P2, PT, R2, R4, PT ;  /* 0x000000040200720c */ /* 0x000fe40003f46070 */
[----:B------:R-:W-:Y:S02]  /*dcb0*/  LOP3.LUT R2, R10, R6, RZ, 0x3c, !PT ;  /* 0x000000060a027212 */ /* 0x000fe400078e3cff */
[----:B------:R-:W-:Y:S02]  /*dcc0*/  @!P0 IADD3 R0, R0, 0x1, RZ ;  /* 0x0000000100008810 */ /* 0x000fe40007ffe0ff */
[----:B------:R-:W-:-:S02]  /*dcd0*/  ISETP.GE.AND P1, PT, R2, RZ, PT ;  /* 0x000000ff0200720c */ /* 0x000fc40003f26270 */
[----:B------:R-:W-:-:S05]  /*dce0*/  ISETP.NE.AND P0, PT, R6, RZ, PT ;  /* 0x000000ff0600720c */ /* 0x000fca0003f05270 */
[----:B------:R-:W-:Y:S01]  /*dcf0*/  @P2 IADD3 R0, R0, 0x1, RZ ;  /* 0x0000000100002810 */ /* 0x000fe20007ffe0ff */
[----:B-1----:R-:W-:-:S04]  /*dd00*/  IMAD.MOV R2, RZ, RZ, -R3 ;  /* 0x000000ffff027224 */ /* 0x002fc800078e0a03 */
[----:B------:R-:W-:Y:S01]  /*dd10*/  IMAD.MOV.U32 R4, RZ, RZ, R2 ;  /* 0x000000ffff047224 */ /* 0x000fe200078e0002 */
[----:B------:R-:W-:Y:S01]  /*dd20*/  IABS R2, R7 ;  /* 0x0000000700027213 */ /* 0x000fe20000000000 */
[----:B------:R-:W-:Y:S01]  /*dd30*/  @!P1 IMAD.MOV R0, RZ, RZ, -R0 ;  /* 0x000000ffff009224 */ /* 0x000fe200078e0a00 */
[----:B------:R-:W-:Y:S01]  /*dd40*/  @!P0 LOP3.LUT R0, RZ, R6, RZ, 0x33, !PT ;  /* 0x00000006ff008212 */ /* 0x000fe200078e33ff */
[----:B------:R-:W-:Y:S01]  /*dd50*/  IMAD R4, R4, R5, RZ ;  /* 0x0000000504047224 */ /* 0x000fe200078e02ff */
[----:B------:R-:W-:Y:S01]  /*dd60*/  IADD3 R8, RZ, -R2, RZ ;  /* 0x80000002ff087210 */ /* 0x000fe20007ffe0ff */
[----:B------:R-:W-:Y:S01]  /*dd70*/  IMAD.MOV.U32 R2, RZ, RZ, RZ ;  /* 0x000000ffff027224 */ /* 0x000fe200078e00ff */
[----:B------:R-:W-:-:S03]  /*dd80*/  IABS R9, R0 ;  /* 0x0000000000097213 */ /* 0x000fc60000000000 */
[----:B------:R-:W-:Y:S01]  /*dd90*/  IMAD.HI.U32 R2, R3, R4, R2 ;  /* 0x0000000403027227 */ /* 0x000fe200078e0002 */
[----:B------:R-:W-:-:S03]  /*dda0*/  MOV R4, R8 ;  /* 0x0000000800047202 */ /* 0x000fc60000000f00 */
[----:B------:R-:W-:-:S04]  /*ddb0*/  IMAD.MOV.U32 R3, RZ, RZ, R9 ;  /* 0x000000ffff037224 */ /* 0x000fc800078e0009 */
[----:B------:R-:W-:-:S04]  /*ddc0*/  IMAD.HI.U32 R2, R2, R3, RZ ;  /* 0x0000000302027227 */ /* 0x000fc800078e00ff */
[----:B------:R-:W-:-:S05]  /*ddd0*/  IMAD R3, R2, R4, R3 ;  /* 0x0000000402037224 */ /* 0x000fca00078e0203 */
[----:B------:R-:W-:-:S13]  /*dde0*/  ISETP.GT.U32.AND P0, PT, R5, R3, PT ;  /* 0x000000030500720c */ /* 0x000fda0003f04070 */
[----:B------:R-:W-:-:S05]  /*ddf0*/  @!P0 IMAD.IADD R3, R3, 0x1, -R5 ;  /* 0x0000000103038824 */ /* 0x000fca00078e0a05 */
[----:B------:R-:W-:Y:S02]  /*de00*/  ISETP.GE.U32.AND P2, PT, R3, R5, PT ;  /* 0x000000050300720c */ /* 0x000fe40003f46070 */
[----:B------:R-:W-:Y:S02]  /*de10*/  LOP3.LUT R3, R0, R7, RZ, 0x3c, !PT ;  /* 0x0000000700037212 */ /* 0x000fe400078e3cff */
[----:B------:R-:W-:Y:S02]  /*de20*/  @!P0 IADD3 R2, R2, 0x1, RZ ;  /* 0x0000000102028810 */ /* 0x000fe40007ffe0ff */
[----:B------:R-:W-:Y:S02]  /*de30*/  ISETP.GE.AND P1, PT, R3, RZ, PT ;  /* 0x000000ff0300720c */ /* 0x000fe40003f26270 */
[----:B------:R-:W-:-:S05]  /*de40*/  ISETP.NE.AND P0, PT, R7, RZ, PT ;  /* 0x000000ff0700720c */ /* 0x000fca0003f05270 */
[----:B------:R-:W-:-:S06]  /*de50*/  @P2 IADD3 R2, R2, 0x1, RZ ;  /* 0x0000000102022810 */ /* 0x000fcc0007ffe0ff */
[----:B------:R-:W-:Y:S02]  /*de60*/  @!P1 IMAD.MOV R2, RZ, RZ, -R2 ;  /* 0x000000ffff029224 */ /* 0x000fe400078e0a02 */
[----:B------:R-:W-:-:S04]  /*de70*/  @!P0 LOP3.LUT R2, RZ, R7, RZ, 0x33, !PT ;  /* 0x00000007ff028212 */ /* 0x000fc800078e33ff */
[----:B------:R-:W-:Y:S01]  /*de80*/  IADD3 R3, -R2, RZ, RZ ;  /* 0x000000ff02037210 */ /* 0x000fe20007ffe1ff */
[----:B------:R-:W-:Y:S02]  /*de90*/  IMAD R6, R0, R6, RZ ;  /* 0x0000000600067224 */ /* 0x000fe400078e02ff */
[C---:B------:R-:W-:Y:S02]  /*dea0*/  IMAD R2, R7.reuse, 0x1000000, R2 ;  /* 0x0100000007027824 */ /* 0x040fe400078e0202 */
[----:B------:R-:W-:Y:S01]  /*deb0*/  IMAD R0, R7, R3, R0 ;  /* 0x0000000307007224 */ /* 0x000fe200078e0200 */
[----:B------:R-:W-:-:S03]  /*dec0*/  IADD3 R3, R10, -R6, RZ ;  /* 0x800000060a037210 */ /* 0x000fc60007ffe0ff */
[----:B------:R-:W-:-:S05]  /*ded0*/  IMAD R0, R0, 0x10000, R2 ;  /* 0x0001000000007824 */ /* 0x000fca00078e0202 */
[----:B------:R1:W-:Y:S01]  /*dee0*/  STL [R1+0x58], R0 ;  /* 0x0000580001007387 */ /* 0x0003e20000100800 */
[----:B---3--:R-:W-:-:S05]  /*def0*/  IMAD.IADD R14, R12, 0x1, R14 ;  /* 0x000000010c0e7824 */ /* 0x008fca00078e020e */
[----:B------:R1:W-:Y:S04]  /*df00*/  STL [R1+0x5c], R14 ;  /* 0x00005c0e01007387 */ /* 0x0003e80000100800 */
[----:B------:R1:W-:Y:S01]  /*df10*/  STL [R1+0x54], R3 ;  /* 0x0000540301007387 */ /* 0x0003e20000100800 */
[----:B------:R-:W-:Y:S05]  /*df20*/  BRA `(.L_x_90) ;  /* 0x0000005000007947 */ /* 0x000fea0003800000 */
.L_x_81:
[----:B------:R-:W-:Y:S01]  /*df30*/  MOV R0, c[0x0][0x53c] ;  /* 0x00014f0000007a02 */ /* 0x000fe20000000f00 */
[----:B------:R1:W-:Y:S04]  /*df40*/  STL [R1+0x50], R9 ;  /* 0x0000500901007387 */ /* 0x0003e80000100800 */
[----:B------:R1:W-:Y:S04]  /*df50*/  STL [R1+0x54], RZ ;  /* 0x000054ff01007387 */ /* 0x0003e80000100800 */
[----:B------:R1:W-:Y:S04]  /*df60*/  STL [R1+0x58], RZ ;  /* 0x000058ff01007387 */ /* 0x0003e80000100800 */
[----:B------:R1:W-:Y:S02]  /*df70*/  STL [R1+0x5c], R0 ;  /* 0x00005c0001007387 */ /* 0x0003e40000100800 */
.L_x_90:
[----:B------:R-:W-:Y:S05]  /*df80*/  BSYNC B1 ;  /* 0x0000000000017941 */ /* 0x000fea0003800000 */
.L_x_79:
[----:B--2---:R-:W2:Y:S04]  /*df90*/  LDL R4, [R1+0x50] ;  /* 0x0000500001047983 */ /* 0x004ea80000100800 */
[----:B------:R-:W2:Y:S04]  /*dfa0*/  LDL R5, [R1+0x54] ;  /* 0x0000540001057983 */ /* 0x000ea80000100800 */
[----:B------:R-:W2:Y:S04]  /*dfb0*/  LDL R6, [R1+0x58] ;  /* 0x0000580001067983 */ /* 0x000ea80000100800 */
[----:B------:R-:W2:Y:S01]  /*dfc0*/  LDL R7, [R1+0x5c] ;  /* 0x00005c0001077983 */ /* 0x000ea20000100800 */
[----:B------:R-:W-:Y:S03]  /*dfd0*/  WARPSYNC 0xffffffff ;  /* 0xffffffff00007948 */ /* 0x000fe60003800000 */
[----:B------:R-:W-:Y:S01]  /*dfe0*/  BAR.SYNC.DEFER_BLOCKING 0x4, 0x100 ;  /* 0x0104000000007b1d */ /* 0x000fe20000010000 */
[----:B------:R-:W-:-:S13]  /*dff0*/  ISETP.NE.AND P0, PT, R13, RZ, PT ;  /* 0x000000ff0d00720c */ /* 0x000fda0003f05270 */
[----:B--2---:R2:W-:Y:S04]  /*e000*/  @!P0 STS.128 [0x1a080], R4 ;  /* 0x01a08004ff008388 */ /* 0x0045e80000000c00 */
[----:B------:R-:W-:Y:S06]  /*e010*/  BAR.ARV 0x5, 0x100 ;  /* 0x0144000000007b1d */ /* 0x000fec0000002000 */
.L_x_74:
[----:B-1----:R-:W4:Y:S02]  /*e020*/  LDL R0, [R1+0x5c] ;  /* 0x00005c0001007983 */ /* 0x002f240000100800 */
[----:B----4-:R-:W-:-:S13]  /*e030*/  ISETP.GE.AND P0, PT, R0, c[0x0][0x53c], PT ;  /* 0x00014f0000007a0c */ /* 0x010fda0003f06270 */
[----:B--23--:R-:W-:Y:S01]  /*e040*/  @P0 CALL.REL.NOINC `(.L_x_91) ;  /* 0x0000001000000944 */ /* 0x00cfe20003c00000 */
[----:B------:R-:W-:Y:S05]  /*e050*/  BRA `(.L_x_92) ;  /* 0xffff340000007947 */ /* 0x000fea000383ffff */
.L_x_91:
[----:B------:R-:W-:Y:S05]  /*e060*/  EXIT ;  /* 0x000000000000794d */ /* 0x000fea0003800000 */
.L_x_13:
[----:B------:R-:W-:Y:S01]  /*e070*/  IMAD.MOV.U32 R0, RZ, RZ, R5 ;  /* 0x000000ffff007224 */ /* 0x000fe200078e0005 */
[----:B------:R-:W-:Y:S02]  /*e080*/  MOV R2, 0x1 ;  /* 0x0000000100027802 */ /* 0x000fe40000000f00 */
[----:B------:R-:W-:Y:S02]  /*e090*/  MOV R3, 0xe0b0 ;  /* 0x0000e0b000037802 */ /* 0x000fe40000000f00 */
[----:B------:R-:W-:Y:S05]  /*e0a0*/  CALL.REL.NOINC `($__internal_2_$__cuda_sm70_shflsync_up_p) ;  /* 0x0000139000007944 */ /* 0x000fea0003c00000 */
[----:B------:R-:W-:Y:S01]  /*e0b0*/  MOV R0, R4 ;  /* 0x0000000400007202 */ /* 0x000fe20000000f00 */
[----:B------:R-:W-:Y:S05]  /*e0c0*/  BRA `(.L_x_93) ;  /* 0xffff23a000007947 */ /* 0x000fea000383ffff */
.L_x_14:
[----:B------:R-:W-:Y:S01]  /*e0d0*/  IMAD.MOV.U32 R0, RZ, RZ, R5 ;  /* 0x000000ffff007224 */ /* 0x000fe200078e0005 */
[----:B------:R-:W-:Y:S02]  /*e0e0*/  MOV R2, 0x2 ;  /* 0x0000000200027802 */ /* 0x000fe40000000f00 */
[----:B------:R-:W-:Y:S02]  /*e0f0*/  MOV R3, 0xe110 ;  /* 0x0000e11000037802 */ /* 0x000fe40000000f00 */
[----:B------:R-:W-:Y:S05]  /*e100*/  CALL.REL.NOINC `($__internal_2_$__cuda_sm70_shflsync_up_p) ;  /* 0x0000133000007944 */ /* 0x000fea0003c00000 */
[----:B------:R-:W-:Y:S01]  /*e110*/  SEL R0, R4, RZ, P4 ;  /* 0x000000ff04007207 */ /* 0x000fe20002000000 */
[----:B------:R-:W-:Y:S01]  /*e120*/  IMAD.MOV.U32 R2, RZ, RZ, 0x4 ;  /* 0x00000004ff027424 */ /* 0x000fe200078e00ff */
[----:B------:R-:W-:-:S03]  /*e130*/  MOV R3, 0xe160 ;  /* 0x0000e16000037802 */ /* 0x000fc60000000f00 */
[----:B------:R-:W-:Y:S02]  /*e140*/  IMAD.IADD R0, R5, 0x1, R0 ;  /* 0x0000000105007824 */ /* 0x000fe400078e0200 */
        /* <DEDUP_REMOVED lines=14> */
[----:B------:R-:W-:Y:S01]  /*e230*/  IMAD.IADD R4, R0, 0x1, R4 ;  /* 0x0000000100047824 */ /* 0x000fe200078e0204 */
[----:B------:R-:W-:-:S03]  /*e240*/  MOV R0, 0x1f ;  /* 0x0000001f00007802 */ /* 0x000fc60000000f00 */
[----:B------:R-:W-:Y:S02]  /*e250*/  IMAD.MOV.U32 R5, RZ, RZ, R4 ;  /* 0x000000ffff057224 */ /* 0x000fe400078e0004 */
[----:B------:R-:W-:Y:S05]  /*e260*/  CALL.REL.NOINC `($__internal_1_$__cuda_sm70_shflsync_idx_p) ;  /* 0x0000118000007944 */ /* 0x000fea0003c00000 */
[----:B------:R-:W-:Y:S05]  /*e270*/  BRA `(.L_x_94) ;  /* 0xffff22f000007947 */ /* 0x000fea000383ffff */
.L_x_16:
[----:B------:R-:W-:Y:S02]  /*e280*/  SEL R0, RZ, 0x1, P0 ;  /* 0x00000001ff007807 */ /* 0x000fe40000000000 */
[----:B------:R-:W-:Y:S02]  /*e290*/  MOV R2, 0xe2b0 ;  /* 0x0000e2b000027802 */ /* 0x000fe40000000f00 */
[----:B------:R-:W-:Y:S05]  /*e2a0*/  CALL.REL.NOINC `($__internal_3_$__cuda_sm70_votesync_ballot) ;  /* 0x0000120000007944 */ /* 0x000fea0003c00000 */
[----:B------:R-:W-:Y:S01]  /*e2b0*/  MOV R6, R0 ;  /* 0x0000000000067202 */ /* 0x000fe20000000f00 */
[----:B------:R-:W-:Y:S05]  /*e2c0*/  BRA `(.L_x_95) ;  /* 0xffff233000007947 */ /* 0x000fea000383ffff */
.L_x_17:
[----:B------:R-:W-:Y:S01]  /*e2d0*/  IMAD.MOV.U32 R5, RZ, RZ, R8 ;  /* 0x000000ffff057224 */ /* 0x000fe200078e0008 */
[----:B--2---:R-:W-:Y:S01]  /*e2e0*/  MOV R3, R13 ;  /* 0x0000000d00037202 */ /* 0x004fe20000000f00 */
[----:B------:R-:W-:Y:S01]  /*e2f0*/  IMAD.MOV.U32 R0, RZ, RZ, 0x1f ;  /* 0x0000001fff007424 */ /* 0x000fe200078e00ff */
[----:B------:R-:W-:Y:S02]  /*e300*/  MOV R2, 0xe320 ;  /* 0x0000e32000027802 */ /* 0x000fe40000000f00 */
[----:B-1----:R-:W-:Y:S05]  /*e310*/  CALL.REL.NOINC `($__internal_1_$__cuda_sm70_shflsync_idx_p) ;  /* 0x000010d000007944 */ /* 0x002fea0003c00000 */
[----:B------:R-:W-:Y:S01]  /*e320*/  IMAD.MOV.U32 R11, RZ, RZ, R0 ;  /* 0x000000ffff0b7224 */ /* 0x000fe200078e0000 */
[----:B------:R-:W-:Y:S01]  /*e330*/  MOV R5, R7 ;  /* 0x0000000700057202 */ /* 0x000fe20000000f00 */
[----:B------:R-:W-:Y:S01]  /*e340*/  IMAD.MOV.U32 R7, RZ, RZ, RZ ;  /* 0x000000ffff077224 */ /* 0x000fe200078e00ff */
[----:B------:R-:W-:Y:S01]  /*e350*/  MOV R3, R13 ;  /* 0x0000000d00037202 */ /* 0x000fe20000000f00 */
[----:B------:R-:W-:Y:S01]  /*e360*/  IMAD.MOV.U32 R0, RZ, RZ, 0x1f ;  /* 0x0000001fff007424 */ /* 0x000fe200078e00ff */
[----:B------:R-:W-:-:S02]  /*e370*/  MOV R2, 0xe390 ;  /* 0x0000e39000027802 */ /* 0x000fc40000000f00 */
[----:B------:R-:W-:Y:S05]  /*e380*/  CALL.REL.NOINC `($__internal_1_$__cuda_sm70_shflsync_idx_p) ;  /* 0x0000106000007944 */ /* 0x000fea0003c00000 */
[----:B------:R-:W-:Y:S01]  /*e390*/  MOV R10, R0 ;  /* 0x00000000000a7202 */ /* 0x000fe20000000f00 */
[----:B------:R-:W-:Y:S05]  /*e3a0*/  BRA `(.L_x_96) ;  /* 0xffff22a000007947 */ /* 0x000fea000383ffff */
.L_x_20:
[----:B------:R-:W-:Y:S01]  /*e3b0*/  IMAD.MOV.U32 R5, RZ, RZ, R4 ;  /* 0x000000ffff057224 */ /* 0x000fe200078e0004 */
[----:B------:R-:W-:-:S02]  /*e3c0*/  MOV R0, 0x1f ;  /* 0x0000001f00007802 */ /* 0x000fc40000000f00 */
[----:B------:R-:W-:Y:S02]  /*e3d0*/  MOV R2, 0xe3f0 ;  /* 0x0000e3f000027802 */ /* 0x000fe40000000f00 */
[----:B-1----:R-:W-:Y:S05]  /*e3e0*/  CALL.REL.NOINC `($__internal_1_$__cuda_sm70_shflsync_idx_p) ;  /* 0x0000100000007944 */ /* 0x002fea0003c00000 */
[----:B------:R-:W-:Y:S01]  /*e3f0*/  MOV R7, R0 ;  /* 0x0000000000077202 */ /* 0x000fe20000000f00 */
[----:B------:R-:W-:Y:S05]  /*e400*/  BRA `(.L_x_19) ;  /* 0xffff22a000007947 */ /* 0x000fea000383ffff */
.L_x_34:
[----:B------:R1:W5:Y:S01]  /*e410*/  LDL R2, [R1] ;  /* 0x0000000001027983 */ /* 0x0003620000100800 */
[----:B------:R-:W-:Y:S01]  /*e420*/  IMAD.MOV.U32 R5, RZ, RZ, 0x2 ;  /* 0x00000002ff057424 */ /* 0x000fe200078e00ff */
[----:B------:R-:W-:Y:S01]  /*e430*/  MOV R7, 0x1f ;  /* 0x0000001f00077802 */ /* 0x000fe20000000f00 */
[----:B------:R-:W-:Y:S01]  /*e440*/  IMAD.MOV.U32 R6, RZ, RZ, -0x1 ;  /* 0xffffffffff067424 */ /* 0x000fe200078e00ff */
[----:B------:R-:W-:Y:S02]  /*e450*/  MOV R3, 0xe470 ;  /* 0x0000e47000037802 */ /* 0x000fe40000000f00 */
[----:B-1---5:R-:W-:Y:S05]  /*e460*/  CALL.REL.NOINC `($__internal_0_$__cuda_sm70_shflsync_bfly_p) ;  /* 0x00000f3000007944 */ /* 0x022fea0003c00000 */
[----:B------:R-:W2:Y:S01]  /*e470*/  LDL.LU R0, [R1] ;  /* 0x0000000001007983 */ /* 0x000ea20000300800 */
[----:B------:R-:W-:Y:S01]  /*e480*/  MOV R3, 0xe4d0 ;  /* 0x0000e4d000037802 */ /* 0x000fe20000000f00 */
[----:B--2---:R-:W-:Y:S01]  /*e490*/  FADD.FTZ R0, R0, R5 ;  /* 0x0000000500007221 */ /* 0x004fe20000010000 */
[----:B------:R-:W-:-:S04]  /*e4a0*/  MOV R5, 0x1 ;  /* 0x0000000100057802 */ /* 0x000fc80000000f00 */
[----:B------:R-:W-:Y:S02]  /*e4b0*/  MOV R2, R0 ;  /* 0x0000000000027202 */ /* 0x000fe40000000f00 */
[----:B------:R-:W-:Y:S05]  /*e4c0*/  CALL.REL.NOINC `($__internal_0_$__cuda_sm70_shflsync_bfly_p) ;  /* 0x00000ed000007944 */ /* 0x000fea0003c00000 */
[----:B------:R1:W5:Y:S01]  /*e4d0*/  LDL R2, [R1+0x4] ;  /* 0x0000040001027983 */ /* 0x0003620000100800 */
[----:B------:R-:W-:Y:S01]  /*e4e0*/  FADD.FTZ R0, R0, R5 ;  /* 0x0000000500007221 */ /* 0x000fe20000010000 */
[----:B------:R-:W-:Y:S02]  /*e4f0*/  MOV R5, 0x2 ;  /* 0x0000000200057802 */ /* 0x000fe40000000f00 */
[----:B------:R-:W-:Y:S02]  /*e500*/  MOV R3, 0xe520 ;  /* 0x0000e52000037802 */ /* 0x000fe40000000f00 */
[----:B-1---5:R-:W-:Y:S05]  /*e510*/  CALL.REL.NOINC `($__internal_0_$__cuda_sm70_shflsync_bfly_p) ;  /* 0x00000e8000007944 */ /* 0x022fea0003c00000 */
[----:B------:R-:W2:Y:S01]  /*e520*/  LDL.LU R2, [R1+0x4] ;  /* 0x0000040001027983 */ /* 0x000ea20000300800 */
[----:B------:R-:W-:Y:S01]  /*e530*/  MOV R3, 0xe580 ;  /* 0x0000e58000037802 */ /* 0x000fe20000000f00 */
[----:B--2---:R-:W-:Y:S01]  /*e540*/  FADD.FTZ R4, R2, R5 ;  /* 0x0000000502047221 */ /* 0x004fe20000010000 */
[----:B------:R-:W-:-:S04]  /*e550*/  MOV R5, 0x1 ;  /* 0x0000000100057802 */ /* 0x000fc80000000f00 */
[----:B------:R-:W-:Y:S02]  /*e560*/  MOV R2, R4 ;  /* 0x0000000400027202 */ /* 0x000fe40000000f00 */
[----:B------:R-:W-:Y:S05]  /*e570*/  CALL.REL.NOINC `($__internal_0_$__cuda_sm70_shflsync_bfly_p) ;  /* 0x00000e2000007944 */ /* 0x000fea0003c00000 */
[----:B------:R-:W-:Y:S01]  /*e580*/  MOV R3, R5 ;  /* 0x0000000500037202 */ /* 0x000fe20000000f00 */
[----:B------:R-:W-:Y:S05]  /*e590*/  BRA `(.L_x_97) ;  /* 0xffffa2e000007947 */ /* 0x000fea000383ffff */
.L_x_41:
[----:B--234-:R-:W-:Y:S01]  /*e5a0*/  IMAD.MOV.U32 R5, RZ, RZ, R12 ;  /* 0x000000ffff057224 */ /* 0x01cfe200078e000c */
[----:B------:R-:W-:Y:S01]  /*e5b0*/  MOV R3, RZ ;  /* 0x000000ff00037202 */ /* 0x000fe20000000f00 */
[----:B------:R-:W-:Y:S01]  /*e5c0*/  IMAD.MOV.U32 R0, RZ, RZ, 0x181f ;  /* 0x0000181fff007424 */ /* 0x000fe200078e00ff */
[----:B------:R-:W-:Y:S02]  /*e5d0*/  MOV R2, 0xe5f0 ;  /* 0x0000e5f000027802 */ /* 0x000fe40000000f00 */
[----:B-1----:R-:W-:Y:S05]  /*e5e0*/  CALL.REL.NOINC `($__internal_1_$__cuda_sm70_shflsync_idx_p) ;  /* 0x00000e0000007944 */ /* 0x002fea0003c00000 */
[----:B------:R-:W-:Y:S01]  /*e5f0*/  MOV R10, R0 ;  /* 0x00000000000a7202 */ /* 0x000fe20000000f00 */
[----:B------:R-:W-:Y:S05]  /*e600*/  BRA `(.L_x_98) ;  /* 0xffffbf8000007947 */ /* 0x000fea000383ffff */
.L_x_42:
[----:B------:R-:W-:Y:S01]  /*e610*/  IMAD.MOV.U32 R5, RZ, RZ, R14 ;  /* 0x000000ffff057224 */ /* 0x000fe200078e000e */
[----:B------:R-:W-:Y:S01]  /*e620*/  MOV R3, RZ ;  /* 0x000000ff00037202 */ /* 0x000fe20000000f00 */
[----:B------:R-:W-:Y:S01]  /*e630*/  IMAD.MOV.U32 R0, RZ, RZ, 0x181f ;  /* 0x0000181fff007424 */ /* 0x000fe200078e00ff */
[----:B------:R-:W-:Y:S02]  /*e640*/  MOV R2, 0xe660 ;  /* 0x0000e66000027802 */ /* 0x000fe40000000f00 */
[----:B-123--:R-:W-:Y:S05]  /*e650*/  CALL.REL.NOINC `($__internal_1_$__cuda_sm70_shflsync_idx_p) ;  /* 0x00000d9000007944 */ /* 0x00efea0003c00000 */
[----:B------:R-:W-:Y:S05]  /*e660*/  BRA `(.L_x_99) ;  /* 0xffffbf4000007947 */ /* 0x000fea000383ffff */
.L_x_45:
[----:B--2---:R-:W-:Y:S01]  /*e670*/  IMAD.MOV.U32 R5, RZ, RZ, R12 ;  /* 0x000000ffff057224 */ /* 0x004fe200078e000c */
[----:B------:R-:W-:Y:S01]  /*e680*/  MOV R3, 0x1 ;  /* 0x0000000100037802 */ /* 0x000fe20000000f00 */
[----:B------:R-:W-:Y:S01]  /*e690*/  IMAD.MOV.U32 R0, RZ, RZ, 0x181f ;  /* 0x0000181fff007424 */ /* 0x000fe200078e00ff */
[----:B------:R-:W-:-:S02]  /*e6a0*/  MOV R2, 0xe6c0 ;  /* 0x0000e6c000027802 */ /* 0x000fc40000000f00 */
[----:B-1-34-:R-:W-:Y:S05]  /*e6b0*/  CALL.REL.NOINC `($__internal_1_$__cuda_sm70_shflsync_idx_p) ;  /* 0x00000d3000007944 */ /* 0x01afea0003c00000 */
[----:B------:R-:W-:Y:S01]  /*e6c0*/  IMAD.MOV.U32 R10, RZ, RZ, R0 ;  /* 0x000000ffff0a7224 */ /* 0x000fe200078e0000 */
[----:B------:R-:W-:Y:S01]  /*e6d0*/  MOV R3, 0x1 ;  /* 0x0000000100037802 */ /* 0x000fe20000000f00 */
[----:B------:R-:W-:Y:S01]  /*e6e0*/  IMAD.MOV.U32 R5, RZ, RZ, R14 ;  /* 0x000000ffff057224 */ /* 0x000fe200078e000e */
[----:B------:R-:W-:-:S02]  /*e6f0*/  MOV R0, 0x181f ;  /* 0x0000181f00007802 */ /* 0x000fc40000000f00 */
[----:B------:R-:W-:Y:S02]  /*e700*/  MOV R2, 0xe720 ;  /* 0x0000e72000027802 */ /* 0x000fe40000000f00 */
[----:B------:R-:W-:Y:S05]  /*e710*/  CALL.REL.NOINC `($__internal_1_$__cuda_sm70_shflsync_idx_p) ;  /* 0x00000cd000007944 */ /* 0x000fea0003c00000 */
[----:B------:R-:W-:Y:S05]  /*e720*/  BRA `(.L_x_100) ;  /* 0xffffc06000007947 */ /* 0x000fea000383ffff */
.L_x_48:
[----:B-1----:R-:W-:Y:S01]  /*e730*/  IMAD.MOV.U32 R5, RZ, RZ, R12 ;  /* 0x000000ffff057224 */ /* 0x002fe200078e000c */
[----:B------:R-:W-:Y:S01]  /*e740*/  MOV R3, 0x2 ;  /* 0x0000000200037802 */ /* 0x000fe20000000f00 */
[----:B--2---:R-:W-:Y:S01]  /*e750*/  IMAD.MOV.U32 R0, RZ, RZ, 0x181f ;  /* 0x0000181fff007424 */ /* 0x004fe200078e00ff */
[----:B------:R-:W-:Y:S02]  /*e760*/  MOV R2, 0xe780 ;  /* 0x0000e78000027802 */ /* 0x000fe40000000f00 */
[----:B---34-:R-:W-:Y:S05]  /*e770*/  CALL.REL.NOINC `($__internal_1_$__cuda_sm70_shflsync_idx_p) ;  /* 0x00000c7000007944 */ /* 0x018fea0003c00000 */
[----:B------:R-:W-:Y:S01]  /*e780*/  MOV R10, R0 ;  /* 0x00000000000a7202 */ /* 0x000fe20000000f00 */
[----:B------:R-:W-:Y:S05]  /*e790*/  BRA `(.L_x_101) ;  /* 0xffffc1d000007947 */ /* 0x000fea000383ffff */
.L_x_49:
[----:B-1----:R-:W-:Y:S01]  /*e7a0*/  IMAD.MOV.U32 R5, RZ, RZ, R14 ;  /* 0x000000ffff057224 */ /* 0x002fe200078e000e */
[----:B------:R-:W-:Y:S01]  /*e7b0*/  MOV R3, 0x2 ;  /* 0x0000000200037802 */ /* 0x000fe20000000f00 */
[----:B--2---:R-:W-:Y:S01]  /*e7c0*/  IMAD.MOV.U32 R0, RZ, RZ, 0x181f ;  /* 0x0000181fff007424 */ /* 0x004fe200078e00ff */
[----:B------:R-:W-:Y:S02]  /*e7d0*/  MOV R2, 0xe7f0 ;  /* 0x0000e7f000027802 */ /* 0x000fe40000000f00 */
[----:B---34-:R-:W-:Y:S05]  /*e7e0*/  CALL.REL.NOINC `($__internal_1_$__cuda_sm70_shflsync_idx_p) ;  /* 0x00000c0000007944 */ /* 0x018fea0003c00000 */
[----:B------:R-:W-:Y:S05]  /*e7f0*/  BRA `(.L_x_102) ;  /* 0xffffc19000007947 */ /* 0x000fea000383ffff */
.L_x_52:
[----:B-1----:R-:W-:Y:S01]  /*e800*/  IMAD.MOV.U32 R5, RZ, RZ, R12 ;  /* 0x000000ffff057224 */ /* 0x002fe200078e000c */
[----:B------:R-:W-:Y:S01]  /*e810*/  MOV R3, 0x3 ;  /* 0x0000000300037802 */ /* 0x000fe20000000f00 */
[----:B----4-:R-:W-:Y:S01]  /*e820*/  IMAD.MOV.U32 R0, RZ, RZ, 0x181f ;  /* 0x0000181fff007424 */ /* 0x010fe200078e00ff */
[----:B------:R-:W-:-:S02]  /*e830*/  MOV R2, 0xe850 ;  /* 0x0000e85000027802 */ /* 0x000fc40000000f00 */
[----:B--23--:R-:W-:Y:S05]  /*e840*/  CALL.REL.NOINC `($__internal_1_$__cuda_sm70_shflsync_idx_p) ;  /* 0x00000ba000007944 */ /* 0x00cfea0003c00000 */
[----:B------:R-:W-:Y:S01]  /*e850*/  IMAD.MOV.U32 R8, RZ, RZ, R0 ;  /* 0x000000ffff087224 */ /* 0x000fe200078e0000 */
[----:B------:R-:W-:Y:S01]  /*e860*/  MOV R3, 0x3 ;  /* 0x0000000300037802 */ /* 0x000fe20000000f00 */
[----:B------:R-:W-:Y:S01]  /*e870*/  IMAD.MOV.U32 R5, RZ, RZ, R14 ;  /* 0x000000ffff057224 */ /* 0x000fe200078e000e */
[----:B------:R-:W-:-:S02]  /*e880*/  MOV R0, 0x181f ;  /* 0x0000181f00007802 */ /* 0x000fc40000000f00 */
[----:B------:R-:W-:Y:S02]  /*e890*/  MOV R2, 0xe8b0 ;  /* 0x0000e8b000027802 */ /* 0x000fe40000000f00 */
[----:B------:R-:W-:Y:S05]  /*e8a0*/  CALL.REL.NOINC `($__internal_1_$__cuda_sm70_shflsync_idx_p) ;  /* 0x00000b4000007944 */ /* 0x000fea0003c00000 */
[----:B------:R-:W-:Y:S05]  /*e8b0*/  BRA `(.L_x_103) ;  /* 0xffffc2c000007947 */ /* 0x000fea000383ffff */
.L_x_54:
[----:B------:R-:W-:Y:S01]  /*e8c0*/  IMAD.MOV.U32 R5, RZ, RZ, R12 ;  /* 0x000000ffff057224 */ /* 0x000fe200078e000c */
[----:B------:R-:W-:Y:S01]  /*e8d0*/  MOV R3, RZ ;  /* 0x000000ff00037202 */ /* 0x000fe20000000f00 */
[----:B------:R-:W-:Y:S01]  /*e8e0*/  IMAD.MOV.U32 R0, RZ, RZ, 0x1c1f ;  /* 0x00001c1fff007424 */ /* 0x000fe200078e00ff */
[----:B------:R-:W-:Y:S02]  /*e8f0*/  MOV R2, 0xe910 ;  /* 0x0000e91000027802 */ /* 0x000fe40000000f00 */
[----:B------:R-:W-:Y:S05]  /*e900*/  CALL.REL.NOINC `($__internal_1_$__cuda_sm70_shflsync_idx_p) ;  /* 0x00000ae000007944 */ /* 0x000fea0003c00000 */
[----:B------:R-:W-:Y:S01]  /*e910*/  MOV R4, R0 ;  /* 0x0000000000047202 */ /* 0x000fe20000000f00 */
[----:B------:R-:W-:Y:S05]  /*e920*/  BRA `(.L_x_104) ;  /* 0xffffc63000007947 */ /* 0x000fea000383ffff */
.L_x_55:
[----:B------:R-:W-:Y:S01]  /*e930*/  IMAD.MOV.U32 R5, RZ, RZ, R14 ;  /* 0x000000ffff057224 */ /* 0x000fe200078e000e */
[----:B------:R-:W-:Y:S01]  /*e940*/  MOV R3, RZ ;  /* 0x000000ff00037202 */ /* 0x000fe20000000f00 */
[----:B------:R-:W-:Y:S01]  /*e950*/  IMAD.MOV.U32 R0, RZ, RZ, 0x1c1f ;  /* 0x00001c1fff007424 */ /* 0x000fe200078e00ff */
[----:B------:R-:W-:Y:S02]  /*e960*/  MOV R2, 0xe980 ;  /* 0x0000e98000027802 */ /* 0x000fe40000000f00 */
[----:B-12---:R-:W-:Y:S05]  /*e970*/  CALL.REL.NOINC `($__internal_1_$__cuda_sm70_shflsync_idx_p) ;  /* 0x00000a7000007944 */ /* 0x006fea0003c00000 */
[----:B------:R-:W-:Y:S05]  /*e980*/  BRA `(.L_x_105) ;  /* 0xffffc5f000007947 */ /* 0x000fea000383ffff */
.L_x_58:
[----:B------:R-:W-:Y:S01]  /*e990*/  IMAD.MOV.U32 R5, RZ, RZ, R12 ;  /* 0x000000ffff057224 */ /* 0x000fe200078e000c */
[----:B----4-:R-:W-:Y:S01]  /*e9a0*/  MOV R3, 0x1 ;  /* 0x0000000100037802 */ /* 0x010fe20000000f00 */
[----:B------:R-:W-:Y:S01]  /*e9b0*/  IMAD.MOV.U32 R0, RZ, RZ, 0x1c1f ;  /* 0x00001c1fff007424 */ /* 0x000fe200078e00ff */
[----:B------:R-:W-:-:S02]  /*e9c0*/  MOV R2, 0xe9e0 ;  /* 0x0000e9e000027802 */ /* 0x000fc40000000f00 */
[----:B-123--:R-:W-:Y:S05]  /*e9d0*/  CALL.REL.NOINC `($__internal_1_$__cuda_sm70_shflsync_idx_p) ;  /* 0x00000a1000007944 */ /* 0x00efea0003c00000 */
[----:B------:R-:W-:Y:S01]  /*e9e0*/  IMAD.MOV.U32 R4, RZ, RZ, R0 ;  /* 0x000000ffff047224 */ /* 0x000fe200078e0000 */
[----:B------:R-:W-:Y:S01]  /*e9f0*/  MOV R3, 0x1 ;  /* 0x0000000100037802 */ /* 0x000fe20000000f00 */
[----:B------:R-:W-:Y:S01]  /*ea00*/  IMAD.MOV.U32 R5, RZ, RZ, R14 ;  /* 0x000000ffff057224 */ /* 0x000fe200078e000e */
[----:B------:R-:W-:-:S02]  /*ea10*/  MOV R0, 0x1c1f ;  /* 0x00001c1f00007802 */ /* 0x000fc40000000f00 */
[----:B------:R-:W-:Y:S02]  /*ea20*/  MOV R2, 0xea40 ;  /* 0x0000ea4000027802 */ /* 0x000fe40000000f00 */
[----:B------:R-:W-:Y:S05]  /*ea30*/  CALL.REL.NOINC `($__internal_1_$__cuda_sm70_shflsync_idx_p) ;  /* 0x000009b000007944 */ /* 0x000fea0003c00000 */
[----:B------:R-:W-:Y:S05]  /*ea40*/  BRA `(.L_x_106) ;  /* 0xffffd19000007947 */ /* 0x000fea000383ffff */
.L_x_62:
[----:B------:R-:W-:Y:S01]  /*ea50*/  IMAD.MOV.U32 R5, RZ, RZ, R11 ;  /* 0x000000ffff057224 */ /* 0x000fe200078e000b */
[----:B------:R-:W-:Y:S01]  /*ea60*/  MOV R3, RZ ;  /* 0x000000ff00037202 */ /* 0x000fe20000000f00 */
[----:B------:R-:W-:Y:S01]  /*ea70*/  IMAD.MOV.U32 R0, RZ, RZ, 0x181f ;  /* 0x0000181fff007424 */ /* 0x000fe200078e00ff */
[----:B------:R-:W-:Y:S02]  /*ea80*/  MOV R2, 0xeaa0 ;  /* 0x0000eaa000027802 */ /* 0x000fe40000000f00 */
[----:B------:R-:W-:Y:S05]  /*ea90*/  CALL.REL.NOINC `($__internal_1_$__cuda_sm70_shflsync_idx_p) ;  /* 0x0000095000007944 */ /* 0x000fea0003c00000 */
[----:B------:R-:W-:Y:S01]  /*eaa0*/  MOV R10, R0 ;  /* 0x00000000000a7202 */ /* 0x000fe20000000f00 */
[----:B------:R-:W-:Y:S05]  /*eab0*/  BRA `(.L_x_107) ;  /* 0xffffe19000007947 */ /* 0x000fea000383ffff */
.L_x_63:
[----:B------:R-:W-:Y:S01]  /*eac0*/  IMAD.MOV.U32 R5, RZ, RZ, R14 ;  /* 0x000000ffff057224 */ /* 0x000fe200078e000e */
[----:B------:R-:W-:Y:S01]  /*ead0*/  MOV R3, RZ ;  /* 0x000000ff00037202 */ /* 0x000fe20000000f00 */
[----:B------:R-:W-:Y:S01]  /*eae0*/  IMAD.MOV.U32 R0, RZ, RZ, 0x181f ;  /* 0x0000181fff007424 */ /* 0x000fe200078e00ff */
[----:B------:R-:W-:Y:S02]  /*eaf0*/  MOV R2, 0xeb10 ;  /* 0x0000eb1000027802 */ /* 0x000fe40000000f00 */
[----:B-12---:R-:W-:Y:S05]  /*eb00*/  CALL.REL.NOINC `($__internal_1_$__cuda_sm70_shflsync_idx_p) ;  /* 0x000008e000007944 */ /* 0x006fea0003c00000 */
[----:B------:R-:W-:Y:S05]  /*eb10*/  BRA `(.L_x_108) ;  /* 0xffffe15000007947 */ /* 0x000fea000383ffff */
.L_x_66:
[----:B--2---:R-:W-:Y:S01]  /*eb20*/  IMAD.MOV.U32 R5, RZ, RZ, R11 ;  /* 0x000000ffff057224 */ /* 0x004fe200078e000b */
[----:B------:R-:W-:Y:S01]  /*eb30*/  MOV R3, 0x1 ;  /* 0x0000000100037802 */ /* 0x000fe20000000f00 */
[----:B----4-:R-:W-:Y:S01]  /*eb40*/  IMAD.MOV.U32 R0, RZ, RZ, 0x181f ;  /* 0x0000181fff007424 */ /* 0x010fe200078e00ff */
[----:B------:R-:W-:-:S02]  /*eb50*/  MOV R2, 0xeb70 ;  /* 0x0000eb7000027802 */ /* 0x000fc40000000f00 */
[----:B-1-3--:R-:W-:Y:S05]  /*eb60*/  CALL.REL.NOINC `($__internal_1_$__cuda_sm70_shflsync_idx_p) ;  /* 0x0000088000007944 */ /* 0x00afea0003c00000 */
[----:B------:R-:W-:Y:S01]  /*eb70*/  IMAD.MOV.U32 R10, RZ, RZ, R0 ;  /* 0x000000ffff0a7224 */ /* 0x000fe200078e0000 */
[----:B------:R-:W-:Y:S01]  /*eb80*/  MOV R3, 0x1 ;  /* 0x0000000100037802 */ /* 0x000fe20000000f00 */
[----:B------:R-:W-:Y:S01]  /*eb90*/  IMAD.MOV.U32 R5, RZ, RZ, R14 ;  /* 0x000000ffff057224 */ /* 0x000fe200078e000e */
[----:B------:R-:W-:-:S02]  /*eba0*/  MOV R0, 0x181f ;  /* 0x0000181f00007802 */ /* 0x000fc40000000f00 */
[----:B------:R-:W-:Y:S02]  /*ebb0*/  MOV R2, 0xebd0 ;  /* 0x0000ebd000027802 */ /* 0x000fe40000000f00 */
[----:B------:R-:W-:Y:S05]  /*ebc0*/  CALL.REL.NOINC `($__internal_1_$__cuda_sm70_shflsync_idx_p) ;  /* 0x0000082000007944 */ /* 0x000fea0003c00000 */
[----:B------:R-:W-:Y:S05]  /*ebd0*/  BRA `(.L_x_109) ;  /* 0xffffe28000007947 */ /* 0x000fea000383ffff */
.L_x_69:
[----:B-1----:R-:W-:Y:S01]  /*ebe0*/  IMAD.MOV.U32 R5, RZ, RZ, R11 ;  /* 0x000000ffff057224 */ /* 0x002fe200078e000b */
[----:B------:R-:W-:Y:S01]  /*ebf0*/  MOV R3, 0x2 ;  /* 0x0000000200037802 */ /* 0x000fe20000000f00 */
[----:B----4-:R-:W-:Y:S01]  /*ec00*/  IMAD.MOV.U32 R0, RZ, RZ, 0x181f ;  /* 0x0000181fff007424 */ /* 0x010fe200078e00ff */
[----:B------:R-:W-:Y:S02]  /*ec10*/  MOV R2, 0xec30 ;  /* 0x0000ec3000027802 */ /* 0x000fe40000000f00 */
[----:B--23--:R-:W-:Y:S05]  /*ec20*/  CALL.REL.NOINC `($__internal_1_$__cuda_sm70_shflsync_idx_p) ;  /* 0x000007c000007944 */ /* 0x00cfea0003c00000 */
[----:B------:R-:W-:Y:S01]  /*ec30*/  MOV R10, R0 ;  /* 0x00000000000a7202 */ /* 0x000fe20000000f00 */
[----:B------:R-:W-:Y:S05]  /*ec40*/  BRA `(.L_x_110) ;  /* 0xffffe3f000007947 */ /* 0x000fea000383ffff */
.L_x_70:
[----:B------:R-:W-:Y:S01]  /*ec50*/  IMAD.MOV.U32 R5, RZ, RZ, R14 ;  /* 0x000000ffff057224 */ /* 0x000fe200078e000e */
[----:B------:R-:W-:Y:S01]  /*ec60*/  MOV R3, 0x2 ;  /* 0x0000000200037802 */ /* 0x000fe20000000f00 */
[----:B----4-:R-:W-:Y:S01]  /*ec70*/  IMAD.MOV.U32 R0, RZ, RZ, 0x181f ;  /* 0x0000181fff007424 */ /* 0x010fe200078e00ff */
[----:B------:R-:W-:Y:S02]  /*ec80*/  MOV R2, 0xeca0 ;  /* 0x0000eca000027802 */ /* 0x000fe40000000f00 */
[----:B-123--:R-:W-:Y:S05]  /*ec90*/  CALL.REL.NOINC `($__internal_1_$__cuda_sm70_shflsync_idx_p) ;  /* 0x0000075000007944 */ /* 0x00efea0003c00000 */
[----:B------:R-:W-:Y:S05]  /*eca0*/  BRA `(.L_x_111) ;  /* 0xffffe3b000007947 */ /* 0x000fea000383ffff */
.L_x_73:
[----:B-1----:R-:W-:Y:S01]  /*ecb0*/  IMAD.MOV.U32 R5, RZ, RZ, R11 ;  /* 0x000000ffff057224 */ /* 0x002fe200078e000b */
[----:B------:R-:W-:Y:S01]  /*ecc0*/  MOV R3, 0x3 ;  /* 0x0000000300037802 */ /* 0x000fe20000000f00 */
[----:B------:R-:W-:Y:S01]  /*ecd0*/  IMAD.MOV.U32 R0, RZ, RZ, 0x181f ;  /* 0x0000181fff007424 */ /* 0x000fe200078e00ff */
[----:B------:R-:W-:-:S02]  /*ece0*/  MOV R2, 0xed00 ;  /* 0x0000ed0000027802 */ /* 0x000fc40000000f00 */
[----:B--234-:R-:W-:Y:S05]  /*ecf0*/  CALL.REL.NOINC `($__internal_1_$__cuda_sm70_shflsync_idx_p) ;  /* 0x000006f000007944 */ /* 0x01cfea0003c00000 */
[----:B------:R-:W-:Y:S01]  /*ed00*/  IMAD.MOV.U32 R10, RZ, RZ, R0 ;  /* 0x000000ffff0a7224 */ /* 0x000fe200078e0000 */
[----:B------:R-:W-:Y:S01]  /*ed10*/  MOV R3, 0x3 ;  /* 0x0000000300037802 */ /* 0x000fe20000000f00 */
[----:B------:R-:W-:Y:S01]  /*ed20*/  IMAD.MOV.U32 R5, RZ, RZ, R14 ;  /* 0x000000ffff057224 */ /* 0x000fe200078e000e */
[----:B------:R-:W-:-:S02]  /*ed30*/  MOV R0, 0x181f ;  /* 0x0000181f00007802 */ /* 0x000fc40000000f00 */
[----:B------:R-:W-:Y:S02]  /*ed40*/  MOV R2, 0xed60 ;  /* 0x0000ed6000027802 */ /* 0x000fe40000000f00 */
[----:B------:R-:W-:Y:S05]  /*ed50*/  CALL.REL.NOINC `($__internal_1_$__cuda_sm70_shflsync_idx_p) ;  /* 0x0000069000007944 */ /* 0x000fea0003c00000 */
[----:B------:R-:W-:Y:S05]  /*ed60*/  BRA `(.L_x_112) ;  /* 0xffffe4e000007947 */ /* 0x000fea000383ffff */
.L_x_75:
[----:B------:R-:W-:Y:S01]  /*ed70*/  IMAD.MOV.U32 R5, RZ, RZ, R131 ;  /* 0x000000ffff057224 */ /* 0x000fe200078e0083 */
[----:B------:R-:W-:Y:S01]  /*ed80*/  MOV R3, RZ ;  /* 0x000000ff00037202 */ /* 0x000fe20000000f00 */
[----:B------:R-:W-:Y:S01]  /*ed90*/  IMAD.MOV.U32 R0, RZ, RZ, 0x1f ;  /* 0x0000001fff007424 */ /* 0x000fe200078e00ff */
[----:B------:R-:W-:Y:S02]  /*eda0*/  MOV R2, 0xedc0 ;  /* 0x0000edc000027802 */ /* 0x000fe40000000f00 */
[----:B--23--:R-:W-:Y:S05]  /*edb0*/  CALL.REL.NOINC `($__internal_1_$__cuda_sm70_shflsync_idx_p) ;  /* 0x0000063000007944 */ /* 0x00cfea0003c00000 */
[----:B------:R-:W-:Y:S01]  /*edc0*/  MOV R9, R0 ;  /* 0x0000000000097202 */ /* 0x000fe20000000f00 */
[----:B------:R-:W-:Y:S05]  /*edd0*/  BRA `(.L_x_113) ;  /* 0xffffe71000007947 */ /* 0x000fea000383ffff */
.L_x_76:
[----:B------:R-:W-:Y:S01]  /*ede0*/  IMAD.MOV.U32 R5, RZ, RZ, R131 ;  /* 0x000000ffff057224 */ /* 0x000fe200078e0083 */
[----:B------:R-:W-:Y:S01]  /*edf0*/  MOV R3, 0x1 ;  /* 0x0000000100037802 */ /* 0x000fe20000000f00 */
[----:B------:R-:W-:Y:S01]  /*ee00*/  IMAD.MOV.U32 R0, RZ, RZ, 0x1f ;  /* 0x0000001fff007424 */ /* 0x000fe200078e00ff */
[----:B------:R-:W-:Y:S02]  /*ee10*/  MOV R2, 0xee30 ;  /* 0x0000ee3000027802 */ /* 0x000fe40000000f00 */
[----:B-1234-:R-:W-:Y:S05]  /*ee20*/  CALL.REL.NOINC `($__internal_1_$__cuda_sm70_shflsync_idx_p) ;  /* 0x000005c000007944 */ /* 0x01efea0003c00000 */
[----:B------:R-:W-:Y:S01]  /*ee30*/  MOV R8, R0 ;  /* 0x0000000000087202 */ /* 0x000fe20000000f00 */
[----:B------:R-:W-:Y:S05]  /*ee40*/  BRA `(.L_x_114) ;  /* 0xffffe6c000007947 */ /* 0x000fea000383ffff */
.L_x_77:
[----:B------:R-:W-:Y:S02]  /*ee50*/  MOV R2, 0x1 ;  /* 0x0000000100027802 */ /* 0x000fe40000000f00 */
[----:B------:R-:W-:-:S02]  /*ee60*/  MOV R3, 0xee80 ;  /* 0x0000ee8000037802 */ /* 0x000fc40000000f00 */
[----:B-1234-:R-:W-:Y:S05]  /*ee70*/  CALL.REL.NOINC `($__internal_2_$__cuda_sm70_shflsync_up_p) ;  /* 0x000005c000007944 */ /* 0x01efea0003c00000 */
[----:B------:R-:W-:Y:S05]  /*ee80*/  BRA `(.L_x_115) ;  /* 0xffffe7b000007947 */ /* 0x000fea000383ffff */
.L_x_78:
[----:B------:R-:W-:Y:S02]  /*ee90*/  MOV R2, 0x2 ;  /* 0x0000000200027802 */ /* 0x000fe40000000f00 */
[----:B------:R-:W-:-:S02]  /*eea0*/  MOV R3, 0xeec0 ;  /* 0x0000eec000037802 */ /* 0x000fc40000000f00 */
[----:B-1-3--:R-:W-:Y:S05]  /*eeb0*/  CALL.REL.NOINC `($__internal_2_$__cuda_sm70_shflsync_up_p) ;  /* 0x0000058000007944 */ /* 0x00afea0003c00000 */
        /* <DEDUP_REMOVED lines=23> */
.L_x_82:
[----:B------:R-:W-:Y:S02]  /*f030*/  MOV R2, 0x1 ;  /* 0x0000000100027802 */ /* 0x000fe40000000f00 */
[----:B------:R-:W-:Y:S02]  /*f040*/  MOV R3, 0xf060 ;  /* 0x0000f06000037802 */ /* 0x000fe40000000f00 */
[----:B---3--:R-:W-:Y:S05]  /*f050*/  CALL.REL.NOINC `($__internal_2_$__cuda_sm70_shflsync_up_p) ;  /* 0x000003e000007944 */ /* 0x008fea0003c00000 */
[----:B------:R-:W-:Y:S01]  /*f060*/  MOV R2, R4 ;  /* 0x0000000400027202 */ /* 0x000fe20000000f00 */
[----:B------:R-:W-:Y:S05]  /*f070*/  BRA `(.L_x_117) ;  /* 0xffffe82000007947 */ /* 0x000fea000383ffff */
.L_x_83:
[----:B------:R-:W-:Y:S02]  /*f080*/  MOV R2, 0x2 ;  /* 0x0000000200027802 */ /* 0x000fe40000000f00 */
[----:B------:R-:W-:Y:S02]  /*f090*/  MOV R3, 0xf0b0 ;  /* 0x0000f0b000037802 */ /* 0x000fe40000000f00 */
[----:B---3--:R-:W-:Y:S05]  /*f0a0*/  CALL.REL.NOINC `($__internal_2_$__cuda_sm70_shflsync_up_p) ;  /* 0x0000039000007944 */ /* 0x008fea0003c00000 */
        /* <DEDUP_REMOVED lines=23> */
.L_x_85:
[----:B------:R-:W-:Y:S02]  /*f220*/  SEL R0, RZ, 0x1, P0 ;  /* 0x00000001ff007807 */ /* 0x000fe40000000000 */
[----:B------:R-:W-:Y:S02]  /*f230*/  MOV R2, 0xf250 ;  /* 0x0000f25000027802 */ /* 0x000fe40000000f00 */
[----:B--2---:R-:W-:Y:S05]  /*f240*/  CALL.REL.NOINC `($__internal_3_$__cuda_sm70_votesync_ballot) ;  /* 0x0000026000007944 */ /* 0x004fea0003c00000 */
[----:B------:R-:W-:Y:S01]  /*f250*/  MOV R8, R0 ;  /* 0x0000000000087202 */ /* 0x000fe20000000f00 */
[----:B------:R-:W-:Y:S05]  /*f260*/  BRA `(.L_x_119) ;  /* 0xffffe7c000007947 */ /* 0x000fea000383ffff */
.L_x_86:
[----:B------:R-:W-:Y:S01]  /*f270*/  IMAD.MOV.U32 R5, RZ, RZ, R6 ;  /* 0x000000ffff057224 */ /* 0x000fe200078e0006 */
[----:B---3--:R-:W-:Y:S01]  /*f280*/  MOV R3, R12 ;  /* 0x0000000c00037202 */ /* 0x008fe20000000f00 */
[----:B------:R-:W-:Y:S01]  /*f290*/  IMAD.MOV.U32 R0, RZ, RZ, 0x1f ;  /* 0x0000001fff007424 */ /* 0x000fe200078e00ff */
[----:B------:R-:W-:Y:S02]  /*f2a0*/  MOV R2, 0xf2c0 ;  /* 0x0000f2c000027802 */ /* 0x000fe40000000f00 */
[----:B-12---:R-:W-:Y:S05]  /*f2b0*/  CALL.REL.NOINC `($__internal_1_$__cuda_sm70_shflsync_idx_p) ;  /* 0x0000013000007944 */ /* 0x006fea0003c00000 */
[----:B------:R-:W-:Y:S01]  /*f2c0*/  IMAD.MOV.U32 R6, RZ, RZ, R0 ;  /* 0x000000ffff067224 */ /* 0x000fe200078e0000 */
[----:B------:R-:W-:Y:S01]  /*f2d0*/  MOV R3, R12 ;  /* 0x0000000c00037202 */ /* 0x000fe20000000f00 */
[----:B------:R-:W-:Y:S01]  /*f2e0*/  IMAD.MOV.U32 R5, RZ, RZ, R7 ;  /* 0x000000ffff057224 */ /* 0x000fe200078e0007 */
[----:B------:R-:W-:Y:S02]  /*f2f0*/  MOV R0, 0x1f ;  /* 0x0000001f00007802 */ /* 0x000fe40000000f00 */
[----:B------:R-:W-:-:S02]  /*f300*/  MOV R2, 0xf320 ;  /* 0x0000f32000027802 */ /* 0x000fc40000000f00 */
[----:B------:R-:W-:Y:S05]  /*f310*/  CALL.REL.NOINC `($__internal_1_$__cuda_sm70_shflsync_idx_p) ;  /* 0x000000d000007944 */ /* 0x000fea0003c00000 */
[----:B------:R-:W-:Y:S01]  /*f320*/  MOV R7, R0 ;  /* 0x0000000000077202 */ /* 0x000fe20000000f00 */
[----:B------:R-:W-:Y:S05]  /*f330*/  BRA `(.L_x_120) ;  /* 0xffffe73000007947 */ /* 0x000fea000383ffff */
.L_x_89:
[----:B------:R-:W-:Y:S01]  /*f340*/  IMAD.MOV.U32 R5, RZ, RZ, R4 ;  /* 0x000000ffff057224 */ /* 0x000fe200078e0004 */
[----:B------:R-:W-:-:S02]  /*f350*/  MOV R0, 0x1f ;  /* 0x0000001f00007802 */ /* 0x000fc40000000f00 */
[----:B------:R-:W-:Y:S02]  /*f360*/  MOV R2, 0xf380 ;  /* 0x0000f38000027802 */ /* 0x000fe40000000f00 */
[----:B-1234-:R-:W-:Y:S05]  /*f370*/  CALL.REL.NOINC `($__internal_1_$__cuda_sm70_shflsync_idx_p) ;  /* 0x0000007000007944 */ /* 0x01efea0003c00000 */
[----:B------:R-:W-:Y:S01]  /*f380*/  MOV R11, R0 ;  /* 0x00000000000b7202 */ /* 0x000fe20000000f00 */
[----:B------:R-:W-:Y:S05]  /*f390*/  BRA `(.L_x_88) ;  /* 0xffffe73000007947 */ /* 0x000fea000383ffff */
        .weak           $__internal_0_$__cuda_sm70_shflsync_bfly_p
        .type           $__internal_0_$__cuda_sm70_shflsync_bfly_p,@function
        .size           $__internal_0_$__cuda_sm70_shflsync_bfly_p,($__internal_1_$__cuda_sm70_shflsync_idx_p - $__internal_0_$__cuda_sm70_shflsync_bfly_p)
$__internal_0_$__cuda_sm70_shflsync_bfly_p:
[----:B------:R-:W-:Y:S04]  /*f3a0*/  WARPSYNC R6 ;  /* 0x0000000600007348 */ /* 0x000fe80003800000 */
[----:B------:R1:W2:Y:S02]  /*f3b0*/  SHFL.BFLY PT, R5, R2, R5, R7 ;  /* 0x0c00000502057389 */ /* 0x0002a400000e0007 */
[----:B-1----:R-:W-:Y:S02]  /*f3c0*/  MOV R2, R3 ;  /* 0x0000000300027202 */ /* 0x002fe40000000f00 */
[----:B------:R-:W-:-:S04]  /*f3d0*/  MOV R3, 0x0 ;  /* 0x0000000000037802 */ /* 0x000fc80000000f00 */
[----:B--2---:R-:W-:Y:S05]  /*f3e0*/  RET.REL.NODEC R2 `(_ZN7cutlass13device_kernelIN5flash19enable_sm80_to_sm89INS1_16FlashAttnFwdSm80INS1_25CollectiveMainloopFwdSm80ILi8ELi1ELb1EN4cute5tupleIJNS5_1CILi128EEENS7_ILi48EEENS7_ILi256EEEEEELi256ENS_10bfloat16_tEfNS_4arch4Sm80ELb0ELb0ELb1ELb1ELb0ELb0ELb1ELb1EEENS1_21CollectiveEpilogueFwdINS6_IJS8_SA_S9_EEENS6_IJNS7_ILi1EEESI_SI_EEESC_SE_Li256ELb1ELb1ELb1ELb0EEENS1_36VarlenDynamicPersistentTileSchedulerILi128ELi48ELi256ELi256ELb1ELb1ELb0ELb0ELb1ELb1EEEEEEEEEvNT_6ParamsE) ;  /* 0xffff0c1002007950 */ /* 0x004fea0003c3ffff */
        .weak           $__internal_1_$__cuda_sm70_shflsync_idx_p
        .type           $__internal_1_$__cuda_sm70_shflsync_idx_p,@function
        .size           $__internal_1_$__cuda_sm70_shflsync_idx_p,($__internal_2_$__cuda_sm70_shflsync_up_p - $__internal_1_$__cuda_sm70_shflsync_idx_p)
$__internal_1_$__cuda_sm70_shflsync_idx_p:
[----:B------:R-:W-:-:S04]  /*f3f0*/  MOV R132, 0xffffffff ;  /* 0xffffffff00847802 */ /* 0x000fc80000000f00 */
[----:B------:R-:W-:Y:S04]  /*f400*/  WARPSYNC R132 ;  /* 0x0000008400007348 */ /* 0x000fe80003800000 */
[----:B------:R1:W2:Y:S02]  /*f410*/  SHFL.IDX PT, R0, R5, R3, R0 ;  /* 0x0000000305007389 */ /* 0x0002a400000e0000 */
[----:B-1----:R-:W-:-:S04]  /*f420*/  MOV R3, 0x0 ;  /* 0x0000000000037802 */ /* 0x002fc80000000f00 */
[----:B--2---:R-:W-:Y:S05]  /*f430*/  RET.REL.NODEC R2 `(_ZN7cutlass13device_kernelIN5flash19enable_sm80_to_sm89INS1_16FlashAttnFwdSm80INS1_25CollectiveMainloopFwdSm80ILi8ELi1ELb1EN4cute5tupleIJNS5_1CILi128EEENS7_ILi48EEENS7_ILi256EEEEEELi256ENS_10bfloat16_tEfNS_4arch4Sm80ELb0ELb0ELb1ELb1ELb0ELb0ELb1ELb1EEENS1_21CollectiveEpilogueFwdINS6_IJS8_SA_S9_EEENS6_IJNS7_ILi1EEESI_SI_EEESC_SE_Li256ELb1ELb1ELb1ELb0EEENS1_36VarlenDynamicPersistentTileSchedulerILi128ELi48ELi256ELi256ELb1ELb1ELb0ELb0ELb1ELb1EEEEEEEEEvNT_6ParamsE) ;  /* 0xffff0bc002007950 */ /* 0x004fea0003c3ffff */
        .weak           $__internal_2_$__cuda_sm70_shflsync_up_p
        .type           $__internal_2_$__cuda_sm70_shflsync_up_p,@function
        .size           $__internal_2_$__cuda_sm70_shflsync_up_p,($__internal_3_$__cuda_sm70_votesync_ballot - $__internal_2_$__cuda_sm70_shflsync_up_p)
$__internal_2_$__cuda_sm70_shflsync_up_p:
[----:B------:R-:W-:Y:S02]  /*f440*/  IMAD.MOV.U32 R4, RZ, RZ, RZ ;  /* 0x000000ffff047224 */ /* 0x000fe400078e00ff */
[----:B------:R-:W-:-:S04]  /*f450*/  IMAD.MOV.U32 R10, RZ, RZ, -0x1 ;  /* 0xffffffffff0a7424 */ /* 0x000fc800078e00ff */
[----:B------:R-:W-:Y:S04]  /*f460*/  WARPSYNC R10 ;  /* 0x0000000a00007348 */ /* 0x000fe80003800000 */
[----:B------:R1:W2:Y:S02]  /*f470*/  SHFL.UP PT, R4, R0, R2, R4 ;  /* 0x0400000200047389 */ /* 0x0002a400000e0004 */
[----:B-1----:R-:W-:Y:S02]  /*f480*/  MOV R2, R3 ;  /* 0x0000000300027202 */ /* 0x002fe40000000f00 */
[----:B------:R-:W-:-:S04]  /*f490*/  MOV R3, 0x0 ;  /* 0x0000000000037802 */ /* 0x000fc80000000f00 */
[----:B--2---:R-:W-:Y:S05]  /*f4a0*/  RET.REL.NODEC R2 `(_ZN7cutlass13device_kernelIN5flash19enable_sm80_to_sm89INS1_16FlashAttnFwdSm80INS1_25CollectiveMainloopFwdSm80ILi8ELi1ELb1EN4cute5tupleIJNS5_1CILi128EEENS7_ILi48EEENS7_ILi256EEEEEELi256ENS_10bfloat16_tEfNS_4arch4Sm80ELb0ELb0ELb1ELb1ELb0ELb0ELb1ELb1EEENS1_21CollectiveEpilogueFwdINS6_IJS8_SA_S9_EEENS6_IJNS7_ILi1EEESI_SI_EEESC_SE_Li256ELb1ELb1ELb1ELb0EEENS1_36VarlenDynamicPersistentTileSchedulerILi128ELi48ELi256ELi256ELb1ELb1ELb0ELb0ELb1ELb1EEEEEEEEEvNT_6ParamsE) ;  /* 0xffff0b5002007950 */ /* 0x004fea0003c3ffff */
        .weak           $__internal_3_$__cuda_sm70_votesync_ballot
        .type           $__internal_3_$__cuda_sm70_votesync_ballot,@function
        .size           $__internal_3_$__cuda_sm70_votesync_ballot,(.L_x_2585 - $__internal_3_$__cuda_sm70_votesync_ballot)
$__internal_3_$__cuda_sm70_votesync_ballot:
[----:B------:R-:W-:Y:S01]  /*f4b0*/  ISETP.NE.U32.AND P0, PT, R0, 0x1, PT ;  /* 0x000000010000780c */ /* 0x000fe20003f05070 */
[----:B------:R-:W-:-:S04]  /*f4c0*/  IMAD.MOV.U32 R3, RZ, RZ, -0x1 ;  /* 0xffffffffff037424 */ /* 0x000fc800078e00ff */
[----:B------:R-:W-:Y:S08]  /*f4d0*/  WARPSYNC R3 ;  /* 0x0000000300007348 */ /* 0x000ff00003800000 */
[----:B------:R-:W-:-:S04]  /*f4e0*/  VOTE.ANY R0, PT, !P0 ;  /* 0x0000000000007806 */ /* 0x000fc800040e0100 */
[----:B------:R-:W-:Y:S01]  /*f4f0*/  LOP3.LUT R0, R0, R3, RZ, 0xc0, !PT ;  /* 0x0000000300007212 */ /* 0x000fe200078ec0ff */
[----:B------:R-:W-:-:S04]  /*f500*/  IMAD.MOV.U32 R3, RZ, RZ, 0x0 ;  /* 0x00000000ff037424 */ /* 0x000fc800078e00ff */
[----:B------:R-:W-:Y:S05]  /*f510*/  RET.REL.NODEC R2 `(_ZN7cutlass13device_kernelIN5flash19enable_sm80_to_sm89INS1_16FlashAttnFwdSm80INS1_25CollectiveMainloopFwdSm80ILi8ELi1ELb1EN4cute5tupleIJNS5_1CILi128EEENS7_ILi48EEENS7_ILi256EEEEEELi256ENS_10bfloat16_tEfNS_4arch4Sm80ELb0ELb0ELb1ELb1ELb0ELb0ELb1ELb1EEENS1_21CollectiveEpilogueFwdINS6_IJS8_SA_S9_EEENS6_IJNS7_ILi1EEESI_SI_EEESC_SE_Li256ELb1ELb1ELb1ELb0EEENS1_36VarlenDynamicPersistentTileSchedulerILi128ELi48ELi256ELi256ELb1ELb1ELb0ELb0ELb1ELb1EEEEEEEEEvNT_6ParamsE) ;  /* 0xffff0ae002007950 */ /* 0x000fea0003c3ffff */
.L_x_121:
        /* <DEDUP_REMOVED lines=14> */
.L_x_2585:


//--------------------- .text._ZN7cutlass13device_kernelIN5flash19enable_sm80_to_sm89INS1_16FlashAttnFwdSm80INS1_25CollectiveMainloopFwdSm80ILi8ELi1ELb0EN4cute5tupleIJNS5_1CILi128EEENS7_ILi32EEENS7_ILi256EEEEEELi256ENS_10bfloat16_tEfNS_4arch4Sm80ELb0ELb0ELb1ELb1ELb0ELb1ELb1ELb1EEENS1_21CollectiveEpilogueFwdINS6_IJS8_SA_S9_EEENS6_IJNS7_ILi1EEESI_SI_EEESC_SE_Li256ELb1ELb1ELb1ELb0EEENS1_36VarlenDynamicPersistentTileSchedulerILi128ELi32ELi256ELi256ELb1ELb1ELb0ELb0ELb1ELb1EEEEEEEEEvNT_6ParamsE --------------------------
	.section	.text._ZN7cutlass13device_kernelIN5flash19enable_sm80_to_sm89INS1_16FlashAttnFwdSm80INS1_25CollectiveMainloopFwdSm80ILi8ELi1ELb0EN4cute5tupleIJNS5_1CILi128EEENS7_ILi32EEENS7_ILi256EEEEEELi256ENS_10bfloat16_tEfNS_4arch4Sm80ELb0ELb0ELb1ELb1ELb0ELb1ELb1ELb1EEENS1_21CollectiveEpilogueFwdINS6_IJS8_SA_S9_EEENS6_IJNS7_ILi1EEESI_SI_EEESC_SE_Li256ELb1ELb1ELb1ELb0EEENS1_36VarlenDynamicPersistentTileSchedulerILi128ELi32ELi256ELi256ELb1ELb1ELb0ELb0ELb1ELb1EEEEEEEEEvNT_6ParamsE,"ax",@progbits
	.sectioninfo	@"SHI_REGISTERS=255"
	.align	128
.text._ZN7cutlass13device_kernelIN5flash19enable_sm80_to_sm89INS1_16FlashAttnFwdSm80INS1_25CollectiveMainloopFwdSm80ILi8ELi1ELb0EN4cute5tupleIJNS5_1CILi128EEENS7_ILi32EEENS7_ILi256EEEEEELi256ENS_10bfloat16_tEfNS_4arch4Sm80ELb0ELb0ELb1ELb1ELb0ELb1ELb1ELb1EEENS1_21CollectiveEpilogueFwdINS6_IJS8_SA_S9_EEENS6_IJNS7_ILi1EEESI_SI_EEESC_SE_Li256ELb1ELb1ELb1ELb0EEENS1_36VarlenDynamicPersistentTileSchedulerILi128ELi32ELi256ELi256ELb1ELb1ELb0ELb0ELb1ELb1EEEEEEEEEvNT_6ParamsE:
        .type           _ZN7cutlass13device_kernelIN5flash19enable_sm80_to_sm89INS1_16FlashAttnFwdSm80INS1_25CollectiveMainloopFwdSm80ILi8ELi1ELb0EN4cute5tupleIJNS5_1CILi128EEENS7_ILi32EEENS7_ILi256EEEEEELi256ENS_10bfloat16_tEfNS_4arch4Sm80ELb0ELb0ELb1ELb1ELb0ELb1ELb1ELb1EEENS1_21CollectiveEpilogueFwdINS6_IJS8_SA_S9_EEENS6_IJNS7_ILi1EEESI_SI_EEESC_SE_Li256ELb1ELb1ELb1ELb0EEENS1_36VarlenDynamicPersistentTileSchedulerILi128ELi32ELi256ELi256ELb1ELb1ELb0ELb0ELb1ELb1EEEEEEEEEvNT_6ParamsE,@function
        .size           _ZN7cutlass13device_kernelIN5flash19enable_sm80_to_sm89INS1_16FlashAttnFwdSm80INS1_25CollectiveMainloopFwdSm80ILi8ELi1ELb0EN4cute5tupleIJNS5_1CILi128EEENS7_ILi32EEENS7_ILi256EEEEEELi256ENS_10bfloat16_tEfNS_4arch4Sm80ELb0ELb0ELb1ELb1ELb0ELb1ELb1ELb1EEENS1_21CollectiveEpilogueFwdINS6_IJS8_SA_S9_EEENS6_IJNS7_ILi1EEESI_SI_EEESC_SE_Li256ELb1ELb1ELb1ELb0EEENS1_36VarlenDynamicPersistentTileSchedulerILi128ELi32ELi256ELi256ELb1ELb1ELb0ELb0ELb1ELb1EEEEEEEEEvNT_6ParamsE,(.L_x_2590 - _ZN7cutlass13device_kernelIN5flash19enable_sm80_to_sm89INS1_16FlashAttnFwdSm80INS1_25CollectiveMainloopFwdSm80ILi8ELi1ELb0EN4cute5tupleIJNS5_1CILi128EEENS7_ILi32EEENS7_ILi256EEEEEELi256ENS_10bfloat16_tEfNS_4arch4Sm80ELb0ELb0ELb1ELb1ELb0ELb1ELb1ELb1EEENS1_21CollectiveEpilogueFwdINS6_IJS8_SA_S9_EEENS6_IJNS7_ILi1EEESI_SI_EEESC_SE_Li256ELb1ELb1ELb1ELb0EEENS1_36VarlenDynamicPersistentTileSchedulerILi128ELi32ELi256ELi256ELb1ELb1ELb0ELb0ELb1ELb1EEEEEEEEEvNT_6ParamsE)
        .other          _ZN7cutlass13device_kernelIN5flash19enable_sm80_to_sm89INS1_16FlashAttnFwdSm80INS1_25CollectiveMainloopFwdSm80ILi8ELi1ELb0EN4cute5tupleIJNS5_1CILi128EEENS7_ILi32EEENS7_ILi256EEEEEELi256ENS_10bfloat16_tEfNS_4arch4Sm80ELb0ELb0ELb1ELb1ELb0ELb1ELb1ELb1EEENS1_21CollectiveEpilogueFwdINS6_IJS8_SA_S9_EEENS6_IJNS7_ILi1EEESI_SI_EEESC_SE_Li256ELb1ELb1ELb1ELb0EEENS1_36VarlenDynamicPersistentTileSchedulerILi128ELi32ELi256ELi256ELb1ELb1ELb0ELb0ELb1ELb1EEEEEEEEEvNT_6ParamsE,@"STO_CUDA_ENTRY STV_DEFAULT"
_ZN7cutlass13device_kernelIN5flash19enable_sm80_to_sm89INS1_16FlashAttnFwdSm80INS1_25CollectiveMainloopFwdSm80ILi8ELi1ELb0EN4cute5tupleIJNS5_1CILi128EEENS7_ILi32EEENS7_ILi256EEEEEELi256ENS_10bfloat16_tEfNS_4arch4Sm80ELb0ELb0ELb1ELb1ELb0ELb1ELb1ELb1EEENS1_21CollectiveEpilogueFwdINS6_IJS8_SA_S9_EEENS6_IJNS7_ILi1EEESI_SI_EEESC_SE_Li256ELb1ELb1ELb1ELb0EEENS1_36VarlenDynamicPersistentTileSchedulerILi128ELi32ELi256ELi256ELb1ELb1ELb0ELb0ELb1ELb1EEEEEEEEEvNT_6ParamsE:
[----:B------:R-:W-:-:S03]  /*0000*/  MOV R1, c[0x0][0x28] ;  /* 0x00000a0000017a02 */ /* 0x000fc60000000f00 */
[----:B------:R-:W1:Y:S01]  /*0010*/  S2R R2, SR_TID.X ;  /* 0x0000000000027919 */ /* 0x000e620000002100 */
[----:B------:R-:W-:Y:S01]  /*0020*/  IADD3 R1, R1, -0x10, RZ ;  /* 0xfffffff001017810 */ /* 0x000fe20007ffe0ff */
[----:B------:R-:W-:Y:S01]  /*0030*/  ULDC.64 UR6, c[0x0][0x118] ;  /* 0x0000460000067ab9 */ /* 0x000fe20000000a00 */
[----:B-1----:R-:W-:-:S05]  /*0040*/  SHF.R.U32.HI R0, RZ, 0x5, R2 ;  /* 0x00000005ff007819 */ /* 0x002fca0000011602 */
[----:B------:R-:W1:Y:S02]  /*0050*/  SHFL.IDX PT, R3, R0, RZ, 0x1f ;  /* 0x00001fff00037589 */ /* 0x000e6400000e0000 */
[----:B-1----:R-:W-:Y:S02]  /*0060*/  ISETP.NE.AND P0, PT, R3, RZ, PT ;  /* 0x000000ff0300720c */ /* 0x002fe40003f05270 */
[----:B------:R1:W-:Y:S11]  /*0070*/  STL [R1], R3 ;  /* 0x0000000301007387 */ /* 0x0003f60000100800 */
[----:B------:R-:W-:Y:S06]  /*0080*/  @P0 BAR.SYNC.DEFER_BLOCKING 0x5, 0x100 ;  /* 0x0144000000000b1d */ /* 0x000fec0000010000 */
[----:B------:R-:W2:Y:S04]  /*0090*/  @P0 LDS.128 R212, [0x20080] ;  /* 0x02008000ffd40984 */ /* 0x000ea80000000c00 */
[----:B------:R-:W-:Y:S06]  /*00a0*/  @P0 BAR.ARV 0x4, 0x100 ;  /* 0x0104000000000b1d */ /* 0x000fec0000002000 */
[----:B------:R-:W-:Y:S05]  /*00b0*/  @P0 BRA `(.L_x_122) ;  /* 0x00000a7000000947 */ /* 0x000fea0003800000 */
[----:B-1----:R-:W-:Y:S01]  /*00c0*/  LOP3.LUT R13, R2, 0x1f, RZ, 0xc0, !PT ;  /* 0x0000001f020d7812 */ /* 0x002fe200078ec0ff */
[----:B------:R-:W-:Y:S01]  /*00d0*/  CS2R R8, SRZ ;  /* 0x0000000000087805 */ /* 0x000fe2000001ff00 */
[----:B------:R-:W-:-:S02]  /*00e0*/  IMAD.MOV.U32 R7, RZ, RZ, RZ ;  /* 0x000000ffff077224 */ /* 0x000fc400078e00ff */
[----:B------:R-:W-:-:S04]  /*00f0*/  ISETP.NE.AND P6, PT, R13, 0x1f, PT ;  /* 0x0000001f0d00780c */ /* 0x000fc80003fc5270 */
[----:B------:R-:W-:-:S13]  /*0100*/  ISETP.GE.OR P0, PT, R13, c[0x0][0x53c], !P6 ;  /* 0x00014f000d007a0c */ /* 0x000fda0007706670 */
[----:B------:R-:W-:Y:S02]  /*0110*/  @!P0 IMAD.MOV.U32 R4, RZ, RZ, 0x4 ;  /* 0x00000004ff048424 */ /* 0x000fe400078e00ff */
[----:B------:R-:W-:Y:S02]  /*0120*/  @!P0 IMAD.MOV.U32 R2, RZ, RZ, 0x4 ;  /* 0x00000004ff028424 */ /* 0x000fe400078e00ff */
[----:B------:R-:W-:-:S04]  /*0130*/  @!P0 IMAD.WIDE.U32 R4, R13, R4, c[0x0][0x580] ;  /* 0x000160000d048625 */ /* 0x000fc800078e0004 */
[C---:B------:R-:W-:Y:S01]  /*0140*/  @!P0 IMAD.WIDE.U32 R2, R13.reuse, R2, c[0x0][0x578] ;  /* 0x00015e000d028625 */ /* 0x040fe200078e0002 */
[----:B------:R-:W3:Y:S04]  /*0150*/  @!P0 LDG.E R8, [R4.64] ;  /* 0x0000000604088981 */ /* 0x000ee8000c1e1900 */
[----:B------:R-:W3:Y:S01]  /*0160*/  @!P0 LDG.E R7, [R2.64] ;  /* 0x0000000602078981 */ /* 0x000ee2000c1e1900 */
[C---:B------:R-:W-:Y:S01]  /*0170*/  ISETP.NE.AND P5, PT, R13.reuse, RZ, PT ;  /* 0x000000ff0d00720c */ /* 0x040fe20003fa5270 */
[----:B------:R-:W1:Y:S01]  /*0180*/  S2UR UR4, SR_CTAID.X ;  /* 0x00000000000479c3 */ /* 0x000e620000002500 */
[C---:B------:R-:W-:Y:S02]  /*0190*/  ISETP.GE.U32.AND P4, PT, R13.reuse, 0x2, PT ;  /* 0x000000020d00780c */ /* 0x040fe40003f86070 */
[----:B------:R-:W-:-:S02]  /*01a0*/  ISETP.GE.U32.AND P3, PT, R13, 0x4, PT ;  /* 0x000000040d00780c */ /* 0x000fc40003f66070 */
[C---:B------:R-:W-:Y:S02]  /*01b0*/  ISETP.GE.U32.AND P2, PT, R13.reuse, 0x8, PT ;  /* 0x000000080d00780c */ /* 0x040fe40003f46070 */
[----:B------:R-:W-:Y:S01]  /*01c0*/  ISETP.GE.U32.AND P1, PT, R13, 0x10, PT ;  /* 0x000000100d00780c */ /* 0x000fe20003f26070 */
[----:B---3--:R-:W-:-:S05]  /*01d0*/  IMAD R4, R8, R7, RZ ;  /* 0x0000000708047224 */ /* 0x008fca00078e02ff */
[----:B------:R-:W3:Y:S02]  /*01e0*/  SHFL.UP PT, R0, R4, 0x1, RZ ;  /* 0x0420000004007989 */ /* 0x000ee400000e00ff */
[----:B---3--:R-:W-:-:S05]  /*01f0*/  SEL R0, R0, RZ, P5 ;  /* 0x000000ff00007207 */ /* 0x008fca0002800000 */
[----:B------:R-:W-:-:S05]  /*0200*/  IMAD.IADD R4, R4, 0x1, R0 ;  /* 0x0000000104047824 */ /* 0x000fca00078e0200 */
        /* <DEDUP_REMOVED lines=12> */
[----:B------:R-:W3:Y:S02]  /*02d0*/  SHFL.IDX PT, R6, R4, 0x1f, 0x1f ;  /* 0x03e01f0004067f89 */ /* 0x000ee400000e0000 */
[----:B---3--:R-:W-:-:S04]  /*02e0*/  IMAD R6, R6, c[0x0][0x538], RZ ;  /* 0x00014e0006067a24 */ /* 0x008fc800078e02ff */
[----:B------:R-:W-:Y:S01]  /*02f0*/  IMAD.MOV.U32 R0, RZ, RZ, R6 ;  /* 0x000000ffff007224 */ /* 0x000fe200078e0006 */
[----:B-1----:R-:W-:-:S13]  /*0300*/  ISETP.GT.AND P0, PT, R6, UR4, PT ;  /* 0x0000000406007c0c */ /* 0x002fda000bf04270 */
[----:B------:R-:W-:Y:S05]  /*0310*/  @P0 BRA `(.L_x_123) ;  /* 0x0000027000000947 */ /* 0x000fea0003800000 */
[----:B------:R-:W-:Y:S02]  /*0320*/  MOV R6, R0 ;  /* 0x0000000000067202 */ /* 0x000fe40000000f00 */
[----:B------:R-:W-:-:S04]  /*0330*/  MOV R9, RZ ;  /* 0x000000ff00097202 */ /* 0x000fc80000000f00 */
.L_x_127:
        /* <DEDUP_REMOVED lines=12> */
[----:B------:R-:W3:Y:S04]  /*0400*/  @!P0 LDG.E R8, [R4.64] ;  /* 0x0000000604088981 */ /* 0x000ee8000c1e1900 */
[----:B------:R-:W3:Y:S02]  /*0410*/  @!P0 LDG.E R7, [R2.64] ;  /* 0x0000000602078981 */ /* 0x000ee4000c1e1900 */
[----:B---3--:R-:W-:Y:S01]  /*0420*/  IMAD R5, R8, R7, RZ ;  /* 0x0000000708057224 */ /* 0x008fe200078e02ff */
[----:B------:R-:W-:Y:S05]  /*0430*/  BRA.DIV ~URZ, `(.L_x_125) ;  /* 0x00015d527f007947 */ /* 0x000fea000b800000 */
[----:B------:R1:W3:Y:S02]  /*0440*/  SHFL.UP PT, R0, R5, 0x1, RZ ;  /* 0x0420000005007989 */ /* 0x0002e400000e00ff */
.L_x_289:
[----:B---3--:R-:W-:-:S04]  /*0450*/  SEL R0, R0, RZ, P5 ;  /* 0x000000ff00007207 */ /* 0x008fc80002800000 */
        /* <DEDUP_REMOVED lines=14> */
[----:B------:R1:W3:Y:S02]  /*0540*/  SHFL.IDX PT, R0, R4, 0x1f, 0x1f ;  /* 0x03e01f0004007f89 */ /* 0x0002e400000e0000 */
.L_x_290:
[----:B---3--:R-:W-:-:S05]  /*0550*/  IMAD R0, R0, c[0x0][0x538], RZ ;  /* 0x00014e0000007a24 */ /* 0x008fca00078e02ff */
[----:B------:R-:W-:-:S04]  /*0560*/  IADD3 R6, R0, R6, RZ ;  /* 0x0000000600067210 */ /* 0x000fc80007ffe0ff */
[----:B------:R-:W-:-:S13]  /*0570*/  ISETP.GT.AND P0, PT, R6, UR4, PT ;  /* 0x0000000406007c0c */ /* 0x000fda000bf04270 */
[----:B-12---:R-:W-:Y:S05]  /*0580*/  @!P0 BRA `(.L_x_127) ;  /* 0xfffffdb000008947 */ /* 0x006fea000383ffff */
.L_x_123:
[----:B------:R-:W-:-:S05]  /*0590*/  IADD3 R12, -R0, R6, RZ ;  /* 0x00000006000c7210 */ /* 0x000fca0007ffe1ff */
[----:B------:R-:W-:-:S05]  /*05a0*/  IMAD R0, R4, c[0x0][0x538], R12 ;  /* 0x00014e0004007a24 */ /* 0x000fca00078e020c */
[----:B------:R-:W-:Y:S01]  /*05b0*/  ISETP.GT.AND P0, PT, R0, UR4, PT ;  /* 0x0000000400007c0c */ /* 0x000fe2000bf04270 */
[----:B------:R-:W-:-:S12]  /*05c0*/  BRA.DIV ~URZ, `(.L_x_128) ;  /* 0x00015dd27f007947 */ /* 0x000fd8000b800000 */
[----:B------:R-:W-:-:S04]  /*05d0*/  VOTE.ANY R6, PT, !P0 ;  /* 0x0000000000067806 */ /* 0x000fc800040e0100 */
.L_x_291:
[----:B--2---:R1:W2:Y:S01]  /*05e0*/  POPC R215, R6 ;  /* 0x0000000600d77309 */ /* 0x0042a20000000000 */
[----:B------:R-:W-:Y:S05]  /*05f0*/  BRA.DIV ~URZ, `(.L_x_129) ;  /* 0x00015df27f007947 */ /* 0x000fea000b800000 */
[----:B--2---:R-:W2:Y:S04]  /*0600*/  SHFL.IDX PT, R11, R8, R215, 0x1f ;  /* 0x00001fd7080b7589 */ /* 0x004ea800000e0000 */
[----:B------:R3:W4:Y:S02]  /*0610*/  SHFL.IDX PT, R10, R7, R215, 0x1f ;  /* 0x00001fd7070a7589 */ /* 0x00072400000e0000 */
[----:B---3--:R-:W-:Y:S02]  /*0620*/  MOV R7, RZ ;  /* 0x000000ff00077202 */ /* 0x008fe40000000f00 */
.L_x_292:
[----:B--2-4-:R-:W-:Y:S01]  /*0630*/  ISETP.NE.AND P0, PT, R6, RZ, PT ;  /* 0x000000ff0600720c */ /* 0x014fe20003f05270 */
[----:B------:R-:W-:-:S12]  /*0640*/  BSSY B0, `(.L_x_130) ;  /* 0x0000005000007945 */ /* 0x000fd80003800000 */
[----:B------:R-:W-:Y:S05]  /*0650*/  @!P0 BRA `(.L_x_131) ;  /* 0x0000003000008947 */ /* 0x000fea0003800000 */
[----:B------:R-:W-:Y:S01]  /*0660*/  IADD3 R3, R215, -0x1, RZ ;  /* 0xffffffffd7037810 */ /* 0x000fe20007ffe0ff */
[----:B------:R-:W-:Y:S05]  /*0670*/  BRA.DIV ~URZ, `(.L_x_132) ;  /* 0x00015e527f007947 */ /* 0x000fea000b800000 */
[----:B------:R2:W3:Y:S02]  /*0680*/  SHFL.IDX PT, R7, R4, R3, 0x1f ;  /* 0x00001f0304077589 */ /* 0x0004e400000e0000 */
.L_x_131:
[----:B------:R-:W-:Y:S05]  /*0690*/  BSYNC B0 ;  /* 0x0000000000007941 */ /* 0x000fea0003800000 */
.L_x_130:
[----:B------:R-:W-:Y:S01]  /*06a0*/  IABS R0, R11 ;  /* 0x0000000b00007213 */ /* 0x000fe20000000000 */
[----:B---3--:R-:W-:Y:S02]  /*06b0*/  IMAD R212, R7, c[0x0][0x538], R12 ;  /* 0x00014e0007d47a24 */ /* 0x008fe400078e020c */
[----:B------:R-:W-:Y:S02]  /*06c0*/  IMAD.IADD R215, R215, 0x1, R9 ;  /* 0x00000001d7d77824 */ /* 0x000fe400078e0209 */
[----:B------:R-:W-:Y:S01]  /*06d0*/  IMAD.MOV.U32 R5, RZ, RZ, R0 ;  /* 0x000000ffff057224 */ /* 0x000fe200078e0000 */
[----:B------:R-:W-:Y:S02]  /*06e0*/  IABS R0, R10 ;  /* 0x0000000a00007213 */ /* 0x000fe40000000000 */
[----:B------:R-:W-:Y:S01]  /*06f0*/  IADD3 R213, -R212, UR4, RZ ;  /* 0x00000004d4d57c10 */ /* 0x000fe2000fffe1ff */
[----:B------:R-:W3:Y:S02]  /*0700*/  I2F.RP R2, R5 ;  /* 0x0000000500027306 */ /* 0x000ee40000209400 */
[----:B------:R-:W-:Y:S01]  /*0710*/  IMAD.MOV.U32 R7, RZ, RZ, R0 ;  /* 0x000000ffff077224 */ /* 0x000fe200078e0000 */
[----:B-1----:R-:W-:-:S02]  /*0720*/  IABS R6, R213 ;  /* 0x000000d500067213 */ /* 0x002fc40000000000 */
[----:B------:R-:W-:-:S03]  /*0730*/  IABS R0, R11 ;  /* 0x0000000b00007213 */ /* 0x000fc60000000000 */
[----:B------:R-:W-:Y:S01]  /*0740*/  I2F.RP R8, R7 ;  /* 0x0000000700087306 */ /* 0x000fe20000209400 */
[----:B------:R-:W-:-:S07]  /*0750*/  IADD3 R0, RZ, -R0, RZ ;  /* 0x80000000ff007210 */ /* 0x000fce0007ffe0ff */
[----:B---3--:R-:W1:Y:S02]  /*0760*/  MUFU.RCP R2, R2 ;  /* 0x0000000200027308 */ /* 0x008e640000001000 */
[----:B-1----:R-:W-:-:S06]  /*0770*/  IADD3 R2, R2, 0xffffffe, RZ ;  /* 0x0ffffffe02027810 */ /* 0x002fcc0007ffe0ff */
[----:B--2---:R-:W1:Y:S02]  /*0780*/  F2I.FTZ.U32.TRUNC.NTZ R3, R2 ;  /* 0x0000000200037305 */ /* 0x004e64000021f000 */
[----:B-1----:R-:W-:-:S04]  /*0790*/  IMAD.MOV R2, RZ, RZ, -R3 ;  /* 0x000000ffff027224 */ /* 0x002fc800078e0a03 */
[----:B------:R-:W-:Y:S02]  /*07a0*/  IMAD R4, R2, R5, RZ ;  /* 0x0000000502047224 */ /* 0x000fe400078e02ff */
[----:B------:R-:W-:-:S04]  /*07b0*/  IMAD.MOV.U32 R2, RZ, RZ, RZ ;  /* 0x000000ffff027224 */ /* 0x000fc800078e00ff */
[----:B------:R-:W-:-:S04]  /*07c0*/  IMAD.HI.U32 R2, R3, R4, R2 ;  /* 0x0000000403027227 */ /* 0x000fc800078e0002 */
[----:B------:R-:W-:-:S04]  /*07d0*/  IMAD.MOV.U32 R3, RZ, RZ, R6 ;  /* 0x000000ffff037224 */ /* 0x000fc800078e0006 */
[----:B------:R-:W-:-:S04]  /*07e0*/  IMAD.HI.U32 R2, R2, R3, RZ ;  /* 0x0000000302027227 */ /* 0x000fc800078e00ff */
[----:B------:R-:W-:Y:S02]  /*07f0*/  IMAD R0, R2, R0, R3 ;  /* 0x0000000002007224 */ /* 0x000fe400078e0203 */
[----:B------:R-:W1:Y:S03]  /*0800*/  MUFU.RCP R3, R8 ;  /* 0x0000000800037308 */ /* 0x000e660000001000 */
[----:B------:R-:W-:Y:S02]  /*0810*/  ISETP.GT.U32.AND P0, PT, R5, R0, PT ;  /* 0x000000000500720c */ /* 0x000fe40003f04070 */
[----:B-1----:R-:W-:-:S11]  /*0820*/  IADD3 R3, R3, 0xffffffe, RZ ;  /* 0x0ffffffe03037810 */ /* 0x002fd60007ffe0ff */
[----:B------:R-:W-:Y:S01]  /*0830*/  @!P0 IMAD.IADD R0, R0, 0x1, -R5 ;  /* 0x0000000100008824 */ /* 0x000fe200078e0a05 */
[----:B------:R-:W-:Y:S02]  /*0840*/  @!P0 IADD3 R2, R2, 0x1, RZ ;  /* 0x0000000102028810 */ /* 0x000fe40007ffe0ff */
[----:B------:R-:W-:Y:S01]  /*0850*/  ISETP.NE.AND P0, PT, R11, RZ, PT ;  /* 0x000000ff0b00720c */ /* 0x000fe20003f05270 */
[----:B------:R-:W1:Y:S01]  /*0860*/  F2I.FTZ.U32.TRUNC.NTZ R3, R3 ;  /* 0x0000000300037305 */ /* 0x000e62000021f000 */
[----:B------:R-:W-:Y:S02]  /*0870*/  ISETP.GE.U32.AND P2, PT, R0, R5, PT ;  /* 0x000000050000720c */ /* 0x000fe40003f46070 */
[----:B------:R-:W-:-:S04]  /*0880*/  LOP3.LUT R0, R213, R11, RZ, 0x3c, !PT ;  /* 0x0000000bd5007212 */ /* 0x000fc800078e3cff */
[----:B------:R-:W-:-:S07]  /*0890*/  ISETP.GE.AND P1, PT, R0, RZ, PT ;  /* 0x000000ff0000720c */ /* 0x000fce0003f26270 */
[----:B------:R-:W-:Y:S02]  /*08a0*/  @P2 IADD3 R2, R2, 0x1, RZ ;  /* 0x0000000102022810 */ /* 0x000fe40007ffe0ff */
[----:B-1----:R-:W-:-:S03]  /*08b0*/  IADD3 R0, RZ, -R3, RZ ;  /* 0x80000003ff007210 */ /* 0x002fc60007ffe0ff */
[----:B------:R-:W-:Y:S02]  /*08c0*/  IMAD.MOV.U32 R4, RZ, RZ, R2 ;  /* 0x000000ffff047224 */ /* 0x000fe400078e0002 */
[----:B------:R-:W-:Y:S01]  /*08d0*/  IMAD.MOV.U32 R2, RZ, RZ, R0 ;  /* 0x000000ffff027224 */ /* 0x000fe200078e0000 */
[----:B------:R-:W-:Y:S01]  /*08e0*/  IABS R0, R10 ;  /* 0x0000000a00007213 */ /* 0x000fe20000000000 */
[----:B------:R-:W-:Y:S01]  /*08f0*/  @!P1 IMAD.MOV R4, RZ, RZ, -R4 ;  /* 0x000000ffff049224 */ /* 0x000fe200078e0a04 */
[----:B------:R-:W-:Y:S01]  /*0900*/  @!P0 LOP3.LUT R4, RZ, R11, RZ, 0x33, !PT ;  /* 0x0000000bff048212 */ /* 0x000fe200078e33ff */
[----:B------:R-:W-:Y:S01]  /*0910*/  IMAD R5, R2, R7, RZ ;  /* 0x0000000702057224 */ /* 0x000fe200078e02ff */
[----:B------:R-:W-:Y:S01]  /*0920*/  MOV R2, RZ ;  /* 0x000000ff00027202 */ /* 0x000fe20000000f00 */
[----:B------:R-:W-:Y:S01]  /*0930*/  IMAD.MOV R6, RZ, RZ, -R0 ;  /* 0x000000ffff067224 */ /* 0x000fe200078e0a00 */
[----:B------:R-:W-:-:S03]  /*0940*/  IABS R8, R4 ;  /* 0x0000000400087213 */ /* 0x000fc60000000000 */
        /* <DEDUP_REMOVED lines=19> */
[----:B------:R-:W-:-:S04]  /*0a80*/  IMAD R2, R10, R2, R4 ;  /* 0x000000020a027224 */ /* 0x000fc800078e0204 */
[----:B------:R-:W-:Y:S01]  /*0a90*/  IMAD R214, R2, 0x10000, R0 ;  /* 0x0001000002d67824 */ /* 0x000fe200078e0200 */
[----:B------:R-:W-:Y:S05]  /*0aa0*/  BRA `(.L_x_133) ;  /* 0x0000004000007947 */ /* 0x000fea0003800000 */
.L_x_124:
[----:B--2---:R-:W-:Y:S01]  /*0ab0*/  IMAD.MOV.U32 R213, RZ, RZ, RZ ;  /* 0x000000ffffd57224 */ /* 0x004fe200078e00ff */
[----:B------:R-:W-:Y:S01]  /*0ac0*/  MOV R214, RZ ;  /* 0x000000ff00d67202 */ /* 0x000fe20000000f00 */
[----:B------:R-:W-:Y:S01]  /*0ad0*/  IMAD.U32 R212, RZ, RZ, UR4 ;  /* 0x00000004ffd47e24 */ /* 0x000fe2000f8e00ff */
[----:B------:R-:W-:Y:S02]  /*0ae0*/  MOV R215, c[0x0][0x53c] ;  /* 0x00014f0000d77a02 */ /* 0x000fe40000000f00 */
.L_x_133:
[----:B------:R-:W-:Y:S01]  /*0af0*/  ISETP.NE.AND P0, PT, R13, RZ, PT ;  /* 0x000000ff0d00720c */ /* 0x000fe20003f05270 */
[----:B------:R-:W-:-:S12]  /*0b00*/  WARPSYNC 0xffffffff ;  /* 0xffffffff00007948 */ /* 0x000fd80003800000 */
[----:B------:R1:W-:Y:S04]  /*0b10*/  @!P0 STS.128 [0x20080], R212 ;  /* 0x020080d4ff008388 */ /* 0x0003e80000000c00 */
[----:B------:R-:W-:Y:S06]  /*0b20*/  BAR.ARV 0x5, 0x100 ;  /* 0x0144000000007b1d */ /* 0x000fec0000002000 */
.L_x_122:
[----:B-12---:R-:W-:-:S13]  /*0b30*/  ISETP.GE.AND P0, PT, R215, c[0x0][0x53c], PT ;  /* 0x00014f00d7007a0c */ /* 0x006fda0003f06270 */
[----:B------:R-:W-:Y:S05]  /*0b40*/  @P0 EXIT ;  /* 0x000000000000094d */ /* 0x000fea0003800000 */
[----:B------:R-:W1:Y:S02]  /*0b50*/  S2R R11, SR_TID.X ;  /* 0x00000000000b7919 */ /* 0x000e640000002100 */
[----:B-1----:R-:W-:-:S04]  /*0b60*/  SHF.R.S32.HI R5, RZ, 0x1f, R11 ;  /* 0x0000001fff057819 */ /* 0x002fc8000001140b */
[CC--:B------:R-:W-:Y:S02]  /*0b70*/  LEA.HI R0, R5.reuse, R11.reuse, RZ, 0x4 ;  /* 0x0000000b05007211 */ /* 0x0c0fe400078f20ff */
[----:B------:R-:W-:Y:S02]  /*0b80*/  LEA.HI R9, R5, R11, RZ, 0x2 ;  /* 0x0000000b05097211 */ /* 0x000fe400078f10ff */
[----:B------:R-:W-:Y:S02]  /*0b90*/  SHF.R.S32.HI R4, RZ, 0x4, R0 ;  /* 0x00000004ff047819 */ /* 0x000fe40000011400 */
[----:B------:R-:W-:Y:S02]  /*0ba0*/  SHF.R.S32.HI R7, RZ, 0x2, R9 ;  /* 0x00000002ff077819 */ /* 0x000fe40000011409 */
[C---:B------:R-:W-:Y:S02]  /*0bb0*/  LEA.HI R3, R0.reuse, R4, RZ, 0x1 ;  /* 0x0000000400037211 */ /* 0x040fe400078f08ff */
[----:B------:R-:W-:-:S02]  /*0bc0*/  LOP3.LUT R0, R0, 0xfffffff0, RZ, 0xc0, !PT ;  /* 0xfffffff000007812 */ /* 0x000fc400078ec0ff */
[----:B------:R-:W-:Y:S02]  /*0bd0*/  SHF.R.S32.HI R2, RZ, 0x1f, R9 ;  /* 0x0000001fff027819 */ /* 0x000fe40000011409 */
[----:B------:R-:W-:Y:S01]  /*0be0*/  LOP3.LUT R3, R3, 0xfffffffe, RZ, 0xc0, !PT ;  /* 0xfffffffe03037812 */ /* 0x000fe200078ec0ff */
[----:B------:R-:W-:Y:S01]  /*0bf0*/  IMAD.IADD R0, R11, 0x1, -R0 ;  /* 0x000000010b007824 */ /* 0x000fe200078e0a00 */
[----:B------:R-:W-:Y:S02]  /*0c00*/  LEA.HI R2, R2, R7, RZ, 0x3 ;  /* 0x0000000702027211 */ /* 0x000fe400078f18ff */
[----:B------:R-:W-:Y:S01]  /*0c10*/  LEA.HI R198, R5, R11, RZ, 0x3 ;  /* 0x0000000b05c67211 */ /* 0x000fe200078f18ff */
[----:B------:R-:W-:Y:S01]  /*0c20*/  IMAD.IADD R10, R4, 0x1, -R3 ;  /* 0x00000001040a7824 */ /* 0x000fe200078e0a03 */
[----:B------:R-:W-:Y:S02]  /*0c30*/  LOP3.LUT R2, R2, 0xfffffff8, RZ, 0xc0, !PT ;  /* 0xfffffff802027812 */ /* 0x000fe400078ec0ff */
[----:B------:R-:W-:-:S02]  /*0c40*/  SHF.R.S32.HI R3, RZ, 0x1f, R0 ;  /* 0x0000001fff037819 */ /* 0x000fc40000011400 */
[----:B------:R-:W-:Y:S01]  /*0c50*/  LEA.HI R5, R5, R11, RZ, 0x5 ;  /* 0x0000000b05057211 */ /* 0x000fe200078f28ff */
[----:B------:R-:W-:Y:S01]  /*0c60*/  IMAD.IADD R7, R7, 0x1, -R2 ;  /* 0x0000000107077824 */ /* 0x000fe200078e0a02 */
[----:B------:R-:W-:Y:S02]  /*0c70*/  LOP3.LUT R4, R198, 0xfffffff8, RZ, 0xc0, !PT ;  /* 0xfffffff8c6047812 */ /* 0x000fe400078ec0ff */
[----:B------:R-:W-:Y:S02]  /*0c80*/  LEA.HI R12, R3, R0, RZ, 0x3 ;  /* 0x00000000030c7211 */ /* 0x000fe400078f18ff */
[----:B------:R-:W-:Y:S01]  /*0c90*/  LOP3.LUT R2, R5, 0xffffffe0, RZ, 0xc0, !PT ;  /* 0xffffffe005027812 */ /* 0x000fe200078ec0ff */
[C---:B------:R-:W-:Y:S01]  /*0ca0*/  IMAD.IADD R216, R11.reuse, 0x1, -R4 ;  /* 0x000000010bd87824 */ /* 0x040fe200078e0a04 */
[----:B------:R-:W-:Y:S02]  /*0cb0*/  LOP3.LUT R4, R12, 0xfffffff8, RZ, 0xc0, !PT ;  /* 0xfffffff80c047812 */ /* 0x000fe400078ec0ff */
[--C-:B------:R-:W-:Y:S01]  /*0cc0*/  SHF.R.S32.HI R6, RZ, 0x5, R5.reuse ;  /* 0x00000005ff067819 */ /* 0x100fe20000011405 */
[----:B------:R-:W-:Y:S01]  /*0cd0*/  IMAD.IADD R16, R11, 0x1, -R2 ;  /* 0x000000010b107824 */ /* 0x000fe200078e0a02 */
[----:B------:R-:W-:Y:S01]  /*0ce0*/  SHF.R.S32.HI R3, RZ, 0x1f, R5 ;  /* 0x0000001fff037819 */ /* 0x000fe20000011405 */
[----:B------:R-:W-:Y:S01]  /*0cf0*/  IMAD.SHL.U32 R2, R216, 0x40, RZ ;  /* 0x00000040d8027824 */ /* 0x000fe200078e00ff */
[----:B------:R-:W-:Y:S01]  /*0d00*/  LOP3.LUT R9, R9, 0xfffffffc, RZ, 0xc0, !PT ;  /* 0xfffffffc09097812 */ /* 0x000fe200078ec0ff */
[----:B------:R-:W-:Y:S01]  /*0d10*/  IMAD.IADD R5, R0, 0x1, -R4 ;  /* 0x0000000100057824 */ /* 0x000fe200078e0a04 */
[----:B------:R-:W-:Y:S01]  /*0d20*/  LEA.HI R0, R3, R6, RZ, 0x3 ;  /* 0x0000000603007211 */ /* 0x000fe200078f18ff */
[C---:B------:R-:W-:Y:S01]  /*0d30*/  IMAD.SHL.U32 R138, R216.reuse, 0x4, RZ ;  /* 0x00000004d88a7824 */ /* 0x040fe200078e00ff */
[----:B------:R-:W-:Y:S01]  /*0d40*/  SHF.R.S32.HI R3, RZ, 0x1f, R16 ;  /* 0x0000001fff037819 */ /* 0x000fe20000011410 */
[----:B------:R-:W-:Y:S01]  /*0d50*/  IMAD.SHL.U32 R132, R216, 0x8, RZ ;  /* 0x00000008d8847824 */ /* 0x000fe200078e00ff */
[----:B------:R-:W-:-:S02]  /*0d60*/  LOP3.LUT R2, R2, 0x1c0, RZ, 0xc0, !PT ;  /* 0x000001c002027812 */ /* 0x000fc400078ec0ff */
[----:B------:R-:W-:Y:S02]  /*0d70*/  LOP3.LUT R0, R0, 0xffffff8, RZ, 0xc0, !PT ;  /* 0x0ffffff800007812 */ /* 0x000fe400078ec0ff */
[----:B------:R-:W-:Y:S02]  /*0d80*/  LEA.HI R13, R3, R16, RZ, 0x2 ;  /* 0x00000010030d7211 */ /* 0x000fe400078f10ff */
[----:B------:R-:W-:Y:S02]  /*0d90*/  LOP3.LUT R3, R7, 0x1, RZ, 0xc0, !PT ;  /* 0x0000000107037812 */ /* 0x000fe400078ec0ff */
[----:B------:R-:W-:Y:S02]  /*0da0*/  LOP3.LUT R8, R2, 0x8, R198, 0xf8, !PT ;  /* 0x0000000802087812 */ /* 0x000fe400078ef8c6 */
[----:B------:R-:W-:Y:S01]  /*0db0*/  SHF.R.U32.HI R4, RZ, 0x3, R2 ;  /* 0x00000003ff047819 */ /* 0x000fe20000011602 */
[----:B------:R-:W-:Y:S01]  /*0dc0*/  IMAD.IADD R2, R6, 0x1, -R0 ;  /* 0x0000000106027824 */ /* 0x000fe200078e0a00 */
[----:B------:R-:W-:-:S02]  /*0dd0*/  SHF.R.S32.HI R0, RZ, 0x2, R13 ;  /* 0x00000002ff007819 */ /* 0x000fc4000001140d */
[----:B------:R-:W-:Y:S01]  /*0de0*/  ISETP.NE.U32.AND P0, PT, R3, 0x1, PT ;  /* 0x000000010300780c */ /* 0x000fe20003f05070 */
[----:B------:R-:W-:Y:S01]  /*0df0*/  IMAD.IADD R3, R11, 0x1, -R9 ;  /* 0x000000010b037824 */ /* 0x000fe200078e0a09 */
[----:B------:R-:W-:Y:S01]  /*0e00*/  LOP3.LUT R8, R8, R4, RZ, 0x3c, !PT ;  /* 0x0000000408087212 */ /* 0x000fe200078e3cff */
[----:B------:R-:W-:Y:S01]  /*0e10*/  IMAD R15, R2, 0x10, R0 ;  /* 0x00000010020f7824 */ /* 0x000fe200078e0200 */
[C---:B------:R-:W-:Y:S01]  /*0e20*/  R2P PR, R7.reuse, 0x6 ;  /* 0x0000000607007804 */ /* 0x040fe20000000000 */
[----:B------:R-:W-:Y:S01]  /*0e30*/  IMAD.SHL.U32 R2, R7, 0x40, RZ ;  /* 0x0000004007027824 */ /* 0x000fe200078e00ff */
[----:B------:R-:W-:Y:S01]  /*0e40*/  LEA.HI R0, R3, R3, RZ, 0x1 ;  /* 0x0000000303007211 */ /* 0x000fe200078f08ff */
[----:B------:R-:W-:Y:S01]  /*0e50*/  IMAD.SHL.U32 R11, R6, 0x400, RZ ;  /* 0x00000400060b7824 */ /* 0x000fe200078e00ff */
[C---:B------:R-:W-:Y:S01]  /*0e60*/  LOP3.LUT P4, RZ, R5.reuse, 0x2, RZ, 0xc0, !PT ;  /* 0x0000000205ff7812 */ /* 0x040fe2000788c0ff */
[----:B------:R-:W-:Y:S01]  /*0e70*/  IMAD.SHL.U32 R6, R10, 0x8, RZ ;  /* 0x000000080a067824 */ /* 0x000fe200078e00ff */
[C---:B------:R-:W-:Y:S01]  /*0e80*/  LOP3.LUT P3, RZ, R5.reuse, 0x4, RZ, 0xc0, !PT ;  /* 0x0000000405ff7812 */ /* 0x040fe2000786c0ff */
[----:B------:R-:W-:Y:S01]  /*0e90*/  IMAD.SHL.U32 R5, R5, 0x40, RZ ;  /* 0x0000004005057824 */ /* 0x000fe200078e00ff */
[----:B------:R-:W-:Y:S01]  /*0ea0*/  LOP3.LUT R4, R0, 0x1ffffffe, RZ, 0xc0, !PT ;  /* 0x1ffffffe00047812 */ /* 0x000fe200078ec0ff */
[----:B------:R-:W-:Y:S01]  /*0eb0*/  STL [R1+0x4], R15 ;  /* 0x0000040f01007387 */ /* 0x000fe20000100800 */
[----:B------:R-:W-:-:S02]  /*0ec0*/  LOP3.LUT R2, R2, 0x1c0, RZ, 0xc0, !PT ;  /* 0x000001c002027812 */ /* 0x000fc400078ec0ff */
[----:B------:R-:W-:Y:S01]  /*0ed0*/  SHF.R.S32.HI R198, RZ, 0x3, R198 ;  /* 0x00000003ffc67819 */ /* 0x000fe200000114c6 */
[----:B------:R-:W-:Y:S01]  /*0ee0*/  IMAD.IADD R14, R3, 0x1, -R4 ;  /* 0x00000001030e7824 */ /* 0x000fe200078e0a04 */
[----:B------:R-:W-:Y:S01]  /*0ef0*/  LOP3.LUT R0, R5, 0x1c0, RZ, 0xc0, !PT ;  /* 0x000001c005007812 */ /* 0x000fe200078ec0ff */
[----:B------:R-:W-:Y:S01]  /*0f00*/  IMAD R5, R3, 0x2, R11 ;  /* 0x0000000203057824 */ /* 0x000fe200078e020b */
[----:B------:R-:W-:Y:S02]  /*0f10*/  LEA.HI R3, R2, R2, RZ, 0x1d ;  /* 0x0000000202037211 */ /* 0x000fe400078fe8ff */
[----:B------:R-:W-:Y:S02]  /*0f20*/  LOP3.LUT R4, R0, 0x8, R6, 0xf8, !PT ;  /* 0x0000000800047812 */ /* 0x000fe400078ef806 */
[----:B------:R-:W-:Y:S01]  /*0f30*/  SHF.R.U32.HI R2, RZ, 0x3, R0 ;  /* 0x00000003ff027819 */ /* 0x000fe20000011600 */
[----:B------:R-:W-:Y:S01]  /*0f40*/  IMAD R0, R10, 0x200, R8 ;  /* 0x000002000a007824 */ /* 0x000fe200078e0208 */
[C---:B------:R-:W-:Y:S01]  /*0f50*/  IADD3 R18, R198.reuse, 0x40, RZ ;  /* 0x00000040c6127810 */ /* 0x040fe20007ffe0ff */
[----:B------:R-:W-:Y:S01]  /*0f60*/  IMAD.IADD R10, R5, 0x1, R3 ;  /* 0x00000001050a7824 */ /* 0x000fe200078e0203 */
[----:B------:R-:W-:-:S02]  /*0f70*/  IADD3 R17, R198, 0x60, RZ ;  /* 0x00000060c6117810 */ /* 0x000fc40007ffe0ff */
[----:B------:R-:W-:Y:S01]  /*0f80*/  IADD3 R140, R138, 0x40, RZ ;  /* 0x000000408a8c7810 */ /* 0x000fe20007ffe0ff */
[----:B------:R-:W-:Y:S01]  /*0f90*/  IMAD.SHL.U32 R223, R10, 0x2, RZ ;  /* 0x000000020adf7824 */ /* 0x000fe200078e00ff */
[----:B------:R-:W-:Y:S01]  /*0fa0*/  LOP3.LUT R8, R4, R2, RZ, 0x3c, !PT ;  /* 0x0000000204087212 */ /* 0x000fe200078e3cff */
[----:B------:R-:W-:Y:S01]  /*0fb0*/  IMAD.SHL.U32 R2, R18, 0x40, RZ ;  /* 0x0000004012027824 */ /* 0x000fe200078e00ff */
[----:B------:R-:W-:Y:S01]  /*0fc0*/  SHF.R.S32.HI R3, RZ, 0x1f, R17 ;  /* 0x0000001fff037819 */ /* 0x000fe20000011411 */
[----:B------:R-:W-:Y:S01]  /*0fd0*/  IMAD.IADD R134, R138, 0x1, R140 ;  /* 0x000000018a867824 */ /* 0x000fe200078e028c */
[----:B------:R-:W-:Y:S01]  /*0fe0*/  SHF.R.S32.HI R4, RZ, 0x1f, R18 ;  /* 0x0000001fff047819 */ /* 0x000fe20000011412 */
[----:B------:R-:W-:Y:S01]  /*0ff0*/  IMAD.SHL.U32 R5, R17, 0x40, RZ ;  /* 0x0000004011057824 */ /* 0x000fe200078e00ff */
[----:B------:R-:W-:Y:S01]  /*1000*/  LEA.HI R3, R3, R17, RZ, 0x3 ;  /* 0x0000001103037211 */ /* 0x000fe200078f18ff */
[----:B------:R-:W-:Y:S01]  /*1010*/  IMAD.MOV.U32 R10, RZ, RZ, 0x40 ;  /* 0x00000040ff0a7424 */ /* 0x000fe200078e00ff */
[----:B------:R-:W-:-:S02]  /*1020*/  LOP3.LUT R243, R2, 0x1c0, RZ, 0xc0, !PT ;  /* 0x000001c002f37812 */ /* 0x000fc400078ec0ff */
[----:B------:R-:W-:Y:S01]  /*1030*/  SHF.R.S32.HI R2, RZ, 0x1f, R134 ;  /* 0x0000001fff027819 */ /* 0x000fe20000011486 */
[----:B------:R-:W-:Y:S01]  /*1040*/  IMAD.SHL.U32 R9, R3, 0x40, RZ ;  /* 0x0000004003097824 */ /* 0x000fe200078e00ff */
[----:B------:R-:W-:Y:S02]  /*1050*/  LEA.HI R4, R4, R18, RZ, 0x3 ;  /* 0x0000001204047211 */ /* 0x000fe400078f18ff */
[----:B------:R-:W-:Y:S01]  /*1060*/  LOP3.LUT R242, R5, 0x1c0, RZ, 0xc0, !PT ;  /* 0x000001c005f27812 */ /* 0x000fe200078ec0ff */
[----:B------:R-:W-:Y:S01]  /*1070*/  IMAD.SHL.U32 R5, R12, 0x40, RZ ;  /* 0x000000400c057824 */ /* 0x000fe200078e00ff */
[-C--:B------:R-:W-:Y:S01]  /*1080*/  LEA.HI R3, R2, R134.reuse, RZ, 0x6 ;  /* 0x0000008602037211 */ /* 0x080fe200078f30ff */
[----:B------:R-:W-:Y:S01]  /*1090*/  IMAD.SHL.U32 R7, R4, 0x40, RZ ;  /* 0x0000004004077824 */ /* 0x000fe200078e00ff */
[----:B------:R-:W-:Y:S02]  /*10a0*/  LEA.HI R2, R2, R134, RZ, 0x3 ;  /* 0x0000008602027211 */ /* 0x000fe400078f18ff */
[----:B------:R-:W-:Y:S01]  /*10b0*/  LOP3.LUT R4, R5, 0xfffffe00, RZ, 0xc0, !PT ;  /* 0xfffffe0005047812 */ /* 0x000fe200078ec0ff */
[----:B------:R-:W-:Y:S01]  /*10c0*/  IMAD.SHL.U32 R5, R3, 0x80, RZ ;  /* 0x0000008003057824 */ /* 0x000fe200078e00ff */
[----:B------:R-:W-:-:S02]  /*10d0*/  SHF.R.U32.HI R18, RZ, 0x3, R243 ;  /* 0x00000003ff127819 */ /* 0x000fc400000116f3 */
[----:B------:R-:W-:Y:S02]  /*10e0*/  SHF.R.U32.HI R17, RZ, 0x3, R242 ;  /* 0x00000003ff117819 */ /* 0x000fe400000116f2 */
[--C-:B------:R-:W-:Y:S02]  /*10f0*/  LOP3.LUT R6, R243, 0x38, R2.reuse, 0xf8, !PT ;  /* 0x00000038f3067812 */ /* 0x100fe400078ef802 */
[----:B------:R-:W-:Y:S02]  /*1100*/  LOP3.LUT R3, R242, 0x38, R2, 0xf8, !PT ;  /* 0x00000038f2037812 */ /* 0x000fe400078ef802 */
[----:B------:R-:W-:Y:S02]  /*1110*/  LOP3.LUT R2, R5, 0xffffe000, RZ, 0xc0, !PT ;  /* 0xffffe00005027812 */ /* 0x000fe400078ec0ff */
[----:B------:R-:W-:Y:S02]  /*1120*/  LOP3.LUT R245, R7, 0xfffffe00, RZ, 0xc0, !PT ;  /* 0xfffffe0007f57812 */ /* 0x000fe400078ec0ff */
[----:B------:R-:W-:-:S02]  /*1130*/  LOP3.LUT R5, R6, R18, RZ, 0x3c, !PT ;  /* 0x0000001206057212 */ /* 0x000fc400078e3cff */
[----:B------:R-:W-:Y:S02]  /*1140*/  LOP3.LUT R244, R9, 0xfffffe00, RZ, 0xc0, !PT ;  /* 0xfffffe0009f47812 */ /* 0x000fe400078ec0ff */
[----:B------:R-:W-:Y:S02]  /*1150*/  LOP3.LUT R3, R3, R17, RZ, 0x3c, !PT ;  /* 0x0000001103037212 */ /* 0x000fe400078e3cff */
[-C--:B------:R-:W-:Y:S02]  /*1160*/  IADD3 R9, R5, R2.reuse, R245 ;  /* 0x0000000205097210 */ /* 0x080fe40007ffe0f5 */
[----:B------:R-:W-:Y:S02]  /*1170*/  IADD3 R7, R3, R2, R244 ;  /* 0x0000000203077210 */ /* 0x000fe40007ffe0f4 */
[----:B------:R-:W-:Y:S02]  /*1180*/  LOP3.LUT R2, R13, 0x7ffffffc, RZ, 0xc0, !PT ;  /* 0x7ffffffc0d027812 */ /* 0x000fe400078ec0ff */
[-C--:B------:R-:W-:Y:S01]  /*1190*/  IADD3 R3, R8, R4.reuse, R11 ;  /* 0x0000000408037210 */ /* 0x080fe20007ffe00b */
[----:B------:R-:W-:Y:S01]  /*11a0*/  IMAD R11, R14, 0x8, R15 ;  /* 0x000000080e0b7824 */ /* 0x000fe200078e020f */
[C---:B------:R-:W-:Y:S01]  /*11b0*/  IADD3 R5, R223.reuse, 0x80, RZ ;  /* 0x00000080df057810 */ /* 0x040fe20007ffe0ff */
[----:B------:R-:W-:Y:S01]  /*11c0*/  IMAD.IADD R2, R16, 0x1, -R2 ;  /* 0x0000000110027824 */ /* 0x000fe200078e0a02 */
[----:B------:R-:W-:Y:S01]  /*11d0*/  LOP3.LUT R4, R8, R4, RZ, 0xfc, !PT ;  /* 0x0000000408047212 */ /* 0x000fe200078efcff */
[----:B------:R-:W-:Y:S01]  /*11e0*/  IMAD.MOV.U32 R8, RZ, RZ, 0x20 ;  /* 0x00000020ff087424 */ /* 0x000fe200078e00ff */
[----:B------:R-:W-:Y:S01]  /*11f0*/  IADD3 R224, R223, 0x70, RZ ;  /* 0x00000070dfe07810 */ /* 0x000fe20007ffe0ff */
[----:B------:R-:W-:Y:S01]  /*1200*/  IMAD.SHL.U32 R199, R2, 0x2, RZ ;  /* 0x0000000202c77824 */ /* 0x000fe200078e00ff */
[----:B------:R-:W-:Y:S01]  /*1210*/  @P0 IADD3 R224, R5, 0x10, RZ ;  /* 0x0000001005e00810 */ /* 0x000fe20007ffe0ff */
[----:B------:R1:W-:Y:S01]  /*1220*/  STL [R1+0x8], R11 ;  /* 0x0000080b01007387 */ /* 0x0003e20000100800 */
[----:B------:R-:W-:-:S02]  /*1230*/  IADD3 R5, R198, 0x20, RZ ;  /* 0x00000020c6057810 */ /* 0x000fc40007ffe0ff */
[C---:B------:R-:W-:Y:S02]  /*1240*/  SEL R5, R8.reuse, 0xffffffe0, !P1 ;  /* 0xffffffe008057807 */ /* 0x040fe40004800000 */
[----:B------:R-:W-:Y:S02]  /*1250*/  SEL R2, R8, 0xffffffe0, !P4 ;  /* 0xffffffe008027807 */ /* 0x000fe40006000000 */
[----:B------:R-:W-:Y:S01]  /*1260*/  LEA R182, R3, 0x10080, 0x1 ;  /* 0x0001008003b67811 */ /* 0x000fe200078e08ff */
[----:B------:R-:W-:Y:S01]  /*1270*/  IMAD.IADD R226, R223, 0x1, R5 ;  /* 0x00000001dfe27824 */ /* 0x000fe200078e0205 */
[----:B------:R-:W-:Y:S01]  /*1280*/  LEA R178, R4, 0x8080, 0x1 ;  /* 0x0000808004b27811 */ /* 0x000fe200078e08ff */
[----:B------:R-:W-:Y:S01]  /*1290*/  IMAD.IADD R225, R5, 0x1, R224 ;  /* 0x0000000105e17824 */ /* 0x000fe200078e02e0 */
[----:B------:R-:W-:Y:S01]  /*12a0*/  LEA R176, R0, 0xc080, 0x1 ;  /* 0x0000c08000b07811 */ /* 0x000fe200078e08ff */
[----:B------:R-:W-:Y:S01]  /*12b0*/  IMAD.IADD R183, R182, 0x1, R2 ;  /* 0x00000001b6b77824 */ /* 0x000fe200078e0202 */
[----:B------:R-:W-:Y:S01]  /*12c0*/  SEL R6, R10, 0xffffffc0, !P2 ;  /* 0xffffffc00a067807 */ /* 0x000fe20005000000 */
[----:B------:R-:W-:Y:S01]  /*12d0*/  IMAD.IADD R179, R2, 0x1, R178 ;  /* 0x0000000102b37824 */ /* 0x000fe200078e02b2 */
[----:B------:R-:W-:-:S02]  /*12e0*/  SEL R0, R10, 0xffffffc0, !P3 ;  /* 0xffffffc00a007807 */ /* 0x000fc40005800000 */
[----:B------:R-:W-:Y:S01]  /*12f0*/  IADD3 R241, R199, 0x8, RZ ;  /* 0x00000008c7f17810 */ /* 0x000fe20007ffe0ff */
[----:B------:R-:W-:Y:S01]  /*1300*/  IMAD.IADD R230, R223, 0x1, R6 ;  /* 0x00000001dfe67824 */ /* 0x000fe200078e0206 */
[C---:B------:R-:W-:Y:S01]  /*1310*/  IADD3 R240, R199.reuse, 0x10, RZ ;  /* 0x00000010c7f07810 */ /* 0x040fe20007ffe0ff */
[C---:B------:R-:W-:Y:S01]  /*1320*/  IMAD.IADD R229, R6.reuse, 0x1, R226 ;  /* 0x0000000106e57824 */ /* 0x040fe200078e02e2 */
[C---:B------:R-:W-:Y:S01]  /*1330*/  IADD3 R239, R199.reuse, 0x18, RZ ;  /* 0x00000018c7ef7810 */ /* 0x040fe20007ffe0ff */
[----:B------:R-:W-:Y:S01]  /*1340*/  IMAD.IADD R228, R6, 0x1, R224 ;  /* 0x0000000106e47824 */ /* 0x000fe200078e02e0 */
[----:B------:R-:W-:Y:S01]  /*1350*/  IADD3 R238, R199, 0x20, RZ ;  /* 0x00000020c7ee7810 */ /* 0x000fe20007ffe0ff */
[----:B------:R-:W-:Y:S01]  /*1360*/  IMAD.IADD R227, R225, 0x1, R6 ;  /* 0x00000001e1e37824 */ /* 0x000fe200078e0206 */
[C---:B------:R-:W-:Y:S01]  /*1370*/  IADD3 R237, R199.reuse, 0x28, RZ ;  /* 0x00000028c7ed7810 */ /* 0x040fe20007ffe0ff */
[----:B------:R-:W-:Y:S01]  /*1380*/  IMAD.IADD R185, R182, 0x1, R0 ;  /* 0x00000001b6b97824 */ /* 0x000fe200078e0200 */
[C---:B------:R-:W-:Y:S01]  /*1390*/  IADD3 R236, R199.reuse, 0x30, RZ ;  /* 0x00000030c7ec7810 */ /* 0x040fe20007ffe0ff */
[C---:B------:R-:W-:Y:S01]  /*13a0*/  IMAD.IADD R181, R0.reuse, 0x1, R178 ;  /* 0x0000000100b57824 */ /* 0x040fe200078e02b2 */
[----:B------:R-:W-:Y:S01]  /*13b0*/  IADD3 R235, R199, 0x38, RZ ;  /* 0x00000038c7eb7810 */ /* 0x000fe20007ffe0ff */
[----:B------:R-:W-:Y:S01]  /*13c0*/  IMAD.IADD R184, R183, 0x1, R0 ;  /* 0x00000001b7b87824 */ /* 0x000fe200078e0200 */
[C---:B------:R-:W-:Y:S01]  /*13d0*/  IADD3 R234, R199.reuse, 0x40, RZ ;  /* 0x00000040c7ea7810 */ /* 0x040fe20007ffe0ff */
[----:B------:R-:W-:Y:S01]  /*13e0*/  IMAD.IADD R180, R0, 0x1, R179 ;  /* 0x0000000100b47824 */ /* 0x000fe200078e02b3 */
[----:B------:R-:W-:-:S02]  /*13f0*/  IADD3 R233, R199, 0x48, RZ ;  /* 0x00000048c7e97810 */ /* 0x000fc40007ffe0ff */
[----:B------:R-:W-:Y:S02]  /*1400*/  SHF.R.S32.HI R8, RZ, 0x1f, R241 ;  /* 0x0000001fff087819 */ /* 0x000fe400000114f1 */
[C---:B------:R-:W-:Y:S02]  /*1410*/  IADD3 R142, R138.reuse, 0x20, RZ ;  /* 0x000000208a8e7810 */ /* 0x040fe40007ffe0ff */
[----:B------:R-:W-:Y:S02]  /*1420*/  IADD3 R141, R138, 0x60, RZ ;  /* 0x000000608a8d7810 */ /* 0x000fe40007ffe0ff */
[C---:B------:R-:W-:Y:S02]  /*1430*/  IADD3 R196, R132.reuse, 0x80, RZ ;  /* 0x0000008084c47810 */ /* 0x040fe40007ffe0ff */
[----:B------:R-:W-:Y:S02]  /*1440*/  IADD3 R197, R132, 0xc0, RZ ;  /* 0x000000c084c57810 */ /* 0x000fe40007ffe0ff */
[----:B------:R-:W-:-:S02]  /*1450*/  IADD3 R231, R199, 0x50, RZ ;  /* 0x00000050c7e77810 */ /* 0x000fc40007ffe0ff */
[----:B-1----:R-:W-:Y:S02]  /*1460*/  SHF.R.S32.HI R11, RZ, 0x1f, R240 ;  /* 0x0000001fff0b7819 */ /* 0x002fe400000114f0 */
[----:B------:R-:W-:Y:S02]  /*1470*/  SHF.R.S32.HI R10, RZ, 0x1f, R239 ;  /* 0x0000001fff0a7819 */ /* 0x000fe400000114ef */
[----:B------:R-:W-:Y:S02]  /*1480*/  SHF.R.S32.HI R8, RZ, 0x1f, R238 ;  /* 0x0000001fff087819 */ /* 0x000fe400000114ee */
[----:B------:R-:W-:Y:S02]  /*1490*/  SHF.R.S32.HI R252, RZ, 0x1f, R237 ;  /* 0x0000001ffffc7819 */ /* 0x000fe400000114ed */
[----:B------:R-:W-:Y:S02]  /*14a0*/  SHF.R.S32.HI R251, RZ, 0x1f, R236 ;  /* 0x0000001ffffb7819 */ /* 0x000fe400000114ec */
[----:B------:R-:W-:-:S02]  /*14b0*/  SHF.R.S32.HI R250, RZ, 0x1f, R235 ;  /* 0x0000001ffffa7819 */ /* 0x000fc400000114eb */
[----:B------:R-:W-:Y:S02]  /*14c0*/  SHF.R.S32.HI R249, RZ, 0x1f, R234 ;  /* 0x0000001ffff97819 */ /* 0x000fe400000114ea */
[----:B------:R-:W-:Y:S02]  /*14d0*/  SHF.R.S32.HI R248, RZ, 0x1f, R233 ;  /* 0x0000001ffff87819 */ /* 0x000fe400000114e9 */
[----:B------:R-:W-:Y:S02]  /*14e0*/  LEA R247, R9, 0x10080, 0x1 ;  /* 0x0001008009f77811 */ /* 0x000fe400078e08ff */
[----:B------:R-:W-:Y:S02]  /*14f0*/  LEA R246, R7, 0x10080, 0x1 ;  /* 0x0001008007f67811 */ /* 0x000fe400078e08ff */
.L_x_288:
[----:B------:R-:W-:-:S04]  /*1500*/  IMAD.MOV.U32 R12, RZ, RZ, 0x4 ;  /* 0x00000004ff0c7424 */ /* 0x000fc800078e00ff */
[----:B------:R-:W-:-:S05]  /*1510*/  IMAD.WIDE R2, R215, R12, c[0x0][0x588] ;  /* 0x00016200d7027625 */ /* 0x000fca00078e020c */
[----:B------:R-:W2:Y:S01]  /*1520*/  LDG.E R206, [R2.64] ;  /* 0x0000000602ce7981 */ /* 0x000ea2000c1e1900 */
[----:B------:R-:W-:Y:S01]  /*1530*/  ISETP.NE.U32.AND P4, PT, RZ, c[0x0][0x360], PT ;  /* 0x0000d800ff007a0c */ /* 0x000fe20003f85070 */
[----:B------:R-:W-:Y:S01]  /*1540*/  IMAD.MOV.U32 R116, RZ, RZ, RZ ;  /* 0x000000ffff747224 */ /* 0x000fe200078e00ff */
[----:B------:R-:W-:Y:S02]  /*1550*/  ISETP.NE.U32.AND P0, PT, RZ, c[0x0][0x370], PT ;  /* 0x0000dc00ff007a0c */ /* 0x000fe40003f05070 */
[----:B------:R-:W-:Y:S02]  /*1560*/  ISETP.NE.AND.EX P4, PT, RZ, c[0x0][0x364], PT, P4 ;  /* 0x0000d900ff007a0c */ /* 0x000fe40003f85340 */
[----:B------:R-:W-:Y:S02]  /*1570*/  ISETP.NE.AND.EX P2, PT, RZ, c[0x0][0x374], PT, P0 ;  /* 0x0000dd00ff007a0c */ /* 0x000fe40003f45300 */
[----:B------:R-:W-:Y:S02]  /*1580*/  ISETP.NE.U32.AND P3, PT, RZ, c[0x0][0x348], PT ;  /* 0x0000d200ff007a0c */ /* 0x000fe40003f65070 */
[----:B------:R-:W-:-:S02]  /*1590*/  ISETP.NE.U32.AND P5, PT, RZ, c[0x0][0x358], PT ;  /* 0x0000d600ff007a0c */ /* 0x000fc40003fa5070 */
[----:B------:R-:W-:Y:S02]  /*15a0*/  ISETP.NE.AND.EX P3, PT, RZ, c[0x0][0x34c], PT, P3 ;  /* 0x0000d300ff007a0c */ /* 0x000fe40003f65330 */
[----:B------:R-:W-:Y:S01]  /*15b0*/  ISETP.NE.AND.EX P5, PT, RZ, c[0x0][0x35c], PT, P5 ;  /* 0x0000d700ff007a0c */ /* 0x000fe20003fa5350 */
[----:B------:R-:W-:Y:S02]  /*15c0*/  IMAD.MOV.U32 R115, RZ, RZ, RZ ;  /* 0x000000ffff737224 */ /* 0x000fe400078e00ff */
[----:B------:R-:W-:Y:S02]  /*15d0*/  IMAD.MOV.U32 R113, RZ, RZ, RZ ;  /* 0x000000ffff717224 */ /* 0x000fe400078e00ff */
[----:B------:R-:W-:Y:S01]  /*15e0*/  IMAD.MOV.U32 R11, RZ, RZ, RZ ;  /* 0x000000ffff0b7224 */ /* 0x000fe200078e00ff */
[----:B--2---:R-:W-:Y:S02]  /*15f0*/  SHF.R.S32.HI R221, RZ, 0x1f, R206 ;  /* 0x0000001fffdd7819 */ /* 0x004fe400000114ce */
[----:B------:R-:W-:-:S02]  /*1600*/  @P4 LEA R2, P0, R206, c[0x0][0x360], 0x2 ;  /* 0x0000d800ce024a11 */ /* 0x000fc400078010ff */
[C---:B------:R-:W-:Y:S02]  /*1610*/  @P2 LEA R4, P1, R206.reuse, c[0x0][0x370], 0x2 ;  /* 0x0000dc00ce042a11 */ /* 0x040fe400078210ff */
[C-C-:B------:R-:W-:Y:S02]  /*1620*/  @P4 LEA.HI.X R3, R206.reuse, c[0x0][0x364], R221.reuse, 0x2, P0 ;  /* 0x0000d900ce034a11 */ /* 0x140fe400000f14dd */
[----:B------:R-:W-:Y:S02]  /*1630*/  ISETP.NE.U32.AND P0, PT, RZ, c[0x0][0x350], PT ;  /* 0x0000d400ff007a0c */ /* 0x000fe40003f05070 */
[----:B------:R-:W-:Y:S01]  /*1640*/  @P2 LEA.HI.X R5, R206, c[0x0][0x374], R221, 0x2, P1 ;  /* 0x0000dd00ce052a11 */ /* 0x000fe200008f14dd */
[----:B------:R1:W5:Y:S01]  /*1650*/  @P4 LDG.E R122, [R2.64] ;  /* 0x00000006027a4981 */ /* 0x000362000c1e1900 */
[----:B------:R-:W-:-:S03]  /*1660*/  ISETP.NE.AND.EX P6, PT, RZ, c[0x0][0x354], PT, P0 ;  /* 0x0000d500ff007a0c */ /* 0x000fc60003fc5300 */
[----:B------:R2:W5:Y:S01]  /*1670*/  @P2 LDG.E R116, [R4.64] ;  /* 0x0000000604742981 */ /* 0x000562000c1e1900 */
[----:B------:R-:W-:-:S04]  /*1680*/  LEA R6, P2, R206, c[0x0][0x348], 0x2 ;  /* 0x0000d200ce067a11 */ /* 0x000fc800078410ff */
[----:B------:R-:W-:-:S05]  /*1690*/  LEA.HI.X R7, R206, c[0x0][0x34c], R221, 0x2, P2 ;  /* 0x0000d300ce077a11 */ /* 0x000fca00010f14dd */
[----:B------:R3:W5:Y:S01]  /*16a0*/  @P3 LDG.E R115, [R6.64] ;  /* 0x0000000606733981 */ /* 0x000762000c1e1900 */
[C---:B-1----:R-:W-:Y:S02]  /*16b0*/  LEA R2, P0, R206.reuse, c[0x0][0x358], 0x2 ;  /* 0x0000d600ce027a11 */ /* 0x042fe400078010ff */
[C---:B--2---:R-:W-:Y:S02]  /*16c0*/  LEA R4, P1, R206.reuse, c[0x0][0x350], 0x2 ;  /* 0x0000d400ce047a11 */ /* 0x044fe400078210ff */
[C-C-:B------:R-:W-:Y:S02]  /*16d0*/  LEA.HI.X R3, R206.reuse, c[0x0][0x35c], R221.reuse, 0x2, P0 ;  /* 0x0000d700ce037a11 */ /* 0x140fe400000f14dd */
[----:B------:R-:W-:-:S03]  /*16e0*/  LEA.HI.X R5, R206, c[0x0][0x354], R221, 0x2, P1 ;  /* 0x0000d500ce057a11 */ /* 0x000fc600008f14dd */
[----:B------:R3:W5:Y:S04]  /*16f0*/  @P5 LDG.E R11, [R2.64] ;  /* 0x00000006020b5981 */ /* 0x000768000c1e1900 */
[----:B------:R3:W5:Y:S01]  /*1700*/  @P6 LDG.E R113, [R4.64] ;  /* 0x0000000604716981 */ /* 0x000762000c1e1900 */
[----:B------:R-:W-:Y:S01]  /*1710*/  YIELD ;  /* 0x0000000000007946 */ /* 0x000fe20003800000 */
[----:B------:R-:W-:Y:S02]  /*1720*/  P2R R14, PR, RZ, 0x40 ;  /* 0x00000040ff0e7803 */ /* 0x000fe40000000000 */
[----:B------:R-:W-:Y:S01]  /*1730*/  LOP3.LUT R217, R214, 0xffff, RZ, 0xc0, !PT ;  /* 0x0000ffffd6d97812 */ /* 0x000fe200078ec0ff */
[----:B------:R-:W-:Y:S05]  /*1740*/  @P4 BRA `(.L_x_134) ;  /* 0x0000005000004947 */ /* 0x000fea0003800000 */
[----:B-----5:R-:W-:Y:S01]  /*1750*/  MOV R122, c[0x0][0x168] ;  /* 0x00005a00007a7a02 */ /* 0x020fe20000000f00 */
[----:B------:R-:W-:Y:S05]  /*1760*/  @!P3 BRA `(.L_x_134) ;  /* 0x000000300000b947 */ /* 0x000fea0003800000 */
[----:B------:R-:W2:Y:S04]  /*1770*/  LDG.E R8, [R6.64] ;  /* 0x0000000606087981 */ /* 0x000ea8000c1e1900 */
[----:B------:R-:W2:Y:S02]  /*1780*/  LDG.E R0, [R6.64+0x4] ;  /* 0x0000040606007981 */ /* 0x000ea4000c1e1900 */
[----:B--2---:R-:W-:-:S02]  /*1790*/  IADD3 R122, -R8, R0, RZ ;  /* 0x00000000087a7210 */ /* 0x004fc40007ffe1ff */
.L_x_134:
[----:B------:R-:W-:-:S04]  /*17a0*/  ISETP.NE.U32.AND P0, PT, RZ, c[0x0][0x368], PT ;  /* 0x0000da00ff007a0c */ /* 0x000fc80003f05070 */
[----:B------:R-:W-:-:S13]  /*17b0*/  ISETP.NE.AND.EX P0, PT, RZ, c[0x0][0x36c], PT, P0 ;  /* 0x0000db00ff007a0c */ /* 0x000fda0003f05300 */
[----:B------:R-:W-:Y:S05]  /*17c0*/  @!P0 BRA `(.L_x_135) ;  /* 0x0000004000008947 */ /* 0x000fea0003800000 */
[----:B---3--:R-:W-:-:S04]  /*17d0*/  LEA R4, P0, R206, c[0x0][0x368], 0x2 ;  /* 0x0000da00ce047a11 */ /* 0x008fc800078010ff */
[----:B------:R-:W-:-:S05]  /*17e0*/  LEA.HI.X R5, R206, c[0x0][0x36c], R221, 0x2, P0 ;  /* 0x0000db00ce057a11 */ /* 0x000fca00000f14dd */
[----:B------:R1:W5:Y:S01]  /*17f0*/  LDG.E R9, [R4.64] ;  /* 0x0000000604097981 */ /* 0x000362000c1e1900 */
[----:B------:R-:W-:Y:S05]  /*1800*/  BRA `(.L_x_136) ;  /* 0x0000005000007947 */ /* 0x000fea0003800000 */
.L_x_135:
[----:B------:R-:W-:Y:S01]  /*1810*/  MOV R9, c[0x0][0x1d0] ;  /* 0x0000740000097a02 */ /* 0x000fe20000000f00 */
[----:B------:R-:W-:Y:S05]  /*1820*/  @!P6 BRA `(.L_x_136) ;  /* 0x000000300000e947 */ /* 0x000fea0003800000 */
[----:B---3--:R-:W2:Y:S04]  /*1830*/  LDG.E R6, [R4.64] ;  /* 0x0000000604067981 */ /* 0x008ea8000c1e1900 */
[----:B------:R-:W2:Y:S02]  /*1840*/  LDG.E R0, [R4.64+0x4] ;  /* 0x0000040604007981 */ /* 0x000ea4000c1e1900 */
[----:B--2---:R-:W-:Y:S02]  /*1850*/  IADD3 R9, -R6, R0, RZ ;  /* 0x0000000006097210 */ /* 0x004fe40007ffe1ff */
.L_x_136:
[----:B-1-3--:R1:W2:Y:S04]  /*1860*/  @P5 LDG.E R5, [R2.64] ;  /* 0x0000000602055981 */ /* 0x00a2a8000c1e1900 */
[----:B------:R1:W2:Y:S01]  /*1870*/  @P5 LDG.E R4, [R2.64+0x4] ;  /* 0x0000040602045981 */ /* 0x0002a2000c1e1900 */
[----:B------:R-:W-:Y:S01]  /*1880*/  ISETP.NE.U32.AND P0, PT, RZ, c[0x0][0x378], PT ;  /* 0x0000de00ff007a0c */ /* 0x000fe20003f05070 */
[----:B-----5:R-:W-:-:S03]  /*1890*/  IMAD.MOV.U32 R110, RZ, RZ, R9 ;  /* 0x000000ffff6e7224 */ /* 0x020fc600078e0009 */
[----:B------:R-:W-:Y:S01]  /*18a0*/  ISETP.NE.AND.EX P1, PT, RZ, c[0x0][0x37c], PT, P0 ;  /* 0x0000df00ff007a0c */ /* 0x000fe20003f25300 */
[----:B------:R-:W-:Y:S01]  /*18b0*/  IMAD.MOV.U32 R64, RZ, RZ, c[0x0][0x228] ;  /* 0x00008a00ff407624 */ /* 0x000fe200078e00ff */
[----:B------:R-:W-:-:S04]  /*18c0*/  LOP3.LUT R0, R214, 0xff000000, RZ, 0xc0, !PT ;  /* 0xff000000d6007812 */ /* 0x000fc800078ec0ff */
[----:B------:R-:W-:-:S07]  /*18d0*/  SHF.R.U32.HI R0, RZ, 0x8, R0 ;  /* 0x00000008ff007819 */ /* 0x000fce0000011600 */
[----:B-1----:R-:W-:-:S04]  /*18e0*/  @P1 LEA R2, P0, R206, c[0x0][0x378], 0x2 ;  /* 0x0000de00ce021a11 */ /* 0x002fc800078010ff */
[----:B------:R-:W-:-:S05]  /*18f0*/  @P1 LEA.HI.X R3, R206, c[0x0][0x37c], R221, 0x2, P0 ;  /* 0x0000df00ce031a11 */ /* 0x000fca00000f14dd */
[----:B------:R1:W5:Y:S01]  /*1900*/  @P1 LDG.E R110, [R2.64] ;  /* 0x00000006026e1981 */ /* 0x000362000c1e1900 */
[----:B------:R-:W-:Y:S01]  /*1910*/  BSSY B0, `(.L_x_137) ;  /* 0x000002e000007945 */ /* 0x000fe20003800000 */
[----:B-1----:R-:W-:-:S04]  /*1920*/  LOP3.LUT R2, R214, 0xff0000, RZ, 0xc0, !PT ;  /* 0x00ff0000d6027812 */ /* 0x002fc800078ec0ff */
[----:B------:R-:W-:-:S04]  /*1930*/  LEA.HI R3, R2, R0, RZ, 0x10 ;  /* 0x0000000002037211 */ /* 0x000fc800078f80ff */
[----:B------:R-:W-:Y:S02]  /*1940*/  SHF.R.U32.HI R222, RZ, 0x10, R3 ;  /* 0x00000010ffde7819 */ /* 0x000fe40000011603 */
[----:B------:R-:W-:Y:S02]  /*1950*/  LOP3.LUT R232, R3, 0xff, RZ, 0xc0, !PT ;  /* 0x000000ff03e87812 */ /* 0x000fe400078ec0ff */
[----:B------:R-:W-:-:S04]  /*1960*/  ISETP.NE.AND P1, PT, R222, RZ, PT ;  /* 0x000000ffde00720c */ /* 0x000fc80003f25270 */
[----:B------:R-:W-:Y:S01]  /*1970*/  SEL R109, R222, c[0x0][0x338], P1 ;  /* 0x0000ce00de6d7a07 */ /* 0x000fe20000800000 */
[----:B--2---:R-:W-:Y:S02]  /*1980*/  @P5 IMAD.IADD R64, R4, 0x1, -R5 ;  /* 0x0000000104405824 */ /* 0x004fe400078e0a05 */
[----:B------:R-:W-:-:S04]  /*1990*/  IMAD.IADD R5, R9, 0x1, -R116 ;  /* 0x0000000109057824 */ /* 0x000fc800078e0a74 */
[----:B------:R-:W-:-:S05]  /*19a0*/  IMAD.IADD R127, R5, 0x1, R64 ;  /* 0x00000001057f7824 */ /* 0x000fca00078e0240 */
[C---:B------:R-:W-:Y:S02]  /*19b0*/  ISETP.GE.AND P0, PT, R127.reuse, 0x1, PT ;  /* 0x000000017f00780c */ /* 0x040fe40003f06270 */
[----:B------:R-:W-:-:S04]  /*19c0*/  IADD3 R0, R127, 0x1f, RZ ;  /* 0x0000001f7f007810 */ /* 0x000fc80007ffe0ff */
[----:B------:R-:W-:-:S04]  /*19d0*/  SHF.R.S32.HI R2, RZ, 0x1f, R0 ;  /* 0x0000001fff027819 */ /* 0x000fc80000011400 */
[----:B------:R-:W-:Y:S01]  /*19e0*/  LEA.HI R2, R2, R0, RZ, 0x5 ;  /* 0x0000000002027211 */ /* 0x000fe200078f28ff */
[----:B------:R-:W-:-:S03]  /*19f0*/  IMAD.MOV.U32 R0, RZ, RZ, RZ ;  /* 0x000000ffff007224 */ /* 0x000fc600078e00ff */
[----:B------:R-:W-:Y:S01]  /*1a00*/  SHF.R.S32.HI R112, RZ, 0x5, R2 ;  /* 0x00000005ff707819 */ /* 0x000fe20000011402 */
[----:B------:R-:W-:Y:S05]  /*1a10*/  @!P0 BRA `(.L_x_138) ;  /* 0x000001d000008947 */ /* 0x000fea0003800000 */
[----:B------:R-:W-:Y:S02]  /*1a20*/  IABS R0, R109 ;  /* 0x0000006d00007213 */ /* 0x000fe40000000000 */
[----:B------:R-:W-:-:S03]  /*1a30*/  IADD3 R6, R112, -0x1, R109 ;  /* 0xffffffff70067810 */ /* 0x000fc60007ffe06d */
[----:B------:R-:W-:Y:S01]  /*1a40*/  IMAD.MOV.U32 R4, RZ, RZ, R0 ;  /* 0x000000ffff047224 */ /* 0x000fe200078e0000 */
[----:B------:R-:W-:-:S03]  /*1a50*/  IABS R10, R6 ;  /* 0x00000006000a7213 */ /* 0x000fc60000000000 */
[----:B------:R-:W1:Y:S08]  /*1a60*/  I2F.RP R2, R4 ;  /* 0x0000000400027306 */ /* 0x000e700000209400 */
[----:B-1----:R-:W1:Y:S02]  /*1a70*/  MUFU.RCP R2, R2 ;  /* 0x0000000200027308 */ /* 0x002e640000001000 */
[----:B-1----:R-:W-:-:S06]  /*1a80*/  IADD3 R2, R2, 0xffffffe, RZ ;  /* 0x0ffffffe02027810 */ /* 0x002fcc0007ffe0ff */
[----:B------:R-:W1:Y:S02]  /*1a90*/  F2I.FTZ.U32.TRUNC.NTZ R3, R2 ;  /* 0x0000000200037305 */ /* 0x000e64000021f000 */
[----:B-1----:R-:W-:-:S04]  /*1aa0*/  IMAD.MOV R0, RZ, RZ, -R3 ;  /* 0x000000ffff007224 */ /* 0x002fc800078e0a03 */
[----:B------:R-:W-:Y:S01]  /*1ab0*/  IMAD.MOV.U32 R2, RZ, RZ, R0 ;  /* 0x000000ffff027224 */ /* 0x000fe200078e0000 */
[----:B------:R-:W-:-:S03]  /*1ac0*/  IABS R0, R109 ;  /* 0x0000006d00007213 */ /* 0x000fc60000000000 */
[----:B------:R-:W-:Y:S02]  /*1ad0*/  IMAD R7, R2, R4, RZ ;  /* 0x0000000402077224 */ /* 0x000fe400078e02ff */
[----:B------:R-:W-:Y:S02]  /*1ae0*/  IMAD.MOV.U32 R2, RZ, RZ, RZ ;  /* 0x000000ffff027224 */ /* 0x000fe400078e00ff */
        /* <DEDUP_REMOVED lines=16> */
.L_x_138:
[----:B------:R-:W-:Y:S05]  /*1bf0*/  BSYNC B0 ;  /* 0x0000000000007941 */ /* 0x000fea0003800000 */
.L_x_137:
[----:B------:R-:W-:Y:S01]  /*1c00*/  IMAD R2, R232, R0, RZ ;  /* 0x00000000e8027224 */ /* 0x000fe200078e02ff */
[----:B------:R-:W1:Y:S01]  /*1c10*/  S2R R6, SR_TID.X ;  /* 0x0000000000067919 */ /* 0x000e620000002100 */
[----:B------:R-:W-:Y:S02]  /*1c20*/  IMAD.SHL.U32 R4, R198, 0x40, RZ ;  /* 0x00000040c6047824 */ /* 0x000fe400078e00ff */
[C---:B------:R-:W-:Y:S02]  /*1c30*/  IMAD.IADD R0, R2.reuse, 0x1, R0 ;  /* 0x0000000102007824 */ /* 0x040fe400078e0200 */
[----:B------:R-:W-:Y:S01]  /*1c40*/  IMAD R2, R2, 0x20, -R5 ;  /* 0x0000002002027824 */ /* 0x000fe200078e0a05 */
[----:B------:R-:W-:Y:S02]  /*1c50*/  LOP3.LUT R111, R4, 0x1c0, RZ, 0xc0, !PT ;  /* 0x000001c0046f7812 */ /* 0x000fe400078ec0ff */
[----:B------:R-:W-:-:S02]  /*1c60*/  IMNMX R0, R112, R0, PT ;  /* 0x0000000070007217 */ /* 0x000fc40003800200 */
[----:B------:R-:W-:Y:S02]  /*1c70*/  IMNMX R2, RZ, R2, !PT ;  /* 0x00000002ff027217 */ /* 0x000fe40007800200 */
[----:B------:R-:W-:Y:S01]  /*1c80*/  SHF.R.U32.HI R130, RZ, 0x3, R111 ;  /* 0x00000003ff827819 */ /* 0x000fe2000001166f */
[----:B------:R-:W-:Y:S01]  /*1c90*/  IMAD R0, R0, 0x20, -R5 ;  /* 0x0000002000007824 */ /* 0x000fe200078e0a05 */
[----:B------:R-:W-:-:S04]  /*1ca0*/  SHF.R.U32.HI R105, RZ, 0x5, R2 ;  /* 0x00000005ff697819 */ /* 0x000fc80000011602 */
[----:B------:R-:W-:-:S04]  /*1cb0*/  IMNMX R0, R0, R64, PT ;  /* 0x0000004000007217 */ /* 0x000fc80003800200 */
[----:B------:R-:W-:Y:S02]  /*1cc0*/  ISETP.GT.AND P0, PT, R0, R2, PT ;  /* 0x000000020000720c */ /* 0x000fe40003f04270 */
[----:B-1----:R-:W-:Y:S02]  /*1cd0*/  SHF.R.S32.HI R5, RZ, 0x1f, R6 ;  /* 0x0000001fff057819 */ /* 0x002fe40000011406 */
[----:B------:R-:W-:Y:S02]  /*1ce0*/  LOP3.LUT R2, R111, 0x38, R132, 0xf8, !PT ;  /* 0x000000386f027812 */ /* 0x000fe400078ef884 */
[----:B------:R-:W-:Y:S02]  /*1cf0*/  LEA.HI R5, R5, R6, RZ, 0x6 ;  /* 0x0000000605057211 */ /* 0x000fe400078f30ff */
[----:B------:R-:W-:-:S05]  /*1d00*/  LOP3.LUT R126, R2, R130, RZ, 0x3c, !PT ;  /* 0x00000082027e7212 */ /* 0x000fca00078e3cff */
[----:B------:R-:W-:-:S04]  /*1d10*/  @P0 IADD3 R0, R0, 0x1f, RZ ;  /* 0x0000001f00000810 */ /* 0x000fc80007ffe0ff */
[----:B------:R-:W-:-:S04]  /*1d20*/  @P0 SHF.R.S32.HI R3, RZ, 0x1f, R0 ;  /* 0x0000001fff030819 */ /* 0x000fc80000011400 */
[----:B------:R-:W-:Y:S01]  /*1d30*/  @P0 LEA.HI R4, R3, R0, RZ, 0x5 ;  /* 0x0000000003040211 */ /* 0x000fe200078f28ff */
[----:B------:R-:W-:Y:S02]  /*1d40*/  IMAD.MOV.U32 R0, RZ, RZ, R105 ;  /* 0x000000ffff007224 */ /* 0x000fe400078e0069 */
[----:B------:R-:W-:Y:S01]  /*1d50*/  IMAD.SHL.U32 R3, R5, 0x8, RZ ;  /* 0x0000000805037824 */ /* 0x000fe200078e00ff */
[----:B------:R-:W-:-:S04]  /*1d60*/  @P0 SHF.R.S32.HI R0, RZ, 0x5, R4 ;  /* 0x00000005ff000819 */ /* 0x000fc80000011404 */
[----:B------:R-:W-:Y:S02]  /*1d70*/  ISETP.GT.AND P0, PT, R0, R105, PT ;  /* 0x000000690000720c */ /* 0x000fe40003f04270 */
[----:B------:R-:W-:-:S05]  /*1d80*/  LOP3.LUT R114, R3, 0xfffffe00, RZ, 0xc0, !PT ;  /* 0xfffffe0003727812 */ /* 0x000fca00078ec0ff */
[----:B------:R-:W-:-:S04]  /*1d90*/  IMAD.IADD R2, R114, 0x1, R126 ;  /* 0x0000000172027824 */ /* 0x000fc800078e027e */
[----:B------:R-:W-:Y:S02]  /*1da0*/  IMAD.SHL.U32 R188, R2, 0x2, RZ ;  /* 0x0000000202bc7824 */ /* 0x000fe400078e00ff */
[----:B------:R-:W-:Y:S05]  /*1db0*/  @!P0 BRA `(.L_x_139) ;  /* 0x0000384000008947 */ /* 0x000fea0003800000 */
[----:B------:R-:W-:-:S04]  /*1dc0*/  ISETP.NE.U32.AND P0, PT, RZ, c[0x0][0x340], PT ;  /* 0x0000d000ff007a0c */ /* 0x000fc80003f05070 */
[----:B------:R-:W-:-:S13]  /*1dd0*/  ISETP.NE.AND.EX P2, PT, RZ, c[0x0][0x344], PT, P0 ;  /* 0x0000d100ff007a0c */ /* 0x000fda0003f45300 */
[----:B------:R-:W-:-:S05]  /*1de0*/  @P2 IMAD.WIDE R2, R206, R12, c[0x0][0x340] ;  /* 0x0000d000ce022625 */ /* 0x000fca00078e020c */
[----:B------:R1:W2:Y:S01]  /*1df0*/  @P2 LDG.E R8, [R2.64] ;  /* 0x0000000602082981 */ /* 0x0002a2000c1e1900 */
[--C-:B------:R-:W-:Y:S01]  /*1e00*/  SHF.R.S32.HI R13, RZ, 0x1f, R198.reuse ;  /* 0x0000001fff0d7819 */ /* 0x100fe200000114c6 */
[----:B------:R-:W-:Y:S01]  /*1e10*/  IMAD.IADD R102, R64, 0x1, -R198 ;  /* 0x0000000140667824 */ /* 0x000fe200078e0ac6 */
[C---:B------:R-:W-:Y:S01]  /*1e20*/  IADD3 R103, P0, R198.reuse, R11, RZ ;  /* 0x0000000bc6677210 */ /* 0x040fe20007f1e0ff */
[----:B------:R-:W-:Y:S01]  /*1e30*/  IMAD.MOV.U32 R125, RZ, RZ, c[0x0][0x238] ;  /* 0x00008e00ff7d7624 */ /* 0x000fe200078e00ff */
[----:B------:R-:W-:Y:S01]  /*1e40*/  SHF.R.S32.HI R133, RZ, 0x1f, R132 ;  /* 0x0000001fff857819 */ /* 0x000fe20000011484 */
[----:B------:R-:W-:Y:S01]  /*1e50*/  IMAD.WIDE.U32 R128, R198, c[0x0][0x1e0], RZ ;  /* 0x00007800c6807a25 */ /* 0x000fe200078e00ff */
[----:B------:R-:W-:Y:S02]  /*1e60*/  LEA.HI.X.SX32 R106, R11, R13, 0x1, P0 ;  /* 0x0000000d0b6a7211 */ /* 0x000fe400000f0eff */
[----:B------:R-:W-:Y:S02]  /*1e70*/  IADD3 R46, R0, -0x1, RZ ;  /* 0xffffffff002e7810 */ /* 0x000fe40007ffe0ff */
[----:B------:R-:W-:Y:S01]  /*1e80*/  SEL R10, R221, RZ, !P5 ;  /* 0x000000ffdd0a7207 */ /* 0x000fe20006800000 */
[----:B------:R-:W-:Y:S01]  /*1e90*/  IMAD R4, R106, c[0x0][0x238], RZ ;  /* 0x00008e006a047a24 */ /* 0x000fe200078e02ff */
[----:B------:R-:W-:Y:S01]  /*1ea0*/  SEL R12, R206, RZ, !P5 ;  /* 0x000000ffce0c7207 */ /* 0x000fe20006800000 */
[----:B------:R-:W-:Y:S01]  /*1eb0*/  IMAD R0, R46, -0x20, R102 ;  /* 0xffffffe02e007824 */ /* 0x000fe200078e0266 */
[----:B------:R-:W-:Y:S01]  /*1ec0*/  MOV R119, 0x5 ;  /* 0x0000000500777802 */ /* 0x000fe20000000f00 */
[----:B------:R-:W-:Y:S01]  /*1ed0*/  IMAD R4, R103, c[0x0][0x23c], R4 ;  /* 0x00008f0067047a24 */ /* 0x000fe200078e0204 */
[----:B------:R-:W-:-:S02]  /*1ee0*/  ISETP.GE.AND P6, PT, R132, c[0x0][0x1d4], PT ;  /* 0x0000750084007a0c */ /* 0x000fc40003fc6270 */
[----:B------:R-:W-:Y:S01]  /*1ef0*/  ISETP.GT.AND P0, PT, R0, RZ, PT ;  /* 0x000000ff0000720c */ /* 0x000fe20003f04270 */
[----:B------:R-:W-:Y:S01]  /*1f00*/  IMAD R0, R10, c[0x0][0x248], RZ ;  /* 0x000092000a007a24 */ /* 0x000fe200078e02ff */
[C---:B------:R-:W-:Y:S02]  /*1f10*/  SHF.L.U64.HI R120, R125.reuse, R119, c[0x0][0x23c] ;  /* 0x00008f007d787619 */ /* 0x040fe40000010277 */
[----:B------:R-:W-:Y:S01]  /*1f20*/  SHF.L.U32 R125, R125, 0x5, RZ ;  /* 0x000000057d7d7819 */ /* 0x000fe200000006ff */
[----:B-1----:R-:W-:Y:S01]  /*1f30*/  IMAD.WIDE.U32 R2, R103, c[0x0][0x238], R132 ;  /* 0x00008e0067027a25 */ /* 0x002fe200078e0084 */
[----:B------:R-:W-:Y:S02]  /*1f40*/  ISETP.GE.AND P5, PT, R134, c[0x0][0x1d4], PT ;  /* 0x0000750086007a0c */ /* 0x000fe40003fa6270 */
[----:B------:R-:W-:Y:S02]  /*1f50*/  ISETP.GE.AND P4, PT, R196, c[0x0][0x1d4], PT ;  /* 0x00007500c4007a0c */ /* 0x000fe40003f86270 */
[----:B------:R-:W-:Y:S01]  /*1f60*/  IADD3 R3, R3, R4, RZ ;  /* 0x0000000403037210 */ /* 0x000fe20007ffe0ff */
[----:B------:R-:W-:Y:S01]  /*1f70*/  IMAD R4, R12, c[0x0][0x24c], R0 ;  /* 0x000093000c047a24 */ /* 0x000fe200078e0200 */
[----:B------:R-:W-:Y:S01]  /*1f80*/  ISETP.GE.AND P3, PT, R197, c[0x0][0x1d4], PT ;  /* 0x00007500c5007a0c */ /* 0x000fe20003f66270 */
[----:B------:R-:W-:Y:S01]  /*1f90*/  IMAD.IADD R0, R9, 0x1, R113 ;  /* 0x0000000109007824 */ /* 0x000fe200078e0271 */
[----:B------:R-:W-:Y:S01]  /*1fa0*/  MOV R131, c[0x0][0x27c] ;  /* 0x00009f0000837a02 */ /* 0x000fe20000000f00 */
[----:B------:R-:W-:Y:S01]  /*1fb0*/  IMAD.WIDE.U32 R2, R217, c[0x0][0x240], R2 ;  /* 0x00009000d9027a25 */ /* 0x000fe200078e0002 */
[----:B------:R-:W-:-:S02]  /*1fc0*/  SHF.R.S32.HI R139, RZ, 0x1f, R138 ;  /* 0x0000001fff8b7819 */ /* 0x000fc4000001148a */
[----:B------:R-:W-:Y:S01]  /*1fd0*/  SHF.R.S32.HI R11, RZ, 0x1f, R0 ;  /* 0x0000001fff0b7819 */ /* 0x000fe20000011400 */
[----:B------:R-:W-:Y:S01]  /*1fe0*/  IMAD R3, R217, c[0x0][0x244], R3 ;  /* 0x00009100d9037a24 */ /* 0x000fe200078e0203 */
[----:B-----5:R-:W-:Y:S01]  /*1ff0*/  SHF.R.S32.HI R20, RZ, 0x1f, R110 ;  /* 0x0000001fff147819 */ /* 0x020fe2000001146e */
[----:B------:R-:W-:-:S04]  /*2000*/  IMAD.WIDE.U32 R6, R0, c[0x0][0x1e0], RZ ;  /* 0x0000780000067a25 */ /* 0x000fc800078e00ff */
[----:B------:R-:W-:Y:S01]  /*2010*/  IMAD.WIDE.U32 R78, R12, c[0x0][0x248], R2 ;  /* 0x000092000c4e7a25 */ /* 0x000fe200078e0002 */
[----:B------:R-:W-:-:S03]  /*2020*/  @P0 SHF.R.S32.HI R3, RZ, 0x1f, R46 ;  /* 0x0000001fff030819 */ /* 0x000fc6000001142e */
[----:B------:R-:W-:Y:S01]  /*2030*/  @P0 IMAD R2, R120, R46, RZ ;  /* 0x0000002e78020224 */ /* 0x000fe200078e02ff */
[----:B------:R-:W-:Y:S01]  /*2040*/  @P0 MOV R68, R78 ;  /* 0x0000004e00440202 */ /* 0x000fe20000000f00 */
[----:B------:R-:W-:Y:S02]  /*2050*/  IMAD.IADD R69, R79, 0x1, R4 ;  /* 0x000000014f457824 */ /* 0x000fe400078e0204 */
[-C--:B------:R-:W-:Y:S02]  /*2060*/  @P0 IMAD R2, R3, R125.reuse, R2 ;  /* 0x0000007d03020224 */ /* 0x080fe400078e0202 */
[----:B------:R-:W-:-:S04]  /*2070*/  @P0 IMAD.WIDE.U32 R4, R46, R125, R68 ;  /* 0x0000007d2e040225 */ /* 0x000fc800078e0044 */
[----:B------:R-:W-:Y:S01]  /*2080*/  @P0 IMAD.IADD R3, R5, 0x1, R2 ;  /* 0x0000000105030824 */ /* 0x000fe200078e0202 */
[----:B------:R-:W-:Y:S01]  /*2090*/  @P0 LEA R2, P1, R4, c[0x0][0x220], 0x1 ;  /* 0x0000880004020a11 */ /* 0x000fe200078208ff */
[----:B------:R-:W-:-:S03]  /*20a0*/  IMAD R9, R11, c[0x0][0x1e0], RZ ;  /* 0x000078000b097a24 */ /* 0x000fc600078e02ff */
[----:B------:R-:W-:Y:S01]  /*20b0*/  @P0 LEA.HI.X R3, R4, c[0x0][0x224], R3, 0x1, P1 ;  /* 0x0000890004030a11 */ /* 0x000fe200008f0c03 */
[----:B------:R-:W-:Y:S01]  /*20c0*/  IMAD R5, R0, c[0x0][0x1e4], R9 ;  /* 0x0000790000057a24 */ /* 0x000fe200078e0209 */
[----:B------:R-:W-:Y:S01]  /*20d0*/  ISETP.GE.AND P1, PT, R132, c[0x0][0x27c], PT ;  /* 0x00009f0084007a0c */ /* 0x000fe20003f26270 */
[----:B------:R-:W-:Y:S02]  /*20e0*/  IMAD.MOV.U32 R4, RZ, RZ, R6 ;  /* 0x000000ffff047224 */ /* 0x000fe400078e0006 */
[----:B------:R-:W-:Y:S01]  /*20f0*/  @!PT LDS RZ, [RZ] ;  /* 0x00000000fffff984 */ /* 0x000fe20000000800 */
[----:B------:R-:W-:Y:S01]  /*2100*/  @!PT LDS RZ, [RZ] ;  /* 0x00000000fffff984 */ /* 0x000fe20000000800 */
[----:B------:R-:W-:Y:S01]  /*2110*/  @!PT LDS RZ, [RZ] ;  /* 0x00000000fffff984 */ /* 0x000fe20000000800 */
[----:B------:R1:W-:Y:S01]  /*2120*/  @P0 LDGSTS.E.BYPASS.LTC128B.128 [R188+0xc080], [R2.64], !P6 ;  /* 0x0c08000002bc0fae */ /* 0x0003e2000f101d46 */
[----:B------:R-:W-:-:S03]  /*2130*/  IADD3 R5, R7, R5, RZ ;  /* 0x0000000507057210 */ /* 0x000fc60007ffe0ff */
[----:B------:R1:W-:Y:S02]  /*2140*/  @P0 LDGSTS.E.BYPASS.LTC128B.128 [R188+0xd080], [R2.64+0x80], !P5 ;  /* 0x0d08008002bc0fae */ /* 0x0003e4000e901d46 */
[C---:B------:R-:W-:Y:S02]  /*2150*/  IMAD.WIDE.U32 R4, R217.reuse, c[0x0][0x1e8], R4 ;  /* 0x00007a00d9047a25 */ /* 0x040fe400078e0004 */
[----:B------:R1:W-:Y:S02]  /*2160*/  @P0 LDGSTS.E.BYPASS.LTC128B.128 [R188+0xe080], [R2.64+0x100], !P4 ;  /* 0x0e08010002bc0fae */ /* 0x0003e4000e101d46 */
[----:B------:R-:W-:Y:S02]  /*2170*/  IMAD R5, R217, c[0x0][0x1ec], R5 ;  /* 0x00007b00d9057a24 */ /* 0x000fe400078e0205 */
[----:B------:R1:W-:Y:S01]  /*2180*/  @P0 LDGSTS.E.BYPASS.LTC128B.128 [R188+0xf080], [R2.64+0x180], !P3 ;  /* 0x0f08018002bc0fae */ /* 0x0003e2000d901d46 */
[----:B------:R-:W-:-:S03]  /*2190*/  ISETP.NE.AND P0, PT, R14, RZ, PT ;  /* 0x000000ff0e00720c */ /* 0x000fc60003f05270 */
[----:B------:R-:W0:Y:S01]  /*21a0*/  LDGDEPBAR ;  /* 0x00000000000079af */ /* 0x000e220000000000 */
[----:B------:R-:W-:Y:S01]  /*21b0*/  WARPSYNC 0xffffffff ;  /* 0xffffffff00007948 */ /* 0x000fe20003800000 */
[----:B-1----:R-:W-:-:S04]  /*21c0*/  IMAD R3, R13, c[0x0][0x1e0], RZ ;  /* 0x000078000d037a24 */ /* 0x002fc800078e02ff */
[----:B------:R-:W-:-:S05]  /*21d0*/  IMAD R3, R198, c[0x0][0x1e4], R3 ;  /* 0x00007900c6037a24 */ /* 0x000fca00078e0203 */
[----:B------:R-:W-:Y:S02]  /*21e0*/  IADD3 R104, R129, R3, RZ ;  /* 0x0000000381687210 */ /* 0x000fe40007ffe0ff */
[----:B--2---:R-:W-:Y:S01]  /*21f0*/  @P2 SHF.R.S32.HI R6, RZ, 0x1f, R8 ;  /* 0x0000001fff062819 */ /* 0x004fe20000011408 */
[----:B------:R-:W-:Y:S01]  /*2200*/  @!P2 IMAD.MOV.U32 R8, RZ, RZ, R206 ;  /* 0x000000ffff08a224 */ /* 0x000fe200078e00ce */
[----:B------:R-:W-:-:S04]  /*2210*/  @!P2 MOV R6, R221 ;  /* 0x000000dd0006a202 */ /* 0x000fc80000000f00 */
[----:B------:R-:W-:Y:S02]  /*2220*/  SEL R9, R6, RZ, !P0 ;  /* 0x000000ff06097207 */ /* 0x000fe40004000000 */
[----:B------:R-:W-:-:S03]  /*2230*/  SEL R8, R8, RZ, !P0 ;  /* 0x000000ff08087207 */ /* 0x000fc60004000000 */
[----:B------:R-:W-:Y:S02]  /*2240*/  IMAD R2, R9, c[0x0][0x1f0], RZ ;  /* 0x00007c0009027a24 */ /* 0x000fe400078e02ff */
[----:B------:R-:W-:-:S04]  /*2250*/  IMAD.WIDE.U32 R62, R8, c[0x0][0x1f0], R4 ;  /* 0x00007c00083e7a25 */ /* 0x000fc800078e0004 */
[----:B------:R-:W-:Y:S02]  /*2260*/  IMAD R2, R8, c[0x0][0x1f4], R2 ;  /* 0x00007d0008027a24 */ /* 0x000fe400078e0202 */
[----:B------:R-:W-:Y:S02]  /*2270*/  IMAD.SHL.U32 R4, R131, 0x2, RZ ;  /* 0x0000000283047824 */ /* 0x000fe400078e00ff */
[----:B------:R-:W-:Y:S02]  /*2280*/  IMAD.IADD R61, R63, 0x1, R2 ;  /* 0x000000013f3d7824 */ /* 0x000fe400078e0202 */
[----:B------:R-:W-:Y:S01]  /*2290*/  IADD3 R108, P0, R198, R0, RZ ;  /* 0x00000000c66c7210 */ /* 0x000fe20007f1e0ff */
[----:B------:R-:W-:Y:S01]  /*22a0*/  IMAD R0, R10, c[0x0][0x268], RZ ;  /* 0x00009a000a007a24 */ /* 0x000fe200078e02ff */
[C---:B------:R-:W-:Y:S01]  /*22b0*/  IADD3 R17, -R4.reuse, c[0x0][0x1d4], RZ ;  /* 0x0000750004117a10 */ /* 0x040fe20007ffe1ff */
[----:B------:R-:W-:Y:S01]  /*22c0*/  IMAD.WIDE.U32 R2, R217, c[0x0][0x260], R132 ;  /* 0x00009800d9027a25 */ /* 0x000fe200078e0084 */
[----:B------:R-:W-:Y:S01]  /*22d0*/  SEL R15, RZ, c[0x0][0x27c], !P1 ;  /* 0x00009f00ff0f7a07 */ /* 0x000fe20004800000 */
[----:B------:R-:W-:Y:S01]  /*22e0*/  BAR.SYNC.DEFER_BLOCKING 0x0 ;  /* 0x0000000000007b1d */ /* 0x000fe20000010000 */
[-C--:B------:R-:W-:Y:S01]  /*22f0*/  SEL R16, R4, R17.reuse, !P1 ;  /* 0x0000001104107207 */ /* 0x080fe20004800000 */
[----:B------:R-:W-:Y:S01]  /*2300*/  IMAD.X R107, R13, 0x1, R11, P0 ;  /* 0x000000010d6b7824 */ /* 0x000fe200000e060b */
[----:B------:R-:W-:Y:S01]  /*2310*/  ISETP.GE.AND P0, PT, R134, c[0x0][0x27c], PT ;  /* 0x00009f0086007a0c */ /* 0x000fe20003f06270 */
[----:B------:R-:W-:Y:S01]  /*2320*/  IMAD R5, R217, c[0x0][0x264], R3 ;  /* 0x00009900d9057a24 */ /* 0x000fe200078e0203 */
[----:B------:R-:W-:Y:S01]  /*2330*/  ISETP.GE.AND P2, PT, R131, 0x1, PT ;  /* 0x000000018300780c */ /* 0x000fe20003f46270 */
[----:B------:R-:W-:Y:S01]  /*2340*/  IMAD R22, R12, c[0x0][0x26c], R0 ;  /* 0x00009b000c167a24 */ /* 0x000fe200078e0200 */
[----:B------:R-:W-:Y:S01]  /*2350*/  SEL R17, R4, R17, !P0 ;  /* 0x0000001104117207 */ /* 0x000fe20004000000 */
[----:B------:R-:W-:Y:S01]  /*2360*/  IMAD.MOV.U32 R4, RZ, RZ, R2 ;  /* 0x000000ffff047224 */ /* 0x000fe200078e0002 */
[----:B------:R-:W-:Y:S01]  /*2370*/  ULDC.U8 UR4, c[0x0][0x298] ;  /* 0x0000a60000047ab9 */ /* 0x000fe20000000000 */
[----:B------:R-:W-:-:S02]  /*2380*/  IMAD R0, R13, c[0x0][0x290], RZ ;  /* 0x0000a4000d007a24 */ /* 0x000fc400078e02ff */
[----:B------:R-:W-:Y:S02]  /*2390*/  IMAD R10, R13, c[0x0][0x280], RZ ;  /* 0x0000a0000d0a7a24 */ /* 0x000fe400078e02ff */
[----:B------:R-:W-:-:S04]  /*23a0*/  IMAD.WIDE.U32 R82, R12, c[0x0][0x268], R4 ;  /* 0x00009a000c527a25 */ /* 0x000fc800078e0004 */
[----:B------:R-:W-:Y:S02]  /*23b0*/  IMAD R9, R9, c[0x0][0x218], RZ ;  /* 0x0000860009097a24 */ /* 0x000fe400078e02ff */
[----:B------:R-:W-:-:S04]  /*23c0*/  IMAD.WIDE.U32 R4, R198, c[0x0][0x290], R132 ;  /* 0x0000a400c6047a25 */ /* 0x000fc800078e0084 */
[C---:B------:R-:W-:Y:S02]  /*23d0*/  IMAD R0, R198.reuse, c[0x0][0x294], R0 ;  /* 0x0000a500c6007a24 */ /* 0x040fe400078e0200 */
[----:B------:R-:W-:Y:S02]  /*23e0*/  IMAD R14, R198, c[0x0][0x284], R10 ;  /* 0x0000a100c60e7a24 */ /* 0x000fe400078e020a */
[----:B------:R-:W-:-:S04]  /*23f0*/  IMAD.WIDE.U32 R6, R217, c[0x0][0x210], R132 ;  /* 0x00008400d9067a25 */ /* 0x000fc800078e0084 */
[----:B------:R-:W-:-:S04]  /*2400*/  IMAD.WIDE.U32 R10, R198, c[0x0][0x290], R138 ;  /* 0x0000a400c60a7a25 */ /* 0x000fc800078e008a */
[----:B------:R-:W-:Y:S02]  /*2410*/  IMAD R21, R8, c[0x0][0x21c], R9 ;  /* 0x0000870008157a24 */ /* 0x000fe400078e0209 */
[----:B------:R-:W-:Y:S02]  /*2420*/  IMAD.IADD R9, R5, 0x1, R0 ;  /* 0x0000000105097824 */ /* 0x000fe400078e0200 */
[----:B------:R-:W-:Y:S02]  /*2430*/  IMAD R3, R217, c[0x0][0x214], R7 ;  /* 0x00008500d9037a24 */ /* 0x000fe400078e0207 */
[----:B------:R-:W-:Y:S02]  /*2440*/  IMAD.MOV.U32 R2, RZ, RZ, R6 ;  /* 0x000000ffff027224 */ /* 0x000fe400078e0006 */
[----:B------:R-:W-:Y:S01]  /*2450*/  IMAD.IADD R5, R0, 0x1, R11 ;  /* 0x0000000100057824 */ /* 0x000fe200078e020b */
[----:B------:R-:W-:Y:S01]  /*2460*/  SEL R0, RZ, c[0x0][0x27c], !P0 ;  /* 0x00009f00ff007a07 */ /* 0x000fe20004000000 */
[----:B------:R-:W-:Y:S01]  /*2470*/  IMAD.WIDE.U32 R6, R198, c[0x0][0x280], R132 ;  /* 0x0000a000c6067a25 */ /* 0x000fe200078e0084 */
[----:B------:R-:W-:-:S02]  /*2480*/  IADD3 R11, R132, R15, RZ ;  /* 0x0000000f840b7210 */ /* 0x000fc40007ffe0ff */
[----:B------:R-:W-:Y:S01]  /*2490*/  SHF.R.S32.HI R15, RZ, 0x1f, R17 ;  /* 0x0000001fff0f7819 */ /* 0x000fe20000011411 */
[----:B------:R-:W-:Y:S01]  /*24a0*/  IMAD.WIDE.U32 R12, R198, c[0x0][0x280], R138 ;  /* 0x0000a000c60c7a25 */ /* 0x000fe200078e008a */
[----:B------:R-:W-:Y:S02]  /*24b0*/  IADD3 R101, P1, P0, R62, R128, R132 ;  /* 0x000000803e657210 */ /* 0x000fe4000783e084 */
[----:B------:R-:W-:Y:S01]  /*24c0*/  LEA.HI R15, R15, R17, RZ, 0x4 ;  /* 0x000000110f0f7211 */ /* 0x000fe200078f20ff */
[----:B------:R-:W-:Y:S01]  /*24d0*/  IMAD.WIDE.U32 R80, R8, c[0x0][0x218], R2 ;  /* 0x0000860008507a25 */ /* 0x000fe200078e0002 */
[----:B------:R-:W-:Y:S02]  /*24e0*/  IADD3.X R100, R61, R104, R133, P1, P0 ;  /* 0x000000683d647210 */ /* 0x000fe40000fe0485 */
[----:B------:R-:W-:Y:S01]  /*24f0*/  ISETP.NE.AND P0, PT, RZ, UR4, PT ;  /* 0x00000004ff007c0c */ /* 0x000fe2000bf05270 */
[----:B------:R-:W-:Y:S02]  /*2500*/  IMAD.MOV.U32 R8, RZ, RZ, R4 ;  /* 0x000000ffff087224 */ /* 0x000fe400078e0004 */
[----:B------:R-:W-:Y:S01]  /*2510*/  IMAD.MOV.U32 R4, RZ, RZ, R10 ;  /* 0x000000ffff047224 */ /* 0x000fe200078e000a */
[----:B------:R-:W-:Y:S01]  /*2520*/  SHF.R.S32.HI R10, RZ, 0x1f, R11 ;  /* 0x0000001fff0a7819 */ /* 0x000fe2000001140b */
[----:B------:R-:W-:Y:S01]  /*2530*/  IMAD.IADD R0, R134, 0x1, R0 ;  /* 0x0000000186007824 */ /* 0x000fe200078e0200 */
[----:B------:R-:W-:Y:S01]  /*2540*/  P2R R99, PR, RZ, 0x1 ;  /* 0x00000001ff637803 */ /* 0x000fe20000000000 */
[----:B------:R-:W-:Y:S01]  /*2550*/  IMAD.IADD R7, R7, 0x1, R14 ;  /* 0x0000000107077824 */ /* 0x000fe200078e020e */
[-C--:B------:R-:W-:Y:S01]  /*2560*/  LEA.HI R18, R10, R11.reuse, RZ, 0x6 ;  /* 0x0000000b0a127211 */ /* 0x080fe200078f30ff */
[----:B------:R-:W-:Y:S01]  /*2570*/  IMAD.IADD R3, R14, 0x1, R13 ;  /* 0x000000010e037824 */ /* 0x000fe200078e020d */
[----:B------:R-:W-:Y:S01]  /*2580*/  SHF.R.S32.HI R14, RZ, 0x1f, R16 ;  /* 0x0000001fff0e7819 */ /* 0x000fe20000011410 */
[----:B------:R-:W-:Y:S01]  /*2590*/  IMAD.MOV.U32 R2, RZ, RZ, R12 ;  /* 0x000000ffff027224 */ /* 0x000fe200078e000c */
[----:B------:R-:W-:Y:S01]  /*25a0*/  LEA.HI R12, R10, R11, RZ, 0x3 ;  /* 0x0000000b0a0c7211 */ /* 0x000fe200078f18ff */
[----:B------:R-:W-:Y:S01]  /*25b0*/  IMAD.MOV.U32 R121, RZ, RZ, c[0x0][0x290] ;  /* 0x0000a400ff797624 */ /* 0x000fe200078e00ff */
[----:B------:R-:W-:Y:S01]  /*25c0*/  SHF.R.S32.HI R13, RZ, 0x1f, R0 ;  /* 0x0000001fff0d7819 */ /* 0x000fe20000011400 */
[----:B------:R-:W-:Y:S01]  /*25d0*/  IMAD.MOV.U32 R123, RZ, RZ, c[0x0][0x280] ;  /* 0x0000a000ff7b7624 */ /* 0x000fe200078e00ff */
[----:B------:R-:W-:Y:S01]  /*25e0*/  LEA.HI R10, R14, R16, RZ, 0x4 ;  /* 0x000000100e0a7211 */ /* 0x000fe200078f20ff */
[----:B------:R-:W-:Y:S01]  /*25f0*/  IMAD.SHL.U32 R14, R18, 0x20, RZ ;  /* 0x00000020120e7824 */ /* 0x000fe200078e00ff */
[CC--:B------:R-:W-:Y:S01]  /*2600*/  LEA.HI R11, R13.reuse, R0.reuse, RZ, 0x3 ;  /* 0x000000000d0b7211 */ /* 0x0c0fe200078f18ff */
[----:B------:R-:W-:Y:S01]  /*2610*/  IMAD.MOV.U32 R124, RZ, RZ, c[0x0][0x1e0] ;  /* 0x00007800ff7c7624 */ /* 0x000fe200078e00ff */
[----:B------:R-:W-:Y:S01]  /*2620*/  LEA.HI R16, R13, R0, RZ, 0x6 ;  /* 0x000000000d107211 */ /* 0x000fe200078f30ff */
[----:B------:R-:W-:Y:S01]  /*2630*/  IMAD.WIDE.U32 R70, R110, c[0x0][0x280], R2 ;  /* 0x0000a0006e467a25 */ /* 0x000fe200078e0002 */
[----:B------:R-:W-:-:S02]  /*2640*/  SHF.R.S32.HI R0, RZ, 0x4, R10 ;  /* 0x00000004ff007819 */ /* 0x000fc4000001140a */
[----:B------:R-:W-:Y:S01]  /*2650*/  SHF.R.S32.HI R13, RZ, 0x4, R15 ;  /* 0x00000004ff0d7819 */ /* 0x000fe2000001140f */
[----:B------:R-:W-:Y:S01]  /*2660*/  IMAD.WIDE.U32 R76, R110, c[0x0][0x290], R8 ;  /* 0x0000a4006e4c7a25 */ /* 0x000fe200078e0008 */
[----:B------:R-:W-:Y:S02]  /*2670*/  LEA.HI.SX32 R10, R12, R0, 0x1d ;  /* 0x000000000c0a7211 */ /* 0x000fe400078feaff */
[----:B------:R-:W-:Y:S01]  /*2680*/  LEA.HI.SX32 R0, R11, R13, 0x1d ;  /* 0x0000000d0b007211 */ /* 0x000fe200078feaff */
[----:B------:R-:W-:Y:S01]  /*2690*/  IMAD.WIDE.U32 R74, R110, c[0x0][0x280], R6 ;  /* 0x0000a0006e4a7a25 */ /* 0x000fe200078e0006 */
[----:B------:R-:W-:Y:S02]  /*26a0*/  LOP3.LUT R19, R14, 0x7ffff800, RZ, 0xc0, !PT ;  /* 0x7ffff8000e137812 */ /* 0x000fe400078ec0ff */
[----:B------:R-:W-:Y:S01]  /*26b0*/  SHF.R.S32.HI R14, RZ, 0x1f, R0 ;  /* 0x0000001fff0e7819 */ /* 0x000fe20000011400 */
[----:B------:R-:W-:Y:S01]  /*26c0*/  IMAD.SHL.U32 R65, R10, 0x8, RZ ;  /* 0x000000080a417824 */ /* 0x000fe200078e00ff */
[----:B------:R-:W-:Y:S01]  /*26d0*/  SHF.R.S32.HI R13, RZ, 0x1f, R10 ;  /* 0x0000001fff0d7819 */ /* 0x000fe2000001140a */
[----:B------:R-:W-:Y:S01]  /*26e0*/  IMAD.WIDE.U32 R72, R110, c[0x0][0x290], R4 ;  /* 0x0000a4006e487a25 */ /* 0x000fe200078e0004 */
[----:B------:R-:W-:-:S02]  /*26f0*/  LOP3.LUT R15, R111, 0x38, R12, 0xf8, !PT ;  /* 0x000000386f0f7812 */ /* 0x000fc400078ef80c */
[----:B------:R-:W-:Y:S01]  /*2700*/  LEA.HI R14, R14, R0, RZ, 0x3 ;  /* 0x000000000e0e7211 */ /* 0x000fe200078f18ff */
[----:B------:R-:W-:Y:S01]  /*2710*/  IMAD.IADD R98, R83, 0x1, R22 ;  /* 0x0000000153627824 */ /* 0x000fe200078e0216 */
[----:B------:R-:W-:Y:S01]  /*2720*/  LEA.HI R13, R13, R10, RZ, 0x3 ;  /* 0x0000000a0d0d7211 */ /* 0x000fe200078f18ff */
[----:B------:R-:W-:Y:S01]  /*2730*/  IMAD.IADD R97, R81, 0x1, R21 ;  /* 0x0000000151617824 */ /* 0x000fe200078e0215 */
[----:B------:R-:W-:Y:S01]  /*2740*/  LOP3.LUT R17, R15, R130, RZ, 0x3c, !PT ;  /* 0x000000820f117212 */ /* 0x000fe200078e3cff */
[----:B------:R-:W-:Y:S01]  /*2750*/  IMAD.SHL.U32 R15, R16, 0x20, RZ ;  /* 0x00000020100f7824 */ /* 0x000fe200078e00ff */
[----:B------:R-:W-:Y:S01]  /*2760*/  SHF.L.U32 R66, R0, 0x3, RZ ;  /* 0x0000000300427819 */ /* 0x000fe200000006ff */
[----:B------:R-:W-:Y:S01]  /*2770*/  IMAD.SHL.U32 R14, R14, 0x100, RZ ;  /* 0x000001000e0e7824 */ /* 0x000fe200078e00ff */
[----:B------:R-:W-:Y:S01]  /*2780*/  LOP3.LUT R10, R111, 0x38, R65, 0xf8, !PT ;  /* 0x000000386f0a7812 */ /* 0x000fe200078ef841 */
[----:B------:R-:W-:Y:S01]  /*2790*/  IMAD.SHL.U32 R13, R13, 0x100, RZ ;  /* 0x000001000d0d7824 */ /* 0x000fe200078e00ff */
[----:B------:R-:W-:-:S02]  /*27a0*/  LOP3.LUT R0, R111, 0x38, R66, 0xf8, !PT ;  /* 0x000000386f007812 */ /* 0x000fc400078ef842 */
[----:B------:R-:W-:Y:S02]  /*27b0*/  LOP3.LUT R18, R15, 0x7ffff800, RZ, 0xc0, !PT ;  /* 0x7ffff8000f127812 */ /* 0x000fe400078ec0ff */
[-C--:B------:R-:W-:Y:S02]  /*27c0*/  LOP3.LUT R15, R10, R130.reuse, RZ, 0x3c, !PT ;  /* 0x000000820a0f7212 */ /* 0x080fe400078e3cff */
[----:B------:R-:W-:Y:S02]  /*27d0*/  LOP3.LUT R0, R0, R130, RZ, 0x3c, !PT ;  /* 0x0000008200007212 */ /* 0x000fe400078e3cff */
[----:B------:R-:W-:Y:S02]  /*27e0*/  LOP3.LUT R10, R14, 0x7ffff800, RZ, 0xc0, !PT ;  /* 0x7ffff8000e0a7812 */ /* 0x000fe400078ec0ff */
[----:B------:R-:W-:Y:S02]  /*27f0*/  LOP3.LUT R13, R13, 0x7ffff800, RZ, 0xc0, !PT ;  /* 0x7ffff8000d0d7812 */ /* 0x000fe400078ec0ff */
[----:B------:R-:W-:-:S02]  /*2800*/  LOP3.LUT R16, R111, 0x38, R11, 0xf8, !PT ;  /* 0x000000386f107812 */ /* 0x000fc400078ef80b */
[--C-:B------:R-:W-:Y:S01]  /*2810*/  IADD3 R14, R0, R10, R114.reuse ;  /* 0x0000000a000e7210 */ /* 0x100fe20007ffe072 */
[C---:B------:R-:W-:Y:S01]  /*2820*/  IMAD R0, R20.reuse, c[0x0][0x290], RZ ;  /* 0x0000a40014007a24 */ /* 0x040fe200078e02ff */
[----:B------:R-:W-:Y:S01]  /*2830*/  IADD3 R15, R15, R13, R114 ;  /* 0x0000000d0f0f7210 */ /* 0x000fe20007ffe072 */
[----:B------:R-:W-:Y:S01]  /*2840*/  IMAD R13, R20, c[0x0][0x280], RZ ;  /* 0x0000a000140d7a24 */ /* 0x000fe200078e02ff */
[----:B------:R-:W-:Y:S01]  /*2850*/  LOP3.LUT R16, R16, R130, RZ, 0x3c, !PT ;  /* 0x0000008210107212 */ /* 0x000fe200078e3cff */
[C---:B------:R-:W-:Y:S01]  /*2860*/  IMAD R10, R110.reuse, c[0x0][0x294], R0 ;  /* 0x0000a5006e0a7a24 */ /* 0x040fe200078e0200 */
[--C-:B------:R-:W-:Y:S01]  /*2870*/  IADD3 R17, R17, R19, R114.reuse ;  /* 0x0000001311117210 */ /* 0x100fe20007ffe072 */
[----:B------:R-:W-:Y:S01]  /*2880*/  IMAD R0, R110, c[0x0][0x284], R13 ;  /* 0x0000a1006e007a24 */ /* 0x000fe200078e020d */
[----:B------:R-:W-:Y:S01]  /*2890*/  IADD3 R16, R16, R18, R114 ;  /* 0x0000001210107210 */ /* 0x000fe20007ffe072 */
[----:B------:R-:W-:Y:S01]  /*28a0*/  IMAD.IADD R96, R77, 0x1, R10 ;  /* 0x000000014d607824 */ /* 0x000fe200078e020a */
[----:B------:R-:W-:Y:S01]  /*28b0*/  LOP3.LUT R84, R12, 0xfffffff8, RZ, 0xc0, !PT ;  /* 0xfffffff80c547812 */ /* 0x000fe200078ec0ff */
[----:B------:R-:W-:Y:S01]  /*28c0*/  IMAD.IADD R94, R10, 0x1, R73 ;  /* 0x000000010a5e7824 */ /* 0x000fe200078e0249 */
[----:B------:R-:W-:Y:S01]  /*28d0*/  LOP3.LUT R67, R11, 0xfffffff8, RZ, 0xc0, !PT ;  /* 0xfffffff80b437812 */ /* 0x000fe200078ec0ff */
[----:B------:R-:W-:Y:S01]  /*28e0*/  IMAD.IADD R95, R75, 0x1, R0 ;  /* 0x000000014b5f7824 */ /* 0x000fe200078e0200 */
[CC--:B------:R-:W-:Y:S01]  /*28f0*/  SHF.L.U64.HI R117, R121.reuse, R119.reuse, c[0x0][0x294] ;  /* 0x0000a50079757619 */ /* 0x0c0fe20000010277 */
[----:B------:R-:W-:Y:S01]  /*2900*/  IMAD.SHL.U32 R121, R121, 0x20, RZ ;  /* 0x0000002079797824 */ /* 0x000fe200078e00ff */
[-C--:B------:R-:W-:Y:S01]  /*2910*/  SHF.L.U64.HI R118, R123, R119.reuse, c[0x0][0x284] ;  /* 0x0000a1007b767619 */ /* 0x080fe20000010277 */
[----:B------:R-:W-:Y:S01]  /*2920*/  IMAD.SHL.U32 R90, R17, 0x2, RZ ;  /* 0x00000002115a7824 */ /* 0x000fe200078e00ff */
[C---:B------:R-:W-:Y:S01]  /*2930*/  SHF.L.U64.HI R119, R124.reuse, R119, c[0x0][0x1e4] ;  /* 0x000079007c777619 */ /* 0x040fe20000010277 */
[----:B------:R-:W-:Y:S01]  /*2940*/  IMAD.SHL.U32 R124, R124, 0x20, RZ ;  /* 0x000000207c7c7824 */ /* 0x000fe200078e00ff */
[----:B------:R-:W-:Y:S01]  /*2950*/  SHF.L.U32 R123, R123, 0x5, RZ ;  /* 0x000000057b7b7819 */ /* 0x000fe200000006ff */
[----:B------:R-:W-:Y:S01]  /*2960*/  IMAD.SHL.U32 R89, R16, 0x2, RZ ;  /* 0x0000000210597824 */ /* 0x000fe200078e00ff */
[----:B------:R-:W-:Y:S01]  /*2970*/  IADD3 R91, R0, R71, RZ ;  /* 0x00000047005b7210 */ /* 0x000fe20007ffe0ff */
[----:B------:R-:W-:Y:S01]  /*2980*/  IMAD.SHL.U32 R86, R15, 0x2, RZ ;  /* 0x000000020f567824 */ /* 0x000fe200078e00ff */
[----:B------:R-:W-:Y:S01]  /*2990*/  SHF.R.S32.HI R93, RZ, 0x1f, R84 ;  /* 0x0000001fff5d7819 */ /* 0x000fe20000011454 */
[----:B------:R-:W-:Y:S01]  /*29a0*/  IMAD.SHL.U32 R85, R14, 0x2, RZ ;  /* 0x000000020e557824 */ /* 0x000fe200078e00ff */
[----:B------:R-:W-:-:S02]  /*29b0*/  SHF.R.S32.HI R92, RZ, 0x1f, R67 ;  /* 0x0000001fff5c7819 */ /* 0x000fc40000011443 */
[----:B------:R-:W-:Y:S02]  /*29c0*/  SHF.R.S32.HI R88, RZ, 0x1f, R65 ;  /* 0x0000001fff587819 */ /* 0x000fe40000011441 */
[----:B------:R-:W-:Y:S02]  /*29d0*/  SHF.R.S32.HI R87, RZ, 0x1f, R66 ;  /* 0x0000001fff577819 */ /* 0x000fe40000011442 */
.L_x_158:
[-C--:B------:R-:W-:Y:S01]  /*29e0*/  IMAD R0, R119, R46.reuse, RZ ;  /* 0x0000002e77007224 */ /* 0x080fe200078e02ff */
[----:B------:R-:W-:Y:S01]  /*29f0*/  SHF.R.S32.HI R60, RZ, 0x1f, R46 ;  /* 0x0000001fff3c7819 */ /* 0x000fe2000001142e */
[----:B------:R-:W-:Y:S01]  /*2a00*/  IMAD.WIDE.U32 R10, R124, R46, RZ ;  /* 0x0000002e7c0a7225 */ /* 0x000fe200078e00ff */
[----:B------:R-:W-:Y:S04]  /*2a10*/  DEPBAR.LE SB0, 0x0 ;  /* 0x000080000000791a */ /* 0x000fe80000000000 */
[----:B------:R-:W-:Y:S01]  /*2a20*/  WARPSYNC 0xffffffff ;  /* 0xffffffff00007948 */ /* 0x000fe20003800000 */
[----:B------:R-:W-:Y:S01]  /*2a30*/  BAR.SYNC.DEFER_BLOCKING 0x0 ;  /* 0x0000000000007b1d */ /* 0x000fe20000010000 */
[----:B------:R-:W-:Y:S01]  /*2a40*/  ISETP.GE.AND P1, PT, R131, 0x1, PT ;  /* 0x000000018300780c */ /* 0x000fe20003f26270 */
[----:B-1----:R-:W-:Y:S01]  /*2a50*/  IMAD R2, R60, R124, R0 ;  /* 0x0000007c3c027224 */ /* 0x002fe200078e0200 */
[----:B------:R-:W-:Y:S03]  /*2a60*/  IADD3 R0, P0, R101, R10, RZ ;  /* 0x0000000a65007210 */ /* 0x000fe60007f1e0ff */
[----:B------:R-:W-:Y:S04]  /*2a70*/  IMAD.IADD R13, R11, 0x1, R2 ;  /* 0x000000010b0d7824 */ /* 0x000fe800078e0202 */
[----:B------:R-:W-:Y:S01]  /*2a80*/  IMAD.X R2, R13, 0x1, R100, P0 ;  /* 0x000000010d027824 */ /* 0x000fe200000e0664 */
[C---:B------:R-:W-:Y:S04]  /*2a90*/  LEA R36, P0, R0.reuse, c[0x0][0x1c8], 0x1 ;  /* 0x0000720000247a11 */ /* 0x040fe800078008ff */
[----:B------:R-:W-:Y:S01]  /*2aa0*/  LEA.HI.X R37, R0, c[0x0][0x1cc], R2, 0x1, P0 ;  /* 0x0000730000257a11 */ /* 0x000fe200000f0c02 */
[----:B------:R-:W-:Y:S01]  /*2ab0*/  BSSY B1, `(.L_x_140) ;  /* 0x0000266000017945 */ /* 0x000fe20003800000 */
[----:B------:R-:W-:-:S05]  /*2ac0*/  @!P1 BRA `(.L_x_141) ;  /* 0x000024f000009947 */ /* 0x000fca0003800000 */
[-C--:B------:R-:W-:Y:S01]  /*2ad0*/  IMAD R2, R118, R46.reuse, RZ ;  /* 0x0000002e76027224 */ /* 0x080fe200078e02ff */
[----:B------:R-:W-:Y:S01]  /*2ae0*/  ISETP.NE.AND P1, PT, R99, RZ, PT ;  /* 0x000000ff6300720c */ /* 0x000fe20003f25270 */
[-C--:B------:R-:W-:Y:S02]  /*2af0*/  IMAD R0, R117, R46.reuse, RZ ;  /* 0x0000002e75007224 */ /* 0x080fe400078e02ff */
[----:B------:R-:W-:Y:S02]  /*2b00*/  IMAD R4, R46, -0x20, R64 ;  /* 0xffffffe02e047824 */ /* 0x000fe400078e0240 */
[-C--:B------:R-:W-:Y:S04]  /*2b10*/  IMAD.WIDE.U32 R8, R123, R46.reuse, RZ ;  /* 0x0000002e7b087225 */ /* 0x080fe800078e00ff */
[----:B------:R-:W-:Y:S04]  /*2b20*/  IMAD.WIDE.U32 R14, R121, R46, RZ ;  /* 0x0000002e790e7225 */ /* 0x000fe800078e00ff */
[C---:B------:R-:W-:Y:S02]  /*2b30*/  IMAD R3, R60.reuse, R123, R2 ;  /* 0x0000007b3c037224 */ /* 0x040fe400078e0202 */
[----:B------:R-:W-:Y:S01]  /*2b40*/  IMAD R2, R60, R121, R0 ;  /* 0x000000793c027224 */ /* 0x000fe200078e0200 */
[----:B------:R-:W-:Y:S02]  /*2b50*/  IMNMX R0, R4, 0x20, PT ;  /* 0x0000002004007817 */ /* 0x000fe40003800200 */
[----:B------:R-:W-:Y:S02]  /*2b60*/  IADD3 R22, R9, R3, RZ ;  /* 0x0000000309167210 */ /* 0x000fe40007ffe0ff */
[----:B------:R-:W-:Y:S01]  /*2b70*/  IADD3 R23, R15, R2, RZ ;  /* 0x000000020f177210 */ /* 0x000fe20007ffe0ff */
[----:B------:R-:W-:-:S05]  /*2b80*/  @!P1 BRA `(.L_x_142) ;  /* 0x0000124000009947 */ /* 0x000fca0003800000 */
[----:B------:R-:W-:Y:S01]  /*2b90*/  ISETP.GE.AND P1, PT, R198, R0, PT ;  /* 0x00000000c600720c */ /* 0x000fe20003f26270 */
[----:B------:R-:W-:Y:S01]  /*2ba0*/  BSSY B0, `(.L_x_143) ;  /* 0x000002a000007945 */ /* 0x000fe20003800000 */
[----:B------:R-:W-:Y:S01]  /*2bb0*/  CS2R R16, SRZ ;  /* 0x0000000000107805 */ /* 0x000fe2000001ff00 */
[----:B------:R-:W-:Y:S01]  /*2bc0*/  CS2R R12, SRZ ;  /* 0x00000000000c7805 */ /* 0x000fe2000001ff00 */
[----:B------:R-:W-:Y:S01]  /*2bd0*/  CS2R R6, SRZ ;  /* 0x0000000000067805 */ /* 0x000fe2000001ff00 */
[----:B------:R-:W-:Y:S01]  /*2be0*/  CS2R R2, SRZ ;  /* 0x0000000000027805 */ /* 0x000fe2000001ff00 */
[----:B------:R-:W-:Y:S01]  /*2bf0*/  CS2R R30, SRZ ;  /* 0x00000000001e7805 */ /* 0x000fe2000001ff00 */
[----:B------:R-:W-:Y:S01]  /*2c00*/  CS2R R28, SRZ ;  /* 0x00000000001c7805 */ /* 0x000fe2000001ff00 */
[----:B------:R-:W-:Y:S01]  /*2c10*/  CS2R R26, SRZ ;  /* 0x00000000001a7805 */ /* 0x000fe2000001ff00 */
[----:B------:R-:W-:Y:S04]  /*2c20*/  CS2R R20, SRZ ;  /* 0x0000000000147805 */ /* 0x000fe8000001ff00 */
[----:B------:R-:W-:-:S05]  /*2c30*/  @P1 BRA `(.L_x_144) ;  /* 0x0000020000001947 */ /* 0x000fca0003800000 */
[----:B------:R-:W-:Y:S01]  /*2c40*/  IADD3 R0, P0, R70, R8, RZ ;  /* 0x0000000846007210 */ /* 0x000fe20007f1e0ff */
[----:B------:R-:W-:Y:S01]  /*2c50*/  CS2R R20, SRZ ;  /* 0x0000000000147805 */ /* 0x000fe2000001ff00 */
[----:B------:R-:W-:Y:S01]  /*2c60*/  CS2R R6, SRZ ;  /* 0x0000000000067805 */ /* 0x000fe2000001ff00 */
[----:B------:R-:W-:Y:S01]  /*2c70*/  CS2R R26, SRZ ;  /* 0x00000000001a7805 */ /* 0x000fe2000001ff00 */
[----:B------:R-:W-:Y:S01]  /*2c80*/  CS2R R12, SRZ ;  /* 0x00000000000c7805 */ /* 0x000fe2000001ff00 */
[----:B------:R-:W-:Y:S01]  /*2c90*/  IMAD.X R3, R22, 0x1, R91, P0 ;  /* 0x0000000116037824 */ /* 0x000fe200000e065b */
[----:B------:R-:W-:Y:S01]  /*2ca0*/  IADD3 R2, P0, R72, R14, RZ ;  /* 0x0000000e48027210 */ /* 0x000fe20007f1e0ff */
[----:B------:R-:W-:Y:S01]  /*2cb0*/  CS2R R28, SRZ ;  /* 0x00000000001c7805 */ /* 0x000fe2000001ff00 */
[----:B------:R-:W-:Y:S01]  /*2cc0*/  CS2R R16, SRZ ;  /* 0x0000000000107805 */ /* 0x000fe2000001ff00 */
[----:B------:R-:W-:Y:S02]  /*2cd0*/  CS2R R30, SRZ ;  /* 0x00000000001e7805 */ /* 0x000fe4000001ff00 */
[----:B------:R-:W-:Y:S01]  /*2ce0*/  IMAD.X R5, R23, 0x1, R94, P0 ;  /* 0x0000000117057824 */ /* 0x000fe200000e065e */
[C---:B------:R-:W-:Y:S04]  /*2cf0*/  LEA R8, P0, R0.reuse, c[0x0][0x270], 0x1 ;  /* 0x00009c0000087a11 */ /* 0x040fe800078008ff */
[----:B------:R-:W-:Y:S02]  /*2d00*/  LEA.HI.X R9, R0, c[0x0][0x274], R3, 0x1, P0 ;  /* 0x00009d0000097a11 */ /* 0x000fe400000f0c03 */
[C---:B------:R-:W-:Y:S04]  /*2d10*/  LEA R4, P0, R2.reuse, c[0x0][0x288], 0x1 ;  /* 0x0000a20002047a11 */ /* 0x040fe800078008ff */
[----:B------:R-:W-:Y:S02]  /*2d20*/  LEA.HI.X R5, R2, c[0x0][0x28c], R5, 0x1, P0 ;  /* 0x0000a30002057a11 */ /* 0x000fe400000f0c05 */
[----:B------:R-:W-:Y:S01]  /*2d30*/  ISETP.GE.AND P0, PT, R138, c[0x0][0x27c], PT ;  /* 0x00009f008a007a0c */ /* 0x000fe20003f06270 */
[----:B------:R-:W-:Y:S11]  /*2d40*/  CS2R R2, SRZ ;  /* 0x0000000000027805 */ /* 0x000ff6000001ff00 */
[----:B------:R-:W-:Y:S01]  /*2d50*/  @!UPT UIADD3 URZ, URZ, URZ, URZ ;  /* 0x0000003f3f3ff290 */ /* 0x000fe2000fffe03f */
[----:B------:R1:W5:Y:S04]  /*2d60*/  @!P0 LDG.E.64 R2, [R8.64] ;  /* 0x0000000608028981 */ /* 0x000368000c1e1b00 */
[----:B------:R1:W5:Y:S01]  /*2d70*/  @!P0 LDG.E.64 R20, [R4.64] ;  /* 0x0000000604148981 */ /* 0x000362000c1e1b00 */
[----:B------:R-:W-:Y:S11]  /*2d80*/  ISETP.GE.AND P0, PT, R142, c[0x0][0x27c], PT ;  /* 0x00009f008e007a0c */ /* 0x000ff60003f06270 */
[----:B------:R-:W-:Y:S02]  /*2d90*/  @!UPT UIADD3 URZ, URZ, URZ, URZ ;  /* 0x0000003f3f3ff290 */ /* 0x000fe4000fffe03f */
[----:B------:R1:W5:Y:S04]  /*2da0*/  @!P0 LDG.E.64 R6, [R8.64+0x40] ;  /* 0x0000400608068981 */ /* 0x000368000c1e1b00 */
[----:B------:R1:W5:Y:S01]  /*2db0*/  @!P0 LDG.E.64 R26, [R4.64+0x40] ;  /* 0x00004006041a8981 */ /* 0x000362000c1e1b00 */
[----:B------:R-:W-:Y:S11]  /*2dc0*/  ISETP.GE.AND P0, PT, R140, c[0x0][0x27c], PT ;  /* 0x00009f008c007a0c */ /* 0x000ff60003f06270 */
[----:B------:R-:W-:Y:S02]  /*2dd0*/  @!UPT UIADD3 URZ, URZ, URZ, URZ ;  /* 0x0000003f3f3ff290 */ /* 0x000fe4000fffe03f */
[----:B------:R1:W5:Y:S04]  /*2de0*/  @!P0 LDG.E.64 R12, [R8.64+0x80] ;  /* 0x00008006080c8981 */ /* 0x000368000c1e1b00 */
[----:B------:R1:W5:Y:S01]  /*2df0*/  @!P0 LDG.E.64 R28, [R4.64+0x80] ;  /* 0x00008006041c8981 */ /* 0x000362000c1e1b00 */
[----:B------:R-:W-:Y:S11]  /*2e00*/  ISETP.GE.AND P0, PT, R141, c[0x0][0x27c], PT ;  /* 0x00009f008d007a0c */ /* 0x000ff60003f06270 */
[----:B------:R-:W-:Y:S02]  /*2e10*/  @!UPT UIADD3 URZ, URZ, URZ, URZ ;  /* 0x0000003f3f3ff290 */ /* 0x000fe4000fffe03f */
[----:B------:R1:W5:Y:S04]  /*2e20*/  @!P0 LDG.E.64 R16, [R8.64+0xc0] ;  /* 0x0000c00608108981 */ /* 0x000368000c1e1b00 */
[----:B------:R1:W5:Y:S02]  /*2e30*/  @!P0 LDG.E.64 R30, [R4.64+0xc0] ;  /* 0x0000c006041e8981 */ /* 0x000364000c1e1b00 */
.L_x_144:
[----:B------:R-:W-:Y:S05]  /*2e40*/  BSYNC B0 ;  /* 0x0000000000007941 */ /* 0x000fea0003800000 */
.L_x_143:
[----:B------:R-:W-:-:S05]  /*2e50*/  @P1 BRA `(.L_x_145) ;  /* 0x000022b000001947 */ /* 0x000fca0003800000 */
[----:B------:R-:W-:Y:S01]  /*2e60*/  ISETP.GE.AND P0, PT, R132, c[0x0][0x1d4], PT ;  /* 0x0000750084007a0c */ /* 0x000fe20003f06270 */
[----:B-1---5:R-:W-:Y:S01]  /*2e70*/  IMAD.MOV.U32 R8, RZ, RZ, R16 ;  /* 0x000000ffff087224 */ /* 0x022fe200078e0010 */
[----:B------:R-:W-:Y:S01]  /*2e80*/  MOV R0, R13 ;  /* 0x0000000d00007202 */ /* 0x000fe20000000f00 */
[----:B------:R-:W-:Y:S01]  /*2e90*/  IMAD.MOV.U32 R5, RZ, RZ, R17 ;  /* 0x000000ffff057224 */ /* 0x000fe200078e0011 */
[----:B------:R-:W-:Y:S01]  /*2ea0*/  BSSY B0, `(.L_x_146) ;  /* 0x0000048000007945 */ /* 0x000fe20003800000 */
[----:B------:R-:W-:Y:S03]  /*2eb0*/  IMAD.MOV.U32 R4, RZ, RZ, R12 ;  /* 0x000000ffff047224 */ /* 0x000fe600078e000c */
[----:B------:R-:W-:Y:S01]  /*2ec0*/  PRMT R19, R5, 0x5410, R8 ;  /* 0x0000541005137816 */ /* 0x000fe20000000008 */
[----:B------:R-:W-:Y:S01]  /*2ed0*/  IMAD.MOV.U32 R5, RZ, RZ, R31 ;  /* 0x000000ffff057224 */ /* 0x000fe200078e001f */
[----:B------:R-:W-:Y:S01]  /*2ee0*/  PRMT R18, R0, 0x5410, R4 ;  /* 0x0000541000127816 */ /* 0x000fe20000000004 */
[----:B------:R-:W-:Y:S01]  /*2ef0*/  IMAD.MOV.U32 R4, RZ, RZ, R6 ;  /* 0x000000ffff047224 */ /* 0x000fe200078e0006 */
[----:B------:R-:W-:Y:S01]  /*2f00*/  MOV R8, R30 ;  /* 0x0000001e00087202 */ /* 0x000fe20000000f00 */
[----:B------:R-:W-:Y:S03]  /*2f10*/  IMAD.MOV.U32 R0, RZ, RZ, R7 ;  /* 0x000000ffff007224 */ /* 0x000fe600078e0007 */
[----:B------:R-:W-:Y:S01]  /*2f20*/  PRMT R34, R8, 0x5410, R5 ;  /* 0x0000541008227816 */ /* 0x000fe20000000005 */
[----:B------:R-:W-:Y:S01]  /*2f30*/  IMAD.MOV.U32 R8, RZ, RZ, R28 ;  /* 0x000000ffff087224 */ /* 0x000fe200078e001c */
[----:B------:R-:W-:Y:S01]  /*2f40*/  PRMT R15, R0, 0x5410, R4 ;  /* 0x00005410000f7816 */ /* 0x000fe20000000004 */
[----:B------:R-:W-:Y:S01]  /*2f50*/  IMAD.MOV.U32 R4, RZ, RZ, R26 ;  /* 0x000000ffff047224 */ /* 0x000fe200078e001a */
[----:B------:R-:W-:Y:S02]  /*2f60*/  MOV R5, R29 ;  /* 0x0000001d00057202 */ /* 0x000fe40000000f00 */
[----:B------:R-:W-:Y:S02]  /*2f70*/  MOV R0, R27 ;  /* 0x0000001b00007202 */ /* 0x000fe40000000f00 */
[----:B------:R-:W-:Y:S02]  /*2f80*/  PRMT R33, R8, 0x5410, R5 ;  /* 0x0000541008217816 */ /* 0x000fe40000000005 */
[----:B------:R-:W-:Y:S01]  /*2f90*/  PRMT R32, R4, 0x5410, R0 ;  /* 0x0000541004207816 */ /* 0x000fe20000000000 */
[----:B------:R-:W-:-:S05]  /*2fa0*/  @P0 BRA `(.L_x_147) ;  /* 0x0000037000000947 */ /* 0x000fca0003800000 */
[----:B------:R-:W-:Y:S01]  /*2fb0*/  ISETP.GE.AND P0, PT, R138, c[0x0][0x27c], PT ;  /* 0x00009f008a007a0c */ /* 0x000fe20003f06270 */
[----:B------:R-:W1:Y:S01]  /*2fc0*/  LDS.128 R8, [R188+0xc080] ;  /* 0x00c08000bc087984 */ /* 0x000e620000000c00 */
[----:B------:R-:W-:Y:S01]  /*2fd0*/  MOV R4, R2 ;  /* 0x0000000200047202 */ /* 0x000fe20000000f00 */
[----:B------:R-:W-:Y:S02]  /*2fe0*/  IMAD.MOV.U32 R22, RZ, RZ, R20 ;  /* 0x000000ffff167224 */ /* 0x000fe400078e0014 */
[--C-:B------:R-:W-:Y:S08]  /*2ff0*/  IMAD.MOV.U32 R23, RZ, RZ, R21.reuse ;  /* 0x000000ffff177224 */ /* 0x100ff000078e0015 */
[----:B------:R-:W-:Y:S02]  /*3000*/  @!P0 SHF.R.U64 R20, R20, 0x10, R21 ;  /* 0x0000001014148819 */ /* 0x000fe40000001215 */
[--C-:B------:R-:W-:Y:S01]  /*3010*/  @!P0 SHF.R.U64 R5, R2, 0x10, R3.reuse ;  /* 0x0000001002058819 */ /* 0x100fe20000001203 */
[----:B------:R-:W-:Y:S01]  /*3020*/  IMAD.MOV.U32 R2, RZ, RZ, R3 ;  /* 0x000000ffff027224 */ /* 0x000fe200078e0003 */
[----:B------:R-:W-:Y:S02]  /*3030*/  @!P0 SHF.R.U32.HI R14, RZ, 0x10, R21 ;  /* 0x00000010ff0e8819 */ /* 0x000fe40000011615 */
[----:B------:R-:W-:Y:S02]  /*3040*/  @!P0 SHF.R.U32.HI R0, RZ, 0x10, R3 ;  /* 0x00000010ff008819 */ /* 0x000fe40000011603 */
[----:B------:R-:W-:Y:S02]  /*3050*/  @!P0 PRMT R22, R22, 0x5410, R20 ;  /* 0x0000541016168816 */ /* 0x000fe40000000014 */
[----:B------:R-:W-:Y:S02]  /*3060*/  @!P0 PRMT R4, R4, 0x5410, R5 ;  /* 0x0000541004048816 */ /* 0x000fe40000000005 */
[----:B------:R-:W-:Y:S01]  /*3070*/  @!P0 PRMT R24, R23, 0x5410, R14 ;  /* 0x0000541017188816 */ /* 0x000fe2000000000e */
[----:B------:R-:W-:Y:S01]  /*3080*/  @!P0 IMAD.U32 R5, R22, 0x10000, RZ ;  /* 0x0001000016058824 */ /* 0x000fe200078e00ff */
[----:B------:R-:W-:Y:S02]  /*3090*/  @!P0 PRMT R14, R2, 0x5410, R0 ;  /* 0x00005410020e8816 */ /* 0x000fe40000000000 */
[----:B------:R-:W-:Y:S02]  /*30a0*/  @!P0 SHF.L.U32 R3, R4, 0x10, RZ ;  /* 0x0000001004038819 */ /* 0x000fe400000006ff */
[----:B------:R-:W-:Y:S02]  /*30b0*/  @!P0 LOP3.LUT R21, R22, 0xffff0000, RZ, 0xc0, !PT ;  /* 0xffff000016158812 */ /* 0x000fe400078ec0ff */
[----:B------:R-:W-:Y:S01]  /*30c0*/  @!P0 LOP3.LUT R4, R4, 0xffff0000, RZ, 0xc0, !PT ;  /* 0xffff000004048812 */ /* 0x000fe200078ec0ff */
[C---:B-1----:R-:W-:Y:S01]  /*30d0*/  @!P0 IMAD.U32 R20, R8.reuse, 0x10000, RZ ;  /* 0x0001000008148824 */ /* 0x042fe200078e00ff */
[----:B------:R-:W-:Y:S02]  /*30e0*/  @!P0 LOP3.LUT R0, R8, 0xffff0000, RZ, 0xc0, !PT ;  /* 0xffff000008008812 */ /* 0x000fe400078ec0ff */
[C---:B------:R-:W-:Y:S02]  /*30f0*/  @!P0 LOP3.LUT R2, R9.reuse, 0xffff0000, RZ, 0xc0, !PT ;  /* 0xffff000009028812 */ /* 0x040fe400078ec0ff */
[----:B------:R-:W-:Y:S01]  /*3100*/  @!P0 SHF.L.U32 R22, R9, 0x10, RZ ;  /* 0x0000001009168819 */ /* 0x000fe200000006ff */
[C---:B------:R-:W-:Y:S02]  /*3110*/  @!P0 FMUL.FTZ R23, R0.reuse, R5 ;  /* 0x0000000500178220 */ /* 0x040fe40000410000 */
[----:B------:R-:W-:Y:S02]  /*3120*/  @!P0 FMUL.FTZ R0, R0, R3 ;  /* 0x0000000300008220 */ /* 0x000fe40000410000 */
[----:B------:R-:W-:Y:S02]  /*3130*/  @!P0 FMUL.FTZ R25, R2, R21 ;  /* 0x0000001502198220 */ /* 0x000fe40000410000 */
[----:B------:R-:W-:Y:S01]  /*3140*/  @!P0 FFMA.FTZ R40, R20, R3, -R23 ;  /* 0x0000000314288223 */ /* 0x000fe20000010817 */
[C---:B------:R-:W-:Y:S01]  /*3150*/  @!P0 LOP3.LUT R3, R10.reuse, 0xffff0000, RZ, 0xc0, !PT ;  /* 0xffff00000a038812 */ /* 0x040fe200078ec0ff */
[----:B------:R-:W-:Y:S01]  /*3160*/  @!P0 FFMA.FTZ R0, R5, R20, R0 ;  /* 0x0000001405008223 */ /* 0x000fe20000010000 */
[----:B------:R-:W-:Y:S01]  /*3170*/  @!P0 SHF.L.U32 R23, R10, 0x10, RZ ;  /* 0x000000100a178819 */ /* 0x000fe200000006ff */
[C---:B------:R-:W-:Y:S01]  /*3180*/  @!P0 IMAD.U32 R20, R24.reuse, 0x10000, RZ ;  /* 0x0001000018148824 */ /* 0x040fe200078e00ff */
[----:B------:R-:W-:Y:S01]  /*3190*/  @!P0 LOP3.LUT R24, R24, 0xffff0000, RZ, 0xc0, !PT ;  /* 0xffff000018188812 */ /* 0x000fe200078ec0ff */
[C---:B------:R-:W-:Y:S01]  /*31a0*/  @!P0 IMAD.U32 R5, R14.reuse, 0x10000, RZ ;  /* 0x000100000e058824 */ /* 0x040fe200078e00ff */
[----:B------:R-:W-:Y:S01]  /*31b0*/  @!P0 LOP3.LUT R14, R14, 0xffff0000, RZ, 0xc0, !PT ;  /* 0xffff00000e0e8812 */ /* 0x000fe200078ec0ff */
[-C--:B------:R-:W-:Y:S02]  /*31c0*/  @!P0 FMUL.FTZ R2, R2, R4.reuse ;  /* 0x0000000402028220 */ /* 0x080fe40000410000 */
[----:B------:R-:W-:Y:S01]  /*31d0*/  @!P0 FFMA.FTZ R39, R22, R4, -R25 ;  /* 0x0000000416278223 */ /* 0x000fe20000010819 */
[----:B------:R-:W-:Y:S01]  /*31e0*/  @!P0 LOP3.LUT R4, R11, 0xffff0000, RZ, 0xc0, !PT ;  /* 0xffff00000b048812 */ /* 0x000fe200078ec0ff */
[----:B------:R-:W-:Y:S01]  /*31f0*/  @!P0 FMUL.FTZ R35, R3, R20 ;  /* 0x0000001403238220 */ /* 0x000fe20000410000 */
[----:B------:R-:W-:Y:S01]  /*3200*/  @!P0 SHF.L.U32 R25, R11, 0x10, RZ ;  /* 0x000000100b198819 */ /* 0x000fe200000006ff */
[----:B------:R-:W-:Y:S02]  /*3210*/  @!P0 FMUL.FTZ R3, R3, R5 ;  /* 0x0000000503038220 */ /* 0x000fe40000410000 */
[C---:B------:R-:W-:Y:S02]  /*3220*/  @!P0 FMUL.FTZ R38, R4.reuse, R24 ;  /* 0x0000001804268220 */ /* 0x040fe40000410000 */
[----:B------:R-:W-:Y:S02]  /*3230*/  @!P0 FMUL.FTZ R4, R4, R14 ;  /* 0x0000000e04048220 */ /* 0x000fe40000410000 */
[----:B------:R-:W-:Y:S02]  /*3240*/  @!P0 FFMA.FTZ R2, R21, R22, R2 ;  /* 0x0000001615028223 */ /* 0x000fe40000010002 */
[----:B------:R-:W-:Y:S02]  /*3250*/  @!P0 FFMA.FTZ R3, R20, R23, R3 ;  /* 0x0000001714038223 */ /* 0x000fe40000010003 */
[----:B------:R-:W-:Y:S01]  /*3260*/  @!P0 FFMA.FTZ R35, R23, R5, -R35 ;  /* 0x0000000517238223 */ /* 0x000fe20000010823 */
[----:B------:R-:W-:Y:S01]  /*3270*/  @!P0 F2FP.BF16.PACK_AB R5, R0, R40 ;  /* 0x000000280005823e */ /* 0x000fe200000010ff */
[----:B------:R-:W-:Y:S01]  /*3280*/  @!P0 FFMA.FTZ R38, R25, R14, -R38 ;  /* 0x0000000e19268223 */ /* 0x000fe20000010826 */
[----:B------:R-:W-:Y:S01]  /*3290*/  @!P0 F2FP.BF16.PACK_AB R2, R2, R39 ;  /* 0x000000270202823e */ /* 0x000fe200000010ff */
[----:B------:R-:W-:Y:S01]  /*32a0*/  @!P0 FFMA.FTZ R4, R24, R25, R4 ;  /* 0x0000001918048223 */ /* 0x000fe20000010004 */
[----:B------:R-:W-:Y:S01]  /*32b0*/  @!P0 F2FP.BF16.PACK_AB R3, R3, R35 ;  /* 0x000000230303823e */ /* 0x000fe200000010ff */
[----:B------:R-:W-:Y:S01]  /*32c0*/  @!P0 IMAD.MOV.U32 R8, RZ, RZ, R5 ;  /* 0x000000ffff088224 */ /* 0x000fe200078e0005 */
[----:B------:R-:W-:Y:S02]  /*32d0*/  @!P0 MOV R9, R2 ;  /* 0x0000000200098202 */ /* 0x000fe40000000f00 */
[----:B------:R-:W-:Y:S01]  /*32e0*/  @!P0 F2FP.BF16.PACK_AB R0, R4, R38 ;  /* 0x000000260400823e */ /* 0x000fe200000010ff */
[----:B------:R-:W-:Y:S03]  /*32f0*/  @!P0 IMAD.MOV.U32 R10, RZ, RZ, R3 ;  /* 0x000000ffff0a8224 */ /* 0x000fe600078e0003 */
[----:B------:R-:W-:Y:S05]  /*3300*/  @!P0 MOV R11, R0 ;  /* 0x00000000000b8202 */ /* 0x000fea0000000f00 */
[----:B------:R1:W-:Y:S02]  /*3310*/  STG.E.128 [R36.64], R8 ;  /* 0x0000000824007986 */ /* 0x0003e4000c101d06 */
.L_x_147:
[----:B------:R-:W-:Y:S05]  /*3320*/  BSYNC B0 ;  /* 0x0000000000007941 */ /* 0x000fea0003800000 */
.L_x_146:
[----:B------:R-:W-:Y:S01]  /*3330*/  ISETP.GE.AND P0, PT, R134, c[0x0][0x1d4], PT ;  /* 0x0000750086007a0c */ /* 0x000fe20003f06270 */
[----:B------:R-:W-:Y:S01]  /*3340*/  @!UPT UIADD3 URZ, URZ, URZ, URZ ;  /* 0x0000003f3f3ff290 */ /* 0x000fe2000fffe03f */
[----:B------:R-:W-:Y:S11]  /*3350*/  BSSY B0, `(.L_x_148) ;  /* 0x0000036000007945 */ /* 0x000ff60003800000 */
[----:B------:R-:W-:-:S05]  /*3360*/  @P0 BRA `(.L_x_149) ;  /* 0x0000034000000947 */ /* 0x000fca0003800000 */
[----:B------:R-:W-:Y:S01]  /*3370*/  ISETP.GE.AND P0, PT, R142, c[0x0][0x27c], PT ;  /* 0x00009f008e007a0c */ /* 0x000fe20003f06270 */
[----:B-1----:R-:W1:Y:S11]  /*3380*/  LDS.128 R8, [R188+0xd080] ;  /* 0x00d08000bc087984 */ /* 0x002e760000000c00 */
[----:B------:R-:W-:Y:S01]  /*3390*/  @!UPT UIADD3 URZ, URZ, URZ, URZ ;  /* 0x0000003f3f3ff290 */ /* 0x000fe2000fffe03f */
[----:B------:R-:W-:Y:S02]  /*33a0*/  @!P0 SHF.R.U64 R3, R26, 0x10, R27 ;  /* 0x000000101a038819 */ /* 0x000fe4000000121b */
[----:B------:R-:W-:Y:S02]  /*33b0*/  @!P0 SHF.R.U64 R0, R6, 0x10, R7 ;  /* 0x0000001006008819 */ /* 0x000fe40000001207 */
[----:B------:R-:W-:Y:S02]  /*33c0*/  @!P0 SHF.R.U32.HI R5, RZ, 0x10, R27 ;  /* 0x00000010ff058819 */ /* 0x000fe4000001161b */
[----:B------:R-:W-:Y:S02]  /*33d0*/  @!P0 SHF.R.U32.HI R2, RZ, 0x10, R7 ;  /* 0x00000010ff028819 */ /* 0x000fe40000011607 */
[C---:B------:R-:W-:Y:S02]  /*33e0*/  @!P0 PRMT R4, R32.reuse, 0x5410, R3 ;  /* 0x0000541020048816 */ /* 0x040fe40000000003 */
[C---:B------:R-:W-:Y:S02]  /*33f0*/  @!P0 PRMT R0, R15.reuse, 0x5432, R0 ;  /* 0x000054320f008816 */ /* 0x040fe40000000000 */
[----:B------:R-:W-:Y:S01]  /*3400*/  @!P0 PRMT R21, R32, 0x5432, R5 ;  /* 0x0000543220158816 */ /* 0x000fe20000000005 */
[----:B------:R-:W-:Y:S01]  /*3410*/  @!P0 IMAD.U32 R7, R4, 0x10000, RZ ;  /* 0x0001000004078824 */ /* 0x000fe200078e00ff */
[----:B------:R-:W-:Y:S01]  /*3420*/  @!P0 PRMT R5, R15, 0x5410, R2 ;  /* 0x000054100f058816 */ /* 0x000fe20000000002 */
[----:B------:R-:W-:Y:S01]  /*3430*/  @!P0 IMAD.U32 R6, R0, 0x10000, RZ ;  /* 0x0001000000068824 */ /* 0x000fe200078e00ff */
[----:B------:R-:W-:Y:S02]  /*3440*/  @!P0 LOP3.LUT R15, R4, 0xffff0000, RZ, 0xc0, !PT ;  /* 0xffff0000040f8812 */ /* 0x000fe400078ec0ff */
[----:B------:R-:W-:Y:S01]  /*3450*/  @!P0 LOP3.LUT R4, R0, 0xffff0000, RZ, 0xc0, !PT ;  /* 0xffff000000048812 */ /* 0x000fe200078ec0ff */
[C---:B-1----:R-:W-:Y:S01]  /*3460*/  @!P0 IMAD.U32 R20, R9.reuse, 0x10000, RZ ;  /* 0x0001000009148824 */ /* 0x042fe200078e00ff */
[C---:B------:R-:W-:Y:S02]  /*3470*/  @!P0 LOP3.LUT R2, R8.reuse, 0xffff0000, RZ, 0xc0, !PT ;  /* 0xffff000008028812 */ /* 0x040fe400078ec0ff */
[----:B------:R-:W-:Y:S02]  /*3480*/  @!P0 LOP3.LUT R3, R9, 0xffff0000, RZ, 0xc0, !PT ;  /* 0xffff000009038812 */ /* 0x000fe400078ec0ff */
[----:B------:R-:W-:Y:S01]  /*3490*/  @!P0 SHF.L.U32 R14, R8, 0x10, RZ ;  /* 0x00000010080e8819 */ /* 0x000fe200000006ff */
[C---:B------:R-:W-:Y:S02]  /*34a0*/  @!P0 FMUL.FTZ R22, R2.reuse, R7 ;  /* 0x0000000702168220 */ /* 0x040fe40000410000 */
[----:B------:R-:W-:Y:S02]  /*34b0*/  @!P0 FMUL.FTZ R0, R2, R6 ;  /* 0x0000000602008220 */ /* 0x000fe40000410000 */
[C---:B------:R-:W-:Y:S02]  /*34c0*/  @!P0 FMUL.FTZ R23, R3.reuse, R15 ;  /* 0x0000000f03178220 */ /* 0x040fe40000410000 */
[----:B------:R-:W-:Y:S01]  /*34d0*/  @!P0 FMUL.FTZ R2, R3, R4 ;  /* 0x0000000403028220 */ /* 0x000fe20000410000 */
[----:B------:R-:W-:Y:S01]  /*34e0*/  @!P0 LOP3.LUT R3, R10, 0xffff0000, RZ, 0xc0, !PT ;  /* 0xffff00000a038812 */ /* 0x000fe200078ec0ff */
[----:B------:R-:W-:Y:S01]  /*34f0*/  @!P0 FFMA.FTZ R26, R14, R6, -R22 ;  /* 0x000000060e1a8223 */ /* 0x000fe20000010816 */
[----:B------:R-:W-:Y:S01]  /*3500*/  @!P0 SHF.L.U32 R22, R11, 0x10, RZ ;  /* 0x000000100b168819 */ /* 0x000fe200000006ff */
[----:B------:R-:W-:Y:S01]  /*3510*/  @!P0 FFMA.FTZ R0, R7, R14, R0 ;  /* 0x0000000e07008223 */ /* 0x000fe20000010000 */
[----:B------:R-:W-:Y:S01]  /*3520*/  @!P0 SHF.L.U32 R14, R10, 0x10, RZ ;  /* 0x000000100a0e8819 */ /* 0x000fe200000006ff */
[C---:B------:R-:W-:Y:S01]  /*3530*/  @!P0 IMAD.U32 R7, R21.reuse, 0x10000, RZ ;  /* 0x0001000015078824 */ /* 0x040fe200078e00ff */
[----:B------:R-:W-:Y:S01]  /*3540*/  @!P0 LOP3.LUT R21, R21, 0xffff0000, RZ, 0xc0, !PT ;  /* 0xffff000015158812 */ /* 0x000fe200078ec0ff */
[C---:B------:R-:W-:Y:S01]  /*3550*/  @!P0 IMAD.U32 R6, R5.reuse, 0x10000, RZ ;  /* 0x0001000005068824 */ /* 0x040fe200078e00ff */
[----:B------:R-:W-:Y:S01]  /*3560*/  @!P0 LOP3.LUT R5, R5, 0xffff0000, RZ, 0xc0, !PT ;  /* 0xffff000005058812 */ /* 0x000fe200078ec0ff */
[----:B------:R-:W-:Y:S01]  /*3570*/  @!P0 FFMA.FTZ R25, R20, R4, -R23 ;  /* 0x0000000414198223 */ /* 0x000fe20000010817 */
[----:B------:R-:W-:Y:S01]  /*3580*/  @!P0 LOP3.LUT R4, R11, 0xffff0000, RZ, 0xc0, !PT ;  /* 0xffff00000b048812 */ /* 0x000fe200078ec0ff */
[C---:B------:R-:W-:Y:S02]  /*3590*/  @!P0 FMUL.FTZ R23, R3.reuse, R7 ;  /* 0x0000000703178220 */ /* 0x040fe40000410000 */
        /* <DEDUP_REMOVED lines=10> */
[----:B------:R-:W-:Y:S02]  /*3640*/  @!P0 F2FP.BF16.PACK_AB R3, R3, R23 ;  /* 0x000000170303823e */ /* 0x000fe400000010ff */
[----:B------:R-:W-:Y:S01]  /*3650*/  @!P0 MOV R9, R2 ;  /* 0x0000000200098202 */ /* 0x000fe20000000f00 */
[----:B------:R-:W-:Y:S01]  /*3660*/  @!P0 IMAD.MOV.U32 R8, RZ, RZ, R5 ;  /* 0x000000ffff088224 */ /* 0x000fe200078e0005 */
[----:B------:R-:W-:Y:S01]  /*3670*/  @!P0 F2FP.BF16.PACK_AB R0, R4, R24 ;  /* 0x000000180400823e */ /* 0x000fe200000010ff */
[----:B------:R-:W-:Y:S03]  /*3680*/  @!P0 IMAD.MOV.U32 R10, RZ, RZ, R3 ;  /* 0x000000ffff0a8224 */ /* 0x000fe600078e0003 */
[----:B------:R-:W-:Y:S05]  /*3690*/  @!P0 MOV R11, R0 ;  /* 0x00000000000b8202 */ /* 0x000fea0000000f00 */
[----:B------:R1:W-:Y:S02]  /*36a0*/  STG.E.128 [R36.64+0x80], R8 ;  /* 0x0000800824007986 */ /* 0x0003e4000c101d06 */
.L_x_149:
[----:B------:R-:W-:Y:S05]  /*36b0*/  BSYNC B0 ;  /* 0x0000000000007941 */ /* 0x000fea0003800000 */
.L_x_148:
        /* <DEDUP_REMOVED lines=12> */
[----:B------:R-:W-:Y:S02]  /*3780*/  @!P0 PRMT R0, R18, 0x5432, R0 ;  /* 0x0000543212008816 */ /* 0x000fe40000000000 */
        /* <DEDUP_REMOVED lines=28> */
[-C--:B------:R-:W-:Y:S02]  /*3950*/  @!P0 FMUL.FTZ R4, R4, R5.reuse ;  /* 0x0000000504048220 */ /* 0x080fe40000410000 */
        /* <DEDUP_REMOVED lines=14> */
.L_x_151:
[----:B------:R-:W-:Y:S05]  /*3a40*/  BSYNC B0 ;  /* 0x0000000000007941 */ /* 0x000fea0003800000 */
.L_x_150:
[----:B------:R-:W-:Y:S11]  /*3a50*/  ISETP.GE.AND P0, PT, R197, c[0x0][0x1d4], PT ;  /* 0x00007500c5007a0c */ /* 0x000ff60003f06270 */
[----:B------:R-:W-:Y:S02]  /*3a60*/  @!UPT UIADD3 URZ, URZ, URZ, URZ ;  /* 0x0000003f3f3ff290 */ /* 0x000fe4000fffe03f */
        /* <DEDUP_REMOVED lines=52> */
[----:B------:R1:W-:Y:S01]  /*3db0*/  STG.E.128 [R36.64+0x180], R8 ;  /* 0x0001800824007986 */ /* 0x0003e2000c101d06 */
[----:B------:R-:W-:-:S05]  /*3dc0*/  BRA `(.L_x_145) ;  /* 0x0000134000007947 */ /* 0x000fca0003800000 */
.L_x_142:
        /* <DEDUP_REMOVED lines=17> */
[----:B------:R-:W-:Y:S05]  /*3ee0*/  IADD3 R3, P0, R76, R14, RZ ;  /* 0x0000000e4c037210 */ /* 0x000fea0007f1e0ff */
[----:B------:R-:W-:Y:S01]  /*3ef0*/  IMAD.X R12, R23, 0x1, R96, P0 ;  /* 0x00000001170c7824 */ /* 0x000fe200000e0660 */
[C---:B------:R-:W-:Y:S04]  /*3f00*/  LEA R8, P0, R0.reuse, c[0x0][0x270], 0x1 ;  /* 0x00009c0000087a11 */ /* 0x040fe800078008ff */
[----:B------:R-:W-:Y:S02]  /*3f10*/  LEA.HI.X R9, R0, c[0x0][0x274], R2, 0x1, P0 ;  /* 0x00009d0000097a11 */ /* 0x000fe400000f0c02 */
[C---:B------:R-:W-:Y:S04]  /*3f20*/  LEA R2, P0, R3.reuse, c[0x0][0x288], 0x1 ;  /* 0x0000a20003027a11 */ /* 0x040fe800078008ff */
[----:B------:R-:W-:Y:S02]  /*3f30*/  LEA.HI.X R3, R3, c[0x0][0x28c], R12, 0x1, P0 ;  /* 0x0000a30003037a11 */ /* 0x000fe400000f0c0c */
[----:B------:R-:W-:Y:S11]  /*3f40*/  ISETP.GE.AND P0, PT, R132, c[0x0][0x27c], PT ;  /* 0x00009f0084007a0c */ /* 0x000ff60003f06270 */
[----:B------:R-:W-:Y:S02]  /*3f50*/  @!UPT UIADD3 URZ, URZ, URZ, URZ ;  /* 0x0000003f3f3ff290 */ /* 0x000fe4000fffe03f */
[----:B------:R1:W5:Y:S04]  /*3f60*/  @!P0 LDG.E.128 R4, [R8.64] ;  /* 0x0000000608048981 */ /* 0x000368000c1e1d00 */
[----:B------:R1:W5:Y:S01]  /*3f70*/  @!P0 LDG.E.128 R24, [R2.64] ;  /* 0x0000000602188981 */ /* 0x000362000c1e1d00 */
[----:B------:R-:W-:Y:S11]  /*3f80*/  ISETP.GE.AND P0, PT, R134, c[0x0][0x27c], PT ;  /* 0x00009f0086007a0c */ /* 0x000ff60003f06270 */
[----:B------:R-:W-:Y:S02]  /*3f90*/  @!UPT UIADD3 URZ, URZ, URZ, URZ ;  /* 0x0000003f3f3ff290 */ /* 0x000fe4000fffe03f */
[----:B------:R1:W5:Y:S04]  /*3fa0*/  @!P0 LDG.E.128 R16, [R8.64+0x80] ;  /* 0x0000800608108981 */ /* 0x000368000c1e1d00 */
[----:B------:R1:W5:Y:S02]  /*3fb0*/  @!P0 LDG.E.128 R40, [R2.64+0x80] ;  /* 0x0000800602288981 */ /* 0x000364000c1e1d00 */
.L_x_153:
[----:B------:R-:W-:Y:S05]  /*3fc0*/  BSYNC B0 ;  /* 0x0000000000007941 */ /* 0x000fea0003800000 */
.L_x_152:
[----:B------:R-:W-:Y:S04]  /*3fd0*/  IADD3 R58, P0, R128, R10, RZ ;  /* 0x0000000a803a7210 */ /* 0x000fe80007f1e0ff */
[----:B------:R-:W-:Y:S01]  /*3fe0*/  IADD3.X R57, R13, R104, RZ, P0, !PT ;  /* 0x000000680d397210 */ /* 0x000fe200007fe4ff */
        /* <DEDUP_REMOVED lines=17> */
[----:B------:R-:W-:Y:S01]  /*4100*/  LDS.128 R12, [R86+0xc080] ;  /* 0x00c08000560c7984 */ /* 0x000fe20000000c00 */
[C---:B------:R-:W-:Y:S01]  /*4110*/  IADD3 R0, P1, P0, R62.reuse, R58, R84 ;  /* 0x0000003a3e007210 */ /* 0x040fe2000783e054 */
[----:B------:R-:W-:Y:S01]  /*4120*/  IMAD.MOV.U32 R28, RZ, RZ, R24 ;  /* 0x000000ffff1c7224 */ /* 0x000fe200078e0018 */
[----:B------:R-:W-:Y:S01]  /*4130*/  MOV R22, R26 ;  /* 0x0000001a00167202 */ /* 0x000fe20000000f00 */
[----:B------:R-:W-:Y:S01]  /*4140*/  IMAD.MOV.U32 R9, RZ, RZ, R4 ;  /* 0x000000ffff097224 */ /* 0x000fe200078e0004 */
[CC--:B------:R-:W-:Y:S01]  /*4150*/  IADD3.X R3, R61.reuse, R57.reuse, R93, P1, P0 ;  /* 0x000000393d037210 */ /* 0x0c0fe20000fe045d */
[----:B------:R-:W-:Y:S02]  /*4160*/  IMAD.MOV.U32 R30, RZ, RZ, R25 ;  /* 0x000000ffff1e7224 */ /* 0x000fe400078e0019 */
[----:B------:R-:W1:Y:S04]  /*4170*/  LDS.128 R36, [R90+0xc080] ;  /* 0x00c080005a247984 */ /* 0x000e680000000c00 */
[----:B------:R-:W-:Y:S04]  /*4180*/  @!P2 IADD3 R2, P1, P0, R62, R58, R65 ;  /* 0x0000003a3e02a210 */ /* 0x000fe8000783e041 */
[----:B------:R-:W-:Y:S02]  /*4190*/  @!P2 IADD3.X R8, R61, R57, R88, P1, P0 ;  /* 0x000000393d08a210 */ /* 0x000fe40000fe0458 */
[C---:B------:R-:W-:Y:S04]  /*41a0*/  LEA R52, P0, R0.reuse, c[0x0][0x1c8], 0x1 ;  /* 0x0000720000347a11 */ /* 0x040fe800078008ff */
[----:B------:R-:W-:Y:S01]  /*41b0*/  LEA.HI.X R53, R0, c[0x0][0x1cc], R3, 0x1, P0 ;  /* 0x0000730000357a11 */ /* 0x000fe200000f0c03 */
[----:B------:R-:W-:Y:S01]  /*41c0*/  IMAD.MOV.U32 R3, RZ, RZ, R6 ;  /* 0x000000ffff037224 */ /* 0x000fe200078e0006 */
[C---:B------:R-:W-:Y:S04]  /*41d0*/  @!P2 LEA R50, P0, R2.reuse, c[0x0][0x1c8], 0x1 ;  /* 0x000072000232aa11 */ /* 0x040fe800078008ff */
[----:B------:R-:W-:Y:S01]  /*41e0*/  @!P2 LEA.HI.X R51, R2, c[0x0][0x1cc], R8, 0x1, P0 ;  /* 0x000073000233aa11 */ /* 0x000fe200000f0c08 */
[----:B------:R-:W-:Y:S01]  /*41f0*/  IMAD.MOV.U32 R8, RZ, RZ, R5 ;  /* 0x000000ffff087224 */ /* 0x000fe200078e0005 */
[----:B------:R-:W-:Y:S01]  /*4200*/  ISETP.GE.AND P0, PT, R132, c[0x0][0x27c], PT ;  /* 0x00009f0084007a0c */ /* 0x000fe20003f06270 */
[----:B------:R-:W-:Y:S11]  /*4210*/  IMAD.MOV.U32 R2, RZ, RZ, R7 ;  /* 0x000000ffff027224 */ /* 0x000ff600078e0007 */
[----:B------:R-:W-:Y:S01]  /*4220*/  @!UPT UIADD3 URZ, URZ, URZ, URZ ;  /* 0x0000003f3f3ff290 */ /* 0x000fe2000fffe03f */
[----:B------:R-:W-:Y:S02]  /*4230*/  @!P0 SHF.R.U64 R23, R26, 0x10, R27 ;  /* 0x000000101a178819 */ /* 0x000fe4000000121b */
[----:B------:R-:W-:Y:S02]  /*4240*/  @!P0 SHF.R.U32.HI R0, RZ, 0x10, R7 ;  /* 0x00000010ff008819 */ /* 0x000fe40000011607 */
[----:B------:R-:W-:Y:S01]  /*4250*/  @!P0 SHF.R.U64 R29, R24, 0x10, R25 ;  /* 0x00000010181d8819 */ /* 0x000fe20000001219 */
[----:B------:R-:W-:Y:S01]  /*4260*/  IMAD.MOV.U32 R24, RZ, RZ, R27 ;  /* 0x000000ffff187224 */ /* 0x000fe200078e001b */
[----:B-1----:R-:W-:Y:S02]  /*4270*/  @!P0 LOP3.LUT R26, R37, 0xffff0000, RZ, 0xc0, !PT ;  /* 0xffff0000251a8812 */ /* 0x002fe400078ec0ff */
[C---:B------:R-:W-:Y:S02]  /*4280*/  @!P0 SHF.L.U32 R32, R39.reuse, 0x10, RZ ;  /* 0x0000001027208819 */ /* 0x040fe400000006ff */
[----:B------:R-:W-:Y:S02]  /*4290*/  @!P0 LOP3.LUT R34, R39, 0xffff0000, RZ, 0xc0, !PT ;  /* 0xffff000027228812 */ /* 0x000fe400078ec0ff */
[----:B------:R-:W-:Y:S02]  /*42a0*/  @!P0 SHF.R.U64 R10, R4, 0x10, R5 ;  /* 0x00000010040a8819 */ /* 0x000fe40000001205 */
[----:B------:R-:W-:Y:S02]  /*42b0*/  @!P0 SHF.R.U32.HI R25, RZ, 0x10, R25 ;  /* 0x00000010ff198819 */ /* 0x000fe40000011619 */
[----:B------:R-:W-:Y:S02]  /*42c0*/  @!P0 SHF.R.U32.HI R21, RZ, 0x10, R27 ;  /* 0x00000010ff158819 */ /* 0x000fe4000001161b */
[----:B------:R-:W-:Y:S02]  /*42d0*/  @!P0 PRMT R27, R28, 0x5410, R29 ;  /* 0x000054101c1b8816 */ /* 0x000fe4000000001d */
[----:B------:R-:W-:Y:S02]  /*42e0*/  @!P0 SHF.L.U32 R28, R38, 0x10, RZ ;  /* 0x00000010261c8819 */ /* 0x000fe400000006ff */
[----:B------:R-:W-:Y:S02]  /*42f0*/  @!P0 PRMT R25, R30, 0x5410, R25 ;  /* 0x000054101e198816 */ /* 0x000fe40000000019 */
[----:B------:R-:W-:Y:S02]  /*4300*/  @!P0 LOP3.LUT R30, R38, 0xffff0000, RZ, 0xc0, !PT ;  /* 0xffff0000261e8812 */ /* 0x000fe400078ec0ff */
[----:B------:R-:W-:Y:S01]  /*4310*/  @!P0 PRMT R33, R24, 0x5410, R21 ;  /* 0x0000541018218816 */ /* 0x000fe20000000015 */
[----:B------:R-:W-:Y:S01]  /*4320*/  @!P0 IMAD.U32 R24, R37, 0x10000, RZ ;  /* 0x0001000025188824 */ /* 0x000fe200078e00ff */
[----:B------:R-:W-:Y:S01]  /*4330*/  @!P0 PRMT R29, R22, 0x5410, R23 ;  /* 0x00005410161d8816 */ /* 0x000fe20000000017 */
[C---:B------:R-:W-:Y:S01]  /*4340*/  @!P0 IMAD.U32 R23, R25.reuse, 0x10000, RZ ;  /* 0x0001000019178824 */ /* 0x040fe200078e00ff */
[----:B------:R-:W-:Y:S02]  /*4350*/  @!P0 LOP3.LUT R25, R25, 0xffff0000, RZ, 0xc0, !PT ;  /* 0xffff000019198812 */ /* 0x000fe400078ec0ff */
[----:B------:R-:W-:Y:S02]  /*4360*/  @!P0 SHF.R.U32.HI R4, RZ, 0x10, R5 ;  /* 0x00000010ff048819 */ /* 0x000fe40000011605 */
[----:B------:R-:W-:Y:S02]  /*4370*/  @!P0 SHF.R.U64 R5, R6, 0x10, R7 ;  /* 0x0000001006058819 */ /* 0x000fe40000001207 */
[----:B------:R-:W-:Y:S02]  /*4380*/  @!P0 PRMT R7, R9, 0x5410, R10 ;  /* 0x0000541009078816 */ /* 0x000fe4000000000a */
[----:B------:R-:W-:Y:S02]  /*4390*/  @!P0 SHF.L.U32 R9, R36, 0x10, RZ ;  /* 0x0000001024098819 */ /* 0x000fe400000006ff */
[----:B------:R-:W-:Y:S01]  /*43a0*/  @!P0 PRMT R10, R2, 0x5410, R0 ;  /* 0x00005410020a8816 */ /* 0x000fe20000000000 */
[----:B------:R-:W-:Y:S01]  /*43b0*/  @!P0 IMAD.U32 R0, R12, 0x10000, RZ ;  /* 0x000100000c008824 */ /* 0x000fe200078e00ff */
[----:B------:R-:W-:Y:S01]  /*43c0*/  @!P0 PRMT R6, R8, 0x5410, R4 ;  /* 0x0000541008068816 */ /* 0x000fe20000000004 */
[----:B------:R-:W-:Y:S01]  /*43d0*/  @!P0 IMAD.U32 R2, R7, 0x10000, RZ ;  /* 0x0001000007028824 */ /* 0x000fe200078e00ff */
[----:B------:R-:W-:Y:S01]  /*43e0*/  @!P0 PRMT R8, R3, 0x5410, R5 ;  /* 0x0000541003088816 */ /* 0x000fe20000000005 */
[----:B------:R-:W-:Y:S01]  /*43f0*/  @!P0 IMAD.U32 R5, R27, 0x10000, RZ ;  /* 0x000100001b058824 */ /* 0x000fe200078e00ff */
[----:B------:R-:W-:Y:S01]  /*4400*/  @!P0 SHF.L.U32 R3, R13, 0x10, RZ ;  /* 0x000000100d038819 */ /* 0x000fe200000006ff */
[C---:B------:R-:W-:Y:S01]  /*4410*/  @!P0 IMAD.U32 R4, R6.reuse, 0x10000, RZ ;  /* 0x0001000006048824 */ /* 0x040fe200078e00ff */
[----:B------:R-:W-:Y:S01]  /*4420*/  @!P0 LOP3.LUT R6, R6, 0xffff0000, RZ, 0xc0, !PT ;  /* 0xffff000006068812 */ /* 0x000fe200078ec0ff */
[C---:B------:R-:W-:Y:S01]  /*4430*/  @!P0 FMUL.FTZ R21, R0.reuse, R5 ;  /* 0x0000000500158220 */ /* 0x040fe20000410000 */
[----:B------:R-:W-:Y:S01]  /*4440*/  @!P0 LOP3.LUT R7, R7, 0xffff0000, RZ, 0xc0, !PT ;  /* 0xffff000007078812 */ /* 0x000fe200078ec0ff */
[-C--:B------:R-:W-:Y:S02]  /*4450*/  @!P0 FMUL.FTZ R0, R0, R2.reuse ;  /* 0x0000000200008220 */ /* 0x080fe40000410000 */
[----:B------:R-:W-:Y:S02]  /*4460*/  @!P0 FMUL.FTZ R22, R3, R23 ;  /* 0x0000001703168220 */ /* 0x000fe40000410000 */
[----:B------:R-:W-:Y:S01]  /*4470*/  @!P0 FFMA.FTZ R59, R9, R2, -R21 ;  /* 0x00000002093b8223 */ /* 0x000fe20000010815 */
[----:B------:R-:W-:Y:S01]  /*4480*/  @!P0 LOP3.LUT R2, R13, 0xffff0000, RZ, 0xc0, !PT ;  /* 0xffff00000d028812 */ /* 0x000fe200078ec0ff */
[----:B------:R-:W-:Y:S01]  /*4490*/  @!P0 FFMA.FTZ R0, R5, R9, R0 ;  /* 0x0000000905008223 */ /* 0x000fe20000010000 */
[----:B------:R-:W-:Y:S01]  /*44a0*/  @!P0 LOP3.LUT R5, R12, 0xffff0000, RZ, 0xc0, !PT ;  /* 0xffff00000c058812 */ /* 0x000fe200078ec0ff */
[-C--:B------:R-:W-:Y:S01]  /*44b0*/  @!P0 FFMA.FTZ R56, R24, R4.reuse, -R22 ;  /* 0x0000000418388223 */ /* 0x080fe20000010816 */
[----:B------:R-:W-:Y:S01]  /*44c0*/  @!P0 LOP3.LUT R22, R36, 0xffff0000, RZ, 0xc0, !PT ;  /* 0xffff000024168812 */ /* 0x000fe200078ec0ff */
[C---:B------:R-:W-:Y:S01]  /*44d0*/  @!P0 FMUL.FTZ R9, R2.reuse, R25 ;  /* 0x0000001902098220 */ /* 0x040fe20000410000 */
[----:B------:R-:W-:Y:S01]  /*44e0*/  @!P0 LOP3.LUT R21, R27, 0xffff0000, RZ, 0xc0, !PT ;  /* 0xffff00001b158812 */ /* 0x000fe200078ec0ff */
[----:B------:R-:W-:Y:S02]  /*44f0*/  @!P0 FMUL.FTZ R3, R3, R4 ;  /* 0x0000000403038220 */ /* 0x000fe40000410000 */
[-C--:B------:R-:W-:Y:S02]  /*4500*/  @!P0 FMUL.FTZ R4, R2, R6.reuse ;  /* 0x0000000602048220 */ /* 0x080fe40000410000 */
[----:B------:R-:W-:Y:S02]  /*4510*/  @!P0 FMUL.FTZ R27, R5, R21 ;  /* 0x00000015051b8220 */ /* 0x000fe40000410000 */
[----:B------:R-:W-:Y:S01]  /*4520*/  @!P0 FFMA.FTZ R55, R26, R6, -R9 ;  /* 0x000000061a378223 */ /* 0x000fe20000010809 */
[----:B------:R-:W-:Y:S01]  /*4530*/  @!P0 LOP3.LUT R6, R14, 0xffff0000, RZ, 0xc0, !PT ;  /* 0xffff00000e068812 */ /* 0x000fe200078ec0ff */
[-C--:B------:R-:W-:Y:S02]  /*4540*/  @!P0 FFMA.FTZ R54, R22, R7.reuse, -R27 ;  /* 0x0000000716368223 */ /* 0x080fe4000001081b */
[C---:B------:R-:W-:Y:S01]  /*4550*/  @!P0 IMAD.U32 R27, R29.reuse, 0x10000, RZ ;  /* 0x000100001d1b8824 */ /* 0x040fe200078e00ff */
[----:B------:R-:W-:Y:S01]  /*4560*/  @!P0 LOP3.LUT R29, R29, 0xffff0000, RZ, 0xc0, !PT ;  /* 0xffff00001d1d8812 */ /* 0x000fe200078ec0ff */
[----:B------:R-:W-:Y:S02]  /*4570*/  @!P0 FMUL.FTZ R2, R5, R7 ;  /* 0x0000000705028220 */ /* 0x000fe40000410000 */
[----:B------:R-:W-:Y:S02]  /*4580*/  @!P0 IMAD.U32 R5, R14, 0x10000, RZ ;  /* 0x000100000e058824 */ /* 0x000fe400078e00ff */
[C---:B------:R-:W-:Y:S01]  /*4590*/  @!P0 IMAD.U32 R7, R8.reuse, 0x10000, RZ ;  /* 0x0001000008078824 */ /* 0x040fe200078e00ff */
[----:B------:R-:W-:Y:S01]  /*45a0*/  @!P0 LOP3.LUT R8, R8, 0xffff0000, RZ, 0xc0, !PT ;  /* 0xffff000008088812 */ /* 0x000fe200078ec0ff */
[C---:B------:R-:W-:Y:S02]  /*45b0*/  @!P0 FMUL.FTZ R31, R6.reuse, R29 ;  /* 0x0000001d061f8220 */ /* 0x040fe40000410000 */
[----:B------:R-:W-:Y:S02]  /*45c0*/  @!P0 FMUL.FTZ R9, R5, R27 ;  /* 0x0000001b05098220 */ /* 0x000fe40000410000 */
[-C--:B------:R-:W-:Y:S02]  /*45d0*/  @!P0 FMUL.FTZ R6, R6, R8.reuse ;  /* 0x0000000806068220 */ /* 0x080fe40000410000 */
[----:B------:R-:W-:Y:S01]  /*45e0*/  @!P0 FFMA.FTZ R48, R30, R8, -R31 ;  /* 0x000000081e308223 */ /* 0x000fe2000001081f */
[----:B------:R-:W-:Y:S01]  /*45f0*/  @!P0 LOP3.LUT R8, R15, 0xffff0000, RZ, 0xc0, !PT ;  /* 0xffff00000f088812 */ /* 0x000fe200078ec0ff */
[C---:B------:R-:W-:Y:S01]  /*4600*/  @!P0 IMAD.U32 R31, R33.reuse, 0x10000, RZ ;  /* 0x00010000211f8824 */ /* 0x040fe200078e00ff */
[----:B------:R-:W-:Y:S01]  /*4610*/  @!P0 LOP3.LUT R33, R33, 0xffff0000, RZ, 0xc0, !PT ;  /* 0xffff000021218812 */ /* 0x000fe200078ec0ff */
[-C--:B------:R-:W-:Y:S02]  /*4620*/  @!P0 FMUL.FTZ R5, R5, R7.reuse ;  /* 0x0000000705058220 */ /* 0x080fe40000410000 */
[----:B------:R-:W-:Y:S02]  /*4630*/  @!P0 FFMA.FTZ R49, R28, R7, -R9 ;  /* 0x000000071c318223 */ /* 0x000fe40000010809 */
[----:B------:R-:W-:Y:S02]  /*4640*/  @!P0 IMAD.U32 R7, R15, 0x10000, RZ ;  /* 0x000100000f078824 */ /* 0x000fe400078e00ff */
[C---:B------:R-:W-:Y:S01]  /*4650*/  @!P0 IMAD.U32 R9, R10.reuse, 0x10000, RZ ;  /* 0x000100000a098824 */ /* 0x040fe200078e00ff */
[----:B------:R-:W-:Y:S01]  /*4660*/  @!P0 LOP3.LUT R10, R10, 0xffff0000, RZ, 0xc0, !PT ;  /* 0xffff00000a0a8812 */ /* 0x000fe200078ec0ff */
[----:B------:R-:W-:Y:S01]  /*4670*/  @!P0 FFMA.FTZ R2, R21, R22, R2 ;  /* 0x0000001615028223 */ /* 0x000fe20000010002 */
[----:B------:R-:W-:Y:S01]  /*4680*/  @!P0 F2FP.BF16.PACK_AB R21, R48, R49 ;  /* 0x000000313015823e */ /* 0x000fe200000010ff */
[----:B------:R-:W-:Y:S01]  /*4690*/  @!P0 FMUL.FTZ R35, R7, R31 ;  /* 0x0000001f07238220 */ /* 0x000fe20000410000 */
[----:B------:R-:W-:Y:S01]  /*46a0*/  @!P0 F2FP.BF16.PACK_AB R22, R54, R59 ;  /* 0x0000003b3616823e */ /* 0x000fe200000010ff */
[----:B------:R-:W-:Y:S02]  /*46b0*/  @!P0 FMUL.FTZ R47, R8, R33 ;  /* 0x00000021082f8220 */ /* 0x000fe40000410000 */
[----:B------:R-:W-:Y:S01]  /*46c0*/  @!P0 FFMA.FTZ R3, R23, R24, R3 ;  /* 0x0000001817038223 */ /* 0x000fe20000010003 */
[----:B------:R-:W-:Y:S01]  /*46d0*/  @!P0 MOV R36, R22 ;  /* 0x0000001600248202 */ /* 0x000fe20000000f00 */
[----:B------:R-:W-:Y:S02]  /*46e0*/  @!P0 FFMA.FTZ R4, R25, R26, R4 ;  /* 0x0000001a19048223 */ /* 0x000fe40000010004 */
[-C--:B------:R-:W-:Y:S02]  /*46f0*/  @!P0 FMUL.FTZ R7, R7, R9.reuse ;  /* 0x0000000907078220 */ /* 0x080fe40000410000 */
[----:B------:R-:W-:Y:S01]  /*4700*/  @!P0 FFMA.FTZ R9, R32, R9, -R35 ;  /* 0x0000000920098223 */ /* 0x000fe20000010823 */
[----:B------:R-:W-:Y:S01]  /*4710*/  @!P0 F2FP.BF16.PACK_AB R35, R55, R56 ;  /* 0x000000383723823e */ /* 0x000fe200000010ff */
[----:B------:R-:W-:Y:S01]  /*4720*/  @!P0 FFMA.FTZ R47, R34, R10, -R47 ;  /* 0x0000000a222f8223 */ /* 0x000fe2000001082f */
[----:B------:R-:W-:Y:S01]  /*4730*/  @!P0 F2FP.BF16.PACK_AB R3, R4, R3 ;  /* 0x000000030403823e */ /* 0x000fe200000010ff */
[----:B------:R-:W-:Y:S02]  /*4740*/  @!P0 FFMA.FTZ R5, R27, R28, R5 ;  /* 0x0000001c1b058223 */ /* 0x000fe40000010005 */
[----:B------:R-:W-:Y:S01]  /*4750*/  @!P0 FMUL.FTZ R8, R8, R10 ;  /* 0x0000000a08088220 */ /* 0x000fe20000410000 */
[----:B------:R-:W-:Y:S01]  /*4760*/  @!P0 F2FP.BF16.PACK_AB R10, R47, R9 ;  /* 0x000000092f0a823e */ /* 0x000fe200000010ff */
[----:B------:R-:W-:Y:S01]  /*4770*/  @!P0 FFMA.FTZ R6, R29, R30, R6 ;  /* 0x0000001e1d068223 */ /* 0x000fe20000010006 */
[----:B------:R-:W-:Y:S01]  /*4780*/  @!P0 F2FP.BF16.PACK_AB R9, R2, R0 ;  /* 0x000000000209823e */ /* 0x000fe200000010ff */
[----:B------:R-:W-:Y:S01]  /*4790*/  @!P0 FFMA.FTZ R7, R31, R32, R7 ;  /* 0x000000201f078223 */ /* 0x000fe20000010007 */
[----:B------:R-:W-:Y:S01]  /*47a0*/  @!P0 MOV R39, R10 ;  /* 0x0000000a00278202 */ /* 0x000fe20000000f00 */
[----:B------:R-:W-:Y:S01]  /*47b0*/  @!P0 FFMA.FTZ R8, R33, R34, R8 ;  /* 0x0000002221088223 */ /* 0x000fe20000010008 */
[----:B------:R-:W-:Y:S01]  /*47c0*/  @!P0 F2FP.BF16.PACK_AB R2, R6, R5 ;  /* 0x000000050602823e */ /* 0x000fe200000010ff */
[----:B------:R-:W-:Y:S02]  /*47d0*/  @!P0 IMAD.MOV.U32 R37, RZ, RZ, R35 ;  /* 0x000000ffff258224 */ /* 0x000fe400078e0023 */
[----:B------:R-:W-:Y:S01]  /*47e0*/  @!P0 IMAD.MOV.U32 R38, RZ, RZ, R21 ;  /* 0x000000ffff268224 */ /* 0x000fe200078e0015 */
[----:B------:R-:W-:Y:S01]  /*47f0*/  @!P0 F2FP.BF16.PACK_AB R0, R8, R7 ;  /* 0x000000070800823e */ /* 0x000fe200000010ff */
[----:B------:R-:W-:Y:S01]  /*4800*/  @!P0 IMAD.MOV.U32 R12, RZ, RZ, R9 ;  /* 0x000000ffff0c8224 */ /* 0x000fe200078e0009 */
[----:B------:R-:W-:Y:S01]  /*4810*/  @!P0 MOV R14, R2 ;  /* 0x00000002000e8202 */ /* 0x000fe20000000f00 */
[----:B------:R-:W-:Y:S01]  /*4820*/  @!P0 IMAD.MOV.U32 R13, RZ, RZ, R3 ;  /* 0x000000ffff0d8224 */ /* 0x000fe200078e0003 */
[----:B------:R1:W-:Y:S01]  /*4830*/  STG.E.128 [R52.64], R36 ;  /* 0x0000002434007986 */ /* 0x0003e2000c101d06 */
[----:B------:R-:W-:Y:S07]  /*4840*/  @!P0 IMAD.MOV.U32 R15, RZ, RZ, R0 ;  /* 0x000000ffff0f8224 */ /* 0x000fee00078e0000 */
[----:B------:R1:W-:Y:S02]  /*4850*/  @!P2 STG.E.128 [R50.64], R12 ;  /* 0x0000000c3200a986 */ /* 0x0003e4000c101d06 */
.L_x_155:
[----:B------:R-:W-:Y:S05]  /*4860*/  BSYNC B0 ;  /* 0x0000000000007941 */ /* 0x000fea0003800000 */
.L_x_154:
[----:B------:R-:W-:Y:S11]  /*4870*/  ISETP.GE.AND P0, PT, R134, c[0x0][0x1d4], PT ;  /* 0x0000750086007a0c */ /* 0x000ff60003f06270 */
[----:B------:R-:W-:Y:S02]  /*4880*/  @!UPT UIADD3 URZ, URZ, URZ, URZ ;  /* 0x0000003f3f3ff290 */ /* 0x000fe4000fffe03f */
[----:B------:R-:W-:-:S05]  /*4890*/  @P0 BRA `(.L_x_145) ;  /* 0x0000087000000947 */ /* 0x000fca0003800000 */
[----:B------:R-:W-:Y:S01]  /*48a0*/  IADD3 R0, P1, P0, R62, R58, R67 ;  /* 0x0000003a3e007210 */ /* 0x000fe2000783e043 */
[----:B-1----:R-:W-:Y:S03]  /*48b0*/  LDS.128 R12, [R85+0xc080] ;  /* 0x00c08000550c7984 */ /* 0x002fe60000000c00 */
[----:B------:R-:W-:Y:S02]  /*48c0*/  IADD3.X R2, R61, R57, R92, P1, P0 ;  /* 0x000000393d027210 */ /* 0x000fe40000fe045c */
[C---:B------:R-:W-:Y:S03]  /*48d0*/  LEA R48, P0, R0.reuse, c[0x0][0x1c8], 0x1 ;  /* 0x0000720000307a11 */ /* 0x040fe600078008ff */
[----:B------:R-:W1:Y:S01]  /*48e0*/  LDS.128 R32, [R89+0xc080] ;  /* 0x00c0800059207984 */ /* 0x000e620000000c00 */
[----:B------:R-:W-:Y:S02]  /*48f0*/  LEA.HI.X R49, R0, c[0x0][0x1cc], R2, 0x1, P0 ;  /* 0x0000730000317a11 */ /* 0x000fe400000f0c02 */
[----:B------:R-:W-:Y:S11]  /*4900*/  ISETP.GE.AND P0, PT, R134, c[0x0][0x27c], PT ;  /* 0x00009f0086007a0c */ /* 0x000ff60003f06270 */
[----:B------:R-:W-:Y:S02]  /*4910*/  @!UPT UIADD3 URZ, URZ, URZ, URZ ;  /* 0x0000003f3f3ff290 */ /* 0x000fe4000fffe03f */
[--C-:B------:R-:W-:Y:S02]  /*4920*/  @!P0 SHF.R.U32.HI R2, RZ, 0x10, R17.reuse ;  /* 0x00000010ff028819 */ /* 0x100fe40000011611 */
[----:B------:R-:W-:Y:S02]  /*4930*/  @!P0 SHF.R.U64 R3, R16, 0x10, R17 ;  /* 0x0000001010038819 */ /* 0x000fe40000001211 */
[--C-:B------:R-:W-:Y:S02]  /*4940*/  @!P0 SHF.R.U32.HI R5, RZ, 0x10, R41.reuse ;  /* 0x00000010ff058819 */ /* 0x100fe40000011629 */
[----:B------:R-:W-:Y:S02]  /*4950*/  @!P0 SHF.R.U64 R6, R40, 0x10, R41 ;  /* 0x0000001028068819 */ /* 0x000fe40000001229 */
[----:B------:R-:W-:Y:S02]  /*4960*/  @!P0 PRMT R5, R44, 0x5410, R5 ;  /* 0x000054102c058816 */ /* 0x000fe40000000005 */
[----:B------:R-:W-:Y:S02]  /*4970*/  @!P0 SHF.R.U32.HI R9, RZ, 0x10, R43 ;  /* 0x00000010ff098819 */ /* 0x000fe4000001162b */
[--C-:B------:R-:W-:Y:S01]  /*4980*/  @!P0 SHF.R.U64 R4, R18, 0x10, R19.reuse ;  /* 0x0000001012048819 */ /* 0x100fe20000001213 */
[----:B------:R-:W-:Y:S01]  /*4990*/  @!P0 IMAD.U32 R21, R5, 0x10000, RZ ;  /* 0x0001000005158824 */ /* 0x000fe200078e00ff */
[----:B------:R-:W-:Y:S02]  /*49a0*/  @!P0 SHF.R.U32.HI R0, RZ, 0x10, R19 ;  /* 0x00000010ff008819 */ /* 0x000fe40000011613 */
[----:B------:R-:W-:Y:S02]  /*49b0*/  @!P0 SHF.R.U64 R7, R42, 0x10, R43 ;  /* 0x000000102a078819 */ /* 0x000fe4000000122b */
[----:B------:R-:W-:Y:S02]  /*49c0*/  @!P0 PRMT R8, R44, 0x5432, R6 ;  /* 0x000054322c088816 */ /* 0x000fe40000000006 */
[----:B------:R-:W-:Y:S02]  /*49d0*/  @!P0 PRMT R10, R20, 0x5410, R4 ;  /* 0x00005410140a8816 */ /* 0x000fe40000000004 */
[----:B------:R-:W-:Y:S01]  /*49e0*/  @!P0 PRMT R26, R45, 0x5410, R7 ;  /* 0x000054102d1a8816 */ /* 0x000fe20000000007 */
[----:B------:R-:W-:Y:S01]  /*49f0*/  @!P0 IMAD.U32 R16, R8, 0x10000, RZ ;  /* 0x0001000008108824 */ /* 0x000fe200078e00ff */
[C---:B-1----:R-:W-:Y:S01]  /*4a00*/  @!P0 LOP3.LUT R23, R33.reuse, 0xffff0000, RZ, 0xc0, !PT ;  /* 0xffff000021178812 */ /* 0x042fe200078ec0ff */
[----:B------:R-:W-:Y:S01]  /*4a10*/  @!P0 IMAD.U32 R22, R33, 0x10000, RZ ;  /* 0x0001000021168824 */ /* 0x000fe200078e00ff */
[C---:B------:R-:W-:Y:S01]  /*4a20*/  @!P0 SHF.L.U32 R29, R35.reuse, 0x10, RZ ;  /* 0x00000010231d8819 */ /* 0x040fe200000006ff */
[----:B------:R-:W-:Y:S01]  /*4a30*/  @!P0 IMAD.U32 R17, R32, 0x10000, RZ ;  /* 0x0001000020118824 */ /* 0x000fe200078e00ff */
[----:B------:R-:W-:Y:S01]  /*4a40*/  @!P0 LOP3.LUT R31, R35, 0xffff0000, RZ, 0xc0, !PT ;  /* 0xffff0000231f8812 */ /* 0x000fe200078ec0ff */
[----:B------:R-:W-:Y:S01]  /*4a50*/  @!P0 IMAD.U32 R24, R26, 0x10000, RZ ;  /* 0x000100001a188824 */ /* 0x000fe200078e00ff */
[C---:B------:R-:W-:Y:S01]  /*4a60*/  @!P0 PRMT R2, R11.reuse, 0x5410, R2 ;  /* 0x000054100b028816 */ /* 0x040fe20000000002 */
[----:B------:R-:W-:Y:S01]  /*4a70*/  @!P0 IMAD.U32 R25, R34, 0x10000, RZ ;  /* 0x0001000022198824 */ /* 0x000fe200078e00ff */
[----:B------:R-:W-:Y:S01]  /*4a80*/  @!P0 PRMT R6, R11, 0x5432, R3 ;  /* 0x000054320b068816 */ /* 0x000fe20000000003 */
[----:B------:R-:W-:Y:S01]  /*4a90*/  @!P0 IMAD.U32 R3, R13, 0x10000, RZ ;  /* 0x000100000d038824 */ /* 0x000fe200078e00ff */
[----:B------:R-:W-:Y:S01]  /*4aa0*/  @!P0 PRMT R11, R45, 0x5432, R9 ;  /* 0x000054322d0b8816 */ /* 0x000fe20000000009 */
[----:B------:R-:W-:Y:S01]  /*4ab0*/  @!P0 IMAD.U32 R4, R2, 0x10000, RZ ;  /* 0x0001000002048824 */ /* 0x000fe200078e00ff */
[----:B------:R-:W-:Y:S01]  /*4ac0*/  @!P0 PRMT R9, R20, 0x5432, R0 ;  /* 0x0000543214098816 */ /* 0x000fe20000000000 */
[C---:B------:R-:W-:Y:S01]  /*4ad0*/  @!P0 FMUL.FTZ R7, R3.reuse, R21 ;  /* 0x0000001503078220 */ /* 0x040fe20000410000 */
[----:B------:R-:W-:Y:S01]  /*4ae0*/  @!P0 LOP3.LUT R2, R2, 0xffff0000, RZ, 0xc0, !PT ;  /* 0xffff000002028812 */ /* 0x000fe200078ec0ff */
[-C--:B------:R-:W-:Y:S01]  /*4af0*/  @!P0 FMUL.FTZ R3, R3, R4.reuse ;  /* 0x0000000403038220 */ /* 0x080fe20000410000 */
[----:B------:R-:W-:Y:S01]  /*4b00*/  @!P0 LOP3.LUT R30, R11, 0xffff0000, RZ, 0xc0, !PT ;  /* 0xffff00000b1e8812 */ /* 0x000fe200078ec0ff */
[----:B------:R-:W-:Y:S01]  /*4b10*/  @!P0 FFMA.FTZ R45, R22, R4, -R7 ;  /* 0x00000004162d8223 */ /* 0x000fe20000010807 */
[----:B------:R-:W-:Y:S01]  /*4b20*/  @!P0 LOP3.LUT R0, R13, 0xffff0000, RZ, 0xc0, !PT ;  /* 0xffff00000d008812 */ /* 0x000fe200078ec0ff */
[C---:B------:R-:W-:Y:S01]  /*4b30*/  @!P0 IMAD.U32 R7, R6.reuse, 0x10000, RZ ;  /* 0x0001000006078824 */ /* 0x040fe200078e00ff */
[----:B------:R-:W-:Y:S01]  /*4b40*/  @!P0 LOP3.LUT R6, R6, 0xffff0000, RZ, 0xc0, !PT ;  /* 0xffff000006068812 */ /* 0x000fe200078ec0ff */
[----:B------:R-:W-:Y:S01]  /*4b50*/  @!P0 IMAD.U32 R28, R11, 0x10000, RZ ;  /* 0x000100000b1c8824 */ /* 0x000fe200078e00ff */
[----:B------:R-:W-:Y:S01]  /*4b60*/  @!P0 LOP3.LUT R11, R10, 0xffff0000, RZ, 0xc0, !PT ;  /* 0xffff00000a0b8812 */ /* 0x000fe200078ec0ff */
[----:B------:R-:W-:Y:S01]  /*4b70*/  @!P0 FMUL.FTZ R4, R0, R2 ;  /* 0x0000000200048220 */ /* 0x000fe20000410000 */
[----:B------:R-:W-:Y:S02]  /*4b80*/  @!P0 LOP3.LUT R20, R5, 0xffff0000, RZ, 0xc0, !PT ;  /* 0xffff000005148812 */ /* 0x000fe400078ec0ff */
[----:B------:R-:W-:Y:S02]  /*4b90*/  @!P0 SHF.L.U32 R5, R12, 0x10, RZ ;  /* 0x000000100c058819 */ /* 0x000fe400000006ff */
[----:B------:R-:W-:Y:S01]  /*4ba0*/  @!P0 LOP3.LUT R26, R26, 0xffff0000, RZ, 0xc0, !PT ;  /* 0xffff00001a1a8812 */ /* 0x000fe200078ec0ff */
[----:B------:R-:W-:Y:S02]  /*4bb0*/  @!P0 FMUL.FTZ R18, R0, R20 ;  /* 0x0000001400128220 */ /* 0x000fe40000410000 */
[----:B------:R-:W-:Y:S02]  /*4bc0*/  @!P0 FMUL.FTZ R19, R5, R16 ;  /* 0x0000001005138220 */ /* 0x000fe40000410000 */
[----:B------:R-:W-:Y:S01]  /*4bd0*/  @!P0 FFMA.FTZ R44, R23, R2, -R18 ;  /* 0x00000002172c8223 */ /* 0x000fe20000010812 */
[----:B------:R-:W-:Y:S01]  /*4be0*/  @!P0 LOP3.LUT R2, R12, 0xffff0000, RZ, 0xc0, !PT ;  /* 0xffff00000c028812 */ /* 0x000fe200078ec0ff */
[-C--:B------:R-:W-:Y:S01]  /*4bf0*/  @!P0 FMUL.FTZ R0, R5, R7.reuse ;  /* 0x0000000705008220 */ /* 0x080fe20000410000 */
[----:B------:R-:W-:Y:S01]  /*4c00*/  @!P0 SHF.L.U32 R5, R14, 0x10, RZ ;  /* 0x000000100e058819 */ /* 0x000fe200000006ff */
[----:B------:R-:W-:Y:S01]  /*4c10*/  @!P0 FFMA.FTZ R43, R17, R7, -R19 ;  /* 0x00000007112b8223 */ /* 0x000fe20000010813 */
[----:B------:R-:W-:Y:S01]  /*4c20*/  @!P0 LOP3.LUT R19, R32, 0xffff0000, RZ, 0xc0, !PT ;  /* 0xffff000020138812 */ /* 0x000fe200078ec0ff */
[----:B------:R-:W-:Y:S01]  /*4c30*/  @!P0 IMAD.U32 R7, R10, 0x10000, RZ ;  /* 0x000100000a078824 */ /* 0x000fe200078e00ff */
[----:B------:R-:W-:Y:S01]  /*4c40*/  @!P0 LOP3.LUT R18, R8, 0xffff0000, RZ, 0xc0, !PT ;  /* 0xffff000008128812 */ /* 0x000fe200078ec0ff */
[C---:B------:R-:W-:Y:S02]  /*4c50*/  @!P0 FMUL.FTZ R27, R5.reuse, R24 ;  /* 0x00000018051b8220 */ /* 0x040fe40000410000 */
[-C--:B------:R-:W-:Y:S02]  /*4c60*/  @!P0 FMUL.FTZ R5, R5, R7.reuse ;  /* 0x0000000705058220 */ /* 0x080fe40000410000 */
[C---:B------:R-:W-:Y:S02]  /*4c70*/  @!P0 FMUL.FTZ R8, R2.reuse, R18 ;  /* 0x0000001202088220 */ /* 0x040fe40000410000 */
[-C--:B------:R-:W-:Y:S02]  /*4c80*/  @!P0 FMUL.FTZ R2, R2, R6.reuse ;  /* 0x0000000602028220 */ /* 0x080fe40000410000 */
[----:B------:R-:W-:Y:S01]  /*4c90*/  @!P0 FFMA.FTZ R42, R19, R6, -R8 ;  /* 0x00000006132a8223 */ /* 0x000fe20000010808 */
[----:B------:R-:W-:Y:S01]  /*4ca0*/  @!P0 LOP3.LUT R6, R14, 0xffff0000, RZ, 0xc0, !PT ;  /* 0xffff00000e068812 */ /* 0x000fe200078ec0ff */
[----:B------:R-:W-:Y:S01]  /*4cb0*/  @!P0 FFMA.FTZ R41, R25, R7, -R27 ;  /* 0x0000000719298223 */ /* 0x000fe2000001081b */
[----:B------:R-:W-:Y:S01]  /*4cc0*/  @!P0 LOP3.LUT R27, R34, 0xffff0000, RZ, 0xc0, !PT ;  /* 0xffff0000221b8812 */ /* 0x000fe200078ec0ff */
[C---:B------:R-:W-:Y:S01]  /*4cd0*/  @!P0 IMAD.U32 R7, R15.reuse, 0x10000, RZ ;  /* 0x000100000f078824 */ /* 0x040fe200078e00ff */
[----:B------:R-:W-:Y:S01]  /*4ce0*/  @!P0 LOP3.LUT R8, R15, 0xffff0000, RZ, 0xc0, !PT ;  /* 0xffff00000f088812 */ /* 0x000fe200078ec0ff */
[C---:B------:R-:W-:Y:S01]  /*4cf0*/  @!P0 IMAD.U32 R10, R9.reuse, 0x10000, RZ ;  /* 0x00010000090a8824 */ /* 0x040fe200078e00ff */
[----:B------:R-:W-:Y:S01]  /*4d00*/  @!P0 LOP3.LUT R9, R9, 0xffff0000, RZ, 0xc0, !PT ;  /* 0xffff000009098812 */ /* 0x000fe200078ec0ff */
[----:B------:R-:W-:Y:S02]  /*4d10*/  @!P0 FMUL.FTZ R38, R6, R26 ;  /* 0x0000001a06268220 */ /* 0x000fe40000410000 */
[----:B------:R-:W-:Y:S02]  /*4d20*/  @!P0 FFMA.FTZ R0, R16, R17, R0 ;  /* 0x0000001110008223 */ /* 0x000fe40000010000 */
[----:B------:R-:W-:Y:S02]  /*4d30*/  @!P0 FMUL.FTZ R37, R7, R28 ;  /* 0x0000001c07258220 */ /* 0x000fe40000410000 */
[----:B------:R-:W-:Y:S02]  /*4d40*/  @!P0 FMUL.FTZ R36, R8, R30 ;  /* 0x0000001e08248220 */ /* 0x000fe40000410000 */
[----:B------:R-:W-:Y:S02]  /*4d50*/  @!P0 FFMA.FTZ R2, R18, R19, R2 ;  /* 0x0000001312028223 */ /* 0x000fe40000010002 */
[----:B------:R-:W-:Y:S02]  /*4d60*/  @!P0 FFMA.FTZ R38, R27, R11, -R38 ;  /* 0x0000000b1b268223 */ /* 0x000fe40000010826 */
[----:B------:R-:W-:Y:S02]  /*4d70*/  @!P0 FFMA.FTZ R3, R21, R22, R3 ;  /* 0x0000001615038223 */ /* 0x000fe40000010003 */
[----:B------:R-:W-:Y:S01]  /*4d80*/  @!P0 FFMA.FTZ R40, R29, R10, -R37 ;  /* 0x0000000a1d288223 */ /* 0x000fe20000010825 */
[----:B------:R-:W-:Y:S01]  /*4d90*/  @!P0 F2FP.BF16.PACK_AB R37, R44, R45 ;  /* 0x0000002d2c25823e */ /* 0x000fe200000010ff */
[----:B------:R-:W-:Y:S01]  /*4da0*/  @!P0 FFMA.FTZ R39, R31, R9, -R36 ;  /* 0x000000091f278223 */ /* 0x000fe20000010824 */
[----:B------:R-:W-:Y:S01]  /*4db0*/  @!P0 F2FP.BF16.PACK_AB R36, R42, R43 ;  /* 0x0000002b2a24823e */ /* 0x000fe200000010ff */
[----:B------:R-:W-:Y:S02]  /*4dc0*/  @!P0 FMUL.FTZ R6, R6, R11 ;  /* 0x0000000b06068220 */ /* 0x000fe40000410000 */
[----:B------:R-:W-:Y:S01]  /*4dd0*/  @!P0 FFMA.FTZ R4, R20, R23, R4 ;  /* 0x0000001714048223 */ /* 0x000fe20000010004 */
[----:B------:R-:W-:Y:S01]  /*4de0*/  @!P0 MOV R32, R36 ;  /* 0x0000002400208202 */ /* 0x000fe20000000f00 */
[----:B------:R-:W-:Y:S01]  /*4df0*/  @!P0 FMUL.FTZ R7, R7, R10 ;  /* 0x0000000a07078220 */ /* 0x000fe20000410000 */
[----:B------:R-:W-:Y:S01]  /*4e00*/  @!P0 F2FP.BF16.PACK_AB R10, R38, R41 ;  /* 0x00000029260a823e */ /* 0x000fe200000010ff */
[----:B------:R-:W-:Y:S01]  /*4e10*/  @!P0 FFMA.FTZ R5, R24, R25, R5 ;  /* 0x0000001918058223 */ /* 0x000fe20000010005 */
[----:B------:R-:W-:Y:S01]  /*4e20*/  @!P0 F2FP.BF16.PACK_AB R11, R39, R40 ;  /* 0x00000028270b823e */ /* 0x000fe200000010ff */
[----:B------:R-:W-:Y:S01]  /*4e30*/  @!P0 FMUL.FTZ R8, R8, R9 ;  /* 0x0000000908088220 */ /* 0x000fe20000410000 */
[----:B------:R-:W-:Y:S01]  /*4e40*/  @!P0 F2FP.BF16.PACK_AB R9, R2, R0 ;  /* 0x000000000209823e */ /* 0x000fe200000010ff */
[----:B------:R-:W-:Y:S01]  /*4e50*/  @!P0 FFMA.FTZ R6, R26, R27, R6 ;  /* 0x0000001b1a068223 */ /* 0x000fe20000010006 */
[----:B------:R-:W-:Y:S01]  /*4e60*/  @!P0 MOV R35, R11 ;  /* 0x0000000b00238202 */ /* 0x000fe20000000f00 */
[----:B------:R-:W-:Y:S01]  /*4e70*/  @!P0 FFMA.FTZ R7, R28, R29, R7 ;  /* 0x0000001d1c078223 */ /* 0x000fe20000010007 */
[----:B------:R-:W-:Y:S01]  /*4e80*/  @!P0 F2FP.BF16.PACK_AB R3, R4, R3 ;  /* 0x000000030403823e */ /* 0x000fe200000010ff */
[----:B------:R-:W-:Y:S01]  /*4e90*/  @!P0 IMAD.MOV.U32 R33, RZ, RZ, R37 ;  /* 0x000000ffff218224 */ /* 0x000fe200078e0025 */
[----:B------:R-:W-:Y:S01]  /*4ea0*/  @!P0 F2FP.BF16.PACK_AB R2, R6, R5 ;  /* 0x000000050602823e */ /* 0x000fe200000010ff */
[----:B------:R-:W-:Y:S02]  /*4eb0*/  @!P0 IMAD.MOV.U32 R34, RZ, RZ, R10 ;  /* 0x000000ffff228224 */ /* 0x000fe400078e000a */
[----:B------:R-:W-:Y:S01]  /*4ec0*/  @!P0 FFMA.FTZ R8, R30, R31, R8 ;  /* 0x0000001f1e088223 */ /* 0x000fe20000010008 */
[----:B------:R-:W-:Y:S01]  /*4ed0*/  @!P0 MOV R14, R2 ;  /* 0x00000002000e8202 */ /* 0x000fe20000000f00 */
[----:B------:R-:W-:Y:S01]  /*4ee0*/  @!P0 IMAD.MOV.U32 R12, RZ, RZ, R9 ;  /* 0x000000ffff0c8224 */ /* 0x000fe200078e0009 */
[----:B------:R1:W-:Y:S01]  /*4ef0*/  STG.E.128 [R48.64], R32 ;  /* 0x0000002030007986 */ /* 0x0003e2000c101d06 */
[----:B------:R-:W-:Y:S01]  /*4f00*/  @!P0 IMAD.MOV.U32 R13, RZ, RZ, R3 ;  /* 0x000000ffff0d8224 */ /* 0x000fe200078e0003 */
[----:B------:R-:W-:Y:S05]  /*4f10*/  @!P0 F2FP.BF16.PACK_AB R0, R8, R7 ;  /* 0x000000070800823e */ /* 0x000fea00000010ff */
[----:B------:R-:W-:Y:S01]  /*4f20*/  @!P0 IMAD.MOV.U32 R15, RZ, RZ, R0 ;  /* 0x000000ffff0f8224 */ /* 0x000fe200078e0000 */
[----:B------:R-:W-:Y:S11]  /*4f30*/  ISETP.GE.AND P0, PT, R66, c[0x0][0x1d4], PT ;  /* 0x0000750042007a0c */ /* 0x000ff60003f06270 */
[----:B------:R-:W-:Y:S02]  /*4f40*/  @!UPT UIADD3 URZ, URZ, URZ, URZ ;  /* 0x0000003f3f3ff290 */ /* 0x000fe4000fffe03f */
[----:B------:R-:W-:-:S05]  /*4f50*/  @P0 BRA `(.L_x_145) ;  /* 0x000001b000000947 */ /* 0x000fca0003800000 */
[----:B------:R-:W-:Y:S04]  /*4f60*/  IADD3 R0, P1, P0, R62, R58, R66 ;  /* 0x0000003a3e007210 */ /* 0x000fe8000783e042 */
[----:B------:R-:W-:Y:S02]  /*4f70*/  IADD3.X R3, R61, R57, R87, P1, P0 ;  /* 0x000000393d037210 */ /* 0x000fe40000fe0457 */
[C---:B------:R-:W-:Y:S04]  /*4f80*/  LEA R2, P0, R0.reuse, c[0x0][0x1c8], 0x1 ;  /* 0x0000720000027a11 */ /* 0x040fe800078008ff */
[----:B------:R-:W-:Y:S05]  /*4f90*/  LEA.HI.X R3, R0, c[0x0][0x1cc], R3, 0x1, P0 ;  /* 0x0000730000037a11 */ /* 0x000fea00000f0c03 */
[----:B------:R2:W-:Y:S01]  /*4fa0*/  STG.E.128 [R2.64], R12 ;  /* 0x0000000c02007986 */ /* 0x0005e2000c101d06 */
[----:B------:R-:W-:-:S05]  /*4fb0*/  BRA `(.L_x_145) ;  /* 0x0000015000007947 */ /* 0x000fca0003800000 */
.L_x_141:
[----:B------:R-:W-:Y:S05]  /*4fc0*/  IMAD R0, R46, -0x20, R64 ;  /* 0xffffffe02e007824 */ /* 0x000fea00078e0240 */
[----:B------:R-:W-:Y:S04]  /*4fd0*/  IMNMX R0, R0, 0x20, PT ;  /* 0x0000002000007817 */ /* 0x000fe80003800200 */
[----:B------:R-:W-:Y:S11]  /*4fe0*/  ISETP.GE.AND P0, PT, R198, R0, PT ;  /* 0x00000000c600720c */ /* 0x000ff60003f06270 */
[----:B------:R-:W-:Y:S02]  /*4ff0*/  @!UPT UIADD3 URZ, URZ, URZ, URZ ;  /* 0x0000003f3f3ff290 */ /* 0x000fe4000fffe03f */
[----:B------:R-:W-:-:S05]  /*5000*/  @P0 BRA `(.L_x_145) ;  /* 0x0000010000000947 */ /* 0x000fca0003800000 */
[----:B------:R-:W-:Y:S11]  /*5010*/  ISETP.GE.AND P0, PT, R132, c[0x0][0x1d4], PT ;  /* 0x0000750084007a0c */ /* 0x000ff60003f06270 */
[----:B------:R-:W-:Y:S02]  /*5020*/  @!UPT UIADD3 URZ, URZ, URZ, URZ ;  /* 0x0000003f3f3ff290 */ /* 0x000fe4000fffe03f */
[----:B------:R-:W1:Y:S04]  /*5030*/  @!P0 LDS.128 R8, [R188+0xc080] ;  /* 0x00c08000bc088984 */ /* 0x000e680000000c00 */
[----:B-1----:R-:W-:Y:S01]  /*5040*/  @!P0 STG.E.128 [R36.64], R8 ;  /* 0x0000000824008986 */ /* 0x002fe2000c101d06 */
[----:B------:R-:W-:Y:S11]  /*5050*/  ISETP.GE.AND P0, PT, R134, c[0x0][0x1d4], PT ;  /* 0x0000750086007a0c */ /* 0x000ff60003f06270 */
[----:B------:R-:W-:Y:S02]  /*5060*/  @!UPT UIADD3 URZ, URZ, URZ, URZ ;  /* 0x0000003f3f3ff290 */ /* 0x000fe4000fffe03f */
[----:B------:R-:W1:Y:S04]  /*5070*/  @!P0 LDS.128 R4, [R188+0xd080] ;  /* 0x00d08000bc048984 */ /* 0x000e680000000c00 */
[----:B-1----:R-:W-:Y:S01]  /*5080*/  @!P0 STG.E.128 [R36.64+0x80], R4 ;  /* 0x0000800424008986 */ /* 0x002fe2000c101d06 */
[----:B------:R-:W-:Y:S11]  /*5090*/  ISETP.GE.AND P0, PT, R196, c[0x0][0x1d4], PT ;  /* 0x00007500c4007a0c */ /* 0x000ff60003f06270 */
[----:B------:R-:W-:Y:S02]  /*50a0*/  @!UPT UIADD3 URZ, URZ, URZ, URZ ;  /* 0x0000003f3f3ff290 */ /* 0x000fe4000fffe03f */
[----:B------:R-:W1:Y:S04]  /*50b0*/  @!P0 LDS.128 R4, [R188+0xe080] ;  /* 0x00e08000bc048984 */ /* 0x000e680000000c00 */
[----:B-1----:R-:W-:Y:S01]  /*50c0*/  @!P0 STG.E.128 [R36.64+0x100], R4 ;  /* 0x0001000424008986 */ /* 0x002fe2000c101d06 */
[----:B------:R-:W-:Y:S11]  /*50d0*/  ISETP.GE.AND P0, PT, R197, c[0x0][0x1d4], PT ;  /* 0x00007500c5007a0c */ /* 0x000ff60003f06270 */
[----:B------:R-:W-:Y:S02]  /*50e0*/  @!UPT UIADD3 URZ, URZ, URZ, URZ ;  /* 0x0000003f3f3ff290 */ /* 0x000fe4000fffe03f */
[----:B------:R-:W1:Y:S04]  /*50f0*/  @!P0 LDS.128 R4, [R188+0xf080] ;  /* 0x00f08000bc048984 */ /* 0x000e680000000c00 */
[----:B-1----:R1:W-:Y:S02]  /*5100*/  @!P0 STG.E.128 [R36.64+0x180], R4 ;  /* 0x0001800424008986 */ /* 0x0023e4000c101d06 */
.L_x_145:
[----:B------:R-:W-:Y:S05]  /*5110*/  BSYNC B1 ;  /* 0x0000000000017941 */ /* 0x000fea0003800000 */
.L_x_140:
[----:B-1---5:R-:W-:Y:S01]  /*5120*/  IMAD.SHL.U32 R6, R46, 0x20, RZ ;  /* 0x000000202e067824 */ /* 0x022fe200078e00ff */
[----:B------:R-:W-:Y:S03]  /*5130*/  BSSY B0, `(.L_x_156) ;  /* 0x0000036000007945 */ /* 0x000fe60003800000 */
[----:B------:R-:W-:Y:S05]  /*5140*/  IMAD.IADD R0, R102, 0x1, -R6 ;  /* 0x0000000166007824 */ /* 0x000fea00078e0a06 */
[----:B------:R-:W-:Y:S11]  /*5150*/  ISETP.GE.AND P0, PT, R0, 0x1, PT ;  /* 0x000000010000780c */ /* 0x000ff60003f06270 */
[----:B------:R-:W-:Y:S02]  /*5160*/  @!UPT UIADD3 URZ, URZ, URZ, URZ ;  /* 0x0000003f3f3ff290 */ /* 0x000fe4000fffe03f */
[C---:B------:R-:W-:Y:S01]  /*5170*/  @P0 LEA R0, P1, R46.reuse, R103, 0x5 ;  /* 0x000000672e000211 */ /* 0x040fe200078228ff */
[----:B------:R-:W-:Y:S01]  /*5180*/  @P0 IMAD.MOV.U32 R4, RZ, RZ, R82 ;  /* 0x000000ffff040224 */ /* 0x000fe200078e0052 */
[----:B------:R-:W-:Y:S02]  /*5190*/  @P0 MOV R5, R98 ;  /* 0x0000006200050202 */ /* 0x000fe40000000f00 */
[----:B--2---:R-:W-:Y:S03]  /*51a0*/  @P0 LEA.HI.X R2, R46, R106, R60, 0x5, P1 ;  /* 0x0000006a2e020211 */ /* 0x004fe600008f2c3c */
[----:B------:R-:W-:Y:S04]  /*51b0*/  @P0 IMAD.WIDE.U32 R4, R0, c[0x0][0x258], R4 ;  /* 0x0000960000040a25 */ /* 0x000fe800078e0004 */
[----:B------:R-:W-:Y:S04]  /*51c0*/  @P0 IMAD R2, R2, c[0x0][0x258], RZ ;  /* 0x0000960002020a24 */ /* 0x000fe800078e02ff */
[----:B------:R-:W-:Y:S01]  /*51d0*/  @P0 IMAD R0, R0, c[0x0][0x25c], R2 ;  /* 0x0000970000000a24 */ /* 0x000fe200078e0202 */
[C---:B------:R-:W-:Y:S03]  /*51e0*/  @P0 LEA R2, P1, R4.reuse, c[0x0][0x250], 0x1 ;  /* 0x0000940004020a11 */ /* 0x040fe600078208ff */
[----:B------:R-:W-:Y:S05]  /*51f0*/  @P0 IMAD.IADD R0, R5, 0x1, R0 ;  /* 0x0000000105000824 */ /* 0x000fea00078e0200 */
[----:B------:R-:W-:Y:S02]  /*5200*/  @P0 LEA.HI.X R3, R4, c[0x0][0x254], R0, 0x1, P1 ;  /* 0x0000950004030a11 */ /* 0x000fe400008f0c00 */
[----:B------:R-:W-:Y:S03]  /*5210*/  IADD3 R0, -R6, R64, RZ ;  /* 0x0000004006007210 */ /* 0x000fe60007ffe1ff */
[----:B------:R-:W-:Y:S01]  /*5220*/  @!PT LDS RZ, [RZ] ;  /* 0x00000000fffff984 */ /* 0x000fe20000000800 */
[----:B------:R-:W-:Y:S01]  /*5230*/  @!PT LDS RZ, [RZ] ;  /* 0x00000000fffff984 */ /* 0x000fe20000000800 */
[----:B------:R-:W-:Y:S01]  /*5240*/  @!PT LDS RZ, [RZ] ;  /* 0x00000000fffff984 */ /* 0x000fe20000000800 */
[----:B------:R1:W-:Y:S01]  /*5250*/  @P0 LDGSTS.E.BYPASS.LTC128B.128 [R188+0x8080], [R2.64], !P6 ;  /* 0x0808000002bc0fae */ /* 0x0003e2000f101d46 */
[----:B------:R-:W-:Y:S03]  /*5260*/  IMNMX R0, R0, 0x20, PT ;  /* 0x0000002000007817 */ /* 0x000fe60003800200 */
[----:B------:R1:W-:Y:S04]  /*5270*/  @P0 LDGSTS.E.BYPASS.LTC128B.128 [R188+0x9080], [R2.64+0x80], !P5 ;  /* 0x0908008002bc0fae */ /* 0x0003e8000e901d46 */
[----:B------:R1:W-:Y:S04]  /*5280*/  @P0 LDGSTS.E.BYPASS.LTC128B.128 [R188+0xa080], [R2.64+0x100], !P4 ;  /* 0x0a08010002bc0fae */ /* 0x0003e8000e101d46 */
[----:B------:R1:W-:Y:S01]  /*5290*/  @P0 LDGSTS.E.BYPASS.LTC128B.128 [R188+0xb080], [R2.64+0x180], !P3 ;  /* 0x0b08018002bc0fae */ /* 0x0003e2000d901d46 */
[----:B------:R-:W-:Y:S03]  /*52a0*/  ISETP.GE.AND P0, PT, R198, R0, PT ;  /* 0x00000000c600720c */ /* 0x000fe60003f06270 */
[----:B------:R-:W0:Y:S01]  /*52b0*/  LDGDEPBAR ;  /* 0x00000000000079af */ /* 0x000e220000000000 */
[----:B------:R-:W-:Y:S04]  /*52c0*/  DEPBAR.LE SB0, 0x0 ;  /* 0x000080000000791a */ /* 0x000fe80000000000 */
[----:B------:R-:W-:Y:S06]  /*52d0*/  BAR.SYNC.DEFER_BLOCKING 0x0 ;  /* 0x0000000000007b1d */ /* 0x000fec0000010000 */
[----:B------:R-:W-:-:S05]  /*52e0*/  @P0 BRA `(.L_x_157) ;  /* 0x000001a000000947 */ /* 0x000fca0003800000 */
[C---:B-1----:R-:W-:Y:S01]  /*52f0*/  LEA R0, P0, R46.reuse, R108, 0x5 ;  /* 0x0000006c2e007211 */ /* 0x042fe200078028ff */
[----:B------:R-:W-:Y:S02]  /*5300*/  IMAD.MOV.U32 R4, RZ, RZ, R80 ;  /* 0x000000ffff047224 */ /* 0x000fe400078e0050 */
[----:B------:R-:W-:Y:S01]  /*5310*/  IMAD.MOV.U32 R5, RZ, RZ, R97 ;  /* 0x000000ffff057224 */ /* 0x000fe200078e0061 */
[----:B------:R-:W-:Y:S03]  /*5320*/  LEA.HI.X R2, R46, R107, R60, 0x5, P0 ;  /* 0x0000006b2e027211 */ /* 0x000fe600000f2c3c */
[----:B------:R-:W-:Y:S04]  /*5330*/  IMAD.WIDE.U32 R4, R0, c[0x0][0x208], R4 ;  /* 0x0000820000047a25 */ /* 0x000fe800078e0004 */
[----:B------:R-:W-:Y:S04]  /*5340*/  IMAD R2, R2, c[0x0][0x208], RZ ;  /* 0x0000820002027a24 */ /* 0x000fe800078e02ff */
[----:B------:R-:W-:Y:S01]  /*5350*/  IMAD R0, R0, c[0x0][0x20c], R2 ;  /* 0x0000830000007a24 */ /* 0x000fe200078e0202 */
[C---:B------:R-:W-:Y:S03]  /*5360*/  LEA R2, P0, R4.reuse, c[0x0][0x1f8], 0x1 ;  /* 0x00007e0004027a11 */ /* 0x040fe600078008ff */
[----:B------:R-:W-:Y:S05]  /*5370*/  IMAD.IADD R0, R5, 0x1, R0 ;  /* 0x0000000105007824 */ /* 0x000fea00078e0200 */
[----:B------:R-:W-:Y:S02]  /*5380*/  LEA.HI.X R3, R4, c[0x0][0x1fc], R0, 0x1, P0 ;  /* 0x00007f0004037a11 */ /* 0x000fe400000f0c00 */
        /* <DEDUP_REMOVED lines=16> */
.L_x_157:
[----:B-1----:R-:W-:Y:S05]  /*5490*/  BSYNC B0 ;  /* 0x0000000000007941 */ /* 0x002fea0003800000 */
.L_x_156:
[C---:B------:R-:W-:Y:S02]  /*54a0*/  ISETP.GT.AND P0, PT, R46.reuse, R105, PT ;  /* 0x000000692e00720c */ /* 0x040fe40003f04270 */
[----:B------:R-:W-:Y:S11]  /*54b0*/  IADD3 R46, R46, -0x1, RZ ;  /* 0xffffffff2e2e7810 */ /* 0x000ff60007ffe0ff */
[----:B------:R-:W-:Y:S01]  /*54c0*/  @P0 SHF.R.S32.HI R2, RZ, 0x1f, R46 ;  /* 0x0000001fff020819 */ /* 0x000fe2000001142e */
[----:B------:R-:W-:Y:S01]  /*54d0*/  @P0 IMAD R0, R120, R46, RZ ;  /* 0x0000002e78000224 */ /* 0x000fe200078e02ff */
[----:B------:R-:W-:Y:S01]  /*54e0*/  @P0 MOV R5, R69 ;  /* 0x0000004500050202 */ /* 0x000fe20000000f00 */
[----:B------:R-:W-:Y:S02]  /*54f0*/  @P0 IMAD.MOV.U32 R4, RZ, RZ, R78 ;  /* 0x000000ffff040224 */ /* 0x000fe400078e004e */
[-C--:B------:R-:W-:Y:S02]  /*5500*/  @P0 IMAD R0, R2, R125.reuse, R0 ;  /* 0x0000007d02000224 */ /* 0x080fe400078e0200 */
[----:B------:R-:W-:Y:S04]  /*5510*/  @P0 IMAD.WIDE.U32 R4, R46, R125, R4 ;  /* 0x0000007d2e040225 */ /* 0x000fe800078e0004 */
[----:B------:R-:W-:Y:S01]  /*5520*/  @P0 IMAD.IADD R0, R5, 0x1, R0 ;  /* 0x0000000105000824 */ /* 0x000fe200078e0200 */
[C---:B------:R-:W-:Y:S04]  /*5530*/  @P0 LEA R2, P1, R4.reuse, c[0x0][0x220], 0x1 ;  /* 0x0000880004020a11 */ /* 0x040fe800078208ff */
[----:B------:R-:W-:Y:S05]  /*5540*/  @P0 LEA.HI.X R3, R4, c[0x0][0x224], R0, 0x1, P1 ;  /* 0x0000890004030a11 */ /* 0x000fea00008f0c00 */
[----:B------:R-:W-:Y:S01]  /*5550*/  @!PT LDS RZ, [RZ] ;  /* 0x00000000fffff984 */ /* 0x000fe20000000800 */
[----:B------:R-:W-:Y:S01]  /*5560*/  @!PT LDS RZ, [RZ] ;  /* 0x00000000fffff984 */ /* 0x000fe20000000800 */
[----:B------:R-:W-:Y:S01]  /*5570*/  @!PT LDS RZ, [RZ] ;  /* 0x00000000fffff984 */ /* 0x000fe20000000800 */
[----:B------:R1:W-:Y:S04]  /*5580*/  @P0 LDGSTS.E.BYPASS.LTC128B.128 [R188+0xc080], [R2.64], !P6 ;  /* 0x0c08000002bc0fae */ /* 0x0003e8000f101d46 */
[----:B------:R1:W-:Y:S04]  /*5590*/  @P0 LDGSTS.E.BYPASS.LTC128B.128 [R188+0xd080], [R2.64+0x80], !P5 ;  /* 0x0d08008002bc0fae */ /* 0x0003e8000e901d46 */
[----:B------:R1:W-:Y:S04]  /*55a0*/  @P0 LDGSTS.E.BYPASS.LTC128B.128 [R188+0xe080], [R2.64+0x100], !P4 ;  /* 0x0e08010002bc0fae */ /* 0x0003e8000e101d46 */
[----:B------:R1:W-:Y:S04]  /*55b0*/  @P0 LDGSTS.E.BYPASS.LTC128B.128 [R188+0xf080], [R2.64+0x180], !P3 ;  /* 0x0f08018002bc0fae */ /* 0x0003e8000d901d46 */
[----:B------:R-:W0:Y:S01]  /*55c0*/  LDGDEPBAR ;  /* 0x00000000000079af */ /* 0x000e220000000000 */
[----:B------:R-:W-:-:S05]  /*55d0*/  @P0 BRA `(.L_x_158) ;  /* 0xffffd40000000947 */ /* 0x000fca000383ffff */
[----:B------:R-:W-:Y:S01]  /*55e0*/  WARPSYNC 0xffffffff ;  /* 0xffffffff00007948 */ /* 0x000fe20003800000 */
[----:B------:R-:W-:Y:S06]  /*55f0*/  BAR.SYNC.DEFER_BLOCKING 0x0 ;  /* 0x0000000000007b1d */ /* 0x000fec0000010000 */
.L_x_139:
[----:B------:R-:W-:Y:S01]  /*5600*/  ISETP.GE.AND P0, PT, R127, 0x1, PT ;  /* 0x000000017f00780c */ /* 0x000fe20003f06270 */
[----:B------:R-:W-:Y:S01]  /*5610*/  BSSY B0, `(.L_x_159) ;  /* 0x0000021000007945 */ /* 0x000fe20003800000 */
[----:B------:R-:W-:Y:S01]  /*5620*/  IMAD.IADD R9, R113, 0x1, R116 ;  /* 0x0000000171097824 */ /* 0x000fe200078e0274 */
[----:B------:R-:W-:-:S10]  /*5630*/  MOV R0, RZ ;  /* 0x000000ff00007202 */ /* 0x000fd40000000f00 */
[----:B------:R-:W-:Y:S05]  /*5640*/  @!P0 BRA `(.L_x_160) ;  /* 0x000001d000008947 */ /* 0x000fea0003800000 */
[----:B------:R-:W-:Y:S02]  /*5650*/  IABS R0, R109 ;  /* 0x0000006d00007213 */ /* 0x000fe40000000000 */
[----:B------:R-:W-:-:S03]  /*5660*/  IADD3 R5, R112, -0x1, R109 ;  /* 0xffffffff70057810 */ /* 0x000fc60007ffe06d */
[----:B------:R-:W-:Y:S01]  /*5670*/  IMAD.MOV.U32 R4, RZ, RZ, R0 ;  /* 0x000000ffff047224 */ /* 0x000fe200078e0000 */
[----:B------:R-:W-:-:S03]  /*5680*/  IABS R8, R5 ;  /* 0x0000000500087213 */ /* 0x000fc60000000000 */
[----:B-1----:R-:W1:Y:S08]  /*5690*/  I2F.RP R2, R4 ;  /* 0x0000000400027306 */ /* 0x002e700000209400 */
        /* <DEDUP_REMOVED lines=24> */
.L_x_160:
[----:B------:R-:W-:Y:S05]  /*5820*/  BSYNC B0 ;  /* 0x0000000000007941 */ /* 0x000fea0003800000 */
.L_x_159:
[----:B------:R-:W-:Y:S01]  /*5830*/  IMAD R207, R232, R0, RZ ;  /* 0x00000000e8cf7224 */ /* 0x000fe200078e02ff */
[----:B------:R-:W-:Y:S01]  /*5840*/  MOV R20, RZ ;  /* 0x000000ff00147202 */ /* 0x000fe20000000f00 */
[----:B------:R-:W-:Y:S01]  /*5850*/  IMAD.MOV.U32 R136, RZ, RZ, RZ ;  /* 0x000000ffff887224 */ /* 0x000fe200078e00ff */
[----:B------:R-:W-:Y:S01]  /*5860*/  CS2R R90, SRZ ;  /* 0x00000000005a7805 */ /* 0x000fe2000001ff00 */
[--C-:B-1----:R-:W-:Y:S01]  /*5870*/  IMAD.IADD R2, R207, 0x1, R0.reuse ;  /* 0x00000001cf027824 */ /* 0x102fe200078e0200 */
[----:B------:R-:W-:Y:S01]  /*5880*/  PRMT R0, RZ, 0x7610, R0 ;  /* 0x00007610ff007816 */ /* 0x000fe20000000000 */
        /* <DEDUP_REMOVED lines=66> */
[----:B------:R-:W-:-:S04]  /*5cb0*/  ISETP.NE.U32.AND P0, PT, RZ, c[0x0][0x340], PT ;  /* 0x0000d000ff007a0c */ /* 0x000fc80003f05070 */
[----:B------:R-:W-:-:S13]  /*5cc0*/  ISETP.NE.AND.EX P0, PT, RZ, c[0x0][0x344], PT, P0 ;  /* 0x0000d100ff007a0c */ /* 0x000fda0003f05300 */
[----:B------:R-:W-:-:S04]  /*5cd0*/  @P0 IMAD.MOV.U32 R2, RZ, RZ, 0x4 ;  /* 0x00000004ff020424 */ /* 0x000fc800078e00ff */
[----:B------:R-:W-:-:S05]  /*5ce0*/  @P0 IMAD.WIDE R2, R206, R2, c[0x0][0x340] ;  /* 0x0000d000ce020625 */ /* 0x000fca00078e0202 */
[----:B------:R1:W2:Y:S01]  /*5cf0*/  @P0 LDG.E R17, [R2.64] ;  /* 0x0000000602110981 */ /* 0x0002a2000c1e1900 */
[----:B------:R-:W-:Y:S01]  /*5d00*/  SHF.R.S32.HI R0, RZ, 0x1f, R115 ;  /* 0x0000001fff007819 */ /* 0x000fe20000011473 */
[----:B------:R-:W-:Y:S01]  /*5d10*/  IMAD.MOV.U32 R4, RZ, RZ, c[0x0][0x2c4] ;  /* 0x0000b100ff047624 */ /* 0x000fe200078e00ff */
[----:B------:R-:W-:Y:S01]  /*5d20*/  ISETP.NE.U32.AND P2, PT, RZ, c[0x0][0x348], PT ;  /* 0x0000d200ff007a0c */ /* 0x000fe20003f45070 */
[----:B------:R-:W-:Y:S01]  /*5d30*/  IMAD.MOV.U32 R12, RZ, RZ, R132 ;  /* 0x000000ffff0c7224 */ /* 0x000fe200078e0084 */
[----:B------:R-:W-:Y:S01]  /*5d40*/  ISETP.GE.AND P5, PT, R134, c[0x0][0x1d4], PT ;  /* 0x0000750086007a0c */ /* 0x000fe20003fa6270 */
[----:B------:R-:W-:Y:S01]  /*5d50*/  IMAD R0, R0, c[0x0][0x178], RZ ;  /* 0x00005e0000007a24 */ /* 0x000fe200078e02ff */
[----:B------:R-:W-:Y:S02]  /*5d60*/  ISETP.NE.AND P3, PT, R4, 0x1, PT ;  /* 0x000000010400780c */ /* 0x000fe40003f65270 */
[----:B------:R-:W-:Y:S01]  /*5d70*/  ISETP.NE.AND.EX P2, PT, RZ, c[0x0][0x34c], PT, P2 ;  /* 0x0000d300ff007a0c */ /* 0x000fe20003f45320 */
[----:B------:R-:W-:Y:S01]  /*5d80*/  IMAD R0, R115, c[0x0][0x17c], R0 ;  /* 0x00005f0073007a24 */ /* 0x000fe200078e0200 */
[----:B------:R-:W-:-:S02]  /*5d90*/  SHF.R.S32.HI R6, RZ, 0x1f, R198 ;  /* 0x0000001fff067819 */ /* 0x000fc400000114c6 */
[----:B------:R-:W-:Y:S02]  /*5da0*/  SEL R7, R221, RZ, !P2 ;  /* 0x000000ffdd077207 */ /* 0x000fe40005000000 */
[----:B------:R-:W-:Y:S02]  /*5db0*/  IADD3 R4, P1, R198, R9, RZ ;  /* 0x00000009c6047210 */ /* 0x000fe40007f3e0ff */
[----:B------:R-:W-:Y:S01]  /*5dc0*/  ISETP.GE.AND P4, PT, R132, c[0x0][0x1d4], PT ;  /* 0x0000750084007a0c */ /* 0x000fe20003f86270 */
[----:B------:R-:W-:Y:S01]  /*5dd0*/  IMAD R7, R7, c[0x0][0x1c0], RZ ;  /* 0x0000700007077a24 */ /* 0x000fe200078e02ff */
[----:B------:R-:W-:Y:S02]  /*5de0*/  LOP3.LUT R219, R219, 0xfffffffb, RZ, 0xc0, !PT ;  /* 0xfffffffbdbdb7812 */ /* 0x000fe400078ec0ff */
[----:B------:R-:W-:Y:S02]  /*5df0*/  LEA.HI.X.SX32 R6, R9, R6, 0x1, P1 ;  /* 0x0000000609067211 */ /* 0x000fe400008f0eff */
[----:B------:R-:W-:Y:S01]  /*5e00*/  @P5 LOP3.LUT R219, R219, 0x4, RZ, 0xfc, !PT ;  /* 0x00000004dbdb5812 */ /* 0x000fe200078efcff */
[----:B-1----:R-:W-:Y:S01]  /*5e10*/  IMAD.WIDE.U32 R2, R115, c[0x0][0x178], RZ ;  /* 0x00005e0073027a25 */ /* 0x002fe200078e00ff */
[----:B------:R-:W-:-:S02]  /*5e20*/  SEL R11, RZ, 0xffffffff, P5 ;  /* 0xffffffffff0b7807 */ /* 0x000fc40002800000 */
[----:B------:R-:W-:Y:S01]  /*5e30*/  LOP3.LUT R219, R219, 0xfffffff7, RZ, 0xc0, !PT ;  /* 0xfffffff7dbdb7812 */ /* 0x000fe200078ec0ff */
[----:B------:R-:W-:Y:S01]  /*5e40*/  IMAD.IADD R3, R3, 0x1, R0 ;  /* 0x0000000103037824 */ /* 0x000fe200078e0200 */
[----:B------:R-:W-:Y:S01]  /*5e50*/  LEA R0, R216, R198, 0x5 ;  /* 0x000000c6d8007211 */ /* 0x000fe200078e28ff */
[----:B------:R-:W-:Y:S01]  /*5e60*/  IMAD R14, R6, c[0x0][0x208], RZ ;  /* 0x00008200060e7a24 */ /* 0x000fe200078e02ff */
[----:B------:R-:W-:Y:S01]  /*5e70*/  SHF.R.S32.HI R13, RZ, 0x1f, R132 ;  /* 0x0000001fff0d7819 */ /* 0x000fe20000011484 */
[----:B------:R-:W-:Y:S01]  /*5e80*/  IMAD.WIDE.U32 R2, R217, c[0x0][0x1b8], R2 ;  /* 0x00006e00d9027a25 */ /* 0x000fe200078e0002 */
[----:B------:R-:W-:Y:S02]  /*5e90*/  SHF.L.U32 R19, R11, 0x1, RZ ;  /* 0x000000010b137819 */ /* 0x000fe400000006ff */
[----:B------:R-:W-:Y:S01]  /*5ea0*/  @P4 LOP3.LUT R219, R219, 0x8, RZ, 0xfc, !PT ;  /* 0x00000008dbdb4812 */ /* 0x000fe200078efcff */
[----:B------:R-:W-:Y:S01]  /*5eb0*/  IMAD R10, R213, 0x80, R0 ;  /* 0x00000080d50a7824 */ /* 0x000fe200078e0200 */
[----:B------:R-:W-:Y:S01]  /*5ec0*/  ISETP.GE.AND P1, PT, R197, c[0x0][0x1d4], PT ;  /* 0x00007500c5007a0c */ /* 0x000fe20003f26270 */
[----:B------:R-:W-:Y:S01]  /*5ed0*/  IMAD R3, R217, c[0x0][0x1bc], R3 ;  /* 0x00006f00d9037a24 */ /* 0x000fe200078e0203 */
[----:B------:R-:W-:Y:S01]  /*5ee0*/  LOP3.LUT R219, R219, 0xfffffffd, RZ, 0xc0, !PT ;  /* 0xfffffffddbdb7812 */ /* 0x000fe200078ec0ff */
[----:B------:R-:W-:Y:S01]  /*5ef0*/  @P3 IMAD.HI.U32 R5, R10, c[0x0][0x2c8], RZ ;  /* 0x0000b2000a053a27 */ /* 0x000fe200078e00ff */
[----:B------:R-:W-:-:S02]  /*5f00*/  SEL R15, RZ, 0x1, P4 ;  /* 0x00000001ff0f7807 */ /* 0x000fc40002000000 */
[----:B------:R-:W-:Y:S01]  /*5f10*/  ISETP.GE.AND P5, PT, R132, c[0x0][0x198], PT ;  /* 0x0000660084007a0c */ /* 0x000fe20003fa6270 */
[----:B------:R-:W-:Y:S01]  /*5f20*/  IMAD.MOV.U32 R0, RZ, RZ, R10 ;  /* 0x000000ffff007224 */ /* 0x000fe200078e000a */
[----:B------:R-:W-:Y:S01]  /*5f30*/  @P3 SHF.R.U32.HI R0, RZ, c[0x0][0x2cc], R5 ;  /* 0x0000b300ff003a19 */ /* 0x000fe20000011605 */
[----:B------:R-:W-:Y:S01]  /*5f40*/  IMAD.WIDE.U32 R8, R4, c[0x0][0x208], R12 ;  /* 0x0000820004087a25 */ /* 0x000fe200078e000c */
[----:B------:R-:W-:Y:S02]  /*5f50*/  SEL R5, R206, RZ, !P2 ;  /* 0x000000ffce057207 */ /* 0x000fe40005000000 */
[----:B------:R-:W-:Y:S02]  /*5f60*/  ISETP.GE.AND P2, PT, R196, c[0x0][0x1d4], PT ;  /* 0x00007500c4007a0c */ /* 0x000fe40003f46270 */
[----:B------:R-:W-:Y:S01]  /*5f70*/  SHF.R.S32.HI R11, RZ, 0x1f, R0 ;  /* 0x0000001fff0b7819 */ /* 0x000fe20000011400 */
[----:B------:R-:W-:Y:S01]  /*5f80*/  IMAD R16, R5, c[0x0][0x1c4], R7 ;  /* 0x0000710005107a24 */ /* 0x000fe200078e0207 */
[----:B------:R-:W-:Y:S01]  /*5f90*/  LOP3.LUT R15, R19, 0x2, R15, 0xe2, !PT ;  /* 0x00000002130f7812 */ /* 0x000fe200078ee20f */
[----:B------:R-:W-:Y:S01]  /*5fa0*/  IMAD.WIDE.U32 R2, R5, c[0x0][0x1c0], R2 ;  /* 0x0000700005027a25 */ /* 0x000fe200078e0002 */
[----:B------:R-:W-:-:S02]  /*5fb0*/  ISETP.GE.AND P4, PT, R134, c[0x0][0x198], PT ;  /* 0x0000660086007a0c */ /* 0x000fc40003f86270 */
[----:B------:R-:W-:Y:S01]  /*5fc0*/  ISETP.GE.AND P3, PT, R196, c[0x0][0x198], PT ;  /* 0x00006600c4007a0c */ /* 0x000fe20003f66270 */
[----:B------:R-:W-:Y:S01]  /*5fd0*/  IMAD R5, R6, c[0x0][0x1e0], RZ ;  /* 0x0000780006057a24 */ /* 0x000fe200078e02ff */
[----:B------:R-:W-:Y:S01]  /*5fe0*/  IADD3 R77, R220, -0x1, RZ ;  /* 0xffffffffdc4d7810 */ /* 0x000fe20007ffe0ff */
[----:B------:R-:W-:Y:S02]  /*5ff0*/  IMAD.IADD R3, R3, 0x1, R16 ;  /* 0x0000000103037824 */ /* 0x000fe400078e0210 */
[C---:B------:R-:W-:Y:S01]  /*6000*/  IMAD R18, R4.reuse, c[0x0][0x1e4], R5 ;  /* 0x0000790004127a24 */ /* 0x040fe200078e0205 */
[----:B------:R-:W-:Y:S01]  /*6010*/  @P2 LOP3.LUT R219, R219, 0x2, RZ, 0xfc, !PT ;  /* 0x00000002dbdb2812 */ /* 0x000fe200078efcff */
[----:B------:R-:W-:Y:S02]  /*6020*/  IMAD.MOV R5, RZ, RZ, -R0 ;  /* 0x000000ffff057224 */ /* 0x000fe400078e0a00 */
[----:B------:R-:W-:Y:S01]  /*6030*/  IMAD.WIDE.U32 R6, R4, c[0x0][0x1e0], R12 ;  /* 0x0000780004067a25 */ /* 0x000fe200078e000c */
[----:B------:R-:W-:-:S03]  /*6040*/  LOP3.LUT R219, R219, 0xfffffffe, RZ, 0xc0, !PT ;  /* 0xfffffffedbdb7812 */ /* 0x000fc600078ec0ff */
[----:B------:R-:W-:Y:S01]  /*6050*/  IMAD R16, R4, c[0x0][0x20c], R14 ;  /* 0x0000830004107a24 */ /* 0x000fe200078e020e */
[----:B------:R-:W-:Y:S01]  /*6060*/  IADD3 R7, R7, R18, RZ ;  /* 0x0000001207077210 */ /* 0x000fe20007ffe0ff */
[----:B------:R-:W-:Y:S01]  /*6070*/  IMAD R10, R5, c[0x0][0x2c4], R10 ;  /* 0x0000b100050a7a24 */ /* 0x000fe200078e020a */
[----:B------:R-:W-:Y:S01]  /*6080*/  @P1 LOP3.LUT R219, R219, 0x1, RZ, 0xfc, !PT ;  /* 0x00000001dbdb1812 */ /* 0x000fe200078efcff */
[----:B------:R-:W-:Y:S01]  /*6090*/  IMAD R4, R11, c[0x0][0x1b0], RZ ;  /* 0x00006c000b047a24 */ /* 0x000fe200078e02ff */
[----:B------:R-:W-:Y:S01]  /*60a0*/  SEL R11, RZ, 0x4, P2 ;  /* 0x00000004ff0b7807 */ /* 0x000fe20001000000 */
[----:B------:R-:W-:Y:S01]  /*60b0*/  IMAD.WIDE.U32 R2, R0, c[0x0][0x1b0], R2 ;  /* 0x00006c0000027a25 */ /* 0x000fe200078e0002 */
[----:B------:R-:W-:-:S03]  /*60c0*/  ISETP.GE.AND P2, PT, R197, c[0x0][0x198], PT ;  /* 0x00006600c5007a0c */ /* 0x000fc60003f46270 */
[----:B------:R-:W-:Y:S01]  /*60d0*/  IMAD R14, R0, c[0x0][0x1b4], R4 ;  /* 0x00006d00000e7a24 */ /* 0x000fe200078e0204 */
[----:B------:R-:W-:Y:S01]  /*60e0*/  SHF.R.S32.HI R0, RZ, 0x1f, R10 ;  /* 0x0000001fff007819 */ /* 0x000fe2000001140a */
[----:B------:R-:W-:Y:S01]  /*60f0*/  IMAD.IADD R5, R9, 0x1, R16 ;  /* 0x0000000109057824 */ /* 0x000fe200078e0210 */
[----:B------:R-:W-:Y:S01]  /*6100*/  SEL R4, RZ, 0x8, P1 ;  /* 0x00000008ff047807 */ /* 0x000fe20000800000 */
[----:B------:R-:W-:Y:S01]  /*6110*/  IMAD.IADD R3, R3, 0x1, R14 ;  /* 0x0000000103037824 */ /* 0x000fe200078e020e */
[----:B------:R-:W-:Y:S01]  /*6120*/  ISETP.NE.U32.AND P1, PT, RZ, c[0x0][0x350], PT ;  /* 0x0000d400ff007a0c */ /* 0x000fe20003f25070 */
[----:B------:R-:W-:Y:S01]  /*6130*/  IMAD R0, R0, c[0x0][0x1a8], RZ ;  /* 0x00006a0000007a24 */ /* 0x000fe200078e02ff */
[----:B------:R-:W-:Y:S01]  /*6140*/  LOP3.LUT R55, R4, R15, R11, 0xfe, !PT ;  /* 0x0000000f04377212 */ /* 0x000fe200078efe0b */
[----:B------:R-:W-:Y:S01]  /*6150*/  IMAD.WIDE.U32 R6, R217, c[0x0][0x1e8], R6 ;  /* 0x00007a00d9067a25 */ /* 0x000fe200078e0006 */
[----:B------:R-:W-:Y:S02]  /*6160*/  MOV R4, R8 ;  /* 0x0000000800047202 */ /* 0x000fe40000000f00 */
[----:B------:R-:W-:Y:S01]  /*6170*/  ISETP.NE.AND.EX P1, PT, RZ, c[0x0][0x354], PT, P1 ;  /* 0x0000d500ff007a0c */ /* 0x000fe20003f25310 */
[----:B------:R-:W-:-:S02]  /*6180*/  IMAD R11, R10, c[0x0][0x1ac], R0 ;  /* 0x00006b000a0b7a24 */ /* 0x000fc400078e0200 */
[----:B------:R-:W-:-:S04]  /*6190*/  IMAD.WIDE.U32 R8, R10, c[0x0][0x1a8], R2 ;  /* 0x00006a000a087a25 */ /* 0x000fc800078e0002 */
[----:B------:R-:W-:Y:S01]  /*61a0*/  IMAD.WIDE.U32 R2, R217, c[0x0][0x210], R4 ;  /* 0x00008400d9027a25 */ /* 0x000fe200078e0004 */
[----:B------:R-:W-:-:S03]  /*61b0*/  IADD3 R9, R9, R11, RZ ;  /* 0x0000000b09097210 */ /* 0x000fc60007ffe0ff */
[C---:B------:R-:W-:Y:S02]  /*61c0*/  IMAD R5, R217.reuse, c[0x0][0x1ec], R7 ;  /* 0x00007b00d9057a24 */ /* 0x040fe400078e0207 */
[----:B------:R-:W-:Y:S02]  /*61d0*/  IMAD R3, R217, c[0x0][0x214], R3 ;  /* 0x00008500d9037a24 */ /* 0x000fe400078e0203 */
[----:B------:R-:W-:Y:S02]  /*61e0*/  IMAD.MOV.U32 R4, RZ, RZ, R6 ;  /* 0x000000ffff047224 */ /* 0x000fe400078e0006 */
[----:B------:R-:W-:Y:S01]  /*61f0*/  IMAD R15, R213, 0x80, R198 ;  /* 0x00000080d50f7824 */ /* 0x000fe200078e02c6 */
[----:B--2---:R-:W-:Y:S01]  /*6200*/  @P0 SHF.R.S32.HI R0, RZ, 0x1f, R17 ;  /* 0x0000001fff000819 */ /* 0x004fe20000011411 */
[----:B------:R-:W-:Y:S02]  /*6210*/  @!P0 IMAD.MOV.U32 R0, RZ, RZ, R221 ;  /* 0x000000ffff008224 */ /* 0x000fe400078e00dd */
[----:B------:R-:W-:Y:S01]  /*6220*/  @!P0 IMAD.MOV.U32 R17, RZ, RZ, R206 ;  /* 0x000000ffff118224 */ /* 0x000fe200078e00ce */
[----:B------:R-:W-:-:S02]  /*6230*/  LEA R21, P0, R8, c[0x0][0x160], 0x1 ;  /* 0x0000580008157a11 */ /* 0x000fc400078008ff */
[----:B------:R-:W-:Y:S02]  /*6240*/  SEL R7, R0, RZ, !P1 ;  /* 0x000000ff00077207 */ /* 0x000fe40004800000 */
[----:B------:R-:W-:Y:S02]  /*6250*/  SEL R0, R17, RZ, !P1 ;  /* 0x000000ff11007207 */ /* 0x000fe40004800000 */
[----:B------:R-:W-:Y:S01]  /*6260*/  LEA.HI.X R19, R8, c[0x0][0x164], R9, 0x1, P0 ;  /* 0x0000590008137a11 */ /* 0x000fe200000f0c09 */
[C---:B------:R-:W-:Y:S02]  /*6270*/  IMAD R6, R7.reuse, c[0x0][0x1f0], RZ ;  /* 0x00007c0007067a24 */ /* 0x040fe400078e02ff */
[----:B------:R-:W-:Y:S02]  /*6280*/  IMAD R7, R7, c[0x0][0x218], RZ ;  /* 0x0000860007077a24 */ /* 0x000fe400078e02ff */
[----:B------:R-:W-:-:S04]  /*6290*/  IMAD.WIDE.U32 R210, R0, c[0x0][0x218], R2 ;  /* 0x0000860000d27a25 */ /* 0x000fc800078e0002 */
[----:B------:R-:W-:-:S04]  /*62a0*/  IMAD.WIDE.U32 R208, R0, c[0x0][0x1f0], R4 ;  /* 0x00007c0000d07a25 */ /* 0x000fc800078e0004 */
[C---:B------:R-:W-:Y:S02]  /*62b0*/  IMAD R2, R0.reuse, c[0x0][0x1f4], R6 ;  /* 0x00007d0000027a24 */ /* 0x040fe400078e0206 */
[----:B------:R-:W-:-:S03]  /*62c0*/  IMAD R0, R0, c[0x0][0x21c], R7 ;  /* 0x0000870000007a24 */ /* 0x000fc600078e0207 */
[----:B------:R-:W-:Y:S01]  /*62d0*/  IADD3 R214, R209, R2, RZ ;  /* 0x00000002d1d67210 */ /* 0x000fe20007ffe0ff */
[----:B------:R-:W-:Y:S01]  /*62e0*/  IMAD.IADD R218, R211, 0x1, R0 ;  /* 0x00000001d3da7824 */ /* 0x000fe200078e0200 */
[----:B------:R-:W-:Y:S05]  /*62f0*/  BRA.DIV ~URZ, `(.L_x_162) ;  /* 0x000102327f007947 */ /* 0x000fea000b800000 */
[----:B------:R1:W2:Y:S02]  /*6300*/  SHFL.IDX PT, R4, R19, RZ, 0x181f ;  /* 0x00181fff13047589 */ /* 0x0002a400000e0000 */
.L_x_293:
[----:B------:R-:W-:Y:S05]  /*6310*/  BRA.DIV ~URZ, `(.L_x_163) ;  /* 0x000102827f007947 */ /* 0x000fea000b800000 */
[----:B------:R3:W4:Y:S02]  /*6320*/  SHFL.IDX PT, R0, R21, RZ, 0x181f ;  /* 0x00181fff15007589 */ /* 0x00072400000e0000 */
.L_x_294:
[----:B------:R-:W-:Y:S01]  /*6330*/  IMAD R38, R122, c[0x0][0x2c4], RZ ;  /* 0x0000b1007a267a24 */ /* 0x000fe200078e02ff */
[----:B------:R-:W-:Y:S01]  /*6340*/  SHF.R.S32.HI R51, RZ, 0x1f, R134 ;  /* 0x0000001fff337819 */ /* 0x000fe20000011486 */
[----:B------:R-:W-:Y:S01]  /*6350*/  BSSY B0, `(.L_x_164) ;  /* 0x0000017000007945 */ /* 0x000fe20003800000 */
[----:B------:R-:W-:Y:S02]  /*6360*/  SHF.R.S32.HI R20, RZ, 0x1f, R197 ;  /* 0x0000001fff147819 */ /* 0x000fe400000114c5 */
[----:B------:R-:W-:Y:S02]  /*6370*/  ISETP.GE.AND P6, PT, R15, R38, PT ;  /* 0x000000260f00720c */ /* 0x000fe40003fc6270 */
[----:B------:R-:W-:Y:S02]  /*6380*/  LEA.HI R50, R51, R134, RZ, 0x3 ;  /* 0x0000008633327211 */ /* 0x000fe400078f18ff */
[----:B------:R-:W-:-:S02]  /*6390*/  SHF.R.S32.HI R18, RZ, 0x1f, R196 ;  /* 0x0000001fff127819 */ /* 0x000fc400000114c4 */
[----:B------:R-:W-:-:S04]  /*63a0*/  LOP3.LUT R14, R50, 0xfffffff8, RZ, 0xc0, !PT ;  /* 0xfffffff8320e7812 */ /* 0x000fc800078ec0ff */
[----:B------:R-:W-:-:S03]  /*63b0*/  SHF.R.S32.HI R25, RZ, 0x1f, R14 ;  /* 0x0000001fff197819 */ /* 0x000fc6000001140e */
[----:B------:R-:W-:Y:S05]  /*63c0*/  @P6 BRA `(.L_x_165) ;  /* 0x000000f000006947 */ /* 0x000fea0003800000 */
[----:B----4-:R-:W-:-:S04]  /*63d0*/  LEA R10, P0, R132, R0, 0x1 ;  /* 0x00000000840a7211 */ /* 0x010fc800078008ff */
[----:B--2---:R-:W-:Y:S02]  /*63e0*/  LEA.HI.X R11, R132, R4, R13, 0x1, P0 ;  /* 0x00000004840b7211 */ /* 0x004fe400000f0c0d */
[----:B------:R-:W-:-:S03]  /*63f0*/  LEA R8, P0, R14, R0, 0x1 ;  /* 0x000000000e087211 */ /* 0x000fc600078008ff */
[----:B------:R-:W-:Y:S01]  /*6400*/  @!PT LDS RZ, [RZ] ;  /* 0x00000000fffff984 */ /* 0x000fe20000000800 */
[----:B------:R-:W-:Y:S01]  /*6410*/  @!PT LDS RZ, [RZ] ;  /* 0x00000000fffff984 */ /* 0x000fe20000000800 */
[----:B------:R-:W-:Y:S01]  /*6420*/  @!PT LDS RZ, [RZ] ;  /* 0x00000000fffff984 */ /* 0x000fe20000000800 */
[----:B------:R2:W-:Y:S01]  /*6430*/  LDGSTS.E.BYPASS.LTC128B.128 [R188+0x10080], [R10.64], !P5 ;  /* 0x100800000abc7fae */ /* 0x0005e2000e901d46 */
[----:B------:R-:W-:Y:S02]  /*6440*/  LEA.HI.X R9, R14, R4, R25, 0x1, P0 ;  /* 0x000000040e097211 */ /* 0x000fe400000f0c19 */
[----:B------:R-:W-:-:S03]  /*6450*/  LEA R6, P0, R196, R0, 0x1 ;  /* 0x00000000c4067211 */ /* 0x000fc600078008ff */
[----:B------:R2:W-:Y:S01]  /*6460*/  LDGSTS.E.BYPASS.LTC128B.128 [R188+0x14080], [R8.64], !P4 ;  /* 0x1408000008bc7fae */ /* 0x0005e2000e101d46 */
[----:B------:R-:W-:Y:S02]  /*6470*/  LEA.HI.X R7, R196, R4, R18, 0x1, P0 ;  /* 0x00000004c4077211 */ /* 0x000fe400000f0c12 */
[----:B------:R-:W-:-:S03]  /*6480*/  LEA R2, P0, R197, R0, 0x1 ;  /* 0x00000000c5027211 */ /* 0x000fc600078008ff */
[----:B------:R2:W-:Y:S01]  /*6490*/  LDGSTS.E.BYPASS.LTC128B.128 [R188+0x18080], [R6.64], !P3 ;  /* 0x1808000006bc7fae */ /* 0x0005e2000d901d46 */
[----:B------:R-:W-:-:S05]  /*64a0*/  LEA.HI.X R3, R197, R4, R20, 0x1, P0 ;  /* 0x00000004c5037211 */ /* 0x000fca00000f0c14 */
[----:B------:R2:W-:Y:S04]  /*64b0*/  LDGSTS.E.BYPASS.LTC128B.128 [R188+0x1c080], [R2.64], !P2 ;  /* 0x1c08000002bc7fae */ /* 0x0005e8000d101d46 */
.L_x_165:
[----:B------:R-:W-:Y:S05]  /*64c0*/  BSYNC B0 ;  /* 0x0000000000007941 */ /* 0x000fea0003800000 */
.L_x_164:
[----:B------:R-:W-:Y:S05]  /*64d0*/  BRA.DIV ~URZ, `(.L_x_166) ;  /* 0x000101227f007947 */ /* 0x000fea000b800000 */
[----:B--2---:R2:W1:Y:S04]  /*64e0*/  SHFL.IDX PT, R6, R19, 0x1, 0x181f ;  /* 0x00381f0013067f89 */ /* 0x00446800000e0000 */
[----:B----4-:R2:W4:Y:S02]  /*64f0*/  SHFL.IDX PT, R0, R21, 0x1, 0x181f ;  /* 0x00381f0015007f89 */ /* 0x01052400000e0000 */
.L_x_295:
[----:B------:R-:W-:Y:S01]  /*6500*/  IADD3 R3, R15, 0x20, RZ ;  /* 0x000000200f037810 */ /* 0x000fe20007ffe0ff */
[----:B------:R-:W-:Y:S01]  /*6510*/  BSSY B0, `(.L_x_167) ;  /* 0x0000014000007945 */ /* 0x000fe20003800000 */
[----:B------:R-:W-:Y:S02]  /*6520*/  LOP3.LUT R2, R126, R114, RZ, 0xfc, !PT ;  /* 0x000000727e027212 */ /* 0x000fe400078efcff */
[----:B------:R-:W-:Y:S02]  /*6530*/  ISETP.GE.AND P0, PT, R3, R38, PT ;  /* 0x000000260300720c */ /* 0x000fe40003f06270 */
[----:B------:R-:W-:-:S11]  /*6540*/  LEA R4, R2, 0x10080, 0x1 ;  /* 0x0001008002047811 */ /* 0x000fd600078e08ff */
[----:B------:R-:W-:Y:S05]  /*6550*/  @P0 BRA `(.L_x_168) ;  /* 0x000000f000000947 */ /* 0x000fea0003800000 */
[----:B----4-:R-:W-:-:S04]  /*6560*/  LEA R16, P0, R132, R0, 0x1 ;  /* 0x0000000084107211 */ /* 0x010fc800078008ff */
[----:B-1----:R-:W-:Y:S02]  /*6570*/  LEA.HI.X R17, R132, R6, R13, 0x1, P0 ;  /* 0x0000000684117211 */ /* 0x002fe400000f0c0d */
        /* <DEDUP_REMOVED lines=13> */
.L_x_168:
[----:B------:R-:W-:Y:S05]  /*6650*/  BSYNC B0 ;  /* 0x0000000000007941 */ /* 0x000fea0003800000 */
.L_x_167:
[----:B------:R-:W-:Y:S05]  /*6660*/  BRA.DIV ~URZ, `(.L_x_169) ;  /* 0x000100527f007947 */ /* 0x000fea000b800000 */
[----:B-1----:R1:W2:Y:S02]  /*6670*/  SHFL.IDX PT, R6, R19, 0x2, 0x181f ;  /* 0x00581f0013067f89 */ /* 0x0022a400000e0000 */
.L_x_296:
[----:B------:R-:W-:Y:S05]  /*6680*/  BRA.DIV ~URZ, `(.L_x_170) ;  /* 0x000100a27f007947 */ /* 0x000fea000b800000 */
[----:B----4-:R4:W1:Y:S02]  /*6690*/  SHFL.IDX PT, R0, R21, 0x2, 0x181f ;  /* 0x00581f0015007f89 */ /* 0x01086400000e0000 */
.L_x_297:
[----:B------:R-:W-:Y:S01]  /*66a0*/  IADD3 R2, R15, 0x40, RZ ;  /* 0x000000400f027810 */ /* 0x000fe20007ffe0ff */
[----:B------:R-:W-:Y:S03]  /*66b0*/  BSSY B0, `(.L_x_171) ;  /* 0x0000012000007945 */ /* 0x000fe60003800000 */
[----:B------:R-:W-:-:S13]  /*66c0*/  ISETP.GE.AND P0, PT, R2, R38, PT ;  /* 0x000000260200720c */ /* 0x000fda0003f06270 */
[----:B------:R-:W-:Y:S05]  /*66d0*/  @P0 BRA `(.L_x_172) ;  /* 0x000000f000000947 */ /* 0x000fea0003800000 */
[----:B-1----:R-:W-:-:S04]  /*66e0*/  LEA R16, P0, R132, R0, 0x1 ;  /* 0x0000000084107211 */ /* 0x002fc800078008ff */
        /* <DEDUP_REMOVED lines=14> */
.L_x_172:
[----:B------:R-:W-:Y:S05]  /*67d0*/  BSYNC B0 ;  /* 0x0000000000007941 */ /* 0x000fea0003800000 */
.L_x_171:
[----:B------:R-:W-:Y:S05]  /*67e0*/  BRA.DIV ~URZ, `(.L_x_173) ;  /* 0x0000ffa27f007947 */ /* 0x000fea000b800000 */
[----:B--2---:R2:W3:Y:S04]  /*67f0*/  SHFL.IDX PT, R6, R19, 0x3, 0x181f ;  /* 0x00781f0013067f89 */ /* 0x0044e800000e0000 */
[----:B-1----:R2:W1:Y:S02]  /*6800*/  SHFL.IDX PT, R0, R21, 0x3, 0x181f ;  /* 0x00781f0015007f89 */ /* 0x00246400000e0000 */
.L_x_298:
[----:B------:R-:W-:Y:S02]  /*6810*/  IADD3 R2, R15, 0x60, RZ ;  /* 0x000000600f027810 */ /* 0x000fe40007ffe0ff */
[----:B------:R-:W-:Y:S02]  /*6820*/  SHF.R.S32.HI R56, RZ, 0x1f, R77 ;  /* 0x0000001fff387819 */ /* 0x000fe4000001144d */
[----:B------:R-:W-:-:S13]  /*6830*/  ISETP.GE.AND P0, PT, R2, R38, PT ;  /* 0x000000260200720c */ /* 0x000fda0003f06270 */
[----:B-1----:R-:W-:-:S04]  /*6840*/  @!P0 LEA R8, P1, R196, R0, 0x1 ;  /* 0x00000000c4088211 */ /* 0x002fc800078208ff */
[----:B---3--:R-:W-:Y:S02]  /*6850*/  @!P0 LEA.HI.X R9, R196, R6, R18, 0x1, P1 ;  /* 0x00000006c4098211 */ /* 0x008fe400008f0c12 */
[----:B------:R-:W-:-:S04]  /*6860*/  @!P0 LEA R16, P1, R132, R0, 0x1 ;  /* 0x0000000084108211 */ /* 0x000fc800078208ff */
[----:B------:R-:W-:Y:S02]  /*6870*/  @!P0 LEA.HI.X R17, R132, R6, R13, 0x1, P1 ;  /* 0x0000000684118211 */ /* 0x000fe400008f0c0d */
[----:B------:R-:W-:-:S03]  /*6880*/  @!P0 LEA R10, P1, R14, R0, 0x1 ;  /* 0x000000000e0a8211 */ /* 0x000fc600078208ff */
[----:B------:R-:W-:Y:S01]  /*6890*/  @!PT LDS RZ, [RZ] ;  /* 0x00000000fffff984 */ /* 0x000fe20000000800 */
[----:B------:R-:W-:Y:S01]  /*68a0*/  @!PT LDS RZ, [RZ] ;  /* 0x00000000fffff984 */ /* 0x000fe20000000800 */
[----:B------:R-:W-:Y:S01]  /*68b0*/  @!PT LDS RZ, [RZ] ;  /* 0x00000000fffff984 */ /* 0x000fe20000000800 */
[----:B------:R1:W-:Y:S01]  /*68c0*/  @!P0 LDGSTS.E.BYPASS.LTC128B.128 [R4+0x3000], [R16.64], !P5 ;  /* 0x0300000010048fae */ /* 0x0003e2000e901d46 */
[----:B------:R-:W-:Y:S02]  /*68d0*/  @!P0 LEA.HI.X R11, R14, R6, R25, 0x1, P1 ;  /* 0x000000060e0b8211 */ /* 0x000fe400008f0c19 */
[----:B------:R-:W-:Y:S01]  /*68e0*/  @!P0 LEA R2, P1, R197, R0, 0x1 ;  /* 0x00000000c5028211 */ /* 0x000fe200078208ff */
[----:B------:R-:W-:Y:S01]  /*68f0*/  IMAD.IADD R0, R127, 0x1, -R198 ;  /* 0x000000017f007824 */ /* 0x000fe200078e0ac6 */
[----:B------:R-:W-:Y:S01]  /*6900*/  LOP3.LUT P5, RZ, R219, 0x1, RZ, 0xc0, !PT ;  /* 0x00000001dbff7812 */ /* 0x000fe200078ac0ff */
[----:B------:R1:W-:Y:S01]  /*6910*/  @!P0 LDGSTS.E.BYPASS.LTC128B.128 [R4+0x7000], [R10.64], !P4 ;  /* 0x070000000a048fae */ /* 0x0003e2000e101d46 */
[----:B------:R-:W-:Y:S01]  /*6920*/  @!P0 LEA.HI.X R3, R197, R6, R20, 0x1, P1 ;  /* 0x00000006c5038211 */ /* 0x000fe200008f0c14 */
[----:B------:R-:W-:Y:S01]  /*6930*/  IMAD R0, R77, -0x20, R0 ;  /* 0xffffffe04d007824 */ /* 0x000fe200078e0200 */
[----:B------:R-:W-:Y:S01]  /*6940*/  LOP3.LUT P4, RZ, R219, 0x2, RZ, 0xc0, !PT ;  /* 0x00000002dbff7812 */ /* 0x000fe2000788c0ff */
[----:B------:R1:W-:Y:S04]  /*6950*/  @!P0 LDGSTS.E.BYPASS.LTC128B.128 [R4+0xb000], [R8.64], !P3 ;  /* 0x0b00000008048fae */ /* 0x0003e8000d901d46 */
[----:B------:R1:W-:Y:S01]  /*6960*/  @!P0 LDGSTS.E.BYPASS.LTC128B.128 [R4+0xf000], [R2.64], !P2 ;  /* 0x0f00000002048fae */ /* 0x0003e2000d101d46 */
[----:B------:R-:W-:-:S03]  /*6970*/  ISETP.GE.AND P0, PT, R0, 0x1, PT ;  /* 0x000000010000780c */ /* 0x000fc60003f06270 */
[----:B------:R-:W0:Y:S01]  /*6980*/  LDGDEPBAR ;  /* 0x00000000000079af */ /* 0x000e220000000000 */
[----:B------:R-:W-:Y:S01]  /*6990*/  WARPSYNC 0xffffffff ;  /* 0xffffffff00007948 */ /* 0x000fe20003800000 */
[----:B------:R-:W-:Y:S02]  /*69a0*/  BSSY B0, `(.L_x_174) ;  /* 0x0000014000007945 */ /* 0x000fe40003800000 */
[----:B------:R-:W-:Y:S06]  /*69b0*/  BAR.SYNC.DEFER_BLOCKING 0x0 ;  /* 0x0000000000007b1d */ /* 0x000fec0000010000 */
[----:B------:R-:W-:Y:S05]  /*69c0*/  @!P0 BRA `(.L_x_175) ;  /* 0x0000011000008947 */ /* 0x000fea0003800000 */
[----:B------:R-:W-:Y:S01]  /*69d0*/  IMAD R0, R56, c[0x0][0x1e0], RZ ;  /* 0x0000780038007a24 */ /* 0x000fe200078e02ff */
[----:B------:R-:W-:Y:S01]  /*69e0*/  LOP3.LUT P2, RZ, R219, 0x8, RZ, 0xc0, !PT ;  /* 0x00000008dbff7812 */ /* 0x000fe2000784c0ff */
[----:B-1----:R-:W-:Y:S01]  /*69f0*/  IMAD.WIDE.U32 R4, R77, c[0x0][0x1e0], RZ ;  /* 0x000078004d047a25 */ /* 0x002fe200078e00ff */
[----:B------:R-:W-:-:S03]  /*6a00*/  LOP3.LUT P3, RZ, R219, 0x4, RZ, 0xc0, !PT ;  /* 0x00000004dbff7812 */ /* 0x000fc6000786c0ff */
[----:B------:R-:W-:Y:S01]  /*6a10*/  IMAD R2, R77, c[0x0][0x1e4], R0 ;  /* 0x000079004d027a24 */ /* 0x000fe200078e0200 */
[----:B------:R-:W-:-:S03]  /*6a20*/  LEA R0, P1, R4, R208, 0x5 ;  /* 0x000000d004007211 */ /* 0x000fc600078228ff */
[----:B------:R-:W-:Y:S01]  /*6a30*/  IMAD.IADD R3, R5, 0x1, R2 ;  /* 0x0000000105037824 */ /* 0x000fe200078e0202 */
[----:B------:R-:W-:-:S04]  /*6a40*/  LEA R2, P0, R0, c[0x0][0x1c8], 0x1 ;  /* 0x0000720000027a11 */ /* 0x000fc800078008ff */
[----:B------:R-:W-:-:S04]  /*6a50*/  LEA.HI.X R3, R4, R214, R3, 0x5, P1 ;  /* 0x000000d604037211 */ /* 0x000fc800008f2c03 */
[----:B------:R-:W-:-:S05]  /*6a60*/  LEA.HI.X R3, R0, c[0x0][0x1cc], R3, 0x1, P0 ;  /* 0x0000730000037a11 */ /* 0x000fca00000f0c03 */
[----:B------:R-:W-:Y:S01]  /*6a70*/  @!PT LDS RZ, [RZ] ;  /* 0x00000000fffff984 */ /* 0x000fe20000000800 */
[----:B------:R-:W-:Y:S01]  /*6a80*/  @!PT LDS RZ, [RZ] ;  /* 0x00000000fffff984 */ /* 0x000fe20000000800 */
[----:B------:R-:W-:Y:S01]  /*6a90*/  @!PT LDS RZ, [RZ] ;  /* 0x00000000fffff984 */ /* 0x000fe20000000800 */
[----:B------:R1:W-:Y:S04]  /*6aa0*/  LDGSTS.E.BYPASS.LTC128B.128 [R188+0xc080], [R2.64], !P2 ;  /* 0x0c08000002bc7fae */ /* 0x0003e8000d101d46 */
[----:B------:R1:W-:Y:S04]  /*6ab0*/  LDGSTS.E.BYPASS.LTC128B.128 [R188+0xd080], [R2.64+0x80], !P3 ;  /* 0x0d08008002bc7fae */ /* 0x0003e8000d901d46 */
[----:B------:R1:W-:Y:S04]  /*6ac0*/  LDGSTS.E.BYPASS.LTC128B.128 [R188+0xe080], [R2.64+0x100], !P4 ;  /* 0x0e08010002bc7fae */ /* 0x0003e8000e101d46 */
[----:B------:R1:W-:Y:S02]  /*6ad0*/  LDGSTS.E.BYPASS.LTC128B.128 [R188+0xf080], [R2.64+0x180], !P5 ;  /* 0x0f08018002bc7fae */ /* 0x0003e4000e901d46 */
.L_x_175:
[----:B------:R-:W-:Y:S05]  /*6ae0*/  BSYNC B0 ;  /* 0x0000000000007941 */ /* 0x000fea0003800000 */
.L_x_174:
[----:B------:R-:W-:Y:S01]  /*6af0*/  ISETP.LT.AND P0, PT, RZ, c[0x0][0x27c], PT ;  /* 0x00009f00ff007a0c */ /* 0x000fe20003f01270 */
[----:B------:R-:W0:-:S12]  /*6b00*/  LDGDEPBAR ;  /* 0x00000000000079af */ /* 0x000e180000000000 */
[----:B------:R-:W-:Y:S05]  /*6b10*/  @P0 BRA `(.L_x_176) ;  /* 0x0000002000000947 */ /* 0x000fea0003800000 */
[----:B------:R-:W-:-:S04]  /*6b20*/  DEPBAR.LE SB0, 0x1 ;  /* 0x000080400000791a */ /* 0x000fc80000000000 */
[----:B------:R-:W-:Y:S05]  /*6b30*/  BRA `(.L_x_177) ;  /* 0x0000685000007947 */ /* 0x000fea0003800000 */
.L_x_176:
[----:B-----5:R-:W-:Y:S01]  /*6b40*/  SHF.R.S32.HI R0, RZ, 0x1f, R110 ;  /* 0x0000001fff007819 */ /* 0x020fe2000001146e */
[----:B------:R-:W-:Y:S01]  /*6b50*/  ULDC.U8 UR4, c[0x0][0x298] ;  /* 0x0000a60000047ab9 */ /* 0x000fe20000000000 */
[----:B-1----:R-:W-:Y:S01]  /*6b60*/  IMAD.WIDE.U32 R4, R110, c[0x0][0x280], RZ ;  /* 0x0000a0006e047a25 */ /* 0x002fe200078e00ff */
[----:B------:R-:W-:Y:S01]  /*6b70*/  ISETP.NE.AND P1, PT, RZ, UR4, PT ;  /* 0x00000004ff007c0c */ /* 0x000fe2000bf25270 */
[----:B------:R-:W-:Y:S02]  /*6b80*/  BSSY B2, `(.L_x_177) ;  /* 0x0000680000027945 */ /* 0x000fe40003800000 */
[----:B------:R-:W-:Y:S01]  /*6b90*/  IMAD R2, R0, c[0x0][0x280], RZ ;  /* 0x0000a00000027a24 */ /* 0x000fe200078e02ff */
[----:B------:R-:W-:Y:S01]  /*6ba0*/  LEA R7, P0, R4, c[0x0][0x270], 0x1 ;  /* 0x00009c0004077a11 */ /* 0x000fe200078008ff */
[----:B------:R-:W-:Y:S02]  /*6bb0*/  IMAD R0, R0, c[0x0][0x290], RZ ;  /* 0x0000a40000007a24 */ /* 0x000fe400078e02ff */
[----:B------:R-:W-:-:S05]  /*6bc0*/  IMAD R2, R110, c[0x0][0x284], R2 ;  /* 0x0000a1006e027a24 */ /* 0x000fca00078e0202 */
[----:B------:R-:W-:Y:S01]  /*6bd0*/  IADD3 R6, R2, R5, RZ ;  /* 0x0000000502067210 */ /* 0x000fe20007ffe0ff */
[----:B------:R-:W-:-:S04]  /*6be0*/  IMAD.WIDE.U32 R2, R110, c[0x0][0x290], RZ ;  /* 0x0000a4006e027a25 */ /* 0x000fc800078e00ff */
[----:B------:R-:W-:Y:S01]  /*6bf0*/  IMAD R5, R110, c[0x0][0x294], R0 ;  /* 0x0000a5006e057a24 */ /* 0x000fe200078e0200 */
[----:B------:R-:W-:Y:S02]  /*6c00*/  LEA.HI.X R0, R4, c[0x0][0x274], R6, 0x1, P0 ;  /* 0x00009d0004007a11 */ /* 0x000fe400000f0c06 */
[----:B------:R-:W-:Y:S02]  /*6c10*/  LEA R6, P0, R2, c[0x0][0x288], 0x1 ;  /* 0x0000a20002067a11 */ /* 0x000fe400078008ff */
[----:B------:R-:W-:-:S04]  /*6c20*/  IADD3 R3, R5, R3, RZ ;  /* 0x0000000305037210 */ /* 0x000fc80007ffe0ff */
[----:B------:R-:W-:Y:S01]  /*6c30*/  LEA.HI.X R2, R2, c[0x0][0x28c], R3, 0x1, P0 ;  /* 0x0000a30002027a11 */ /* 0x000fe200000f0c03 */
[----:B------:R-:W-:Y:S05]  /*6c40*/  @!P1 BRA `(.L_x_178) ;  /* 0x0000318000009947 */ /* 0x000fea0003800000 */
[----:B------:R-:W1:Y:S01]  /*6c50*/  SHFL.IDX PT, R3, R2, RZ, 0x181f ;  /* 0x00181fff02037589 */ /* 0x000e6200000e0000 */
[----:B------:R-:W-:Y:S01]  /*6c60*/  BSSY B0, `(.L_x_179) ;  /* 0x0000038000007945 */ /* 0x000fe20003800000 */
[----:B--2-4-:R-:W-:Y:S01]  /*6c70*/  CS2R R20, SRZ ;  /* 0x0000000000147805 */ /* 0x014fe2000001ff00 */
[----:B------:R-:W-:Y:S01]  /*6c80*/  CS2R R18, SRZ ;  /* 0x0000000000127805 */ /* 0x000fe2000001ff00 */
[----:B------:R-:W2:Y:S01]  /*6c90*/  SHFL.IDX PT, R5, R0, RZ, 0x181f ;  /* 0x00181fff00057589 */ /* 0x000ea200000e0000 */
[----:B------:R-:W-:Y:S01]  /*6ca0*/  CS2R R16, SRZ ;  /* 0x0000000000107805 */ /* 0x000fe2000001ff00 */
[----:B------:R-:W-:Y:S01]  /*6cb0*/  CS2R R14, SRZ ;  /* 0x00000000000e7805 */ /* 0x000fe2000001ff00 */
[----:B------:R-:W-:Y:S01]  /*6cc0*/  CS2R R12, SRZ ;  /* 0x00000000000c7805 */ /* 0x000fe2000001ff00 */
[----:B------:R-:W3:Y:S01]  /*6cd0*/  SHFL.IDX PT, R4, R7, RZ, 0x181f ;  /* 0x00181fff07047589 */ /* 0x000ee200000e0000 */
[----:B------:R-:W-:Y:S01]  /*6ce0*/  CS2R R10, SRZ ;  /* 0x00000000000a7805 */ /* 0x000fe2000001ff00 */
[----:B------:R-:W-:-:S02]  /*6cf0*/  CS2R R8, SRZ ;  /* 0x0000000000087805 */ /* 0x000fc4000001ff00 */
[----:B------:R4:W1:Y:S02]  /*6d00*/  SHFL.IDX PT, R2, R6, RZ, 0x181f ;  /* 0x00181fff06027589 */ /* 0x00086400000e0000 */
[----:B----4-:R-:W-:Y:S01]  /*6d10*/  CS2R R6, SRZ ;  /* 0x0000000000067805 */ /* 0x010fe2000001ff00 */
[----:B------:R-:W-:Y:S05]  /*6d20*/  @P6 BRA `(.L_x_180) ;  /* 0x000002b000006947 */ /* 0x000fea0003800000 */
[C---:B-123--:R-:W-:Y:S01]  /*6d30*/  ISETP.GE.AND P0, PT, R142.reuse, c[0x0][0x27c], PT ;  /* 0x00009f008e007a0c */ /* 0x04efe20003f06270 */
[----:B------:R-:W-:Y:S01]  /*6d40*/  IMAD.SHL.U32 R0, R142, 0x2, RZ ;  /* 0x000000028e007824 */ /* 0x000fe200078e00ff */
[----:B------:R-:W-:Y:S01]  /*6d50*/  SHF.R.S32.HI R7, RZ, 0x1f, R142 ;  /* 0x0000001fff077819 */ /* 0x000fe2000001148e */
[----:B------:R-:W-:Y:S01]  /*6d60*/  CS2R R16, SRZ ;  /* 0x0000000000107805 */ /* 0x000fe2000001ff00 */
[----:B------:R-:W-:Y:S01]  /*6d70*/  ISETP.GE.AND P2, PT, R140, c[0x0][0x27c], PT ;  /* 0x00009f008c007a0c */ /* 0x000fe20003f46270 */
[----:B------:R-:W-:Y:S01]  /*6d80*/  CS2R R8, SRZ ;  /* 0x0000000000087805 */ /* 0x000fe2000001ff00 */
[----:B------:R-:W-:-:S07]  /*6d90*/  SHF.L.U64.HI R7, R142, 0x1, R7 ;  /* 0x000000018e077819 */ /* 0x000fce0000010207 */
[----:B------:R-:W-:-:S05]  /*6da0*/  @!P0 IADD3 R10, P1, R4, R0, RZ ;  /* 0x00000000040a8210 */ /* 0x000fca0007f3e0ff */
[----:B------:R-:W-:Y:S01]  /*6db0*/  @!P0 IMAD.X R11, R5, 0x1, R7, P1 ;  /* 0x00000001050b8824 */ /* 0x000fe200008e0607 */
[----:B------:R-:W-:Y:S01]  /*6dc0*/  @!P0 IADD3 R6, P1, R2, R0, RZ ;  /* 0x0000000002068210 */ /* 0x000fe20007f3e0ff */
[----:B------:R-:W-:-:S03]  /*6dd0*/  IMAD.SHL.U32 R0, R140, 0x2, RZ ;  /* 0x000000028c007824 */ /* 0x000fc600078e00ff */
[----:B------:R1:W5:Y:S01]  /*6de0*/  @!P0 LD.E.64 R16, [R10.64] ;  /* 0x000000060a108980 */ /* 0x000362000c101b00 */
[----:B------:R-:W-:-:S05]  /*6df0*/  @!P0 IMAD.X R7, R3, 0x1, R7, P1 ;  /* 0x0000000103078824 */ /* 0x000fca00008e0607 */
[----:B------:R2:W5:Y:S01]  /*6e00*/  @!P0 LD.E.64 R8, [R6.64] ;  /* 0x0000000606088980 */ /* 0x000562000c101b00 */
[----:B------:R-:W-:Y:S02]  /*6e10*/  @!P2 IADD3 R12, P0, R4, R0, RZ ;  /* 0x00000000040ca210 */ /* 0x000fe40007f1e0ff */
[----:B------:R-:W-:Y:S02]  /*6e20*/  ISETP.GE.AND P1, PT, R138, c[0x0][0x27c], PT ;  /* 0x00009f008a007a0c */ /* 0x000fe40003f26270 */
[----:B-1----:R-:W-:-:S04]  /*6e30*/  SHF.R.S32.HI R10, RZ, 0x1f, R140 ;  /* 0x0000001fff0a7819 */ /* 0x002fc8000001148c */
[----:B--2---:R-:W-:-:S05]  /*6e40*/  SHF.L.U64.HI R6, R140, 0x1, R10 ;  /* 0x000000018c067819 */ /* 0x004fca000001020a */
[----:B------:R-:W-:Y:S01]  /*6e50*/  @!P2 IMAD.X R13, R5, 0x1, R6, P0 ;  /* 0x00000001050da824 */ /* 0x000fe200000e0606 */
[----:B------:R-:W-:-:S05]  /*6e60*/  @!P2 IADD3 R22, P0, R2, R0, RZ ;  /* 0x000000000216a210 */ /* 0x000fca0007f1e0ff */
[----:B------:R-:W-:Y:S01]  /*6e70*/  @!P2 IMAD.X R23, R3, 0x1, R6, P0 ;  /* 0x000000010317a824 */ /* 0x000fe200000e0606 */
[----:B------:R-:W-:Y:S01]  /*6e80*/  ISETP.GE.AND P0, PT, R141, c[0x0][0x27c], PT ;  /* 0x00009f008d007a0c */ /* 0x000fe20003f06270 */
[----:B------:R-:W-:Y:S01]  /*6e90*/  CS2R R14, SRZ ;  /* 0x00000000000e7805 */ /* 0x000fe2000001ff00 */
[----:B------:R-:W-:Y:S01]  /*6ea0*/  CS2R R6, SRZ ;  /* 0x0000000000067805 */ /* 0x000fe2000001ff00 */
[----:B------:R-:W-:Y:S01]  /*6eb0*/  @!P1 IMAD.WIDE R18, R138, 0x2, R4 ;  /* 0x000000028a129825 */ /* 0x000fe200078e0204 */
[----:B------:R-:W-:-:S03]  /*6ec0*/  SHF.R.S32.HI R20, RZ, 0x1f, R141 ;  /* 0x0000001fff147819 */ /* 0x000fc6000001148d */
[----:B------:R-:W-:Y:S01]  /*6ed0*/  @!P1 IMAD.WIDE R10, R138, 0x2, R2 ;  /* 0x000000028a0a9825 */ /* 0x000fe200078e0202 */
[----:B------:R1:W5:Y:S03]  /*6ee0*/  @!P1 LD.E.64 R14, [R18.64] ;  /* 0x00000006120e9980 */ /* 0x000366000c101b00 */
[C---:B------:R-:W-:Y:S01]  /*6ef0*/  IMAD.SHL.U32 R0, R141.reuse, 0x2, RZ ;  /* 0x000000028d007824 */ /* 0x040fe200078e00ff */
[----:B------:R2:W5:Y:S04]  /*6f00*/  @!P1 LD.E.64 R6, [R10.64] ;  /* 0x000000060a069980 */ /* 0x000568000c101b00 */
[----:B------:R-:W-:Y:S02]  /*6f10*/  @!P0 IADD3 R4, P1, R4, R0, RZ ;  /* 0x0000000004048210 */ /* 0x000fe40007f3e0ff */
[----:B--2---:R-:W-:Y:S01]  /*6f20*/  SHF.L.U64.HI R10, R141, 0x1, R20 ;  /* 0x000000018d0a7819 */ /* 0x004fe20000010214 */
[----:B-1----:R-:W-:-:S04]  /*6f30*/  CS2R R18, SRZ ;  /* 0x0000000000127805 */ /* 0x002fc8000001ff00 */
[----:B------:R-:W-:Y:S01]  /*6f40*/  @!P0 IMAD.X R5, R5, 0x1, R10, P1 ;  /* 0x0000000105058824 */ /* 0x000fe200008e060a */
[----:B------:R-:W-:Y:S01]  /*6f50*/  @!P0 IADD3 R2, P1, R2, R0, RZ ;  /* 0x0000000002028210 */ /* 0x000fe20007f3e0ff */
[----:B------:R1:W5:Y:S01]  /*6f60*/  @!P2 LD.E.64 R18, [R12.64] ;  /* 0x000000060c12a980 */ /* 0x000362000c101b00 */
[----:B------:R-:W-:-:S03]  /*6f70*/  CS2R R20, SRZ ;  /* 0x0000000000147805 */ /* 0x000fc6000001ff00 */
[----:B------:R-:W-:Y:S02]  /*6f80*/  @!P0 IMAD.X R3, R3, 0x1, R10, P1 ;  /* 0x0000000103038824 */ /* 0x000fe400008e060a */
[----:B------:R-:W-:Y:S01]  /*6f90*/  CS2R R10, SRZ ;  /* 0x00000000000a7805 */ /* 0x000fe2000001ff00 */
[----:B------:R2:W5:Y:S05]  /*6fa0*/  @!P0 LD.E.64 R20, [R4.64] ;  /* 0x0000000604148980 */ /* 0x00056a000c101b00 */
[----:B------:R2:W5:Y:S01]  /*6fb0*/  @!P2 LD.E.64 R10, [R22.64] ;  /* 0x00000006160aa980 */ /* 0x000562000c101b00 */
[----:B-1----:R-:W-:-:S06]  /*6fc0*/  CS2R R12, SRZ ;  /* 0x00000000000c7805 */ /* 0x002fcc000001ff00 */
[----:B------:R2:W5:Y:S02]  /*6fd0*/  @!P0 LD.E.64 R12, [R2.64] ;  /* 0x00000006020c8980 */ /* 0x000564000c101b00 */
.L_x_180:
[----:B-123--:R-:W-:Y:S05]  /*6fe0*/  BSYNC B0 ;  /* 0x0000000000007941 */ /* 0x00efea0003800000 */
.L_x_179:
[----:B-----5:R-:W-:Y:S01]  /*6ff0*/  IMAD.MOV.U32 R35, RZ, RZ, R14 ;  /* 0x000000ffff237224 */ /* 0x020fe200078e000e */
[----:B------:R-:W-:Y:S01]  /*7000*/  SHF.R.U64 R2, R14, 0x10, R15 ;  /* 0x000000100e027819 */ /* 0x000fe2000000120f */
[----:B------:R-:W-:Y:S01]  /*7010*/  IMAD.MOV.U32 R30, RZ, RZ, R18 ;  /* 0x000000ffff1e7224 */ /* 0x000fe200078e0012 */
[--C-:B------:R-:W-:Y:S01]  /*7020*/  SHF.R.U64 R28, R18, 0x10, R19.reuse ;  /* 0x00000010121c7819 */ /* 0x100fe20000001213 */
[----:B------:R-:W-:Y:S01]  /*7030*/  IMAD.MOV.U32 R29, RZ, RZ, R19 ;  /* 0x000000ffff1d7224 */ /* 0x000fe200078e0013 */
[----:B------:R-:W-:Y:S01]  /*7040*/  PRMT R35, R35, 0x5410, R2 ;  /* 0x0000541023237816 */ /* 0x000fe20000000002 */
[----:B------:R-:W-:Y:S01]  /*7050*/  IMAD R2, R213, -0x80, R38 ;  /* 0xffffff80d5027824 */ /* 0x000fe200078e0226 */
[----:B------:R-:W-:Y:S01]  /*7060*/  PRMT R28, R30, 0x5410, R28 ;  /* 0x000054101e1c7816 */ /* 0x000fe2000000001c */
[----:B------:R-:W-:Y:S01]  /*7070*/  IMAD.MOV.U32 R36, RZ, RZ, R15 ;  /* 0x000000ffff247224 */ /* 0x000fe200078e000f */
[----:B------:R-:W-:Y:S01]  /*7080*/  SHF.R.U32.HI R23, RZ, 0x10, R19 ;  /* 0x00000010ff177819 */ /* 0x000fe20000011613 */
[----:B------:R-:W-:Y:S01]  /*7090*/  IMAD.MOV.U32 R26, RZ, RZ, R20 ;  /* 0x000000ffff1a7224 */ /* 0x000fe200078e0014 */
[----:B------:R-:W-:Y:S01]  /*70a0*/  IMNMX R30, R2, 0x80, PT ;  /* 0x00000080021e7817 */ /* 0x000fe20003800200 */
[----:B------:R-:W-:Y:S01]  /*70b0*/  IMAD.MOV.U32 R25, RZ, RZ, R21 ;  /* 0x000000ffff197224 */ /* 0x000fe200078e0015 */
[----:B------:R-:W-:Y:S01]  /*70c0*/  SHF.R.U32.HI R31, RZ, 0x10, R15 ;  /* 0x00000010ff1f7819 */ /* 0x000fe2000001160f */
[----:B------:R-:W-:Y:S01]  /*70d0*/  IMAD.MOV.U32 R34, RZ, RZ, R16 ;  /* 0x000000ffff227224 */ /* 0x000fe200078e0010 */
[----:B------:R-:W-:Y:S01]  /*70e0*/  ISETP.GE.AND P0, PT, R198, R30, PT ;  /* 0x0000001ec600720c */ /* 0x000fe20003f06270 */
[----:B------:R-:W-:Y:S01]  /*70f0*/  IMAD.MOV.U32 R33, RZ, RZ, R17 ;  /* 0x000000ffff217224 */ /* 0x000fe200078e0011 */
[--C-:B------:R-:W-:Y:S01]  /*7100*/  SHF.R.U64 R24, R20, 0x10, R21.reuse ;  /* 0x0000001014187819 */ /* 0x100fe20000001215 */
[----:B------:R-:W-:Y:S01]  /*7110*/  IMAD.MOV.U32 R22, RZ, RZ, R6 ;  /* 0x000000ffff167224 */ /* 0x000fe200078e0006 */
[----:B------:R-:W-:Y:S01]  /*7120*/  SHF.R.U32.HI R19, RZ, 0x10, R21 ;  /* 0x00000010ff137819 */ /* 0x000fe20000011615 */
        /* <DEDUP_REMOVED lines=9> */
[----:B------:R-:W-:Y:S01]  /*71c0*/  SHF.R.U64 R16, R8, 0x10, R9 ;  /* 0x0000001008107819 */ /* 0x000fe20000001209 */
[----:B------:R-:W-:Y:S01]  /*71d0*/  IMAD.MOV.U32 R5, RZ, RZ, R13 ;  /* 0x000000ffff057224 */ /* 0x000fe200078e000d */
[----:B------:R-:W-:Y:S01]  /*71e0*/  SHF.R.U32.HI R7, RZ, 0x10, R9 ;  /* 0x00000010ff077819 */ /* 0x000fe20000011609 */
[--C-:B------:R-:W-:Y:S01]  /*71f0*/  IMAD.MOV.U32 R9, RZ, RZ, R11.reuse ;  /* 0x000000ffff097224 */ /* 0x100fe200078e000b */
[----:B------:R-:W-:Y:S01]  /*7200*/  SHF.R.U64 R8, R10, 0x10, R11 ;  /* 0x000000100a087819 */ /* 0x000fe2000000120b */
[----:B------:R-:W-:-:S04]  /*7210*/  DEPBAR.LE SB0, 0x1 ;  /* 0x000080400000791a */ /* 0x000fc80000000000 */
[----:B------:R-:W-:Y:S01]  /*7220*/  SHF.R.U32.HI R3, RZ, 0x10, R11 ;  /* 0x00000010ff037819 */ /* 0x000fe2000001160b */
[----:B------:R-:W-:Y:S01]  /*7230*/  BSSY B1, `(.L_x_181) ;  /* 0x00000b9000017945 */ /* 0x000fe20003800000 */
[--C-:B------:R-:W-:Y:S02]  /*7240*/  SHF.R.U64 R4, R12, 0x10, R13.reuse ;  /* 0x000000100c047819 */ /* 0x100fe4000000120d */
[----:B------:R-:W-:Y:S02]  /*7250*/  SHF.R.U32.HI R0, RZ, 0x10, R13 ;  /* 0x00000010ff007819 */ /* 0x000fe4000001160d */
[----:B------:R-:W-:Y:S02]  /*7260*/  PRMT R23, R29, 0x5410, R23 ;  /* 0x000054101d177816 */ /* 0x000fe40000000017 */
[----:B------:R-:W-:Y:S02]  /*7270*/  PRMT R29, R25, 0x5410, R19 ;  /* 0x00005410191d7816 */ /* 0x000fe40000000013 */
[----:B------:R-:W-:-:S02]  /*7280*/  PRMT R26, R26, 0x5410, R24 ;  /* 0x000054101a1a7816 */ /* 0x000fc40000000018 */
[----:B------:R-:W-:Y:S02]  /*7290*/  PRMT R19, R22, 0x5410, R20 ;  /* 0x0000541016137816 */ /* 0x000fe40000000014 */
[----:B------:R-:W-:Y:S02]  /*72a0*/  PRMT R31, R36, 0x5410, R31 ;  /* 0x00005410241f7816 */ /* 0x000fe4000000001f */
[----:B------:R-:W-:Y:S02]  /*72b0*/  PRMT R32, R34, 0x5410, R32 ;  /* 0x0000541022207816 */ /* 0x000fe40000000020 */
[----:B------:R-:W-:Y:S02]  /*72c0*/  PRMT R27, R33, 0x5410, R27 ;  /* 0x00005410211b7816 */ /* 0x000fe4000000001b */
[----:B------:R-:W-:Y:S02]  /*72d0*/  PRMT R21, R21, 0x5410, R15 ;  /* 0x0000541015157816 */ /* 0x000fe4000000000f */
[----:B------:R-:W-:-:S02]  /*72e0*/  PRMT R18, R18, 0x5410, R16 ;  /* 0x0000541012127816 */ /* 0x000fc40000000010 */
[----:B------:R-:W-:Y:S02]  /*72f0*/  PRMT R17, R17, 0x5410, R7 ;  /* 0x0000541011117816 */ /* 0x000fe40000000007 */
[----:B------:R-:W-:Y:S02]  /*7300*/  PRMT R20, R14, 0x5410, R8 ;  /* 0x000054100e147816 */ /* 0x000fe40000000008 */
[----:B------:R-:W-:Y:S02]  /*7310*/  PRMT R22, R9, 0x5410, R3 ;  /* 0x0000541009167816 */ /* 0x000fe40000000003 */
[----:B------:R-:W-:Y:S02]  /*7320*/  PRMT R24, R6, 0x5410, R4 ;  /* 0x0000541006187816 */ /* 0x000fe40000000004 */
[----:B------:R-:W-:Y:S01]  /*7330*/  PRMT R25, R5, 0x5410, R0 ;  /* 0x0000541005197816 */ /* 0x000fe20000000000 */
[----:B------:R-:W-:Y:S06]  /*7340*/  BAR.SYNC.DEFER_BLOCKING 0x0 ;  /* 0x0000000000007b1d */ /* 0x000fec0000010000 */
[----:B------:R-:W-:Y:S05]  /*7350*/  @P0 BRA `(.L_x_182) ;  /* 0x00000a6000000947 */ /* 0x000fea0003800000 */
[----:B------:R-:W-:Y:S01]  /*7360*/  ISETP.GE.AND P0, PT, R138, c[0x0][0x27c], PT ;  /* 0x00009f008a007a0c */ /* 0x000fe20003f06270 */
[----:B------:R-:W-:-:S12]  /*7370*/  BSSY B0, `(.L_x_183) ;  /* 0x0000028000007945 */ /* 0x000fd80003800000 */
[----:B------:R-:W-:Y:S05]  /*7380*/  @P0 BRA `(.L_x_184) ;  /* 0x0000026000000947 */ /* 0x000fea0003800000 */
[----:B------:R-:W1:Y:S01]  /*7390*/  LDS.128 R4, [R188+0x10080] ;  /* 0x01008000bc047984 */ /* 0x000e620000000c00 */
[----:B------:R-:W-:Y:S01]  /*73a0*/  SHF.L.U32 R3, R35, 0x10, RZ ;  /* 0x0000001023037819 */ /* 0x000fe200000006ff */
[----:B------:R-:W-:Y:S01]  /*73b0*/  IMAD.U32 R0, R19, 0x10000, RZ ;  /* 0x0001000013007824 */ /* 0x000fe200078e00ff */
[----:B------:R-:W-:Y:S02]  /*73c0*/  LOP3.LUT R2, R35, 0xffff0000, RZ, 0xc0, !PT ;  /* 0xffff000023027812 */ /* 0x000fe400078ec0ff */
[C---:B-1----:R-:W-:Y:S01]  /*73d0*/  SHF.L.U32 R9, R4.reuse, 0x10, RZ ;  /* 0x0000001004097819 */ /* 0x042fe200000006ff */
[----:B------:R-:W-:Y:S01]  /*73e0*/  IMAD.U32 R13, R7, 0x10000, RZ ;  /* 0x00010000070d7824 */ /* 0x000fe200078e00ff */
[----:B------:R-:W-:Y:S02]  /*73f0*/  LOP3.LUT R8, R4, 0xffff0000, RZ, 0xc0, !PT ;  /* 0xffff000004087812 */ /* 0x000fe400078ec0ff */
[C---:B------:R-:W-:Y:S02]  /*7400*/  SHF.L.U32 R12, R5.reuse, 0x10, RZ ;  /* 0x00000010050c7819 */ /* 0x040fe400000006ff */
[----:B------:R-:W-:Y:S01]  /*7410*/  LOP3.LUT R4, R5, 0xffff0000, RZ, 0xc0, !PT ;  /* 0xffff000005047812 */ /* 0x000fe200078ec0ff */
[CC--:B------:R-:W-:Y:S01]  /*7420*/  FMUL.FTZ R15, R8.reuse, R0.reuse ;  /* 0x00000000080f7220 */ /* 0x0c0fe20000410000 */
[----:B------:R-:W-:Y:S01]  /*7430*/  LOP3.LUT R5, R19, 0xffff0000, RZ, 0xc0, !PT ;  /* 0xffff000013057812 */ /* 0x000fe200078ec0ff */
[-C--:B------:R-:W-:Y:S01]  /*7440*/  FMUL.FTZ R14, R8, R3.reuse ;  /* 0x00000003080e7220 */ /* 0x080fe20000410000 */
[C---:B------:R-:W-:Y:S01]  /*7450*/  SHF.L.U32 R11, R6.reuse, 0x10, RZ ;  /* 0x00000010060b7819 */ /* 0x040fe200000006ff */
[----:B------:R-:W-:Y:S01]  /*7460*/  FFMA.FTZ R16, R9, R3, -R15 ;  /* 0x0000000309107223 */ /* 0x000fe2000001080f */
[----:B------:R-:W-:Y:S01]  /*7470*/  LOP3.LUT R10, R6, 0xffff0000, RZ, 0xc0, !PT ;  /* 0xffff0000060a7812 */ /* 0x000fe200078ec0ff */
[CC--:B------:R-:W-:Y:S01]  /*7480*/  FMUL.FTZ R8, R4.reuse, R5.reuse ;  /* 0x0000000504087220 */ /* 0x0c0fe20000410000 */
[----:B------:R-:W-:Y:S01]  /*7490*/  LOP3.LUT R6, R7, 0xffff0000, RZ, 0xc0, !PT ;  /* 0xffff000007067812 */ /* 0x000fe200078ec0ff */
[----:B------:R-:W-:Y:S01]  /*74a0*/  FFMA.FTZ R15, R9, R0, R14 ;  /* 0x00000000090f7223 */ /* 0x000fe2000001000e */
[----:B------:R-:W-:Y:S01]  /*74b0*/  LOP3.LUT R0, R21, 0xffff0000, RZ, 0xc0, !PT ;  /* 0xffff000015007812 */ /* 0x000fe200078ec0ff */
[-C--:B------:R-:W-:Y:S01]  /*74c0*/  FMUL.FTZ R7, R4, R2.reuse ;  /* 0x0000000204077220 */ /* 0x080fe20000410000 */
[----:B------:R-:W-:Y:S01]  /*74d0*/  SHF.L.U32 R4, R31, 0x10, RZ ;  /* 0x000000101f047819 */ /* 0x000fe200000006ff */
[C---:B------:R-:W-:Y:S01]  /*74e0*/  FFMA.FTZ R14, R12.reuse, R2, -R8 ;  /* 0x000000020c0e7223 */ /* 0x040fe20000010808 */
[----:B------:R-:W-:Y:S01]  /*74f0*/  SHF.L.U32 R2, R21, 0x10, RZ ;  /* 0x0000001015027819 */ /* 0x000fe200000006ff */
[----:B------:R-:W-:Y:S01]  /*7500*/  FFMA.FTZ R9, R12, R5, R7 ;  /* 0x000000050c097223 */ /* 0x000fe20000010007 */
[----:B------:R-:W-:Y:S01]  /*7510*/  LOP3.LUT R3, R31, 0xffff0000, RZ, 0xc0, !PT ;  /* 0xffff00001f037812 */ /* 0x000fe200078ec0ff */
[----:B------:R-:W-:-:S02]  /*7520*/  FMUL.FTZ R7, R6, R0 ;  /* 0x0000000006077220 */ /* 0x000fc40000410000 */
[C---:B------:R-:W-:Y:S02]  /*7530*/  FMUL.FTZ R8, R10.reuse, R2 ;  /* 0x000000020a087220 */ /* 0x040fe40000410000 */
[-C--:B------:R-:W-:Y:S02]  /*7540*/  FMUL.FTZ R5, R10, R4.reuse ;  /* 0x000000040a057220 */ /* 0x080fe40000410000 */
[-C--:B------:R-:W-:Y:S02]  /*7550*/  FMUL.FTZ R6, R6, R3.reuse ;  /* 0x0000000306067220 */ /* 0x080fe40000410000 */
[----:B------:R-:W-:Y:S01]  /*7560*/  FFMA.FTZ R8, R11, R4, -R8 ;  /* 0x000000040b087223 */ /* 0x000fe20000010808 */
[----:B------:R-:W-:Y:S01]  /*7570*/  F2FP.BF16.PACK_AB R4, R15, R16 ;  /* 0x000000100f04723e */ /* 0x000fe200000010ff */
[----:B------:R-:W-:Y:S01]  /*7580*/  FFMA.FTZ R2, R11, R2, R5 ;  /* 0x000000020b027223 */ /* 0x000fe20000010005 */
[----:B------:R-:W-:Y:S01]  /*7590*/  F2FP.BF16.PACK_AB R5, R9, R14 ;  /* 0x0000000e0905723e */ /* 0x000fe200000010ff */
[----:B------:R-:W-:-:S02]  /*75a0*/  FFMA.FTZ R3, R13, R3, -R7 ;  /* 0x000000030d037223 */ /* 0x000fc40000010807 */
[----:B------:R-:W-:Y:S01]  /*75b0*/  FFMA.FTZ R0, R13, R0, R6 ;  /* 0x000000000d007223 */ /* 0x000fe20000010006 */
[----:B------:R-:W-:-:S04]  /*75c0*/  F2FP.BF16.PACK_AB R6, R2, R8 ;  /* 0x000000080206723e */ /* 0x000fc800000010ff */
[----:B------:R-:W-:-:S05]  /*75d0*/  F2FP.BF16.PACK_AB R7, R0, R3 ;  /* 0x000000030007723e */ /* 0x000fca00000010ff */
[----:B------:R1:W-:Y:S02]  /*75e0*/  STS.128 [R188+0x10080], R4 ;  /* 0x01008004bc007388 */ /* 0x0003e40000000c00 */
.L_x_184:
[----:B------:R-:W-:Y:S05]  /*75f0*/  BSYNC B0 ;  /* 0x0000000000007941 */ /* 0x000fea0003800000 */
.L_x_183:
[----:B------:R-:W-:Y:S01]  /*7600*/  ISETP.GE.AND P0, PT, R142, c[0x0][0x27c], PT ;  /* 0x00009f008e007a0c */ /* 0x000fe20003f06270 */
[----:B------:R-:W-:-:S12]  /*7610*/  BSSY B0, `(.L_x_185) ;  /* 0x0000028000007945 */ /* 0x000fd80003800000 */
[----:B------:R-:W-:Y:S05]  /*7620*/  @P0 BRA `(.L_x_186) ;  /* 0x0000026000000947 */ /* 0x000fea0003800000 */
[----:B-1----:R-:W1:Y:S01]  /*7630*/  LDS.128 R4, [R188+0x14080] ;  /* 0x01408000bc047984 */ /* 0x002e620000000c00 */
        /* <DEDUP_REMOVED lines=8> */
[-C--:B------:R-:W-:Y:S01]  /*76c0*/  FMUL.FTZ R15, R8, R0.reuse ;  /* 0x00000000080f7220 */ /* 0x080fe20000410000 */
        /* <DEDUP_REMOVED lines=28> */
.L_x_186:
[----:B------:R-:W-:Y:S05]  /*7890*/  BSYNC B0 ;  /* 0x0000000000007941 */ /* 0x000fea0003800000 */
.L_x_185:
        /* <DEDUP_REMOVED lines=18> */
[-C--:B------:R-:W-:Y:S01]  /*79c0*/  FMUL.FTZ R8, R4, R5.reuse ;  /* 0x0000000504087220 */ /* 0x080fe20000410000 */
[----:B------:R-:W-:Y:S01]  /*79d0*/  LOP3.LUT R6, R7, 0xffff0000, RZ, 0xc0, !PT ;  /* 0xffff000007067812 */ /* 0x000fe200078ec0ff */
[----:B------:R-:W-:Y:S01]  /*79e0*/  FFMA.FTZ R15, R9, R0, R14 ;  /* 0x00000000090f7223 */ /* 0x000fe2000001000e */
[----:B------:R-:W-:Y:S01]  /*79f0*/  LOP3.LUT R0, R22, 0xffff0000, RZ, 0xc0, !PT ;  /* 0xffff000016007812 */ /* 0x000fe200078ec0ff */
[-C--:B------:R-:W-:Y:S01]  /*7a00*/  FMUL.FTZ R7, R4, R2.reuse ;  /* 0x0000000204077220 */ /* 0x080fe20000410000 */
[C---:B------:R-:W-:Y:S01]  /*7a10*/  SHF.L.U32 R4, R23.reuse, 0x10, RZ ;  /* 0x0000001017047819 */ /* 0x040fe200000006ff */
[----:B------:R-:W-:Y:S01]  /*7a20*/  FFMA.FTZ R14, R12, R2, -R8 ;  /* 0x000000020c0e7223 */ /* 0x000fe20000010808 */
        /* <DEDUP_REMOVED lines=16> */
.L_x_188:
[----:B------:R-:W-:Y:S05]  /*7b30*/  BSYNC B0 ;  /* 0x0000000000007941 */ /* 0x000fea0003800000 */
.L_x_187:
[----:B------:R-:W-:-:S13]  /*7b40*/  ISETP.GE.AND P0, PT, R141, c[0x0][0x27c], PT ;  /* 0x00009f008d007a0c */ /* 0x000fda0003f06270 */
        /* <DEDUP_REMOVED lines=39> */
.L_x_182:
[----:B------:R-:W-:Y:S05]  /*7dc0*/  BSYNC B1 ;  /* 0x0000000000017941 */ /* 0x000fea0003800000 */
.L_x_181:
[----:B------:R-:W-:Y:S01]  /*7dd0*/  IADD3 R0, R198, 0x20, RZ ;  /* 0x00000020c6007810 */ /* 0x000fe20007ffe0ff */
[----:B------:R-:W-:Y:S03]  /*7de0*/  BSSY B1, `(.L_x_189) ;  /* 0x00000a9000017945 */ /* 0x000fe60003800000 */
[----:B------:R-:W-:-:S13]  /*7df0*/  ISETP.GE.AND P0, PT, R0, R30, PT ;  /* 0x0000001e0000720c */ /* 0x000fda0003f06270 */
[----:B------:R-:W-:Y:S05]  /*7e00*/  @P0 BRA `(.L_x_190) ;  /* 0x00000a6000000947 */ /* 0x000fea0003800000 */
        /* <DEDUP_REMOVED lines=14> */
[C---:B------:R-:W-:Y:S01]  /*7ef0*/  FMUL.FTZ R14, R3.reuse, R8 ;  /* 0x00000008030e7220 */ /* 0x040fe20000410000 */
[C---:B------:R-:W-:Y:S01]  /*7f00*/  SHF.L.U32 R11, R6.reuse, 0x10, RZ ;  /* 0x00000010060b7819 */ /* 0x040fe200000006ff */
[-C--:B------:R-:W-:Y:S01]  /*7f10*/  FFMA.FTZ R16, R3, R9.reuse, -R15 ;  /* 0x0000000903107223 */ /* 0x080fe2000001080f */
[----:B------:R-:W-:Y:S01]  /*7f20*/  LOP3.LUT R10, R6, 0xffff0000, RZ, 0xc0, !PT ;  /* 0xffff0000060a7812 */ /* 0x000fe200078ec0ff */
[-C--:B------:R-:W-:Y:S01]  /*7f30*/  FMUL.FTZ R8, R5, R4.reuse ;  /* 0x0000000405087220 */ /* 0x080fe20000410000 */
[----:B------:R-:W-:Y:S01]  /*7f40*/  LOP3.LUT R6, R7, 0xffff0000, RZ, 0xc0, !PT ;  /* 0xffff000007067812 */ /* 0x000fe200078ec0ff */
[----:B------:R-:W-:Y:S01]  /*7f50*/  FFMA.FTZ R15, R0, R9, R14 ;  /* 0x00000009000f7223 */ /* 0x000fe2000001000e */
[----:B------:R-:W-:Y:S01]  /*7f60*/  LOP3.LUT R0, R21, 0xffff0000, RZ, 0xc0, !PT ;  /* 0xffff000015007812 */ /* 0x000fe200078ec0ff */
[C---:B------:R-:W-:Y:S01]  /*7f70*/  FMUL.FTZ R7, R2.reuse, R4 ;  /* 0x0000000402077220 */ /* 0x040fe20000410000 */
[----:B------:R-:W-:Y:S01]  /*7f80*/  SHF.L.U32 R4, R31, 0x10, RZ ;  /* 0x000000101f047819 */ /* 0x000fe200000006ff */
[-C--:B------:R-:W-:Y:S01]  /*7f90*/  FFMA.FTZ R14, R2, R12.reuse, -R8 ;  /* 0x0000000c020e7223 */ /* 0x080fe20000010808 */
[----:B------:R-:W-:Y:S01]  /*7fa0*/  SHF.L.U32 R2, R21, 0x10, RZ ;  /* 0x0000001015027819 */ /* 0x000fe200000006ff */
[----:B------:R-:W-:Y:S01]  /*7fb0*/  FFMA.FTZ R9, R5, R12, R7 ;  /* 0x0000000c05097223 */ /* 0x000fe20000010007 */
[----:B------:R-:W-:Y:S01]  /*7fc0*/  LOP3.LUT R3, R31, 0xffff0000, RZ, 0xc0, !PT ;  /* 0xffff00001f037812 */ /* 0x000fe200078ec0ff */
[----:B------:R-:W-:-:S02]  /*7fd0*/  FMUL.FTZ R7, R0, R6 ;  /* 0x0000000600077220 */ /* 0x000fc40000410000 */
[-C--:B------:R-:W-:Y:S02]  /*7fe0*/  FMUL.FTZ R8, R2, R10.reuse ;  /* 0x0000000a02087220 */ /* 0x080fe40000410000 */
[C---:B------:R-:W-:Y:S02]  /*7ff0*/  FMUL.FTZ R5, R4.reuse, R10 ;  /* 0x0000000a04057220 */ /* 0x040fe40000410000 */
[----:B------:R-:W-:Y:S02]  /*8000*/  FMUL.FTZ R6, R3, R6 ;  /* 0x0000000603067220 */ /* 0x000fe40000410000 */
[-C--:B------:R-:W-:Y:S01]  /*8010*/  FFMA.FTZ R8, R4, R11.reuse, -R8 ;  /* 0x0000000b04087223 */ /* 0x080fe20000010808 */
        /* <DEDUP_REMOVED lines=8> */
.L_x_192:
[----:B------:R-:W-:Y:S05]  /*80a0*/  BSYNC B0 ;  /* 0x0000000000007941 */ /* 0x000fea0003800000 */
.L_x_191:
        /* <DEDUP_REMOVED lines=41> */
.L_x_194:
[----:B------:R-:W-:Y:S05]  /*8340*/  BSYNC B0 ;  /* 0x0000000000007941 */ /* 0x000fea0003800000 */
.L_x_193:
        /* <DEDUP_REMOVED lines=41> */
.L_x_196:
[----:B------:R-:W-:Y:S05]  /*85e0*/  BSYNC B0 ;  /* 0x0000000000007941 */ /* 0x000fea0003800000 */
.L_x_195:
        /* <DEDUP_REMOVED lines=40> */
.L_x_190:
[----:B------:R-:W-:Y:S05]  /*8870*/  BSYNC B1 ;  /* 0x0000000000017941 */ /* 0x000fea0003800000 */
.L_x_189:
        /* <DEDUP_REMOVED lines=45> */
.L_x_200:
[----:B------:R-:W-:Y:S05]  /*8b50*/  BSYNC B0 ;  /* 0x0000000000007941 */ /* 0x000fea0003800000 */
.L_x_199:
        /* <DEDUP_REMOVED lines=41> */
.L_x_202:
[----:B------:R-:W-:Y:S05]  /*8df0*/  BSYNC B0 ;  /* 0x0000000000007941 */ /* 0x000fea0003800000 */
.L_x_201:
        /* <DEDUP_REMOVED lines=41> */
.L_x_204:
[----:B------:R-:W-:Y:S05]  /*9090*/  BSYNC B0 ;  /* 0x0000000000007941 */ /* 0x000fea0003800000 */
.L_x_203:
        /* <DEDUP_REMOVED lines=40> */
.L_x_198:
[----:B------:R-:W-:Y:S05]  /*9320*/  BSYNC B1 ;  /* 0x0000000000017941 */ /* 0x000fea0003800000 */
.L_x_197:
[----:B------:R-:W-:-:S04]  /*9330*/  IADD3 R0, R198, 0x60, RZ ;  /* 0x00000060c6007810 */ /* 0x000fc80007ffe0ff */
        /* <DEDUP_REMOVED lines=43> */
.L_x_207:
[----:B------:R-:W-:Y:S05]  /*95f0*/  BSYNC B0 ;  /* 0x0000000000007941 */ /* 0x000fea0003800000 */
.L_x_206:
        /* <DEDUP_REMOVED lines=41> */
.L_x_209:
[----:B------:R-:W-:Y:S05]  /*9890*/  BSYNC B0 ;  /* 0x0000000000007941 */ /* 0x000fea0003800000 */
.L_x_208:
        /* <DEDUP_REMOVED lines=41> */
.L_x_211:
[----:B------:R-:W-:Y:S05]  /*9b30*/  BSYNC B0 ;  /* 0x0000000000007941 */ /* 0x000fea0003800000 */
.L_x_210:
        /* <DEDUP_REMOVED lines=39> */
[----:B------:R1:W-:Y:S01]  /*9db0*/  STS.128 [R188+0x1f080], R4 ;  /* 0x01f08004bc007388 */ /* 0x0003e20000000c00 */
[----:B------:R-:W-:Y:S05]  /*9dc0*/  BRA `(.L_x_205) ;  /* 0x000035b000007947 */ /* 0x000fea0003800000 */
.L_x_178:
[----:B------:R-:W1:Y:S01]  /*9dd0*/  SHFL.IDX PT, R28, R0, RZ, 0x181f ;  /* 0x00181fff001c7589 */ /* 0x000e6200000e0000 */
[----:B------:R-:W-:Y:S01]  /*9de0*/  BSSY B0, `(.L_x_212) ;  /* 0x0000023000007945 */ /* 0x000fe20003800000 */
[----:B------:R-:W-:Y:S01]  /*9df0*/  CS2R R10, SRZ ;  /* 0x00000000000a7805 */ /* 0x000fe2000001ff00 */
[----:B------:R-:W-:Y:S01]  /*9e00*/  CS2R R8, SRZ ;  /* 0x0000000000087805 */ /* 0x000fe2000001ff00 */
[----:B------:R-:W3:Y:S01]  /*9e10*/  SHFL.IDX PT, R15, R7, RZ, 0x181f ;  /* 0x00181fff070f7589 */ /* 0x000ee200000e0000 */
[----:B------:R-:W-:Y:S01]  /*9e20*/  CS2R R22, SRZ ;  /* 0x0000000000167805 */ /* 0x000fe2000001ff00 */
[----:B--2-4-:R-:W-:Y:S01]  /*9e30*/  CS2R R20, SRZ ;  /* 0x0000000000147805 */ /* 0x014fe2000001ff00 */
[----:B------:R-:W-:Y:S01]  /*9e40*/  CS2R R4, SRZ ;  /* 0x0000000000047805 */ /* 0x000fe2000001ff00 */
[----:B------:R-:W2:Y:S01]  /*9e50*/  SHFL.IDX PT, R27, R2, RZ, 0x181f ;  /* 0x00181fff021b7589 */ /* 0x000ea200000e0000 */
[----:B------:R-:W-:Y:S01]  /*9e60*/  CS2R R18, SRZ ;  /* 0x0000000000127805 */ /* 0x000fe2000001ff00 */
[----:B------:R-:W-:-:S02]  /*9e70*/  CS2R R16, SRZ ;  /* 0x0000000000107805 */ /* 0x000fc4000001ff00 */
[----:B------:R4:W1:Y:S02]  /*9e80*/  SHFL.IDX PT, R26, R6, RZ, 0x181f ;  /* 0x00181fff061a7589 */ /* 0x00086400000e0000 */
[----:B----4-:R-:W-:Y:S01]  /*9e90*/  CS2R R6, SRZ ;  /* 0x0000000000067805 */ /* 0x010fe2000001ff00 */
[----:B------:R-:W-:Y:S05]  /*9ea0*/  @P6 BRA `(.L_x_213) ;  /* 0x0000016000006947 */ /* 0x000fea0003800000 */
[----:B-123--:R-:W-:Y:S02]  /*9eb0*/  ISETP.GE.AND P1, PT, R132, c[0x0][0x27c], PT ;  /* 0x00009f0084007a0c */ /* 0x00efe40003f26270 */
[----:B------:R-:W-:-:S11]  /*9ec0*/  ISETP.GE.AND P0, PT, R134, c[0x0][0x27c], PT ;  /* 0x00009f0086007a0c */ /* 0x000fd60003f06270 */
[C---:B------:R-:W-:Y:S01]  /*9ed0*/  @!P1 IMAD.SHL.U32 R4, R132.reuse, 0x2, RZ ;  /* 0x0000000284049824 */ /* 0x040fe200078e00ff */
[----:B------:R-:W-:Y:S02]  /*9ee0*/  @!P1 SHF.L.U64.HI R0, R132, 0x1, R13 ;  /* 0x0000000184009819 */ /* 0x000fe4000001020d */
[----:B------:R-:W-:Y:S02]  /*9ef0*/  @!P0 SHF.L.U64.HI R5, R14, 0x1, R25 ;  /* 0x000000010e058819 */ /* 0x000fe40000010219 */
[----:B------:R-:W-:-:S05]  /*9f00*/  @!P1 IADD3 R2, P2, R15, R4, RZ ;  /* 0x000000040f029210 */ /* 0x000fca0007f5e0ff */
[--C-:B------:R-:W-:Y:S01]  /*9f10*/  @!P1 IMAD.X R3, R28, 0x1, R0.reuse, P2 ;  /* 0x000000011c039824 */ /* 0x100fe200010e0600 */
[----:B------:R-:W-:Y:S01]  /*9f20*/  @!P1 IADD3 R24, P2, R26, R4, RZ ;  /* 0x000000041a189210 */ /* 0x000fe20007f5e0ff */
[----:B------:R-:W-:Y:S01]  /*9f30*/  @!P0 IMAD.SHL.U32 R4, R14, 0x2, RZ ;  /* 0x000000020e048824 */ /* 0x000fe200078e00ff */
[----:B------:R-:W-:Y:S01]  /*9f40*/  CS2R R10, SRZ ;  /* 0x00000000000a7805 */ /* 0x000fe2000001ff00 */
[----:B------:R-:W-:Y:S01]  /*9f50*/  CS2R R8, SRZ ;  /* 0x0000000000087805 */ /* 0x000fe2000001ff00 */
[----:B------:R-:W-:Y:S01]  /*9f60*/  CS2R R6, SRZ ;  /* 0x0000000000067805 */ /* 0x000fe2000001ff00 */
[----:B------:R-:W-:Y:S01]  /*9f70*/  @!P1 IMAD.X R25, R27, 0x1, R0, P2 ;  /* 0x000000011b199824 */ /* 0x000fe200010e0600 */
[-C--:B------:R-:W-:Y:S01]  /*9f80*/  @!P0 IADD3 R14, P2, R15, R4.reuse, RZ ;  /* 0x000000040f0e8210 */ /* 0x080fe20007f5e0ff */
[----:B------:R1:W5:Y:S04]  /*9f90*/  @!P1 LD.E.128 R20, [R2.64] ;  /* 0x0000000602149980 */ /* 0x000368000c101d00 */
[--C-:B------:R-:W-:Y:S01]  /*9fa0*/  @!P0 IMAD.X R15, R28, 0x1, R5.reuse, P2 ;  /* 0x000000011c0f8824 */ /* 0x100fe200010e0605 */
[----:B------:R-:W-:Y:S01]  /*9fb0*/  @!P0 IADD3 R12, P2, R26, R4, RZ ;  /* 0x000000041a0c8210 */ /* 0x000fe20007f5e0ff */
[----:B------:R1:W5:Y:S04]  /*9fc0*/  @!P1 LD.E.128 R16, [R24.64] ;  /* 0x0000000618109980 */ /* 0x000368000c101d00 */
[----:B------:R-:W-:Y:S01]  /*9fd0*/  @!P0 IMAD.X R13, R27, 0x1, R5, P2 ;  /* 0x000000011b0d8824 */ /* 0x000fe200010e0605 */
[----:B------:R1:W5:Y:S01]  /*9fe0*/  @!P0 LD.E.128 R8, [R14.64] ;  /* 0x000000060e088980 */ /* 0x000362000c101d00 */
[----:B------:R-:W-:-:S06]  /*9ff0*/  CS2R R4, SRZ ;  /* 0x0000000000047805 */ /* 0x000fcc000001ff00 */
[----:B------:R1:W5:Y:S02]  /*a000*/  @!P0 LD.E.128 R4, [R12.64] ;  /* 0x000000060c048980 */ /* 0x000364000c101d00 */
.L_x_213:
[----:B-123--:R-:W-:Y:S05]  /*a010*/  BSYNC B0 ;  /* 0x0000000000007941 */ /* 0x00efea0003800000 */
.L_x_212:
[--C-:B-----5:R-:W-:Y:S01]  /*a020*/  IMAD.MOV.U32 R36, RZ, RZ, R21.reuse ;  /* 0x000000ffff247224 */ /* 0x120fe200078e0015 */
[--C-:B------:R-:W-:Y:S01]  /*a030*/  SHF.R.U32.HI R0, RZ, 0x10, R21.reuse ;  /* 0x00000010ff007819 */ /* 0x100fe20000011615 */
[----:B------:R-:W-:Y:S01]  /*a040*/  IMAD.MOV.U32 R37, RZ, RZ, R20 ;  /* 0x000000ffff257224 */ /* 0x000fe200078e0014 */
[----:B------:R-:W-:Y:S01]  /*a050*/  SHF.R.U64 R35, R20, 0x10, R21 ;  /* 0x0000001014237819 */ /* 0x000fe20000001215 */
[--C-:B------:R-:W-:Y:S01]  /*a060*/  IMAD.MOV.U32 R33, RZ, RZ, R23.reuse ;  /* 0x000000ffff217224 */ /* 0x100fe200078e0017 */
[----:B------:R-:W-:Y:S01]  /*a070*/  PRMT R41, R36, 0x5410, R0 ;  /* 0x0000541024297816 */ /* 0x000fe20000000000 */
[----:B------:R-:W-:Y:S01]  /*a080*/  IMAD R0, R213, -0x80, R38 ;  /* 0xffffff80d5007824 */ /* 0x000fe200078e0226 */
[--C-:B------:R-:W-:Y:S01]  /*a090*/  SHF.R.U64 R32, R22, 0x10, R23.reuse ;  /* 0x0000001016207819 */ /* 0x100fe20000001217 */
[----:B------:R-:W-:Y:S01]  /*a0a0*/  IMAD.MOV.U32 R27, RZ, RZ, R10 ;  /* 0x000000ffff1b7224 */ /* 0x000fe200078e000a */
[----:B------:R-:W-:Y:S01]  /*a0b0*/  SHF.R.U32.HI R28, RZ, 0x10, R23 ;  /* 0x00000010ff1c7819 */ /* 0x000fe20000011617 */
[--C-:B------:R-:W-:Y:S01]  /*a0c0*/  IMAD.MOV.U32 R26, RZ, RZ, R11.reuse ;  /* 0x000000ffff1a7224 */ /* 0x100fe200078e000b */
[----:B------:R-:W-:Y:S01]  /*a0d0*/  IMNMX R52, R0, 0x80, PT ;  /* 0x0000008000347817 */ /* 0x000fe20003800200 */
[----:B------:R-:W-:Y:S01]  /*a0e0*/  IMAD.MOV.U32 R34, RZ, RZ, R22 ;  /* 0x000000ffff227224 */ /* 0x000fe200078e0016 */
[--C-:B------:R-:W-:Y:S01]  /*a0f0*/  SHF.R.U64 R25, R10, 0x10, R11.reuse ;  /* 0x000000100a197819 */ /* 0x100fe2000000120b */
[----:B------:R-:W-:Y:S01]  /*a100*/  IMAD.MOV.U32 R31, RZ, RZ, R8 ;  /* 0x000000ffff1f7224 */ /* 0x000fe200078e0008 */
[----:B------:R-:W-:Y:S01]  /*a110*/  ISETP.GE.AND P0, PT, R198, R52, PT ;  /* 0x00000034c600720c */ /* 0x000fe20003f06270 */
[----:B------:R-:W-:Y:S01]  /*a120*/  IMAD.MOV.U32 R23, RZ, RZ, R16 ;  /* 0x000000ffff177224 */ /* 0x000fe200078e0010 */
[----:B------:R-:W-:Y:S01]  /*a130*/  SHF.R.U32.HI R20, RZ, 0x10, R11 ;  /* 0x00000010ff147819 */ /* 0x000fe2000001160b */
[----:B------:R-:W-:Y:S01]  /*a140*/  IMAD.MOV.U32 R11, RZ, RZ, R5 ;  /* 0x000000ffff0b7224 */ /* 0x000fe200078e0005 */
[--C-:B------:R-:W-:Y:S01]  /*a150*/  SHF.R.U64 R29, R8, 0x10, R9.reuse ;  /* 0x00000010081d7819 */ /* 0x100fe20000001209 */
[----:B------:R-:W-:Y:S01]  /*a160*/  IMAD.MOV.U32 R30, RZ, RZ, R9 ;  /* 0x000000ffff1e7224 */ /* 0x000fe200078e0009 */
[--C-:B------:R-:W-:Y:S01]  /*a170*/  SHF.R.U64 R21, R16, 0x10, R17.reuse ;  /* 0x0000001010157819 */ /* 0x100fe20000001211 */
[----:B------:R-:W-:Y:S01]  /*a180*/  IMAD.MOV.U32 R22, RZ, RZ, R17 ;  /* 0x000000ffff167224 */ /* 0x000fe200078e0011 */
[--C-:B------:R-:W-:Y:S01]  /*a190*/  SHF.R.U64 R10, R4, 0x10, R5.reuse ;  /* 0x00000010040a7819 */ /* 0x100fe20000001205 */
[----:B------:R-:W-:Y:S01]  /*a1a0*/  IMAD.MOV.U32 R16, RZ, RZ, R18 ;  /* 0x000000ffff107224 */ /* 0x000fe200078e0012 */
[----:B------:R-:W-:Y:S01]  /*a1b0*/  SHF.R.U32.HI R3, RZ, 0x10, R5 ;  /* 0x00000010ff037819 */ /* 0x000fe20000011605 */
[----:B------:R-:W-:Y:S01]  /*a1c0*/  IMAD.MOV.U32 R15, RZ, RZ, R19 ;  /* 0x000000ffff0f7224 */ /* 0x000fe200078e0013 */
[----:B------:R-:W-:Y:S01]  /*a1d0*/  SHF.R.U32.HI R24, RZ, 0x10, R9 ;  /* 0x00000010ff187819 */ /* 0x000fe20000011609 */
[----:B------:R-:W-:Y:S01]  /*a1e0*/  IMAD.MOV.U32 R12, RZ, RZ, R4 ;  /* 0x000000ffff0c7224 */ /* 0x000fe200078e0004 */
[----:B------:R-:W-:Y:S01]  /*a1f0*/  SHF.R.U32.HI R13, RZ, 0x10, R17 ;  /* 0x00000010ff0d7819 */ /* 0x000fe20000011611 */
[----:B------:R-:W-:Y:S01]  /*a200*/  IMAD.MOV.U32 R8, RZ, RZ, R6 ;  /* 0x000000ffff087224 */ /* 0x000fe200078e0006 */
[----:B------:R-:W-:Y:S01]  /*a210*/  SHF.R.U64 R14, R18, 0x10, R19 ;  /* 0x00000010120e7819 */ /* 0x000fe20000001213 */
[----:B------:R-:W-:Y:S01]  /*a220*/  IMAD.MOV.U32 R5, RZ, RZ, R7 ;  /* 0x000000ffff057224 */ /* 0x000fe200078e0007 */
[----:B------:R-:W-:Y:S01]  /*a230*/  SHF.R.U32.HI R9, RZ, 0x10, R19 ;  /* 0x00000010ff097819 */ /* 0x000fe20000011613 */
[----:B------:R-:W-:-:S04]  /*a240*/  DEPBAR.LE SB0, 0x1 ;  /* 0x000080400000791a */ /* 0x000fc80000000000 */
[--C-:B------:R-:W-:Y:S01]  /*a250*/  SHF.R.U64 R4, R6, 0x10, R7.reuse ;  /* 0x0000001006047819 */ /* 0x100fe20000001207 */
[----:B------:R-:W-:Y:S01]  /*a260*/  BSSY B1, `(.L_x_214) ;  /* 0x00000cf000017945 */ /* 0x000fe20003800000 */
[----:B------:R-:W-:Y:S02]  /*a270*/  SHF.R.U32.HI R2, RZ, 0x10, R7 ;  /* 0x00000010ff027819 */ /* 0x000fe40000011607 */
        /* <DEDUP_REMOVED lines=13> */
[----:B------:R-:W-:Y:S02]  /*a350*/  SHF.R.S32.HI R54, RZ, 0x3, R50 ;  /* 0x00000003ff367819 */ /* 0x000fe40000011432 */
[----:B------:R-:W-:Y:S02]  /*a360*/  PRMT R44, R8, 0x5410, R4 ;  /* 0x00005410082c7816 */ /* 0x000fe40000000004 */
[----:B------:R-:W-:Y:S01]  /*a370*/  PRMT R46, R5, 0x5410, R2 ;  /* 0x00005410052e7816 */ /* 0x000fe20000000002 */
[----:B------:R-:W-:Y:S06]  /*a380*/  BAR.SYNC.DEFER_BLOCKING 0x0 ;  /* 0x0000000000007b1d */ /* 0x000fec0000010000 */
[----:B------:R-:W-:Y:S05]  /*a390*/  @P0 BRA `(.L_x_215) ;  /* 0x00000bb000000947 */ /* 0x000fea0003800000 */
[----:B------:R-:W-:Y:S01]  /*a3a0*/  ISETP.GE.AND P0, PT, R132, c[0x0][0x27c], PT ;  /* 0x00009f0084007a0c */ /* 0x000fe20003f06270 */
[----:B------:R-:W-:-:S12]  /*a3b0*/  BSSY B0, `(.L_x_216) ;  /* 0x0000059000007945 */ /* 0x000fd80003800000 */
[----:B------:R-:W-:Y:S05]  /*a3c0*/  @P0 BRA `(.L_x_217) ;  /* 0x0000057000000947 */ /* 0x000fea0003800000 */
[----:B------:R-:W-:Y:S01]  /*a3d0*/  MOV R0, c[0x0][0x27c] ;  /* 0x00009f0000007a02 */ /* 0x000fe20000000f00 */
[----:B------:R-:W1:Y:S03]  /*a3e0*/  LDS.128 R8, [R188+0x10080] ;  /* 0x01008000bc087984 */ /* 0x000e660000000c00 */
[----:B------:R-:W-:-:S04]  /*a3f0*/  LEA.HI R0, R0, R216, RZ, 0x1d ;  /* 0x000000d800007211 */ /* 0x000fc800078fe8ff */
[----:B------:R-:W-:Y:S01]  /*a400*/  SHF.R.S32.HI R3, RZ, 0x1f, R0 ;  /* 0x0000001fff037819 */ /* 0x000fe20000011400 */
[----:B------:R-:W-:-:S03]  /*a410*/  IMAD.SHL.U32 R2, R0, 0x8, RZ ;  /* 0x0000000800027824 */ /* 0x000fc600078e00ff */
[----:B------:R-:W-:Y:S02]  /*a420*/  LEA.HI R0, R3, R0, RZ, 0x3 ;  /* 0x0000000003007211 */ /* 0x000fe400078f18ff */
[----:B------:R-:W-:Y:S02]  /*a430*/  LOP3.LUT R2, R111, 0x38, R2, 0xf8, !PT ;  /* 0x000000386f027812 */ /* 0x000fe400078ef802 */
[----:B------:R-:W-:Y:S02]  /*a440*/  SHF.L.U32 R0, R0, 0xa, RZ ;  /* 0x0000000a00007819 */ /* 0x000fe400000006ff */
[----:B------:R-:W-:Y:S02]  /*a450*/  LOP3.LUT R2, R2, R130, RZ, 0x3c, !PT ;  /* 0x0000008202027212 */ /* 0x000fe400078e3cff */
[----:B------:R-:W-:-:S04]  /*a460*/  LOP3.LUT R0, R0, 0x7fffe000, RZ, 0xc0, !PT ;  /* 0x7fffe00000007812 */ /* 0x000fc800078ec0ff */
[----:B------:R-:W-:Y:S02]  /*a470*/  IADD3 R0, R2, R0, R114 ;  /* 0x0000000002007210 */ /* 0x000fe40007ffe072 */
[----:B------:R-:W-:-:S03]  /*a480*/  SHF.L.U32 R2, R34, 0x10, RZ ;  /* 0x0000001022027819 */ /* 0x000fc600000006ff */
[----:B------:R-:W-:Y:S02]  /*a490*/  IMAD.SHL.U32 R24, R0, 0x2, RZ ;  /* 0x0000000200187824 */ /* 0x000fe400078e00ff */
[----:B------:R-:W-:-:S03]  /*a4a0*/  IMAD.U32 R0, R35, 0x10000, RZ ;  /* 0x0001000023007824 */ /* 0x000fc600078e00ff */
[----:B------:R-:W2:Y:S01]  /*a4b0*/  LDS.128 R4, [R24+0x10080] ;  /* 0x0100800018047984 */ /* 0x000ea20000000c00 */
[C---:B-1----:R-:W-:Y:S01]  /*a4c0*/  SHF.L.U32 R12, R8.reuse, 0x10, RZ ;  /* 0x00000010080c7819 */ /* 0x042fe200000006ff */
[----:B------:R-:W-:Y:S01]  /*a4d0*/  IMAD.U32 R20, R11, 0x10000, RZ ;  /* 0x000100000b147824 */ /* 0x000fe200078e00ff */
[----:B------:R-:W-:Y:S01]  /*a4e0*/  LOP3.LUT R13, R8, 0xffff0000, RZ, 0xc0, !PT ;  /* 0xffff0000080d7812 */ /* 0x000fe200078ec0ff */
[----:B------:R-:W-:Y:S01]  /*a4f0*/  IMAD.U32 R14, R9, 0x10000, RZ ;  /* 0x00010000090e7824 */ /* 0x000fe200078e00ff */
[----:B------:R-:W-:Y:S02]  /*a500*/  LOP3.LUT R21, R11, 0xffff0000, RZ, 0xc0, !PT ;  /* 0xffff00000b157812 */ /* 0x000fe400078ec0ff */
[----:B------:R-:W-:Y:S02]  /*a510*/  LOP3.LUT R22, R9, 0xffff0000, RZ, 0xc0, !PT ;  /* 0xffff000009167812 */ /* 0x000fe400078ec0ff */
[C---:B------:R-:W-:Y:S02]  /*a520*/  SHF.L.U32 R16, R10.reuse, 0x10, RZ ;  /* 0x000000100a107819 */ /* 0x040fe400000006ff */
[----:B------:R-:W-:-:S02]  /*a530*/  LOP3.LUT R17, R10, 0xffff0000, RZ, 0xc0, !PT ;  /* 0xffff00000a117812 */ /* 0x000fc400078ec0ff */
[C---:B--2---:R-:W-:Y:S01]  /*a540*/  SHF.L.U32 R3, R4.reuse, 0x10, RZ ;  /* 0x0000001004037819 */ /* 0x044fe200000006ff */
[----:B------:R-:W-:Y:S01]  /*a550*/  IMAD.U32 R9, R5, 0x10000, RZ ;  /* 0x0001000005097824 */ /* 0x000fe200078e00ff */
[----:B------:R-:W-:Y:S01]  /*a560*/  LOP3.LUT R8, R4, 0xffff0000, RZ, 0xc0, !PT ;  /* 0xffff000004087812 */ /* 0x000fe200078ec0ff */
[----:B------:R-:W-:Y:S01]  /*a570*/  IMAD.U32 R15, R7, 0x10000, RZ ;  /* 0x00010000070f7824 */ /* 0x000fe200078e00ff */
[----:B------:R-:W-:Y:S01]  /*a580*/  LOP3.LUT R4, R34, 0xffff0000, RZ, 0xc0, !PT ;  /* 0xffff000022047812 */ /* 0x000fe200078ec0ff */
[----:B------:R-:W-:Y:S01]  /*a590*/  FMUL.FTZ R11, R3, R2 ;  /* 0x00000002030b7220 */ /* 0x000fe20000410000 */
[----:B------:R-:W-:Y:S02]  /*a5a0*/  LOP3.LUT R19, R5, 0xffff0000, RZ, 0xc0, !PT ;  /* 0xffff000005137812 */ /* 0x000fe400078ec0ff */
[----:B------:R-:W-:Y:S01]  /*a5b0*/  SHF.L.U32 R5, R6, 0x10, RZ ;  /* 0x0000001006057819 */ /* 0x000fe200000006ff */
[-C--:B------:R-:W-:Y:S01]  /*a5c0*/  FFMA.FTZ R30, R12, R0.reuse, -R11 ;  /* 0x000000000c1e7223 */ /* 0x080fe2000001080b */
[----:B------:R-:W-:Y:S01]  /*a5d0*/  LOP3.LUT R10, R6, 0xffff0000, RZ, 0xc0, !PT ;  /* 0xffff0000060a7812 */ /* 0x000fe200078ec0ff */
[----:B------:R-:W-:Y:S01]  /*a5e0*/  FMUL.FTZ R6, R3, R0 ;  /* 0x0000000003067220 */ /* 0x000fe20000410000 */
[----:B------:R-:W-:Y:S01]  /*a5f0*/  LOP3.LUT R18, R7, 0xffff0000, RZ, 0xc0, !PT ;  /* 0xffff000007127812 */ /* 0x000fe200078ec0ff */
[----:B------:R-:W-:Y:S01]  /*a600*/  FMUL.FTZ R7, R8, R4 ;  /* 0x0000000408077220 */ /* 0x000fe20000410000 */
[----:B------:R-:W-:Y:S01]  /*a610*/  LOP3.LUT R3, R35, 0xffff0000, RZ, 0xc0, !PT ;  /* 0xffff000023037812 */ /* 0x000fe200078ec0ff */
[----:B------:R-:W-:Y:S01]  /*a620*/  FFMA.FTZ R29, R12, R2, R6 ;  /* 0x000000020c1d7223 */ /* 0x000fe20000010006 */
[----:B------:R-:W-:Y:S01]  /*a630*/  SHF.L.U32 R0, R37, 0x10, RZ ;  /* 0x0000001025007819 */ /* 0x000fe200000006ff */
[----:B------:R-:W-:Y:S01]  /*a640*/  IMAD.U32 R2, R41, 0x10000, RZ ;  /* 0x0001000029027824 */ /* 0x000fe200078e00ff */
[----:B------:R-:W-:Y:S01]  /*a650*/  SHF.L.U32 R6, R36, 0x10, RZ ;  /* 0x0000001024067819 */ /* 0x000fe200000006ff */
[----:B------:R-:W-:-:S02]  /*a660*/  FFMA.FTZ R28, R13, R3, -R7 ;  /* 0x000000030d1c7223 */ /* 0x000fc40000010807 */
[C---:B------:R-:W-:Y:S02]  /*a670*/  FMUL.FTZ R7, R9.reuse, R0 ;  /* 0x0000000009077220 */ /* 0x040fe40000410000 */
[----:B------:R-:W-:Y:S02]  /*a680*/  FMUL.FTZ R8, R8, R3 ;  /* 0x0000000308087220 */ /* 0x000fe40000410000 */
[-C--:B------:R-:W-:Y:S02]  /*a690*/  FMUL.FTZ R3, R9, R2.reuse ;  /* 0x0000000209037220 */ /* 0x080fe40000410000 */
[----:B------:R-:W-:Y:S02]  /*a6a0*/  FFMA.FTZ R26, R14, R2, -R7 ;  /* 0x000000020e1a7223 */ /* 0x000fe40000010807 */
[----:B------:R-:W-:Y:S02]  /*a6b0*/  IMAD.U32 R2, R39, 0x10000, RZ ;  /* 0x0001000027027824 */ /* 0x000fe400078e00ff */
[----:B------:R-:W-:-:S02]  /*a6c0*/  FFMA.FTZ R27, R13, R4, R8 ;  /* 0x000000040d1b7223 */ /* 0x000fc40000010008 */
[----:B------:R-:W-:Y:S01]  /*a6d0*/  FFMA.FTZ R25, R14, R0, R3 ;  /* 0x000000000e197223 */ /* 0x000fe20000010003 */
[----:B------:R-:W-:Y:S01]  /*a6e0*/  LOP3.LUT R3, R39, 0xffff0000, RZ, 0xc0, !PT ;  /* 0xffff000027037812 */ /* 0x000fe200078ec0ff */
[C---:B------:R-:W-:Y:S01]  /*a6f0*/  FMUL.FTZ R4, R5.reuse, R6 ;  /* 0x0000000605047220 */ /* 0x040fe20000410000 */
[----:B------:R-:W-:Y:S01]  /*a700*/  LOP3.LUT R0, R36, 0xffff0000, RZ, 0xc0, !PT ;  /* 0xffff000024007812 */ /* 0x000fe200078ec0ff */
[-C--:B------:R-:W-:Y:S01]  /*a710*/  FMUL.FTZ R9, R5, R2.reuse ;  /* 0x0000000205097220 */ /* 0x080fe20000410000 */
[----:B------:R-:W-:Y:S01]  /*a720*/  SHF.L.U32 R5, R38, 0x10, RZ ;  /* 0x0000001026057819 */ /* 0x000fe200000006ff */
[----:B------:R-:W-:Y:S01]  /*a730*/  FFMA.FTZ R23, R16, R2, -R4 ;  /* 0x0000000210177223 */ /* 0x000fe20000010804 */
[----:B------:R-:W-:Y:S01]  /*a740*/  SHF.L.U32 R2, R40, 0x10, RZ ;  /* 0x0000001028027819 */ /* 0x000fe200000006ff */
[----:B------:R-:W-:Y:S02]  /*a750*/  FMUL.FTZ R7, R10, R3 ;  /* 0x000000030a077220 */ /* 0x000fe40000410000 */
[----:B------:R-:W-:-:S02]  /*a760*/  FMUL.FTZ R4, R15, R5 ;  /* 0x000000050f047220 */ /* 0x000fc40000410000 */
[----:B------:R-:W-:Y:S02]  /*a770*/  FMUL.FTZ R8, R10, R0 ;  /* 0x000000000a087220 */ /* 0x000fe40000410000 */
[----:B------:R-:W-:Y:S02]  /*a780*/  FFMA.FTZ R14, R16, R6, R9 ;  /* 0x00000006100e7223 */ /* 0x000fe40000010009 */
[----:B------:R-:W-:Y:S01]  /*a790*/  FFMA.FTZ R11, R17, R0, R7 ;  /* 0x00000000110b7223 */ /* 0x000fe20000010007 */
[----:B------:R-:W-:Y:S01]  /*a7a0*/  LOP3.LUT R0, R38, 0xffff0000, RZ, 0xc0, !PT ;  /* 0xffff000026007812 */ /* 0x000fe200078ec0ff */
[-C--:B------:R-:W-:Y:S02]  /*a7b0*/  FMUL.FTZ R6, R15, R2.reuse ;  /* 0x000000020f067220 */ /* 0x080fe40000410000 */
[C---:B------:R-:W-:Y:S01]  /*a7c0*/  FFMA.FTZ R13, R20.reuse, R2, -R4 ;  /* 0x00000002140d7223 */ /* 0x040fe20000010804 */
[----:B------:R-:W-:Y:S01]  /*a7d0*/  LOP3.LUT R2, R37, 0xffff0000, RZ, 0xc0, !PT ;  /* 0xffff000025027812 */ /* 0x000fe200078ec0ff */
[----:B------:R-:W-:Y:S01]  /*a7e0*/  FFMA.FTZ R10, R17, R3, -R8 ;  /* 0x00000003110a7223 */ /* 0x000fe20000010808 */
[----:B------:R-:W-:Y:S01]  /*a7f0*/  LOP3.LUT R4, R41, 0xffff0000, RZ, 0xc0, !PT ;  /* 0xffff000029047812 */ /* 0x000fe200078ec0ff */
[----:B------:R-:W-:Y:S01]  /*a800*/  FFMA.FTZ R12, R20, R5, R6 ;  /* 0x00000005140c7223 */ /* 0x000fe20000010006 */
[----:B------:R-:W-:Y:S01]  /*a810*/  LOP3.LUT R3, R40, 0xffff0000, RZ, 0xc0, !PT ;  /* 0xffff000028037812 */ /* 0x000fe200078ec0ff */
[----:B------:R-:W-:Y:S01]  /*a820*/  FMUL.FTZ R8, R19, R2 ;  /* 0x0000000213087220 */ /* 0x000fe20000410000 */
[----:B------:R-:W-:Y:S01]  /*a830*/  F2FP.BF16.PACK_AB R10, R10, R23 ;  /* 0x000000170a0a723e */ /* 0x000fe200000010ff */
[----:B------:R-:W-:-:S02]  /*a840*/  FMUL.FTZ R6, R18, R0 ;  /* 0x0000000012067220 */ /* 0x000fc40000410000 */
[-C--:B------:R-:W-:Y:S02]  /*a850*/  FMUL.FTZ R7, R19, R4.reuse ;  /* 0x0000000413077220 */ /* 0x080fe40000410000 */
[-C--:B------:R-:W-:Y:S02]  /*a860*/  FMUL.FTZ R5, R18, R3.reuse ;  /* 0x0000000312057220 */ /* 0x080fe40000410000 */
[----:B------:R-:W-:Y:S01]  /*a870*/  FFMA.FTZ R9, R22, R4, -R8 ;  /* 0x0000000416097223 */ /* 0x000fe20000010808 */
[----:B------:R-:W-:Y:S01]  /*a880*/  F2FP.BF16.PACK_AB R8, R28, R30 ;  /* 0x0000001e1c08723e */ /* 0x000fe200000010ff */
[----:B------:R-:W-:Y:S01]  /*a890*/  FFMA.FTZ R3, R21, R3, -R6 ;  /* 0x0000000315037223 */ /* 0x000fe20000010806 */
[----:B------:R-:W-:Y:S01]  /*a8a0*/  F2FP.BF16.PACK_AB R6, R11, R14 ;  /* 0x0000000e0b06723e */ /* 0x000fe200000010ff */
[----:B------:R-:W-:Y:S01]  /*a8b0*/  FFMA.FTZ R2, R22, R2, R7 ;  /* 0x0000000216027223 */ /* 0x000fe20000010007 */
[----:B------:R-:W-:Y:S01]  /*a8c0*/  F2FP.BF16.PACK_AB R9, R9, R26 ;  /* 0x0000001a0909723e */ /* 0x000fe200000010ff */
[----:B------:R-:W-:Y:S01]  /*a8d0*/  FFMA.FTZ R0, R21, R0, R5 ;  /* 0x0000000015007223 */ /* 0x000fe20000010005 */
[----:B------:R-:W-:-:S02]  /*a8e0*/  F2FP.BF16.PACK_AB R11, R3, R13 ;  /* 0x0000000d030b723e */ /* 0x000fc400000010ff */
[----:B------:R-:W-:Y:S02]  /*a8f0*/  F2FP.BF16.PACK_AB R4, R27, R29 ;  /* 0x0000001d1b04723e */ /* 0x000fe400000010ff */
[----:B------:R-:W-:Y:S01]  /*a900*/  F2FP.BF16.PACK_AB R5, R2, R25 ;  /* 0x000000190205723e */ /* 0x000fe200000010ff */
[----:B------:R1:W-:Y:S01]  /*a910*/  STS.128 [R188+0x10080], R8 ;  /* 0x01008008bc007388 */ /* 0x0003e20000000c00 */
[----:B------:R-:W-:-:S05]  /*a920*/  F2FP.BF16.PACK_AB R7, R0, R12 ;  /* 0x0000000c0007723e */ /* 0x000fca00000010ff */
[----:B------:R1:W-:Y:S02]  /*a930*/  STS.128 [R24+0x10080], R4 ;  /* 0x0100800418007388 */ /* 0x0003e40000000c00 */
.L_x_217:
[----:B------:R-:W-:Y:S05]  /*a940*/  BSYNC B0 ;  /* 0x0000000000007941 */ /* 0x000fea0003800000 */
.L_x_216:
[----:B------:R-:W-:-:S13]  /*a950*/  ISETP.GE.AND P0, PT, R134, c[0x0][0x27c], PT ;  /* 0x00009f0086007a0c */ /* 0x000fda0003f06270 */
[----:B------:R-:W-:Y:S05]  /*a960*/  @P0 BRA `(.L_x_215) ;  /* 0x000005e000000947 */ /* 0x000fea0003800000 */
[----:B------:R-:W-:Y:S01]  /*a970*/  IMAD.MOV.U32 R0, RZ, RZ, c[0x0][0x27c] ;  /* 0x00009f00ff007624 */ /* 0x000fe200078e00ff */
[----:B------:R-:W-:Y:S02]  /*a980*/  LEA.HI R2, R51, R134, RZ, 0x6 ;  /* 0x0000008633027211 */ /* 0x000fe400078f30ff */
[----:B------:R-:W-:Y:S02]  /*a990*/  LOP3.LUT R3, R111, 0x38, R50, 0xf8, !PT ;  /* 0x000000386f037812 */ /* 0x000fe400078ef832 */
[----:B------:R-:W-:Y:S01]  /*a9a0*/  LEA.HI R0, R0, R54, RZ, 0x1d ;  /* 0x0000003600007211 */ /* 0x000fe200078fe8ff */
[----:B------:R-:W-:Y:S01]  /*a9b0*/  IMAD.SHL.U32 R2, R2, 0x80, RZ ;  /* 0x0000008002027824 */ /* 0x000fe200078e00ff */
[----:B-1----:R-:W-:Y:S02]  /*a9c0*/  LOP3.LUT R4, R3, R130, RZ, 0x3c, !PT ;  /* 0x0000008203047212 */ /* 0x002fe400078e3cff */
[----:B------:R-:W-:Y:S02]  /*a9d0*/  SHF.R.S32.HI R5, RZ, 0x1f, R0 ;  /* 0x0000001fff057819 */ /* 0x000fe40000011400 */
[----:B------:R-:W-:-:S02]  /*a9e0*/  LOP3.LUT R2, R2, 0xffffe000, RZ, 0xc0, !PT ;  /* 0xffffe00002027812 */ /* 0x000fc400078ec0ff */
[----:B------:R-:W-:Y:S02]  /*a9f0*/  LEA.HI R3, R5, R0, RZ, 0x3 ;  /* 0x0000000005037211 */ /* 0x000fe400078f18ff */
[----:B------:R-:W-:Y:S02]  /*aa00*/  SHF.L.U32 R6, R0, 0x3, RZ ;  /* 0x0000000300067819 */ /* 0x000fe400000006ff */
[----:B------:R-:W-:Y:S01]  /*aa10*/  IADD3 R0, R4, R2, R114 ;  /* 0x0000000204007210 */ /* 0x000fe20007ffe072 */
[----:B------:R-:W-:Y:S01]  /*aa20*/  IMAD.SHL.U32 R2, R3, 0x400, RZ ;  /* 0x0000040003027824 */ /* 0x000fe200078e00ff */
[----:B------:R-:W-:Y:S02]  /*aa30*/  LOP3.LUT R5, R111, 0x38, R6, 0xf8, !PT ;  /* 0x000000386f057812 */ /* 0x000fe400078ef806 */
[----:B------:R-:W-:Y:S02]  /*aa40*/  LEA R28, R0, 0x10080, 0x1 ;  /* 0x00010080001c7811 */ /* 0x000fe400078e08ff */
[----:B------:R-:W-:-:S02]  /*aa50*/  LOP3.LUT R3, R5, R130, RZ, 0x3c, !PT ;  /* 0x0000008205037212 */ /* 0x000fc400078e3cff */
[----:B------:R-:W-:Y:S01]  /*aa60*/  LOP3.LUT R0, R2, 0x7fffe000, RZ, 0xc0, !PT ;  /* 0x7fffe00002007812 */ /* 0x000fe200078ec0ff */
[----:B------:R-:W1:Y:S03]  /*aa70*/  LDS.128 R8, [R28] ;  /* 0x000000001c087984 */ /* 0x000e660000000c00 */
[----:B------:R-:W-:-:S05]  /*aa80*/  IADD3 R0, R3, R0, R114 ;  /* 0x0000000003007210 */ /* 0x000fca0007ffe072 */
[----:B------:R-:W-:Y:S01]  /*aa90*/  IMAD.SHL.U32 R26, R0, 0x2, RZ ;  /* 0x00000002001a7824 */ /* 0x000fe200078e00ff */
[----:B------:R-:W-:-:S04]  /*aaa0*/  SHF.L.U32 R0, R43, 0x10, RZ ;  /* 0x000000102b007819 */ /* 0x000fc800000006ff */
[----:B------:R-:W2:Y:S01]  /*aab0*/  LDS.128 R4, [R26+0x10080] ;  /* 0x010080001a047984 */ /* 0x000ea20000000c00 */
[----:B-1----:R-:W-:Y:S01]  /*aac0*/  SHF.L.U32 R12, R8, 0x10, RZ ;  /* 0x00000010080c7819 */ /* 0x002fe200000006ff */
[C---:B------:R-:W-:Y:S01]  /*aad0*/  IMAD.U32 R18, R9.reuse, 0x10000, RZ ;  /* 0x0001000009127824 */ /* 0x040fe200078e00ff */
        /* <DEDUP_REMOVED lines=11> */
[----:B------:R-:W-:Y:S01]  /*ab90*/  IMAD.U32 R8, R6, 0x10000, RZ ;  /* 0x0001000006087824 */ /* 0x000fe200078e00ff */
[----:B------:R-:W-:Y:S01]  /*aba0*/  LOP3.LUT R4, R42, 0xffff0000, RZ, 0xc0, !PT ;  /* 0xffff00002a047812 */ /* 0x000fe200078ec0ff */
[-C--:B------:R-:W-:Y:S01]  /*abb0*/  FMUL.FTZ R3, R2, R5.reuse ;  /* 0x0000000502037220 */ /* 0x080fe20000410000 */
[----:B------:R-:W-:Y:S01]  /*abc0*/  LOP3.LUT R10, R6, 0xffff0000, RZ, 0xc0, !PT ;  /* 0xffff0000060a7812 */ /* 0x000fe200078ec0ff */
[-C--:B------:R-:W-:Y:S01]  /*abd0*/  FMUL.FTZ R6, R2, R0.reuse ;  /* 0x0000000002067220 */ /* 0x080fe20000410000 */
[----:B------:R-:W-:Y:S01]  /*abe0*/  LOP3.LUT R2, R43, 0xffff0000, RZ, 0xc0, !PT ;  /* 0xffff00002b027812 */ /* 0x000fe200078ec0ff */
[----:B------:R-:W-:Y:S01]  /*abf0*/  FFMA.FTZ R32, R12, R0, -R3 ;  /* 0x000000000c207223 */ /* 0x000fe20000010803 */
[----:B------:R-:W-:Y:S01]  /*ac00*/  SHF.L.U32 R0, R47, 0x10, RZ ;  /* 0x000000102f007819 */ /* 0x000fe200000006ff */
[----:B------:R-:W-:Y:S01]  /*ac10*/  IMAD.U32 R3, R44, 0x10000, RZ ;  /* 0x000100002c037824 */ /* 0x000fe200078e00ff */
[----:B------:R-:W-:Y:S01]  /*ac20*/  SHF.L.U32 R15, R7, 0x10, RZ ;  /* 0x00000010070f7819 */ /* 0x000fe200000006ff */
[----:B------:R-:W-:Y:S01]  /*ac30*/  FMUL.FTZ R11, R9, R4 ;  /* 0x00000004090b7220 */ /* 0x000fe20000410000 */
[----:B------:R-:W-:Y:S01]  /*ac40*/  LOP3.LUT R19, R7, 0xffff0000, RZ, 0xc0, !PT ;  /* 0xffff000007137812 */ /* 0x000fe200078ec0ff */
[----:B------:R-:W-:Y:S01]  /*ac50*/  FFMA.FTZ R31, R12, R5, R6 ;  /* 0x000000050c1f7223 */ /* 0x000fe20000010006 */
[----:B------:R-:W-:Y:S01]  /*ac60*/  LOP3.LUT R6, R44, 0xffff0000, RZ, 0xc0, !PT ;  /* 0xffff00002c067812 */ /* 0x000fe200078ec0ff */
[----:B------:R-:W-:-:S02]  /*ac70*/  FMUL.FTZ R5, R8, R3 ;  /* 0x0000000308057220 */ /* 0x000fc40000410000 */
[-C--:B------:R-:W-:Y:S02]  /*ac80*/  FMUL.FTZ R7, R9, R2.reuse ;  /* 0x0000000209077220 */ /* 0x080fe40000410000 */
[----:B------:R-:W-:Y:S02]  /*ac90*/  FFMA.FTZ R30, R14, R2, -R11 ;  /* 0x000000020e1e7223 */ /* 0x000fe4000001080b */
[-C--:B------:R-:W-:Y:S02]  /*aca0*/  FMUL.FTZ R2, R8, R0.reuse ;  /* 0x0000000008027220 */ /* 0x080fe40000410000 */
[----:B------:R-:W-:Y:S01]  /*acb0*/  FFMA.FTZ R27, R13, R0, -R5 ;  /* 0x000000000d1b7223 */ /* 0x000fe20000010805 */
[----:B------:R-:W-:Y:S01]  /*acc0*/  LOP3.LUT R0, R47, 0xffff0000, RZ, 0xc0, !PT ;  /* 0xffff00002f007812 */ /* 0x000fe200078ec0ff */
[----:B------:R-:W-:Y:S02]  /*acd0*/  FFMA.FTZ R29, R14, R4, R7 ;  /* 0x000000040e1d7223 */ /* 0x000fe40000010007 */
[----:B------:R-:W-:-:S02]  /*ace0*/  FMUL.FTZ R4, R10, R6 ;  /* 0x000000060a047220 */ /* 0x000fc40000410000 */
[----:B------:R-:W-:Y:S01]  /*acf0*/  FFMA.FTZ R25, R13, R3, R2 ;  /* 0x000000030d197223 */ /* 0x000fe20000010002 */
[----:B------:R-:W-:Y:S01]  /*ad00*/  SHF.L.U32 R2, R45, 0x10, RZ ;  /* 0x000000102d027819 */ /* 0x000fe200000006ff */
[----:B------:R-:W-:Y:S02]  /*ad10*/  IMAD.U32 R3, R49, 0x10000, RZ ;  /* 0x0001000031037824 */ /* 0x000fe400078e00ff */
[----:B------:R-:W-:Y:S02]  /*ad20*/  IMAD.U32 R5, R46, 0x10000, RZ ;  /* 0x000100002e057824 */ /* 0x000fe400078e00ff */
[-C--:B------:R-:W-:Y:S02]  /*ad30*/  FMUL.FTZ R10, R10, R0.reuse ;  /* 0x000000000a0a7220 */ /* 0x080fe40000410000 */
[----:B------:R-:W-:Y:S01]  /*ad40*/  FFMA.FTZ R24, R17, R0, -R4 ;  /* 0x0000000011187223 */ /* 0x000fe20000010804 */
[----:B------:R-:W-:Y:S01]  /*ad50*/  SHF.L.U32 R0, R48, 0x10, RZ ;  /* 0x0000001030007819 */ /* 0x000fe200000006ff */
[----:B------:R-:W-:-:S02]  /*ad60*/  FMUL.FTZ R7, R16, R3 ;  /* 0x0000000310077220 */ /* 0x000fc40000410000 */
[----:B------:R-:W-:Y:S02]  /*ad70*/  FMUL.FTZ R4, R15, R5 ;  /* 0x000000050f047220 */ /* 0x000fe40000410000 */
[----:B------:R-:W-:Y:S02]  /*ad80*/  FMUL.FTZ R8, R16, R2 ;  /* 0x0000000210087220 */ /* 0x000fe40000410000 */
[----:B------:R-:W-:Y:S01]  /*ad90*/  FFMA.FTZ R14, R17, R6, R10 ;  /* 0x00000006110e7223 */ /* 0x000fe2000001000a */
[----:B------:R-:W-:Y:S01]  /*ada0*/  F2FP.BF16.PACK_AB R10, R24, R27 ;  /* 0x0000001b180a723e */ /* 0x000fe200000010ff */
[----:B------:R-:W-:Y:S01]  /*adb0*/  FFMA.FTZ R13, R18, R2, R7 ;  /* 0x00000002120d7223 */ /* 0x000fe20000010007 */
[----:B------:R-:W-:Y:S01]  /*adc0*/  LOP3.LUT R2, R45, 0xffff0000, RZ, 0xc0, !PT ;  /* 0xffff00002d027812 */ /* 0x000fe200078ec0ff */
[-C--:B------:R-:W-:Y:S02]  /*add0*/  FMUL.FTZ R6, R15, R0.reuse ;  /* 0x000000000f067220 */ /* 0x080fe40000410000 */
[----:B------:R-:W-:Y:S01]  /*ade0*/  FFMA.FTZ R11, R21, R0, -R4 ;  /* 0x00000000150b7223 */ /* 0x000fe20000010804 */
[----:B------:R-:W-:Y:S01]  /*adf0*/  LOP3.LUT R0, R46, 0xffff0000, RZ, 0xc0, !PT ;  /* 0xffff00002e007812 */ /* 0x000fe200078ec0ff */
[----:B------:R-:W-:Y:S01]  /*ae00*/  FFMA.FTZ R16, R18, R3, -R8 ;  /* 0x0000000312107223 */ /* 0x000fe20000010808 */
[----:B------:R-:W-:Y:S01]  /*ae10*/  LOP3.LUT R4, R49, 0xffff0000, RZ, 0xc0, !PT ;  /* 0xffff000031047812 */ /* 0x000fe200078ec0ff */
[----:B------:R-:W-:Y:S01]  /*ae20*/  FFMA.FTZ R12, R21, R5, R6 ;  /* 0x00000005150c7223 */ /* 0x000fe20000010006 */
[----:B------:R-:W-:Y:S01]  /*ae30*/  LOP3.LUT R3, R48, 0xffff0000, RZ, 0xc0, !PT ;  /* 0xffff000030037812 */ /* 0x000fe200078ec0ff */
[----:B------:R-:W-:-:S02]  /*ae40*/  FMUL.FTZ R8, R20, R2 ;  /* 0x0000000214087220 */ /* 0x000fc40000410000 */
[C---:B------:R-:W-:Y:S02]  /*ae50*/  FMUL.FTZ R6, R19.reuse, R0 ;  /* 0x0000000013067220 */ /* 0x040fe40000410000 */
[-C--:B------:R-:W-:Y:S02]  /*ae60*/  FMUL.FTZ R7, R20, R4.reuse ;  /* 0x0000000414077220 */ /* 0x080fe40000410000 */
[-C--:B------:R-:W-:Y:S02]  /*ae70*/  FMUL.FTZ R5, R19, R3.reuse ;  /* 0x0000000313057220 */ /* 0x080fe40000410000 */
[C---:B------:R-:W-:Y:S01]  /*ae80*/  FFMA.FTZ R9, R23.reuse, R4, -R8 ;  /* 0x0000000417097223 */ /* 0x040fe20000010808 */
        /* <DEDUP_REMOVED lines=9> */
[----:B------:R1:W-:Y:S01]  /*af20*/  STS.128 [R28], R8 ;  /* 0x000000081c007388 */ /* 0x0003e20000000c00 */
[----:B------:R-:W-:-:S05]  /*af30*/  F2FP.BF16.PACK_AB R7, R0, R12 ;  /* 0x0000000c0007723e */ /* 0x000fca00000010ff */
[----:B------:R1:W-:Y:S02]  /*af40*/  STS.128 [R26+0x10080], R4 ;  /* 0x010080041a007388 */ /* 0x0003e40000000c00 */
.L_x_215:
[----:B------:R-:W-:Y:S05]  /*af50*/  BSYNC B1 ;  /* 0x0000000000017941 */ /* 0x000fea0003800000 */
.L_x_214:
[----:B------:R-:W-:Y:S01]  /*af60*/  IADD3 R3, R198, 0x20, RZ ;  /* 0x00000020c6037810 */ /* 0x000fe20007ffe0ff */
[----:B------:R-:W-:Y:S03]  /*af70*/  BSSY B1, `(.L_x_218) ;  /* 0x00000c8000017945 */ /* 0x000fe60003800000 */
[----:B------:R-:W-:-:S13]  /*af80*/  ISETP.GE.AND P0, PT, R3, R52, PT ;  /* 0x000000340300720c */ /* 0x000fda0003f06270 */
[----:B------:R-:W-:Y:S05]  /*af90*/  @P0 BRA `(.L_x_219) ;  /* 0x00000c5000000947 */ /* 0x000fea0003800000 */
[----:B------:R-:W-:Y:S01]  /*afa0*/  ISETP.GE.AND P0, PT, R132, c[0x0][0x27c], PT ;  /* 0x00009f0084007a0c */ /* 0x000fe20003f06270 */
[----:B------:R-:W-:Y:S01]  /*afb0*/  IMAD.SHL.U32 R0, R3, 0x40, RZ ;  /* 0x0000004003007824 */ /* 0x000fe200078e00ff */
[----:B------:R-:W-:Y:S01]  /*afc0*/  SHF.R.S32.HI R2, RZ, 0x1f, R3 ;  /* 0x0000001fff027819 */ /* 0x000fe20000011403 */
[----:B------:R-:W-:Y:S03]  /*afd0*/  BSSY B0, `(.L_x_220) ;  /* 0x0000061000007945 */ /* 0x000fe60003800000 */
[----:B------:R-:W-:Y:S02]  /*afe0*/  LEA.HI R2, R2, R3, RZ, 0x3 ;  /* 0x0000000302027211 */ /* 0x000fe400078f18ff */
[----:B------:R-:W-:-:S03]  /*aff0*/  LOP3.LUT R0, R0, 0x1c0, RZ, 0xc0, !PT ;  /* 0x000001c000007812 */ /* 0x000fc600078ec0ff */
[----:B------:R-:W-:Y:S01]  /*b000*/  IMAD.SHL.U32 R2, R2, 0x40, RZ ;  /* 0x0000004002027824 */ /* 0x000fe200078e00ff */
[----:B------:R-:W-:-:S04]  /*b010*/  SHF.R.U32.HI R53, RZ, 0x3, R0 ;  /* 0x00000003ff357819 */ /* 0x000fc80000011600 */
[----:B------:R-:W-:Y:S01]  /*b020*/  LOP3.LUT R19, R2, 0xfffffe00, RZ, 0xc0, !PT ;  /* 0xfffffe0002137812 */ /* 0x000fe200078ec0ff */
[----:B------:R-:W-:Y:S05]  /*b030*/  @P0 BRA `(.L_x_221) ;  /* 0x000005a000000947 */ /* 0x000fea0003800000 */
[----:B-1----:R-:W-:Y:S01]  /*b040*/  IMAD.MOV.U32 R4, RZ, RZ, c[0x0][0x27c] ;  /* 0x00009f00ff047624 */ /* 0x002fe200078e00ff */
[----:B------:R-:W-:-:S04]  /*b050*/  LOP3.LUT R2, R0, 0x38, R132, 0xf8, !PT ;  /* 0x0000003800027812 */ /* 0x000fc800078ef884 */
[----:B------:R-:W-:Y:S02]  /*b060*/  LEA.HI R4, R4, R216, RZ, 0x1d ;  /* 0x000000d804047211 */ /* 0x000fe400078fe8ff */
[----:B------:R-:W-:Y:S02]  /*b070*/  LOP3.LUT R2, R19, R2, R53, 0xf6, !PT ;  /* 0x0000000213027212 */ /* 0x000fe400078ef635 */
[----:B------:R-:W-:Y:S01]  /*b080*/  SHF.R.S32.HI R5, RZ, 0x1f, R4 ;  /* 0x0000001fff057819 */ /* 0x000fe20000011404 */
[----:B------:R-:W-:Y:S01]  /*b090*/  IMAD.SHL.U32 R3, R4, 0x8, RZ ;  /* 0x0000000804037824 */ /* 0x000fe200078e00ff */
[----:B------:R-:W-:Y:S02]  /*b0a0*/  LEA R27, R2, 0x10080, 0x1 ;  /* 0x00010080021b7811 */ /* 0x000fe400078e08ff */
[----:B------:R-:W-:Y:S02]  /*b0b0*/  LEA.HI R4, R5, R4, RZ, 0x3 ;  /* 0x0000000405047211 */ /* 0x000fe400078f18ff */
[----:B------:R-:W-:Y:S01]  /*b0c0*/  LOP3.LUT R3, R0, 0x38, R3, 0xf8, !PT ;  /* 0x0000003800037812 */ /* 0x000fe200078ef803 */
[----:B------:R-:W1:Y:S01]  /*b0d0*/  LDS.128 R8, [R27] ;  /* 0x000000001b087984 */ /* 0x000e620000000c00 */
[----:B------:R-:W-:-:S02]  /*b0e0*/  SHF.L.U32 R4, R4, 0xa, RZ ;  /* 0x0000000a04047819 */ /* 0x000fc400000006ff */
        /* <DEDUP_REMOVED lines=12> */
[C---:B------:R-:W-:Y:S02]  /*b1b0*/  SHF.L.U32 R17, R10.reuse, 0x10, RZ ;  /* 0x000000100a117819 */ /* 0x040fe400000006ff */
[----:B------:R-:W-:Y:S02]  /*b1c0*/  LOP3.LUT R18, R10, 0xffff0000, RZ, 0xc0, !PT ;  /* 0xffff00000a127812 */ /* 0x000fe400078ec0ff */
        /* <DEDUP_REMOVED lines=9> */
[----:B------:R-:W-:Y:S01]  /*b260*/  FFMA.FTZ R33, R2, R12, -R4 ;  /* 0x0000000c02217223 */ /* 0x000fe20000010804 */
[----:B------:R-:W-:Y:S01]  /*b270*/  LOP3.LUT R15, R6, 0xffff0000, RZ, 0xc0, !PT ;  /* 0xffff0000060f7812 */ /* 0x000fe200078ec0ff */
[----:B------:R-:W-:Y:S01]  /*b280*/  FMUL.FTZ R6, R2, R8 ;  /* 0x0000000802067220 */ /* 0x000fe20000410000 */
[----:B------:R-:W-:Y:S01]  /*b290*/  LOP3.LUT R20, R7, 0xffff0000, RZ, 0xc0, !PT ;  /* 0xffff000007147812 */ /* 0x000fe200078ec0ff */
[----:B------:R-:W-:Y:S01]  /*b2a0*/  FMUL.FTZ R7, R5, R9 ;  /* 0x0000000905077220 */ /* 0x000fe20000410000 */
[----:B------:R-:W-:Y:S01]  /*b2b0*/  LOP3.LUT R4, R35, 0xffff0000, RZ, 0xc0, !PT ;  /* 0xffff000023047812 */ /* 0x000fe200078ec0ff */
[----:B------:R-:W-:Y:S01]  /*b2c0*/  FFMA.FTZ R32, R3, R12, R6 ;  /* 0x0000000c03207223 */ /* 0x000fe20000010006 */
[----:B------:R-:W-:Y:S01]  /*b2d0*/  SHF.L.U32 R2, R37, 0x10, RZ ;  /* 0x0000001025027819 */ /* 0x000fe200000006ff */
[----:B------:R-:W-:-:S02]  /*b2e0*/  IMAD.U32 R3, R41, 0x10000, RZ ;  /* 0x0001000029037824 */ /* 0x000fc400078e00ff */
[----:B------:R-:W-:Y:S01]  /*b2f0*/  FFMA.FTZ R31, R4, R13, -R7 ;  /* 0x0000000d041f7223 */ /* 0x000fe20000010807 */
[----:B------:R-:W-:Y:S01]  /*b300*/  SHF.L.U32 R7, R36, 0x10, RZ ;  /* 0x0000001024077819 */ /* 0x000fe200000006ff */
[----:B------:R-:W-:Y:S02]  /*b310*/  FMUL.FTZ R9, R4, R9 ;  /* 0x0000000904097220 */ /* 0x000fe40000410000 */
[-C--:B------:R-:W-:Y:S02]  /*b320*/  FMUL.FTZ R6, R2, R10.reuse ;  /* 0x0000000a02067220 */ /* 0x080fe40000410000 */
[----:B------:R-:W-:Y:S02]  /*b330*/  FMUL.FTZ R4, R3, R10 ;  /* 0x0000000a03047220 */ /* 0x000fe40000410000 */
[----:B------:R-:W-:Y:S02]  /*b340*/  FFMA.FTZ R30, R5, R13, R9 ;  /* 0x0000000d051e7223 */ /* 0x000fe40000010009 */
[----:B------:R-:W-:Y:S01]  /*b350*/  FFMA.FTZ R29, R3, R14, -R6 ;  /* 0x0000000e031d7223 */ /* 0x000fe20000010806 */
[----:B------:R-:W-:Y:S01]  /*b360*/  SHF.L.U32 R6, R38, 0x10, RZ ;  /* 0x0000001026067819 */ /* 0x000fe200000006ff */
[----:B------:R-:W-:-:S02]  /*b370*/  IMAD.U32 R3, R39, 0x10000, RZ ;  /* 0x0001000027037824 */ /* 0x000fc400078e00ff */
[-C--:B------:R-:W-:Y:S02]  /*b380*/  FMUL.FTZ R5, R7, R11.reuse ;  /* 0x0000000b07057220 */ /* 0x080fe40000410000 */
[----:B------:R-:W-:Y:S01]  /*b390*/  FFMA.FTZ R28, R2, R14, R4 ;  /* 0x0000000e021c7223 */ /* 0x000fe20000010004 */
[----:B------:R-:W-:Y:S01]  /*b3a0*/  LOP3.LUT R4, R39, 0xffff0000, RZ, 0xc0, !PT ;  /* 0xffff000027047812 */ /* 0x000fe200078ec0ff */
[C---:B------:R-:W-:Y:S01]  /*b3b0*/  FMUL.FTZ R11, R3.reuse, R11 ;  /* 0x0000000b030b7220 */ /* 0x040fe20000410000 */
[----:B------:R-:W-:Y:S01]  /*b3c0*/  LOP3.LUT R2, R36, 0xffff0000, RZ, 0xc0, !PT ;  /* 0xffff000024027812 */ /* 0x000fe200078ec0ff */
[----:B------:R-:W-:Y:S02]  /*b3d0*/  FFMA.FTZ R25, R3, R17, -R5 ;  /* 0x0000001103197223 */ /* 0x000fe40000010805 */
[----:B------:R-:W-:Y:S02]  /*b3e0*/  IMAD.U32 R3, R40, 0x10000, RZ ;  /* 0x0001000028037824 */ /* 0x000fe400078e00ff */
[----:B------:R-:W-:-:S02]  /*b3f0*/  FMUL.FTZ R5, R6, R16 ;  /* 0x0000001006057220 */ /* 0x000fc40000410000 */
[-C--:B------:R-:W-:Y:S02]  /*b400*/  FMUL.FTZ R8, R4, R15.reuse ;  /* 0x0000000f04087220 */ /* 0x080fe40000410000 */
[C---:B------:R-:W-:Y:S02]  /*b410*/  FMUL.FTZ R9, R2.reuse, R15 ;  /* 0x0000000f02097220 */ /* 0x040fe40000410000 */
[----:B------:R-:W-:Y:S02]  /*b420*/  FFMA.FTZ R14, R7, R17, R11 ;  /* 0x00000011070e7223 */ /* 0x000fe4000001000b */
[C---:B------:R-:W-:Y:S02]  /*b430*/  FMUL.FTZ R7, R3.reuse, R16 ;  /* 0x0000001003077220 */ /* 0x040fe40000410000 */
[----:B------:R-:W-:Y:S01]  /*b440*/  FFMA.FTZ R13, R3, R22, -R5 ;  /* 0x00000016030d7223 */ /* 0x000fe20000010805 */
[----:B------:R-:W-:Y:S01]  /*b450*/  LOP3.LUT R3, R37, 0xffff0000, RZ, 0xc0, !PT ;  /* 0xffff000025037812 */ /* 0x000fe200078ec0ff */
[-C--:B------:R-:W-:Y:S01]  /*b460*/  FFMA.FTZ R11, R2, R18.reuse, R8 ;  /* 0x00000012020b7223 */ /* 0x080fe20000010008 */
[----:B------:R-:W-:Y:S01]  /*b470*/  LOP3.LUT R5, R41, 0xffff0000, RZ, 0xc0, !PT ;  /* 0xffff000029057812 */ /* 0x000fe200078ec0ff */
[----:B------:R-:W-:Y:S01]  /*b480*/  FFMA.FTZ R10, R4, R18, -R9 ;  /* 0x00000012040a7223 */ /* 0x000fe20000010809 */
[----:B------:R-:W-:Y:S01]  /*b490*/  LOP3.LUT R2, R38, 0xffff0000, RZ, 0xc0, !PT ;  /* 0xffff000026027812 */ /* 0x000fe200078ec0ff */
[----:B------:R-:W-:Y:S01]  /*b4a0*/  FMUL.FTZ R9, R3, R21 ;  /* 0x0000001503097220 */ /* 0x000fe20000410000 */
[----:B------:R-:W-:Y:S01]  /*b4b0*/  LOP3.LUT R4, R40, 0xffff0000, RZ, 0xc0, !PT ;  /* 0xffff000028047812 */ /* 0x000fe200078ec0ff */
[----:B------:R-:W-:Y:S01]  /*b4c0*/  FFMA.FTZ R12, R6, R22, R7 ;  /* 0x00000016060c7223 */ /* 0x000fe20000010007 */
[----:B------:R-:W-:Y:S01]  /*b4d0*/  F2FP.BF16.PACK_AB R10, R10, R25 ;  /* 0x000000190a0a723e */ /* 0x000fe200000010ff */
[----:B------:R-:W-:-:S02]  /*b4e0*/  FMUL.FTZ R8, R5, R21 ;  /* 0x0000001505087220 */ /* 0x000fc40000410000 */
[-C--:B------:R-:W-:Y:S02]  /*b4f0*/  FMUL.FTZ R7, R2, R20.reuse ;  /* 0x0000001402077220 */ /* 0x080fe40000410000 */
[C---:B------:R-:W-:Y:S02]  /*b500*/  FMUL.FTZ R6, R4.reuse, R20 ;  /* 0x0000001404067220 */ /* 0x040fe40000410000 */
[-C--:B------:R-:W-:Y:S02]  /*b510*/  FFMA.FTZ R9, R5, R24.reuse, -R9 ;  /* 0x0000001805097223 */ /* 0x080fe40000010809 */
[----:B------:R-:W-:Y:S01]  /*b520*/  FFMA.FTZ R5, R3, R24, R8 ;  /* 0x0000001803057223 */ /* 0x000fe20000010008 */
[----:B------:R-:W-:Y:S01]  /*b530*/  F2FP.BF16.PACK_AB R8, R31, R33 ;  /* 0x000000211f08723e */ /* 0x000fe200000010ff */
[----:B------:R-:W-:Y:S01]  /*b540*/  FFMA.FTZ R3, R4, R23, -R7 ;  /* 0x0000001704037223 */ /* 0x000fe20000010807 */
[----:B------:R-:W-:Y:S01]  /*b550*/  F2FP.BF16.PACK_AB R9, R9, R29 ;  /* 0x0000001d0909723e */ /* 0x000fe200000010ff */
[----:B------:R-:W-:Y:S01]  /*b560*/  FFMA.FTZ R2, R2, R23, R6 ;  /* 0x0000001702027223 */ /* 0x000fe20000010006 */
[----:B------:R-:W-:-:S02]  /*b570*/  F2FP.BF16.PACK_AB R6, R11, R14 ;  /* 0x0000000e0b06723e */ /* 0x000fc400000010ff */
[----:B------:R-:W-:Y:S02]  /*b580*/  F2FP.BF16.PACK_AB R11, R3, R13 ;  /* 0x0000000d030b723e */ /* 0x000fe400000010ff */
[----:B------:R-:W-:Y:S02]  /*b590*/  F2FP.BF16.PACK_AB R4, R30, R32 ;  /* 0x000000201e04723e */ /* 0x000fe400000010ff */
[----:B------:R-:W-:Y:S01]  /*b5a0*/  F2FP.BF16.PACK_AB R5, R5, R28 ;  /* 0x0000001c0505723e */ /* 0x000fe200000010ff */
[----:B------:R1:W-:Y:S01]  /*b5b0*/  STS.128 [R27], R8 ;  /* 0x000000081b007388 */ /* 0x0003e20000000c00 */
[----:B------:R-:W-:-:S05]  /*b5c0*/  F2FP.BF16.PACK_AB R7, R2, R12 ;  /* 0x0000000c0207723e */ /* 0x000fca00000010ff */
[----:B------:R1:W-:Y:S02]  /*b5d0*/  STS.128 [R26+0x10080], R4 ;  /* 0x010080041a007388 */ /* 0x0003e40000000c00 */
.L_x_221:
[----:B------:R-:W-:Y:S05]  /*b5e0*/  BSYNC B0 ;  /* 0x0000000000007941 */ /* 0x000fea0003800000 */
.L_x_220:
[----:B------:R-:W-:-:S13]  /*b5f0*/  ISETP.GE.AND P0, PT, R134, c[0x0][0x27c], PT ;  /* 0x00009f0086007a0c */ /* 0x000fda0003f06270 */
[----:B------:R-:W-:Y:S05]  /*b600*/  @P0 BRA `(.L_x_219) ;  /* 0x000005e000000947 */ /* 0x000fea0003800000 */
[----:B------:R-:W-:Y:S01]  /*b610*/  IMAD.MOV.U32 R2, RZ, RZ, c[0x0][0x27c] ;  /* 0x00009f00ff027624 */ /* 0x000fe200078e00ff */
[----:B-1----:R-:W-:Y:S02]  /*b620*/  LEA.HI R4, R51, R134, RZ, 0x6 ;  /* 0x0000008633047211 */ /* 0x002fe400078f30ff */
[----:B------:R-:W-:Y:S02]  /*b630*/  LOP3.LUT R3, R0, 0x38, R50, 0xf8, !PT ;  /* 0x0000003800037812 */ /* 0x000fe400078ef832 */
[----:B------:R-:W-:Y:S01]  /*b640*/  LEA.HI R2, R2, R54, RZ, 0x1d ;  /* 0x0000003602027211 */ /* 0x000fe200078fe8ff */
[----:B------:R-:W-:Y:S01]  /*b650*/  IMAD.SHL.U32 R6, R4, 0x80, RZ ;  /* 0x0000008004067824 */ /* 0x000fe200078e00ff */
[----:B------:R-:W-:Y:S02]  /*b660*/  LOP3.LUT R3, R3, R53, RZ, 0x3c, !PT ;  /* 0x0000003503037212 */ /* 0x000fe400078e3cff */
[----:B------:R-:W-:Y:S02]  /*b670*/  SHF.R.S32.HI R4, RZ, 0x1f, R2 ;  /* 0x0000001fff047819 */ /* 0x000fe40000011402 */
[----:B------:R-:W-:-:S02]  /*b680*/  SHF.L.U32 R5, R2, 0x3, RZ ;  /* 0x0000000302057819 */ /* 0x000fc400000006ff */
[----:B------:R-:W-:Y:S02]  /*b690*/  LEA.HI R2, R4, R2, RZ, 0x3 ;  /* 0x0000000204027211 */ /* 0x000fe400078f18ff */
[----:B------:R-:W-:Y:S02]  /*b6a0*/  LOP3.LUT R6, R6, 0xffffe000, RZ, 0xc0, !PT ;  /* 0xffffe00006067812 */ /* 0x000fe400078ec0ff */
[----:B------:R-:W-:Y:S01]  /*b6b0*/  LOP3.LUT R4, R0, 0x38, R5, 0xf8, !PT ;  /* 0x0000003800047812 */ /* 0x000fe200078ef805 */
[----:B------:R-:W-:Y:S01]  /*b6c0*/  IMAD.SHL.U32 R2, R2, 0x400, RZ ;  /* 0x0000040002027824 */ /* 0x000fe200078e00ff */
[----:B------:R-:W-:Y:S02]  /*b6d0*/  IADD3 R0, R3, R6, R19 ;  /* 0x0000000603007210 */ /* 0x000fe40007ffe013 */
[----:B------:R-:W-:Y:S02]  /*b6e0*/  LOP3.LUT R3, R4, R53, RZ, 0x3c, !PT ;  /* 0x0000003504037212 */ /* 0x000fe400078e3cff */
[----:B------:R-:W-:-:S02]  /*b6f0*/  LEA R26, R0, 0x10080, 0x1 ;  /* 0x00010080001a7811 */ /* 0x000fc400078e08ff */
[----:B------:R-:W-:Y:S01]  /*b700*/  LOP3.LUT R0, R2, 0x7fffe000, RZ, 0xc0, !PT ;  /* 0x7fffe00002007812 */ /* 0x000fe200078ec0ff */
[----:B------:R-:W-:Y:S02]  /*b710*/  IMAD.U32 R2, R42, 0x10000, RZ ;  /* 0x000100002a027824 */ /* 0x000fe400078e00ff */
[----:B------:R-:W1:Y:S01]  /*b720*/  LDS.128 R8, [R26] ;  /* 0x000000001a087984 */ /* 0x000e620000000c00 */
[----:B------:R-:W-:-:S05]  /*b730*/  IADD3 R0, R3, R0, R19 ;  /* 0x0000000003007210 */ /* 0x000fca0007ffe013 */
[----:B------:R-:W-:Y:S01]  /*b740*/  IMAD.SHL.U32 R24, R0, 0x2, RZ ;  /* 0x0000000200187824 */ /* 0x000fe200078e00ff */
[----:B------:R-:W-:-:S04]  /*b750*/  SHF.L.U32 R0, R43, 0x10, RZ ;  /* 0x000000102b007819 */ /* 0x000fc800000006ff */
[----:B------:R-:W2:Y:S01]  /*b760*/  LDS.128 R4, [R24+0x10080] ;  /* 0x0100800018047984 */ /* 0x000ea20000000c00 */
[C---:B-1----:R-:W-:Y:S01]  /*b770*/  SHF.L.U32 R12, R8.reuse, 0x10, RZ ;  /* 0x00000010080c7819 */ /* 0x042fe200000006ff */
[C---:B------:R-:W-:Y:S01]  /*b780*/  IMAD.U32 R14, R9.reuse, 0x10000, RZ ;  /* 0x00010000090e7824 */ /* 0x040fe200078e00ff */
[----:B------:R-:W-:Y:S01]  /*b790*/  LOP3.LUT R13, R8, 0xffff0000, RZ, 0xc0, !PT ;  /* 0xffff0000080d7812 */ /* 0x000fe200078ec0ff */
[C---:B------:R-:W-:Y:S01]  /*b7a0*/  IMAD.U32 R16, R10.reuse, 0x10000, RZ ;  /* 0x000100000a107824 */ /* 0x040fe200078e00ff */
[----:B------:R-:W-:Y:S02]  /*b7b0*/  LOP3.LUT R22, R9, 0xffff0000, RZ, 0xc0, !PT ;  /* 0xffff000009167812 */ /* 0x000fe400078ec0ff */
[C---:B------:R-:W-:Y:S02]  /*b7c0*/  SHF.L.U32 R20, R11.reuse, 0x10, RZ ;  /* 0x000000100b147819 */ /* 0x040fe400000006ff */
[----:B------:R-:W-:Y:S02]  /*b7d0*/  LOP3.LUT R21, R11, 0xffff0000, RZ, 0xc0, !PT ;  /* 0xffff00000b157812 */ /* 0x000fe400078ec0ff */
[----:B------:R-:W-:Y:S01]  /*b7e0*/  LOP3.LUT R17, R10, 0xffff0000, RZ, 0xc0, !PT ;  /* 0xffff00000a117812 */ /* 0x000fe200078ec0ff */
[C---:B--2---:R-:W-:Y:S01]  /*b7f0*/  IMAD.U32 R3, R4.reuse, 0x10000, RZ ;  /* 0x0001000004037824 */ /* 0x044fe200078e00ff */
[----:B------:R-:W-:-:S02]  /*b800*/  LOP3.LUT R8, R4, 0xffff0000, RZ, 0xc0, !PT ;  /* 0xffff000004087812 */ /* 0x000fc400078ec0ff */
[----:B------:R-:W-:Y:S01]  /*b810*/  LOP3.LUT R4, R42, 0xffff0000, RZ, 0xc0, !PT ;  /* 0xffff00002a047812 */ /* 0x000fe200078ec0ff */
[-C--:B------:R-:W-:Y:S01]  /*b820*/  FMUL.FTZ R11, R2, R3.reuse ;  /* 0x00000003020b7220 */ /* 0x080fe20000410000 */
[C---:B------:R-:W-:Y:S02]  /*b830*/  SHF.L.U32 R9, R5.reuse, 0x10, RZ ;  /* 0x0000001005097819 */ /* 0x040fe400000006ff */
[----:B------:R-:W-:Y:S01]  /*b840*/  LOP3.LUT R19, R5, 0xffff0000, RZ, 0xc0, !PT ;  /* 0xffff000005137812 */ /* 0x000fe200078ec0ff */
[C---:B------:R-:W-:Y:S01]  /*b850*/  IMAD.U32 R5, R6.reuse, 0x10000, RZ ;  /* 0x0001000006057824 */ /* 0x040fe200078e00ff */
[----:B------:R-:W-:Y:S01]  /*b860*/  LOP3.LUT R10, R6, 0xffff0000, RZ, 0xc0, !PT ;  /* 0xffff0000060a7812 */ /* 0x000fe200078ec0ff */
[C---:B------:R-:W-:Y:S01]  /*b870*/  FMUL.FTZ R6, R0.reuse, R3 ;  /* 0x0000000300067220 */ /* 0x040fe20000410000 */
[C---:B------:R-:W-:Y:S01]  /*b880*/  SHF.L.U32 R15, R7.reuse, 0x10, RZ ;  /* 0x00000010070f7819 */ /* 0x040fe200000006ff */
[----:B------:R-:W-:Y:S01]  /*b890*/  FFMA.FTZ R31, R0, R12, -R11 ;  /* 0x0000000c001f7223 */ /* 0x000fe2000001080b */
[----:B------:R-:W-:Y:S01]  /*b8a0*/  LOP3.LUT R18, R7, 0xffff0000, RZ, 0xc0, !PT ;  /* 0xffff000007127812 */ /* 0x000fe200078ec0ff */
[----:B------:R-:W-:Y:S01]  /*b8b0*/  FMUL.FTZ R7, R4, R8 ;  /* 0x0000000804077220 */ /* 0x000fe20000410000 */
[----:B------:R-:W-:Y:S01]  /*b8c0*/  LOP3.LUT R3, R43, 0xffff0000, RZ, 0xc0, !PT ;  /* 0xffff00002b037812 */ /* 0x000fe200078ec0ff */
[----:B------:R-:W-:-:S02]  /*b8d0*/  IMAD.U32 R0, R45, 0x10000, RZ ;  /* 0x000100002d007824 */ /* 0x000fc400078e00ff */
[----:B------:R-:W-:Y:S01]  /*b8e0*/  FFMA.FTZ R30, R2, R12, R6 ;  /* 0x0000000c021e7223 */ /* 0x000fe20000010006 */
[----:B------:R-:W-:Y:S01]  /*b8f0*/  SHF.L.U32 R2, R49, 0x10, RZ ;  /* 0x0000001031027819 */ /* 0x000fe200000006ff */
[C---:B------:R-:W-:Y:S02]  /*b900*/  FFMA.FTZ R29, R3.reuse, R13, -R7 ;  /* 0x0000000d031d7223 */ /* 0x040fe40000010807 */
[-C--:B------:R-:W-:Y:S02]  /*b910*/  FMUL.FTZ R7, R0, R9.reuse ;  /* 0x0000000900077220 */ /* 0x080fe40000410000 */
[----:B------:R-:W-:Y:S02]  /*b920*/  FMUL.FTZ R8, R3, R8 ;  /* 0x0000000803087220 */ /* 0x000fe40000410000 */
[C---:B------:R-:W-:Y:S02]  /*b930*/  FMUL.FTZ R3, R2.reuse, R9 ;  /* 0x0000000902037220 */ /* 0x040fe40000410000 */
[----:B------:R-:W-:Y:S01]  /*b940*/  FFMA.FTZ R27, R2, R14, -R7 ;  /* 0x0000000e021b7223 */ /* 0x000fe20000010807 */
[----:B------:R-:W-:Y:S01]  /*b950*/  SHF.L.U32 R2, R47, 0x10, RZ ;  /* 0x000000102f027819 */ /* 0x000fe200000006ff */
[----:B------:R-:W-:-:S02]  /*b960*/  IMAD.U32 R6, R44, 0x10000, RZ ;  /* 0x000100002c067824 */ /* 0x000fc400078e00ff */
[----:B------:R-:W-:Y:S02]  /*b970*/  FFMA.FTZ R28, R4, R13, R8 ;  /* 0x0000000d041c7223 */ /* 0x000fe40000010008 */
[----:B------:R-:W-:Y:S01]  /*b980*/  FFMA.FTZ R25, R0, R14, R3 ;  /* 0x0000000e00197223 */ /* 0x000fe20000010003 */
[----:B------:R-:W-:Y:S01]  /*b990*/  LOP3.LUT R3, R47, 0xffff0000, RZ, 0xc0, !PT ;  /* 0xffff00002f037812 */ /* 0x000fe200078ec0ff */
[-C--:B------:R-:W-:Y:S01]  /*b9a0*/  FMUL.FTZ R4, R6, R5.reuse ;  /* 0x0000000506047220 */ /* 0x080fe20000410000 */
[----:B------:R-:W-:Y:S01]  /*b9b0*/  LOP3.LUT R0, R44, 0xffff0000, RZ, 0xc0, !PT ;  /* 0xffff00002c007812 */ /* 0x000fe200078ec0ff */
[----:B------:R-:W-:Y:S02]  /*b9c0*/  FMUL.FTZ R9, R2, R5 ;  /* 0x0000000502097220 */ /* 0x000fe40000410000 */
[----:B------:R-:W-:Y:S02]  /*b9d0*/  IMAD.U32 R5, R46, 0x10000, RZ ;  /* 0x000100002e057824 */ /* 0x000fe400078e00ff */
[----:B------:R-:W-:Y:S01]  /*b9e0*/  FFMA.FTZ R23, R2, R16, -R4 ;  /* 0x0000001002177223 */ /* 0x000fe20000010804 */
[----:B------:R-:W-:Y:S01]  /*b9f0*/  SHF.L.U32 R2, R48, 0x10, RZ ;  /* 0x0000001030027819 */ /* 0x000fe200000006ff */
[----:B------:R-:W-:-:S02]  /*ba00*/  FMUL.FTZ R7, R3, R10 ;  /* 0x0000000a03077220 */ /* 0x000fc40000410000 */
[----:B------:R-:W-:Y:S02]  /*ba10*/  FMUL.FTZ R4, R5, R15 ;  /* 0x0000000f05047220 */ /* 0x000fe40000410000 */
[----:B------:R-:W-:Y:S02]  /*ba20*/  FMUL.FTZ R8, R0, R10 ;  /* 0x0000000a00087220 */ /* 0x000fe40000410000 */
[----:B------:R-:W-:Y:S02]  /*ba30*/  FFMA.FTZ R14, R6, R16, R9 ;  /* 0x00000010060e7223 */ /* 0x000fe40000010009 */
[----:B------:R-:W-:Y:S01]  /*ba40*/  FFMA.FTZ R11, R0, R17, R7 ;  /* 0x00000011000b7223 */ /* 0x000fe20000010007 */
[----:B------:R-:W-:Y:S01]  /*ba50*/  LOP3.LUT R0, R46, 0xffff0000, RZ, 0xc0, !PT ;  /* 0xffff00002e007812 */ /* 0x000fe200078ec0ff */
[C---:B------:R-:W-:Y:S02]  /*ba60*/  FMUL.FTZ R6, R2.reuse, R15 ;  /* 0x0000000f02067220 */ /* 0x040fe40000410000 */
[-C--:B------:R-:W-:Y:S01]  /*ba70*/  FFMA.FTZ R13, R2, R20.reuse, -R4 ;  /* 0x00000014020d7223 */ /* 0x080fe20000010804 */
        /* <DEDUP_REMOVED lines=8> */
[C---:B------:R-:W-:Y:S02]  /*bb00*/  FMUL.FTZ R7, R4.reuse, R19 ;  /* 0x0000001304077220 */ /* 0x040fe40000410000 */
[----:B------:R-:W-:Y:S02]  /*bb10*/  FMUL.FTZ R5, R3, R18 ;  /* 0x0000001203057220 */ /* 0x000fe40000410000 */
        /* <DEDUP_REMOVED lines=13> */
.L_x_219:
[----:B------:R-:W-:Y:S05]  /*bbf0*/  BSYNC B1 ;  /* 0x0000000000017941 */ /* 0x000fea0003800000 */
.L_x_218:
[----:B------:R-:W-:Y:S01]  /*bc00*/  IADD3 R0, R198, 0x40, RZ ;  /* 0x00000040c6007810 */ /* 0x000fe20007ffe0ff */
[----:B------:R-:W-:Y:S03]  /*bc10*/  BSSY B1, `(.L_x_222) ;  /* 0x00000bb000017945 */ /* 0x000fe60003800000 */
[----:B------:R-:W-:-:S13]  /*bc20*/  ISETP.GE.AND P0, PT, R0, R52, PT ;  /* 0x000000340000720c */ /* 0x000fda0003f06270 */
[----:B------:R-:W-:Y:S05]  /*bc30*/  @P0 BRA `(.L_x_223) ;  /* 0x00000b8000000947 */ /* 0x000fea0003800000 */
[----:B------:R-:W-:Y:S01]  /*bc40*/  ISETP.GE.AND P0, PT, R132, c[0x0][0x27c], PT ;  /* 0x00009f0084007a0c */ /* 0x000fe20003f06270 */
[----:B------:R-:W-:Y:S01]  /*bc50*/  BSSY B0, `(.L_x_224) ;  /* 0x000005d000007945 */ /* 0x000fe20003800000 */
[----:B------:R-:W-:-:S11]  /*bc60*/  SHF.R.U32.HI R32, RZ, 0x3, R243 ;  /* 0x00000003ff207819 */ /* 0x000fd600000116f3 */
[----:B------:R-:W-:Y:S05]  /*bc70*/  @P0 BRA `(.L_x_225) ;  /* 0x000005a000000947 */ /* 0x000fea0003800000 */
[----:B------:R-:W-:Y:S01]  /*bc80*/  IMAD.MOV.U32 R3, RZ, RZ, c[0x0][0x27c] ;  /* 0x00009f00ff037624 */ /* 0x000fe200078e00ff */
[----:B------:R-:W-:-:S04]  /*bc90*/  LOP3.LUT R0, R243, 0x38, R132, 0xf8, !PT ;  /* 0x00000038f3007812 */ /* 0x000fc800078ef884 */
[----:B------:R-:W-:Y:S02]  /*bca0*/  LEA.HI R3, R3, R216, RZ, 0x1d ;  /* 0x000000d803037211 */ /* 0x000fe400078fe8ff */
[----:B------:R-:W-:Y:S02]  /*bcb0*/  LOP3.LUT R0, R245, R0, R32, 0xf6, !PT ;  /* 0x00000000f5007212 */ /* 0x000fe400078ef620 */
[----:B-1----:R-:W-:Y:S01]  /*bcc0*/  SHF.R.S32.HI R4, RZ, 0x1f, R3 ;  /* 0x0000001fff047819 */ /* 0x002fe20000011403 */
        /* <DEDUP_REMOVED lines=26> */
[-C--:B------:R-:W-:Y:S01]  /*be70*/  FMUL.FTZ R11, R2, R3.reuse ;  /* 0x00000003020b7220 */ /* 0x080fe20000410000 */
        /* <DEDUP_REMOVED lines=13> */
[-C--:B------:R-:W-:Y:S02]  /*bf50*/  FMUL.FTZ R7, R0, R9.reuse ;  /* 0x0000000900077220 */ /* 0x080fe40000410000 */
[----:B------:R-:W-:Y:S02]  /*bf60*/  FMUL.FTZ R8, R3, R8 ;  /* 0x0000000803087220 */ /* 0x000fe40000410000 */
[C---:B------:R-:W-:Y:S02]  /*bf70*/  FMUL.FTZ R3, R2.reuse, R9 ;  /* 0x0000000902037220 */ /* 0x040fe40000410000 */
[----:B------:R-:W-:Y:S02]  /*bf80*/  FFMA.FTZ R27, R2, R14, -R7 ;  /* 0x0000000e021b7223 */ /* 0x000fe40000010807 */
[----:B------:R-:W-:Y:S02]  /*bf90*/  IMAD.U32 R2, R39, 0x10000, RZ ;  /* 0x0001000027027824 */ /* 0x000fe400078e00ff */
[----:B------:R-:W-:-:S02]  /*bfa0*/  FFMA.FTZ R28, R4, R13, R8 ;  /* 0x0000000d041c7223 */ /* 0x000fc40000010008 */
[----:B------:R-:W-:Y:S01]  /*bfb0*/  FFMA.FTZ R25, R0, R14, R3 ;  /* 0x0000000e00197223 */ /* 0x000fe20000010003 */
[----:B------:R-:W-:Y:S01]  /*bfc0*/  LOP3.LUT R3, R39, 0xffff0000, RZ, 0xc0, !PT ;  /* 0xffff000027037812 */ /* 0x000fe200078ec0ff */
[-C--:B------:R-:W-:Y:S01]  /*bfd0*/  FMUL.FTZ R4, R6, R5.reuse ;  /* 0x0000000506047220 */ /* 0x080fe20000410000 */
[----:B------:R-:W-:Y:S01]  /*bfe0*/  LOP3.LUT R0, R36, 0xffff0000, RZ, 0xc0, !PT ;  /* 0xffff000024007812 */ /* 0x000fe200078ec0ff */
[----:B------:R-:W-:Y:S01]  /*bff0*/  FMUL.FTZ R9, R2, R5 ;  /* 0x0000000502097220 */ /* 0x000fe20000410000 */
[----:B------:R-:W-:Y:S01]  /*c000*/  SHF.L.U32 R5, R38, 0x10, RZ ;  /* 0x0000001026057819 */ /* 0x000fe200000006ff */
[----:B------:R-:W-:Y:S02]  /*c010*/  FFMA.FTZ R23, R2, R16, -R4 ;  /* 0x0000001002177223 */ /* 0x000fe40000010804 */
[----:B------:R-:W-:Y:S02]  /*c020*/  IMAD.U32 R2, R40, 0x10000, RZ ;  /* 0x0001000028027824 */ /* 0x000fe400078e00ff */
        /* <DEDUP_REMOVED lines=31> */
.L_x_225:
[----:B------:R-:W-:Y:S05]  /*c220*/  BSYNC B0 ;  /* 0x0000000000007941 */ /* 0x000fea0003800000 */
.L_x_224:
[----:B------:R-:W-:-:S13]  /*c230*/  ISETP.GE.AND P0, PT, R134, c[0x0][0x27c], PT ;  /* 0x00009f0086007a0c */ /* 0x000fda0003f06270 */
[----:B------:R-:W-:Y:S05]  /*c240*/  @P0 BRA `(.L_x_223) ;  /* 0x0000057000000947 */ /* 0x000fea0003800000 */
[----:B------:R-:W-:Y:S01]  /*c250*/  MOV R0, c[0x0][0x27c] ;  /* 0x00009f0000007a02 */ /* 0x000fe20000000f00 */
[----:B-1----:R-:W1:Y:S03]  /*c260*/  LDS.128 R8, [R247] ;  /* 0x00000000f7087984 */ /* 0x002e660000000c00 */
        /* <DEDUP_REMOVED lines=71> */
[C---:B------:R-:W-:Y:S02]  /*c6e0*/  FMUL.FTZ R5, R3.reuse, R18 ;  /* 0x0000001203057220 */ /* 0x040fe40000410000 */
[----:B------:R-:W-:Y:S01]  /*c6f0*/  FFMA.FTZ R9, R4, R22, -R8 ;  /* 0x0000001604097223 */ /* 0x000fe20000010808 */
[----:B------:R-:W-:Y:S01]  /*c700*/  F2FP.BF16.PACK_AB R8, R28, R30 ;  /* 0x0000001e1c08723e */ /* 0x000fe200000010ff */
[-C--:B------:R-:W-:Y:S01]  /*c710*/  FFMA.FTZ R3, R3, R21.reuse, -R6 ;  /* 0x0000001503037223 */ /* 0x080fe20000010806 */
        /* <DEDUP_REMOVED lines=10> */
.L_x_223:
[----:B------:R-:W-:Y:S05]  /*c7c0*/  BSYNC B1 ;  /* 0x0000000000017941 */ /* 0x000fea0003800000 */
.L_x_222:
[----:B------:R-:W-:-:S04]  /*c7d0*/  IADD3 R0, R198, 0x60, RZ ;  /* 0x00000060c6007810 */ /* 0x000fc80007ffe0ff */
        /* <DEDUP_REMOVED lines=96> */
.L_x_227:
[----:B------:R-:W-:Y:S05]  /*cde0*/  BSYNC B0 ;  /* 0x0000000000007941 */ /* 0x000fea0003800000 */
.L_x_226:
        /* <DEDUP_REMOVED lines=89> */
.L_x_205:
[----:B------:R-:W-:Y:S05]  /*d380*/  BSYNC B2 ;  /* 0x0000000000027941 */ /* 0x000fea0003800000 */
.L_x_177:
[----:B------:R-:W-:-:S04]  /*d390*/  DEPBAR.LE SB0, 0x0 ;  /* 0x000080000000791a */ /* 0x000fc80000000000 */
[----:B------:R-:W-:Y:S01]  /*d3a0*/  BAR.SYNC.DEFER_BLOCKING 0x0 ;  /* 0x0000000000007b1d */ /* 0x000fe20000010000 */
[----:B------:R-:W-:Y:S01]  /*d3b0*/  IMAD R0, R56, c[0x0][0x208], RZ ;  /* 0x0000820038007a24 */ /* 0x000fe200078e02ff */
[----:B------:R-:W-:Y:S01]  /*d3c0*/  LOP3.LUT P6, RZ, R219, 0x4, RZ, 0xc0, !PT ;  /* 0x00000004dbff7812 */ /* 0x000fe200078cc0ff */
[----:B-1----:R-:W-:Y:S01]  /*d3d0*/  IMAD.WIDE.U32 R2, R77, c[0x0][0x208], RZ ;  /* 0x000082004d027a25 */ /* 0x002fe200078e00ff */
[----:B------:R-:W-:-:S03]  /*d3e0*/  IADD3 R220, R220, -0x2, RZ ;  /* 0xfffffffedcdc7810 */ /* 0x000fc60007ffe0ff */
[C---:B------:R-:W-:Y:S01]  /*d3f0*/  IMAD R4, R77.reuse, c[0x0][0x20c], R0 ;  /* 0x000083004d047a24 */ /* 0x040fe200078e0200 */
[----:B------:R-:W-:Y:S01]  /*d400*/  LEA R0, P0, R2, R210, 0x5 ;  /* 0x000000d202007211 */ /* 0x000fe200078028ff */
[----:B------:R-:W-:Y:S02]  /*d410*/  IMAD R76, R77, -0x20, R127 ;  /* 0xffffffe04d4c7824 */ /* 0x000fe400078e027f */
[----:B------:R-:W-:-:S05]  /*d420*/  IMAD.IADD R3, R3, 0x1, R4 ;  /* 0x0000000103037824 */ /* 0x000fca00078e0204 */
[----:B------:R-:W-:Y:S02]  /*d430*/  LEA.HI.X R2, R2, R218, R3, 0x5, P0 ;  /* 0x000000da02027211 */ /* 0x000fe400000f2c03 */
[----:B------:R-:W-:-:S04]  /*d440*/  LEA R4, P0, R0, c[0x0][0x1f8], 0x1 ;  /* 0x00007e0000047a11 */ /* 0x000fc800078008ff */
[----:B------:R-:W-:Y:S01]  /*d450*/  R2P PR, R216, 0x6 ;  /* 0x00000006d8007804 */ /* 0x000fe20000000000 */
[----:B------:R-:W-:Y:S01]  /*d460*/  LDSM.16.M88.4 R12, [R182] ;  /* 0x00000000b60c783b */ /* 0x000fe20000000200 */
[----:B------:R-:W-:Y:S01]  /*d470*/  LEA.HI.X R5, R0, c[0x0][0x1fc], R2, 0x1, P0 ;  /* 0x00007f0000057a11 */ /* 0x000fe200000f0c02 */
[----:B------:R-:W-:Y:S01]  /*d480*/  IMAD.MOV.U32 R2, RZ, RZ, 0x40 ;  /* 0x00000040ff027424 */ /* 0x000fe200078e00ff */
[C---:B------:R-:W-:Y:S01]  /*d490*/  LOP3.LUT R0, R55.reuse, 0x1, RZ, 0xc0, !PT ;  /* 0x0000000137007812 */ /* 0x040fe200078ec0ff */
[----:B--2-4-:R-:W1:Y:S01]  /*d4a0*/  LDSM.16.M88.4 R20, [R176] ;  /* 0x00000000b014783b */ /* 0x014e620000000200 */
[----:B------:R-:W-:Y:S02]  /*d4b0*/  ISETP.GT.AND P0, PT, R76, R198, PT ;  /* 0x000000c64c00720c */ /* 0x000fe40003f04270 */
[----:B------:R-:W-:Y:S01]  /*d4c0*/  LOP3.LUT P3, RZ, R55, 0x2, RZ, 0xc0, !PT ;  /* 0x0000000237ff7812 */ /* 0x000fe2000786c0ff */
[----:B------:R-:W-:Y:S01]  /*d4d0*/  LDSM.16.M88.4 R8, [R183] ;  /* 0x00000000b708783b */ /* 0x000fe20000000200 */
[----:B------:R-:W-:-:S02]  /*d4e0*/  ISETP.NE.U32.OR P0, PT, R0, 0x1, !P0 ;  /* 0x000000010000780c */ /* 0x000fc40004705470 */
[C---:B------:R-:W-:Y:S01]  /*d4f0*/  IADD3 R0, R176.reuse, 0x20, RZ ;  /* 0x00000020b0007810 */ /* 0x040fe20007ffe0ff */
[----:B------:R-:W2:Y:S01]  /*d500*/  LDSM.16.M88.4 R40, [R176+0x800] ;  /* 0x00080000b028783b */ /* 0x000ea20000000200 */
[----:B------:R-:W-:Y:S02]  /*d510*/  @P1 IADD3 R0, R176, -0x20, RZ ;  /* 0xffffffe0b0001810 */ /* 0x000fe40007ffe0ff */
[C---:B------:R-:W-:Y:S02]  /*d520*/  LOP3.LUT P1, RZ, R55.reuse, 0x4, RZ, 0xc0, !PT ;  /* 0x0000000437ff7812 */ /* 0x040fe4000782c0ff */
[CC--:B------:R-:W-:Y:S01]  /*d530*/  ISETP.LE.OR P3, PT, R76.reuse, R198.reuse, !P3 ;  /* 0x000000c64c00720c */ /* 0x0c0fe20005f63670 */
[----:B------:R-:W3:Y:S01]  /*d540*/  LDSM.16.M88.4 R28, [R0] ;  /* 0x00000000001c783b */ /* 0x000ee20000000200 */
[----:B------:R-:W-:Y:S02]  /*d550*/  ISETP.LE.OR P1, PT, R76, R198, !P1 ;  /* 0x000000c64c00720c */ /* 0x000fe40004f23670 */
[----:B------:R-:W-:Y:S01]  /*d560*/  SEL R2, R2, 0xffffffc0, !P2 ;  /* 0xffffffc002027807 */ /* 0x000fe20005000000 */
[----:B------:R-:W4:Y:S04]  /*d570*/  LDSM.16.M88.4 R56, [R0+0x800] ;  /* 0x000800000038783b */ /* 0x000f280000000200 */
[----:B------:R-:W-:Y:S01]  /*d580*/  @!PT LDS RZ, [RZ] ;  /* 0x00000000fffff984 */ /* 0x000fe20000000800 */
[----:B------:R-:W-:Y:S01]  /*d590*/  @!PT LDS RZ, [RZ] ;  /* 0x00000000fffff984 */ /* 0x000fe20000000800 */
[----:B------:R-:W-:Y:S01]  /*d5a0*/  @!PT LDS RZ, [RZ] ;  /* 0x00000000fffff984 */ /* 0x000fe20000000800 */
[----:B------:R2:W-:Y:S01]  /*d5b0*/  LDGSTS.E.BYPASS.LTC128B.128 [R188+0x8080], [R4.64], !P0 ;  /* 0x0808000004bc7fae */ /* 0x0005e2000c101d46 */
[----:B------:R-:W-:Y:S01]  /*d5c0*/  LOP3.LUT P0, RZ, R55, 0x8, RZ, 0xc0, !PT ;  /* 0x0000000837ff7812 */ /* 0x000fe2000780c0ff */
[----:B------:R-:W-:-:S02]  /*d5d0*/  IMAD.IADD R3, R176, 0x1, R2 ;  /* 0x00000001b0037824 */ /* 0x000fc400078e0202 */
[----:B------:R2:W-:Y:S01]  /*d5e0*/  LDGSTS.E.BYPASS.LTC128B.128 [R188+0x9080], [R4.64+0x80], !P3 ;  /* 0x0908008004bc7fae */ /* 0x0005e2000d901d46 */
[----:B------:R-:W-:Y:S01]  /*d5f0*/  ISETP.LE.OR P0, PT, R76, R198, !P0 ;  /* 0x000000c64c00720c */ /* 0x000fe20004703670 */
[----:B------:R-:W-:Y:S02]  /*d600*/  IMAD.IADD R177, R2, 0x1, R0 ;  /* 0x0000000102b17824 */ /* 0x000fe400078e0200 */
[----:B------:R3:W-:Y:S01]  /*d610*/  LDGSTS.E.BYPASS.LTC128B.128 [R188+0xa080], [R4.64+0x100], !P1 ;  /* 0x0a08010004bc7fae */ /* 0x0007e2000c901d46 */
[C---:B-1----:R-:W-:Y:S09]  /*d620*/  HMMA.16816.F32.BF16 R16, R12.reuse, R20, RZ ;  /* 0x000000140c10723c */ /* 0x042ff200000418ff */
[----:B------:R1:W-:Y:S04]  /*d630*/  LDGSTS.E.BYPASS.LTC128B.128 [R188+0xb080], [R4.64+0x180], !P0 ;  /* 0x0b08018004bc7fae */ /* 0x0003e8000c101d46 */
[----:B------:R-:W-:Y:S01]  /*d640*/  LDSM.16.M88.4 R44, [R3] ;  /* 0x00000000032c783b */ /* 0x000fe20000000200 */
[C---:B------:R-:W-:Y:S03]  /*d650*/  HMMA.16816.F32.BF16 R24, R12.reuse, R22, RZ ;  /* 0x000000160c18723c */ /* 0x040fe600000418ff */
[----:B------:R-:W-:Y:S04]  /*d660*/  LDSM.16.M88.4 R20, [R184] ;  /* 0x00000000b814783b */ /* 0x000fe80000000200 */
[----:B------:R-:W-:Y:S01]  /*d670*/  LDSM.16.M88.4 R48, [R177] ;  /* 0x00000000b130783b */ /* 0x000fe20000000200 */
[----:B--2---:R-:W-:Y:S03]  /*d680*/  HMMA.16816.F32.BF16 R32, R12, R40, RZ ;  /* 0x000000280c20723c */ /* 0x004fe600000418ff */
[----:B------:R-:W-:Y:S04]  /*d690*/  LDSM.16.M88.4 R52, [R3+0x800] ;  /* 0x000800000334783b */ /* 0x000fe80000000200 */
[----:B------:R-:W-:Y:S01]  /*d6a0*/  LDSM.16.M88.4 R60, [R176+0x1000] ;  /* 0x00100000b03c783b */ /* 0x000fe20000000200 */
[C---:B---3--:R-:W-:Y:S03]  /*d6b0*/  HMMA.16816.F32.BF16 R16, R8.reuse, R28, R16 ;  /* 0x0000001c0810723c */ /* 0x048fe60000041810 */
[----:B------:R-:W-:Y:S04]  /*d6c0*/  LDSM.16.M88.4 R68, [R0+0x1000] ;  /* 0x001000000044783b */ /* 0x000fe80000000200 */
[----:B-1----:R-:W1:Y:S01]  /*d6d0*/  LDSM.16.M88.4 R4, [R185] ;  /* 0x00000000b904783b */ /* 0x002e620000000200 */
[----:B------:R-:W-:Y:S03]  /*d6e0*/  HMMA.16816.F32.BF16 R36, R8, R30, R24 ;  /* 0x0000001e0824723c */ /* 0x000fe60000041818 */
[----:B------:R-:W2:Y:S04]  /*d6f0*/  LDSM.16.M88.4 R24, [R182+0x4000] ;  /* 0x00400000b618783b */ /* 0x000ea80000000200 */
[----:B------:R-:W-:Y:S01]  /*d700*/  LDSM.16.M88.4 R28, [R176+0x1800] ;  /* 0x00180000b01c783b */ /* 0x000fe20000000200 */
[----:B------:R-:W-:Y:S03]  /*d710*/  HMMA.16816.F32.BF16 R40, R12, R42, RZ ;  /* 0x0000002a0c28723c */ /* 0x000fe600000418ff */
[----:B------:R-:W-:Y:S04]  /*d720*/  LDSM.16.M88.4 R64, [R3+0x1000] ;  /* 0x001000000340783b */ /* 0x000fe80000000200 */
[----:B------:R-:W-:Y:S01]  /*d730*/  LDSM.16.M88.4 R72, [R177+0x2000] ;  /* 0x00200000b148783b */ /* 0x000fe20000000200 */
[C---:B----4-:R-:W-:Y:S03]  /*d740*/  HMMA.16816.F32.BF16 R32, R8.reuse, R56, R32 ;  /* 0x000000380820723c */ /* 0x050fe60000041820 */
[----:B------:R-:W0:Y:S11]  /*d750*/  LDGDEPBAR ;  /* 0x00000000000079af */ /* 0x000e360000000000 */
[----:B------:R-:W-:Y:S02]  /*d760*/  @!UPT UIADD3 URZ, URZ, URZ, URZ ;  /* 0x0000003f3f3ff290 */ /* 0x000fe4000fffe03f */
[----:B------:R-:W-:Y:S01]  /*d770*/  HMMA.16816.F32.BF16 R40, R8, R58, R40 ;  /* 0x0000003a0828723c */ /* 0x000fe20000041828 */
[----:B------:R-:W-:Y:S07]  /*d780*/  LDSM.16.M88.4 R56, [R177+0x1000] ;  /* 0x00100000b138783b */ /* 0x000fee0000000200 */
[C---:B-1----:R-:W-:Y:S08]  /*d790*/  HMMA.16816.F32.BF16 R16, R4.reuse, R44, R16 ;  /* 0x0000002c0410723c */ /* 0x042ff00000041810 */
[C---:B------:R-:W-:Y:S01]  /*d7a0*/  HMMA.16816.F32.BF16 R36, R4.reuse, R46, R36 ;  /* 0x0000002e0424723c */ /* 0x040fe20000041824 */
[----:B------:R-:W1:Y:S07]  /*d7b0*/  LDSM.16.M88.4 R44, [R177+0x800] ;  /* 0x00080000b12c783b */ /* 0x000e6e0000000200 */
[----:B------:R-:W-:Y:S08]  /*d7c0*/  HMMA.16816.F32.BF16 R32, R4, R52, R32 ;  /* 0x000000340420723c */ /* 0x000ff00000041820 */
[C---:B------:R-:W-:Y:S01]  /*d7d0*/  HMMA.16816.F32.BF16 R12, R20.reuse, R48, R16 ;  /* 0x00000030140c723c */ /* 0x040fe20000041810 */
[----:B------:R-:W3:Y:S07]  /*d7e0*/  LDSM.16.M88.4 R16, [R183+0x4000] ;  /* 0x00400000b710783b */ /* 0x000eee0000000200 */
[----:B------:R-:W-:Y:S01]  /*d7f0*/  HMMA.16816.F32.BF16 R36, R20, R50, R36 ;  /* 0x000000321424723c */ /* 0x000fe20000041824 */
[----:B------:R-:W-:Y:S07]  /*d800*/  LDSM.16.M88.4 R48, [R0+0x1800] ;  /* 0x001800000030783b */ /* 0x000fee0000000200 */
[----:B------:R-:W-:Y:S01]  /*d810*/  HMMA.16816.F32.BF16 R40, R4, R54, R40 ;  /* 0x000000360428723c */ /* 0x000fe20000041828 */
[----:B------:R-:W-:Y:S07]  /*d820*/  LDSM.16.M88.4 R52, [R3+0x1800] ;  /* 0x001800000334783b */ /* 0x000fee0000000200 */
[----:B--2---:R-:W-:Y:S01]  /*d830*/  HMMA.16816.F32.BF16 R8, R24, R60, R12 ;  /* 0x0000003c1808723c */ /* 0x004fe2000004180c */
[----:B------:R-:W2:Y:S07]  /*d840*/  LDSM.16.M88.4 R12, [R185+0x4000] ;  /* 0x00400000b90c783b */ /* 0x000eae0000000200 */
[----:B-1----:R-:W-:Y:S08]  /*d850*/  HMMA.16816.F32.BF16 R32, R20, R44, R32 ;  /* 0x0000002c1420723c */ /* 0x002ff00000041820 */
[----:B------:R-:W-:Y:S01]  /*d860*/  HMMA.16816.F32.BF16 R36, R24, R62, R36 ;  /* 0x0000003e1824723c */ /* 0x000fe20000041824 */
[----:B------:R-:W-:Y:S07]  /*d870*/  LDSM.16.M88.4 R60, [R3+0x2000] ;  /* 0x00200000033c783b */ /* 0x000fee0000000200 */
[----:B---3--:R-:W-:Y:S01]  /*d880*/  HMMA.16816.F32.BF16 R4, R16, R68, R8 ;  /* 0x000000441004723c */ /* 0x008fe20000041808 */
[----:B------:R-:W1:Y:S07]  /*d890*/  LDSM.16.M88.4 R8, [R184+0x4000] ;  /* 0x00400000b808783b */ /* 0x000e6e0000000200 */
[----:B------:R-:W-:Y:S01]  /*d8a0*/  HMMA.16816.F32.BF16 R40, R20, R46, R40 ;  /* 0x0000002e1428723c */ /* 0x000fe20000041828 */
[----:B------:R-:W-:Y:S07]  /*d8b0*/  LDSM.16.M88.4 R44, [R177+0x1800] ;  /* 0x00180000b12c783b */ /* 0x000fee0000000200 */
[----:B------:R-:W-:Y:S08]  /*d8c0*/  HMMA.16816.F32.BF16 R32, R24, R28, R32 ;  /* 0x0000001c1820723c */ /* 0x000ff00000041820 */
[----:B------:R-:W-:Y:S01]  /*d8d0*/  HMMA.16816.F32.BF16 R36, R16, R70, R36 ;  /* 0x000000461024723c */ /* 0x000fe20000041824 */
[----:B------:R-:W-:Y:S07]  /*d8e0*/  LDSM.16.M88.4 R68, [R176+0x2000] ;  /* 0x00200000b044783b */ /* 0x000fee0000000200 */
[----:B--2---:R-:W-:Y:S01]  /*d8f0*/  HMMA.16816.F32.BF16 R20, R12, R64, R4 ;  /* 0x000000400c14723c */ /* 0x004fe20000041804 */
[----:B------:R-:W2:Y:S07]  /*d900*/  LDSM.16.M88.4 R4, [R182+0x8000] ;  /* 0x00800000b604783b */ /* 0x000eae0000000200 */
[----:B------:R-:W-:Y:S01]  /*d910*/  HMMA.16816.F32.BF16 R40, R24, R30, R40 ;  /* 0x0000001e1828723c */ /* 0x000fe20000041828 */
[----:B------:R-:W-:Y:S04]  /*d920*/  LDSM.16.M88.4 R28, [R183+0x8000] ;  /* 0x00800000b71c783b */ /* 0x000fe80000000200 */
[----:B------:R-:W-:Y:S03]  /*d930*/  LDSM.16.M88.4 R24, [R185+0x8000] ;  /* 0x00800000b918783b */ /* 0x000fe60000000200 */
[----:B------:R-:W-:Y:S08]  /*d940*/  HMMA.16816.F32.BF16 R32, R16, R48, R32 ;  /* 0x000000301020723c */ /* 0x000ff00000041820 */
[----:B------:R-:W-:Y:S01]  /*d950*/  HMMA.16816.F32.BF16 R36, R12, R66, R36 ;  /* 0x000000420c24723c */ /* 0x000fe20000041824 */
[----:B------:R-:W3:Y:S07]  /*d960*/  LDSM.16.M88.4 R64, [R0+0x2000] ;  /* 0x002000000040783b */ /* 0x000eee0000000200 */
[----:B-1----:R-:W-:Y:S08]  /*d970*/  HMMA.16816.F32.BF16 R20, R8, R56, R20 ;  /* 0x000000380814723c */ /* 0x002ff00000041814 */
[----:B------:R-:W-:Y:S01]  /*d980*/  HMMA.16816.F32.BF16 R40, R16, R50, R40 ;  /* 0x000000321028723c */ /* 0x000fe20000041828 */
[----:B------:R-:W1:Y:S07]  /*d990*/  LDSM.16.M88.4 R48, [R176+0x2800] ;  /* 0x00280000b030783b */ /* 0x000e6e0000000200 */
[----:B------:R-:W-:Y:S08]  /*d9a0*/  HMMA.16816.F32.BF16 R32, R12, R52, R32 ;  /* 0x000000340c20723c */ /* 0x000ff00000041820 */
[----:B------:R-:W-:Y:S01]  /*d9b0*/  HMMA.16816.F32.BF16 R36, R8, R58, R36 ;  /* 0x0000003a0824723c */ /* 0x000fe20000041824 */
[----:B------:R-:W4:Y:S07]  /*d9c0*/  LDSM.16.M88.4 R56, [R0+0x2800] ;  /* 0x002800000038783b */ /* 0x000f2e0000000200 */
[----:B--2---:R-:W-:Y:S01]  /*d9d0*/  HMMA.16816.F32.BF16 R16, R4, R68, R20 ;  /* 0x000000440410723c */ /* 0x004fe20000041814 */
[----:B------:R-:W2:Y:S07]  /*d9e0*/  LDSM.16.M88.4 R20, [R184+0x8000] ;  /* 0x00800000b814783b */ /* 0x000eae0000000200 */
[----:B------:R-:W-:Y:S01]  /*d9f0*/  HMMA.16816.F32.BF16 R40, R12, R54, R40 ;  /* 0x000000360c28723c */ /* 0x000fe20000041828 */
[----:B------:R-:W-:Y:S07]  /*da00*/  LDSM.16.M88.4 R52, [R177+0x2800] ;  /* 0x00280000b134783b */ /* 0x000fee0000000200 */
[----:B------:R-:W-:Y:S08]  /*da10*/  HMMA.16816.F32.BF16 R32, R8, R44, R32 ;  /* 0x0000002c0820723c */ /* 0x000ff00000041820 */
[----:B------:R-:W-:Y:S01]  /*da20*/  HMMA.16816.F32.BF16 R36, R4, R70, R36 ;  /* 0x000000460424723c */ /* 0x000fe20000041824 */
[----:B------:R-:W-:Y:S07]  /*da30*/  LDSM.16.M88.4 R68, [R0+0x3000] ;  /* 0x003000000044783b */ /* 0x000fee0000000200 */
[----:B---3--:R-:W-:Y:S01]  /*da40*/  HMMA.16816.F32.BF16 R12, R28, R64, R16 ;  /* 0x000000401c0c723c */ /* 0x008fe20000041810 */
[----:B------:R-:W-:Y:S07]  /*da50*/  LDSM.16.M88.4 R16, [R182+0xc000] ;  /* 0x00c00000b610783b */ /* 0x000fee0000000200 */
[----:B------:R-:W-:Y:S01]  /*da60*/  HMMA.16816.F32.BF16 R40, R8, R46, R40 ;  /* 0x0000002e0828723c */ /* 0x000fe20000041828 */
[----:B------:R-:W3:Y:S07]  /*da70*/  LDSM.16.M88.4 R44, [R3+0x2800] ;  /* 0x00280000032c783b */ /* 0x000eee0000000200 */
[----:B-1----:R-:W-:Y:S08]  /*da80*/  HMMA.16816.F32.BF16 R32, R4, R48, R32 ;  /* 0x000000300420723c */ /* 0x002ff00000041820 */
[----:B------:R-:W-:Y:S01]  /*da90*/  HMMA.16816.F32.BF16 R36, R28, R66, R36 ;  /* 0x000000421c24723c */ /* 0x000fe20000041824 */
[----:B------:R-:W1:Y:S07]  /*daa0*/  LDSM.16.M88.4 R64, [R176+0x3000] ;  /* 0x00300000b040783b */ /* 0x000e6e0000000200 */
[----:B------:R-:W-:Y:S01]  /*dab0*/  HMMA.16816.F32.BF16 R8, R24, R60, R12 ;  /* 0x0000003c1808723c */ /* 0x000fe2000004180c */
[----:B------:R-:W1:Y:S07]  /*dac0*/  LDSM.16.M88.4 R12, [R183+0xc000] ;  /* 0x00c00000b70c783b */ /* 0x000e6e0000000200 */
[----:B------:R-:W-:Y:S01]  /*dad0*/  HMMA.16816.F32.BF16 R40, R4, R50, R40 ;  /* 0x000000320428723c */ /* 0x000fe20000041828 */
[----:B------:R-:W1:Y:S07]  /*dae0*/  LDSM.16.M88.4 R48, [R176+0x3800] ;  /* 0x00380000b030783b */ /* 0x000e6e0000000200 */
[----:B----4-:R-:W-:Y:S08]  /*daf0*/  HMMA.16816.F32.BF16 R32, R28, R56, R32 ;  /* 0x000000381c20723c */ /* 0x010ff00000041820 */
[----:B------:R-:W-:Y:S01]  /*db00*/  HMMA.16816.F32.BF16 R36, R24, R62, R36 ;  /* 0x0000003e1824723c */ /* 0x000fe20000041824 */
[----:B------:R-:W-:Y:S07]  /*db10*/  LDSM.16.M88.4 R60, [R3+0x3000] ;  /* 0x00300000033c783b */ /* 0x000fee0000000200 */
[----:B--2---:R-:W-:Y:S01]  /*db20*/  HMMA.16816.F32.BF16 R4, R20, R72, R8 ;  /* 0x000000481404723c */ /* 0x004fe20000041808 */
[----:B------:R-:W2:Y:S07]  /*db30*/  LDSM.16.M88.4 R8, [R185+0xc000] ;  /* 0x00c00000b908783b */ /* 0x000eae0000000200 */
[----:B------:R-:W-:Y:S01]  /*db40*/  HMMA.16816.F32.BF16 R40, R28, R58, R40 ;  /* 0x0000003a1c28723c */ /* 0x000fe20000041828 */
[----:B------:R-:W-:Y:S07]  /*db50*/  LDSM.16.M88.4 R56, [R177+0x3000] ;  /* 0x00300000b138783b */ /* 0x000fee0000000200 */
[----:B---3--:R-:W-:Y:S08]  /*db60*/  HMMA.16816.F32.BF16 R32, R24, R44, R32 ;  /* 0x0000002c1820723c */ /* 0x008ff00000041820 */
[----:B------:R-:W-:Y:S08]  /*db70*/  HMMA.16816.F32.BF16 R28, R20, R74, R36 ;  /* 0x0000004a141c723c */ /* 0x000ff00000041824 */
[----:B-1----:R-:W-:Y:S08]  /*db80*/  HMMA.16816.F32.BF16 R4, R16, R64, R4 ;  /* 0x000000401004723c */ /* 0x002ff00000041804 */
[----:B------:R-:W-:Y:S01]  /*db90*/  HMMA.16816.F32.BF16 R36, R24, R46, R40 ;  /* 0x0000002e1824723c */ /* 0x000fe20000041828 */
[----:B------:R-:W1:Y:S04]  /*dba0*/  LDSM.16.M88.4 R44, [R0+0x3800] ;  /* 0x00380000002c783b */ /* 0x000e680000000200 */
[----:B------:R-:W-:Y:S03]  /*dbb0*/  LDSM.16.M88.4 R40, [R3+0x3800] ;  /* 0x003800000328783b */ /* 0x000fe60000000200 */
[----:B------:R-:W-:Y:S08]  /*dbc0*/  HMMA.16816.F32.BF16 R32, R20, R52, R32 ;  /* 0x000000341420723c */ /* 0x000ff00000041820 */
[----:B------:R-:W-:Y:S08]  /*dbd0*/  HMMA.16816.F32.BF16 R28, R16, R66, R28 ;  /* 0x00000042101c723c */ /* 0x000ff0000004181c */
[----:B------:R-:W-:Y:S01]  /*dbe0*/  HMMA.16816.F32.BF16 R24, R12, R68, R4 ;  /* 0x000000440c18723c */ /* 0x000fe20000041804 */
[----:B------:R-:W3:Y:S07]  /*dbf0*/  LDSM.16.M88.4 R4, [R184+0xc000] ;  /* 0x00c00000b804783b */ /* 0x000eee0000000200 */
[----:B------:R-:W-:Y:S08]  /*dc00*/  HMMA.16816.F32.BF16 R20, R20, R54, R36 ;  /* 0x000000361414723c */ /* 0x000ff00000041824 */
[----:B------:R-:W-:Y:S08]  /*dc10*/  HMMA.16816.F32.BF16 R36, R16, R48, R32 ;  /* 0x000000301024723c */ /* 0x000ff00000041820 */
[----:B------:R-:W-:Y:S08]  /*dc20*/  HMMA.16816.F32.BF16 R32, R12, R70, R28 ;  /* 0x000000460c20723c */ /* 0x000ff0000004181c */
[----:B--2---:R-:W-:Y:S08]  /*dc30*/  HMMA.16816.F32.BF16 R28, R8, R60, R24 ;  /* 0x0000003c081c723c */ /* 0x004ff00000041818 */
[----:B------:R-:W-:Y:S08]  /*dc40*/  HMMA.16816.F32.BF16 R16, R16, R50, R20 ;  /* 0x000000321010723c */ /* 0x000ff00000041814 */
[----:B-1----:R-:W-:Y:S08]  /*dc50*/  HMMA.16816.F32.BF16 R20, R12, R44, R36 ;  /* 0x0000002c0c14723c */ /* 0x002ff00000041824 */
[----:B------:R-:W-:Y:S01]  /*dc60*/  HMMA.16816.F32.BF16 R24, R8, R62, R32 ;  /* 0x0000003e0818723c */ /* 0x000fe20000041820 */
[----:B------:R-:W1:Y:S01]  /*dc70*/  LDSM.16.M88.4 R32, [R177+0x3800] ;  /* 0x00380000b120783b */ /* 0x000e620000000200 */
[----:B------:R-:W-:-:S06]  /*dc80*/  DEPBAR.LE SB0, 0x0 ;  /* 0x000080000000791a */ /* 0x000fcc0000000000 */
[----:B---3--:R-:W-:Y:S08]  /*dc90*/  HMMA.16816.F32.BF16 R28, R4, R56, R28 ;  /* 0x00000038041c723c */ /* 0x008ff0000004181c */
[----:B------:R-:W-:Y:S08]  /*dca0*/  HMMA.16816.F32.BF16 R12, R12, R46, R16 ;  /* 0x0000002e0c0c723c */ /* 0x000ff00000041810 */
[----:B------:R-:W-:Y:S08]  /*dcb0*/  HMMA.16816.F32.BF16 R16, R8, R40, R20 ;  /* 0x000000280810723c */ /* 0x000ff00000041814 */
[----:B------:R-:W-:Y:S01]  /*dcc0*/  HMMA.16816.F32.BF16 R20, R4, R58, R24 ;  /* 0x0000003a0414723c */ /* 0x000fe20000041818 */
[----:B------:R-:W-:-:S04]  /*dcd0*/  FMUL.FTZ R0, R28, c[0x0][0x320] ;  /* 0x0000c8001c007a20 */ /* 0x000fc80000410000 */
[----:B------:R2:W3:Y:S03]  /*dce0*/  MUFU.TANH R26, R0 ;  /* 0x00000000001a7308 */ /* 0x0004e60000002400 */
[----:B------:R-:W-:Y:S08]  /*dcf0*/  HMMA.16816.F32.BF16 R8, R8, R42, R12 ;  /* 0x0000002a0808723c */ /* 0x000ff0000004180c */
[----:B-1----:R-:W-:Y:S01]  /*dd00*/  HMMA.16816.F32.BF16 R12, R4, R32, R16 ;  /* 0x00000020040c723c */ /* 0x002fe20000041810 */
[----:B--2---:R-:W-:-:S04]  /*dd10*/  FMUL.FTZ R0, R29, c[0x0][0x320] ;  /* 0x0000c8001d007a20 */ /* 0x004fc80000410000 */
[----:B------:R1:W2:Y:S11]  /*dd20*/  MUFU.TANH R25, R0 ;  /* 0x0000000000197308 */ /* 0x0002b60000002400 */
[----:B------:R-:W-:Y:S01]  /*dd30*/  HMMA.16816.F32.BF16 R8, R4, R34, R8 ;  /* 0x000000220408723c */ /* 0x000fe20000041808 */
[----:B-1----:R-:W-:-:S04]  /*dd40*/  FMUL.FTZ R0, R30, c[0x0][0x320] ;  /* 0x0000c8001e007a20 */ /* 0x002fc80000410000 */
[----:B------:R1:W-:Y:S11]  /*dd50*/  MUFU.TANH R24, R0 ;  /* 0x0000000000187308 */ /* 0x0003f60000002400 */
[----:B------:R-:W-:Y:S08]  /*dd60*/  @!UPT UIADD3 URZ, URZ, URZ, URZ ;  /* 0x0000003f3f3ff290 */ /* 0x000ff0000fffe03f */
[----:B------:R-:W-:-:S04]  /*dd70*/  FMUL.FTZ R2, R8, c[0x0][0x320] ;  /* 0x0000c80008027a20 */ /* 0x000fc80000410000 */
[----:B------:R-:W-:Y:S01]  /*dd80*/  MUFU.TANH R4, R2 ;  /* 0x0000000200047308 */ /* 0x000fe20000002400 */
[----:B-1----:R-:W-:-:S07]  /*dd90*/  FMUL.FTZ R0, R31, c[0x0][0x320] ;  /* 0x0000c8001f007a20 */ /* 0x002fce0000410000 */
[----:B------:R1:W4:Y:S02]  /*dda0*/  MUFU.TANH R3, R0 ;  /* 0x0000000000037308 */ /* 0x0003240000002400 */
[----:B-1----:R-:W-:-:S06]  /*ddb0*/  FMUL.FTZ R0, R20, c[0x0][0x320] ;  /* 0x0000c80014007a20 */ /* 0x002fcc0000410000 */
[----:B------:R1:W1:Y:S02]  /*ddc0*/  MUFU.TANH R17, R0 ;  /* 0x0000000000117308 */ /* 0x0002640000002400 */
[----:B-1----:R-:W-:-:S06]  /*ddd0*/  FMUL.FTZ R0, R21, c[0x0][0x320] ;  /* 0x0000c80015007a20 */ /* 0x002fcc0000410000 */
[----:B------:R1:W1:Y:S02]  /*dde0*/  MUFU.TANH R21, R0 ;  /* 0x0000000000157308 */ /* 0x0002640000002400 */
[----:B-1----:R-:W-:-:S06]  /*ddf0*/  FMUL.FTZ R0, R22, c[0x0][0x320] ;  /* 0x0000c80016007a20 */ /* 0x002fcc0000410000 */
[----:B------:R1:W1:Y:S02]  /*de00*/  MUFU.TANH R20, R0 ;  /* 0x0000000000147308 */ /* 0x0002640000002400 */
[----:B-1----:R-:W-:-:S06]  /*de10*/  FMUL.FTZ R0, R23, c[0x0][0x320] ;  /* 0x0000c80017007a20 */ /* 0x002fcc0000410000 */
[----:B------:R1:W-:Y:S02]  /*de20*/  MUFU.TANH R19, R0 ;  /* 0x0000000000137308 */ /* 0x0003e40000002400 */
[----:B-1----:R-:W-:-:S06]  /*de30*/  FMUL.FTZ R0, R12, c[0x0][0x320] ;  /* 0x0000c8000c007a20 */ /* 0x002fcc0000410000 */
[----:B------:R1:W1:Y:S02]  /*de40*/  MUFU.TANH R12, R0 ;  /* 0x00000000000c7308 */ /* 0x0002640000002400 */
[----:B-1----:R-:W-:-:S06]  /*de50*/  FMUL.FTZ R0, R13, c[0x0][0x320] ;  /* 0x0000c8000d007a20 */ /* 0x002fcc0000410000 */
[----:B------:R1:W1:Y:S02]  /*de60*/  MUFU.TANH R13, R0 ;  /* 0x00000000000d7308 */ /* 0x0002640000002400 */
[----:B-1----:R-:W-:-:S06]  /*de70*/  FMUL.FTZ R0, R14, c[0x0][0x320] ;  /* 0x0000c8000e007a20 */ /* 0x002fcc0000410000 */
[----:B------:R1:W1:Y:S02]  /*de80*/  MUFU.TANH R14, R0 ;  /* 0x00000000000e7308 */ /* 0x0002640000002400 */
[----:B-1----:R-:W-:Y:S01]  /*de90*/  IMAD.IADD R0, R76, 0x1, -R199 ;  /* 0x000000014c007824 */ /* 0x002fe200078e0ac7 */
[----:B------:R-:W-:Y:S04]  /*dea0*/  BAR.SYNC.DEFER_BLOCKING 0x0 ;  /* 0x0000000000007b1d */ /* 0x000fe80000010000 */
[C---:B------:R-:W-:Y:S02]  /*deb0*/  ISETP.GT.AND P1, PT, R0.reuse, RZ, PT ;  /* 0x000000ff0000720c */ /* 0x040fe40003f24270 */
[C---:B------:R-:W-:Y:S02]  /*dec0*/  ISETP.GT.AND P0, PT, R0.reuse, 0x1, PT ;  /* 0x000000010000780c */ /* 0x040fe40003f04270 */
[----:B------:R-:W-:-:S02]  /*ded0*/  ISETP.GT.AND P3, PT, R0, 0x8, PT ;  /* 0x000000080000780c */ /* 0x000fc40003f64270 */
[----:B---3--:R-:W-:Y:S02]  /*dee0*/  FSEL R5, R26, -INF , P1 ;  /* 0xff8000001a057808 */ /* 0x008fe40000800000 */
[----:B--2---:R-:W-:Y:S02]  /*def0*/  FSEL R7, R25, -INF , P0 ;  /* 0xff80000019077808 */ /* 0x004fe40000000000 */
[----:B----4-:R-:W-:Y:S01]  /*df00*/  FSEL R18, R3, -INF , P0 ;  /* 0xff80000003127808 */ /* 0x010fe20000000000 */
[----:B------:R-:W-:Y:S01]  /*df10*/  FMUL.FTZ R3, R9, c[0x0][0x320] ;  /* 0x0000c80009037a20 */ /* 0x000fe20000410000 */
[C---:B------:R-:W-:Y:S02]  /*df20*/  ISETP.GT.AND P0, PT, R0.reuse, 0x9, PT ;  /* 0x000000090000780c */ /* 0x040fe40003f04270 */
[----:B------:R-:W-:Y:S02]  /*df30*/  FSEL R6, R17, -INF , P3 ;  /* 0xff80000011067808 */ /* 0x000fe40001800000 */
[----:B------:R-:W-:Y:S01]  /*df40*/  FMNMX.FTZ R2, R5, R7, !PT ;  /* 0x0000000705027209 */ /* 0x000fe20007810000 */
[----:B------:R-:W1:Y:S01]  /*df50*/  MUFU.TANH R3, R3 ;  /* 0x0000000300037308 */ /* 0x000e620000002400 */
[----:B------:R-:W-:-:S02]  /*df60*/  ISETP.GT.AND P2, PT, R0, 0x10, PT ;  /* 0x000000100000780c */ /* 0x000fc40003f44270 */
[----:B------:R-:W-:Y:S02]  /*df70*/  FSEL R9, R21, -INF , P0 ;  /* 0xff80000015097808 */ /* 0x000fe40000000000 */
[----:B------:R-:W-:Y:S02]  /*df80*/  FMNMX.FTZ R2, R6, R2, !PT ;  /* 0x0000000206027209 */ /* 0x000fe40007810000 */
[----:B------:R-:W-:Y:S02]  /*df90*/  FSEL R17, R20, -INF , P3 ;  /* 0xff80000014117808 */ /* 0x000fe40001800000 */
        /* <DEDUP_REMOVED lines=8> */
[----:B------:R-:W-:-:S02]  /*e020*/  FSEL R22, R14, -INF , P2 ;  /* 0xff8000000e167808 */ /* 0x000fc40001000000 */
[----:B------:R-:W-:Y:S02]  /*e030*/  ISETP.GT.AND P0, PT, R0, 0x19, PT ;  /* 0x000000190000780c */ /* 0x000fe40003f04270 */
[----:B------:R-:W-:Y:S01]  /*e040*/  FSEL R14, R4, -INF , P1 ;  /* 0xff800000040e7808 */ /* 0x000fe20000800000 */
[----:B------:R-:W-:Y:S01]  /*e050*/  FMUL.FTZ R4, R11, c[0x0][0x320] ;  /* 0x0000c8000b047a20 */ /* 0x000fe20000410000 */
[----:B------:R-:W-:Y:S02]  /*e060*/  FMNMX.FTZ R0, R13, R2, !PT ;  /* 0x000000020d007209 */ /* 0x000fe40007810000 */
[----:B-1----:R-:W-:Y:S01]  /*e070*/  FSEL R20, R3, -INF , P0 ;  /* 0xff80000003147808 */ /* 0x002fe20000000000 */
[----:B------:R-:W-:Y:S01]  /*e080*/  FMUL.FTZ R3, R15, c[0x0][0x320] ;  /* 0x0000c8000f037a20 */ /* 0x000fe20000410000 */
[----:B------:R-:W-:Y:S01]  /*e090*/  FMNMX.FTZ R0, R14, R0, !PT ;  /* 0x000000000e007209 */ /* 0x000fe20007810000 */
[----:B------:R-:W1:Y:S01]  /*e0a0*/  MUFU.TANH R4, R4 ;  /* 0x0000000400047308 */ /* 0x000e620000002400 */
[----:B------:R-:W-:-:S02]  /*e0b0*/  LOP3.LUT P2, RZ, R219, 0x8, RZ, 0xc0, !PT ;  /* 0x00000008dbff7812 */ /* 0x000fc4000784c0ff */
[----:B------:R-:W-:-:S05]  /*e0c0*/  FMNMX.FTZ R0, R20, R0, !PT ;  /* 0x0000000014007209 */ /* 0x000fca0007810000 */
[----:B------:R-:W2:Y:S01]  /*e0d0*/  SHFL.BFLY PT, R2, R0, 0x2, 0x1f ;  /* 0x0c401f0000027f89 */ /* 0x000ea200000e0000 */
[----:B------:R3:W4:Y:S01]  /*e0e0*/  MUFU.TANH R15, R3 ;  /* 0x00000003000f7308 */ /* 0x0007220000002400 */
[----:B-1----:R-:W-:Y:S01]  /*e0f0*/  FSEL R23, R4, -INF , P0 ;  /* 0xff80000004177808 */ /* 0x002fe20000000000 */
[----:B---3--:R-:W-:Y:S01]  /*e100*/  FMUL.FTZ R3, R10, c[0x0][0x320] ;  /* 0x0000c8000a037a20 */ /* 0x008fe20000410000 */
[----:B----4-:R-:W-:-:S05]  /*e110*/  FSEL R10, R15, -INF , P3 ;  /* 0xff8000000f0a7808 */ /* 0x010fca0001800000 */
[----:B------:R1:W3:Y:S01]  /*e120*/  MUFU.TANH R8, R3 ;  /* 0x0000000300087308 */ /* 0x0002e20000002400 */
[----:B--2---:R-:W-:-:S05]  /*e130*/  FMNMX.FTZ R0, R0, R2, !PT ;  /* 0x0000000200007209 */ /* 0x004fca0007810000 */
[----:B------:R-:W2:Y:S01]  /*e140*/  SHFL.BFLY PT, R2, R0, 0x1, 0x1f ;  /* 0x0c201f0000027f89 */ /* 0x000ea200000e0000 */
[----:B-1----:R-:W-:Y:S02]  /*e150*/  FMNMX.FTZ R3, R16, R18, !PT ;  /* 0x0000001210037209 */ /* 0x002fe40007810000 */
[----:B---3--:R-:W-:Y:S02]  /*e160*/  FSEL R11, R8, -INF , P1 ;  /* 0xff800000080b7808 */ /* 0x008fe40000800000 */
[----:B------:R-:W-:-:S04]  /*e170*/  FMNMX.FTZ R3, R17, R3, !PT ;  /* 0x0000000311037209 */ /* 0x000fc80007810000 */
[----:B------:R-:W-:-:S04]  /*e180*/  FMNMX.FTZ R3, R21, R3, !PT ;  /* 0x0000000315037209 */ /* 0x000fc80007810000 */
[----:B------:R-:W-:-:S04]  /*e190*/  FMNMX.FTZ R3, R22, R3, !PT ;  /* 0x0000000316037209 */ /* 0x000fc80007810000 */
[----:B------:R-:W-:Y:S02]  /*e1a0*/  FMNMX.FTZ R3, R10, R3, !PT ;  /* 0x000000030a037209 */ /* 0x000fe40007810000 */
[----:B--2---:R-:W-:Y:S02]  /*e1b0*/  FMNMX.FTZ R135, R0, R2, !PT ;  /* 0x0000000200877209 */ /* 0x004fe40007810000 */
[----:B------:R-:W-:Y:S02]  /*e1c0*/  FMNMX.FTZ R3, R11, R3, !PT ;  /* 0x000000030b037209 */ /* 0x000fe40007810000 */
[C---:B------:R-:W-:Y:S01]  /*e1d0*/  FSETP.NEU.FTZ.AND P0, PT, R135.reuse, -INF , PT ;  /* 0xff8000008700780b */ /* 0x040fe20003f1d000 */
[----:B------:R-:W-:Y:S01]  /*e1e0*/  FMUL.FTZ R2, R135, c[0x0][0x2d0] ;  /* 0x0000b40087027a20 */ /* 0x000fe20000410000 */
[----:B------:R-:W-:-:S04]  /*e1f0*/  FMNMX.FTZ R3, R23, R3, !PT ;  /* 0x0000000317037209 */ /* 0x000fc80007810000 */
[----:B------:R-:W-:Y:S01]  /*e200*/  FSEL R2, R2, RZ, P0 ;  /* 0x000000ff02027208 */ /* 0x000fe20000000000 */
[----:B------:R-:W1:Y:S01]  /*e210*/  SHFL.BFLY PT, R4, R3, 0x2, 0x1f ;  /* 0x0c401f0003047f89 */ /* 0x000e6200000e0000 */
[----:B------:R-:W-:-:S03]  /*e220*/  ISETP.GT.AND P0, PT, R77, R207, PT ;  /* 0x000000cf4d00720c */ /* 0x000fc60003f04270 */
[----:B------:R-:W-:-:S04]  /*e230*/  FFMA.FTZ R0, R5, c[0x0][0x2d0], -R2 ;  /* 0x0000b40005007a23 */ /* 0x000fc80000010802 */
[----:B------:R1:W-:Y:S02]  /*e240*/  MUFU.EX2 R205, R0 ;  /* 0x0000000000cd7308 */ /* 0x0003e40000000800 */
[----:B-1----:R-:W-:Y:S01]  /*e250*/  FMNMX.FTZ R0, R3, R4, !PT ;  /* 0x0000000403007209 */ /* 0x002fe20007810000 */
[----:B------:R-:W-:-:S03]  /*e260*/  FFMA.FTZ R3, R7, c[0x0][0x2d0], -R2 ;  /* 0x0000b40007037a23 */ /* 0x000fc60000010802 */
[----:B------:R-:W-:Y:S01]  /*e270*/  @P0 IMAD.WIDE.U32 R4, R220, c[0x0][0x1e0], RZ ;  /* 0x00007800dc040a25 */ /* 0x000fe200078e00ff */
[----:B------:R-:W1:Y:S01]  /*e280*/  SHFL.BFLY PT, R8, R0, 0x1, 0x1f ;  /* 0x0c201f0000087f89 */ /* 0x000e6200000e0000 */
[----:B------:R2:W-:Y:S02]  /*e290*/  MUFU.EX2 R202, R3 ;  /* 0x0000000300ca7308 */ /* 0x0005e40000000800 */
[----:B------:R-:W-:-:S06]  /*e2a0*/  FFMA.FTZ R7, R12, c[0x0][0x2d0], -R2 ;  /* 0x0000b4000c077a23 */ /* 0x000fcc0000010802 */
[----:B------:R-:W-:Y:S01]  /*e2b0*/  MUFU.EX2 R203, R7 ;  /* 0x0000000700cb7308 */ /* 0x000fe20000000800 */
[----:B--2---:R-:W-:Y:S01]  /*e2c0*/  FFMA.FTZ R3, R6, c[0x0][0x2d0], -R2 ;  /* 0x0000b40006037a23 */ /* 0x004fe20000010802 */
[----:B------:R-:W-:-:S06]  /*e2d0*/  @P0 SHF.R.S32.HI R6, RZ, 0x1f, R220 ;  /* 0x0000001fff060819 */ /* 0x000fcc00000114dc */
[----:B------:R2:W-:Y:S01]  /*e2e0*/  MUFU.EX2 R201, R3 ;  /* 0x0000000300c97308 */ /* 0x0005e20000000800 */
[----:B------:R-:W-:Y:S01]  /*e2f0*/  @P0 IMAD R6, R6, c[0x0][0x1e0], RZ ;  /* 0x0000780006060a24 */ /* 0x000fe200078e02ff */
[----:B-1----:R-:W-:Y:S01]  /*e300*/  FMNMX.FTZ R8, R0, R8, !PT ;  /* 0x0000000800087209 */ /* 0x002fe20007810000 */
[----:B------:R-:W-:Y:S02]  /*e310*/  FFMA.FTZ R0, R13, c[0x0][0x2d0], -R2 ;  /* 0x0000b4000d007a23 */ /* 0x000fe40000010802 */
[----:B------:R-:W-:-:S03]  /*e320*/  @P0 IMAD R6, R220, c[0x0][0x1e4], R6 ;  /* 0x00007900dc060a24 */ /* 0x000fc600078e0206 */
[----:B------:R1:W3:Y:S01]  /*e330*/  MUFU.EX2 R200, R0 ;  /* 0x0000000000c87308 */ /* 0x0002e20000000800 */
[----:B------:R-:W-:Y:S02]  /*e340*/  @P0 IMAD.IADD R5, R5, 0x1, R6 ;  /* 0x0000000105050824 */ /* 0x000fe400078e0206 */
[----:B--2---:R-:W-:-:S05]  /*e350*/  FFMA.FTZ R3, R9, c[0x0][0x2d0], -R2 ;  /* 0x0000b40009037a23 */ /* 0x004fca0000010802 */
[----:B------:R2:W4:Y:S01]  /*e360*/  MUFU.EX2 R204, R3 ;  /* 0x0000000300cc7308 */ /* 0x0005220000000800 */
[----:B-1----:R-:W-:Y:S01]  /*e370*/  FMUL.FTZ R0, R8, c[0x0][0x2d0] ;  /* 0x0000b40008007a20 */ /* 0x002fe20000410000 */
[----:B---3--:R-:W-:Y:S02]  /*e380*/  F2FP.BF16.PACK_AB R128, R200, R203 ;  /* 0x000000cbc880723e */ /* 0x008fe400000010ff */
[----:B--2---:R-:W-:Y:S02]  /*e390*/  @P0 LEA R3, P1, R4, R208, 0x5 ;  /* 0x000000d004030211 */ /* 0x004fe400078228ff */
[----:B----4-:R-:W-:Y:S02]  /*e3a0*/  F2FP.BF16.PACK_AB R6, R204, R201 ;  /* 0x000000c9cc06723e */ /* 0x010fe400000010ff */
[----:B------:R-:W-:Y:S02]  /*e3b0*/  @P0 LEA.HI.X R5, R4, R214, R5, 0x5, P1 ;  /* 0x000000d604050211 */ /* 0x000fe400008f2c05 */
[----:B------:R-:W-:-:S04]  /*e3c0*/  @P0 LEA R4, P1, R3, c[0x0][0x1c8], 0x1 ;  /* 0x0000720003040a11 */ /* 0x000fc800078208ff */
[----:B------:R-:W-:Y:S01]  /*e3d0*/  @P0 LEA.HI.X R5, R3, c[0x0][0x1cc], R5, 0x1, P1 ;  /* 0x0000730003050a11 */ /* 0x000fe200008f0c05 */
[--C-:B------:R-:W-:Y:S01]  /*e3e0*/  FFMA.FTZ R3, R14, c[0x0][0x2d0], -R2.reuse ;  /* 0x0000b4000e037a23 */ /* 0x100fe20000010802 */
[----:B------:R-:W-:Y:S01]  /*e3f0*/  FSETP.NEU.FTZ.AND P1, PT, R8, -INF , PT ;  /* 0xff8000000800780b */ /* 0x000fe20003f3d000 */
[----:B------:R-:W-:Y:S02]  /*e400*/  FFMA.FTZ R2, R20, c[0x0][0x2d0], -R2 ;  /* 0x0000b40014027a23 */ /* 0x000fe40000010802 */
[----:B------:R1:W-:Y:S01]  /*e410*/  MUFU.EX2 R191, R3 ;  /* 0x0000000300bf7308 */ /* 0x0003e20000000800 */
[----:B------:R-:W-:Y:S01]  /*e420*/  FSEL R0, R0, RZ, P1 ;  /* 0x000000ff00007208 */ /* 0x000fe20000800000 */
[----:B------:R2:W-:Y:S04]  /*e430*/  @P0 LDGSTS.E.BYPASS.LTC128B.128 [R188+0xc080], [R4.64], !P2 ;  /* 0x0c08000004bc0fae */ /* 0x0005e8000d101d46 */
[----:B------:R2:W-:Y:S02]  /*e440*/  @P0 LDGSTS.E.BYPASS.LTC128B.128 [R188+0xd080], [R4.64+0x80], !P6 ;  /* 0x0d08008004bc0fae */ /* 0x0005e4000f101d46 */
[----:B------:R3:W4:Y:S02]  /*e450*/  MUFU.EX2 R190, R2 ;  /* 0x0000000200be7308 */ /* 0x0007240000000800 */
[----:B------:R2:W-:Y:S04]  /*e460*/  @P0 LDGSTS.E.BYPASS.LTC128B.128 [R188+0xe080], [R4.64+0x100], !P4 ;  /* 0x0e08010004bc0fae */ /* 0x0005e8000e101d46 */
[----:B------:R2:W-:Y:S01]  /*e470*/  @P0 LDGSTS.E.BYPASS.LTC128B.128 [R188+0xf080], [R4.64+0x180], !P5 ;  /* 0x0f08018004bc0fae */ /* 0x0005e2000e901d46 */
[----:B------:R-:W-:Y:S01]  /*e480*/  ISETP.GE.AND P0, PT, R220, R207, PT ;  /* 0x000000cfdc00720c */ /* 0x000fe20003f06270 */
[----:B-1----:R-:W-:-:S02]  /*e490*/  FFMA.FTZ R3, R16, c[0x0][0x2d0], -R0 ;  /* 0x0000b40010037a23 */ /* 0x002fc40000010800 */
[----:B------:R-:W1:Y:S02]  /*e4a0*/  LDSM.16.MT88.4 R12, [R178] ;  /* 0x00000000b20c783b */ /* 0x000e640000004200 */
[----:B------:R2:W-:Y:S02]  /*e4b0*/  MUFU.EX2 R189, R3 ;  /* 0x0000000300bd7308 */ /* 0x0005e40000000800 */
[----:B------:R-:W-:Y:S01]  /*e4c0*/  LDSM.16.MT88.4 R24, [R181] ;  /* 0x00000000b518783b */ /* 0x000fe20000004200 */
[--C-:B---3--:R-:W-:Y:S01]  /*e4d0*/  FFMA.FTZ R2, R22, c[0x0][0x2d0], -R0.reuse ;  /* 0x0000b40016027a23 */ /* 0x108fe20000010800 */
[----:B----4-:R-:W-:Y:S02]  /*e4e0*/  F2FP.BF16.PACK_AB R130, R190, R191 ;  /* 0x000000bfbe82723e */ /* 0x010fe400000010ff */
[----:B------:R-:W-:Y:S02]  /*e4f0*/  LDSM.16.MT88.4 R148, [R178+0x800] ;  /* 0x00080000b294783b */ /* 0x000fe40000004200 */
[----:B------:R3:W-:Y:S02]  /*e500*/  MUFU.EX2 R186, R2 ;  /* 0x0000000200ba7308 */ /* 0x0007e40000000800 */
[----:B------:R-:W-:Y:S04]  /*e510*/  LDSM.16.MT88.4 R156, [R179+0x800] ;  /* 0x00080000b39c783b */ /* 0x000fe80000004200 */
[----:B------:R-:W-:Y:S01]  /*e520*/  LDSM.16.MT88.4 R32, [R181+0x800] ;  /* 0x00080000b520783b */ /* 0x000fe20000004200 */
[----:B--2---:R-:W-:-:S03]  /*e530*/  FFMA.FTZ R3, R18, c[0x0][0x2d0], -R0 ;  /* 0x0000b40012037a23 */ /* 0x004fc60000010800 */
[----:B------:R-:W-:Y:S01]  /*e540*/  LDSM.16.MT88.4 R56, [R181+0x1000] ;  /* 0x00100000b538783b */ /* 0x000fe20000004200 */
[----:B------:R2:W4:Y:S01]  /*e550*/  MUFU.EX2 R143, R3 ;  /* 0x00000003008f7308 */ /* 0x0005220000000800 */
[----:B------:R-:W-:Y:S02]  /*e560*/  F2FP.BF16.PACK_AB R4, R202, R205 ;  /* 0x000000cdca04723e */ /* 0x000fe400000010ff */
[----:B------:R-:W-:Y:S01]  /*e570*/  LDSM.16.MT88.4 R36, [R180] ;  /* 0x00000000b424783b */ /* 0x000fe20000004200 */
[----:B---3--:R-:W-:-:S03]  /*e580*/  FFMA.FTZ R2, R10, c[0x0][0x2d0], -R0 ;  /* 0x0000b4000a027a23 */ /* 0x008fc60000010800 */
[----:B------:R-:W-:Y:S01]  /*e590*/  LDSM.16.MT88.4 R48, [R179+0x1000] ;  /* 0x00100000b330783b */ /* 0x000fe20000004200 */
[----:B------:R3:W1:Y:S03]  /*e5a0*/  MUFU.EX2 R136, R2 ;  /* 0x0000000200887308 */ /* 0x0006660000000800 */
[----:B------:R-:W-:Y:S04]  /*e5b0*/  LDSM.16.MT88.4 R40, [R178+0x1000] ;  /* 0x00100000b228783b */ /* 0x000fe80000004200 */
[----:B------:R-:W-:Y:S01]  /*e5c0*/  LDSM.16.MT88.4 R64, [R180+0x800] ;  /* 0x00080000b440783b */ /* 0x000fe20000004200 */
[----:B--2---:R-:W-:Y:S01]  /*e5d0*/  FFMA.FTZ R3, R17, c[0x0][0x2d0], -R0 ;  /* 0x0000b40011037a23 */ /* 0x004fe20000010800 */
[----:B----4-:R-:W-:-:S02]  /*e5e0*/  F2FP.BF16.PACK_AB R5, R143, R189 ;  /* 0x000000bd8f05723e */ /* 0x010fc400000010ff */
[----:B------:R-:W2:Y:S01]  /*e5f0*/  LDSM.16.MT88.4 R16, [R179] ;  /* 0x00000000b310783b */ /* 0x000ea20000004200 */
[----:B------:R4:W-:Y:S03]  /*e600*/  MUFU.EX2 R137, R3 ;  /* 0x0000000300897308 */ /* 0x0009e60000000800 */
[----:B------:R-:W2:Y:S01]  /*e610*/  LDSM.16.MT88.4 R60, [R181+0x1800] ;  /* 0x00180000b53c783b */ /* 0x000ea20000004200 */
[--C-:B---3--:R-:W-:Y:S01]  /*e620*/  FFMA.FTZ R2, R11, c[0x0][0x2d0], -R0.reuse ;  /* 0x0000b4000b027a23 */ /* 0x108fe20000010800 */
[----:B-1----:R-:W-:Y:S02]  /*e630*/  F2FP.BF16.PACK_AB R129, R136, R186 ;  /* 0x000000ba8881723e */ /* 0x002fe400000010ff */
[----:B------:R-:W1:Y:S01]  /*e640*/  LDSM.16.MT88.4 R68, [R180+0x1000] ;  /* 0x00100000b444783b */ /* 0x000e620000004200 */
[----:B------:R3:W-:Y:S03]  /*e650*/  MUFU.EX2 R10, R2 ;  /* 0x00000002000a7308 */ /* 0x0007e60000000800 */
[----:B------:R-:W-:Y:S04]  /*e660*/  LDSM.16.MT88.4 R72, [R178+0x2000] ;  /* 0x00200000b248783b */ /* 0x000fe80000004200 */
[----:B------:R-:W-:Y:S01]  /*e670*/  LDSM.16.MT88.4 R80, [R179+0x2000] ;  /* 0x00200000b350783b */ /* 0x000fe20000004200 */
[----:B----4-:R-:W-:-:S02]  /*e680*/  FFMA.FTZ R3, R21, c[0x0][0x2d0], -R0 ;  /* 0x0000b40015037a23 */ /* 0x010fc40000010800 */
[----:B------:R-:W-:Y:S01]  /*e690*/  FFMA.FTZ R0, R23, c[0x0][0x2d0], -R0 ;  /* 0x0000b40017007a23 */ /* 0x000fe20000010800 */
[----:B------:R-:W-:Y:S01]  /*e6a0*/  LDSM.16.MT88.4 R84, [R180+0x1800] ;  /* 0x00180000b454783b */ /* 0x000fe20000004200 */
[----:B------:R-:W4:Y:S03]  /*e6b0*/  MUFU.EX2 R187, R3 ;  /* 0x0000000300bb7308 */ /* 0x000f260000000800 */
[----:B------:R-:W-:Y:S01]  /*e6c0*/  LDSM.16.MT88.4 R88, [R181+0x2000] ;  /* 0x00200000b558783b */ /* 0x000fe20000004200 */
[----:B---3--:R-:W-:-:S03]  /*e6d0*/  FADD.FTZ R2, R205, R202 ;  /* 0x000000cacd027221 */ /* 0x008fc60000010000 */
[----:B------:R-:W-:Y:S01]  /*e6e0*/  LDSM.16.MT88.4 R116, [R178+0x3000] ;  /* 0x00300000b274783b */ /* 0x000fe20000004200 */
[----:B------:R-:W3:Y:S03]  /*e6f0*/  MUFU.EX2 R9, R0 ;  /* 0x0000000000097308 */ /* 0x000ee60000000800 */
[----:B------:R-:W-:Y:S04]  /*e700*/  LDSM.16.MT88.4 R112, [R179+0x3000] ;  /* 0x00300000b370783b */ /* 0x000fe80000004200 */
[----:B------:R-:W-:Y:S01]  /*e710*/  LDSM.16.MT88.4 R96, [R180+0x2000] ;  /* 0x00200000b460783b */ /* 0x000fe20000004200 */
[----:B----4-:R-:W-:Y:S01]  /*e720*/  F2FP.BF16.PACK_AB R7, R187, R137 ;  /* 0x00000089bb07723e */ /* 0x010fe200000010ff */
[----:B------:R-:W-:-:S02]  /*e730*/  FADD.FTZ R3, R201, R2 ;  /* 0x00000002c9037221 */ /* 0x000fc40000010000 */
[----:B------:R-:W-:Y:S04]  /*e740*/  LDSM.16.MT88.4 R120, [R181+0x2800] ;  /* 0x00280000b578783b */ /* 0x000fe80000004200 */
[----:B------:R-:W-:Y:S01]  /*e750*/  HMMA.16816.F32.BF16 R144, R4, R12, RZ ;  /* 0x0000000c0490723c */ /* 0x000fe200000418ff */
[----:B---3--:R-:W-:Y:S01]  /*e760*/  F2FP.BF16.PACK_AB R131, R9, R10 ;  /* 0x0000000a0983723e */ /* 0x008fe200000010ff */
[----:B-----5:R-:W-:Y:S01]  /*e770*/  LDSM.16.MT88.4 R108, [R181+0x3000] ;  /* 0x00300000b56c783b */ /* 0x020fe20000004200 */
[----:B------:R-:W-:-:S03]  /*e780*/  FADD.FTZ R0, R189, R143 ;  /* 0x0000008fbd007221 */ /* 0x000fc60000010000 */
[----:B------:R-:W-:Y:S01]  /*e790*/  LDSM.16.MT88.4 R104, [R180+0x3000] ;  /* 0x00300000b468783b */ /* 0x000fe20000004200 */
[----:B------:R-:W-:Y:S01]  /*e7a0*/  FADD.FTZ R2, R137, R0 ;  /* 0x0000000089027221 */ /* 0x000fe20000010000 */
[C---:B------:R-:W-:Y:S01]  /*e7b0*/  HMMA.16816.F32.BF16 R12, R4.reuse, R14, RZ ;  /* 0x0000000e040c723c */ /* 0x040fe200000418ff */
[----:B------:R-:W-:Y:S01]  /*e7c0*/  FADD.FTZ R0, R204, R3 ;  /* 0x00000003cc007221 */ /* 0x000fe20000010000 */
[----:B------:R-:W-:Y:S01]  /*e7d0*/  LDSM.16.MT88.4 R172, [R180+0x2800] ;  /* 0x00280000b4ac783b */ /* 0x000fe20000004200 */
[----:B------:R-:W-:Y:S02]  /*e7e0*/  FADD.FTZ R2, R187, R2 ;  /* 0x00000002bb027221 */ /* 0x000fe40000010000 */
[----:B------:R-:W-:Y:S01]  /*e7f0*/  FADD.FTZ R0, R203, R0 ;  /* 0x00000000cb007221 */ /* 0x000fe20000010000 */
[----:B------:R-:W-:Y:S01]  /*e800*/  LDSM.16.MT88.4 R192, [R178+0x3800] ;  /* 0x00380000b2c0783b */ /* 0x000fe20000004200 */
[----:B------:R-:W-:Y:S01]  /*e810*/  FADD.FTZ R2, R186, R2 ;  /* 0x00000002ba027221 */ /* 0x000fe20000010000 */
[----:B--2---:R-:W-:Y:S01]  /*e820*/  HMMA.16816.F32.BF16 R152, R4, R16, RZ ;  /* 0x000000100498723c */ /* 0x004fe200000418ff */
[----:B------:R-:W-:Y:S01]  /*e830*/  FADD.FTZ R0, R200, R0 ;  /* 0x00000000c8007221 */ /* 0x000fe20000010000 */
[----:B------:R-:W0:Y:S01]  /*e840*/  LDGDEPBAR ;  /* 0x00000000000079af */ /* 0x000e220000000000 */
[----:B------:R-:W-:-:S02]  /*e850*/  FADD.FTZ R2, R136, R2 ;  /* 0x0000000288027221 */ /* 0x000fc40000010000 */
[----:B------:R-:W-:Y:S02]  /*e860*/  FADD.FTZ R0, R191, R0 ;  /* 0x00000000bf007221 */ /* 0x000fe40000010000 */
[----:B------:R-:W-:Y:S01]  /*e870*/  FADD.FTZ R2, R10, R2 ;  /* 0x000000020a027221 */ /* 0x000fe20000010000 */
[C---:B------:R-:W-:Y:S08]  /*e880*/  HMMA.16816.F32.BF16 R16, R4.reuse, R18, RZ ;  /* 0x000000120410723c */ /* 0x040ff000000418ff */
[C---:B------:R-:W-:Y:S08]  /*e890*/  HMMA.16816.F32.BF16 R20, R4.reuse, R24, RZ ;  /* 0x000000180414723c */ /* 0x040ff000000418ff */
[----:B------:R-:W-:Y:S08]  /*e8a0*/  HMMA.16816.F32.BF16 R24, R4, R26, RZ ;  /* 0x0000001a0418723c */ /* 0x000ff000000418ff */
[C---:B------:R-:W-:Y:S08]  /*e8b0*/  HMMA.16816.F32.BF16 R144, R128.reuse, R148, R144 ;  /* 0x000000948090723c */ /* 0x040ff00000041890 */
[C---:B------:R-:W-:Y:S01]  /*e8c0*/  HMMA.16816.F32.BF16 R148, R128.reuse, R150, R12 ;  /* 0x000000968094723c */ /* 0x040fe2000004180c */
[----:B------:R-:W2:Y:S07]  /*e8d0*/  LDSM.16.MT88.4 R12, [R179+0x1800] ;  /* 0x00180000b30c783b */ /* 0x000eae0000004200 */
[C---:B------:R-:W-:Y:S08]  /*e8e0*/  HMMA.16816.F32.BF16 R152, R128.reuse, R156, R152 ;  /* 0x0000009c8098723c */ /* 0x040ff00000041898 */
[C---:B------:R-:W-:Y:S01]  /*e8f0*/  HMMA.16816.F32.BF16 R156, R128.reuse, R158, R16 ;  /* 0x0000009e809c723c */ /* 0x040fe20000041810 */
[----:B------:R-:W3:Y:S07]  /*e900*/  LDSM.16.MT88.4 R16, [R178+0x1800] ;  /* 0x00180000b210783b */ /* 0x000eee0000004200 */
[C---:B------:R-:W-:Y:S08]  /*e910*/  HMMA.16816.F32.BF16 R20, R128.reuse, R32, R20 ;  /* 0x000000208014723c */ /* 0x040ff00000041814 */
[----:B------:R-:W-:Y:S08]  /*e920*/  HMMA.16816.F32.BF16 R24, R128, R34, R24 ;  /* 0x000000228018723c */ /* 0x000ff00000041818 */
[C---:B------:R-:W-:Y:S08]  /*e930*/  HMMA.16816.F32.BF16 R52, R4.reuse, R56, RZ ;  /* 0x000000380434723c */ /* 0x040ff000000418ff */
[C---:B------:R-:W-:Y:S08]  /*e940*/  HMMA.16816.F32.BF16 R28, R4.reuse, R36, RZ ;  /* 0x00000024041c723c */ /* 0x040ff000000418ff */
[C---:B------:R-:W-:Y:S08]  /*e950*/  HMMA.16816.F32.BF16 R32, R4.reuse, R38, RZ ;  /* 0x000000260420723c */ /* 0x040ff000000418ff */
[C---:B------:R-:W-:Y:S08]  /*e960*/  HMMA.16816.F32.BF16 R56, R4.reuse, R58, RZ ;  /* 0x0000003a0438723c */ /* 0x040ff000000418ff */
[C---:B------:R-:W-:Y:S08]  /*e970*/  HMMA.16816.F32.BF16 R44, R4.reuse, R48, RZ ;  /* 0x00000030042c723c */ /* 0x040ff000000418ff */
[C---:B------:R-:W-:Y:S08]  /*e980*/  HMMA.16816.F32.BF16 R36, R4.reuse, R40, RZ ;  /* 0x000000280424723c */ /* 0x040ff000000418ff */
[C---:B------:R-:W-:Y:S08]  /*e990*/  HMMA.16816.F32.BF16 R48, R4.reuse, R50, RZ ;  /* 0x000000320430723c */ /* 0x040ff000000418ff */
[----:B------:R-:W-:Y:S08]  /*e9a0*/  HMMA.16816.F32.BF16 R40, R4, R42, RZ ;  /* 0x0000002a0428723c */ /* 0x000ff000000418ff */
[C---:B------:R-:W-:Y:S08]  /*e9b0*/  HMMA.16816.F32.BF16 R28, R128.reuse, R64, R28 ;  /* 0x00000040801c723c */ /* 0x040ff0000004181c */
[C---:B------:R-:W-:Y:S08]  /*e9c0*/  HMMA.16816.F32.BF16 R32, R128.reuse, R66, R32 ;  /* 0x000000428020723c */ /* 0x040ff00000041820 */
[C---:B------:R-:W-:Y:S08]  /*e9d0*/  HMMA.16816.F32.BF16 R52, R128.reuse, R60, R52 ;  /* 0x0000003c8034723c */ /* 0x040ff00000041834 */
[----:B------:R-:W-:Y:S08]  /*e9e0*/  HMMA.16816.F32.BF16 R56, R128, R62, R56 ;  /* 0x0000003e8038723c */ /* 0x000ff00000041838 */
[C---:B-1----:R-:W-:Y:S08]  /*e9f0*/  HMMA.16816.F32.BF16 R60, R4.reuse, R68, RZ ;  /* 0x00000044043c723c */ /* 0x042ff000000418ff */
[----:B------:R-:W-:Y:S08]  /*ea00*/  HMMA.16816.F32.BF16 R64, R4, R70, RZ ;  /* 0x000000460440723c */ /* 0x000ff000000418ff */
[C---:B--2---:R-:W-:Y:S08]  /*ea10*/  HMMA.16816.F32.BF16 R44, R128.reuse, R12, R44 ;  /* 0x0000000c802c723c */ /* 0x044ff0000004182c */
[C---:B------:R-:W-:Y:S01]  /*ea20*/  HMMA.16816.F32.BF16 R48, R128.reuse, R14, R48 ;  /* 0x0000000e8030723c */ /* 0x040fe20000041830 */
[----:B------:R-:W1:Y:S07]  /*ea30*/  LDSM.16.MT88.4 R12, [R178+0x2800] ;  /* 0x00280000b20c783b */ /* 0x000e6e0000004200 */
[C---:B---3--:R-:W-:Y:S08]  /*ea40*/  HMMA.16816.F32.BF16 R36, R128.reuse, R16, R36 ;  /* 0x000000108024723c */ /* 0x048ff00000041824 */
[----:B------:R-:W-:Y:S01]  /*ea50*/  HMMA.16816.F32.BF16 R40, R128, R18, R40 ;  /* 0x000000128028723c */ /* 0x000fe20000041828 */
[----:B------:R-:W2:Y:S07]  /*ea60*/  LDSM.16.MT88.4 R16, [R179+0x2800] ;  /* 0x00280000b310783b */ /* 0x000eae0000004200 */
[C---:B------:R-:W-:Y:S08]  /*ea70*/  HMMA.16816.F32.BF16 R68, R4.reuse, R72, RZ ;  /* 0x000000480444723c */ /* 0x040ff000000418ff */
[C---:B------:R-:W-:Y:S08]  /*ea80*/  HMMA.16816.F32.BF16 R72, R4.reuse, R74, RZ ;  /* 0x0000004a0448723c */ /* 0x040ff000000418ff */
[C---:B------:R-:W-:Y:S08]  /*ea90*/  HMMA.16816.F32.BF16 R76, R4.reuse, R80, RZ ;  /* 0x00000050044c723c */ /* 0x040ff000000418ff */
[----:B------:R-:W-:Y:S08]  /*eaa0*/  HMMA.16816.F32.BF16 R80, R4, R82, RZ ;  /* 0x000000520450723c */ /* 0x000ff000000418ff */
[C---:B------:R-:W-:Y:S08]  /*eab0*/  HMMA.16816.F32.BF16 R60, R128.reuse, R84, R60 ;  /* 0x00000054803c723c */ /* 0x040ff0000004183c */
[----:B------:R-:W-:Y:S08]  /*eac0*/  HMMA.16816.F32.BF16 R64, R128, R86, R64 ;  /* 0x000000568040723c */ /* 0x000ff00000041840 */
[C---:B------:R-:W-:Y:S08]  /*ead0*/  HMMA.16816.F32.BF16 R84, R4.reuse, R88, RZ ;  /* 0x000000580454723c */ /* 0x040ff000000418ff */
[----:B------:R-:W-:Y:S08]  /*eae0*/  HMMA.16816.F32.BF16 R88, R4, R90, RZ ;  /* 0x0000005a0458723c */ /* 0x000ff000000418ff */
[C---:B-1----:R-:W-:Y:S08]  /*eaf0*/  HMMA.16816.F32.BF16 R68, R128.reuse, R12, R68 ;  /* 0x0000000c8044723c */ /* 0x042ff00000041844 */
[C---:B------:R-:W-:Y:S08]  /*eb00*/  HMMA.16816.F32.BF16 R72, R128.reuse, R14, R72 ;  /* 0x0000000e8048723c */ /* 0x040ff00000041848 */
[C---:B--2---:R-:W-:Y:S08]  /*eb10*/  HMMA.16816.F32.BF16 R76, R128.reuse, R16, R76 ;  /* 0x00000010804c723c */ /* 0x044ff0000004184c */
[----:B------:R-:W-:Y:S08]  /*eb20*/  HMMA.16816.F32.BF16 R80, R128, R18, R80 ;  /* 0x000000128050723c */ /* 0x000ff00000041850 */
[C---:B------:R-:W-:Y:S08]  /*eb30*/  HMMA.16816.F32.BF16 R100, R4.reuse, R116, RZ ;  /* 0x000000740464723c */ /* 0x040ff000000418ff */
[C---:B------:R-:W-:Y:S08]  /*eb40*/  HMMA.16816.F32.BF16 R12, R4.reuse, R118, RZ ;  /* 0x00000076040c723c */ /* 0x040ff000000418ff */
[C---:B------:R-:W-:Y:S08]  /*eb50*/  HMMA.16816.F32.BF16 R16, R4.reuse, R112, RZ ;  /* 0x000000700410723c */ /* 0x040ff000000418ff */
[C---:B------:R-:W-:Y:S01]  /*eb60*/  HMMA.16816.F32.BF16 R116, R4.reuse, R114, RZ ;  /* 0x000000720474723c */ /* 0x040fe200000418ff */
[----:B------:R-:W1:Y:S07]  /*eb70*/  LDSM.16.MT88.4 R112, [R179+0x3800] ;  /* 0x00380000b370783b */ /* 0x000e6e0000004200 */
[----:B------:R-:W-:Y:S08]  /*eb80*/  HMMA.16816.F32.BF16 R92, R4, R96, RZ ;  /* 0x00000060045c723c */ /* 0x000ff000000418ff */
[C---:B------:R-:W-:Y:S08]  /*eb90*/  HMMA.16816.F32.BF16 R84, R128.reuse, R120, R84 ;  /* 0x000000788054723c */ /* 0x040ff00000041854 */
[----:B------:R-:W-:Y:S01]  /*eba0*/  HMMA.16816.F32.BF16 R88, R128, R122, R88 ;  /* 0x0000007a8058723c */ /* 0x000fe20000041858 */
[----:B------:R-:W2:Y:S07]  /*ebb0*/  LDSM.16.MT88.4 R120, [R181+0x3800] ;  /* 0x00380000b578783b */ /* 0x000eae0000004200 */
[C---:B------:R-:W-:Y:S08]  /*ebc0*/  HMMA.16816.F32.BF16 R96, R4.reuse, R98, RZ ;  /* 0x000000620460723c */ /* 0x040ff000000418ff */
[C---:B------:R-:W-:Y:S08]  /*ebd0*/  HMMA.16816.F32.BF16 R124, R4.reuse, R108, RZ ;  /* 0x0000006c047c723c */ /* 0x040ff000000418ff */
[C---:B------:R-:W-:Y:S08]  /*ebe0*/  HMMA.16816.F32.BF16 R160, R4.reuse, R110, RZ ;  /* 0x0000006e04a0723c */ /* 0x040ff000000418ff */
[C---:B------:R-:W-:Y:S08]  /*ebf0*/  HMMA.16816.F32.BF16 R164, R4.reuse, R104, RZ ;  /* 0x0000006804a4723c */ /* 0x040ff000000418ff */
[----:B------:R-:W-:Y:S01]  /*ec00*/  HMMA.16816.F32.BF16 R168, R4, R106, RZ ;  /* 0x0000006a04a8723c */ /* 0x000fe200000418ff */
[----:B------:R-:W3:Y:S07]  /*ec10*/  LDSM.16.MT88.4 R4, [R180+0x3800] ;  /* 0x00380000b404783b */ /* 0x000eee0000004200 */
[C---:B-1----:R-:W-:Y:S08]  /*ec20*/  HMMA.16816.F32.BF16 R108, R128.reuse, R112, R16 ;  /* 0x00000070806c723c */ /* 0x042ff00000041810 */
[C---:B------:R-:W-:Y:S08]  /*ec30*/  HMMA.16816.F32.BF16 R112, R128.reuse, R114, R116 ;  /* 0x000000728070723c */ /* 0x040ff00000041874 */
[C---:B--2---:R-:W-:Y:S08]  /*ec40*/  HMMA.16816.F32.BF16 R116, R128.reuse, R120, R124 ;  /* 0x000000788074723c */ /* 0x044ff0000004187c */
[C---:B------:R-:W-:Y:S08]  /*ec50*/  HMMA.16816.F32.BF16 R92, R128.reuse, R172, R92 ;  /* 0x000000ac805c723c */ /* 0x040ff0000004185c */
[C---:B------:R-:W-:Y:S08]  /*ec60*/  HMMA.16816.F32.BF16 R96, R128.reuse, R174, R96 ;  /* 0x000000ae8060723c */ /* 0x040ff00000041860 */
[C---:B------:R-:W-:Y:S08]  /*ec70*/  HMMA.16816.F32.BF16 R100, R128.reuse, R192, R100 ;  /* 0x000000c08064723c */ /* 0x040ff00000041864 */
[C---:B------:R-:W-:Y:S07]  /*ec80*/  HMMA.16816.F32.BF16 R104, R128.reuse, R194, R12 ;  /* 0x000000c28068723c */ /* 0x040fee000004180c */
[----:B------:R-:W-:Y:S01]  /*ec90*/  FADD.FTZ R195, R190, R0 ;  /* 0x00000000bec37221 */ /* 0x000fe20000010000 */
[----:B------:R-:W-:Y:S01]  /*eca0*/  HMMA.16816.F32.BF16 R120, R128, R122, R160 ;  /* 0x0000007a8078723c */ /* 0x000fe200000418a0 */
[----:B------:R-:W-:-:S07]  /*ecb0*/  FADD.FTZ R194, R9, R2 ;  /* 0x0000000209c27221 */ /* 0x000fce0000010000 */
[C---:B---3--:R-:W-:Y:S08]  /*ecc0*/  HMMA.16816.F32.BF16 R124, R128.reuse, R4, R164 ;  /* 0x00000004807c723c */ /* 0x048ff000000418a4 */
[----:B------:R-:W-:Y:S01]  /*ecd0*/  HMMA.16816.F32.BF16 R128, R128, R6, R168 ;  /* 0x000000068080723c */ /* 0x000fe200000418a8 */
[----:B------:R-:W-:Y:S07]  /*ece0*/  @!UPT UIADD3 URZ, URZ, URZ, URZ ;  /* 0x0000003f3f3ff290 */ /* 0x000fee000fffe03f */
[----:B------:R-:W-:Y:S11]  /*ecf0*/  @!P0 BRA `(.L_x_228) ;  /* 0x00001ff000008947 */ /* 0x000ff60003800000 */
[----:B------:R-:W-:Y:S02]  /*ed00*/  MOV R189, R220 ;  /* 0x000000dc00bd7202 */ /* 0x000fe40000000f00 */
[----:B------:R-:W-:-:S02]  /*ed10*/  MOV R137, R8 ;  /* 0x0000000800897202 */ /* 0x000fc40000000f00 */
[----:B------:R-:W-:Y:S02]  /*ed20*/  MOV R136, R135 ;  /* 0x0000008700887202 */ /* 0x000fe40000000f00 */
.L_x_229:
[----:B------:R-:W-:Y:S04]  /*ed30*/  DEPBAR.LE SB0, 0x0 ;  /* 0x000080000000791a */ /* 0x000fe80000000000 */
[----:B------:R-:W-:Y:S01]  /*ed40*/  WARPSYNC 0xffffffff ;  /* 0xffffffff00007948 */ /* 0x000fe20003800000 */
[----:B------:R-:W-:Y:S01]  /*ed50*/  BAR.SYNC.DEFER_BLOCKING 0x0 ;  /* 0x0000000000007b1d */ /* 0x000fe20000010000 */
[----:B------:R-:W-:Y:S02]  /*ed60*/  R2P PR, R216, 0x6 ;  /* 0x00000006d8007804 */ /* 0x000fe40000000000 */
[----:B------:R-:W-:Y:S02]  /*ed70*/  SHF.R.S32.HI R2, RZ, 0x1f, R189 ;  /* 0x0000001fff027819 */ /* 0x000fe400000114bd */
[----:B------:R-:W-:Y:S02]  /*ed80*/  IADD3 R0, R176, 0x20, RZ ;  /* 0x00000020b0007810 */ /* 0x000fe40007ffe0ff */
[----:B------:R-:W-:Y:S01]  /*ed90*/  ISETP.GE.AND P3, PT, R132, c[0x0][0x1d4], PT ;  /* 0x0000750084007a0c */ /* 0x000fe20003f66270 */
[----:B------:R-:W-:Y:S01]  /*eda0*/  IMAD R3, R2, c[0x0][0x208], RZ ;  /* 0x0000820002037a24 */ /* 0x000fe200078e02ff */
[----:B------:R-:W-:Y:S02]  /*edb0*/  ISETP.GE.AND P4, PT, R134, c[0x0][0x1d4], PT ;  /* 0x0000750086007a0c */ /* 0x000fe40003f86270 */
[----:B------:R-:W-:Y:S01]  /*edc0*/  ISETP.GE.AND P5, PT, R196, c[0x0][0x1d4], PT ;  /* 0x00007500c4007a0c */ /* 0x000fe20003fa6270 */
[----:B------:R-:W-:Y:S01]  /*edd0*/  IMAD R3, R189, c[0x0][0x20c], R3 ;  /* 0x00008300bd037a24 */ /* 0x000fe200078e0203 */
[----:B------:R-:W-:Y:S02]  /*ede0*/  ISETP.GE.AND P6, PT, R197, c[0x0][0x1d4], PT ;  /* 0x00007500c5007a0c */ /* 0x000fe40003fc6270 */
[----:B------:R-:W-:Y:S01]  /*edf0*/  @P1 IADD3 R0, R176, -0x20, RZ ;  /* 0xffffffe0b0001810 */ /* 0x000fe20007ffe0ff */
[----:B------:R-:W-:Y:S08]  /*ee00*/  LDSM.16.M88.4 R16, [R182] ;  /* 0x00000000b610783b */ /* 0x000ff00000000200 */
[----:B------:R-:W1:Y:S08]  /*ee10*/  LDSM.16.M88.4 R8, [R176] ;  /* 0x00000000b008783b */ /* 0x000e700000000200 */
[----:B------:R-:W2:Y:S08]  /*ee20*/  LDSM.16.M88.4 R160, [R176+0x800] ;  /* 0x00080000b0a0783b */ /* 0x000eb00000000200 */
[----:B------:R-:W-:Y:S08]  /*ee30*/  LDSM.16.M88.4 R164, [R183] ;  /* 0x00000000b7a4783b */ /* 0x000ff00000000200 */
[----:B------:R-:W3:Y:S08]  /*ee40*/  LDSM.16.M88.4 R168, [R0] ;  /* 0x0000000000a8783b */ /* 0x000ef00000000200 */
[----:B------:R-:W4:Y:S01]  /*ee50*/  LDSM.16.M88.4 R172, [R0+0x800] ;  /* 0x0008000000ac783b */ /* 0x000f220000000200 */
[C---:B-1----:R-:W-:Y:S08]  /*ee60*/  HMMA.16816.F32.BF16 R4, R16.reuse, R8, RZ ;  /* 0x000000081004723c */ /* 0x042ff000000418ff */
[C---:B------:R-:W-:Y:S08]  /*ee70*/  HMMA.16816.F32.BF16 R8, R16.reuse, R10, RZ ;  /* 0x0000000a1008723c */ /* 0x040ff000000418ff */
[C---:B--2---:R-:W-:Y:S07]  /*ee80*/  HMMA.16816.F32.BF16 R12, R16.reuse, R160, RZ ;  /* 0x000000a0100c723c */ /* 0x044fee00000418ff */
[----:B------:R-:W-:Y:S01]  /*ee90*/  IMAD.WIDE.U32 R160, R189, c[0x0][0x208], RZ ;  /* 0x00008200bda07a25 */ /* 0x000fe200078e00ff */
[----:B------:R-:W-:Y:S04]  /*eea0*/  HMMA.16816.F32.BF16 R16, R16, R162, RZ ;  /* 0x000000a21010723c */ /* 0x000fe800000418ff */
[C---:B------:R-:W-:Y:S02]  /*eeb0*/  LEA R2, P0, R160.reuse, R210, 0x5 ;  /* 0x000000d2a0027211 */ /* 0x040fe400078028ff */
[----:B------:R-:W-:Y:S02]  /*eec0*/  IADD3 R3, R161, R3, RZ ;  /* 0x00000003a1037210 */ /* 0x000fe40007ffe0ff */
[C---:B---3--:R-:W-:Y:S05]  /*eed0*/  HMMA.16816.F32.BF16 R4, R164.reuse, R168, R4 ;  /* 0x000000a8a404723c */ /* 0x048fea0000041804 */
[----:B------:R-:W-:Y:S02]  /*eee0*/  LEA.HI.X R3, R160, R218, R3, 0x5, P0 ;  /* 0x000000daa0037211 */ /* 0x000fe400000f2c03 */
[C---:B------:R-:W-:Y:S01]  /*eef0*/  LEA R186, P0, R2.reuse, c[0x0][0x1f8], 0x1 ;  /* 0x00007e0002ba7a11 */ /* 0x040fe200078008ff */
[C---:B------:R-:W-:Y:S04]  /*ef00*/  HMMA.16816.F32.BF16 R8, R164.reuse, R170, R8 ;  /* 0x000000aaa408723c */ /* 0x040fe80000041808 */
[----:B------:R-:W-:Y:S02]  /*ef10*/  LEA.HI.X R187, R2, c[0x0][0x1fc], R3, 0x1, P0 ;  /* 0x00007f0002bb7a11 */ /* 0x000fe400000f0c03 */
[C---:B------:R-:W-:Y:S02]  /*ef20*/  IADD3 R2, R176.reuse, 0x40, RZ ;  /* 0x00000040b0027810 */ /* 0x040fe40007ffe0ff */
[C---:B----4-:R-:W-:Y:S01]  /*ef30*/  HMMA.16816.F32.BF16 R12, R164.reuse, R172, R12 ;  /* 0x000000aca40c723c */ /* 0x050fe2000004180c */
[----:B------:R-:W-:Y:S01]  /*ef40*/  @!PT LDS RZ, [RZ] ;  /* 0x00000000fffff984 */ /* 0x000fe20000000800 */
[----:B------:R-:W-:Y:S01]  /*ef50*/  @!PT LDS RZ, [RZ] ;  /* 0x00000000fffff984 */ /* 0x000fe20000000800 */
[----:B------:R-:W-:Y:S01]  /*ef60*/  @!PT LDS RZ, [RZ] ;  /* 0x00000000fffff984 */ /* 0x000fe20000000800 */
[----:B------:R1:W-:Y:S02]  /*ef70*/  LDGSTS.E.BYPASS.LTC128B.128 [R188+0x8080], [R186.64], !P3 ;  /* 0x08080000babc7fae */ /* 0x0003e4000d901d46 */
[C---:B------:R-:W-:Y:S02]  /*ef80*/  ISETP.GT.AND P0, PT, R189.reuse, R207, PT ;  /* 0x000000cfbd00720c */ /* 0x040fe40003f04270 */
[----:B------:R-:W-:Y:S02]  /*ef90*/  @P2 IADD3 R2, R176, -0x40, RZ ;  /* 0xffffffc0b0022810 */ /* 0x000fe40007ffe0ff */
[----:B------:R-:W-:Y:S01]  /*efa0*/  IADD3 R189, R189, -0x1, RZ ;  /* 0xffffffffbdbd7810 */ /* 0x000fe20007ffe0ff */
[----:B------:R-:W-:Y:S01]  /*efb0*/  HMMA.16816.F32.BF16 R16, R164, R174, R16 ;  /* 0x000000aea410723c */ /* 0x000fe20000041810 */
[----:B------:R1:W-:Y:S08]  /*efc0*/  LDGSTS.E.BYPASS.LTC128B.128 [R188+0x9080], [R186.64+0x80], !P4 ;  /* 0x09080080babc7fae */ /* 0x0003f0000e101d46 */
[----:B------:R1:W-:Y:S08]  /*efd0*/  LDGSTS.E.BYPASS.LTC128B.128 [R188+0xa080], [R186.64+0x100], !P5 ;  /* 0x0a080100babc7fae */ /* 0x0003f0000e901d46 */
[----:B------:R1:W-:Y:S08]  /*efe0*/  LDGSTS.E.BYPASS.LTC128B.128 [R188+0xb080], [R186.64+0x180], !P6 ;  /* 0x0b080180babc7fae */ /* 0x0003f0000f101d46 */
[----:B------:R-:W-:Y:S08]  /*eff0*/  LDSM.16.M88.4 R160, [R185] ;  /* 0x00000000b9a0783b */ /* 0x000ff00000000200 */
[----:B------:R-:W2:Y:S08]  /*f000*/  LDSM.16.M88.4 R168, [R2] ;  /* 0x0000000002a8783b */ /* 0x000eb00000000200 */
[----:B------:R-:W3:Y:S08]  /*f010*/  LDSM.16.M88.4 R164, [R2+0x800] ;  /* 0x0008000002a4783b */ /* 0x000ef00000000200 */
[----:B------:R-:W0:Y:S08]  /*f020*/  LDGDEPBAR ;  /* 0x00000000000079af */ /* 0x000e300000000000 */
[----:B------:R-:W-:Y:S01]  /*f030*/  LDSM.16.M88.4 R172, [R177] ;  /* 0x00000000b1ac783b */ /* 0x000fe20000000200 */
[C---:B--2---:R-:W-:Y:S08]  /*f040*/  HMMA.16816.F32.BF16 R4, R160.reuse, R168, R4 ;  /* 0x000000a8a004723c */ /* 0x044ff00000041804 */
[C---:B------:R-:W-:Y:S01]  /*f050*/  HMMA.16816.F32.BF16 R8, R160.reuse, R170, R8 ;  /* 0x000000aaa008723c */ /* 0x040fe20000041808 */
[----:B------:R-:W2:Y:S07]  /*f060*/  LDSM.16.M88.4 R168, [R184] ;  /* 0x00000000b8a8783b */ /* 0x000eae0000000200 */
[C---:B---3--:R-:W-:Y:S08]  /*f070*/  HMMA.16816.F32.BF16 R12, R160.reuse, R164, R12 ;  /* 0x000000a4a00c723c */ /* 0x048ff0000004180c */
[----:B------:R-:W-:Y:S01]  /*f080*/  HMMA.16816.F32.BF16 R16, R160, R166, R16 ;  /* 0x000000a6a010723c */ /* 0x000fe20000041810 */
[----:B------:R-:W3:Y:S08]  /*f090*/  LDSM.16.M88.4 R160, [R177+0x800] ;  /* 0x00080000b1a0783b */ /* 0x000ef00000000200 */
[----:B------:R-:W-:Y:S01]  /*f0a0*/  LDSM.16.M88.4 R164, [R182+0x4000] ;  /* 0x00400000b6a4783b */ /* 0x000fe20000000200 */
[C---:B--2---:R-:W-:Y:S08]  /*f0b0*/  HMMA.16816.F32.BF16 R4, R168.reuse, R172, R4 ;  /* 0x000000aca804723c */ /* 0x044ff00000041804 */
[C---:B------:R-:W-:Y:S01]  /*f0c0*/  HMMA.16816.F32.BF16 R8, R168.reuse, R174, R8 ;  /* 0x000000aea808723c */ /* 0x040fe20000041808 */
[----:B------:R-:W2:Y:S07]  /*f0d0*/  LDSM.16.M88.4 R172, [R176+0x1000] ;  /* 0x00100000b0ac783b */ /* 0x000eae0000000200 */
        /* <DEDUP_REMOVED lines=79> */
[----:B------:R-:W3:Y:S01]  /*f5d0*/  LDSM.16.M88.4 R160, [R177+0x3800] ;  /* 0x00380000b1a0783b */ /* 0x000ee20000000200 */
[----:B------:R-:W-:Y:S07]  /*f5e0*/  DEPBAR.LE SB0, 0x0 ;  /* 0x000080000000791a */ /* 0x000fee0000000000 */
[----:B------:R-:W-:Y:S01]  /*f5f0*/  BAR.SYNC.DEFER_BLOCKING 0x0 ;  /* 0x0000000000007b1d */ /* 0x000fe20000010000 */
[C---:B--2---:R-:W-:Y:S08]  /*f600*/  HMMA.16816.F32.BF16 R4, R168.reuse, R172, R4 ;  /* 0x000000aca804723c */ /* 0x044ff00000041804 */
[C---:B------:R-:W-:Y:S08]  /*f610*/  HMMA.16816.F32.BF16 R8, R168.reuse, R174, R8 ;  /* 0x000000aea808723c */ /* 0x040ff00000041808 */
[C---:B---3--:R-:W-:Y:S08]  /*f620*/  HMMA.16816.F32.BF16 R12, R168.reuse, R160, R12 ;  /* 0x000000a0a80c723c */ /* 0x048ff0000004180c */
[----:B------:R-:W-:Y:S04]  /*f630*/  HMMA.16816.F32.BF16 R16, R168, R162, R16 ;  /* 0x000000a2a810723c */ /* 0x000fe80000041810 */
[----:B------:R-:W-:Y:S04]  /*f640*/  FMUL.FTZ R0, R4, c[0x0][0x320] ;  /* 0x0000c80004007a20 */ /* 0x000fe80000410000 */
[----:B------:R2:W-:Y:S11]  /*f650*/  MUFU.TANH R165, R0 ;  /* 0x0000000000a57308 */ /* 0x0005f60000002400 */
[----:B------:R-:W-:Y:S05]  /*f660*/  @!UPT UIADD3 URZ, URZ, URZ, URZ ;  /* 0x0000003f3f3ff290 */ /* 0x000fea000fffe03f */
[----:B------:R-:W-:Y:S04]  /*f670*/  FMUL.FTZ R2, R18, c[0x0][0x320] ;  /* 0x0000c80012027a20 */ /* 0x000fe80000410000 */
[----:B------:R-:W-:Y:S01]  /*f680*/  MUFU.TANH R143, R2 ;  /* 0x00000002008f7308 */ /* 0x000fe20000002400 */
[----:B--2---:R-:W-:Y:S09]  /*f690*/  FMUL.FTZ R0, R5, c[0x0][0x320] ;  /* 0x0000c80005007a20 */ /* 0x004ff20000410000 */
[----:B------:R2:W-:Y:S02]  /*f6a0*/  MUFU.TANH R164, R0 ;  /* 0x0000000000a47308 */ /* 0x0005e40000002400 */
[----:B--2---:R-:W-:Y:S08]  /*f6b0*/  FMUL.FTZ R0, R6, c[0x0][0x320] ;  /* 0x0000c80006007a20 */ /* 0x004ff00000410000 */
[----:B------:R2:W3:Y:S02]  /*f6c0*/  MUFU.TANH R166, R0 ;  /* 0x0000000000a67308 */ /* 0x0004e40000002400 */
[----:B--2---:R-:W-:Y:S01]  /*f6d0*/  FMUL.FTZ R0, R7, c[0x0][0x320] ;  /* 0x0000c80007007a20 */ /* 0x004fe20000410000 */
[----:B---3--:R-:W-:Y:S07]  /*f6e0*/  FMNMX.FTZ R3, R166, R137, !PT ;  /* 0x00000089a6037209 */ /* 0x008fee0007810000 */
[----:B------:R2:W3:Y:S02]  /*f6f0*/  MUFU.TANH R167, R0 ;  /* 0x0000000000a77308 */ /* 0x0004e40000002400 */
[----:B--2---:R-:W-:Y:S01]  /*f700*/  FMUL.FTZ R0, R8, c[0x0][0x320] ;  /* 0x0000c80008007a20 */ /* 0x004fe20000410000 */
[----:B---3--:R-:W-:Y:S07]  /*f710*/  FMNMX.FTZ R3, R167, R3, !PT ;  /* 0x00000003a7037209 */ /* 0x008fee0007810000 */
[----:B------:R2:W3:Y:S02]  /*f720*/  MUFU.TANH R6, R0 ;  /* 0x0000000000067308 */ /* 0x0004e40000002400 */
[----:B--2---:R-:W-:Y:S08]  /*f730*/  FMUL.FTZ R0, R9, c[0x0][0x320] ;  /* 0x0000c80009007a20 */ /* 0x004ff00000410000 */
[----:B------:R2:W4:Y:S02]  /*f740*/  MUFU.TANH R8, R0 ;  /* 0x0000000000087308 */ /* 0x0005240000002400 */
[----:B--2---:R-:W-:Y:S08]  /*f750*/  FMUL.FTZ R0, R10, c[0x0][0x320] ;  /* 0x0000c8000a007a20 */ /* 0x004ff00000410000 */
[----:B------:R2:W5:Y:S02]  /*f760*/  MUFU.TANH R9, R0 ;  /* 0x0000000000097308 */ /* 0x0005640000002400 */
[----:B--2---:R-:W-:Y:S08]  /*f770*/  FMUL.FTZ R0, R11, c[0x0][0x320] ;  /* 0x0000c8000b007a20 */ /* 0x004ff00000410000 */
[----:B------:R2:W-:Y:S02]  /*f780*/  MUFU.TANH R10, R0 ;  /* 0x00000000000a7308 */ /* 0x0005e40000002400 */
[----:B--2---:R-:W-:Y:S08]  /*f790*/  FMUL.FTZ R0, R12, c[0x0][0x320] ;  /* 0x0000c8000c007a20 */ /* 0x004ff00000410000 */
[----:B------:R2:W1:Y:S02]  /*f7a0*/  MUFU.TANH R162, R0 ;  /* 0x0000000000a27308 */ /* 0x0004640000002400 */
[----:B--2---:R-:W-:Y:S08]  /*f7b0*/  FMUL.FTZ R0, R13, c[0x0][0x320] ;  /* 0x0000c8000d007a20 */ /* 0x004ff00000410000 */
[----:B------:R2:W1:Y:S02]  /*f7c0*/  MUFU.TANH R163, R0 ;  /* 0x0000000000a37308 */ /* 0x0004640000002400 */
[----:B--2---:R-:W-:Y:S08]  /*f7d0*/  FMUL.FTZ R0, R14, c[0x0][0x320] ;  /* 0x0000c8000e007a20 */ /* 0x004ff00000410000 */
[----:B------:R2:W1:Y:S02]  /*f7e0*/  MUFU.TANH R190, R0 ;  /* 0x0000000000be7308 */ /* 0x0004640000002400 */
[----:B--2---:R-:W-:Y:S08]  /*f7f0*/  FMUL.FTZ R0, R15, c[0x0][0x320] ;  /* 0x0000c8000f007a20 */ /* 0x004ff00000410000 */
[----:B------:R2:W-:Y:S02]  /*f800*/  MUFU.TANH R191, R0 ;  /* 0x0000000000bf7308 */ /* 0x0005e40000002400 */
[----:B--2---:R-:W-:Y:S08]  /*f810*/  FMUL.FTZ R0, R16, c[0x0][0x320] ;  /* 0x0000c80010007a20 */ /* 0x004ff00000410000 */
[----:B------:R2:W1:Y:S02]  /*f820*/  MUFU.TANH R192, R0 ;  /* 0x0000000000c07308 */ /* 0x0004640000002400 */
[----:B--2---:R-:W-:Y:S08]  /*f830*/  FMUL.FTZ R0, R17, c[0x0][0x320] ;  /* 0x0000c80011007a20 */ /* 0x004ff00000410000 */
[----:B------:R2:W1:Y:S02]  /*f840*/  MUFU.TANH R193, R0 ;  /* 0x0000000000c17308 */ /* 0x0004640000002400 */
[----:B--2---:R-:W-:Y:S04]  /*f850*/  FMNMX.FTZ R0, R165, R136, !PT ;  /* 0x00000088a5007209 */ /* 0x004fe80007810000 */
[----:B------:R-:W-:Y:S01]  /*f860*/  FMNMX.FTZ R2, R164, R0, !PT ;  /* 0x00000000a4027209 */ /* 0x000fe20007810000 */
[----:B------:R-:W-:Y:S03]  /*f870*/  FMUL.FTZ R0, R19, c[0x0][0x320] ;  /* 0x0000c80013007a20 */ /* 0x000fe60000410000 */
[----:B---3--:R-:W-:Y:S01]  /*f880*/  FMNMX.FTZ R2, R6, R2, !PT ;  /* 0x0000000206027209 */ /* 0x008fe20007810000 */
[----:B------:R4:W2:Y:S03]  /*f890*/  MUFU.TANH R160, R0 ;  /* 0x0000000000a07308 */ /* 0x0008a60000002400 */
[----:B----4-:R-:W-:Y:S02]  /*f8a0*/  FMNMX.FTZ R0, R8, R2, !PT ;  /* 0x0000000208007209 */ /* 0x010fe40007810000 */
[----:B-----5:R-:W-:Y:S02]  /*f8b0*/  FMNMX.FTZ R2, R9, R3, !PT ;  /* 0x0000000309027209 */ /* 0x020fe40007810000 */
[----:B-1----:R-:W-:Y:S02]  /*f8c0*/  FMNMX.FTZ R0, R162, R0, !PT ;  /* 0x00000000a2007209 */ /* 0x002fe40007810000 */
[----:B------:R-:W-:Y:S02]  /*f8d0*/  FMNMX.FTZ R2, R10, R2, !PT ;  /* 0x000000020a027209 */ /* 0x000fe40007810000 */
[----:B------:R-:W-:Y:S02]  /*f8e0*/  FMNMX.FTZ R0, R163, R0, !PT ;  /* 0x00000000a3007209 */ /* 0x000fe40007810000 */
[----:B------:R-:W-:Y:S02]  /*f8f0*/  FMNMX.FTZ R2, R190, R2, !PT ;  /* 0x00000002be027209 */ /* 0x000fe40007810000 */
[----:B------:R-:W-:Y:S02]  /*f900*/  FMNMX.FTZ R3, R192, R0, !PT ;  /* 0x00000000c0037209 */ /* 0x000fe40007810000 */
[----:B------:R-:W-:Y:S02]  /*f910*/  FMNMX.FTZ R0, R191, R2, !PT ;  /* 0x00000002bf007209 */ /* 0x000fe40007810000 */
[----:B------:R-:W-:Y:S02]  /*f920*/  FMNMX.FTZ R3, R193, R3, !PT ;  /* 0x00000003c1037209 */ /* 0x000fe40007810000 */
[----:B------:R-:W-:Y:S03]  /*f930*/  FMNMX.FTZ R0, R143, R0, !PT ;  /* 0x000000008f007209 */ /* 0x000fe60007810000 */
[----:B------:R-:W1:Y:S01]  /*f940*/  SHFL.BFLY PT, R4, R3, 0x2, 0x1f ;  /* 0x0c401f0003047f89 */ /* 0x000e6200000e0000 */
[----:B--2---:R-:W-:Y:S07]  /*f950*/  FMNMX.FTZ R0, R160, R0, !PT ;  /* 0x00000000a0007209 */ /* 0x004fee0007810000 */
[----:B------:R-:W2:Y:S01]  /*f960*/  SHFL.BFLY PT, R2, R0, 0x2, 0x1f ;  /* 0x0c401f0000027f89 */ /* 0x000ea200000e0000 */
[----:B-1----:R-:W-:Y:S07]  /*f970*/  FMNMX.FTZ R4, R3, R4, !PT ;  /* 0x0000000403047209 */ /* 0x002fee0007810000 */
[----:B------:R-:W1:Y:S01]  /*f980*/  SHFL.BFLY PT, R5, R4, 0x1, 0x1f ;  /* 0x0c201f0004057f89 */ /* 0x000e6200000e0000 */
[----:B--2---:R-:W-:Y:S07]  /*f990*/  FMNMX.FTZ R0, R0, R2, !PT ;  /* 0x0000000200007209 */ /* 0x004fee0007810000 */
[----:B------:R-:W2:Y:S01]  /*f9a0*/  SHFL.BFLY PT, R3, R0, 0x1, 0x1f ;  /* 0x0c201f0000037f89 */ /* 0x000ea200000e0000 */
[----:B-1----:R-:W-:Y:S05]  /*f9b0*/  FMNMX.FTZ R135, R4, R5, !PT ;  /* 0x0000000504877209 */ /* 0x002fea0007810000 */
[C---:B------:R-:W-:Y:S02]  /*f9c0*/  FMUL.FTZ R161, R135.reuse, c[0x0][0x2d0] ;  /* 0x0000b40087a17a20 */ /* 0x040fe40000410000 */
[----:B------:R-:W-:Y:S01]  /*f9d0*/  FADD.FTZ R2, -R135, R136 ;  /* 0x0000008887027221 */ /* 0x000fe20000010100 */
[----:B--2---:R-:W-:Y:S01]  /*f9e0*/  FMNMX.FTZ R3, R0, R3, !PT ;  /* 0x0000000300037209 */ /* 0x004fe20007810000 */
[--C-:B------:R-:W-:Y:S02]  /*f9f0*/  FFMA.FTZ R4, R165, c[0x0][0x2d0], -R161.reuse ;  /* 0x0000b400a5047a23 */ /* 0x100fe400000108a1 */
[--C-:B------:R-:W-:Y:S02]  /*fa00*/  FFMA.FTZ R5, R6, c[0x0][0x2d0], -R161.reuse ;  /* 0x0000b40006057a23 */ /* 0x100fe400000108a1 */
[----:B------:R1:W-:Y:S01]  /*fa10*/  MUFU.EX2 R187, R4 ;  /* 0x0000000400bb7308 */ /* 0x0003e20000000800 */
[C---:B------:R-:W-:Y:S02]  /*fa20*/  FMUL.FTZ R136, R3.reuse, c[0x0][0x2d0] ;  /* 0x0000b40003887a20 */ /* 0x040fe40000410000 */
[----:B------:R-:W-:Y:S02]  /*fa30*/  FMUL.FTZ R0, R2, c[0x0][0x2d0] ;  /* 0x0000b40002007a20 */ /* 0x000fe40000410000 */
[--C-:B------:R-:W-:Y:S05]  /*fa40*/  FFMA.FTZ R8, R8, c[0x0][0x2d0], -R161.reuse ;  /* 0x0000b40008087a23 */ /* 0x100fea00000108a1 */
[----:B------:R-:W-:Y:S10]  /*fa50*/  MUFU.EX2 R175, R5 ;  /* 0x0000000500af7308 */ /* 0x000ff40000000800 */
[----:B------:R2:W3:Y:S01]  /*fa60*/  MUFU.EX2 R2, R0 ;  /* 0x0000000000027308 */ /* 0x0004e20000000800 */
[----:B-1----:R-:W-:Y:S09]  /*fa70*/  FFMA.FTZ R4, R164, c[0x0][0x2d0], -R161 ;  /* 0x0000b400a4047a23 */ /* 0x002ff200000108a1 */
[----:B------:R1:W-:Y:S10]  /*fa80*/  MUFU.EX2 R186, R4 ;  /* 0x0000000400ba7308 */ /* 0x0003f40000000800 */
[----:B------:R4:W-:Y:S01]  /*fa90*/  MUFU.EX2 R174, R8 ;  /* 0x0000000800ae7308 */ /* 0x0009e20000000800 */
[----:B--2---:R-:W-:Y:S02]  /*faa0*/  FADD.FTZ R0, -R3, R137 ;  /* 0x0000008903007221 */ /* 0x004fe40000010100 */
[----:B---3--:R-:W-:Y:S02]  /*fab0*/  FMUL.FTZ R16, R2, R156 ;  /* 0x0000009c02107220 */ /* 0x008fe40000410000 */
[----:B------:R-:W-:Y:S02]  /*fac0*/  FMUL.FTZ R0, R0, c[0x0][0x2d0] ;  /* 0x0000b40000007a20 */ /* 0x000fe40000410000 */
[C---:B------:R-:W-:Y:S02]  /*fad0*/  FMUL.FTZ R17, R2.reuse, R157 ;  /* 0x0000009d02117220 */ /* 0x040fe40000410000 */
[C---:B------:R-:W-:Y:S01]  /*fae0*/  FMUL.FTZ R20, R2.reuse, R20 ;  /* 0x0000001402147220 */ /* 0x040fe20000410000 */
[----:B-1----:R-:W-:Y:S01]  /*faf0*/  @P0 SHF.R.S32.HI R4, RZ, 0x1f, R189 ;  /* 0x0000001fff040819 */ /* 0x002fe200000114bd */
[----:B------:R-:W1:Y:S01]  /*fb00*/  MUFU.EX2 R0, R0 ;  /* 0x0000000000007308 */ /* 0x000e620000000800 */
[C---:B------:R-:W-:Y:S02]  /*fb10*/  FMUL.FTZ R21, R2.reuse, R21 ;  /* 0x0000001502157220 */ /* 0x040fe40000410000 */
[----:B------:R-:W-:Y:S02]  /*fb20*/  FMUL.FTZ R24, R2, R24 ;  /* 0x0000001802187220 */ /* 0x000fe40000410000 */
[----:B------:R-:W-:Y:S02]  /*fb30*/  @P0 IMAD R6, R4, c[0x0][0x1e0], RZ ;  /* 0x0000780004060a24 */ /* 0x000fe400078e02ff */
[C---:B------:R-:W-:Y:S04]  /*fb40*/  @P0 IMAD.WIDE.U32 R4, R189.reuse, c[0x0][0x1e0], RZ ;  /* 0x00007800bd040a25 */ /* 0x040fe800078e00ff */
[----:B------:R-:W-:Y:S01]  /*fb50*/  @P0 IMAD R7, R189, c[0x0][0x1e4], R6 ;  /* 0x00007900bd070a24 */ /* 0x000fe200078e0206 */
[----:B------:R-:W-:Y:S01]  /*fb60*/  @P0 LEA R6, P1, R4, R208, 0x5 ;  /* 0x000000d004060211 */ /* 0x000fe200078228ff */
[C---:B----4-:R-:W-:Y:S02]  /*fb70*/  FMUL.FTZ R8, R2.reuse, R148 ;  /* 0x0000009402087220 */ /* 0x050fe40000410000 */
[----:B------:R-:W-:Y:S01]  /*fb80*/  FMUL.FTZ R25, R2, R25 ;  /* 0x0000001902197220 */ /* 0x000fe20000410000 */
[----:B------:R-:W-:Y:S01]  /*fb90*/  @P0 IADD3 R7, R5, R7, RZ ;  /* 0x0000000705070210 */ /* 0x000fe20007ffe0ff */
[--C-:B------:R-:W-:Y:S02]  /*fba0*/  FFMA.FTZ R5, R166, c[0x0][0x2d0], -R136.reuse ;  /* 0x0000b400a6057a23 */ /* 0x100fe40000010888 */
[----:B------:R-:W-:Y:S01]  /*fbb0*/  FMUL.FTZ R28, R2, R28 ;  /* 0x0000001c021c7220 */ /* 0x000fe20000410000 */
[----:B------:R-:W-:Y:S01]  /*fbc0*/  @P0 LEA.HI.X R7, R4, R214, R7, 0x5, P1 ;  /* 0x000000d604070211 */ /* 0x000fe200008f2c07 */
[----:B------:R2:W-:Y:S01]  /*fbd0*/  MUFU.EX2 R171, R5 ;  /* 0x0000000500ab7308 */ /* 0x0005e20000000800 */
[----:B------:R-:W-:Y:S01]  /*fbe0*/  @P0 LEA R4, P1, R6, c[0x0][0x1c8], 0x1 ;  /* 0x0000720006040a11 */ /* 0x000fe200078208ff */
[----:B------:R-:W-:Y:S02]  /*fbf0*/  FMUL.FTZ R29, R2, R29 ;  /* 0x0000001d021d7220 */ /* 0x000fe40000410000 */
[C---:B-1----:R-:W-:Y:S02]  /*fc00*/  FMUL.FTZ R11, R0.reuse, R151 ;  /* 0x00000097000b7220 */ /* 0x042fe40000410000 */
        /* <DEDUP_REMOVED lines=8> */
[----:B------:R-:W-:Y:S01]  /*fc90*/  FMUL.FTZ R32, R2, R32 ;  /* 0x0000002002207220 */ /* 0x000fe20000410000 */
[----:B--2---:R-:W-:Y:S01]  /*fca0*/  @P0 LEA.HI.X R5, R6, c[0x0][0x1cc], R7, 0x1, P1 ;  /* 0x0000730006050a11 */ /* 0x004fe200008f0c07 */
[--C-:B------:R-:W-:Y:S02]  /*fcb0*/  FFMA.FTZ R6, R167, c[0x0][0x2d0], -R136.reuse ;  /* 0x0000b400a7067a23 */ /* 0x100fe40000010888 */
[----:B------:R-:W-:Y:S02]  /*fcc0*/  FMUL.FTZ R7, R0, R147 ;  /* 0x0000009300077220 */ /* 0x000fe40000410000 */
[----:B------:R1:W-:Y:S01]  /*fcd0*/  @P0 LDGSTS.E.BYPASS.LTC128B.128 [R188+0xc080], [R4.64], !P3 ;  /* 0x0c08000004bc0fae */ /* 0x0003e2000d901d46 */
[----:B------:R2:W3:Y:S01]  /*fce0*/  MUFU.EX2 R170, R6 ;  /* 0x0000000600aa7308 */ /* 0x0004e20000000800 */
[----:B------:R-:W-:Y:S02]  /*fcf0*/  FMUL.FTZ R33, R2, R33 ;  /* 0x0000002102217220 */ /* 0x000fe40000410000 */
[C---:B------:R-:W-:Y:S02]  /*fd00*/  FMUL.FTZ R34, R0.reuse, R34 ;  /* 0x0000002200227220 */ /* 0x040fe40000410000 */
[----:B------:R-:W-:Y:S02]  /*fd10*/  FMUL.FTZ R35, R0, R35 ;  /* 0x0000002300237220 */ /* 0x000fe40000410000 */
[----:B------:R1:W-:Y:S01]  /*fd20*/  @P0 LDGSTS.E.BYPASS.LTC128B.128 [R188+0xd080], [R4.64+0x80], !P4 ;  /* 0x0d08008004bc0fae */ /* 0x0003e2000e101d46 */
[C---:B------:R-:W-:Y:S02]  /*fd30*/  FMUL.FTZ R36, R2.reuse, R36 ;  /* 0x0000002402247220 */ /* 0x040fe40000410000 */
[----:B------:R-:W-:Y:S02]  /*fd40*/  FMUL.FTZ R37, R2, R37 ;  /* 0x0000002502257220 */ /* 0x000fe40000410000 */
[C---:B------:R-:W-:Y:S02]  /*fd50*/  FMUL.FTZ R38, R0.reuse, R38 ;  /* 0x0000002600267220 */ /* 0x040fe40000410000 */
[----:B------:R-:W-:Y:S01]  /*fd60*/  FMUL.FTZ R39, R0, R39 ;  /* 0x0000002700277220 */ /* 0x000fe20000410000 */
[----:B------:R1:W-:Y:S01]  /*fd70*/  @P0 LDGSTS.E.BYPASS.LTC128B.128 [R188+0xe080], [R4.64+0x100], !P5 ;  /* 0x0e08010004bc0fae */ /* 0x0003e2000e901d46 */
[C---:B------:R-:W-:Y:S02]  /*fd80*/  FMUL.FTZ R40, R2.reuse, R40 ;  /* 0x0000002802287220 */ /* 0x040fe40000410000 */
[----:B------:R-:W-:Y:S02]  /*fd90*/  FMUL.FTZ R41, R2, R41 ;  /* 0x0000002902297220 */ /* 0x000fe40000410000 */
[C---:B------:R-:W-:Y:S02]  /*fda0*/  FMUL.FTZ R42, R0.reuse, R42 ;  /* 0x0000002a002a7220 */ /* 0x040fe40000410000 */
[----:B------:R-:W-:Y:S01]  /*fdb0*/  FMUL.FTZ R43, R0, R43 ;  /* 0x0000002b002b7220 */ /* 0x000fe20000410000 */
[----:B------:R1:W-:Y:S01]  /*fdc0*/  @P0 LDGSTS.E.BYPASS.LTC128B.128 [R188+0xf080], [R4.64+0x180], !P6 ;  /* 0x0f08018004bc0fae */ /* 0x0003e2000f101d46 */
[--C-:B--2---:R-:W-:Y:S02]  /*fdd0*/  FFMA.FTZ R6, R9, c[0x0][0x2d0], -R136.reuse ;  /* 0x0000b40009067a23 */ /* 0x104fe40000010888 */
[C---:B------:R-:W-:Y:S02]  /*fde0*/  FMUL.FTZ R9, R2.reuse, R149 ;  /* 0x0000009502097220 */ /* 0x040fe40000410000 */
[----:B------:R2:W-:Y:S01]  /*fdf0*/  MUFU.EX2 R169, R6 ;  /* 0x0000000600a97308 */ /* 0x0005e20000000800 */
[C---:B------:R-:W-:Y:S02]  /*fe00*/  FMUL.FTZ R44, R2.reuse, R44 ;  /* 0x0000002c022c7220 */ /* 0x040fe40000410000 */
[----:B------:R-:W4:Y:S01]  /*fe10*/  LDSM.16.MT88.4 R12, [R178] ;  /* 0x00000000b20c783b */ /* 0x000f220000004200 */
[----:B------:R-:W-:Y:S02]  /*fe20*/  FMUL.FTZ R45, R2, R45 ;  /* 0x0000002d022d7220 */ /* 0x000fe40000410000 */
[C---:B------:R-:W-:Y:S02]  /*fe30*/  FMUL.FTZ R46, R0.reuse, R46 ;  /* 0x0000002e002e7220 */ /* 0x040fe40000410000 */
[----:B------:R-:W-:Y:S02]  /*fe40*/  FMUL.FTZ R47, R0, R47 ;  /* 0x0000002f002f7220 */ /* 0x000fe40000410000 */
[C---:B------:R-:W-:Y:S01]  /*fe50*/  FMUL.FTZ R48, R2.reuse, R48 ;  /* 0x0000003002307220 */ /* 0x040fe20000410000 */
[----:B------:R-:W5:Y:S01]  /*fe60*/  LDSM.16.MT88.4 R164, [R179] ;  /* 0x00000000b3a4783b */ /* 0x000f620000004200 */
[----:B------:R-:W-:Y:S02]  /*fe70*/  FMUL.FTZ R49, R2, R49 ;  /* 0x0000003102317220 */ /* 0x000fe40000410000 */
[C---:B------:R-:W-:Y:S02]  /*fe80*/  FMUL.FTZ R50, R0.reuse, R50 ;  /* 0x0000003200327220 */ /* 0x040fe40000410000 */
[----:B------:R-:W-:Y:S02]  /*fe90*/  FMUL.FTZ R51, R0, R51 ;  /* 0x0000003300337220 */ /* 0x000fe40000410000 */
[C---:B------:R-:W-:Y:S01]  /*fea0*/  FMUL.FTZ R52, R2.reuse, R52 ;  /* 0x0000003402347220 */ /* 0x040fe20000410000 */
[----:B------:R-:W-:Y:S01]  /*feb0*/  LDSM.16.MT88.4 R156, [R179+0x800] ;  /* 0x00080000b39c783b */ /* 0x000fe20000004200 */
[----:B------:R-:W-:Y:S02]  /*fec0*/  FMUL.FTZ R53, R2, R53 ;  /* 0x0000003502357220 */ /* 0x000fe40000410000 */
[--C-:B-1----:R-:W-:Y:S02]  /*fed0*/  FFMA.FTZ R4, R10, c[0x0][0x2d0], -R136.reuse ;  /* 0x0000b4000a047a23 */ /* 0x102fe40000010888 */
[----:B------:R-:W-:Y:S01]  /*fee0*/  FMUL.FTZ R5, R2, R145 ;  /* 0x0000009102057220 */ /* 0x000fe20000410000 */
[----:B---3--:R-:W-:Y:S01]  /*fef0*/  F2FP.BF16.PACK_AB R145, R170, R171 ;  /* 0x000000abaa91723e */ /* 0x008fe200000010ff */
[----:B------:R-:W1:Y:S01]  /*ff00*/  MUFU.EX2 R168, R4 ;  /* 0x0000000400a87308 */ /* 0x000e620000000800 */
[----:B--2---:R-:W-:Y:S01]  /*ff10*/  FMUL.FTZ R6, R0, R146 ;  /* 0x0000009200067220 */ /* 0x004fe20000410000 */
[----:B------:R-:W-:Y:S01]  /*ff20*/  F2FP.BF16.PACK_AB R146, R174, R175 ;  /* 0x000000afae92723e */ /* 0x000fe200000010ff */
[C---:B------:R-:W-:Y:S01]  /*ff30*/  FMUL.FTZ R10, R0.reuse, R150 ;  /* 0x00000096000a7220 */ /* 0x040fe20000410000 */
[----:B------:R-:W0:Y:S01]  /*ff40*/  LDGDEPBAR ;  /* 0x00000000000079af */ /* 0x000e220000000000 */
[C---:B------:R-:W-:Y:S02]  /*ff50*/  FMUL.FTZ R54, R0.reuse, R54 ;  /* 0x0000003600367220 */ /* 0x040fe40000410000 */
[----:B------:R-:W-:Y:S02]  /*ff60*/  FMUL.FTZ R55, R0, R55 ;  /* 0x0000003700377220 */ /* 0x000fe40000410000 */
[C---:B------:R-:W-:Y:S02]  /*ff70*/  FMUL.FTZ R56, R2.reuse, R56 ;  /* 0x0000003802387220 */ /* 0x040fe40000410000 */
[----:B------:R-:W-:Y:S01]  /*ff80*/  FMUL.FTZ R57, R2, R57 ;  /* 0x0000003902397220 */ /* 0x000fe20000410000 */
[----:B------:R-:W2:Y:S01]  /*ff90*/  LDSM.16.MT88.4 R148, [R181] ;  /* 0x00000000b594783b */ /* 0x000ea20000004200 */
[C---:B------:R-:W-:Y:S02]  /*ffa0*/  FMUL.FTZ R58, R0.reuse, R58 ;  /* 0x0000003a003a7220 */ /* 0x040fe40000410000 */
[----:B------:R-:W-:Y:S02]  /*ffb0*/  FMUL.FTZ R59, R0, R59 ;  /* 0x0000003b003b7220 */ /* 0x000fe40000410000 */
[C---:B------:R-:W-:Y:S02]  /*ffc0*/  FMUL.FTZ R60, R2.reuse, R60 ;  /* 0x0000003c023c7220 */ /* 0x040fe40000410000 */
[----:B------:R-:W-:Y:S02]  /*ffd0*/  FMUL.FTZ R61, R2, R61 ;  /* 0x0000003d023d7220 */ /* 0x000fe40000410000 */
[C---:B------:R-:W-:Y:S02]  /*ffe0*/  FMUL.FTZ R62, R0.reuse, R62 ;  /* 0x0000003e003e7220 */ /* 0x040fe40000410000 */
[----:B------:R-:W-:Y:S01]  /*fff0*/  FMUL.FTZ R63, R0, R63 ;  /* 0x0000003f003f7220 */ /* 0x000fe20000410000 */
[----:B-1----:R-:W-:Y:S01]  /*10000*/  F2FP.BF16.PACK_AB R147, R168, R169 ;  /* 0x000000a9a893723e */ /* 0x002fe200000010ff */
[----:B------:R-:W-:Y:S01]  /*10010*/  FMUL.FTZ R4, R2, R144 ;  /* 0x0000009002047220 */ /* 0x000fe20000410000 */
[----:B------:R-:W-:Y:S01]  /*10020*/  F2FP.BF16.PACK_AB R144, R186, R187 ;  /* 0x000000bbba90723e */ /* 0x000fe200000010ff */
[C---:B------:R-:W-:Y:S02]  /*10030*/  FMUL.FTZ R64, R2.reuse, R64 ;  /* 0x0000004002407220 */ /* 0x040fe40000410000 */
[----:B------:R-:W-:Y:S02]  /*10040*/  FMUL.FTZ R65, R2, R65 ;  /* 0x0000004102417220 */ /* 0x000fe40000410000 */
[C---:B------:R-:W-:Y:S02]  /*10050*/  FMUL.FTZ R66, R0.reuse, R66 ;  /* 0x0000004200427220 */ /* 0x040fe40000410000 */
[C---:B----4-:R-:W-:Y:S05]  /*10060*/  HMMA.16816.F32.BF16 R4, R144.reuse, R12, R4 ;  /* 0x0000000c9004723c */ /* 0x050fea0000041804 */
[----:B------:R-:W-:Y:S02]  /*10070*/  FMUL.FTZ R67, R0, R67 ;  /* 0x0000004300437220 */ /* 0x000fe40000410000 */
[C---:B------:R-:W-:Y:S01]  /*10080*/  FMUL.FTZ R12, R2.reuse, R152 ;  /* 0x00000098020c7220 */ /* 0x040fe20000410000 */
[C---:B------:R-:W-:Y:S04]  /*10090*/  HMMA.16816.F32.BF16 R8, R144.reuse, R14, R8 ;  /* 0x0000000e9008723c */ /* 0x040fe80000041808 */
[C---:B------:R-:W-:Y:S02]  /*100a0*/  FMUL.FTZ R13, R2.reuse, R153 ;  /* 0x00000099020d7220 */ /* 0x040fe40000410000 */
[----:B------:R-:W-:Y:S02]  /*100b0*/  FMUL.FTZ R68, R2, R68 ;  /* 0x0000004402447220 */ /* 0x000fe40000410000 */
[C---:B------:R-:W-:Y:S04]  /*100c0*/  FMUL.FTZ R14, R0.reuse, R154 ;  /* 0x0000009a000e7220 */ /* 0x040fe80000410000 */
[----:B------:R-:W-:Y:S02]  /*100d0*/  FMUL.FTZ R15, R0, R155 ;  /* 0x0000009b000f7220 */ /* 0x000fe40000410000 */
[----:B------:R-:W1:Y:S01]  /*100e0*/  LDSM.16.MT88.4 R152, [R180] ;  /* 0x00000000b498783b */ /* 0x000e620000004200 */
[----:B------:R-:W-:Y:S02]  /*100f0*/  FMUL.FTZ R69, R2, R69 ;  /* 0x0000004502457220 */ /* 0x000fe40000410000 */
[C---:B------:R-:W-:Y:S02]  /*10100*/  FMUL.FTZ R70, R0.reuse, R70 ;  /* 0x0000004600467220 */ /* 0x040fe40000410000 */
[C---:B-----5:R-:W-:Y:S03]  /*10110*/  HMMA.16816.F32.BF16 R12, R144.reuse, R164, R12 ;  /* 0x000000a4900c723c */ /* 0x060fe6000004180c */
[----:B------:R-:W-:Y:S02]  /*10120*/  FMUL.FTZ R71, R0, R71 ;  /* 0x0000004700477220 */ /* 0x000fe40000410000 */
[C---:B------:R-:W-:Y:S02]  /*10130*/  FMUL.FTZ R72, R2.reuse, R72 ;  /* 0x0000004802487220 */ /* 0x040fe40000410000 */
[----:B------:R-:W-:Y:S01]  /*10140*/  FMUL.FTZ R73, R2, R73 ;  /* 0x0000004902497220 */ /* 0x000fe20000410000 */
[C---:B------:R-:W-:Y:S04]  /*10150*/  HMMA.16816.F32.BF16 R16, R144.reuse, R166, R16 ;  /* 0x000000a69010723c */ /* 0x040fe80000041810 */
[C---:B------:R-:W-:Y:S02]  /*10160*/  FMUL.FTZ R74, R0.reuse, R74 ;  /* 0x0000004a004a7220 */ /* 0x040fe40000410000 */
[----:B------:R-:W-:Y:S02]  /*10170*/  FMUL.FTZ R75, R0, R75 ;  /* 0x0000004b004b7220 */ /* 0x000fe40000410000 */
[C---:B--2---:R-:W-:Y:S04]  /*10180*/  HMMA.16816.F32.BF16 R20, R144.reuse, R148, R20 ;  /* 0x000000949014723c */ /* 0x044fe80000041814 */
[C---:B------:R-:W-:Y:S02]  /*10190*/  FMUL.FTZ R76, R2.reuse, R76 ;  /* 0x0000004c024c7220 */ /* 0x040fe40000410000 */
[----:B------:R-:W-:Y:S02]  /*101a0*/  FMUL.FTZ R77, R2, R77 ;  /* 0x0000004d024d7220 */ /* 0x000fe40000410000 */
[C---:B------:R-:W-:Y:S01]  /*101b0*/  HMMA.16816.F32.BF16 R24, R144.reuse, R150, R24 ;  /* 0x000000969018723c */ /* 0x040fe20000041818 */
[----:B------:R-:W2:Y:S03]  /*101c0*/  LDSM.16.MT88.4 R148, [R178+0x1000] ;  /* 0x00100000b294783b */ /* 0x000ea60000004200 */
[C---:B------:R-:W-:Y:S02]  /*101d0*/  FMUL.FTZ R78, R0.reuse, R78 ;  /* 0x0000004e004e7220 */ /* 0x040fe40000410000 */
[----:B------:R-:W-:Y:S02]  /*101e0*/  FMUL.FTZ R79, R0, R79 ;  /* 0x0000004f004f7220 */ /* 0x000fe40000410000 */
[C---:B------:R-:W-:Y:S01]  /*101f0*/  FMUL.FTZ R80, R2.reuse, R80 ;  /* 0x0000005002507220 */ /* 0x040fe20000410000 */
[C---:B-1----:R-:W-:Y:S03]  /*10200*/  HMMA.16816.F32.BF16 R28, R144.reuse, R152, R28 ;  /* 0x00000098901c723c */ /* 0x042fe6000004181c */
[----:B------:R-:W-:Y:S02]  /*10210*/  FMUL.FTZ R81, R2, R81 ;  /* 0x0000005102517220 */ /* 0x000fe40000410000 */
[C---:B------:R-:W-:Y:S02]  /*10220*/  FMUL.FTZ R82, R0.reuse, R82 ;  /* 0x0000005200527220 */ /* 0x040fe40000410000 */
[----:B------:R-:W-:Y:S01]  /*10230*/  FMUL.FTZ R83, R0, R83 ;  /* 0x0000005300537220 */ /* 0x000fe20000410000 */
[C---:B------:R-:W-:Y:S01]  /*10240*/  HMMA.16816.F32.BF16 R32, R144.reuse, R154, R32 ;  /* 0x0000009a9020723c */ /* 0x040fe20000041820 */
[----:B------:R-:W1:Y:S03]  /*10250*/  LDSM.16.MT88.4 R152, [R179+0x1000] ;  /* 0x00100000b398783b */ /* 0x000e660000004200 */
[C---:B------:R-:W-:Y:S02]  /*10260*/  FMUL.FTZ R84, R2.reuse, R84 ;  /* 0x0000005402547220 */ /* 0x040fe40000410000 */
[----:B------:R-:W-:Y:S02]  /*10270*/  FMUL.FTZ R85, R2, R85 ;  /* 0x0000005502557220 */ /* 0x000fe40000410000 */
[C---:B------:R-:W-:Y:S04]  /*10280*/  FMUL.FTZ R86, R0.reuse, R86 ;  /* 0x0000005600567220 */ /* 0x040fe80000410000 */
[----:B------:R-:W-:Y:S02]  /*10290*/  FMUL.FTZ R87, R0, R87 ;  /* 0x0000005700577220 */ /* 0x000fe40000410000 */
[C---:B------:R-:W-:Y:S02]  /*102a0*/  FMUL.FTZ R88, R2.reuse, R88 ;  /* 0x0000005802587220 */ /* 0x040fe40000410000 */
[----:B------:R-:W-:Y:S02]  /*102b0*/  FMUL.FTZ R89, R2, R89 ;  /* 0x0000005902597220 */ /* 0x000fe40000410000 */
[C---:B------:R-:W-:Y:S02]  /*102c0*/  FMUL.FTZ R90, R0.reuse, R90 ;  /* 0x0000005a005a7220 */ /* 0x040fe40000410000 */
[----:B------:R-:W-:Y:S01]  /*102d0*/  FMUL.FTZ R91, R0, R91 ;  /* 0x0000005b005b7220 */ /* 0x000fe20000410000 */
[C---:B--2---:R-:W-:Y:S03]  /*102e0*/  HMMA.16816.F32.BF16 R36, R144.reuse, R148, R36 ;  /* 0x000000949024723c */ /* 0x044fe60000041824 */
[C---:B------:R-:W-:Y:S02]  /*102f0*/  FMUL.FTZ R92, R2.reuse, R92 ;  /* 0x0000005c025c7220 */ /* 0x040fe40000410000 */
[----:B------:R-:W-:Y:S02]  /*10300*/  FMUL.FTZ R93, R2, R93 ;  /* 0x0000005d025d7220 */ /* 0x000fe40000410000 */
[C---:B------:R-:W-:Y:S01]  /*10310*/  FMUL.FTZ R94, R0.reuse, R94 ;  /* 0x0000005e005e7220 */ /* 0x040fe20000410000 */
[C---:B------:R-:W-:Y:S01]  /*10320*/  HMMA.16816.F32.BF16 R40, R144.reuse, R150, R40 ;  /* 0x000000969028723c */ /* 0x040fe20000041828 */
[----:B------:R-:W2:Y:S03]  /*10330*/  LDSM.16.MT88.4 R148, [R181+0x1000] ;  /* 0x00100000b594783b */ /* 0x000ea60000004200 */
[----:B------:R-:W-:Y:S02]  /*10340*/  FMUL.FTZ R95, R0, R95 ;  /* 0x0000005f005f7220 */ /* 0x000fe40000410000 */
[C---:B------:R-:W-:Y:S02]  /*10350*/  FMUL.FTZ R96, R2.reuse, R96 ;  /* 0x0000006002607220 */ /* 0x040fe40000410000 */
[----:B------:R-:W-:Y:S01]  /*10360*/  FMUL.FTZ R97, R2, R97 ;  /* 0x0000006102617220 */ /* 0x000fe20000410000 */
[C---:B-1----:R-:W-:Y:S03]  /*10370*/  HMMA.16816.F32.BF16 R44, R144.reuse, R152, R44 ;  /* 0x00000098902c723c */ /* 0x042fe6000004182c */
[C---:B------:R-:W-:Y:S02]  /*10380*/  FMUL.FTZ R98, R0.reuse, R98 ;  /* 0x0000006200627220 */ /* 0x040fe40000410000 */
[----:B------:R-:W-:Y:S02]  /*10390*/  FMUL.FTZ R99, R0, R99 ;  /* 0x0000006300637220 */ /* 0x000fe40000410000 */
[C---:B------:R-:W-:Y:S01]  /*103a0*/  FMUL.FTZ R100, R2.reuse, R100 ;  /* 0x0000006402647220 */ /* 0x040fe20000410000 */
[C---:B------:R-:W-:Y:S01]  /*103b0*/  HMMA.16816.F32.BF16 R48, R144.reuse, R154, R48 ;  /* 0x0000009a9030723c */ /* 0x040fe20000041830 */
[----:B------:R-:W1:Y:S03]  /*103c0*/  LDSM.16.MT88.4 R152, [R180+0x1000] ;  /* 0x00100000b498783b */ /* 0x000e660000004200 */
[----:B------:R-:W-:Y:S02]  /*103d0*/  FMUL.FTZ R101, R2, R101 ;  /* 0x0000006502657220 */ /* 0x000fe40000410000 */
[C---:B------:R-:W-:Y:S02]  /*103e0*/  FMUL.FTZ R102, R0.reuse, R102 ;  /* 0x0000006600667220 */ /* 0x040fe40000410000 */
[----:B------:R-:W-:Y:S04]  /*103f0*/  FMUL.FTZ R103, R0, R103 ;  /* 0x0000006700677220 */ /* 0x000fe80000410000 */
[C---:B------:R-:W-:Y:S02]  /*10400*/  FMUL.FTZ R104, R2.reuse, R104 ;  /* 0x0000006802687220 */ /* 0x040fe40000410000 */
[----:B------:R-:W-:Y:S02]  /*10410*/  FMUL.FTZ R105, R2, R105 ;  /* 0x0000006902697220 */ /* 0x000fe40000410000 */
[C---:B------:R-:W-:Y:S02]  /*10420*/  FMUL.FTZ R106, R0.reuse, R106 ;  /* 0x0000006a006a7220 */ /* 0x040fe40000410000 */
[----:B------:R-:W-:Y:S02]  /*10430*/  FMUL.FTZ R107, R0, R107 ;  /* 0x0000006b006b7220 */ /* 0x000fe40000410000 */
[C---:B------:R-:W-:Y:S01]  /*10440*/  FMUL.FTZ R108, R2.reuse, R108 ;  /* 0x0000006c026c7220 */ /* 0x040fe20000410000 */
[C---:B--2---:R-:W-:Y:S03]  /*10450*/  HMMA.16816.F32.BF16 R52, R144.reuse, R148, R52 ;  /* 0x000000949034723c */ /* 0x044fe60000041834 */
[----:B------:R-:W-:Y:S02]  /*10460*/  FMUL.FTZ R109, R2, R109 ;  /* 0x0000006d026d7220 */ /* 0x000fe40000410000 */
[C---:B------:R-:W-:Y:S02]  /*10470*/  FMUL.FTZ R110, R0.reuse, R110 ;  /* 0x0000006e006e7220 */ /* 0x040fe40000410000 */
[----:B------:R-:W-:Y:S01]  /*10480*/  FMUL.FTZ R111, R0, R111 ;  /* 0x0000006f006f7220 */ /* 0x000fe20000410000 */
[C---:B------:R-:W-:Y:S01]  /*10490*/  HMMA.16816.F32.BF16 R56, R144.reuse, R150, R56 ;  /* 0x000000969038723c */ /* 0x040fe20000041838 */
[----:B------:R-:W2:Y:S03]  /*104a0*/  LDSM.16.MT88.4 R148, [R178+0x2000] ;  /* 0x00200000b294783b */ /* 0x000ea60000004200 */
[C---:B------:R-:W-:Y:S02]  /*104b0*/  FMUL.FTZ R112, R2.reuse, R112 ;  /* 0x0000007002707220 */ /* 0x040fe40000410000 */
[----:B------:R-:W-:Y:S02]  /*104c0*/  FMUL.FTZ R113, R2, R113 ;  /* 0x0000007102717220 */ /* 0x000fe40000410000 */
[----:B------:R-:W-:Y:S01]  /*104d0*/  FMUL.FTZ R114, R0, R114 ;  /* 0x0000007200727220 */ /* 0x000fe20000410000 */
[C---:B-1----:R-:W-:Y:S03]  /*104e0*/  HMMA.16816.F32.BF16 R60, R144.reuse, R152, R60 ;  /* 0x00000098903c723c */ /* 0x042fe6000004183c */
[--C-:B------:R-:W-:Y:S02]  /*104f0*/  FFMA.FTZ R137, R162, c[0x0][0x2d0], -R161.reuse ;  /* 0x0000b400a2897a23 */ /* 0x100fe400000108a1 */
[----:B------:R-:W-:Y:S02]  /*10500*/  FMUL.FTZ R115, R0, R115 ;  /* 0x0000007300737220 */ /* 0x000fe40000410000 */
[----:B------:R1:W-:Y:S01]  /*10510*/  MUFU.EX2 R173, R137 ;  /* 0x0000008900ad7308 */ /* 0x0003e20000000800 */
[C---:B------:R-:W-:Y:S01]  /*10520*/  HMMA.16816.F32.BF16 R64, R144.reuse, R154, R64 ;  /* 0x0000009a9040723c */ /* 0x040fe20000041840 */
[----:B------:R-:W3:Y:S03]  /*10530*/  LDSM.16.MT88.4 R152, [R179+0x2000] ;  /* 0x00200000b398783b */ /* 0x000ee60000004200 */
        /* <DEDUP_REMOVED lines=9> */
[----:B-1----:R-:W-:Y:S02]  /*105d0*/  FFMA.FTZ R137, R163, c[0x0][0x2d0], -R161 ;  /* 0x0000b400a3897a23 */ /* 0x002fe400000108a1 */
[C---:B------:R-:W-:Y:S02]  /*105e0*/  FMUL.FTZ R124, R2.reuse, R124 ;  /* 0x0000007c027c7220 */ /* 0x040fe40000410000 */
[----:B------:R1:W-:Y:S01]  /*105f0*/  MUFU.EX2 R172, R137 ;  /* 0x0000008900ac7308 */ /* 0x0003e20000000800 */
[C---:B------:R-:W-:Y:S01]  /*10600*/  HMMA.16816.F32.BF16 R72, R144.reuse, R150, R72 ;  /* 0x000000969048723c */ /* 0x040fe20000041848 */
[----:B------:R-:W2:Y:S03]  /*10610*/  LDSM.16.MT88.4 R148, [R181+0x2000] ;  /* 0x00200000b594783b */ /* 0x000ea60000004200 */
[----:B------:R-:W-:Y:S02]  /*10620*/  FMUL.FTZ R125, R2, R125 ;  /* 0x0000007d027d7220 */ /* 0x000fe40000410000 */
[C---:B------:R-:W-:Y:S02]  /*10630*/  FMUL.FTZ R126, R0.reuse, R126 ;  /* 0x0000007e007e7220 */ /* 0x040fe40000410000 */
[----:B------:R-:W-:Y:S01]  /*10640*/  FMUL.FTZ R127, R0, R127 ;  /* 0x0000007f007f7220 */ /* 0x000fe20000410000 */
[C---:B---3--:R-:W-:Y:S03]  /*10650*/  HMMA.16816.F32.BF16 R76, R144.reuse, R152, R76 ;  /* 0x00000098904c723c */ /* 0x048fe6000004184c */
[C---:B------:R-:W-:Y:S02]  /*10660*/  FMUL.FTZ R128, R2.reuse, R128 ;  /* 0x0000008002807220 */ /* 0x040fe40000410000 */
[----:B------:R-:W-:Y:S02]  /*10670*/  FMUL.FTZ R129, R2, R129 ;  /* 0x0000008102817220 */ /* 0x000fe40000410000 */
[----:B------:R-:W-:Y:S01]  /*10680*/  FMUL.FTZ R130, R0, R130 ;  /* 0x0000008200827220 */ /* 0x000fe20000410000 */
[C---:B------:R-:W-:Y:S01]  /*10690*/  HMMA.16816.F32.BF16 R80, R144.reuse, R154, R80 ;  /* 0x0000009a9050723c */ /* 0x040fe20000041850 */
[----:B------:R-:W3:Y:S03]  /*106a0*/  LDSM.16.MT88.4 R152, [R180+0x2000] ;  /* 0x00200000b498783b */ /* 0x000ee60000004200 */
[----:B-1----:R-:W-:Y:S02]  /*106b0*/  FFMA.FTZ R137, R190, c[0x0][0x2d0], -R136 ;  /* 0x0000b400be897a23 */ /* 0x002fe40000010888 */
[----:B------:R-:W-:Y:S02]  /*106c0*/  FMUL.FTZ R131, R0, R131 ;  /* 0x0000008300837220 */ /* 0x000fe40000410000 */
[----:B------:R1:W-:Y:S01]  /*106d0*/  MUFU.EX2 R164, R137 ;  /* 0x0000008900a47308 */ /* 0x0003e20000000800 */
[----:B------:R-:W-:Y:S03]  /*106e0*/  FFMA.FTZ R2, R2, R195, R187 ;  /* 0x000000c302027223 */ /* 0x000fe600000100bb */
[----:B------:R-:W-:Y:S02]  /*106f0*/  FFMA.FTZ R0, R0, R194, R171 ;  /* 0x000000c200007223 */ /* 0x000fe400000100ab */
[----:B------:R-:W-:Y:S02]  /*10700*/  FADD.FTZ R2, R186, R2 ;  /* 0x00000002ba027221 */ /* 0x000fe40000010000 */
[----:B------:R-:W-:Y:S02]  /*10710*/  FADD.FTZ R0, R170, R0 ;  /* 0x00000000aa007221 */ /* 0x000fe40000010000 */
[----:B------:R-:W-:Y:S02]  /*10720*/  FADD.FTZ R2, R175, R2 ;  /* 0x00000002af027221 */ /* 0x000fe40000010000 */
[----:B------:R-:W-:Y:S01]  /*10730*/  FADD.FTZ R0, R169, R0 ;  /* 0x00000000a9007221 */ /* 0x000fe20000010000 */
[C---:B--2---:R-:W-:Y:S08]  /*10740*/  HMMA.16816.F32.BF16 R84, R144.reuse, R148, R84 ;  /* 0x000000949054723c */ /* 0x044ff00000041854 */
[C---:B------:R-:W-:Y:S01]  /*10750*/  HMMA.16816.F32.BF16 R88, R144.reuse, R150, R88 ;  /* 0x000000969058723c */ /* 0x040fe20000041858 */
[----:B------:R-:W2:Y:S03]  /*10760*/  LDSM.16.MT88.4 R148, [R178+0x3000] ;  /* 0x00300000b294783b */ /* 0x000ea60000004200 */
[--C-:B-1----:R-:W-:Y:S04]  /*10770*/  FFMA.FTZ R137, R191, c[0x0][0x2d0], -R136.reuse ;  /* 0x0000b400bf897a23 */ /* 0x102fe80000010888 */
[----:B------:R1:W4:Y:S01]  /*10780*/  MUFU.EX2 R165, R137 ;  /* 0x0000008900a57308 */ /* 0x0003220000000800 */
[C---:B---3--:R-:W-:Y:S08]  /*10790*/  HMMA.16816.F32.BF16 R92, R144.reuse, R152, R92 ;  /* 0x00000098905c723c */ /* 0x048ff0000004185c */
[C---:B------:R-:W-:Y:S01]  /*107a0*/  HMMA.16816.F32.BF16 R96, R144.reuse, R154, R96 ;  /* 0x0000009a9060723c */ /* 0x040fe20000041860 */
[----:B------:R-:W3:Y:S03]  /*107b0*/  LDSM.16.MT88.4 R152, [R179+0x3000] ;  /* 0x00300000b398783b */ /* 0x000ee60000004200 */
[--C-:B-1----:R-:W-:Y:S04]  /*107c0*/  FFMA.FTZ R137, R192, c[0x0][0x2d0], -R161.reuse ;  /* 0x0000b400c0897a23 */ /* 0x102fe800000108a1 */
[----:B------:R1:W-:Y:S01]  /*107d0*/  MUFU.EX2 R167, R137 ;  /* 0x0000008900a77308 */ /* 0x0003e20000000800 */
[C---:B--2---:R-:W-:Y:S08]  /*107e0*/  HMMA.16816.F32.BF16 R100, R144.reuse, R148, R100 ;  /* 0x000000949064723c */ /* 0x044ff00000041864 */
[C---:B------:R-:W-:Y:S01]  /*107f0*/  HMMA.16816.F32.BF16 R104, R144.reuse, R150, R104 ;  /* 0x000000969068723c */ /* 0x040fe20000041868 */
[----:B------:R-:W2:Y:S07]  /*10800*/  LDSM.16.MT88.4 R148, [R181+0x3000] ;  /* 0x00300000b594783b */ /* 0x000eae0000004200 */
[C---:B---3--:R-:W-:Y:S04]  /*10810*/  HMMA.16816.F32.BF16 R108, R144.reuse, R152, R108 ;  /* 0x00000098906c723c */ /* 0x048fe8000004186c */
[----:B-1----:R-:W-:Y:S01]  /*10820*/  FFMA.FTZ R137, R193, c[0x0][0x2d0], -R161 ;  /* 0x0000b400c1897a23 */ /* 0x002fe200000108a1 */
[----:B----4-:R-:W-:Y:S03]  /*10830*/  F2FP.BF16.PACK_AB R161, R165, R164 ;  /* 0x000000a4a5a1723e */ /* 0x010fe600000010ff */
[----:B------:R-:W1:Y:S01]  /*10840*/  MUFU.EX2 R166, R137 ;  /* 0x0000008900a67308 */ /* 0x000e620000000800 */
[C---:B------:R-:W-:Y:S01]  /*10850*/  HMMA.16816.F32.BF16 R112, R144.reuse, R154, R112 ;  /* 0x0000009a9070723c */ /* 0x040fe20000041870 */
[----:B------:R-:W3:Y:S07]  /*10860*/  LDSM.16.MT88.4 R152, [R180+0x3000] ;  /* 0x00300000b498783b */ /* 0x000eee0000004200 */
[C---:B--2---:R-:W-:Y:S04]  /*10870*/  HMMA.16816.F32.BF16 R116, R144.reuse, R148, R116 ;  /* 0x000000949074723c */ /* 0x044fe80000041874 */
[----:B-1----:R-:W-:Y:S01]  /*10880*/  F2FP.BF16.PACK_AB R162, R166, R167 ;  /* 0x000000a7a6a2723e */ /* 0x002fe200000010ff */
[--C-:B------:R-:W-:Y:S02]  /*10890*/  FFMA.FTZ R137, R143, c[0x0][0x2d0], -R136.reuse ;  /* 0x0000b4008f897a23 */ /* 0x100fe40000010888 */
[----:B------:R-:W-:Y:S01]  /*108a0*/  FFMA.FTZ R136, R160, c[0x0][0x2d0], -R136 ;  /* 0x0000b400a0887a23 */ /* 0x000fe20000010888 */
[----:B------:R-:W-:Y:S01]  /*108b0*/  F2FP.BF16.PACK_AB R160, R172, R173 ;  /* 0x000000adaca0723e */ /* 0x000fe200000010ff */
[C---:B------:R-:W-:Y:S01]  /*108c0*/  HMMA.16816.F32.BF16 R120, R144.reuse, R150, R120 ;  /* 0x000000969078723c */ /* 0x040fe20000041878 */
[----:B------:R-:W1:Y:S01]  /*108d0*/  LDSM.16.MT88.4 R148, [R178+0x800] ;  /* 0x00080000b294783b */ /* 0x000e620000004200 */
[----:B------:R-:W-:Y:S06]  /*108e0*/  MUFU.EX2 R137, R137 ;  /* 0x0000008900897308 */ /* 0x000fec0000000800 */
[C---:B---3--:R-:W-:Y:S04]  /*108f0*/  HMMA.16816.F32.BF16 R124, R144.reuse, R152, R124 ;  /* 0x00000098907c723c */ /* 0x048fe8000004187c */
[----:B------:R-:W2:Y:S04]  /*10900*/  MUFU.EX2 R136, R136 ;  /* 0x0000008800887308 */ /* 0x000ea80000000800 */
[----:B------:R-:W-:Y:S04]  /*10910*/  HMMA.16816.F32.BF16 R128, R144, R154, R128 ;  /* 0x0000009a9080723c */ /* 0x000fe80000041880 */
[----:B--2---:R-:W-:Y:S07]  /*10920*/  F2FP.BF16.PACK_AB R163, R136, R137 ;  /* 0x0000008988a3723e */ /* 0x004fee00000010ff */
[C---:B-1----:R-:W-:Y:S01]  /*10930*/  HMMA.16816.F32.BF16 R144, R160.reuse, R148, R4 ;  /* 0x00000094a090723c */ /* 0x042fe20000041804 */
[----:B------:R-:W1:Y:S07]  /*10940*/  LDSM.16.MT88.4 R4, [R181+0x800] ;  /* 0x00080000b504783b */ /* 0x000e6e0000004200 */
[C---:B------:R-:W-:Y:S01]  /*10950*/  HMMA.16816.F32.BF16 R148, R160.reuse, R150, R8 ;  /* 0x00000096a094723c */ /* 0x040fe20000041808 */
[----:B------:R-:W2:Y:S07]  /*10960*/  LDSM.16.MT88.4 R8, [R180+0x800] ;  /* 0x00080000b408783b */ /* 0x000eae0000004200 */
[C---:B------:R-:W-:Y:S01]  /*10970*/  HMMA.16816.F32.BF16 R152, R160.reuse, R156, R12 ;  /* 0x0000009ca098723c */ /* 0x040fe2000004180c */
[----:B------:R-:W3:Y:S07]  /*10980*/  LDSM.16.MT88.4 R12, [R178+0x1800] ;  /* 0x00180000b20c783b */ /* 0x000eee0000004200 */
[C---:B------:R-:W-:Y:S08]  /*10990*/  HMMA.16816.F32.BF16 R156, R160.reuse, R158, R16 ;  /* 0x0000009ea09c723c */ /* 0x040ff00000041810 */
        /* <DEDUP_REMOVED lines=35> */
[C---:B-1----:R-:W-:Y:S07]  /*10bd0*/  HMMA.16816.F32.BF16 R116, R160.reuse, R4, R116 ;  /* 0x00000004a074723c */ /* 0x042fee0000041874 */
[----:B------:R-:W-:Y:S01]  /*10be0*/  FADD.FTZ R4, R174, R2 ;  /* 0x00000002ae047221 */ /* 0x000fe20000010000 */
[C---:B------:R-:W-:Y:S04]  /*10bf0*/  HMMA.16816.F32.BF16 R120, R160.reuse, R6, R120 ;  /* 0x00000006a078723c */ /* 0x040fe80000041878 */
[----:B------:R-:W-:Y:S02]  /*10c00*/  FADD.FTZ R2, R168, R0 ;  /* 0x00000000a8027221 */ /* 0x000fe40000010000 */
[----:B------:R-:W-:Y:S02]  /*10c10*/  FADD.FTZ R0, R173, R4 ;  /* 0x00000004ad007221 */ /* 0x000fe40000010000 */
[C---:B--2---:R-:W-:Y:S04]  /*10c20*/  HMMA.16816.F32.BF16 R124, R160.reuse, R8, R124 ;  /* 0x00000008a07c723c */ /* 0x044fe8000004187c */
[----:B------:R-:W-:Y:S02]  /*10c30*/  FADD.FTZ R2, R164, R2 ;  /* 0x00000002a4027221 */ /* 0x000fe40000010000 */
[----:B------:R-:W-:Y:S01]  /*10c40*/  FADD.FTZ R0, R172, R0 ;  /* 0x00000000ac007221 */ /* 0x000fe20000010000 */
[-C--:B------:R-:W-:Y:S01]  /*10c50*/  MOV R8, R3.reuse ;  /* 0x0000000300087202 */ /* 0x080fe20000000f00 */
[----:B------:R-:W-:Y:S01]  /*10c60*/  FADD.FTZ R4, R165, R2 ;  /* 0x00000002a5047221 */ /* 0x000fe20000010000 */
[----:B------:R-:W-:Y:S03]  /*10c70*/  HMMA.16816.F32.BF16 R128, R160, R10, R128 ;  /* 0x0000000aa080723c */ /* 0x000fe60000041880 */
[----:B------:R-:W-:Y:S02]  /*10c80*/  FADD.FTZ R2, R167, R0 ;  /* 0x00000000a7027221 */ /* 0x000fe40000010000 */
[----:B------:R-:W-:Y:S01]  /*10c90*/  FADD.FTZ R0, R137, R4 ;  /* 0x0000000489007221 */ /* 0x000fe20000010000 */
[----:B------:R-:W-:Y:S01]  /*10ca0*/  MOV R137, R3 ;  /* 0x0000000300897202 */ /* 0x000fe20000000f00 */
[----:B------:R-:W-:Y:S02]  /*10cb0*/  FADD.FTZ R195, R166, R2 ;  /* 0x00000002a6c37221 */ /* 0x000fe40000010000 */
[----:B------:R-:W-:Y:S03]  /*10cc0*/  FADD.FTZ R194, R136, R0 ;  /* 0x0000000088c27221 */ /* 0x000fe60000010000 */
[----:B------:R-:W-:Y:S01]  /*10cd0*/  MOV R136, R135 ;  /* 0x0000008700887202 */ /* 0x000fe20000000f00 */
[----:B------:R-:W-:-:S05]  /*10ce0*/  @P0 BRA `(.L_x_229) ;  /* 0xffffe04000000947 */ /* 0x000fca000383ffff */
.L_x_228:
[----:B------:R-:W-:Y:S01]  /*10cf0*/  @!UPT UIADD3 URZ, URZ, URZ, URZ ;  /* 0x0000003f3f3ff290 */ /* 0x000fe2000fffe03f */
[----:B------:R-:W-:Y:S05]  /*10d00*/  BRA.DIV ~URZ, `(.L_x_230) ;  /* 0x00005b427f007947 */ /* 0x000fea000b800000 */
[----:B------:R-:W1:Y:S04]  /*10d10*/  SHFL.BFLY PT, R0, R195, 0x2, 0x1f ;  /* 0x0c401f00c3007f89 */ /* 0x000e6800000e0000 */
[----:B------:R-:W2:Y:S01]  /*10d20*/  SHFL.BFLY PT, R2, R194, 0x2, 0x1f ;  /* 0x0c401f00c2027f89 */ /* 0x000ea200000e0000 */
[----:B-1----:R-:W-:-:S02]  /*10d30*/  FADD.FTZ R0, R0, R195 ;  /* 0x000000c300007221 */ /* 0x002fc40000010000 */
[----:B--2---:R-:W-:-:S03]  /*10d40*/  FADD.FTZ R4, R2, R194 ;  /* 0x000000c202047221 */ /* 0x004fc60000010000 */
[----:B------:R-:W1:Y:S04]  /*10d50*/  SHFL.BFLY PT, R5, R0, 0x1, 0x1f ;  /* 0x0c201f0000057f89 */ /* 0x000e6800000e0000 */
[----:B------:R2:W3:Y:S01]  /*10d60*/  SHFL.BFLY PT, R3, R4, 0x1, 0x1f ;  /* 0x0c201f0004037f89 */ /* 0x0004e200000e0000 */
[----:B-1----:R-:W-:-:S05]  /*10d70*/  FADD.FTZ R0, R0, R5 ;  /* 0x0000000500007221 */ /* 0x002fca0000010000 */
.L_x_299:
[----:B------:R-:W-:Y:S01]  /*10d80*/  FSETP.NE.FTZ.AND P1, PT, R0, RZ, PT ;  /* 0x000000ff0000720b */ /* 0x000fe20003f35000 */
[----:B---3--:R-:W-:Y:S01]  /*10d90*/  FADD.FTZ R3, R3, R4 ;  /* 0x0000000403037221 */ /* 0x008fe20000010000 */
[----:B------:R-:W-:Y:S02]  /*10da0*/  MOV R2, RZ ;  /* 0x000000ff00027202 */ /* 0x000fe40000000f00 */
[----:B------:R-:W-:Y:S02]  /*10db0*/  MOV R136, 0xff800000 ;  /* 0xff80000000887802 */ /* 0x000fe40000000f00 */
[----:B------:R-:W-:-:S07]  /*10dc0*/  FSETP.NE.FTZ.AND P0, PT, R3, RZ, PT ;  /* 0x000000ff0300720b */ /* 0x000fce0003f15000 */
[----:B------:R-:W1:Y:S01]  /*10dd0*/  @P1 MUFU.RCP R2, R0 ;  /* 0x0000000000021308 */ /* 0x000e620000001000 */
[----:B--2---:R-:W-:-:S05]  /*10de0*/  @P1 MOV R4, 0x3f317218 ;  /* 0x3f31721800041802 */ /* 0x004fca0000000f00 */
[----:B------:R-:W-:Y:S02]  /*10df0*/  @P1 FMUL.FTZ R4, R4, c[0x0][0x2d0] ;  /* 0x0000b40004041a20 */ /* 0x000fe40000410000 */
[----:B------:R2:W-:Y:S01]  /*10e00*/  @P1 MUFU.LG2 R5, R0 ;  /* 0x0000000000051308 */ /* 0x0005e20000000c00 */
        /* <DEDUP_REMOVED lines=34> */
[C---:B------:R-:W-:Y:S01]  /*11030*/  FMUL.FTZ R156, R2.reuse, R20 ;  /* 0x00000014029c7220 */ /* 0x040fe20000410000 */
[----:B------:R-:W-:Y:S01]  /*11040*/  MOV R20, 0xff800000 ;  /* 0xff80000000147802 */ /* 0x000fe20000000f00 */
        /* <DEDUP_REMOVED lines=31> */
[----:B------:R2:W3:Y:S01]  /*11240*/  @P0 MUFU.LG2 R2, R3 ;  /* 0x0000000300020308 */ /* 0x0004e20000000c00 */
[----:B-1----:R-:W-:-:S02]  /*11250*/  FMUL.FTZ R120, R0, R146 ;  /* 0x0000009200787220 */ /* 0x002fc40000410000 */
[C---:B------:R-:W-:Y:S02]  /*11260*/  FMUL.FTZ R121, R0.reuse, R147 ;  /* 0x0000009300797220 */ /* 0x040fe40000410000 */
[C---:B------:R-:W-:Y:S02]  /*11270*/  FMUL.FTZ R146, R0.reuse, R150 ;  /* 0x0000009600927220 */ /* 0x040fe40000410000 */
[C---:B------:R-:W-:Y:S02]  /*11280*/  FMUL.FTZ R147, R0.reuse, R151 ;  /* 0x0000009700937220 */ /* 0x040fe40000410000 */
[C---:B------:R-:W-:Y:S02]  /*11290*/  FMUL.FTZ R124, R0.reuse, R154 ;  /* 0x0000009a007c7220 */ /* 0x040fe40000410000 */
[C---:B------:R-:W-:Y:S02]  /*112a0*/  FMUL.FTZ R125, R0.reuse, R155 ;  /* 0x0000009b007d7220 */ /* 0x040fe40000410000 */
[----:B------:R-:W-:-:S02]  /*112b0*/  FMUL.FTZ R150, R0, R22 ;  /* 0x0000001600967220 */ /* 0x000fc40000410000 */
[C---:B------:R-:W-:Y:S01]  /*112c0*/  FMUL.FTZ R151, R0.reuse, R23 ;  /* 0x0000001700977220 */ /* 0x040fe20000410000 */
[----:B--2---:R-:W-:Y:S01]  /*112d0*/  @P0 MOV R3, 0x3f317218 ;  /* 0x3f31721800030802 */ /* 0x004fe20000000f00 */
[C---:B------:R-:W-:Y:S02]  /*112e0*/  FMUL.FTZ R154, R0.reuse, R34 ;  /* 0x00000022009a7220 */ /* 0x040fe40000410000 */
[C---:B------:R-:W-:Y:S02]  /*112f0*/  FMUL.FTZ R155, R0.reuse, R35 ;  /* 0x00000023009b7220 */ /* 0x040fe40000410000 */
[----:B------:R-:W-:Y:S02]  /*11300*/  @P1 FMUL.FTZ R5, R5, 0.69314718246459960938 ;  /* 0x3f31721805051820 */ /* 0x000fe40000410000 */
        /* <DEDUP_REMOVED lines=15> */
[----:B------:R-:W-:Y:S02]  /*11400*/  FMUL.FTZ R55, R0, R67 ;  /* 0x0000004300377220 */ /* 0x000fe40000410000 */
[----:B------:R-:W-:Y:S01]  /*11410*/  @P1 FFMA.FTZ R136, R4, R135, R5 ;  /* 0x0000008704881223 */ /* 0x000fe20000010005 */
[----:B------:R-:W-:Y:S01]  /*11420*/  MOV R4, 0x1 ;  /* 0x0000000100047802 */ /* 0x000fe20000000f00 */
        /* <DEDUP_REMOVED lines=8> */
[----:B---3--:R-:W-:-:S02]  /*114b0*/  @P0 FMUL.FTZ R2, R2, 0.69314718246459960938 ;  /* 0x3f31721802020820 */ /* 0x008fc40000410000 */
[----:B------:R-:W-:Y:S02]  /*114c0*/  @P0 FMUL.FTZ R3, R3, c[0x0][0x2d0] ;  /* 0x0000b40003030a20 */ /* 0x000fe40000410000 */
        /* <DEDUP_REMOVED lines=32> */
.L_x_161:
[----:B------:R-:W1:Y:S01]  /*116d0*/  S2R R2, SR_TID.X ;  /* 0x0000000000027919 */ /* 0x000e620000002100 */
[----:B------:R-:W-:Y:S01]  /*116e0*/  BSSY B0, `(.L_x_231) ;  /* 0x0000010000007945 */ /* 0x000fe20003800000 */
[----:B-1----:R-:W-:-:S13]  /*116f0*/  LOP3.LUT P0, RZ, R2, 0xff, RZ, 0xc0, !PT ;  /* 0x000000ff02ff7812 */ /* 0x002fda000780c0ff */
[----:B------:R-:W-:Y:S05]  /*11700*/  @P0 BRA `(.L_x_232) ;  /* 0x000000d000000947 */ /* 0x000fea0003800000 */
[----:B------:R-:W1:Y:S01]  /*11710*/  S2R R4, SR_LANEID ;  /* 0x0000000000047919 */ /* 0x000e620000000000 */
[----:B------:R-:W-:Y:S01]  /*11720*/  VOTEU.ANY UR4, UPT, PT ;  /* 0x0000000000047886 */ /* 0x000fe200038e0100 */
[----:B------:R-:W-:Y:S01]  /*11730*/  IMAD.MOV.U32 R5, RZ, RZ, c[0x0][0x564] ;  /* 0x00015900ff057624 */ /* 0x000fe200078e00ff */
[----:B------:R-:W1:Y:S08]  /*11740*/  FLO.U32 R3, UR4 ;  /* 0x0000000400037d00 */ /* 0x000e7000080e0000 */
[----:B------:R-:W2:Y:S01]  /*11750*/  POPC R2, UR4 ;  /* 0x0000000400027d09 */ /* 0x000ea20008000000 */
[----:B-1----:R-:W-:Y:S01]  /*11760*/  ISETP.EQ.U32.AND P0, PT, R3, R4, PT ;  /* 0x000000040300720c */ /* 0x002fe20003f02070 */
[----:B------:R-:W-:-:S12]  /*11770*/  IMAD.MOV.U32 R4, RZ, RZ, c[0x0][0x560] ;  /* 0x00015800ff047624 */ /* 0x000fd800078e00ff */
[----:B--2---:R1:W2:Y:S04]  /*11780*/  @P0 ATOMG.E.ADD.STRONG.GPU PT, R2, [R4.64], R2 ;  /* 0x00000002040209a8 */ /* 0x0042a800081ee1c6 */
[----:B-1----:R-:W1:Y:S04]  /*11790*/  S2R R4, SR_LTMASK ;  /* 0x0000000000047919 */ /* 0x002e680000003900 */
[----:B--2---:R1:W2:Y:S02]  /*117a0*/  SHFL.IDX PT, R3, R2, R3, 0x1f ;  /* 0x00001f0302037589 */ /* 0x0042a400000e0000 */
[----:B-1----:R-:W-:-:S06]  /*117b0*/  LOP3.LUT R2, R4, UR4, RZ, 0xc0, !PT ;  /* 0x0000000404027c12 */ /* 0x002fcc000f8ec0ff */
[----:B------:R-:W2:Y:S02]  /*117c0*/  POPC R2, R2 ;  /* 0x0000000200027309 */ /* 0x000ea40000000000 */
[----:B--2---:R-:W-:-:S06]  /*117d0*/  IADD3 R212, R3, c[0x0][0xc], R2 ;  /* 0x0000030003d47a10 */ /* 0x004fcc0007ffe002 */
.L_x_232:
[----:B------:R-:W-:Y:S05]  /*117e0*/  BSYNC B0 ;  /* 0x0000000000007941 */ /* 0x000fea0003800000 */
.L_x_231:
[----:B------:R-:W-:Y:S01]  /*117f0*/  PRMT R0, R0, 0x9910, RZ ;  /* 0x0000991000007816 */ /* 0x000fe200000000ff */
[----:B------:R-:W-:Y:S01]  /*11800*/  BSSY B1, `(.L_x_233) ;  /* 0x00003df000017945 */ /* 0x000fe20003800000 */
[----:B------:R-:W-:Y:S02]  /*11810*/  IMAD.MOV.U32 R21, RZ, RZ, R212 ;  /* 0x000000ffff157224 */ /* 0x000fe400078e00d4 */
[----:B------:R-:W-:-:S13]  /*11820*/  ISETP.NE.AND P0, PT, R0, RZ, PT ;  /* 0x000000ff0000720c */ /* 0x000fda0003f05270 */
[----:B------:R-:W-:Y:S05]  /*11830*/  @!P0 BRA `(.L_x_234) ;  /* 0x0000308000008947 */ /* 0x000fea0003800000 */
[----:B------:R-:W-:Y:S01]  /*11840*/  WARPSYNC 0xffffffff ;  /* 0xffffffff00007948 */ /* 0x000fe20003800000 */
[----:B------:R-:W-:Y:S01]  /*11850*/  BAR.SYNC.DEFER_BLOCKING 0x1, 0x100 ;  /* 0x0044000000007b1d */ /* 0x000fe20000010000 */
[----:B------:R-:W-:Y:S01]  /*11860*/  F2FP.BF16.PACK_AB R0, R161, R160 ;  /* 0x000000a0a100723e */ /* 0x000fe200000010ff */
[----:B------:R-:W-:Y:S01]  /*11870*/  IMAD.MOV.U32 R6, RZ, RZ, 0x4 ;  /* 0x00000004ff067424 */ /* 0x000fe200078e00ff */
[----:B------:R-:W-:Y:S01]  /*11880*/  F2FP.BF16.PACK_AB R2, R121, R120 ;  /* 0x000000787902723e */ /* 0x000fe200000010ff */
[----:B------:R-:W-:Y:S01]  /*11890*/  IMAD.MOV.U32 R13, RZ, RZ, c[0x0][0x388] ;  /* 0x0000e200ff0d7624 */ /* 0x000fe200078e00ff */
[----:B------:R-:W-:Y:S01]  /*118a0*/  F2FP.BF16.PACK_AB R3, R145, R144 ;  /* 0x000000909103723e */ /* 0x000fe200000010ff */
[----:B------:R-:W-:Y:S01]  /*118b0*/  IMAD.WIDE R6, R206, R6, c[0x0][0x500] ;  /* 0x00014000ce067625 */ /* 0x000fe200078e0206 */
[----:B------:R-:W-:Y:S02]  /*118c0*/  F2FP.BF16.PACK_AB R4, R97, R96 ;  /* 0x000000606104723e */ /* 0x000fe400000010ff */
[----:B------:R-:W-:-:S02]  /*118d0*/  ISETP.NE.U32.AND P0, PT, RZ, c[0x0][0x508], PT ;  /* 0x00014200ff007a0c */ /* 0x000fc40003f05070 */
[----:B------:R-:W-:Y:S02]  /*118e0*/  ISETP.NE.U32.AND P2, PT, RZ, c[0x0][0x500], PT ;  /* 0x00014000ff007a0c */ /* 0x000fe40003f45070 */
[----:B------:R-:W-:Y:S02]  /*118f0*/  ISETP.NE.AND.EX P1, PT, RZ, c[0x0][0x50c], PT, P0 ;  /* 0x00014300ff007a0c */ /* 0x000fe40003f25300 */
[----:B------:R-:W-:Y:S01]  /*11900*/  ISETP.NE.AND.EX P2, PT, RZ, c[0x0][0x504], PT, P2 ;  /* 0x00014100ff007a0c */ /* 0x000fe20003f45320 */
[----:B------:R1:W-:Y:S04]  /*11910*/  STS [R223+0x80], R0 ;  /* 0x00008000df007388 */ /* 0x0003e80000000800 */
[----:B------:R2:W-:Y:S04]  /*11920*/  STS [R223+0x480], R2 ;  /* 0x00048002df007388 */ /* 0x0005e80000000800 */
[----:B------:R3:W-:Y:S01]  /*11930*/  STS [R224], R3 ;  /* 0x00000003e0007388 */ /* 0x0007e20000000800 */
[----:B-1----:R-:W-:-:S02]  /*11940*/  F2FP.BF16.PACK_AB R0, R147, R146 ;  /* 0x000000929300723e */ /* 0x002fc400000010ff */
[----:B--2---:R-:W-:-:S03]  /*11950*/  F2FP.BF16.PACK_AB R2, R149, R148 ;  /* 0x000000949502723e */ /* 0x004fc600000010ff */
[----:B------:R1:W-:Y:S01]  /*11960*/  STS [R224+0x400], R0 ;  /* 0x00040000e0007388 */ /* 0x0003e20000000800 */
[----:B---3--:R-:W-:-:S03]  /*11970*/  F2FP.BF16.PACK_AB R3, R125, R124 ;  /* 0x0000007c7d03723e */ /* 0x008fc600000010ff */
[----:B------:R2:W-:Y:S04]  /*11980*/  STS [R226+0x80], R2 ;  /* 0x00008002e2007388 */ /* 0x0005e80000000800 */
[----:B------:R3:W-:Y:S01]  /*11990*/  STS [R226+0x480], R3 ;  /* 0x00048003e2007388 */ /* 0x0007e20000000800 */
[----:B-1----:R-:W-:Y:S02]  /*119a0*/  F2FP.BF16.PACK_AB R0, R153, R152 ;  /* 0x000000989900723e */ /* 0x002fe400000010ff */
[----:B--2---:R-:W-:-:S03]  /*119b0*/  F2FP.BF16.PACK_AB R2, R129, R128 ;  /* 0x000000808102723e */ /* 0x004fc600000010ff */
[----:B------:R1:W-:Y:S01]  /*119c0*/  STS [R225], R0 ;  /* 0x00000000e1007388 */ /* 0x0003e20000000800 */
[----:B---3--:R-:W-:-:S03]  /*119d0*/  F2FP.BF16.PACK_AB R3, R157, R156 ;  /* 0x0000009c9d03723e */ /* 0x008fc600000010ff */
[----:B------:R2:W-:Y:S04]  /*119e0*/  STS [R225+0x400], R2 ;  /* 0x00040002e1007388 */ /* 0x0005e80000000800 */
[----:B------:R3:W-:Y:S01]  /*119f0*/  STS [R230+0x80], R3 ;  /* 0x00008003e6007388 */ /* 0x0007e20000000800 */
        /* <DEDUP_REMOVED lines=8> */
[----:B------:R1:W-:Y:S01]  /*11a80*/  STS [R229+0x80], R0 ;  /* 0x00008000e5007388 */ /* 0x0003e20000000800 */
        /* <DEDUP_REMOVED lines=80> */
[----:B------:R3:W-:Y:S04]  /*11f90*/  STS [R226+0xc480], R4 ;  /* 0x00c48004e2007388 */ /* 0x0007e80000000800 */
[----:B------:R4:W-:Y:S01]  /*11fa0*/  STS [R225+0xc000], R2 ;  /* 0x00c00002e1007388 */ /* 0x0009e20000000800 */
[----:B-1----:R-:W-:Y:S02]  /*11fb0*/  F2FP.BF16.PACK_AB R0, R169, R168 ;  /* 0x000000a8a900723e */ /* 0x002fe400000010ff */
[----:B--2---:R-:W-:-:S03]  /*11fc0*/  F2FP.BF16.PACK_AB R3, R165, R164 ;  /* 0x000000a4a503723e */ /* 0x004fc600000010ff */
[----:B------:R1:W-:Y:S01]  /*11fd0*/  STS [R225+0xc400], R0 ;  /* 0x00c40000e1007388 */ /* 0x0003e20000000800 */
[----:B---3--:R-:W-:-:S03]  /*11fe0*/  @P1 LEA R4, P0, R206, c[0x0][0x508], 0x2 ;  /* 0x00014200ce041a11 */ /* 0x008fc600078010ff */
[----:B------:R2:W-:Y:S01]  /*11ff0*/  STS [R230+0xc080], R3 ;  /* 0x00c08003e6007388 */ /* 0x0005e20000000800 */
[----:B----4-:R-:W-:Y:S02]  /*12000*/  F2FP.BF16.PACK_AB R2, R107, R106 ;  /* 0x0000006a6b02723e */ /* 0x010fe400000010ff */
[----:B------:R-:W-:-:S03]  /*12010*/  @P1 LEA.HI.X R5, R206, c[0x0][0x50c], R221, 0x2, P0 ;  /* 0x00014300ce051a11 */ /* 0x000fc600000f14dd */
[----:B------:R3:W-:Y:S01]  /*12020*/  STS [R230+0xc480], R2 ;  /* 0x00c48002e6007388 */ /* 0x0007e20000000800 */
[----:B-1----:R-:W-:Y:S02]  /*12030*/  F2FP.BF16.PACK_AB R0, R117, R116 ;  /* 0x000000747500723e */ /* 0x002fe400000010ff */
[----:B--2---:R-:W-:-:S03]  /*12040*/  F2FP.BF16.PACK_AB R3, R103, R102 ;  /* 0x000000666703723e */ /* 0x004fc600000010ff */
[----:B------:R1:W-:Y:S04]  /*12050*/  STS [R228+0xc000], R0 ;  /* 0x00c00000e4007388 */ /* 0x0003e80000000800 */
[----:B------:R2:W-:Y:S01]  /*12060*/  STS [R228+0xc400], R3 ;  /* 0x00c40003e4007388 */ /* 0x0005e20000000800 */
[----:B---3--:R-:W-:-:S05]  /*12070*/  F2FP.BF16.PACK_AB R2, R113, R112 ;  /* 0x000000707102723e */ /* 0x008fca00000010ff */
[----:B------:R3:W-:Y:S01]  /*12080*/  STS [R229+0xc080], R2 ;  /* 0x00c08002e5007388 */ /* 0x0007e20000000800 */
[----:B-1----:R-:W-:Y:S02]  /*12090*/  F2FP.BF16.PACK_AB R0, R99, R98 ;  /* 0x000000626300723e */ /* 0x002fe400000010ff */
[----:B--2---:R-:W-:-:S03]  /*120a0*/  F2FP.BF16.PACK_AB R3, R105, R104 ;  /* 0x000000686903723e */ /* 0x004fc600000010ff */
[----:B------:R1:W-:Y:S04]  /*120b0*/  STS [R229+0xc480], R0 ;  /* 0x00c48000e5007388 */ /* 0x0003e80000000800 */
[----:B------:R2:W-:Y:S01]  /*120c0*/  STS [R227+0xc000], R3 ;  /* 0x00c00003e3007388 */ /* 0x0005e20000000800 */
[----:B---3--:R-:W-:Y:S01]  /*120d0*/  IMAD.MOV.U32 R2, RZ, RZ, RZ ;  /* 0x000000ffff027224 */ /* 0x008fe200078e00ff */
[----:B-1----:R-:W-:-:S05]  /*120e0*/  F2FP.BF16.PACK_AB R0, R91, R90 ;  /* 0x0000005a5b00723e */ /* 0x002fca00000010ff */
[----:B------:R1:W-:Y:S04]  /*120f0*/  STS [R227+0xc400], R0 ;  /* 0x00c40000e3007388 */ /* 0x0003e80000000800 */
[----:B------:R-:W-:Y:S06]  /*12100*/  BAR.SYNC.DEFER_BLOCKING 0x1, 0x100 ;  /* 0x0044000000007b1d */ /* 0x000fec0000010000 */
[----:B------:R1:W5:Y:S04]  /*12110*/  @P1 LDG.E R13, [R4.64] ;  /* 0x00000006040d1981 */ /* 0x000368000c1e1900 */
[----:B------:R1:W5:Y:S01]  /*12120*/  @P2 LDG.E R2, [R6.64] ;  /* 0x0000000606022981 */ /* 0x000362000c1e1900 */
[----:B------:R-:W-:-:S04]  /*12130*/  ISETP.NE.AND P0, PT, R222, RZ, PT ;  /* 0x000000ffde00720c */ /* 0x000fc80003f05270 */
[----:B--2---:R-:W-:Y:S01]  /*12140*/  SEL R3, R222, c[0x0][0x3d4], P0 ;  /* 0x0000f500de037a07 */ /* 0x004fe20000000000 */
[----:B------:R-:W-:Y:S05]  /*12150*/  @P1 BRA `(.L_x_235) ;  /* 0x0000004000001947 */ /* 0x000fea0003800000 */
[----:B------:R-:W-:Y:S05]  /*12160*/  @!P2 BRA `(.L_x_235) ;  /* 0x000000300000a947 */ /* 0x000fea0003800000 */
[----:B-1----:R1:W2:Y:S04]  /*12170*/  LDG.E R0, [R6.64] ;  /* 0x0000000606007981 */ /* 0x0022a8000c1e1900 */
[----:B-1----:R-:W2:Y:S02]  /*12180*/  LDG.E R6, [R6.64+0x4] ;  /* 0x0000040606067981 */ /* 0x002ea4000c1e1900 */
[----:B--2--5:R-:W-:Y:S02]  /*12190*/  IADD3 R13, -R0, R6, RZ ;  /* 0x00000006000d7210 */ /* 0x024fe40007ffe1ff */
.L_x_235:
[----:B-1----:R-:W2:Y:S01]  /*121a0*/  LDL R4, [R1+0x8] ;  /* 0x0000080001047983 */ /* 0x002ea20000100800 */
[----:B------:R-:W-:Y:S01]  /*121b0*/  IMAD.MOV.U32 R11, RZ, RZ, 0x368 ;  /* 0x00000368ff0b7424 */ /* 0x000fe200078e00ff */
[----:B------:R-:W-:Y:S01]  /*121c0*/  ISETP.GT.AND P2, PT, R3, 0x1, PT ;  /* 0x000000010300780c */ /* 0x000fe20003f44270 */
[----:B------:R-:W-:Y:S01]  /*121d0*/  IMAD.MOV.U32 R0, RZ, RZ, c[0x0][0x4e8] ;  /* 0x00013a00ff007624 */ /* 0x000fe200078e00ff */
[----:B------:R-:W3:Y:S01]  /*121e0*/  LDL R111, [R1+0x4] ;  /* 0x00000400016f7983 */ /* 0x000ee20000100800 */
[----:B------:R-:W-:-:S02]  /*121f0*/  ISETP.NE.U32.AND P0, PT, RZ, c[0x0][0x500], PT ;  /* 0x00014000ff007a0c */ /* 0x000fc40003f05070 */
[----:B------:R-:W-:Y:S02]  /*12200*/  SEL R11, R11, 0x328, P2 ;  /* 0x000003280b0b7807 */ /* 0x000fe40001000000 */
[----:B------:R-:W-:Y:S02]  /*12210*/  ISETP.NE.AND P3, PT, R0, 0x1, PT ;  /* 0x000000010000780c */ /* 0x000fe40003f65270 */
[----:B------:R-:W1:Y:S01]  /*12220*/  LDC.64 R6, c[0x0][R11+0x170] ;  /* 0x00005c000b067b82 */ /* 0x000e620000000a00 */
[----:B------:R-:W-:-:S04]  /*12230*/  ISETP.NE.AND.EX P0, PT, RZ, c[0x0][0x504], PT, P0 ;  /* 0x00014100ff007a0c */ /* 0x000fc80003f05300 */
[----:B------:R-:W-:-:S03]  /*12240*/  SEL R0, R206, RZ, !P0 ;  /* 0x000000ffce007207 */ /* 0x000fc60004000000 */
[----:B------:R-:W4:Y:S08]  /*12250*/  LDC.64 R14, c[0x0][R11+0x168] ;  /* 0x00005a000b0e7b82 */ /* 0x000f300000000a00 */
[----:B------:R1:W2:Y:S08]  /*12260*/  LDC.64 R16, c[0x0][R11+0x178] ;  /* 0x00005e000b107b82 */ /* 0x0002b00000000a00 */
[----:B------:R1:W2:Y:S01]  /*12270*/  LDC.64 R18, c[0x0][R11+0x160] ;  /* 0x000058000b127b82 */ /* 0x0002a20000000a00 */
[----:B------:R-:W4:Y:S01]  /*12280*/  S2R R114, SR_TID.X ;  /* 0x0000000000727919 */ /* 0x000f220000002100 */
[----:B-1----:R-:W-:-:S02]  /*12290*/  IMAD R3, R7, R0, RZ ;  /* 0x0000000007037224 */ /* 0x002fc400078e02ff */
[----:B----4-:R-:W-:Y:S01]  /*122a0*/  IMAD R10, R15, R217, RZ ;  /* 0x000000d90f0a7224 */ /* 0x010fe200078e02ff */
[----:B-----5:R-:W-:-:S04]  /*122b0*/  SHF.R.S32.HI R110, RZ, 0x1f, R114 ;  /* 0x0000001fff6e7819 */ /* 0x020fc80000011472 */
[----:B------:R-:W-:-:S04]  /*122c0*/  LEA.HI R110, R110, R114, RZ, 0x5 ;  /* 0x000000726e6e7211 */ /* 0x000fc800078f28ff */
[----:B------:R-:W-:Y:S01]  /*122d0*/  LOP3.LUT R110, R110, 0xffffffe0, RZ, 0xc0, !PT ;  /* 0xffffffe06e6e7812 */ /* 0x000fe200078ec0ff */
[----:B------:R-:W-:-:S04]  /*122e0*/  IMAD R13, R13, c[0x0][0x4e8], RZ ;  /* 0x00013a000d0d7a24 */ /* 0x000fc800078e02ff */
[----:B------:R-:W-:Y:S01]  /*122f0*/  IMAD.IADD R110, R114, 0x1, -R110 ;  /* 0x00000001726e7824 */ /* 0x000fe200078e0a6e */
[----:B------:R-:W-:Y:S01]  /*12300*/  LOP3.LUT R219, R219, 0xfffffffd, RZ, 0xc0, !PT ;  /* 0xfffffffddbdb7812 */ /* 0x000fe200078ec0ff */
[----:B--2---:R-:W-:Y:S01]  /*12310*/  IMAD R8, R213, 0x80, R4 ;  /* 0x00000080d5087824 */ /* 0x004fe200078e0204 */
[----:B------:R-:W-:-:S03]  /*12320*/  SEL R4, R221, RZ, !P0 ;  /* 0x000000ffdd047207 */ /* 0x000fc60004000000 */
[----:B------:R-:W-:-:S04]  /*12330*/  @P3 IMAD.HI.U32 R9, R8, c[0x0][0x4ec], RZ ;  /* 0x00013b0008093a27 */ /* 0x000fc800078e00ff */
[C---:B------:R-:W-:Y:S02]  /*12340*/  IMAD R11, R6.reuse, R4, R3 ;  /* 0x00000004060b7224 */ /* 0x040fe400078e0203 */
[----:B------:R-:W-:-:S04]  /*12350*/  IMAD.WIDE.U32 R4, R6, R0, RZ ;  /* 0x0000000006047225 */ /* 0x000fc800078e00ff */
[----:B------:R-:W-:-:S04]  /*12360*/  IMAD.WIDE.U32 R6, R14, R217, RZ ;  /* 0x000000d90e067225 */ /* 0x000fc800078e00ff */
[----:B------:R-:W-:Y:S01]  /*12370*/  IMAD.MOV.U32 R3, RZ, RZ, R8 ;  /* 0x000000ffff037224 */ /* 0x000fe200078e0008 */
[----:B------:R-:W-:Y:S02]  /*12380*/  @P3 SHF.R.U32.HI R3, RZ, c[0x0][0x4f0], R9 ;  /* 0x00013c00ff033a19 */ /* 0x000fe40000011609 */
[----:B------:R-:W-:Y:S01]  /*12390*/  SEL R9, R232, RZ, P2 ;  /* 0x000000ffe8097207 */ /* 0x000fe20001000000 */
[----:B------:R-:W-:Y:S01]  /*123a0*/  IMAD.IADD R12, R5, 0x1, R11 ;  /* 0x00000001050c7824 */ /* 0x000fe200078e020b */
[----:B------:R-:W-:Y:S01]  /*123b0*/  IADD3 R14, P1, P0, R4, R6, R2 ;  /* 0x00000006040e7210 */ /* 0x000fe2000783e002 */
[----:B------:R-:W-:Y:S01]  /*123c0*/  IMAD.IADD R4, R7, 0x1, R10 ;  /* 0x0000000107047824 */ /* 0x000fe200078e020a */
[----:B------:R-:W-:Y:S01]  /*123d0*/  SHF.R.S32.HI R10, RZ, 0x1f, R2 ;  /* 0x0000001fff0a7819 */ /* 0x000fe20000011402 */
[----:B------:R-:W-:Y:S02]  /*123e0*/  IMAD R11, R17, R9, RZ ;  /* 0x00000009110b7224 */ /* 0x000fe400078e02ff */
[----:B------:R-:W-:-:S02]  /*123f0*/  IMAD.MOV R5, RZ, RZ, -R3 ;  /* 0x000000ffff057224 */ /* 0x000fc400078e0a03 */
        /* <DEDUP_REMOVED lines=13> */
[----:B------:R-:W-:Y:S02]  /*124d0*/  IMAD.MOV.U32 R7, RZ, RZ, c[0x0][0x4ac] ;  /* 0x00012b00ff077624 */ /* 0x000fe400078e00ff */
[----:B------:R-:W-:Y:S01]  /*124e0*/  IMAD.IADD R5, R5, 0x1, R3 ;  /* 0x0000000105057824 */ /* 0x000fe200078e0203 */
[----:B------:R-:W-:Y:S02]  /*124f0*/  LEA R3, P0, R4, R6, 0x2 ;  /* 0x0000000604037211 */ /* 0x000fe400078010ff */
[----:B------:R-:W-:-:S04]  /*12500*/  SEL R7, R7, c[0x0][0x454], P2 ;  /* 0x0001150007077a07 */ /* 0x000fc80001000000 */
[----:B------:R-:W-:Y:S01]  /*12510*/  LEA.HI.X R5, R4, R7, R5, 0x2, P0 ;  /* 0x0000000704057211 */ /* 0x000fe200000f1405 */
[----:B------:R-:W-:Y:S04]  /*12520*/  SHFL.IDX PT, R6, R3, RZ, 0x1c1f ;  /* 0x001c1fff03067589 */ /* 0x000fe800000e0000 */
[----:B------:R-:W1:Y:S01]  /*12530*/  SHFL.IDX PT, R7, R5, RZ, 0x1c1f ;  /* 0x001c1fff05077589 */ /* 0x000e6200000e0000 */
[----:B------:R-:W-:-:S03]  /*12540*/  LOP3.LUT P0, RZ, R110, 0x3, RZ, 0xc0, !PT ;  /* 0x000000036eff7812 */ /* 0x000fc6000780c0ff */
[----:B------:R3:W-:Y:S04]  /*12550*/  SHFL.IDX PT, R4, R3, 0x1, 0x1c1f ;  /* 0x003c1f0003047f89 */ /* 0x0007e800000e0000 */
[----:B------:R-:W2:Y:S01]  /*12560*/  SHFL.IDX PT, R5, R5, 0x1, 0x1c1f ;  /* 0x003c1f0005057f89 */ /* 0x000ea200000e0000 */
[----:B---3--:R-:W-:-:S05]  /*12570*/  IMAD R3, R213, 0x80, R111 ;  /* 0x00000080d5037824 */ /* 0x008fca00078e026f */
[C---:B------:R-:W-:Y:S02]  /*12580*/  ISETP.GE.OR P1, PT, R3.reuse, R13, P0 ;  /* 0x0000000d0300720c */ /* 0x040fe40000726670 */
[----:B------:R-:W-:-:S04]  /*12590*/  IADD3 R9, R3, 0x8, RZ ;  /* 0x0000000803097810 */ /* 0x000fc80007ffe0ff */
[----:B------:R-:W-:-:S07]  /*125a0*/  ISETP.GE.OR P0, PT, R9, R13, P0 ;  /* 0x0000000d0900720c */ /* 0x000fce0000706670 */
[----:B-1----:R1:W-:Y:S01]  /*125b0*/  @!P1 ST.E [R6.64], R136 ;  /* 0x0000008806009985 */ /* 0x0023e2000c101906 */
[----:B------:R-:W-:-:S05]  /*125c0*/  ISETP.GE.AND P1, PT, R9, R13, PT ;  /* 0x0000000d0900720c */ /* 0x000fca0003f26270 */
[----:B--2---:R1:W-:Y:S01]  /*125d0*/  @!P0 ST.E [R4.64], R20 ;  /* 0x0000001404008985 */ /* 0x0043e2000c101906 */
[----:B------:R-:W-:-:S07]  /*125e0*/  ISETP.GE.AND P0, PT, R3, R13, PT ;  /* 0x0000000d0300720c */ /* 0x000fce0003f06270 */
[----:B------:R-:W-:Y:S01]  /*125f0*/  @P1 LOP3.LUT R219, R219, 0x2, RZ, 0xfc, !PT ;  /* 0x00000002dbdb1812 */ /* 0x000fe200078efcff */
[----:B------:R-:W-:Y:S05]  /*12600*/  @P2 BRA `(.L_x_236) ;  /* 0x0000098000002947 */ /* 0x000fea0003800000 */
[----:B------:R-:W-:Y:S01]  /*12610*/  IMAD R10, R10, c[0x0][0x3a0], RZ ;  /* 0x0000e8000a0a7a24 */ /* 0x000fe200078e02ff */
[----:B-1----:R-:W-:Y:S01]  /*12620*/  LEA R6, R216, R198, 0x5 ;  /* 0x000000c6d8067211 */ /* 0x002fe200078e28ff */
[C---:B------:R-:W-:Y:S01]  /*12630*/  IMAD.WIDE.U32 R4, R2.reuse, c[0x0][0x3a0], RZ ;  /* 0x0000e80002047a25 */ /* 0x040fe200078e00ff */
[----:B------:R-:W-:Y:S01]  /*12640*/  SHF.R.S32.HI R7, RZ, 0x1f, R0 ;  /* 0x0000001fff077819 */ /* 0x000fe20000011400 */
[----:B------:R1:W2:Y:S01]  /*12650*/  LDS.128 R36, [R188+0x80] ;  /* 0x00008000bc247984 */ /* 0x0002a20000000c00 */
[C---:B------:R-:W-:Y:S01]  /*12660*/  LEA R6, R213.reuse, R6, 0x7 ;  /* 0x00000006d5067211 */ /* 0x040fe200078e38ff */
[----:B------:R-:W-:Y:S01]  /*12670*/  IMAD R2, R2, c[0x0][0x3a4], R10 ;  /* 0x0000e90002027a24 */ /* 0x000fe200078e020a */
[----:B------:R-:W-:Y:S01]  /*12680*/  LEA R14, R213, R198, 0x7 ;  /* 0x000000c6d50e7211 */ /* 0x000fe200078e38ff */
[----:B------:R1:W3:Y:S03]  /*12690*/  LDS.128 R52, [R188+0x1080] ;  /* 0x00108000bc347984 */ /* 0x0002e60000000c00 */
[----:B------:R-:W-:Y:S01]  /*126a0*/  IADD3 R3, R5, R2, RZ ;  /* 0x0000000205037210 */ /* 0x000fe20007ffe0ff */
[----:B------:R1:W4:Y:S01]  /*126b0*/  LDS.128 R68, [R188+0x2080] ;  /* 0x00208000bc447984 */ /* 0x0003220000000c00 */
[----:B------:R-:W-:-:S03]  /*126c0*/  MOV R2, R4 ;  /* 0x0000000400027202 */ /* 0x000fc60000000f00 */
[----:B------:R1:W1:Y:S02]  /*126d0*/  LDS.128 R84, [R188+0x3080] ;  /* 0x00308000bc547984 */ /* 0x0002640000000c00 */
[----:B------:R-:W-:Y:S01]  /*126e0*/  IMAD.WIDE.U32 R4, R217, c[0x0][0x3e8], R2 ;  /* 0x0000fa00d9047a25 */ /* 0x000fe200078e0002 */
[----:B------:R-:W-:Y:S01]  /*126f0*/  MOV R2, R6 ;  /* 0x0000000600027202 */ /* 0x000fe20000000f00 */
[----:B------:R1:W1:Y:S02]  /*12700*/  LDS.128 R32, [R188+0x4080] ;  /* 0x00408000bc207984 */ /* 0x0002640000000c00 */
[----:B------:R-:W-:Y:S02]  /*12710*/  IMAD R3, R7, c[0x0][0x3f0], RZ ;  /* 0x0000fc0007037a24 */ /* 0x000fe400078e02ff */
[----:B------:R-:W-:Y:S01]  /*12720*/  @P3 IMAD.HI.U32 R7, R6, c[0x0][0x4ec], RZ ;  /* 0x00013b0006073a27 */ /* 0x000fe200078e00ff */
[----:B------:R1:W1:Y:S03]  /*12730*/  LDS.128 R48, [R188+0x5080] ;  /* 0x00508000bc307984 */ /* 0x0002660000000c00 */
[----:B------:R-:W-:Y:S01]  /*12740*/  IMAD R5, R217, c[0x0][0x3ec], R5 ;  /* 0x0000fb00d9057a24 */ /* 0x000fe200078e0205 */
[----:B------:R1:W1:Y:S01]  /*12750*/  LDS.128 R64, [R188+0x6080] ;  /* 0x00608000bc407984 */ /* 0x0002620000000c00 */
[----:B------:R-:W-:Y:S01]  /*12760*/  @P3 SHF.R.U32.HI R2, RZ, c[0x0][0x4f0], R7 ;  /* 0x00013c00ff023a19 */ /* 0x000fe20000011607 */
[----:B------:R-:W-:-:S02]  /*12770*/  IMAD R8, R0, c[0x0][0x3f4], R3 ;  /* 0x0000fd0000087a24 */ /* 0x000fc400078e0203 */
[----:B------:R1:W1:Y:S01]  /*12780*/  LDS.128 R80, [R188+0x7080] ;  /* 0x00708000bc507984 */ /* 0x0002620000000c00 */
[----:B------:R-:W-:Y:S01]  /*12790*/  IMAD.WIDE.U32 R4, R0, c[0x0][0x3f0], R4 ;  /* 0x0000fc0000047a25 */ /* 0x000fe200078e0004 */
[----:B------:R-:W-:Y:S02]  /*127a0*/  SHF.R.S32.HI R3, RZ, 0x1f, R2 ;  /* 0x0000001fff037819 */ /* 0x000fe40000011402 */
[----:B------:R1:W1:Y:S01]  /*127b0*/  LDS.128 R28, [R188+0x8080] ;  /* 0x00808000bc1c7984 */ /* 0x0002620000000c00 */
[----:B------:R-:W-:Y:S02]  /*127c0*/  IADD3 R0, -R2, RZ, RZ ;  /* 0x000000ff02007210 */ /* 0x000fe40007ffe1ff */
[----:B------:R-:W-:Y:S01]  /*127d0*/  IADD3 R5, R5, R8, RZ ;  /* 0x0000000805057210 */ /* 0x000fe20007ffe0ff */
[----:B------:R1:W1:Y:S01]  /*127e0*/  LDS.128 R44, [R188+0x9080] ;  /* 0x00908000bc2c7984 */ /* 0x0002620000000c00 */
[----:B------:R-:W-:Y:S02]  /*127f0*/  IMAD R3, R3, c[0x0][0x3e0], RZ ;  /* 0x0000f80003037a24 */ /* 0x000fe400078e02ff */
[----:B------:R-:W-:Y:S01]  /*12800*/  IMAD R0, R0, c[0x0][0x4e8], R6 ;  /* 0x00013a0000007a24 */ /* 0x000fe200078e0206 */
[----:B------:R1:W1:Y:S01]  /*12810*/  LDS.128 R60, [R188+0xa080] ;  /* 0x00a08000bc3c7984 */ /* 0x0002620000000c00 */
[----:B------:R-:W-:-:S02]  /*12820*/  IMAD R6, R2, c[0x0][0x3e4], R3 ;  /* 0x0000f90002067a24 */ /* 0x000fc400078e0203 */
[----:B------:R-:W-:Y:S01]  /*12830*/  IMAD.WIDE.U32 R2, R2, c[0x0][0x3e0], R4 ;  /* 0x0000f80002027a25 */ /* 0x000fe200078e0004 */
[----:B------:R1:W1:Y:S01]  /*12840*/  LDS.128 R76, [R188+0xb080] ;  /* 0x00b08000bc4c7984 */ /* 0x0002620000000c00 */
[----:B------:R-:W-:-:S03]  /*12850*/  SHF.R.S32.HI R4, RZ, 0x1f, R0 ;  /* 0x0000001fff047819 */ /* 0x000fc60000011400 */
[----:B------:R1:W1:Y:S01]  /*12860*/  LDS.128 R24, [R188+0xc080] ;  /* 0x00c08000bc187984 */ /* 0x0002620000000c00 */
[----:B------:R-:W-:Y:S01]  /*12870*/  IADD3 R3, R3, R6, RZ ;  /* 0x0000000603037210 */ /* 0x000fe20007ffe0ff */
[----:B------:R-:W-:Y:S02]  /*12880*/  IMAD R4, R4, c[0x0][0x3d8], RZ ;  /* 0x0000f60004047a24 */ /* 0x000fe400078e02ff */
[----:B------:R1:W1:Y:S02]  /*12890*/  LDS.128 R40, [R188+0xd080] ;  /* 0x00d08000bc287984 */ /* 0x0002640000000c00 */
[C---:B------:R-:W-:Y:S02]  /*128a0*/  IMAD.WIDE.U32 R2, R0.reuse, c[0x0][0x3d8], R2 ;  /* 0x0000f60000027a25 */ /* 0x040fe400078e0002 */
[----:B------:R1:W1:Y:S02]  /*128b0*/  LDS.128 R56, [R188+0xe080] ;  /* 0x00e08000bc387984 */ /* 0x0002640000000c00 */
[----:B------:R-:W-:Y:S01]  /*128c0*/  IMAD R0, R0, c[0x0][0x3dc], R4 ;  /* 0x0000f70000007a24 */ /* 0x000fe200078e0204 */
[----:B------:R-:W-:Y:S01]  /*128d0*/  LEA R16, P0, R2, c[0x0][0x380], 0x1 ;  /* 0x0000e00002107a11 */ /* 0x000fe200078008ff */
[----:B------:R1:W1:Y:S03]  /*128e0*/  LDS.128 R72, [R188+0xf080] ;  /* 0x00f08000bc487984 */ /* 0x0002660000000c00 */
[----:B------:R-:W-:-:S04]  /*128f0*/  IADD3 R0, R3, R0, RZ ;  /* 0x0000000003007210 */ /* 0x000fc80007ffe0ff */
[----:B------:R-:W-:Y:S01]  /*12900*/  LEA.HI.X R15, R2, c[0x0][0x384], R0, 0x1, P0 ;  /* 0x0000e100020f7a11 */ /* 0x000fe200000f0c00 */
[----:B------:R-:W-:Y:S05]  /*12910*/  BRA.DIV ~URZ, `(.L_x_237) ;  /* 0x000040a27f007947 */ /* 0x000fea000b800000 */
[----:B--234-:R2:W3:Y:S02]  /*12920*/  SHFL.IDX PT, R12, R15, RZ, 0x181f ;  /* 0x00181fff0f0c7589 */ /* 0x01c4e400000e0000 */
.L_x_300:
[----:B------:R-:W-:Y:S05]  /*12930*/  BRA.DIV ~URZ, `(.L_x_238) ;  /* 0x000040f27f007947 */ /* 0x000fea000b800000 */
[----:B------:R4:W2:Y:S02]  /*12940*/  SHFL.IDX PT, R0, R16, RZ, 0x181f ;  /* 0x00181fff10007589 */ /* 0x0008a400000e0000 */
.L_x_301:
[----:B------:R-:W-:Y:S01]  /*12950*/  ISETP.GE.AND P0, PT, R14, R13, PT ;  /* 0x0000000d0e00720c */ /* 0x000fe20003f06270 */
[----:B------:R-:W-:Y:S01]  /*12960*/  BSSY B0, `(.L_x_239) ;  /* 0x0000019000007945 */ /* 0x000fe20003800000 */
[----:B------:R-:W-:Y:S02]  /*12970*/  SHF.R.S32.HI R2, RZ, 0x1f, R134 ;  /* 0x0000001fff027819 */ /* 0x000fe40000011486 */
[----:B------:R-:W-:Y:S02]  /*12980*/  SHF.R.S32.HI R18, RZ, 0x1f, R196 ;  /* 0x0000001fff127819 */ /* 0x000fe400000114c4 */
[----:B------:R-:W-:Y:S02]  /*12990*/  LEA.HI R2, R2, R134, RZ, 0x3 ;  /* 0x0000008602027211 */ /* 0x000fe400078f18ff */
[----:B------:R-:W-:Y:S02]  /*129a0*/  SHF.R.S32.HI R20, RZ, 0x1f, R197 ;  /* 0x0000001fff147819 */ /* 0x000fe400000114c5 */
[----:B------:R-:W-:-:S02]  /*129b0*/  LOP3.LUT R4, R2, 0xfffffff8, RZ, 0xc0, !PT ;  /* 0xfffffff802047812 */ /* 0x000fc400078ec0ff */
[----:B------:R-:W-:Y:S02]  /*129c0*/  SHF.R.S32.HI R17, RZ, 0x1f, R132 ;  /* 0x0000001fff117819 */ /* 0x000fe40000011484 */
[----:B------:R-:W-:Y:S01]  /*129d0*/  SHF.R.S32.HI R19, RZ, 0x1f, R4 ;  /* 0x0000001fff137819 */ /* 0x000fe20000011404 */
[----:B------:R-:W-:Y:S05]  /*129e0*/  @P0 BRA `(.L_x_240) ;  /* 0x0000010000000947 */ /* 0x000fea0003800000 */
[----:B------:R-:W-:Y:S02]  /*129f0*/  ISETP.GE.AND P3, PT, R132, c[0x0][0x3c8], PT ;  /* 0x0000f20084007a0c */ /* 0x000fe40003f66270 */
[----:B------:R-:W-:Y:S02]  /*12a00*/  ISETP.GE.AND P2, PT, R134, c[0x0][0x3c8], PT ;  /* 0x0000f20086007a0c */ /* 0x000fe40003f46270 */
[----:B------:R-:W-:Y:S02]  /*12a10*/  ISETP.GE.AND P1, PT, R196, c[0x0][0x3c8], PT ;  /* 0x0000f200c4007a0c */ /* 0x000fe40003f26270 */
[----:B------:R-:W-:-:S07]  /*12a20*/  ISETP.GE.AND P0, PT, R197, c[0x0][0x3c8], PT ;  /* 0x0000f200c5007a0c */ /* 0x000fce0003f06270 */
[-C--:B--2---:R-:W-:Y:S02]  /*12a30*/  @!P3 LEA R10, P4, R132, R0.reuse, 0x1 ;  /* 0x00000000840ab211 */ /* 0x084fe400078808ff */
[-C--:B------:R-:W-:Y:S02]  /*12a40*/  @!P2 LEA R8, P6, R4, R0.reuse, 0x1 ;  /* 0x000000000408a211 */ /* 0x080fe400078c08ff */
[----:B------:R-:W-:Y:S02]  /*12a50*/  @!P1 LEA R6, P5, R196, R0, 0x1 ;  /* 0x00000000c4069211 */ /* 0x000fe400078a08ff */
[----:B---3--:R-:W-:Y:S02]  /*12a60*/  @!P3 LEA.HI.X R11, R132, R12, R17, 0x1, P4 ;  /* 0x0000000c840bb211 */ /* 0x008fe400020f0c11 */
[----:B------:R-:W-:Y:S02]  /*12a70*/  @!P0 LEA R2, P4, R197, R0, 0x1 ;  /* 0x00000000c5028211 */ /* 0x000fe400078808ff */
[-C--:B------:R-:W-:Y:S01]  /*12a80*/  @!P2 LEA.HI.X R9, R4, R12.reuse, R19, 0x1, P6 ;  /* 0x0000000c0409a211 */ /* 0x080fe200030f0c13 */
[----:B------:R2:W-:Y:S01]  /*12a90*/  @!P3 ST.E.128 [R10.64], R36 ;  /* 0x000000240a00b985 */ /* 0x0005e2000c101d06 */
[----:B------:R-:W-:-:S02]  /*12aa0*/  @!P1 LEA.HI.X R7, R196, R12, R18, 0x1, P5 ;  /* 0x0000000cc4079211 */ /* 0x000fc400028f0c12 */
[----:B------:R-:W-:Y:S01]  /*12ab0*/  @!P0 LEA.HI.X R3, R197, R12, R20, 0x1, P4 ;  /* 0x0000000cc5038211 */ /* 0x000fe200020f0c14 */
[----:B-1----:R2:W-:Y:S04]  /*12ac0*/  @!P2 ST.E.128 [R8.64], R32 ;  /* 0x000000200800a985 */ /* 0x0025e8000c101d06 */
[----:B------:R2:W-:Y:S04]  /*12ad0*/  @!P1 ST.E.128 [R6.64], R28 ;  /* 0x0000001c06009985 */ /* 0x0005e8000c101d06 */
[----:B------:R2:W-:Y:S02]  /*12ae0*/  @!P0 ST.E.128 [R2.64], R24 ;  /* 0x0000001802008985 */ /* 0x0005e4000c101d06 */
.L_x_240:
[----:B------:R-:W-:Y:S05]  /*12af0*/  BSYNC B0 ;  /* 0x0000000000007941 */ /* 0x000fea0003800000 */
.L_x_239:
[----:B------:R-:W-:Y:S05]  /*12b00*/  BRA.DIV ~URZ, `(.L_x_241) ;  /* 0x00003f827f007947 */ /* 0x000fea000b800000 */
[----:B---3--:R3:W4:Y:S04]  /*12b10*/  SHFL.IDX PT, R12, R15, 0x1, 0x181f ;  /* 0x00381f000f0c7f89 */ /* 0x00872800000e0000 */
[----:B--2---:R3:W2:Y:S02]  /*12b20*/  SHFL.IDX PT, R0, R16, 0x1, 0x181f ;  /* 0x00381f0010007f89 */ /* 0x0046a400000e0000 */
.L_x_302:
[----:B------:R-:W-:Y:S01]  /*12b30*/  IADD3 R2, R14, 0x20, RZ ;  /* 0x000000200e027810 */ /* 0x000fe20007ffe0ff */
[----:B------:R-:W-:Y:S03]  /*12b40*/  BSSY B0, `(.L_x_242) ;  /* 0x0000013000007945 */ /* 0x000fe60003800000 */
[----:B------:R-:W-:-:S13]  /*12b50*/  ISETP.GE.AND P0, PT, R2, R13, PT ;  /* 0x0000000d0200720c */ /* 0x000fda0003f06270 */
        /* <DEDUP_REMOVED lines=8> */
[----:B----4-:R-:W-:Y:S02]  /*12be0*/  @!P3 LEA.HI.X R11, R132, R12, R17, 0x1, P4 ;  /* 0x0000000c840bb211 */ /* 0x010fe400020f0c11 */
        /* <DEDUP_REMOVED lines=8> */
.L_x_243:
[----:B------:R-:W-:Y:S05]  /*12c70*/  BSYNC B0 ;  /* 0x0000000000007941 */ /* 0x000fea0003800000 */
.L_x_242:
[----:B------:R-:W-:Y:S05]  /*12c80*/  BRA.DIV ~URZ, `(.L_x_244) ;  /* 0x00003ec27f007947 */ /* 0x000fea000b800000 */
[----:B----4-:R4:W3:Y:S02]  /*12c90*/  SHFL.IDX PT, R12, R15, 0x2, 0x181f ;  /* 0x00581f000f0c7f89 */ /* 0x0108e400000e0000 */
.L_x_303:
[----:B------:R-:W-:Y:S05]  /*12ca0*/  BRA.DIV ~URZ, `(.L_x_245) ;  /* 0x00003f127f007947 */ /* 0x000fea000b800000 */
[----:B--2---:R2:W4:Y:S02]  /*12cb0*/  SHFL.IDX PT, R0, R16, 0x2, 0x181f ;  /* 0x00581f0010007f89 */ /* 0x00452400000e0000 */
.L_x_304:
        /* <DEDUP_REMOVED lines=8> */
[-C--:B----4-:R-:W-:Y:S02]  /*12d40*/  @!P3 LEA R10, P4, R132, R0.reuse, 0x1 ;  /* 0x00000000840ab211 */ /* 0x090fe400078808ff */
        /* <DEDUP_REMOVED lines=11> */
.L_x_247:
[----:B------:R-:W-:Y:S05]  /*12e00*/  BSYNC B0 ;  /* 0x0000000000007941 */ /* 0x000fea0003800000 */
.L_x_246:
[----:B------:R-:W-:Y:S05]  /*12e10*/  BRA.DIV ~URZ, `(.L_x_248) ;  /* 0x00003e027f007947 */ /* 0x000fea000b800000 */
[----:B---3--:R3:W2:Y:S04]  /*12e20*/  SHFL.IDX PT, R10, R15, 0x3, 0x181f ;  /* 0x00781f000f0a7f89 */ /* 0x0086a800000e0000 */
[----:B----4-:R3:W4:Y:S02]  /*12e30*/  SHFL.IDX PT, R0, R16, 0x3, 0x181f ;  /* 0x00781f0010007f89 */ /* 0x01072400000e0000 */
.L_x_305:
[----:B------:R-:W-:-:S04]  /*12e40*/  IADD3 R2, R14, 0x60, RZ ;  /* 0x000000600e027810 */ /* 0x000fc80007ffe0ff */
[----:B------:R-:W-:-:S13]  /*12e50*/  ISETP.GE.AND P0, PT, R2, R13, PT ;  /* 0x0000000d0200720c */ /* 0x000fda0003f06270 */
[----:B------:R-:W-:Y:S05]  /*12e60*/  @P0 BRA `(.L_x_249) ;  /* 0x0000278000000947 */ /* 0x000fea0003800000 */
[----:B------:R-:W-:Y:S02]  /*12e70*/  ISETP.GE.AND P2, PT, R132, c[0x0][0x3c8], PT ;  /* 0x0000f20084007a0c */ /* 0x000fe40003f46270 */
[----:B------:R-:W-:Y:S02]  /*12e80*/  ISETP.GE.AND P1, PT, R134, c[0x0][0x3c8], PT ;  /* 0x0000f20086007a0c */ /* 0x000fe40003f26270 */
[----:B------:R-:W-:-:S09]  /*12e90*/  ISETP.GE.AND P0, PT, R196, c[0x0][0x3c8], PT ;  /* 0x0000f200c4007a0c */ /* 0x000fd20003f06270 */
[-C--:B----4-:R-:W-:Y:S02]  /*12ea0*/  @!P2 LEA R8, P5, R132, R0.reuse, 0x1 ;  /* 0x000000008408a211 */ /* 0x090fe400078a08ff */
[-C--:B------:R-:W-:Y:S02]  /*12eb0*/  @!P1 LEA R6, P4, R4, R0.reuse, 0x1 ;  /* 0x0000000004069211 */ /* 0x080fe400078808ff */
[----:B------:R-:W-:Y:S02]  /*12ec0*/  @!P0 LEA R2, P3, R196, R0, 0x1 ;  /* 0x00000000c4028211 */ /* 0x000fe400078608ff */
[-C--:B--2---:R-:W-:Y:S02]  /*12ed0*/  @!P2 LEA.HI.X R9, R132, R10.reuse, R17, 0x1, P5 ;  /* 0x0000000a8409a211 */ /* 0x084fe400028f0c11 */
[-C--:B------:R-:W-:Y:S02]  /*12ee0*/  @!P1 LEA.HI.X R7, R4, R10.reuse, R19, 0x1, P4 ;  /* 0x0000000a04079211 */ /* 0x080fe400020f0c13 */
[----:B------:R-:W-:Y:S01]  /*12ef0*/  @!P0 LEA.HI.X R3, R196, R10, R18, 0x1, P3 ;  /* 0x0000000ac4038211 */ /* 0x000fe200018f0c12 */
[----:B-1----:R1:W-:Y:S04]  /*12f00*/  @!P2 ST.E.128 [R8.64], R84 ;  /* 0x000000540800a985 */ /* 0x0023e8000c101d06 */
[----:B------:R1:W-:Y:S04]  /*12f10*/  @!P1 ST.E.128 [R6.64], R80 ;  /* 0x0000005006009985 */ /* 0x0003e8000c101d06 */
[----:B------:R1:W-:Y:S01]  /*12f20*/  @!P0 ST.E.128 [R2.64], R76 ;  /* 0x0000004c02008985 */ /* 0x0003e2000c101d06 */
[----:B------:R-:W-:-:S13]  /*12f30*/  ISETP.GE.AND P0, PT, R197, c[0x0][0x3c8], PT ;  /* 0x0000f200c5007a0c */ /* 0x000fda0003f06270 */
[----:B------:R-:W-:Y:S05]  /*12f40*/  @P0 BRA `(.L_x_249) ;  /* 0x000026a000000947 */ /* 0x000fea0003800000 */
[----:B-1----:R-:W-:-:S04]  /*12f50*/  LEA R2, P0, R197, R0, 0x1 ;  /* 0x00000000c5027211 */ /* 0x002fc800078008ff */
[----:B------:R-:W-:-:S05]  /*12f60*/  LEA.HI.X R3, R197, R10, R20, 0x1, P0 ;  /* 0x0000000ac5037211 */ /* 0x000fca00000f0c14 */
[----:B------:R1:W-:Y:S01]  /*12f70*/  ST.E.128 [R2.64], R72 ;  /* 0x0000004802007985 */ /* 0x0003e2000c101d06 */
[----:B------:R-:W-:Y:S05]  /*12f80*/  BRA `(.L_x_249) ;  /* 0x0000266000007947 */ /* 0x000fea0003800000 */
.L_x_236:
[----:B------:R-:W-:Y:S02]  /*12f90*/  IMAD R10, R10, c[0x0][0x408], RZ ;  /* 0x000102000a0a7a24 */ /* 0x000fe400078e02ff */
[----:B-1----:R-:W-:-:S04]  /*12fa0*/  IMAD.WIDE.U32 R4, R2, c[0x0][0x408], RZ ;  /* 0x0001020002047a25 */ /* 0x002fc800078e00ff */
[----:B------:R-:W-:-:S05]  /*12fb0*/  IMAD R2, R2, c[0x0][0x40c], R10 ;  /* 0x0001030002027a24 */ /* 0x000fca00078e020a */
[----:B------:R-:W-:Y:S02]  /*12fc0*/  IADD3 R3, R5, R2, RZ ;  /* 0x0000000205037210 */ /* 0x000fe40007ffe0ff */
[----:B------:R-:W-:Y:S02]  /*12fd0*/  MOV R2, R4 ;  /* 0x0000000400027202 */ /* 0x000fe40000000f00 */
[----:B------:R-:W-:-:S03]  /*12fe0*/  SHF.R.S32.HI R5, RZ, 0x1f, R0 ;  /* 0x0000001fff057819 */ /* 0x000fc60000011400 */
[----:B------:R-:W-:-:S04]  /*12ff0*/  IMAD.WIDE.U32 R2, R217, c[0x0][0x438], R2 ;  /* 0x00010e00d9027a25 */ /* 0x000fc800078e0002 */
[----:B------:R-:W-:Y:S02]  /*13000*/  IMAD R4, R5, c[0x0][0x440], RZ ;  /* 0x0001100005047a24 */ /* 0x000fe400078e02ff */
[----:B------:R-:W-:Y:S02]  /*13010*/  IMAD R3, R217, c[0x0][0x43c], R3 ;  /* 0x00010f00d9037a24 */ /* 0x000fe400078e0203 */
[----:B------:R-:W-:-:S04]  /*13020*/  @P3 IMAD.HI.U32 R5, R8, c[0x0][0x4ec], RZ ;  /* 0x00013b0008053a27 */ /* 0x000fc800078e00ff */
[C---:B------:R-:W-:Y:S02]  /*13030*/  IMAD R4, R0.reuse, c[0x0][0x444], R4 ;  /* 0x0001110000047a24 */ /* 0x040fe400078e0204 */
[----:B------:R-:W-:Y:S01]  /*13040*/  IMAD.WIDE.U32 R2, R0, c[0x0][0x440], R2 ;  /* 0x0001100000027a25 */ /* 0x000fe200078e0002 */
[----:B------:R-:W-:Y:S02]  /*13050*/  MOV R0, R8 ;  /* 0x0000000800007202 */ /* 0x000fe40000000f00 */
[----:B------:R-:W-:Y:S02]  /*13060*/  @P3 SHF.R.U32.HI R0, RZ, c[0x0][0x4f0], R5 ;  /* 0x00013c00ff003a19 */ /* 0x000fe40000011605 */
[----:B------:R-:W-:Y:S02]  /*13070*/  IADD3 R3, R3, R4, RZ ;  /* 0x0000000403037210 */ /* 0x000fe40007ffe0ff */
[----:B------:R-:W-:Y:S02]  /*13080*/  SHF.R.S32.HI R5, RZ, 0x1f, R0 ;  /* 0x0000001fff057819 */ /* 0x000fe40000011400 */
[----:B------:R-:W-:Y:S01]  /*13090*/  IADD3 R4, -R0, RZ, RZ ;  /* 0x000000ff00047210 */ /* 0x000fe20007ffe1ff */
[----:B------:R-:W-:-:S04]  /*130a0*/  IMAD.WIDE.U32 R2, R232, c[0x0][0x448], R2 ;  /* 0x00011200e8027a25 */ /* 0x000fc800078e0002 */
        /* <DEDUP_REMOVED lines=15> */
.L_x_306:
[----:B------:R-:W-:Y:S05]  /*131a0*/  BRA.DIV ~URZ, `(.L_x_251) ;  /* 0x00003ba27f007947 */ /* 0x000fea000b800000 */
[----:B------:R3:W4:Y:S02]  /*131b0*/  SHFL.IDX PT, R0, R17, RZ, 0x1c1f ;  /* 0x001c1fff11007589 */ /* 0x00072400000e0000 */
.L_x_307:
[----:B------:R-:W-:Y:S01]  /*131c0*/  BSSY B0, `(.L_x_252) ;  /* 0x00000b3000007945 */ /* 0x000fe20003800000 */
[----:B------:R-:W-:Y:S05]  /*131d0*/  @P0 BRA `(.L_x_253) ;  /* 0x00000b1000000947 */ /* 0x000fea0003800000 */
[----:B------:R-:W-:Y:S02]  /*131e0*/  ISETP.GE.AND P2, PT, R199, c[0x0][0x3c8], PT ;  /* 0x0000f200c7007a0c */ /* 0x000fe40003f46270 */
[----:B------:R-:W-:Y:S02]  /*131f0*/  ISETP.GE.AND P1, PT, R241, c[0x0][0x3c8], PT ;  /* 0x0000f200f1007a0c */ /* 0x000fe40003f26270 */
[----:B------:R-:W-:Y:S02]  /*13200*/  ISETP.GE.AND P0, PT, R240, c[0x0][0x3c8], PT ;  /* 0x0000f200f0007a0c */ /* 0x000fe40003f06270 */
[----:B------:R-:W-:Y:S02]  /*13210*/  ISETP.GE.AND P6, PT, R239, c[0x0][0x3c8], PT ;  /* 0x0000f200ef007a0c */ /* 0x000fe40003fc6270 */
[----:B------:R-:W-:-:S02]  /*13220*/  ISETP.GE.AND P5, PT, R238, c[0x0][0x3c8], PT ;  /* 0x0000f200ee007a0c */ /* 0x000fc40003fa6270 */
[----:B------:R-:W-:Y:S02]  /*13230*/  SHF.R.S32.HI R8, RZ, 0x1f, R241 ;  /* 0x0000001fff087819 */ /* 0x000fe400000114f1 */
[----:B------:R-:W-:Y:S01]  /*13240*/  SHF.R.S32.HI R5, RZ, 0x1f, R240 ;  /* 0x0000001fff057819 */ /* 0x000fe200000114f0 */
[----:B----4-:R-:W-:Y:S01]  /*13250*/  @!P2 IMAD.MOV.U32 R2, RZ, RZ, R0 ;  /* 0x000000ffff02a224 */ /* 0x010fe200078e0000 */
[----:B------:R-:W-:Y:S01]  /*13260*/  ISETP.GE.AND P4, PT, R237, c[0x0][0x3c8], PT ;  /* 0x0000f200ed007a0c */ /* 0x000fe20003f86270 */
[----:B--2---:R-:W-:Y:S01]  /*13270*/  @!P2 IMAD.MOV.U32 R3, RZ, RZ, R4 ;  /* 0x000000ffff03a224 */ /* 0x004fe200078e0004 */
[----:B------:R-:W-:-:S03]  /*13280*/  SHF.R.S32.HI R10, RZ, 0x1f, R239 ;  /* 0x0000001fff0a7819 */ /* 0x000fc600000114ef */
[----:B------:R-:W-:Y:S01]  /*13290*/  @!P2 IMAD.WIDE R6, R199, 0x4, R2 ;  /* 0x00000004c706a825 */ /* 0x000fe200078e0202 */
[----:B------:R-:W-:-:S04]  /*132a0*/  @!P1 LEA R2, P3, R241, R0, 0x2 ;  /* 0x00000000f1029211 */ /* 0x000fc800078610ff */
[----:B------:R2:W-:Y:S01]  /*132b0*/  @!P2 ST.E.64 [R6.64], R160 ;  /* 0x000000a00600a985 */ /* 0x0005e2000c101b06 */
[----:B------:R-:W-:Y:S02]  /*132c0*/  @!P1 LEA.HI.X R3, R241, R4, R8, 0x2, P3 ;  /* 0x00000004f1039211 */ /* 0x000fe400018f1408 */
[----:B------:R-:W-:-:S03]  /*132d0*/  ISETP.GE.AND P3, PT, R236, c[0x0][0x3c8], PT ;  /* 0x0000f200ec007a0c */ /* 0x000fc60003f66270 */
[----:B------:R4:W-:Y:S01]  /*132e0*/  @!P1 ST.E.64 [R2.64], R144 ;  /* 0x0000009002009985 */ /* 0x0009e2000c101b06 */
[----:B--2---:R-:W-:-:S04]  /*132f0*/  @!P0 LEA R6, P2, R240, R0, 0x2 ;  /* 0x00000000f0068211 */ /* 0x004fc800078410ff */
[----:B------:R-:W-:Y:S02]  /*13300*/  @!P0 LEA.HI.X R7, R240, R4, R5, 0x2, P2 ;  /* 0x00000004f0078211 */ /* 0x000fe400010f1405 */
[-C--:B----4-:R-:W-:Y:S02]  /*13310*/  @!P6 LEA R2, P1, R239, R0.reuse, 0x2 ;  /* 0x00000000ef02e211 */ /* 0x090fe400078210ff */
[----:B------:R-:W-:Y:S01]  /*13320*/  SHF.R.S32.HI R5, RZ, 0x1f, R238 ;  /* 0x0000001fff057819 */ /* 0x000fe200000114ee */
[----:B------:R2:W-:Y:S01]  /*13330*/  @!P0 ST.E.64 [R6.64], R148 ;  /* 0x0000009406008985 */ /* 0x0005e2000c101b06 */
[----:B------:R-:W-:Y:S02]  /*13340*/  @!P5 LEA R8, P0, R238, R0, 0x2 ;  /* 0x00000000ee08d211 */ /* 0x000fe400078010ff */
[----:B------:R-:W-:Y:S02]  /*13350*/  ISETP.GE.AND P2, PT, R235, c[0x0][0x3c8], PT ;  /* 0x0000f200eb007a0c */ /* 0x000fe40003f46270 */
[----:B------:R-:W-:-:S02]  /*13360*/  @!P6 LEA.HI.X R3, R239, R4, R10, 0x2, P1 ;  /* 0x00000004ef03e211 */ /* 0x000fc400008f140a */
[----:B------:R-:W-:Y:S02]  /*13370*/  @!P5 LEA.HI.X R9, R238, R4, R5, 0x2, P0 ;  /* 0x00000004ee09d211 */ /* 0x000fe400000f1405 */
[----:B------:R-:W-:Y:S01]  /*13380*/  ISETP.GE.AND P1, PT, R234, c[0x0][0x3c8], PT ;  /* 0x0000f200ea007a0c */ /* 0x000fe20003f26270 */
[----:B------:R4:W-:Y:S01]  /*13390*/  @!P6 ST.E.64 [R2.64], R152 ;  /* 0x000000980200e985 */ /* 0x0009e2000c101b06 */
[----:B------:R-:W-:Y:S02]  /*133a0*/  ISETP.GE.AND P6, PT, R231, c[0x0][0x3c8], PT ;  /* 0x0000f200e7007a0c */ /* 0x000fe40003fc6270 */
[----:B------:R-:W-:Y:S01]  /*133b0*/  IADD3 R5, R199, 0x70, RZ ;  /* 0x00000070c7057810 */ /* 0x000fe20007ffe0ff */
[----:B------:R5:W-:Y:S01]  /*133c0*/  @!P5 ST.E.64 [R8.64], R156 ;  /* 0x0000009c0800d985 */ /* 0x000be2000c101b06 */
[----:B--2---:R-:W-:-:S04]  /*133d0*/  @!P4 LEA R6, P0, R237, R0, 0x2 ;  /* 0x00000000ed06c211 */ /* 0x004fc800078010ff */
[----:B------:R-:W-:Y:S02]  /*133e0*/  @!P4 LEA.HI.X R7, R237, R4, R252, 0x2, P0 ;  /* 0x00000004ed07c211 */ /* 0x000fe400000f14fc */
[----:B------:R-:W-:-:S03]  /*133f0*/  ISETP.GE.AND P0, PT, R233, c[0x0][0x3c8], PT ;  /* 0x0000f200e9007a0c */ /* 0x000fc60003f06270 */
[----:B------:R2:W-:Y:S01]  /*13400*/  @!P4 ST.E.64 [R6.64], R24 ;  /* 0x000000180600c985 */ /* 0x0005e2000c101b06 */
[CC--:B----4-:R-:W-:Y:S02]  /*13410*/  @!P3 LEA R2, P5, R236.reuse, R0.reuse, 0x2 ;  /* 0x00000000ec02b211 */ /* 0x0d0fe400078a10ff */
[C---:B------:R-:W-:Y:S02]  /*13420*/  @!P2 LEA R10, P4, R235.reuse, R0, 0x2 ;  /* 0x00000000eb0aa211 */ /* 0x040fe400078810ff */
[-C--:B------:R-:W-:Y:S02]  /*13430*/  @!P3 LEA.HI.X R3, R236, R4.reuse, R251, 0x2, P5 ;  /* 0x00000004ec03b211 */ /* 0x080fe400028f14fb */
[----:B------:R-:W-:-:S03]  /*13440*/  @!P2 LEA.HI.X R11, R235, R4, R250, 0x2, P4 ;  /* 0x00000004eb0ba211 */ /* 0x000fc600020f14fa */
[----:B------:R4:W-:Y:S01]  /*13450*/  @!P3 ST.E.64 [R2.64], R28 ;  /* 0x0000001c0200b985 */ /* 0x0009e2000c101b06 */
[----:B-----5:R-:W-:-:S03]  /*13460*/  @!P0 LEA R8, P4, R233, R0, 0x2 ;  /* 0x00000000e9088211 */ /* 0x020fc600078810ff */
[----:B------:R5:W-:Y:S01]  /*13470*/  @!P2 ST.E.64 [R10.64], R162 ;  /* 0x000000a20a00a985 */ /* 0x000be2000c101b06 */
[----:B------:R-:W-:Y:S02]  /*13480*/  @!P0 LEA.HI.X R9, R233, R4, R248, 0x2, P4 ;  /* 0x00000004e9098211 */ /* 0x000fe400020f14f8 */
[----:B------:R-:W-:Y:S02]  /*13490*/  ISETP.GE.AND P4, PT, R5, c[0x0][0x3c8], PT ;  /* 0x0000f20005007a0c */ /* 0x000fe40003f86270 */
[----:B--2---:R-:W-:-:S04]  /*134a0*/  @!P1 LEA R6, P3, R234, R0, 0x2 ;  /* 0x00000000ea069211 */ /* 0x004fc800078610ff */
[----:B------:R-:W-:-:S05]  /*134b0*/  @!P1 LEA.HI.X R7, R234, R4, R249, 0x2, P3 ;  /* 0x00000004ea079211 */ /* 0x000fca00018f14f9 */
[----:B------:R2:W-:Y:S01]  /*134c0*/  @!P1 ST.E.64 [R6.64], R36 ;  /* 0x0000002406009985 */ /* 0x0005e2000c101b06 */
[C---:B----4-:R-:W-:Y:S02]  /*134d0*/  IADD3 R3, R199.reuse, 0x58, RZ ;  /* 0x00000058c7037810 */ /* 0x050fe40007ffe0ff */
[----:B------:R-:W-:Y:S01]  /*134e0*/  IADD3 R2, R199, 0x60, RZ ;  /* 0x00000060c7027810 */ /* 0x000fe20007ffe0ff */
[----:B------:R4:W-:Y:S01]  /*134f0*/  @!P0 ST.E.64 [R8.64], R32 ;  /* 0x0000002008008985 */ /* 0x0009e2000c101b06 */
[----:B------:R-:W-:Y:S02]  /*13500*/  ISETP.GE.AND P2, PT, R3, c[0x0][0x3c8], PT ;  /* 0x0000f20003007a0c */ /* 0x000fe40003f46270 */
[----:B------:R-:W-:Y:S02]  /*13510*/  ISETP.GE.AND P5, PT, R2, c[0x0][0x3c8], PT ;  /* 0x0000f20002007a0c */ /* 0x000fe40003fa6270 */
[----:B-----5:R-:W-:Y:S02]  /*13520*/  @!P6 LEA R10, P0, R231, R0, 0x2 ;  /* 0x00000000e70ae211 */ /* 0x020fe400078010ff */
[----:B------:R-:W-:-:S02]  /*13530*/  SHF.R.S32.HI R13, RZ, 0x1f, R2 ;  /* 0x0000001fff0d7819 */ /* 0x000fc40000011402 */
[----:B--2---:R-:W-:Y:S02]  /*13540*/  IADD3 R6, R199, 0x68, RZ ;  /* 0x00000068c7067810 */ /* 0x004fe40007ffe0ff */
[----:B------:R-:W-:Y:S02]  /*13550*/  SHF.R.S32.HI R7, RZ, 0x1f, R231 ;  /* 0x0000001fff077819 */ /* 0x000fe400000114e7 */
[----:B------:R-:W-:Y:S02]  /*13560*/  ISETP.GE.AND P3, PT, R6, c[0x0][0x3c8], PT ;  /* 0x0000f20006007a0c */ /* 0x000fe40003f66270 */
[----:B----4-:R-:W-:Y:S02]  /*13570*/  SHF.R.S32.HI R9, RZ, 0x1f, R3 ;  /* 0x0000001fff097819 */ /* 0x010fe40000011403 */
[----:B------:R-:W-:Y:S02]  /*13580*/  @!P2 LEA R8, P1, R3, R0, 0x2 ;  /* 0x000000000308a211 */ /* 0x000fe400078210ff */
[----:B------:R-:W-:-:S02]  /*13590*/  @!P6 LEA.HI.X R11, R231, R4, R7, 0x2, P0 ;  /* 0x00000004e70be211 */ /* 0x000fc400000f1407 */
[----:B------:R-:W-:Y:S02]  /*135a0*/  @!P2 LEA.HI.X R9, R3, R4, R9, 0x2, P1 ;  /* 0x000000040309a211 */ /* 0x000fe400008f1409 */
[----:B------:R-:W-:Y:S01]  /*135b0*/  IADD3 R3, R199, 0x78, RZ ;  /* 0x00000078c7037810 */ /* 0x000fe20007ffe0ff */
[----:B------:R2:W-:Y:S01]  /*135c0*/  @!P6 ST.E.64 [R10.64], R44 ;  /* 0x0000002c0a00e985 */ /* 0x0005e2000c101b06 */
[C---:B------:R-:W-:Y:S02]  /*135d0*/  @!P5 LEA R12, P0, R2.reuse, R0, 0x2 ;  /* 0x00000000020cd211 */ /* 0x040fe400078010ff */
[----:B------:R-:W-:Y:S01]  /*135e0*/  SHF.R.S32.HI R7, RZ, 0x1f, R5 ;  /* 0x0000001fff077819 */ /* 0x000fe20000011405 */
[----:B------:R4:W-:Y:S01]  /*135f0*/  @!P2 ST.E.64 [R8.64], R40 ;  /* 0x000000280800a985 */ /* 0x0009e2000c101b06 */
[----:B------:R-:W-:Y:S02]  /*13600*/  ISETP.GE.AND P2, PT, R3, c[0x0][0x3c8], PT ;  /* 0x0000f20003007a0c */ /* 0x000fe40003f46270 */
[----:B------:R-:W-:-:S02]  /*13610*/  @!P5 LEA.HI.X R13, R2, R4, R13, 0x2, P0 ;  /* 0x00000004020dd211 */ /* 0x000fc400000f140d */
[----:B------:R-:W-:-:S03]  /*13620*/  IADD3 R2, R199, 0x80, RZ ;  /* 0x00000080c7027810 */ /* 0x000fc60007ffe0ff */
[----:B------:R5:W-:Y:S01]  /*13630*/  @!P5 ST.E.64 [R12.64], R52 ;  /* 0x000000340c00d985 */ /* 0x000be2000c101b06 */
[----:B------:R-:W-:Y:S02]  /*13640*/  ISETP.GE.AND P5, PT, R2, c[0x0][0x3c8], PT ;  /* 0x0000f20002007a0c */ /* 0x000fe40003fa6270 */
[CC--:B--2---:R-:W-:Y:S02]  /*13650*/  @!P4 LEA R10, P0, R5.reuse, R0.reuse, 0x2 ;  /* 0x00000000050ac211 */ /* 0x0c4fe400078010ff */
[----:B----4-:R-:W-:Y:S02]  /*13660*/  SHF.R.S32.HI R9, RZ, 0x1f, R6 ;  /* 0x0000001fff097819 */ /* 0x010fe40000011406 */
[C---:B------:R-:W-:Y:S02]  /*13670*/  @!P3 LEA R8, P1, R6.reuse, R0, 0x2 ;  /* 0x000000000608b211 */ /* 0x040fe400078210ff */
[-C--:B------:R-:W-:Y:S02]  /*13680*/  @!P4 LEA.HI.X R11, R5, R4.reuse, R7, 0x2, P0 ;  /* 0x00000004050bc211 */ /* 0x080fe400000f1407 */
[----:B------:R-:W-:-:S02]  /*13690*/  @!P3 LEA.HI.X R9, R6, R4, R9, 0x2, P1 ;  /* 0x000000040609b211 */ /* 0x000fc400008f1409 */
[C---:B------:R-:W-:Y:S02]  /*136a0*/  IADD3 R6, R199.reuse, 0x88, RZ ;  /* 0x00000088c7067810 */ /* 0x040fe40007ffe0ff */
[----:B------:R-:W-:Y:S01]  /*136b0*/  SHF.R.S32.HI R7, RZ, 0x1f, R3 ;  /* 0x0000001fff077819 */ /* 0x000fe20000011403 */
[----:B------:R2:W-:Y:S01]  /*136c0*/  @!P3 ST.E.64 [R8.64], R48 ;  /* 0x000000300800b985 */ /* 0x0005e2000c101b06 */
[----:B------:R-:W-:Y:S02]  /*136d0*/  IADD3 R5, R199, 0x90, RZ ;  /* 0x00000090c7057810 */ /* 0x000fe40007ffe0ff */
[----:B------:R-:W-:Y:S01]  /*136e0*/  ISETP.GE.AND P3, PT, R6, c[0x0][0x3c8], PT ;  /* 0x0000f20006007a0c */ /* 0x000fe20003f66270 */
[----:B------:R4:W-:Y:S01]  /*136f0*/  @!P4 ST.E.64 [R10.64], R60 ;  /* 0x0000003c0a00c985 */ /* 0x0009e2000c101b06 */
[----:B------:R-:W-:Y:S02]  /*13700*/  ISETP.GE.AND P6, PT, R5, c[0x0][0x3c8], PT ;  /* 0x0000f20005007a0c */ /* 0x000fe40003fc6270 */
[----:B------:R-:W-:-:S02]  /*13710*/  ISETP.GE.AND P4, PT, R2, c[0x0][0x3c8], PT ;  /* 0x0000f20002007a0c */ /* 0x000fc40003f86270 */
[----:B-----5:R-:W-:Y:S02]  /*13720*/  SHF.R.S32.HI R13, RZ, 0x1f, R2 ;  /* 0x0000001fff0d7819 */ /* 0x020fe40000011402 */
[----:B------:R-:W-:-:S04]  /*13730*/  @!P5 LEA R12, P0, R2, R0, 0x2 ;  /* 0x00000000020cd211 */ /* 0x000fc800078010ff */
[----:B------:R-:W-:Y:S02]  /*13740*/  @!P5 LEA.HI.X R13, R2, R4, R13, 0x2, P0 ;  /* 0x00000004020dd211 */ /* 0x000fe400000f140d */
[----:B------:R-:W-:Y:S02]  /*13750*/  IADD3 R2, R199, 0xb0, RZ ;  /* 0x000000b0c7027810 */ /* 0x000fe40007ffe0ff */
[-C--:B------:R-:W-:Y:S02]  /*13760*/  @!P6 LEA R14, P0, R5, R0.reuse, 0x2 ;  /* 0x00000000050ee211 */ /* 0x080fe400078010ff */
[----:B--2---:R-:W-:-:S04]  /*13770*/  @!P2 LEA R8, P1, R3, R0, 0x2 ;  /* 0x000000000308a211 */ /* 0x004fc800078210ff */
[----:B------:R-:W-:Y:S02]  /*13780*/  @!P2 LEA.HI.X R9, R3, R4, R7, 0x2, P1 ;  /* 0x000000040309a211 */ /* 0x000fe400008f1407 */
[----:B------:R-:W-:Y:S02]  /*13790*/  IADD3 R7, R199, 0x98, RZ ;  /* 0x00000098c7077810 */ /* 0x000fe40007ffe0ff */
[----:B----4-:R-:W-:Y:S01]  /*137a0*/  @!P3 LEA R10, P1, R6, R0, 0x2 ;  /* 0x00000000060ab211 */ /* 0x010fe200078210ff */
[----:B------:R2:W-:Y:S01]  /*137b0*/  @!P2 ST.E.64 [R8.64], R56 ;  /* 0x000000380800a985 */ /* 0x0005e2000c101b06 */
[----:B------:R-:W-:Y:S02]  /*137c0*/  ISETP.GE.AND P2, PT, R7, c[0x0][0x3c8], PT ;  /* 0x0000f20007007a0c */ /* 0x000fe40003f46270 */
[----:B------:R-:W-:Y:S01]  /*137d0*/  SHF.R.S32.HI R3, RZ, 0x1f, R5 ;  /* 0x0000001fff037819 */ /* 0x000fe20000011405 */
[----:B------:R4:W-:Y:S03]  /*137e0*/  @!P4 ST.E.64 [R12.64], R68 ;  /* 0x000000440c00c985 */ /* 0x0009e6000c101b06 */
[----:B------:R-:W-:-:S02]  /*137f0*/  @!P6 LEA.HI.X R15, R5, R4, R3, 0x2, P0 ;  /* 0x00000004050fe211 */ /* 0x000fc400000f1403 */
[C---:B------:R-:W-:Y:S02]  /*13800*/  IADD3 R3, R199.reuse, 0xa8, RZ ;  /* 0x000000a8c7037810 */ /* 0x040fe40007ffe0ff */
[----:B------:R-:W-:Y:S02]  /*13810*/  SHF.R.S32.HI R5, RZ, 0x1f, R7 ;  /* 0x0000001fff057819 */ /* 0x000fe40000011407 */
[----:B--2---:R-:W-:Y:S02]  /*13820*/  SHF.R.S32.HI R9, RZ, 0x1f, R6 ;  /* 0x0000001fff097819 */ /* 0x004fe40000011406 */
[----:B------:R-:W-:Y:S02]  /*13830*/  IADD3 R8, R199, 0xa0, RZ ;  /* 0x000000a0c7087810 */ /* 0x000fe40007ffe0ff */
[----:B------:R-:W-:Y:S02]  /*13840*/  @!P3 LEA.HI.X R11, R6, R4, R9, 0x2, P1 ;  /* 0x00000004060bb211 */ /* 0x000fe400008f1409 */
[----:B------:R-:W-:-:S02]  /*13850*/  ISETP.GE.AND P5, PT, R8, c[0x0][0x3c8], PT ;  /* 0x0000f20008007a0c */ /* 0x000fc40003fa6270 */
[----:B------:R-:W-:Y:S01]  /*13860*/  @!P2 LEA R6, P1, R7, R0, 0x2 ;  /* 0x000000000706a211 */ /* 0x000fe200078210ff */
[----:B------:R2:W-:Y:S01]  /*13870*/  @!P3 ST.E.64 [R10.64], R64 ;  /* 0x000000400a00b985 */ /* 0x0005e2000c101b06 */
[----:B------:R-:W-:Y:S02]  /*13880*/  ISETP.GE.AND P3, PT, R3, c[0x0][0x3c8], PT ;  /* 0x0000f20003007a0c */ /* 0x000fe40003f66270 */
[----:B------:R-:W-:Y:S01]  /*13890*/  @!P2 LEA.HI.X R7, R7, R4, R5, 0x2, P1 ;  /* 0x000000040707a211 */ /* 0x000fe200008f1405 */
[----:B------:R-:W-:Y:S01]  /*138a0*/  @!P6 ST.E.64 [R14.64], R76 ;  /* 0x0000004c0e00e985 */ /* 0x000fe2000c101b06 */
[----:B------:R-:W-:Y:S02]  /*138b0*/  ISETP.GE.AND P6, PT, R2, c[0x0][0x3c8], PT ;  /* 0x0000f20002007a0c */ /* 0x000fe40003fc6270 */
[----:B------:R-:W-:Y:S01]  /*138c0*/  IADD3 R5, R199, 0xc0, RZ ;  /* 0x000000c0c7057810 */ /* 0x000fe20007ffe0ff */
[----:B------:R5:W-:Y:S01]  /*138d0*/  @!P2 ST.E.64 [R6.64], R72 ;  /* 0x000000480600a985 */ /* 0x000be2000c101b06 */
[----:B------:R-:W-:-:S02]  /*138e0*/  SHF.R.S32.HI R9, RZ, 0x1f, R8 ;  /* 0x0000001fff097819 */ /* 0x000fc40000011408 */
[C---:B----4-:R-:W-:Y:S02]  /*138f0*/  @!P5 LEA R12, P0, R8.reuse, R0, 0x2 ;  /* 0x00000000080cd211 */ /* 0x050fe400078010ff */
[----:B------:R-:W-:Y:S02]  /*13900*/  ISETP.GE.AND P4, PT, R5, c[0x0][0x3c8], PT ;  /* 0x0000f20005007a0c */ /* 0x000fe40003f86270 */
[----:B------:R-:W-:Y:S02]  /*13910*/  @!P5 LEA.HI.X R13, R8, R4, R9, 0x2, P0 ;  /* 0x00000004080dd211 */ /* 0x000fe400000f1409 */
[----:B------:R-:W-:Y:S02]  /*13920*/  SHF.R.S32.HI R9, RZ, 0x1f, R3 ;  /* 0x0000001fff097819 */ /* 0x000fe40000011403 */
[C---:B------:R-:W-:Y:S01]  /*13930*/  @!P3 LEA R8, P1, R3.reuse, R0, 0x2 ;  /* 0x000000000308b211 */ /* 0x040fe200078210ff */
[----:B------:R4:W-:Y:S03]  /*13940*/  @!P5 ST.E.64 [R12.64], R84 ;  /* 0x000000540c00d985 */ /* 0x0009e6000c101b06 */
[----:B------:R-:W-:-:S02]  /*13950*/  @!P3 LEA.HI.X R9, R3, R4, R9, 0x2, P1 ;  /* 0x000000040309b211 */ /* 0x000fc400008f1409 */
[----:B------:R-:W-:-:S03]  /*13960*/  IADD3 R3, R199, 0xc8, RZ ;  /* 0x000000c8c7037810 */ /* 0x000fc60007ffe0ff */
[----:B------:R1:W-:Y:S01]  /*13970*/  @!P3 ST.E.64 [R8.64], R80 ;  /* 0x000000500800b985 */ /* 0x0003e2000c101b06 */
[----:B--2---:R-:W-:Y:S02]  /*13980*/  @!P6 LEA R10, P0, R2, R0, 0x2 ;  /* 0x00000000020ae211 */ /* 0x004fe400078010ff */
[----:B------:R-:W-:Y:S02]  /*13990*/  ISETP.GE.AND P1, PT, R3, c[0x0][0x3c8], PT ;  /* 0x0000f20003007a0c */ /* 0x000fe40003f26270 */
[----:B-----5:R-:W-:Y:S02]  /*139a0*/  IADD3 R6, R199, 0xb8, RZ ;  /* 0x000000b8c7067810 */ /* 0x020fe40007ffe0ff */
[----:B------:R-:W-:Y:S02]  /*139b0*/  SHF.R.S32.HI R7, RZ, 0x1f, R2 ;  /* 0x0000001fff077819 */ /* 0x000fe40000011402 */
[----:B------:R-:W-:Y:S02]  /*139c0*/  ISETP.GE.AND P2, PT, R6, c[0x0][0x3c8], PT ;  /* 0x0000f20006007a0c */ /* 0x000fe40003f46270 */
[----:B------:R-:W-:-:S02]  /*139d0*/  @!P6 LEA.HI.X R11, R2, R4, R7, 0x2, P0 ;  /* 0x00000004020be211 */ /* 0x000fc400000f1407 */
[----:B------:R-:W-:Y:S02]  /*139e0*/  IADD3 R2, R199, 0xd0, RZ ;  /* 0x000000d0c7027810 */ /* 0x000fe40007ffe0ff */
[----:B------:R-:W-:Y:S01]  /*139f0*/  SHF.R.S32.HI R7, RZ, 0x1f, R5 ;  /* 0x0000001fff077819 */ /* 0x000fe20000011405 */
[----:B------:R2:W-:Y:S01]  /*13a00*/  @!P6 ST.E.64 [R10.64], R92 ;  /* 0x0000005c0a00e985 */ /* 0x0005e2000c101b06 */
[C---:B----4-:R-:W-:Y:S02]  /*13a10*/  @!P4 LEA R12, P0, R5.reuse, R0, 0x2 ;  /* 0x00000000050cc211 */ /* 0x050fe400078010ff */
[----:B------:R-:W-:Y:S02]  /*13a20*/  ISETP.GE.AND P5, PT, R2, c[0x0][0x3c8], PT ;  /* 0x0000f20002007a0c */ /* 0x000fe40003fa6270 */
[----:B------:R-:W-:Y:S02]  /*13a30*/  @!P4 LEA.HI.X R13, R5, R4, R7, 0x2, P0 ;  /* 0x00000004050dc211 */ /* 0x000fe400000f1407 */
[----:B------:R-:W-:-:S02]  /*13a40*/  IADD3 R7, R199, 0xe0, RZ ;  /* 0x000000e0c7077810 */ /* 0x000fc40007ffe0ff */
[----:B-1----:R-:W-:Y:S02]  /*13a50*/  SHF.R.S32.HI R9, RZ, 0x1f, R6 ;  /* 0x0000001fff097819 */ /* 0x002fe40000011406 */
[C---:B------:R-:W-:Y:S02]  /*13a60*/  @!P2 LEA R8, P3, R6.reuse, R0, 0x2 ;  /* 0x000000000608a211 */ /* 0x040fe400078610ff */
[----:B------:R-:W-:Y:S02]  /*13a70*/  SHF.R.S32.HI R5, RZ, 0x1f, R2 ;  /* 0x0000001fff057819 */ /* 0x000fe40000011402 */
[----:B------:R-:W-:Y:S02]  /*13a80*/  @!P2 LEA.HI.X R9, R6, R4, R9, 0x2, P3 ;  /* 0x000000040609a211 */ /* 0x000fe400018f1409 */
[----:B------:R-:W-:Y:S02]  /*13a90*/  IADD3 R6, R199, 0xd8, RZ ;  /* 0x000000d8c7067810 */ /* 0x000fe40007ffe0ff */
[----:B------:R-:W-:Y:S01]  /*13aa0*/  ISETP.GE.AND P6, PT, R7, c[0x0][0x3c8], PT ;  /* 0x0000f20007007a0c */ /* 0x000fe20003fc6270 */
[----:B------:R1:W-:Y:S04]  /*13ab0*/  @!P2 ST.E.64 [R8.64], R88 ;  /* 0x000000580800a985 */ /* 0x0003e8000c101b06 */
[----:B------:R4:W-:Y:S01]  /*13ac0*/  @!P4 ST.E.64 [R12.64], R100 ;  /* 0x000000640c00c985 */ /* 0x0009e2000c101b06 */
[----:B------:R-:W-:-:S02]  /*13ad0*/  ISETP.GE.AND P4, PT, R6, c[0x0][0x3c8], PT ;  /* 0x0000f20006007a0c */ /* 0x000fc40003f86270 */
[----:B--2---:R-:W-:-:S04]  /*13ae0*/  @!P5 LEA R10, P0, R2, R0, 0x2 ;  /* 0x00000000020ad211 */ /* 0x004fc800078010ff */
[----:B------:R-:W-:Y:S02]  /*13af0*/  @!P5 LEA.HI.X R11, R2, R4, R5, 0x2, P0 ;  /* 0x00000004020bd211 */ /* 0x000fe400000f1405 */
[----:B------:R-:W-:Y:S02]  /*13b00*/  IADD3 R5, R199, 0xe8, RZ ;  /* 0x000000e8c7057810 */ /* 0x000fe40007ffe0ff */
[----:B------:R-:W-:Y:S02]  /*13b10*/  SHF.R.S32.HI R2, RZ, 0x1f, R6 ;  /* 0x0000001fff027819 */ /* 0x000fe40000011406 */
[----:B------:R-:W-:Y:S02]  /*13b20*/  ISETP.GE.AND P3, PT, R5, c[0x0][0x3c8], PT ;  /* 0x0000f20005007a0c */ /* 0x000fe40003f66270 */
[----:B-1----:R-:W-:Y:S02]  /*13b30*/  SHF.R.S32.HI R9, RZ, 0x1f, R3 ;  /* 0x0000001fff097819 */ /* 0x002fe40000011403 */
[----:B------:R-:W-:-:S02]  /*13b40*/  @!P1 LEA R8, P2, R3, R0, 0x2 ;  /* 0x0000000003089211 */ /* 0x000fc400078410ff */
[----:B----4-:R-:W-:Y:S02]  /*13b50*/  @!P6 LEA R12, P0, R7, R0, 0x2 ;  /* 0x00000000070ce211 */ /* 0x010fe400078010ff */
[----:B------:R-:W-:Y:S02]  /*13b60*/  @!P1 LEA.HI.X R9, R3, R4, R9, 0x2, P2 ;  /* 0x0000000403099211 */ /* 0x000fe400010f1409 */
[----:B------:R-:W-:-:S03]  /*13b70*/  IADD3 R3, R199, 0xf0, RZ ;  /* 0x000000f0c7037810 */ /* 0x000fc60007ffe0ff */
[----:B------:R1:W-:Y:S01]  /*13b80*/  @!P1 ST.E.64 [R8.64], R96 ;  /* 0x0000006008009985 */ /* 0x0003e2000c101b06 */
[C---:B------:R-:W-:Y:S02]  /*13b90*/  @!P4 LEA R14, P1, R6.reuse, R0, 0x2 ;  /* 0x00000000060ec211 */ /* 0x040fe400078210ff */
[----:B------:R-:W-:Y:S01]  /*13ba0*/  ISETP.GE.AND P2, PT, R3, c[0x0][0x3c8], PT ;  /* 0x0000f20003007a0c */ /* 0x000fe20003f46270 */
[----:B------:R2:W-:Y:S01]  /*13bb0*/  @!P5 ST.E.64 [R10.64], R108 ;  /* 0x0000006c0a00d985 */ /* 0x0005e2000c101b06 */
[----:B------:R-:W-:Y:S02]  /*13bc0*/  @!P4 LEA.HI.X R15, R6, R4, R2, 0x2, P1 ;  /* 0x00000004060fc211 */ /* 0x000fe400008f1402 */
[----:B------:R-:W-:Y:S02]  /*13bd0*/  IADD3 R2, R199, 0xf8, RZ ;  /* 0x000000f8c7027810 */ /* 0x000fe40007ffe0ff */
[----:B------:R-:W-:Y:S01]  /*13be0*/  SHF.R.S32.HI R6, RZ, 0x1f, R5 ;  /* 0x0000001fff067819 */ /* 0x000fe20000011405 */
[----:B------:R4:W-:Y:S01]  /*13bf0*/  @!P4 ST.E.64 [R14.64], R166 ;  /* 0x000000a60e00c985 */ /* 0x0009e2000c101b06 */
[----:B------:R-:W-:-:S02]  /*13c00*/  ISETP.GE.AND P1, PT, R2, c[0x0][0x3c8], PT ;  /* 0x0000f20002007a0c */ /* 0x000fc40003f26270 */
[----:B-1----:R-:W-:-:S04]  /*13c10*/  SHF.R.S32.HI R8, RZ, 0x1f, R7 ;  /* 0x0000001fff087819 */ /* 0x002fc80000011407 */
[----:B------:R-:W-:Y:S02]  /*13c20*/  @!P6 LEA.HI.X R13, R7, R4, R8, 0x2, P0 ;  /* 0x00000004070de211 */ /* 0x000fe400000f1408 */
[----:B--2---:R-:W-:-:S03]  /*13c30*/  @!P3 LEA R10, P0, R5, R0, 0x2 ;  /* 0x00000000050ab211 */ /* 0x004fc600078010ff */
[----:B------:R4:W-:Y:S01]  /*13c40*/  @!P6 ST.E.64 [R12.64], R164 ;  /* 0x000000a40c00e985 */ /* 0x0009e2000c101b06 */
[----:B------:R-:W-:Y:S02]  /*13c50*/  @!P3 LEA.HI.X R11, R5, R4, R6, 0x2, P0 ;  /* 0x00000004050bb211 */ /* 0x000fe400000f1406 */
[----:B------:R-:W-:Y:S02]  /*13c60*/  SHF.R.S32.HI R5, RZ, 0x1f, R3 ;  /* 0x0000001fff057819 */ /* 0x000fe40000011403 */
[C---:B------:R-:W-:Y:S01]  /*13c70*/  @!P2 LEA R8, P0, R3.reuse, R0, 0x2 ;  /* 0x000000000308a211 */ /* 0x040fe200078010ff */
[----:B------:R4:W-:Y:S03]  /*13c80*/  @!P3 ST.E.64 [R10.64], R116 ;  /* 0x000000740a00b985 */ /* 0x0009e6000c101b06 */
[----:B------:R-:W-:Y:S02]  /*13c90*/  @!P2 LEA.HI.X R9, R3, R4, R5, 0x2, P0 ;  /* 0x000000040309a211 */ /* 0x000fe400000f1405 */
[----:B------:R-:W-:-:S02]  /*13ca0*/  SHF.R.S32.HI R3, RZ, 0x1f, R2 ;  /* 0x0000001fff037819 */ /* 0x000fc40000011402 */
[C---:B------:R-:W-:Y:S01]  /*13cb0*/  @!P1 LEA R6, P0, R2.reuse, R0, 0x2 ;  /* 0x0000000002069211 */ /* 0x040fe200078010ff */
[----:B------:R4:W-:Y:S03]  /*13cc0*/  @!P2 ST.E.64 [R8.64], R112 ;  /* 0x000000700800a985 */ /* 0x0009e6000c101b06 */
[----:B------:R-:W-:-:S05]  /*13cd0*/  @!P1 LEA.HI.X R7, R2, R4, R3, 0x2, P0 ;  /* 0x0000000402079211 */ /* 0x000fca00000f1403 */
[----:B------:R4:W-:Y:S04]  /*13ce0*/  @!P1 ST.E.64 [R6.64], R104 ;  /* 0x0000006806009985 */ /* 0x0009e8000c101b06 */
.L_x_253:
[----:B------:R-:W-:Y:S05]  /*13cf0*/  BSYNC B0 ;  /* 0x0000000000007941 */ /* 0x000fea0003800000 */
.L_x_252:
[----:B------:R-:W-:Y:S05]  /*13d00*/  BRA.DIV ~URZ, `(.L_x_254) ;  /* 0x000030a27f007947 */ /* 0x000fea000b800000 */
[----:B--2---:R2:W1:Y:S04]  /*13d10*/  SHFL.IDX PT, R4, R16, 0x1, 0x1c1f ;  /* 0x003c1f0010047f89 */ /* 0x00446800000e0000 */
[----:B----4-:R2:W4:Y:S02]  /*13d20*/  SHFL.IDX PT, R0, R17, 0x1, 0x1c1f ;  /* 0x003c1f0011007f89 */ /* 0x01052400000e0000 */
.L_x_308:
[----:B------:R-:W-:-:S13]  /*13d30*/  LOP3.LUT P0, RZ, R219, 0x2, RZ, 0xc0, !PT ;  /* 0x00000002dbff7812 */ /* 0x000fda000780c0ff */
[----:B------:R-:W-:Y:S05]  /*13d40*/  @P0 BRA `(.L_x_249) ;  /* 0x000018a000000947 */ /* 0x000fea0003800000 */
[----:B------:R-:W-:Y:S02]  /*13d50*/  ISETP.GE.AND P2, PT, R199, c[0x0][0x3c8], PT ;  /* 0x0000f200c7007a0c */ /* 0x000fe40003f46270 */
[----:B------:R-:W-:Y:S02]  /*13d60*/  ISETP.GE.AND P1, PT, R241, c[0x0][0x3c8], PT ;  /* 0x0000f200f1007a0c */ /* 0x000fe40003f26270 */
[----:B------:R-:W-:Y:S02]  /*13d70*/  ISETP.GE.AND P0, PT, R240, c[0x0][0x3c8], PT ;  /* 0x0000f200f0007a0c */ /* 0x000fe40003f06270 */
[----:B------:R-:W-:Y:S02]  /*13d80*/  ISETP.GE.AND P3, PT, R239, c[0x0][0x3c8], PT ;  /* 0x0000f200ef007a0c */ /* 0x000fe40003f66270 */
[----:B------:R-:W-:Y:S02]  /*13d90*/  ISETP.GE.AND P5, PT, R238, c[0x0][0x3c8], PT ;  /* 0x0000f200ee007a0c */ /* 0x000fe40003fa6270 */
[----:B------:R-:W-:-:S02]  /*13da0*/  SHF.R.S32.HI R5, RZ, 0x1f, R241 ;  /* 0x0000001fff057819 */ /* 0x000fc400000114f1 */
[----:B------:R-:W-:Y:S01]  /*13db0*/  SHF.R.S32.HI R10, RZ, 0x1f, R240 ;  /* 0x0000001fff0a7819 */ /* 0x000fe200000114f0 */
[----:B----4-:R-:W-:Y:S02]  /*13dc0*/  @!P2 IMAD.MOV.U32 R2, RZ, RZ, R0 ;  /* 0x000000ffff02a224 */ /* 0x010fe400078e0000 */
[----:B-1----:R-:W-:Y:S01]  /*13dd0*/  @!P2 IMAD.MOV.U32 R3, RZ, RZ, R4 ;  /* 0x000000ffff03a224 */ /* 0x002fe200078e0004 */
[----:B------:R-:W-:-:S03]  /*13de0*/  @!P1 LEA R8, P4, R241, R0, 0x2 ;  /* 0x00000000f1089211 */ /* 0x000fc600078810ff */
[----:B------:R-:W-:Y:S01]  /*13df0*/  @!P2 IMAD.WIDE R2, R199, 0x4, R2 ;  /* 0x00000004c702a825 */ /* 0x000fe200078e0202 */
[----:B------:R-:W-:Y:S02]  /*13e00*/  @!P1 LEA.HI.X R9, R241, R4, R5, 0x2, P4 ;  /* 0x00000004f1099211 */ /* 0x000fe400020f1405 */
[----:B------:R-:W-:Y:S02]  /*13e10*/  SHF.R.S32.HI R5, RZ, 0x1f, R239 ;  /* 0x0000001fff057819 */ /* 0x000fe400000114ef */
[----:B------:R1:W-:Y:S01]  /*13e20*/  @!P2 ST.E.64 [R2.64], R120 ;  /* 0x000000780200a985 */ /* 0x0003e2000c101b06 */
[C---:B------:R-:W-:Y:S02]  /*13e30*/  @!P0 LEA R6, P2, R240.reuse, R0, 0x2 ;  /* 0x00000000f0068211 */ /* 0x040fe400078410ff */
[----:B------:R-:W-:Y:S01]  /*13e40*/  ISETP.GE.AND P4, PT, R237, c[0x0][0x3c8], PT ;  /* 0x0000f200ed007a0c */ /* 0x000fe20003f86270 */
[----:B------:R4:W-:Y:S01]  /*13e50*/  @!P1 ST.E.64 [R8.64], R146 ;  /* 0x0000009208009985 */ /* 0x0009e2000c101b06 */
[----:B------:R-:W-:-:S02]  /*13e60*/  @!P0 LEA.HI.X R7, R240, R4, R10, 0x2, P2 ;  /* 0x00000004f0078211 */ /* 0x000fc400010f140a */
[----:B------:R-:W-:-:S03]  /*13e70*/  ISETP.GE.AND P2, PT, R236, c[0x0][0x3c8], PT ;  /* 0x0000f200ec007a0c */ /* 0x000fc60003f46270 */
[----:B------:R5:W-:Y:S01]  /*13e80*/  @!P0 ST.E.64 [R6.64], R124 ;  /* 0x0000007c06008985 */ /* 0x000be2000c101b06 */
[-C--:B------:R-:W-:Y:S02]  /*13e90*/  @!P5 LEA R10, P0, R238, R0.reuse, 0x2 ;  /* 0x00000000ee0ad211 */ /* 0x080fe400078010ff */
[----:B-1----:R-:W-:-:S04]  /*13ea0*/  @!P3 LEA R2, P6, R239, R0, 0x2 ;  /* 0x00000000ef02b211 */ /* 0x002fc800078c10ff */
[----:B------:R-:W-:Y:S02]  /*13eb0*/  @!P3 LEA.HI.X R3, R239, R4, R5, 0x2, P6 ;  /* 0x00000004ef03b211 */ /* 0x000fe400030f1405 */
[----:B------:R-:W-:Y:S02]  /*13ec0*/  SHF.R.S32.HI R5, RZ, 0x1f, R238 ;  /* 0x0000001fff057819 */ /* 0x000fe400000114ee */
[C---:B----4-:R-:W-:Y:S01]  /*13ed0*/  @!P4 LEA R8, P1, R237.reuse, R0, 0x2 ;  /* 0x00000000ed08c211 */ /* 0x050fe200078210ff */
[----:B------:R1:W-:Y:S01]  /*13ee0*/  @!P3 ST.E.64 [R2.64], R128 ;  /* 0x000000800200b985 */ /* 0x0003e2000c101b06 */
[----:B------:R-:W-:Y:S02]  /*13ef0*/  @!P5 LEA.HI.X R11, R238, R4, R5, 0x2, P0 ;  /* 0x00000004ee0bd211 */ /* 0x000fe400000f1405 */
[----:B-----5:R-:W-:Y:S02]  /*13f00*/  @!P2 LEA R6, P0, R236, R0, 0x2 ;  /* 0x00000000ec06a211 */ /* 0x020fe400078010ff */
[----:B------:R-:W-:Y:S01]  /*13f10*/  @!P4 LEA.HI.X R9, R237, R4, R252, 0x2, P1 ;  /* 0x00000004ed09c211 */ /* 0x000fe200008f14fc */
[----:B------:R4:W-:Y:S01]  /*13f20*/  @!P5 ST.E.64 [R10.64], R150 ;  /* 0x000000960a00d985 */ /* 0x0009e2000c101b06 */
[----:B------:R-:W-:-:S02]  /*13f30*/  ISETP.GE.AND P5, PT, R235, c[0x0][0x3c8], PT ;  /* 0x0000f200eb007a0c */ /* 0x000fc40003fa6270 */
[----:B------:R-:W-:Y:S01]  /*13f40*/  ISETP.GE.AND P6, PT, R234, c[0x0][0x3c8], PT ;  /* 0x0000f200ea007a0c */ /* 0x000fe20003fc6270 */
[----:B------:R5:W-:Y:S01]  /*13f50*/  @!P4 ST.E.64 [R8.64], R26 ;  /* 0x0000001a0800c985 */ /* 0x000be2000c101b06 */
[----:B------:R-:W-:Y:S02]  /*13f60*/  @!P2 LEA.HI.X R7, R236, R4, R251, 0x2, P0 ;  /* 0x00000004ec07a211 */ /* 0x000fe400000f14fb */
[----:B------:R-:W-:Y:S02]  /*13f70*/  ISETP.GE.AND P0, PT, R233, c[0x0][0x3c8], PT ;  /* 0x0000f200e9007a0c */ /* 0x000fe40003f06270 */
[----:B------:R-:W-:Y:S01]  /*13f80*/  ISETP.GE.AND P4, PT, R231, c[0x0][0x3c8], PT ;  /* 0x0000f200e7007a0c */ /* 0x000fe20003f86270 */
[----:B------:R2:W-:Y:S01]  /*13f90*/  @!P2 ST.E.64 [R6.64], R22 ;  /* 0x000000160600a985 */ /* 0x0005e2000c101b06 */
[----:B------:R-:W-:-:S03]  /*13fa0*/  IADD3 R5, R199, 0x68, RZ ;  /* 0x00000068c7057810 */ /* 0x000fc60007ffe0ff */
[----:B------:R-:W-:-:S04]  /*13fb0*/  @!P5 LEA R12, P1, R235, R0, 0x2 ;  /* 0x00000000eb0cd211 */ /* 0x000fc800078210ff */
[----:B------:R-:W-:Y:S02]  /*13fc0*/  @!P5 LEA.HI.X R13, R235, R4, R250, 0x2, P1 ;  /* 0x00000004eb0dd211 */ /* 0x000fe400008f14fa */
[----:B-1----:R-:W-:-:S03]  /*13fd0*/  IADD3 R2, R199, 0x58, RZ ;  /* 0x00000058c7027810 */ /* 0x002fc60007ffe0ff */
[----:B------:R-:W-:Y:S01]  /*13fe0*/  @!P5 ST.E.64 [R12.64], R154 ;  /* 0x0000009a0c00d985 */ /* 0x000fe2000c101b06 */
[----:B------:R-:W-:Y:S02]  /*13ff0*/  ISETP.GE.AND P3, PT, R2, c[0x0][0x3c8], PT ;  /* 0x0000f20002007a0c */ /* 0x000fe40003f66270 */
[----:B------:R-:W-:Y:S02]  /*14000*/  SHF.R.S32.HI R3, RZ, 0x1f, R2 ;  /* 0x0000001fff037819 */ /* 0x000fe40000011402 */
[----:B----4-:R-:W-:-:S04]  /*14010*/  @!P6 LEA R10, P2, R234, R0, 0x2 ;  /* 0x00000000ea0ae211 */ /* 0x010fc800078410ff */
[----:B------:R-:W-:Y:S02]  /*14020*/  @!P6 LEA.HI.X R11, R234, R4, R249, 0x2, P2 ;  /* 0x00000004ea0be211 */ /* 0x000fe400010f14f9 */
[-C--:B-----5:R-:W-:Y:S02]  /*14030*/  @!P0 LEA R8, P2, R233, R0.reuse, 0x2 ;  /* 0x00000000e9088211 */ /* 0x0a0fe400078410ff */
[----:B--2---:R-:W-:Y:S01]  /*14040*/  IADD3 R6, R199, 0x60, RZ ;  /* 0x00000060c7067810 */ /* 0x004fe20007ffe0ff */
[----:B------:R1:W-:Y:S01]  /*14050*/  @!P6 ST.E.64 [R10.64], R34 ;  /* 0x000000220a00e985 */ /* 0x0003e2000c101b06 */
[C---:B------:R-:W-:Y:S02]  /*14060*/  @!P3 LEA R14, P1, R2.reuse, R0, 0x2 ;  /* 0x00000000020eb211 */ /* 0x040fe400078210ff */
[-C--:B------:R-:W-:Y:S02]  /*14070*/  @!P0 LEA.HI.X R9, R233, R4.reuse, R248, 0x2, P2 ;  /* 0x00000004e9098211 */ /* 0x080fe400010f14f8 */
[----:B------:R-:W-:-:S02]  /*14080*/  @!P3 LEA.HI.X R15, R2, R4, R3, 0x2, P1 ;  /* 0x00000004020fb211 */ /* 0x000fc400008f1403 */
[----:B------:R-:W-:Y:S01]  /*14090*/  ISETP.GE.AND P3, PT, R6, c[0x0][0x3c8], PT ;  /* 0x0000f20006007a0c */ /* 0x000fe20003f66270 */
[----:B------:R2:W-:Y:S01]  /*140a0*/  @!P0 ST.E.64 [R8.64], R30 ;  /* 0x0000001e08008985 */ /* 0x0005e2000c101b06 */
[----:B------:R-:W-:Y:S02]  /*140b0*/  ISETP.GE.AND P2, PT, R5, c[0x0][0x3c8], PT ;  /* 0x0000f20005007a0c */ /* 0x000fe40003f46270 */
[C---:B------:R-:W-:Y:S02]  /*140c0*/  IADD3 R3, R199.reuse, 0x70, RZ ;  /* 0x00000070c7037810 */ /* 0x040fe40007ffe0ff */
[----:B------:R-:W-:Y:S02]  /*140d0*/  IADD3 R7, R199, 0x78, RZ ;  /* 0x00000078c7077810 */ /* 0x000fe40007ffe0ff */
[----:B------:R-:W-:Y:S02]  /*140e0*/  ISETP.GE.AND P6, PT, R3, c[0x0][0x3c8], PT ;  /* 0x0000f20003007a0c */ /* 0x000fe40003fc6270 */
[----:B------:R-:W-:-:S03]  /*140f0*/  ISETP.GE.AND P5, PT, R7, c[0x0][0x3c8], PT ;  /* 0x0000f20007007a0c */ /* 0x000fc60003fa6270 */
[C---:B------:R-:W-:Y:S02]  /*14100*/  @!P3 LEA R16, P1, R6.reuse, R0, 0x2 ;  /* 0x000000000610b211 */ /* 0x040fe400078210ff */
[----:B-1----:R-:W-:Y:S02]  /*14110*/  SHF.R.S32.HI R11, RZ, 0x1f, R6 ;  /* 0x0000001fff0b7819 */ /* 0x002fe40000011406 */
[----:B------:R-:W-:Y:S02]  /*14120*/  SHF.R.S32.HI R10, RZ, 0x1f, R5 ;  /* 0x0000001fff0a7819 */ /* 0x000fe40000011405 */
[----:B---3--:R-:W-:Y:S02]  /*14130*/  @!P3 LEA.HI.X R17, R6, R4, R11, 0x2, P1 ;  /* 0x000000040611b211 */ /* 0x008fe400008f140b */
[----:B------:R-:W-:Y:S02]  /*14140*/  ISETP.GE.AND P1, PT, R2, c[0x0][0x3c8], PT ;  /* 0x0000f20002007a0c */ /* 0x000fe40003f26270 */
[----:B--2---:R-:W-:-:S02]  /*14150*/  SHF.R.S32.HI R9, RZ, 0x1f, R231 ;  /* 0x0000001fff097819 */ /* 0x004fc400000114e7 */
[----:B------:R-:W-:Y:S02]  /*14160*/  @!P4 LEA R8, P0, R231, R0, 0x2 ;  /* 0x00000000e708c211 */ /* 0x000fe400078010ff */
[----:B------:R-:W-:Y:S02]  /*14170*/  IADD3 R2, R199, 0x80, RZ ;  /* 0x00000080c7027810 */ /* 0x000fe40007ffe0ff */
[----:B------:R-:W-:Y:S02]  /*14180*/  @!P4 LEA.HI.X R9, R231, R4, R9, 0x2, P0 ;  /* 0x00000004e709c211 */ /* 0x000fe400000f1409 */
[C---:B------:R-:W-:Y:S02]  /*14190*/  @!P2 LEA R12, P0, R5.reuse, R0, 0x2 ;  /* 0x00000000050ca211 */ /* 0x040fe400078010ff */
[----:B------:R-:W-:Y:S01]  /*141a0*/  SHF.R.S32.HI R6, RZ, 0x1f, R7 ;  /* 0x0000001fff067819 */ /* 0x000fe20000011407 */
[----:B------:R1:W-:Y:S01]  /*141b0*/  @!P4 ST.E.64 [R8.64], R42 ;  /* 0x0000002a0800c985 */ /* 0x0003e2000c101b06 */
[----:B------:R-:W-:-:S02]  /*141c0*/  @!P2 LEA.HI.X R13, R5, R4, R10, 0x2, P0 ;  /* 0x00000004050da211 */ /* 0x000fc400000f140a */
[----:B------:R-:W-:Y:S01]  /*141d0*/  IADD3 R5, R199, 0x88, RZ ;  /* 0x00000088c7057810 */ /* 0x000fe20007ffe0ff */
[----:B------:R-:W-:Y:S01]  /*141e0*/  @!P1 ST.E.64 [R14.64], R38 ;  /* 0x000000260e009985 */ /* 0x000fe2000c101b06 */
[----:B------:R-:W-:-:S03]  /*141f0*/  @!P6 LEA R10, P1, R3, R0, 0x2 ;  /* 0x00000000030ae211 */ /* 0x000fc600078210ff */
[----:B------:R-:W-:Y:S01]  /*14200*/  @!P3 ST.E.64 [R16.64], R50 ;  /* 0x000000321000b985 */ /* 0x000fe2000c101b06 */
[----:B------:R-:W-:-:S03]  /*14210*/  ISETP.GE.AND P3, PT, R2, c[0x0][0x3c8], PT ;  /* 0x0000f20002007a0c */ /* 0x000fc60003f66270 */
[----:B------:R2:W-:Y:S01]  /*14220*/  @!P2 ST.E.64 [R12.64], R46 ;  /* 0x0000002e0c00a985 */ /* 0x0005e2000c101b06 */
[----:B------:R-:W-:Y:S02]  /*14230*/  ISETP.GE.AND P2, PT, R3, c[0x0][0x3c8], PT ;  /* 0x0000f20003007a0c */ /* 0x000fe40003f46270 */
[----:B-1----:R-:W-:Y:S02]  /*14240*/  SHF.R.S32.HI R9, RZ, 0x1f, R3 ;  /* 0x0000001fff097819 */ /* 0x002fe40000011403 */
[----:B------:R-:W-:Y:S02]  /*14250*/  @!P5 LEA R8, P0, R7, R0, 0x2 ;  /* 0x000000000708d211 */ /* 0x000fe400078010ff */
[-C--:B------:R-:W-:Y:S02]  /*14260*/  @!P6 LEA.HI.X R11, R3, R4.reuse, R9, 0x2, P1 ;  /* 0x00000004030be211 */ /* 0x080fe400008f1409 */
[----:B------:R-:W-:Y:S02]  /*14270*/  ISETP.GE.AND P6, PT, R5, c[0x0][0x3c8], PT ;  /* 0x0000f20005007a0c */ /* 0x000fe40003fc6270 */
[----:B------:R-:W-:-:S03]  /*14280*/  @!P5 LEA.HI.X R9, R7, R4, R6, 0x2, P0 ;  /* 0x000000040709d211 */ /* 0x000fc600000f1406 */
[----:B------:R1:W-:Y:S01]  /*14290*/  @!P2 ST.E.64 [R10.64], R58 ;  /* 0x0000003a0a00a985 */ /* 0x0003e2000c101b06 */
[----:B------:R-:W-:Y:S02]  /*142a0*/  IADD3 R6, R199, 0x90, RZ ;  /* 0x00000090c7067810 */ /* 0x000fe40007ffe0ff */
[----:B--2---:R-:W-:Y:S01]  /*142b0*/  SHF.R.S32.HI R13, RZ, 0x1f, R2 ;  /* 0x0000001fff0d7819 */ /* 0x004fe20000011402 */
[----:B------:R2:W-:Y:S01]  /*142c0*/  @!P5 ST.E.64 [R8.64], R54 ;  /* 0x000000360800d985 */ /* 0x0005e2000c101b06 */
[----:B------:R-:W-:Y:S02]  /*142d0*/  ISETP.GE.AND P4, PT, R6, c[0x0][0x3c8], PT ;  /* 0x0000f20006007a0c */ /* 0x000fe40003f86270 */
[-C--:B------:R-:W-:Y:S02]  /*142e0*/  @!P3 LEA R14, P1, R2, R0.reuse, 0x2 ;  /* 0x00000000020eb211 */ /* 0x080fe400078210ff */
[----:B------:R-:W-:Y:S02]  /*142f0*/  SHF.R.S32.HI R16, RZ, 0x1f, R5 ;  /* 0x0000001fff107819 */ /* 0x000fe40000011405 */
[----:B------:R-:W-:-:S02]  /*14300*/  @!P6 LEA R12, P0, R5, R0, 0x2 ;  /* 0x00000000050ce211 */ /* 0x000fc400078010ff */
[-C--:B------:R-:W-:Y:S02]  /*14310*/  @!P3 LEA.HI.X R15, R2, R4.reuse, R13, 0x2, P1 ;  /* 0x00000004020fb211 */ /* 0x080fe400008f140d */
[----:B------:R-:W-:Y:S02]  /*14320*/  IADD3 R7, R199, 0x98, RZ ;  /* 0x00000098c7077810 */ /* 0x000fe40007ffe0ff */
[----:B------:R-:W-:Y:S02]  /*14330*/  @!P6 LEA.HI.X R13, R5, R4, R16, 0x2, P0 ;  /* 0x00000004050de211 */ /* 0x000fe400000f1410 */
[----:B------:R-:W-:Y:S02]  /*14340*/  ISETP.GE.AND P3, PT, R7, c[0x0][0x3c8], PT ;  /* 0x0000f20007007a0c */ /* 0x000fe40003f66270 */
[C---:B------:R-:W-:Y:S02]  /*14350*/  IADD3 R5, R199.reuse, 0xa0, RZ ;  /* 0x000000a0c7057810 */ /* 0x040fe40007ffe0ff */
[----:B------:R-:W-:-:S02]  /*14360*/  IADD3 R3, R199, 0xa8, RZ ;  /* 0x000000a8c7037810 */ /* 0x000fc40007ffe0ff */
[----:B------:R-:W-:Y:S02]  /*14370*/  ISETP.GE.AND P2, PT, R5, c[0x0][0x3c8], PT ;  /* 0x0000f20005007a0c */ /* 0x000fe40003f46270 */
[----:B------:R-:W-:Y:S02]  /*14380*/  ISETP.GE.AND P1, PT, R3, c[0x0][0x3c8], PT ;  /* 0x0000f20003007a0c */ /* 0x000fe40003f26270 */
[----:B-1----:R-:W-:Y:S02]  /*14390*/  SHF.R.S32.HI R11, RZ, 0x1f, R6 ;  /* 0x0000001fff0b7819 */ /* 0x002fe40000011406 */
[C---:B------:R-:W-:Y:S02]  /*143a0*/  @!P4 LEA R10, P0, R6.reuse, R0, 0x2 ;  /* 0x00000000060ac211 */ /* 0x040fe400078010ff */
[----:B--2---:R-:W-:Y:S02]  /*143b0*/  SHF.R.S32.HI R9, RZ, 0x1f, R7 ;  /* 0x0000001fff097819 */ /* 0x004fe40000011407 */
[----:B------:R-:W-:-:S02]  /*143c0*/  @!P4 LEA.HI.X R11, R6, R4, R11, 0x2, P0 ;  /* 0x00000004060bc211 */ /* 0x000fc400000f140b */
[----:B------:R-:W-:Y:S02]  /*143d0*/  ISETP.GE.AND P0, PT, R2, c[0x0][0x3c8], PT ;  /* 0x0000f20002007a0c */ /* 0x000fe40003f06270 */
[----:B------:R-:W-:Y:S02]  /*143e0*/  @!P3 LEA R8, P5, R7, R0, 0x2 ;  /* 0x000000000708b211 */ /* 0x000fe400078a10ff */
[----:B------:R-:W-:Y:S02]  /*143f0*/  IADD3 R6, R199, 0xb0, RZ ;  /* 0x000000b0c7067810 */ /* 0x000fe40007ffe0ff */
[----:B------:R-:W-:Y:S02]  /*14400*/  @!P3 LEA.HI.X R9, R7, R4, R9, 0x2, P5 ;  /* 0x000000040709b211 */ /* 0x000fe400028f1409 */
[----:B------:R-:W-:Y:S02]  /*14410*/  IADD3 R7, R199, 0xb8, RZ ;  /* 0x000000b8c7077810 */ /* 0x000fe40007ffe0ff */
[----:B------:R-:W-:-:S02]  /*14420*/  ISETP.GE.AND P5, PT, R6, c[0x0][0x3c8], PT ;  /* 0x0000f20006007a0c */ /* 0x000fc40003fa6270 */
[----:B------:R-:W-:Y:S01]  /*14430*/  SHF.R.S32.HI R2, RZ, 0x1f, R3 ;  /* 0x0000001fff027819 */ /* 0x000fe20000011403 */
[----:B------:R1:W-:Y:S01]  /*14440*/  @!P0 ST.E.64 [R14.64], R66 ;  /* 0x000000420e008985 */ /* 0x0003e2000c101b06 */
[----:B------:R-:W-:-:S03]  /*14450*/  @!P2 LEA R16, P0, R5, R0, 0x2 ;  /* 0x000000000510a211 */ /* 0x000fc600078010ff */
[----:B------:R2:W-:Y:S04]  /*14460*/  @!P6 ST.E.64 [R12.64], R62 ;  /* 0x0000003e0c00e985 */ /* 0x0005e8000c101b06 */
[----:B------:R-:W-:Y:S04]  /*14470*/  @!P4 ST.E.64 [R10.64], R74 ;  /* 0x0000004a0a00c985 */ /* 0x000fe8000c101b06 */
[----:B------:R3:W-:Y:S01]  /*14480*/  @!P3 ST.E.64 [R8.64], R70 ;  /* 0x000000460800b985 */ /* 0x0007e2000c101b06 */
[----:B-1----:R-:W-:Y:S02]  /*14490*/  @!P1 LEA R14, P6, R3, R0, 0x2 ;  /* 0x00000000030e9211 */ /* 0x002fe400078c10ff */
[----:B--2---:R-:W-:-:S02]  /*144a0*/  SHF.R.S32.HI R12, RZ, 0x1f, R5 ;  /* 0x0000001fff0c7819 */ /* 0x004fc40000011405 */
[-C--:B------:R-:W-:Y:S02]  /*144b0*/  @!P1 LEA.HI.X R15, R3, R4.reuse, R2, 0x2, P6 ;  /* 0x00000004030f9211 */ /* 0x080fe400030f1402 */
[----:B------:R-:W-:Y:S02]  /*144c0*/  @!P2 LEA.HI.X R17, R5, R4, R12, 0x2, P0 ;  /* 0x000000040511a211 */ /* 0x000fe400000f140c */
[----:B------:R-:W-:Y:S02]  /*144d0*/  ISETP.GE.AND P0, PT, R7, c[0x0][0x3c8], PT ;  /* 0x0000f20007007a0c */ /* 0x000fe40003f06270 */
[----:B------:R-:W-:Y:S01]  /*144e0*/  SHF.R.S32.HI R5, RZ, 0x1f, R6 ;  /* 0x0000001fff057819 */ /* 0x000fe20000011406 */
[----:B------:R1:W-:Y:S01]  /*144f0*/  @!P2 ST.E.64 [R16.64], R82 ;  /* 0x000000521000a985 */ /* 0x0003e2000c101b06 */
[----:B------:R-:W-:Y:S02]  /*14500*/  @!P5 LEA R12, P4, R6, R0, 0x2 ;  /* 0x00000000060cd211 */ /* 0x000fe400078810ff */
[----:B------:R-:W-:Y:S01]  /*14510*/  IADD3 R3, R199, 0xc0, RZ ;  /* 0x000000c0c7037810 */ /* 0x000fe20007ffe0ff */
[----:B------:R2:W-:Y:S01]  /*14520*/  @!P1 ST.E.64 [R14.64], R78 ;  /* 0x0000004e0e009985 */ /* 0x0005e2000c101b06 */
[----:B---3--:R-:W-:-:S02]  /*14530*/  SHF.R.S32.HI R9, RZ, 0x1f, R7 ;  /* 0x0000001fff097819 */ /* 0x008fc40000011407 */
[----:B------:R-:W-:Y:S02]  /*14540*/  IADD3 R2, R199, 0xc8, RZ ;  /* 0x000000c8c7027810 */ /* 0x000fe40007ffe0ff */
[----:B------:R-:W-:Y:S02]  /*14550*/  @!P5 LEA.HI.X R13, R6, R4, R5, 0x2, P4 ;  /* 0x00000004060dd211 */ /* 0x000fe400020f1405 */
[----:B------:R-:W-:Y:S02]  /*14560*/  @!P0 LEA R8, P3, R7, R0, 0x2 ;  /* 0x0000000007088211 */ /* 0x000fe400078610ff */
[----:B------:R-:W-:Y:S01]  /*14570*/  ISETP.GE.AND P4, PT, R3, c[0x0][0x3c8], PT ;  /* 0x0000f20003007a0c */ /* 0x000fe20003f86270 */
[----:B------:R-:W-:Y:S01]  /*14580*/  @!P5 ST.E.64 [R12.64], R94 ;  /* 0x0000005e0c00d985 */ /* 0x000fe2000c101b06 */
[----:B------:R-:W-:Y:S02]  /*14590*/  @!P0 LEA.HI.X R9, R7, R4, R9, 0x2, P3 ;  /* 0x0000000407098211 */ /* 0x000fe400018f1409 */
[----:B------:R-:W-:-:S02]  /*145a0*/  ISETP.GE.AND P3, PT, R2, c[0x0][0x3c8], PT ;  /* 0x0000f20002007a0c */ /* 0x000fc40003f66270 */
[C---:B------:R-:W-:Y:S01]  /*145b0*/  IADD3 R5, R199.reuse, 0xd0, RZ ;  /* 0x000000d0c7057810 */ /* 0x040fe20007ffe0ff */
[----:B------:R3:W-:Y:S01]  /*145c0*/  @!P0 ST.E.64 [R8.64], R86 ;  /* 0x0000005608008985 */ /* 0x0007e2000c101b06 */
[----:B------:R-:W-:Y:S02]  /*145d0*/  SHF.R.S32.HI R11, RZ, 0x1f, R3 ;  /* 0x0000001fff0b7819 */ /* 0x000fe40000011403 */
[----:B------:R-:W-:Y:S02]  /*145e0*/  IADD3 R7, R199, 0xd8, RZ ;  /* 0x000000d8c7077810 */ /* 0x000fe40007ffe0ff */
[----:B------:R-:W-:Y:S02]  /*145f0*/  SHF.R.S32.HI R6, RZ, 0x1f, R2 ;  /* 0x0000001fff067819 */ /* 0x000fe40000011402 */
[----:B------:R-:W-:Y:S02]  /*14600*/  @!P4 LEA R10, P2, R3, R0, 0x2 ;  /* 0x00000000030ac211 */ /* 0x000fe400078410ff */
[----:B------:R-:W-:-:S02]  /*14610*/  ISETP.GE.AND P6, PT, R5, c[0x0][0x3c8], PT ;  /* 0x0000f20005007a0c */ /* 0x000fc40003fc6270 */
[C---:B-1----:R-:W-:Y:S02]  /*14620*/  @!P3 LEA R16, P1, R2.reuse, R0, 0x2 ;  /* 0x000000000210b211 */ /* 0x042fe400078210ff */
[-C--:B------:R-:W-:Y:S02]  /*14630*/  @!P4 LEA.HI.X R11, R3, R4.reuse, R11, 0x2, P2 ;  /* 0x00000004030bc211 */ /* 0x080fe400010f140b */
[----:B------:R-:W-:Y:S02]  /*14640*/  ISETP.GE.AND P4, PT, R7, c[0x0][0x3c8], PT ;  /* 0x0000f20007007a0c */ /* 0x000fe40003f86270 */
[----:B------:R-:W-:Y:S02]  /*14650*/  @!P3 LEA.HI.X R17, R2, R4, R6, 0x2, P1 ;  /* 0x000000040211b211 */ /* 0x000fe400008f1406 */
[----:B------:R-:W-:Y:S02]  /*14660*/  IADD3 R6, R199, 0xe0, RZ ;  /* 0x000000e0c7067810 */ /* 0x000fe40007ffe0ff */
[----:B------:R-:W-:-:S02]  /*14670*/  ISETP.GE.AND P5, PT, R3, c[0x0][0x3c8], PT ;  /* 0x0000f20003007a0c */ /* 0x000fc40003fa6270 */
[----:B------:R-:W-:Y:S02]  /*14680*/  ISETP.GE.AND P3, PT, R6, c[0x0][0x3c8], PT ;  /* 0x0000f20006007a0c */ /* 0x000fe40003f66270 */
[----:B--2---:R-:W-:Y:S02]  /*14690*/  @!P6 LEA R14, P1, R5, R0, 0x2 ;  /* 0x00000000050ee211 */ /* 0x004fe400078210ff */
[C---:B------:R-:W-:Y:S02]  /*146a0*/  IADD3 R3, R199.reuse, 0xf0, RZ ;  /* 0x000000f0c7037810 */ /* 0x040fe40007ffe0ff */
[----:B---3--:R-:W-:Y:S02]  /*146b0*/  IADD3 R8, R199, 0xe8, RZ ;  /* 0x000000e8c7087810 */ /* 0x008fe40007ffe0ff */
[----:B------:R-:W-:Y:S02]  /*146c0*/  SHF.R.S32.HI R9, RZ, 0x1f, R5 ;  /* 0x0000001fff097819 */ /* 0x000fe40000011405 */
[----:B------:R-:W-:Y:S01]  /*146d0*/  ISETP.GE.AND P2, PT, R8, c[0x0][0x3c8], PT ;  /* 0x0000f20008007a0c */ /* 0x000fe20003f46270 */
[----:B------:R1:W-:Y:S01]  /*146e0*/  @!P5 ST.E.64 [R10.64], R158 ;  /* 0x0000009e0a00d985 */ /* 0x0003e2000c101b06 */
[----:B------:R-:W-:-:S02]  /*146f0*/  SHF.R.S32.HI R13, RZ, 0x1f, R7 ;  /* 0x0000001fff0d7819 */ /* 0x000fc40000011407 */
[----:B------:R-:W-:Y:S02]  /*14700*/  @!P4 LEA R12, P0, R7, R0, 0x2 ;  /* 0x00000000070cc211 */ /* 0x000fe400078010ff */
[-C--:B------:R-:W-:Y:S02]  /*14710*/  @!P6 LEA.HI.X R15, R5, R4.reuse, R9, 0x2, P1 ;  /* 0x00000004050fe211 */ /* 0x080fe400008f1409 */
[----:B------:R-:W-:Y:S02]  /*14720*/  ISETP.GE.AND P1, PT, R3, c[0x0][0x3c8], PT ;  /* 0x0000f20003007a0c */ /* 0x000fe40003f26270 */
[----:B------:R-:W-:Y:S02]  /*14730*/  @!P4 LEA.HI.X R13, R7, R4, R13, 0x2, P0 ;  /* 0x00000004070dc211 */ /* 0x000fe400000f140d */
[----:B------:R-:W-:Y:S02]  /*14740*/  SHF.R.S32.HI R5, RZ, 0x1f, R6 ;  /* 0x0000001fff057819 */ /* 0x000fe40000011406 */
[----:B------:R-:W-:-:S13]  /*14750*/  ISETP.GE.AND P5, PT, R2, c[0x0][0x3c8], PT ;  /* 0x0000f20002007a0c */ /* 0x000fda0003fa6270 */
[----:B------:R-:W-:Y:S01]  /*14760*/  @!P5 ST.E.64 [R16.64], R172 ;  /* 0x000000ac1000d985 */ /* 0x000fe2000c101b06 */
[----:B-1----:R-:W-:-:S03]  /*14770*/  @!P3 LEA R10, P0, R6, R0, 0x2 ;  /* 0x00000000060ab211 */ /* 0x002fc600078010ff */
[----:B------:R-:W-:Y:S01]  /*14780*/  @!P6 ST.E.64 [R14.64], R170 ;  /* 0x000000aa0e00e985 */ /* 0x000fe2000c101b06 */
[----:B------:R-:W-:-:S03]  /*14790*/  @!P3 LEA.HI.X R11, R6, R4, R5, 0x2, P0 ;  /* 0x00000004060bb211 */ /* 0x000fc600000f1405 */
[----:B------:R-:W-:Y:S01]  /*147a0*/  @!P4 ST.E.64 [R12.64], R168 ;  /* 0x000000a80c00c985 */ /* 0x000fe2000c101b06 */
[----:B------:R-:W-:Y:S02]  /*147b0*/  SHF.R.S32.HI R5, RZ, 0x1f, R8 ;  /* 0x0000001fff057819 */ /* 0x000fe40000011408 */
[C---:B------:R-:W-:Y:S01]  /*147c0*/  @!P2 LEA R6, P0, R8.reuse, R0, 0x2 ;  /* 0x000000000806a211 */ /* 0x040fe200078010ff */
[----:B------:R-:W-:Y:S03]  /*147d0*/  @!P3 ST.E.64 [R10.64], R106 ;  /* 0x0000006a0a00b985 */ /* 0x000fe6000c101b06 */
[----:B------:R-:W-:Y:S02]  /*147e0*/  @!P2 LEA.HI.X R7, R8, R4, R5, 0x2, P0 ;  /* 0x000000040807a211 */ /* 0x000fe400000f1405 */
[----:B------:R-:W-:Y:S02]  /*147f0*/  SHF.R.S32.HI R5, RZ, 0x1f, R3 ;  /* 0x0000001fff057819 */ /* 0x000fe40000011403 */
[C---:B------:R-:W-:Y:S01]  /*14800*/  @!P1 LEA R2, P0, R3.reuse, R0, 0x2 ;  /* 0x0000000003029211 */ /* 0x040fe200078010ff */
[----:B------:R-:W-:Y:S03]  /*14810*/  @!P2 ST.E.64 [R6.64], R102 ;  /* 0x000000660600a985 */ /* 0x000fe6000c101b06 */
[----:B------:R-:W-:-:S05]  /*14820*/  @!P1 LEA.HI.X R3, R3, R4, R5, 0x2, P0 ;  /* 0x0000000403039211 */ /* 0x000fca00000f1405 */
[----:B------:R1:W-:Y:S02]  /*14830*/  @!P1 ST.E.64 [R2.64], R98 ;  /* 0x0000006202009985 */ /* 0x0003e4000c101b06 */
[----:B-1----:R-:W-:-:S04]  /*14840*/  IADD3 R2, R199, 0xf8, RZ ;  /* 0x000000f8c7027810 */ /* 0x002fc80007ffe0ff */
[----:B------:R-:W-:-:S13]  /*14850*/  ISETP.GE.AND P0, PT, R2, c[0x0][0x3c8], PT ;  /* 0x0000f20002007a0c */ /* 0x000fda0003f06270 */
[----:B------:R-:W-:Y:S05]  /*14860*/  @P0 BRA `(.L_x_249) ;  /* 0x00000d8000000947 */ /* 0x000fea0003800000 */
[----:B------:R-:W-:Y:S02]  /*14870*/  LEA R6, P0, R2, R0, 0x2 ;  /* 0x0000000002067211 */ /* 0x000fe400078010ff */
[----:B------:R-:W-:-:S04]  /*14880*/  SHF.R.S32.HI R0, RZ, 0x1f, R2 ;  /* 0x0000001fff007819 */ /* 0x000fc80000011402 */
[----:B------:R-:W-:-:S05]  /*14890*/  LEA.HI.X R7, R2, R4, R0, 0x2, P0 ;  /* 0x0000000402077211 */ /* 0x000fca00000f1400 */
[----:B------:R1:W-:Y:S01]  /*148a0*/  ST.E.64 [R6.64], R90 ;  /* 0x0000005a06007985 */ /* 0x0003e2000c101b06 */
[----:B------:R-:W-:Y:S05]  /*148b0*/  BRA `(.L_x_249) ;  /* 0x00000d3000007947 */ /* 0x000fea0003800000 */
.L_x_234:
[----:B------:R-:W-:Y:S01]  /*148c0*/  ISETP.NE.U32.AND P0, PT, RZ, c[0x0][0x508], PT ;  /* 0x00014200ff007a0c */ /* 0x000fe20003f05070 */
[----:B------:R-:W-:Y:S01]  /*148d0*/  IMAD.MOV.U32 R4, RZ, RZ, 0x4 ;  /* 0x00000004ff047424 */ /* 0x000fe200078e00ff */
[----:B------:R-:W-:Y:S01]  /*148e0*/  ISETP.NE.U32.AND P2, PT, RZ, c[0x0][0x500], PT ;  /* 0x00014000ff007a0c */ /* 0x000fe20003f45070 */
[----:B------:R-:W-:Y:S01]  /*148f0*/  IMAD.MOV.U32 R6, RZ, RZ, RZ ;  /* 0x000000ffff067224 */ /* 0x000fe200078e00ff */
[----:B------:R-:W-:Y:S01]  /*14900*/  ISETP.NE.AND.EX P1, PT, RZ, c[0x0][0x50c], PT, P0 ;  /* 0x00014300ff007a0c */ /* 0x000fe20003f25300 */
[----:B------:R-:W-:Y:S01]  /*14910*/  IMAD.MOV.U32 R19, RZ, RZ, c[0x0][0x388] ;  /* 0x0000e200ff137624 */ /* 0x000fe200078e00ff */
[----:B------:R-:W-:Y:S01]  /*14920*/  ISETP.NE.AND.EX P2, PT, RZ, c[0x0][0x504], PT, P2 ;  /* 0x00014100ff007a0c */ /* 0x000fe20003f45320 */
[----:B------:R-:W-:-:S10]  /*14930*/  IMAD.WIDE R4, R206, R4, c[0x0][0x500] ;  /* 0x00014000ce047625 */ /* 0x000fd400078e0204 */
[C---:B------:R-:W-:Y:S02]  /*14940*/  @P1 LEA R2, P0, R206.reuse, c[0x0][0x508], 0x2 ;  /* 0x00014200ce021a11 */ /* 0x040fe400078010ff */
[----:B------:R1:W5:Y:S02]  /*14950*/  @P2 LDG.E R6, [R4.64] ;  /* 0x0000000604062981 */ /* 0x000364000c1e1900 */
[----:B------:R-:W-:-:S05]  /*14960*/  @P1 LEA.HI.X R3, R206, c[0x0][0x50c], R221, 0x2, P0 ;  /* 0x00014300ce031a11 */ /* 0x000fca00000f14dd */
[----:B------:R1:W5:Y:S01]  /*14970*/  @P1 LDG.E R19, [R2.64] ;  /* 0x0000000602131981 */ /* 0x000362000c1e1900 */
[----:B------:R-:W-:-:S04]  /*14980*/  ISETP.NE.AND P0, PT, R222, RZ, PT ;  /* 0x000000ffde00720c */ /* 0x000fc80003f05270 */
[----:B------:R-:W-:Y:S01]  /*14990*/  SEL R18, R222, c[0x0][0x3d4], P0 ;  /* 0x0000f500de127a07 */ /* 0x000fe20000000000 */
[----:B------:R-:W-:Y:S05]  /*149a0*/  @P1 BRA `(.L_x_255) ;  /* 0x0000004000001947 */ /* 0x000fea0003800000 */
[----:B------:R-:W-:Y:S05]  /*149b0*/  @!P2 BRA `(.L_x_255) ;  /* 0x000000300000a947 */ /* 0x000fea0003800000 */
[----:B------:R2:W3:Y:S04]  /*149c0*/  LDG.E R0, [R4.64] ;  /* 0x0000000604007981 */ /* 0x0004e8000c1e1900 */
[----:B-12---:R-:W3:Y:S02]  /*149d0*/  LDG.E R4, [R4.64+0x4] ;  /* 0x0000040604047981 */ /* 0x006ee4000c1e1900 */
[----:B---3-5:R-:W-:Y:S02]  /*149e0*/  IADD3 R19, -R0, R4, RZ ;  /* 0x0000000400137210 */ /* 0x028fe40007ffe1ff */
.L_x_255:
[----:B-1----:R-:W1:Y:S01]  /*149f0*/  S2R R2, SR_TID.X ;  /* 0x0000000000027919 */ /* 0x002e620000002100 */
[----:B------:R-:W-:Y:S01]  /*14a00*/  BSSY B0, `(.L_x_256) ;  /* 0x0000035000007945 */ /* 0x000fe20003800000 */
[----:B------:R-:W-:Y:S02]  /*14a10*/  SEL R12, R206, RZ, !P2 ;  /* 0x000000ffce0c7207 */ /* 0x000fe40005000000 */
[----:B------:R-:W-:-:S02]  /*14a20*/  SEL R20, R221, RZ, !P2 ;  /* 0x000000ffdd147207 */ /* 0x000fc40005000000 */
[----:B-----5:R-:W-:Y:S02]  /*14a30*/  SHF.R.S32.HI R17, RZ, 0x1f, R6 ;  /* 0x0000001fff117819 */ /* 0x020fe40000011406 */
[----:B-1----:R-:W-:-:S13]  /*14a40*/  ISETP.GT.AND P0, PT, R2, 0x7f, PT ;  /* 0x0000007f0200780c */ /* 0x002fda0003f04270 */
[----:B------:R-:W-:Y:S05]  /*14a50*/  @P0 BRA `(.L_x_257) ;  /* 0x000002f000000947 */ /* 0x000fea0003800000 */
[----:B------:R-:W-:Y:S01]  /*14a60*/  IMAD R0, R19, c[0x0][0x4e8], RZ ;  /* 0x00013a0013007a24 */ /* 0x000fe200078e02ff */
[----:B------:R-:W-:-:S04]  /*14a70*/  LEA R13, R213, R2, 0x7 ;  /* 0x00000002d50d7211 */ /* 0x000fc800078e38ff */
[----:B------:R-:W-:-:S13]  /*14a80*/  ISETP.GE.AND P0, PT, R13, R0, PT ;  /* 0x000000000d00720c */ /* 0x000fda0003f06270 */
[----:B------:R-:W-:Y:S05]  /*14a90*/  @P0 BRA `(.L_x_257) ;  /* 0x000002b000000947 */ /* 0x000fea0003800000 */
[----:B------:R-:W-:Y:S01]  /*14aa0*/  IMAD.MOV.U32 R0, RZ, RZ, 0x368 ;  /* 0x00000368ff007424 */ /* 0x000fe200078e00ff */
[----:B------:R-:W-:-:S04]  /*14ab0*/  ISETP.GT.AND P2, PT, R18, 0x1, PT ;  /* 0x000000011200780c */ /* 0x000fc80003f44270 */
[----:B------:R-:W-:-:S04]  /*14ac0*/  SEL R0, R0, 0x328, P2 ;  /* 0x0000032800007807 */ /* 0x000fc80001000000 */
[----:B------:R1:W2:Y:S08]  /*14ad0*/  LDC.64 R8, c[0x0][R0+0x170] ;  /* 0x00005c0000087b82 */ /* 0x0002b00000000a00 */
[----:B------:R1:W3:Y:S08]  /*14ae0*/  LDC.64 R4, c[0x0][R0+0x168] ;  /* 0x00005a0000047b82 */ /* 0x0002f00000000a00 */
[----:B------:R1:W4:Y:S08]  /*14af0*/  LDC.64 R14, c[0x0][R0+0x178] ;  /* 0x00005e00000e7b82 */ /* 0x0003300000000a00 */
[----:B------:R1:W5:Y:S02]  /*14b00*/  LDC.64 R10, c[0x0][R0+0x160] ;  /* 0x00005800000a7b82 */ /* 0x0003640000000a00 */
[----:B-1----:R-:W-:-:S02]  /*14b10*/  IMAD.MOV.U32 R0, RZ, RZ, c[0x0][0x4e8] ;  /* 0x00013a00ff007624 */ /* 0x002fc400078e00ff */
[-C--:B--2---:R-:W-:Y:S02]  /*14b20*/  IMAD R7, R9, R12.reuse, RZ ;  /* 0x0000000c09077224 */ /* 0x084fe400078e02ff */
[----:B------:R-:W-:Y:S01]  /*14b30*/  IMAD.WIDE.U32 R2, R8, R12, RZ ;  /* 0x0000000c08027225 */ /* 0x000fe200078e00ff */
[----:B------:R-:W-:Y:S02]  /*14b40*/  ISETP.NE.AND P0, PT, R0, 0x1, PT ;  /* 0x000000010000780c */ /* 0x000fe40003f05270 */
[----:B------:R-:W-:Y:S01]  /*14b50*/  MOV R0, R13 ;  /* 0x0000000d00007202 */ /* 0x000fe20000000f00 */
[----:B------:R-:W-:Y:S01]  /*14b60*/  IMAD R8, R8, R20, R7 ;  /* 0x0000001408087224 */ /* 0x000fe200078e0207 */
[----:B------:R-:W-:Y:S01]  /*14b70*/  SEL R7, R232, RZ, P2 ;  /* 0x000000ffe8077207 */ /* 0x000fe20001000000 */
[-C--:B---3--:R-:W-:Y:S02]  /*14b80*/  IMAD R9, R5, R217.reuse, RZ ;  /* 0x000000d905097224 */ /* 0x088fe400078e02ff */
[----:B------:R-:W-:Y:S01]  /*14b90*/  IMAD.WIDE.U32 R4, R4, R217, RZ ;  /* 0x000000d904047225 */ /* 0x000fe200078e00ff */
[----:B------:R-:W-:-:S03]  /*14ba0*/  IADD3 R3, R3, R8, RZ ;  /* 0x0000000803037210 */ /* 0x000fc60007ffe0ff */
[----:B------:R-:W-:Y:S02]  /*14bb0*/  IMAD.IADD R9, R5, 0x1, R9 ;  /* 0x0000000105097824 */ /* 0x000fe400078e0209 */
[----:B------:R-:W-:-:S04]  /*14bc0*/  @P0 IMAD.HI.U32 R16, R13, c[0x0][0x4ec], RZ ;  /* 0x00013b000d100a27 */ /* 0x000fc800078e00ff */
[-C--:B----4-:R-:W-:Y:S01]  /*14bd0*/  IMAD R8, R15, R7.reuse, RZ ;  /* 0x000000070f087224 */ /* 0x090fe200078e02ff */
[----:B------:R-:W-:Y:S02]  /*14be0*/  @P0 SHF.R.U32.HI R0, RZ, c[0x0][0x4f0], R16 ;  /* 0x00013c00ff000a19 */ /* 0x000fe40000011610 */
[----:B------:R-:W-:Y:S01]  /*14bf0*/  IADD3 R16, P1, P0, R2, R4, R6 ;  /* 0x0000000402107210 */ /* 0x000fe2000783e006 */
[----:B------:R-:W-:-:S03]  /*14c00*/  IMAD.WIDE.U32 R4, R14, R7, RZ ;  /* 0x000000070e047225 */ /* 0x000fc600078e00ff */
[----:B------:R-:W-:Y:S01]  /*14c10*/  IADD3.X R9, R3, R9, R17, P1, P0 ;  /* 0x0000000903097210 */ /* 0x000fe20000fe0411 */
[----:B------:R-:W-:Y:S01]  /*14c20*/  IMAD.MOV R2, RZ, RZ, -R0 ;  /* 0x000000ffff027224 */ /* 0x000fe200078e0a00 */
[----:B------:R-:W-:Y:S01]  /*14c30*/  IADD3 R5, R5, R8, RZ ;  /* 0x0000000805057210 */ /* 0x000fe20007ffe0ff */
[----:B------:R-:W-:Y:S01]  /*14c40*/  IMAD.MOV.U32 R8, RZ, RZ, c[0x0][0x4a8] ;  /* 0x00012a00ff087624 */ /* 0x000fe200078e00ff */
[----:B------:R-:W-:Y:S01]  /*14c50*/  IADD3 R4, P1, P0, R0, R16, R4 ;  /* 0x0000001000047210 */ /* 0x000fe2000783e004 */
[----:B------:R-:W-:Y:S01]  /*14c60*/  IMAD R2, R2, c[0x0][0x4e8], R13 ;  /* 0x00013a0002027a24 */ /* 0x000fe200078e020d */
[----:B------:R-:W-:-:S03]  /*14c70*/  SHF.R.S32.HI R3, RZ, 0x1f, R0 ;  /* 0x0000001fff037819 */ /* 0x000fc60000011400 */
[----:B-----5:R-:W-:Y:S01]  /*14c80*/  IMAD R0, R11, R2, RZ ;  /* 0x000000020b007224 */ /* 0x020fe200078e02ff */
        /* <DEDUP_REMOVED lines=12> */
.L_x_257:
[----:B------:R-:W-:Y:S05]  /*14d50*/  BSYNC B0 ;  /* 0x0000000000007941 */ /* 0x000fea0003800000 */
.L_x_256:
[----:B------:R-:W-:-:S13]  /*14d60*/  ISETP.GT.AND P0, PT, R18, 0x1, PT ;  /* 0x000000011200780c */ /* 0x000fda0003f04270 */
[----:B------:R-:W-:Y:S05]  /*14d70*/  @P0 BRA `(.L_x_249) ;  /* 0x0000087000000947 */ /* 0x000fea0003800000 */
[----:B------:R-:W-:Y:S01]  /*14d80*/  MOV R2, c[0x0][0x4e8] ;  /* 0x00013a0000027a02 */ /* 0x000fe20000000f00 */
[----:B-1----:R-:W-:Y:S01]  /*14d90*/  IMAD R0, R17, c[0x0][0x3a0], RZ ;  /* 0x0000e80011007a24 */ /* 0x002fe200078e02ff */
[----:B------:R-:W-:Y:S01]  /*14da0*/  LEA R4, R216, R198, 0x5 ;  /* 0x000000c6d8047211 */ /* 0x000fe200078e28ff */
[----:B------:R-:W-:Y:S01]  /*14db0*/  IMAD R5, R20, c[0x0][0x3f0], RZ ;  /* 0x0000fc0014057a24 */ /* 0x000fe200078e02ff */
[----:B------:R-:W-:Y:S01]  /*14dc0*/  ISETP.NE.AND P0, PT, R2, 0x1, PT ;  /* 0x000000010200780c */ /* 0x000fe20003f05270 */
[C---:B------:R-:W-:Y:S01]  /*14dd0*/  IMAD.WIDE.U32 R2, R6.reuse, c[0x0][0x3a0], RZ ;  /* 0x0000e80006027a25 */ /* 0x040fe200078e00ff */
[C---:B------:R-:W-:Y:S02]  /*14de0*/  LEA R4, R213.reuse, R4, 0x7 ;  /* 0x00000004d5047211 */ /* 0x040fe400078e38ff */
[----:B------:R-:W-:Y:S01]  /*14df0*/  LEA R15, R213, R198, 0x7 ;  /* 0x000000c6d50f7211 */ /* 0x000fe200078e38ff */
[----:B------:R-:W-:Y:S01]  /*14e00*/  IMAD R6, R6, c[0x0][0x3a4], R0 ;  /* 0x0000e90006067a24 */ /* 0x000fe200078e0200 */
[----:B------:R-:W-:Y:S01]  /*14e10*/  MOV R0, R4 ;  /* 0x0000000400007202 */ /* 0x000fe20000000f00 */
[----:B------:R-:W-:-:S03]  /*14e20*/  IMAD R7, R12, c[0x0][0x3f4], R5 ;  /* 0x0000fd000c077a24 */ /* 0x000fc600078e0205 */
[----:B------:R-:W-:-:S03]  /*14e30*/  IADD3 R3, R3, R6, RZ ;  /* 0x0000000603037210 */ /* 0x000fc60007ffe0ff */
[----:B------:R-:W-:-:S04]  /*14e40*/  @P0 IMAD.HI.U32 R6, R4, c[0x0][0x4ec], RZ ;  /* 0x00013b0004060a27 */ /* 0x000fc800078e00ff */
[----:B------:R-:W-:Y:S01]  /*14e50*/  IMAD.WIDE.U32 R2, R217, c[0x0][0x3e8], R2 ;  /* 0x0000fa00d9027a25 */ /* 0x000fe200078e0002 */
[----:B------:R-:W-:-:S03]  /*14e60*/  @P0 SHF.R.U32.HI R0, RZ, c[0x0][0x4f0], R6 ;  /* 0x00013c00ff000a19 */ /* 0x000fc60000011606 */
[----:B------:R-:W-:Y:S01]  /*14e70*/  IMAD R3, R217, c[0x0][0x3ec], R3 ;  /* 0x0000fb00d9037a24 */ /* 0x000fe200078e0203 */
[----:B------:R-:W-:Y:S02]  /*14e80*/  SHF.R.S32.HI R6, RZ, 0x1f, R0 ;  /* 0x0000001fff067819 */ /* 0x000fe40000011400 */
[----:B------:R-:W-:Y:S01]  /*14e90*/  IADD3 R5, -R0, RZ, RZ ;  /* 0x000000ff00057210 */ /* 0x000fe20007ffe1ff */
[----:B------:R-:W-:-:S04]  /*14ea0*/  IMAD.WIDE.U32 R2, R12, c[0x0][0x3f0], R2 ;  /* 0x0000fc000c027a25 */ /* 0x000fc800078e0002 */
[----:B------:R-:W-:Y:S01]  /*14eb0*/  IMAD R6, R6, c[0x0][0x3e0], RZ ;  /* 0x0000f80006067a24 */ /* 0x000fe200078e02ff */
[----:B------:R-:W-:Y:S01]  /*14ec0*/  IADD3 R3, R3, R7, RZ ;  /* 0x0000000703037210 */ /* 0x000fe20007ffe0ff */
        /* <DEDUP_REMOVED lines=13> */
.L_x_309:
[----:B------:R-:W-:Y:S05]  /*14fa0*/  BRA.DIV ~URZ, `(.L_x_259) ;  /* 0x00001f327f007947 */ /* 0x000fea000b800000 */
[----:B------:R3:W4:Y:S02]  /*14fb0*/  SHFL.IDX PT, R0, R16, RZ, 0x181f ;  /* 0x00181fff10007589 */ /* 0x00072400000e0000 */
.L_x_310:
[----:B------:R-:W-:Y:S01]  /*14fc0*/  IMAD R14, R19, c[0x0][0x4e8], RZ ;  /* 0x00013a00130e7a24 */ /* 0x000fe200078e02ff */
[----:B------:R-:W-:Y:S01]  /*14fd0*/  SHF.R.S32.HI R4, RZ, 0x1f, R134 ;  /* 0x0000001fff047819 */ /* 0x000fe20000011486 */
[----:B------:R-:W-:Y:S01]  /*14fe0*/  BSSY B0, `(.L_x_260) ;  /* 0x0000019000007945 */ /* 0x000fe20003800000 */
[----:B------:R-:W-:Y:S02]  /*14ff0*/  SHF.R.S32.HI R17, RZ, 0x1f, R132 ;  /* 0x0000001fff117819 */ /* 0x000fe40000011484 */
[----:B------:R-:W-:Y:S02]  /*15000*/  ISETP.GE.AND P0, PT, R15, R14, PT ;  /* 0x0000000e0f00720c */ /* 0x000fe40003f06270 */
[----:B------:R-:W-:Y:S02]  /*15010*/  LEA.HI R4, R4, R134, RZ, 0x3 ;  /* 0x0000008604047211 */ /* 0x000fe400078f18ff */
[----:B------:R-:W-:-:S02]  /*15020*/  SHF.R.S32.HI R20, RZ, 0x1f, R197 ;  /* 0x0000001fff147819 */ /* 0x000fc400000114c5 */
[----:B------:R-:W-:Y:S02]  /*15030*/  LOP3.LUT R4, R4, 0xfffffff8, RZ, 0xc0, !PT ;  /* 0xfffffff804047812 */ /* 0x000fe400078ec0ff */
[----:B------:R-:W-:Y:S02]  /*15040*/  SHF.R.S32.HI R19, RZ, 0x1f, R196 ;  /* 0x0000001fff137819 */ /* 0x000fe400000114c4 */
[----:B------:R-:W-:-:S03]  /*15050*/  SHF.R.S32.HI R18, RZ, 0x1f, R4 ;  /* 0x0000001fff127819 */ /* 0x000fc60000011404 */
        /* <DEDUP_REMOVED lines=8> */
[----:B--2---:R-:W-:Y:S02]  /*150e0*/  @!P3 LEA.HI.X R11, R132, R12, R17, 0x1, P4 ;  /* 0x0000000c840bb211 */ /* 0x004fe400020f0c11 */
[----:B------:R-:W-:Y:S02]  /*150f0*/  @!P0 LEA R2, P4, R197, R0, 0x1 ;  /* 0x00000000c5028211 */ /* 0x000fe400078808ff */
[-C--:B------:R-:W-:Y:S01]  /*15100*/  @!P2 LEA.HI.X R9, R4, R12.reuse, R18, 0x1, P6 ;  /* 0x0000000c0409a211 */ /* 0x080fe200030f0c12 */
[----:B------:R2:W-:Y:S01]  /*15110*/  @!P3 ST.E.128 [R10.64], RZ ;  /* 0x000000ff0a00b985 */ /* 0x0005e2000c101d06 */
[----:B------:R-:W-:-:S02]  /*15120*/  @!P1 LEA.HI.X R7, R196, R12, R19, 0x1, P5 ;  /* 0x0000000cc4079211 */ /* 0x000fc400028f0c13 */
[----:B------:R-:W-:Y:S01]  /*15130*/  @!P0 LEA.HI.X R3, R197, R12, R20, 0x1, P4 ;  /* 0x0000000cc5038211 */ /* 0x000fe200020f0c14 */
[----:B------:R2:W-:Y:S04]  /*15140*/  @!P2 ST.E.128 [R8.64], RZ ;  /* 0x000000ff0800a985 */ /* 0x0005e8000c101d06 */
[----:B------:R2:W-:Y:S04]  /*15150*/  @!P1 ST.E.128 [R6.64], RZ ;  /* 0x000000ff06009985 */ /* 0x0005e8000c101d06 */
[----:B------:R2:W-:Y:S02]  /*15160*/  @!P0 ST.E.128 [R2.64], RZ ;  /* 0x000000ff02008985 */ /* 0x0005e4000c101d06 */
.L_x_261:
[----:B------:R-:W-:Y:S05]  /*15170*/  BSYNC B0 ;  /* 0x0000000000007941 */ /* 0x000fea0003800000 */
.L_x_260:
[----:B------:R-:W-:Y:S05]  /*15180*/  BRA.DIV ~URZ, `(.L_x_262) ;  /* 0x00001db27f007947 */ /* 0x000fea000b800000 */
[----:B--2---:R2:W1:Y:S04]  /*15190*/  SHFL.IDX PT, R12, R13, 0x1, 0x181f ;  /* 0x00381f000d0c7f89 */ /* 0x00446800000e0000 */
[----:B----4-:R2:W4:Y:S02]  /*151a0*/  SHFL.IDX PT, R0, R16, 0x1, 0x181f ;  /* 0x00381f0010007f89 */ /* 0x01052400000e0000 */
.L_x_311:
        /* <DEDUP_REMOVED lines=11> */
[----:B-1----:R-:W-:Y:S02]  /*15260*/  @!P3 LEA.HI.X R11, R132, R12, R17, 0x1, P4 ;  /* 0x0000000c840bb211 */ /* 0x002fe400020f0c11 */
        /* <DEDUP_REMOVED lines=8> */
.L_x_264:
[----:B------:R-:W-:Y:S05]  /*152f0*/  BSYNC B0 ;  /* 0x0000000000007941 */ /* 0x000fea0003800000 */
.L_x_263:
[----:B------:R-:W-:Y:S05]  /*15300*/  BRA.DIV ~URZ, `(.L_x_265) ;  /* 0x00001cf27f007947 */ /* 0x000fea000b800000 */
[----:B-1----:R1:W2:Y:S02]  /*15310*/  SHFL.IDX PT, R12, R13, 0x2, 0x181f ;  /* 0x00581f000d0c7f89 */ /* 0x0022a400000e0000 */
.L_x_312:
[----:B------:R-:W-:Y:S05]  /*15320*/  BRA.DIV ~URZ, `(.L_x_266) ;  /* 0x00001d427f007947 */ /* 0x000fea000b800000 */
[----:B----4-:R4:W1:Y:S02]  /*15330*/  SHFL.IDX PT, R0, R16, 0x2, 0x181f ;  /* 0x00581f0010007f89 */ /* 0x01086400000e0000 */
.L_x_313:
        /* <DEDUP_REMOVED lines=8> */
[-C--:B-1----:R-:W-:Y:S02]  /*153c0*/  @!P3 LEA R10, P4, R132, R0.reuse, 0x1 ;  /* 0x00000000840ab211 */ /* 0x082fe400078808ff */
        /* <DEDUP_REMOVED lines=11> */
.L_x_268:
[----:B------:R-:W-:Y:S05]  /*15480*/  BSYNC B0 ;  /* 0x0000000000007941 */ /* 0x000fea0003800000 */
.L_x_267:
[----:B------:R-:W-:Y:S05]  /*15490*/  BRA.DIV ~URZ, `(.L_x_269) ;  /* 0x00001c327f007947 */ /* 0x000fea000b800000 */
[----:B--2---:R2:W3:Y:S04]  /*154a0*/  SHFL.IDX PT, R12, R13, 0x3, 0x181f ;  /* 0x00781f000d0c7f89 */ /* 0x0044e800000e0000 */
[----:B-1----:R2:W1:Y:S02]  /*154b0*/  SHFL.IDX PT, R0, R16, 0x3, 0x181f ;  /* 0x00781f0010007f89 */ /* 0x00246400000e0000 */
.L_x_314:
[----:B------:R-:W-:-:S04]  /*154c0*/  IADD3 R2, R15, 0x60, RZ ;  /* 0x000000600f027810 */ /* 0x000fc80007ffe0ff */
        /* <DEDUP_REMOVED lines=9> */
[----:B---3--:R-:W-:Y:S02]  /*15560*/  @!P3 LEA.HI.X R11, R132, R12, R17, 0x1, P4 ;  /* 0x0000000c840bb211 */ /* 0x008fe400020f0c11 */
        /* <DEDUP_REMOVED lines=8> */
.L_x_249:
[----:B------:R-:W-:Y:S05]  /*155f0*/  BSYNC B1 ;  /* 0x0000000000017941 */ /* 0x000fea0003800000 */
.L_x_233:
[----:B-1--4-:R-:W4:Y:S02]  /*15600*/  LDL R0, [R1] ;  /* 0x0000000001007983 */ /* 0x012f240000100800 */
[----:B----4-:R-:W-:-:S13]  /*15610*/  ISETP.NE.AND P0, PT, R0, RZ, PT ;  /* 0x000000ff0000720c */ /* 0x010fda0003f05270 */
[----:B------:R-:W-:Y:S01]  /*15620*/  @P0 WARPSYNC 0xffffffff ;  /* 0xffffffff00000948 */ /* 0x000fe20003800000 */
[----:B------:R-:W-:Y:S06]  /*15630*/  @P0 BAR.SYNC.DEFER_BLOCKING 0x5, 0x100 ;  /* 0x0144000000000b1d */ /* 0x000fec0000010000 */
[----:B------:R-:W1:Y:S04]  /*15640*/  @P0 LDS.128 R212, [0x20080] ;  /* 0x02008000ffd40984 */ /* 0x000e680000000c00 */
[----:B------:R-:W-:Y:S06]  /*15650*/  @P0 BAR.ARV 0x4, 0x100 ;  /* 0x0104000000000b1d */ /* 0x000fec0000002000 */
[----:B------:R-:W-:Y:S05]  /*15660*/  @P0 BRA `(.L_x_270) ;  /* 0x00000ae000000947 */ /* 0x000fea0003800000 */
[----:B------:R-:W4:Y:S01]  /*15670*/  S2R R0, SR_TID.X ;  /* 0x0000000000007919 */ /* 0x000f220000002100 */
[----:B------:R-:W-:Y:S01]  /*15680*/  IMAD.MOV.U32 R7, RZ, RZ, RZ ;  /* 0x000000ffff077224 */ /* 0x000fe200078e00ff */
[----:B--2-4-:R-:W-:-:S04]  /*15690*/  LOP3.LUT R13, R0, 0x1f, RZ, 0xc0, !PT ;  /* 0x0000001f000d7812 */ /* 0x014fc800078ec0ff */
[----:B------:R-:W-:Y:S01]  /*156a0*/  ISETP.NE.AND P6, PT, R13, 0x1f, PT ;  /* 0x0000001f0d00780c */ /* 0x000fe20003fc5270 */
[----:B------:R-:W-:Y:S10]  /*156b0*/  BRA.DIV ~URZ, `(.L_x_271) ;  /* 0x00001ad27f007947 */ /* 0x000ff4000b800000 */
[----:B------:R2:W4:Y:S02]  /*156c0*/  SHFL.IDX PT, R9, R21, RZ, 0x1f ;  /* 0x00001fff15097589 */ /* 0x00052400000e0000 */
.L_x_315:
[----:B------:R-:W-:Y:S05]  /*156d0*/  BRA.DIV ~URZ, `(.L_x_272) ;  /* 0x00001b227f007947 */ /* 0x000fea000b800000 */
[----:B------:R2:W4:Y:S02]  /*156e0*/  SHFL.IDX PT, R8, R21, 0x1, 0x1f ;  /* 0x00201f0015087f89 */ /* 0x00052400000e0000 */
.L_x_316:
[----:B-1----:R-:W-:Y:S02]  /*156f0*/  IMAD.IADD R0, R215, 0x1, R13 ;  /* 0x00000001d7007824 */ /* 0x002fe400078e020d */
[----:B------:R-:W-:-:S03]  /*15700*/  IMAD.MOV.U32 R6, RZ, RZ, RZ ;  /* 0x000000ffff067224 */ /* 0x000fc600078e00ff */
[----:B------:R-:W-:-:S13]  /*15710*/  ISETP.GE.OR P0, PT, R0, c[0x0][0x53c], !P6 ;  /* 0x00014f0000007a0c */ /* 0x000fda0007706670 */
[----:B------:R-:W-:Y:S01]  /*15720*/  @!P0 MOV R2, 0x4 ;  /* 0x0000000400028802 */ /* 0x000fe20000000f00 */
[----:B------:R-:W-:-:S04]  /*15730*/  @!P0 IMAD.MOV.U32 R4, RZ, RZ, 0x4 ;  /* 0x00000004ff048424 */ /* 0x000fc800078e00ff */
        /* <DEDUP_REMOVED lines=9> */
[----:B---3--:R-:W-:Y:S01]  /*157d0*/  MOV R12, RZ ;  /* 0x000000ff000c7202 */ /* 0x008fe20000000f00 */
[----:B-----5:R-:W-:Y:S01]  /*157e0*/  IMAD R0, R7, R6, RZ ;  /* 0x0000000607007224 */ /* 0x020fe200078e02ff */
[----:B------:R-:W-:Y:S07]  /*157f0*/  BRA.DIV ~URZ, `(.L_x_273) ;  /* 0x00001a727f007947 */ /* 0x000fee000b800000 */
[----:B------:R1:W3:Y:S02]  /*15800*/  SHFL.UP PT, R4, R0, 0x1, RZ ;  /* 0x0420000000047989 */ /* 0x0002e400000e00ff */
.L_x_317:
        /* <DEDUP_REMOVED lines=16> */
.L_x_318:
[----:B---3--:R-:W-:Y:S01]  /*15910*/  IMAD R0, R0, c[0x0][0x538], RZ ;  /* 0x00014e0000007a24 */ /* 0x008fe200078e02ff */
[----:B------:R-:W-:Y:S04]  /*15920*/  BSSY B1, `(.L_x_275) ;  /* 0x000007d000017945 */ /* 0x000fe80003800000 */
[----:B----4-:R-:W-:-:S04]  /*15930*/  IADD3 R8, R0, R8, RZ ;  /* 0x0000000800087210 */ /* 0x010fc80007ffe0ff */
[----:B------:R-:W-:-:S13]  /*15940*/  ISETP.GT.AND P0, PT, R8, R9, PT ;  /* 0x000000090800720c */ /* 0x000fda0003f04270 */
[----:B------:R-:W-:Y:S05]  /*15950*/  @P0 BRA `(.L_x_276) ;  /* 0x0000024000000947 */ /* 0x000fea0003800000 */
.L_x_280:
[----:B------:R-:W-:-:S04]  /*15960*/  IADD3 R0, R215, 0x1f, RZ ;  /* 0x0000001fd7007810 */ /* 0x000fc80007ffe0ff */
[----:B------:R-:W-:-:S13]  /*15970*/  ISETP.GE.AND P0, PT, R0, c[0x0][0x53c], PT ;  /* 0x00014f0000007a0c */ /* 0x000fda0003f06270 */
[----:B------:R-:W-:Y:S05]  /*15980*/  @P0 BRA `(.L_x_277) ;  /* 0x0000072000000947 */ /* 0x000fea0003800000 */
[----:B------:R-:W-:Y:S01]  /*15990*/  MOV R215, R0 ;  /* 0x0000000000d77202 */ /* 0x000fe20000000f00 */
[----:B------:R-:W-:-:S03]  /*159a0*/  CS2R R6, SRZ ;  /* 0x0000000000067805 */ /* 0x000fc6000001ff00 */
[----:B------:R-:W-:-:S04]  /*159b0*/  IADD3 R0, R215, R13, RZ ;  /* 0x0000000dd7007210 */ /* 0x000fc80007ffe0ff */
[----:B------:R-:W-:-:S13]  /*159c0*/  ISETP.GE.OR P0, PT, R0, c[0x0][0x53c], !P6 ;  /* 0x00014f0000007a0c */ /* 0x000fda0007706670 */
[----:B-1----:R-:W-:Y:S02]  /*159d0*/  @!P0 MOV R4, 0x4 ;  /* 0x0000000400048802 */ /* 0x002fe40000000f00 */
[----:B------:R-:W-:-:S03]  /*159e0*/  @!P0 MOV R2, 0x4 ;  /* 0x0000000400028802 */ /* 0x000fc60000000f00 */
[----:B------:R-:W-:-:S04]  /*159f0*/  @!P0 IMAD.WIDE R4, R0, R4, c[0x0][0x580] ;  /* 0x0001600000048625 */ /* 0x000fc800078e0204 */
[----:B------:R-:W-:Y:S01]  /*15a00*/  @!P0 IMAD.WIDE R2, R0, R2, c[0x0][0x578] ;  /* 0x00015e0000028625 */ /* 0x000fe200078e0202 */
[----:B------:R-:W3:Y:S04]  /*15a10*/  @!P0 LDG.E R6, [R4.64] ;  /* 0x0000000604068981 */ /* 0x000ee8000c1e1900 */
[----:B------:R-:W3:Y:S02]  /*15a20*/  @!P0 LDG.E R7, [R2.64] ;  /* 0x0000000602078981 */ /* 0x000ee4000c1e1900 */
[----:B---3--:R-:W-:Y:S01]  /*15a30*/  IMAD R0, R7, R6, RZ ;  /* 0x0000000607007224 */ /* 0x008fe200078e02ff */
[----:B------:R-:W-:Y:S05]  /*15a40*/  BRA.DIV ~URZ, `(.L_x_278) ;  /* 0x00001a027f007947 */ /* 0x000fea000b800000 */
[----:B------:R1:W3:Y:S02]  /*15a50*/  SHFL.UP PT, R2, R0, 0x1, RZ ;  /* 0x0420000000027989 */ /* 0x0002e400000e00ff */
.L_x_319:
        /* <DEDUP_REMOVED lines=16> */
.L_x_320:
[----:B---3--:R-:W-:-:S05]  /*15b60*/  IMAD R0, R0, c[0x0][0x538], RZ ;  /* 0x00014e0000007a24 */ /* 0x008fca00078e02ff */
[----:B------:R-:W-:-:S04]  /*15b70*/  IADD3 R8, R0, R8, RZ ;  /* 0x0000000800087210 */ /* 0x000fc80007ffe0ff */
[----:B------:R-:W-:-:S13]  /*15b80*/  ISETP.GT.AND P0, PT, R8, R9, PT ;  /* 0x000000090800720c */ /* 0x000fda0003f04270 */
[----:B-12---:R-:W-:Y:S05]  /*15b90*/  @!P0 BRA `(.L_x_280) ;  /* 0xfffffdc000008947 */ /* 0x006fea000383ffff */
.L_x_276:
[----:B------:R-:W-:-:S05]  /*15ba0*/  IADD3 R10, -R0, R8, RZ ;  /* 0x00000008000a7210 */ /* 0x000fca0007ffe1ff */
[----:B------:R-:W-:-:S05]  /*15bb0*/  IMAD R0, R4, c[0x0][0x538], R10 ;  /* 0x00014e0004007a24 */ /* 0x000fca00078e020a */
[----:B------:R-:W-:Y:S01]  /*15bc0*/  ISETP.GT.AND P0, PT, R0, R9, PT ;  /* 0x000000090000720c */ /* 0x000fe20003f04270 */
[----:B------:R-:W-:-:S12]  /*15bd0*/  BRA.DIV ~URZ, `(.L_x_281) ;  /* 0x00001a627f007947 */ /* 0x000fd8000b800000 */
[----:B------:R-:W-:-:S04]  /*15be0*/  VOTE.ANY R8, PT, !P0 ;  /* 0x0000000000087806 */ /* 0x000fc800040e0100 */
.L_x_321:
[----:B------:R3:W4:Y:S01]  /*15bf0*/  POPC R11, R8 ;  /* 0x00000008000b7309 */ /* 0x0007220000000000 */
[----:B------:R-:W-:Y:S05]  /*15c00*/  BRA.DIV ~URZ, `(.L_x_282) ;  /* 0x00001a827f007947 */ /* 0x000fea000b800000 */
[----:B----4-:R4:W1:Y:S04]  /*15c10*/  SHFL.IDX PT, R6, R6, R11, 0x1f ;  /* 0x00001f0b06067589 */ /* 0x01086800000e0000 */
[----:B------:R4:W2:Y:S02]  /*15c20*/  SHFL.IDX PT, R7, R7, R11, 0x1f ;  /* 0x00001f0b07077589 */ /* 0x0008a400000e0000 */
.L_x_322:
[----:B------:R-:W-:Y:S01]  /*15c30*/  ISETP.NE.AND P0, PT, R8, RZ, PT ;  /* 0x000000ff0800720c */ /* 0x000fe20003f05270 */
[----:B------:R-:W-:-:S12]  /*15c40*/  BSSY B0, `(.L_x_283) ;  /* 0x0000005000007945 */ /* 0x000fd80003800000 */
[----:B------:R-:W-:Y:S05]  /*15c50*/  @!P0 BRA `(.L_x_284) ;  /* 0x0000003000008947 */ /* 0x000fea0003800000 */
[----:B------:R-:W-:Y:S01]  /*15c60*/  IADD3 R3, R11, -0x1, RZ ;  /* 0xffffffff0b037810 */ /* 0x000fe20007ffe0ff */
[----:B------:R-:W-:Y:S05]  /*15c70*/  BRA.DIV ~URZ, `(.L_x_285) ;  /* 0x00001ae27f007947 */ /* 0x000fea000b800000 */
[----:B------:R3:W4:Y:S02]  /*15c80*/  SHFL.IDX PT, R12, R4, R3, 0x1f ;  /* 0x00001f03040c7589 */ /* 0x00072400000e0000 */
.L_x_284:
[----:B------:R-:W-:Y:S05]  /*15c90*/  BSYNC B0 ;  /* 0x0000000000007941 */ /* 0x000fea0003800000 */
.L_x_283:
[----:B-1-3--:R-:W-:Y:S01]  /*15ca0*/  IABS R4, R6 ;  /* 0x0000000600047213 */ /* 0x00afe20000000000 */
[----:B----4-:R-:W-:Y:S02]  /*15cb0*/  IMAD R212, R12, c[0x0][0x538], R10 ;  /* 0x00014e000cd47a24 */ /* 0x010fe400078e020a */
[----:B------:R-:W-:Y:S01]  /*15cc0*/  IMAD.IADD R215, R11, 0x1, R215 ;  /* 0x000000010bd77824 */ /* 0x000fe200078e02d7 */
[----:B------:R-:W1:Y:S01]  /*15cd0*/  I2F.RP R2, R4 ;  /* 0x0000000400027306 */ /* 0x000e620000209400 */
[----:B------:R-:W-:-:S07]  /*15ce0*/  IMAD.IADD R8, R9, 0x1, -R212 ;  /* 0x0000000109087824 */ /* 0x000fce00078e0ad4 */
[----:B-1----:R-:W1:Y:S02]  /*15cf0*/  MUFU.RCP R2, R2 ;  /* 0x0000000200027308 */ /* 0x002e640000001000 */
[----:B-1----:R-:W-:-:S06]  /*15d00*/  IADD3 R2, R2, 0xffffffe, RZ ;  /* 0x0ffffffe02027810 */ /* 0x002fcc0007ffe0ff */
[----:B------:R1:W3:Y:S02]  /*15d10*/  F2I.FTZ.U32.TRUNC.NTZ R3, R2 ;  /* 0x0000000200037305 */ /* 0x0002e4000021f000 */
[----:B-12---:R-:W-:Y:S01]  /*15d20*/  IABS R2, R7 ;  /* 0x0000000700027213 */ /* 0x006fe20000000000 */
[----:B---3--:R-:W-:-:S03]  /*15d30*/  IMAD.MOV R0, RZ, RZ, -R3 ;  /* 0x000000ffff007224 */ /* 0x008fc600078e0a03 */
[----:B------:R-:W-:Y:S01]  /*15d40*/  MOV R5, R2 ;  /* 0x0000000200057202 */ /* 0x000fe20000000f00 */
[----:B------:R-:W-:Y:S01]  /*15d50*/  IMAD.MOV.U32 R10, RZ, RZ, R0 ;  /* 0x000000ffff0a7224 */ /* 0x000fe200078e0000 */
[----:B------:R-:W-:Y:S01]  /*15d60*/  IABS R0, R6 ;  /* 0x0000000600007213 */ /* 0x000fe20000000000 */
[----:B------:R-:W-:Y:S01]  /*15d70*/  IMAD.MOV.U32 R2, RZ, RZ, RZ ;  /* 0x000000ffff027224 */ /* 0x000fe200078e00ff */
[----:B------:R-:W1:Y:S01]  /*15d80*/  I2F.RP R12, R5 ;  /* 0x00000005000c7306 */ /* 0x000e620000209400 */
[----:B------:R-:W-:Y:S01]  /*15d90*/  IMAD R9, R10, R4, RZ ;  /* 0x000000040a097224 */ /* 0x000fe200078e02ff */
[----:B------:R-:W-:Y:S01]  /*15da0*/  IABS R10, R8 ;  /* 0x00000008000a7213 */ /* 0x000fe20000000000 */
[----:B------:R-:W-:Y:S02]  /*15db0*/  IMAD.MOV R0, RZ, RZ, -R0 ;  /* 0x000000ffff007224 */ /* 0x000fe400078e0a00 */
[----:B------:R-:W-:-:S03]  /*15dc0*/  IMAD.HI.U32 R9, R3, R9, R2 ;  /* 0x0000000903097227 */ /* 0x000fc600078e0002 */
[----:B------:R-:W-:Y:S01]  /*15dd0*/  MOV R3, R0 ;  /* 0x0000000000037202 */ /* 0x000fe20000000f00 */
[----:B------:R-:W-:-:S04]  /*15de0*/  IMAD.MOV.U32 R2, RZ, RZ, R10 ;  /* 0x000000ffff027224 */ /* 0x000fc800078e000a */
[----:B------:R-:W-:-:S04]  /*15df0*/  IMAD.HI.U32 R0, R9, R2, RZ ;  /* 0x0000000209007227 */ /* 0x000fc800078e00ff */
[----:B------:R-:W-:Y:S02]  /*15e00*/  IMAD R2, R0, R3, R2 ;  /* 0x0000000300027224 */ /* 0x000fe400078e0202 */
[----:B-1----:R-:W1:Y:S03]  /*15e10*/  MUFU.RCP R3, R12 ;  /* 0x0000000c00037308 */ /* 0x002e660000001000 */
        /* <DEDUP_REMOVED lines=9> */
[----:B------:R-:W-:Y:S01]  /*15eb0*/  @P2 IADD3 R0, R0, 0x1, RZ ;  /* 0x0000000100002810 */ /* 0x000fe20007ffe0ff */
[----:B-1----:R-:W-:-:S05]  /*15ec0*/  IMAD.MOV R2, RZ, RZ, -R3 ;  /* 0x000000ffff027224 */ /* 0x002fca00078e0a03 */
[----:B------:R-:W-:Y:S01]  /*15ed0*/  @!P1 IMAD.MOV R0, RZ, RZ, -R0 ;  /* 0x000000ffff009224 */ /* 0x000fe200078e0a00 */
[----:B------:R-:W-:Y:S02]  /*15ee0*/  MOV R4, R2 ;  /* 0x0000000200047202 */ /* 0x000fe40000000f00 */
[----:B------:R-:W-:Y:S02]  /*15ef0*/  IABS R2, R7 ;  /* 0x0000000700027213 */ /* 0x000fe40000000000 */
[----:B------:R-:W-:Y:S01]  /*15f00*/  @!P0 LOP3.LUT R0, RZ, R6, RZ, 0x33, !PT ;  /* 0x00000006ff008212 */ /* 0x000fe200078e33ff */
[----:B------:R-:W-:Y:S02]  /*15f10*/  IMAD R4, R4, R5, RZ ;  /* 0x0000000504047224 */ /* 0x000fe400078e02ff */
[----:B------:R-:W-:Y:S01]  /*15f20*/  IMAD.MOV R9, RZ, RZ, -R2 ;  /* 0x000000ffff097224 */ /* 0x000fe200078e0a02 */
[----:B------:R-:W-:Y:S01]  /*15f30*/  IABS R10, R0 ;  /* 0x00000000000a7213 */ /* 0x000fe20000000000 */
[----:B------:R-:W-:-:S02]  /*15f40*/  IMAD.MOV.U32 R2, RZ, RZ, RZ ;  /* 0x000000ffff027224 */ /* 0x000fc400078e00ff */
[----:B------:R-:W-:Y:S02]  /*15f50*/  IMAD R6, R0, R6, RZ ;  /* 0x0000000600067224 */ /* 0x000fe400078e02ff */
[----:B------:R-:W-:Y:S01]  /*15f60*/  IMAD.HI.U32 R2, R3, R4, R2 ;  /* 0x0000000403027227 */ /* 0x000fe200078e0002 */
[----:B------:R-:W-:Y:S02]  /*15f70*/  MOV R4, R9 ;  /* 0x0000000900047202 */ /* 0x000fe40000000f00 */
[----:B------:R-:W-:Y:S01]  /*15f80*/  IADD3 R213, R8, -R6, RZ ;  /* 0x8000000608d57210 */ /* 0x000fe20007ffe0ff */
[----:B------:R-:W-:-:S04]  /*15f90*/  IMAD.MOV.U32 R3, RZ, RZ, R10 ;  /* 0x000000ffff037224 */ /* 0x000fc800078e000a */
        /* <DEDUP_REMOVED lines=11> */
[----:B------:R-:W-:-:S04]  /*16050*/  @!P0 LOP3.LUT R2, RZ, R7, RZ, 0x33, !PT ;  /* 0x00000007ff028212 */ /* 0x000fc800078e33ff */
[----:B------:R-:W-:Y:S01]  /*16060*/  IADD3 R3, -R2, RZ, RZ ;  /* 0x000000ff02037210 */ /* 0x000fe20007ffe1ff */
[----:B------:R-:W-:-:S04]  /*16070*/  IMAD R2, R7, 0x1000000, R2 ;  /* 0x0100000007027824 */ /* 0x000fc800078e0202 */
[----:B------:R-:W-:-:S04]  /*16080*/  IMAD R0, R7, R3, R0 ;  /* 0x0000000307007224 */ /* 0x000fc800078e0200 */
[----:B------:R-:W-:Y:S01]  /*16090*/  IMAD R214, R0, 0x10000, R2 ;  /* 0x0001000000d67824 */ /* 0x000fe200078e0202 */
[----:B------:R-:W-:Y:S05]  /*160a0*/  BRA `(.L_x_286) ;  /* 0x0000004000007947 */ /* 0x000fea0003800000 */
.L_x_277:
[----:B------:R-:W-:Y:S01]  /*160b0*/  IMAD.MOV.U32 R212, RZ, RZ, R9 ;  /* 0x000000ffffd47224 */ /* 0x000fe200078e0009 */
[----:B------:R-:W-:Y:S01]  /*160c0*/  MOV R214, RZ ;  /* 0x000000ff00d67202 */ /* 0x000fe20000000f00 */
[----:B------:R-:W-:Y:S01]  /*160d0*/  IMAD.MOV.U32 R213, RZ, RZ, RZ ;  /* 0x000000ffffd57224 */ /* 0x000fe200078e00ff */
[----:B------:R-:W-:Y:S02]  /*160e0*/  MOV R215, c[0x0][0x53c] ;  /* 0x00014f0000d77a02 */ /* 0x000fe40000000f00 */
.L_x_286:
[----:B------:R-:W-:Y:S05]  /*160f0*/  BSYNC B1 ;  /* 0x0000000000017941 */ /* 0x000fea0003800000 */
.L_x_275:
[----:B------:R-:W-:Y:S01]  /*16100*/  WARPSYNC 0xffffffff ;  /* 0xffffffff00007948 */ /* 0x000fe20003800000 */
[----:B------:R-:W-:Y:S01]  /*16110*/  BAR.SYNC.DEFER_BLOCKING 0x4, 0x100 ;  /* 0x0104000000007b1d */ /* 0x000fe20000010000 */
[----:B------:R-:W-:-:S13]  /*16120*/  ISETP.NE.AND P0, PT, R13, RZ, PT ;  /* 0x000000ff0d00720c */ /* 0x000fda0003f05270 */
[----:B------:R3:W-:Y:S04]  /*16130*/  @!P0 STS.128 [0x20080], R212 ;  /* 0x020080d4ff008388 */ /* 0x0007e80000000c00 */
[----:B------:R-:W-:Y:S06]  /*16140*/  BAR.ARV 0x5, 0x100 ;  /* 0x0144000000007b1d */ /* 0x000fec0000002000 */
.L_x_270:
[----:B-1----:R-:W-:-:S13]  /*16150*/  ISETP.GE.AND P0, PT, R215, c[0x0][0x53c], PT ;  /* 0x00014f00d7007a0c */ /* 0x002fda0003f06270 */
[----:B--23--:R-:W-:Y:S01]  /*16160*/  @P0 CALL.REL.NOINC `(.L_x_287) ;  /* 0x0000001000000944 */ /* 0x00cfe20003c00000 */
[----:B------:R-:W-:Y:S05]  /*16170*/  BRA `(.L_x_288) ;  /* 0xfffeb38000007947 */ /* 0x000fea000383ffff */
.L_x_287:
[----:B------:R-:W-:Y:S05]  /*16180*/  EXIT ;  /* 0x000000000000794d */ /* 0x000fea0003800000 */
.L_x_125:
[----:B------:R-:W-:Y:S01]  /*16190*/  IMAD.MOV.U32 R0, RZ, RZ, R5 ;  /* 0x000000ffff007224 */ /* 0x000fe200078e0005 */
[----:B------:R-:W-:Y:S02]  /*161a0*/  MOV R2, 0x1 ;  /* 0x0000000100027802 */ /* 0x000fe40000000f00 */
[----:B------:R-:W-:Y:S02]  /*161b0*/  MOV R3, 0x161d0 ;  /* 0x000161d000037802 */ /* 0x000fe40000000f00 */
[----:B--2---:R-:W-:Y:S05]  /*161c0*/  CALL.REL.NOINC `($__internal_6_$__cuda_sm70_shflsync_up_p) ;  /* 0x0000169000007944 */ /* 0x004fea0003c00000 */
[----:B------:R-:W-:Y:S01]  /*161d0*/  MOV R0, R4 ;  /* 0x0000000400007202 */ /* 0x000fe20000000f00 */
[----:B------:R-:W-:Y:S05]  /*161e0*/  BRA `(.L_x_289) ;  /* 0xfffea26000007947 */ /* 0x000fea000383ffff */
.L_x_126:
[----:B------:R-:W-:Y:S01]  /*161f0*/  IMAD.MOV.U32 R0, RZ, RZ, R5 ;  /* 0x000000ffff007224 */ /* 0x000fe200078e0005 */
[----:B------:R-:W-:Y:S02]  /*16200*/  MOV R2, 0x2 ;  /* 0x0000000200027802 */ /* 0x000fe40000000f00 */
[----:B------:R-:W-:Y:S02]  /*16210*/  MOV R3, 0x16230 ;  /* 0x0001623000037802 */ /* 0x000fe40000000f00 */
[----:B--2---:R-:W-:Y:S05]  /*16220*/  CALL.REL.NOINC `($__internal_6_$__cuda_sm70_shflsync_up_p) ;  /* 0x0000163000007944 */ /* 0x004fea0003c00000 */
[----:B------:R-:W-:Y:S01]  /*16230*/  SEL R0, R4, RZ, P4 ;  /* 0x000000ff04007207 */ /* 0x000fe20002000000 */
[----:B------:R-:W-:Y:S01]  /*16240*/  IMAD.MOV.U32 R2, RZ, RZ, 0x4 ;  /* 0x00000004ff027424 */ /* 0x000fe200078e00ff */
[----:B------:R-:W-:-:S03]  /*16250*/  MOV R3, 0x16280 ;  /* 0x0001628000037802 */ /* 0x000fc60000000f00 */
[----:B------:R-:W-:Y:S02]  /*16260*/  IMAD.IADD R0, R5, 0x1, R0 ;  /* 0x0000000105007824 */ /* 0x000fe400078e0200 */
[----:B------:R-:W-:Y:S05]  /*16270*/  CALL.REL.NOINC `($__internal_6_$__cuda_sm70_shflsync_up_p) ;  /* 0x000015e000007944 */ /* 0x000fea0003c00000 */
        /* <DEDUP_REMOVED lines=13> */
[----:B------:R-:W-:Y:S01]  /*16350*/  IMAD.IADD R4, R0, 0x1, R4 ;  /* 0x0000000100047824 */ /* 0x000fe200078e0204 */
[----:B------:R-:W-:-:S03]  /*16360*/  MOV R0, 0x1f ;  /* 0x0000001f00007802 */ /* 0x000fc60000000f00 */
[----:B------:R-:W-:Y:S02]  /*16370*/  IMAD.MOV.U32 R5, RZ, RZ, R4 ;  /* 0x000000ffff057224 */ /* 0x000fe400078e0004 */
[----:B------:R-:W-:Y:S05]  /*16380*/  CALL.REL.NOINC `($__internal_5_$__cuda_sm70_shflsync_idx_p) ;  /* 0x0000148000007944 */ /* 0x000fea0003c00000 */
[----:B------:R-:W-:Y:S05]  /*16390*/  BRA `(.L_x_290) ;  /* 0xfffea1b000007947 */ /* 0x000fea000383ffff */
.L_x_128:
[----:B------:R-:W-:Y:S02]  /*163a0*/  SEL R0, RZ, 0x1, P0 ;  /* 0x00000001ff007807 */ /* 0x000fe40000000000 */
[----:B------:R-:W-:Y:S02]  /*163b0*/  MOV R2, 0x163d0 ;  /* 0x000163d000027802 */ /* 0x000fe40000000f00 */
[----:B--2---:R-:W-:Y:S05]  /*163c0*/  CALL.REL.NOINC `($__internal_7_$__cuda_sm70_votesync_ballot) ;  /* 0x0000150000007944 */ /* 0x004fea0003c00000 */
[----:B------:R-:W-:Y:S01]  /*163d0*/  MOV R6, R0 ;  /* 0x0000000000067202 */ /* 0x000fe20000000f00 */
[----:B------:R-:W-:Y:S05]  /*163e0*/  BRA `(.L_x_291) ;  /* 0xfffea1f000007947 */ /* 0x000fea000383ffff */
.L_x_129:
[----:B------:R-:W-:Y:S01]  /*163f0*/  IMAD.MOV.U32 R5, RZ, RZ, R8 ;  /* 0x000000ffff057224 */ /* 0x000fe200078e0008 */
[----:B--2---:R-:W-:Y:S01]  /*16400*/  MOV R3, R215 ;  /* 0x000000d700037202 */ /* 0x004fe20000000f00 */
[----:B------:R-:W-:Y:S01]  /*16410*/  IMAD.MOV.U32 R0, RZ, RZ, 0x1f ;  /* 0x0000001fff007424 */ /* 0x000fe200078e00ff */
[----:B------:R-:W-:Y:S02]  /*16420*/  MOV R2, 0x16440 ;  /* 0x0001644000027802 */ /* 0x000fe40000000f00 */
[----:B-1----:R-:W-:Y:S05]  /*16430*/  CALL.REL.NOINC `($__internal_5_$__cuda_sm70_shflsync_idx_p) ;  /* 0x000013d000007944 */ /* 0x002fea0003c00000 */
[----:B------:R-:W-:Y:S01]  /*16440*/  IMAD.MOV.U32 R11, RZ, RZ, R0 ;  /* 0x000000ffff0b7224 */ /* 0x000fe200078e0000 */
[----:B------:R-:W-:Y:S01]  /*16450*/  MOV R5, R7 ;  /* 0x0000000700057202 */ /* 0x000fe20000000f00 */
[----:B------:R-:W-:Y:S01]  /*16460*/  IMAD.MOV.U32 R7, RZ, RZ, RZ ;  /* 0x000000ffff077224 */ /* 0x000fe200078e00ff */
[----:B------:R-:W-:Y:S01]  /*16470*/  MOV R3, R215 ;  /* 0x000000d700037202 */ /* 0x000fe20000000f00 */
[----:B------:R-:W-:Y:S01]  /*16480*/  IMAD.MOV.U32 R0, RZ, RZ, 0x1f ;  /* 0x0000001fff007424 */ /* 0x000fe200078e00ff */
[----:B------:R-:W-:-:S02]  /*16490*/  MOV R2, 0x164b0 ;  /* 0x000164b000027802 */ /* 0x000fc40000000f00 */
[----:B------:R-:W-:Y:S05]  /*164a0*/  CALL.REL.NOINC `($__internal_5_$__cuda_sm70_shflsync_idx_p) ;  /* 0x0000136000007944 */ /* 0x000fea0003c00000 */
[----:B------:R-:W-:Y:S01]  /*164b0*/  MOV R10, R0 ;  /* 0x00000000000a7202 */ /* 0x000fe20000000f00 */
[----:B------:R-:W-:Y:S05]  /*164c0*/  BRA `(.L_x_292) ;  /* 0xfffea16000007947 */ /* 0x000fea000383ffff */
.L_x_132:
[----:B------:R-:W-:Y:S01]  /*164d0*/  IMAD.MOV.U32 R5, RZ, RZ, R4 ;  /* 0x000000ffff057224 */ /* 0x000fe200078e0004 */
[----:B------:R-:W-:-:S02]  /*164e0*/  MOV R0, 0x1f ;  /* 0x0000001f00007802 */ /* 0x000fc40000000f00 */
[----:B------:R-:W-:Y:S02]  /*164f0*/  MOV R2, 0x16510 ;  /* 0x0001651000027802 */ /* 0x000fe40000000f00 */
[----:B-1----:R-:W-:Y:S05]  /*16500*/  CALL.REL.NOINC `($__internal_5_$__cuda_sm70_shflsync_idx_p) ;  /* 0x0000130000007944 */ /* 0x002fea0003c00000 */
[----:B------:R-:W-:Y:S01]  /*16510*/  MOV R7, R0 ;  /* 0x0000000000077202 */ /* 0x000fe20000000f00 */
[----:B------:R-:W-:Y:S05]  /*16520*/  BRA `(.L_x_131) ;  /* 0xfffea16000007947 */ /* 0x000fea000383ffff */
.L_x_162:
[----:B------:R-:W-:Y:S01]  /*16530*/  IMAD.MOV.U32 R5, RZ, RZ, R19 ;  /* 0x000000ffff057224 */ /* 0x000fe200078e0013 */
[----:B------:R-:W-:Y:S01]  /*16540*/  MOV R3, RZ ;  /* 0x000000ff00037202 */ /* 0x000fe20000000f00 */
[----:B------:R-:W-:Y:S01]  /*16550*/  IMAD.MOV.U32 R0, RZ, RZ, 0x181f ;  /* 0x0000181fff007424 */ /* 0x000fe200078e00ff */
[----:B------:R-:W-:Y:S02]  /*16560*/  MOV R2, 0x16580 ;  /* 0x0001658000027802 */ /* 0x000fe40000000f00 */
[----:B-----5:R-:W-:Y:S05]  /*16570*/  CALL.REL.NOINC `($__internal_5_$__cuda_sm70_shflsync_idx_p) ;  /* 0x0000129000007944 */ /* 0x020fea0003c00000 */
[----:B------:R-:W-:Y:S01]  /*16580*/  MOV R4, R0 ;  /* 0x0000000000047202 */ /* 0x000fe20000000f00 */
[----:B------:R-:W-:Y:S05]  /*16590*/  BRA `(.L_x_293) ;  /* 0xfffefd7000007947 */ /* 0x000fea000383ffff */
.L_x_163:
[----:B------:R-:W-:Y:S01]  /*165a0*/  IMAD.MOV.U32 R5, RZ, RZ, R21 ;  /* 0x000000ffff057224 */ /* 0x000fe200078e0015 */
[----:B------:R-:W-:Y:S01]  /*165b0*/  MOV R3, RZ ;  /* 0x000000ff00037202 */ /* 0x000fe20000000f00 */
[----:B------:R-:W-:Y:S01]  /*165c0*/  IMAD.MOV.U32 R0, RZ, RZ, 0x181f ;  /* 0x0000181fff007424 */ /* 0x000fe200078e00ff */
[----:B------:R-:W-:Y:S02]  /*165d0*/  MOV R2, 0x165f0 ;  /* 0x000165f000027802 */ /* 0x000fe40000000f00 */
[----:B-12--5:R-:W-:Y:S05]  /*165e0*/  CALL.REL.NOINC `($__internal_5_$__cuda_sm70_shflsync_idx_p) ;  /* 0x0000122000007944 */ /* 0x026fea0003c00000 */
[----:B------:R-:W-:Y:S05]  /*165f0*/  BRA `(.L_x_294) ;  /* 0xfffefd3000007947 */ /* 0x000fea000383ffff */
.L_x_166:
[----:B------:R-:W-:Y:S01]  /*16600*/  IMAD.MOV.U32 R5, RZ, RZ, R19 ;  /* 0x000000ffff057224 */ /* 0x000fe200078e0013 */
[----:B--2---:R-:W-:Y:S01]  /*16610*/  MOV R3, 0x1 ;  /* 0x0000000100037802 */ /* 0x004fe20000000f00 */
[----:B----4-:R-:W-:Y:S01]  /*16620*/  IMAD.MOV.U32 R0, RZ, RZ, 0x181f ;  /* 0x0000181fff007424 */ /* 0x010fe200078e00ff */
[----:B------:R-:W-:-:S02]  /*16630*/  MOV R2, 0x16650 ;  /* 0x0001665000027802 */ /* 0x000fc40000000f00 */
[----:B-1-3-5:R-:W-:Y:S05]  /*16640*/  CALL.REL.NOINC `($__internal_5_$__cuda_sm70_shflsync_idx_p) ;  /* 0x000011c000007944 */ /* 0x02afea0003c00000 */
[----:B------:R-:W-:Y:S01]  /*16650*/  IMAD.MOV.U32 R6, RZ, RZ, R0 ;  /* 0x000000ffff067224 */ /* 0x000fe200078e0000 */
[----:B------:R-:W-:Y:S01]  /*16660*/  MOV R3, 0x1 ;  /* 0x0000000100037802 */ /* 0x000fe20000000f00 */
[----:B------:R-:W-:Y:S01]  /*16670*/  IMAD.MOV.U32 R5, RZ, RZ, R21 ;  /* 0x000000ffff057224 */ /* 0x000fe200078e0015 */
[----:B------:R-:W-:-:S02]  /*16680*/  MOV R0, 0x181f ;  /* 0x0000181f00007802 */ /* 0x000fc40000000f00 */
[----:B------:R-:W-:Y:S02]  /*16690*/  MOV R2, 0x166b0 ;  /* 0x000166b000027802 */ /* 0x000fe40000000f00 */
[----:B------:R-:W-:Y:S05]  /*166a0*/  CALL.REL.NOINC `($__internal_5_$__cuda_sm70_shflsync_idx_p) ;  /* 0x0000116000007944 */ /* 0x000fea0003c00000 */
[----:B------:R-:W-:Y:S05]  /*166b0*/  BRA `(.L_x_295) ;  /* 0xfffefe4000007947 */ /* 0x000fea000383ffff */
.L_x_169:
[----:B------:R-:W-:Y:S01]  /*166c0*/  IMAD.MOV.U32 R5, RZ, RZ, R19 ;  /* 0x000000ffff057224 */ /* 0x000fe200078e0013 */
[----:B-1----:R-:W-:Y:S01]  /*166d0*/  MOV R3, 0x2 ;  /* 0x0000000200037802 */ /* 0x002fe20000000f00 */
[----:B----4-:R-:W-:Y:S01]  /*166e0*/  IMAD.MOV.U32 R0, RZ, RZ, 0x181f ;  /* 0x0000181fff007424 */ /* 0x010fe200078e00ff */
[----:B------:R-:W-:Y:S02]  /*166f0*/  MOV R2, 0x16710 ;  /* 0x0001671000027802 */ /* 0x000fe40000000f00 */
[----:B--23-5:R-:W-:Y:S05]  /*16700*/  CALL.REL.NOINC `($__internal_5_$__cuda_sm70_shflsync_idx_p) ;  /* 0x0000110000007944 */ /* 0x02cfea0003c00000 */
[----:B------:R-:W-:Y:S01]  /*16710*/  MOV R6, R0 ;  /* 0x0000000000067202 */ /* 0x000fe20000000f00 */
[----:B------:R-:W-:Y:S05]  /*16720*/  BRA `(.L_x_296) ;  /* 0xfffeff5000007947 */ /* 0x000fea000383ffff */
.L_x_170:
[----:B------:R-:W-:Y:S01]  /*16730*/  IMAD.MOV.U32 R5, RZ, RZ, R21 ;  /* 0x000000ffff057224 */ /* 0x000fe200078e0015 */
[----:B------:R-:W-:Y:S01]  /*16740*/  MOV R3, 0x2 ;  /* 0x0000000200037802 */ /* 0x000fe20000000f00 */
[----:B----4-:R-:W-:Y:S01]  /*16750*/  IMAD.MOV.U32 R0, RZ, RZ, 0x181f ;  /* 0x0000181fff007424 */ /* 0x010fe200078e00ff */
[----:B------:R-:W-:Y:S02]  /*16760*/  MOV R2, 0x16780 ;  /* 0x0001678000027802 */ /* 0x000fe40000000f00 */
[----:B-123-5:R-:W-:Y:S05]  /*16770*/  CALL.REL.NOINC `($__internal_5_$__cuda_sm70_shflsync_idx_p) ;  /* 0x0000109000007944 */ /* 0x02efea0003c00000 */
[----:B------:R-:W-:Y:S05]  /*16780*/  BRA `(.L_x_297) ;  /* 0xfffeff1000007947 */ /* 0x000fea000383ffff */
.L_x_173:
[----:B------:R-:W-:Y:S01]  /*16790*/  IMAD.MOV.U32 R5, RZ, RZ, R19 ;  /* 0x000000ffff057224 */ /* 0x000fe200078e0013 */
[----:B-1----:R-:W-:Y:S01]  /*167a0*/  MOV R3, 0x3 ;  /* 0x0000000300037802 */ /* 0x002fe20000000f00 */
[----:B------:R-:W-:Y:S01]  /*167b0*/  IMAD.MOV.U32 R0, RZ, RZ, 0x181f ;  /* 0x0000181fff007424 */ /* 0x000fe200078e00ff */
[----:B------:R-:W-:-:S02]  /*167c0*/  MOV R2, 0x167e0 ;  /* 0x000167e000027802 */ /* 0x000fc40000000f00 */
[----:B--2345:R-:W-:Y:S05]  /*167d0*/  CALL.REL.NOINC `($__internal_5_$__cuda_sm70_shflsync_idx_p) ;  /* 0x0000103000007944 */ /* 0x03cfea0003c00000 */
[----:B------:R-:W-:Y:S01]  /*167e0*/  IMAD.MOV.U32 R6, RZ, RZ, R0 ;  /* 0x000000ffff067224 */ /* 0x000fe200078e0000 */
[----:B------:R-:W-:Y:S01]  /*167f0*/  MOV R3, 0x3 ;  /* 0x0000000300037802 */ /* 0x000fe20000000f00 */
[----:B------:R-:W-:Y:S01]  /*16800*/  IMAD.MOV.U32 R5, RZ, RZ, R21 ;  /* 0x000000ffff057224 */ /* 0x000fe200078e0015 */
[----:B------:R-:W-:-:S02]  /*16810*/  MOV R0, 0x181f ;  /* 0x0000181f00007802 */ /* 0x000fc40000000f00 */
[----:B------:R-:W-:Y:S02]  /*16820*/  MOV R2, 0x16840 ;  /* 0x0001684000027802 */ /* 0x000fe40000000f00 */
[----:B------:R-:W-:Y:S05]  /*16830*/  CALL.REL.NOINC `($__internal_5_$__cuda_sm70_shflsync_idx_p) ;  /* 0x00000fd000007944 */ /* 0x000fea0003c00000 */
[----:B------:R-:W-:Y:S05]  /*16840*/  BRA `(.L_x_298) ;  /* 0xfffeffc000007947 */ /* 0x000fea000383ffff */
.L_x_230:
[----:B------:R-:W-:Y:S01]  /*16850*/  IMAD.MOV.U32 R2, RZ, RZ, R195 ;  /* 0x000000ffff027224 */ /* 0x000fe200078e00c3 */
[----:B------:R-:W-:Y:S01]  /*16860*/  MOV R7, 0x1f ;  /* 0x0000001f00077802 */ /* 0x000fe20000000f00 */
[----:B------:R-:W-:Y:S01]  /*16870*/  IMAD.MOV.U32 R5, RZ, RZ, 0x2 ;  /* 0x00000002ff057424 */ /* 0x000fe200078e00ff */
[----:B------:R-:W-:Y:S02]  /*16880*/  MOV R6, 0xffffffff ;  /* 0xffffffff00067802 */ /* 0x000fe40000000f00 */
[----:B------:R-:W-:Y:S02]  /*16890*/  MOV R3, 0x168b0 ;  /* 0x000168b000037802 */ /* 0x000fe40000000f00 */
[----:B------:R-:W-:Y:S05]  /*168a0*/  CALL.REL.NOINC `($__internal_4_$__cuda_sm70_shflsync_bfly_p) ;  /* 0x00000f1000007944 */ /* 0x000fea0003c00000 */
[----:B------:R-:W-:Y:S01]  /*168b0*/  FADD.FTZ R0, R195, R5 ;  /* 0x00000005c3007221 */ /* 0x000fe20000010000 */
[----:B------:R-:W-:Y:S02]  /*168c0*/  MOV R5, 0x1 ;  /* 0x0000000100057802 */ /* 0x000fe40000000f00 */
[----:B------:R-:W-:Y:S02]  /*168d0*/  MOV R3, 0x16900 ;  /* 0x0001690000037802 */ /* 0x000fe40000000f00 */
[----:B------:R-:W-:-:S02]  /*168e0*/  MOV R2, R0 ;  /* 0x0000000000027202 */ /* 0x000fc40000000f00 */
[----:B------:R-:W-:Y:S05]  /*168f0*/  CALL.REL.NOINC `($__internal_4_$__cuda_sm70_shflsync_bfly_p) ;  /* 0x00000ec000007944 */ /* 0x000fea0003c00000 */
[----:B------:R-:W-:Y:S01]  /*16900*/  FADD.FTZ R0, R0, R5 ;  /* 0x0000000500007221 */ /* 0x000fe20000010000 */
[----:B------:R-:W-:-:S02]  /*16910*/  MOV R2, R194 ;  /* 0x000000c200027202 */ /* 0x000fc40000000f00 */
[----:B------:R-:W-:Y:S02]  /*16920*/  MOV R5, 0x2 ;  /* 0x0000000200057802 */ /* 0x000fe40000000f00 */
[----:B------:R-:W-:Y:S02]  /*16930*/  MOV R3, 0x16950 ;  /* 0x0001695000037802 */ /* 0x000fe40000000f00 */
[----:B------:R-:W-:Y:S05]  /*16940*/  CALL.REL.NOINC `($__internal_4_$__cuda_sm70_shflsync_bfly_p) ;  /* 0x00000e7000007944 */ /* 0x000fea0003c00000 */
[----:B------:R-:W-:Y:S01]  /*16950*/  FADD.FTZ R4, R194, R5 ;  /* 0x00000005c2047221 */ /* 0x000fe20000010000 */
[----:B------:R-:W-:Y:S02]  /*16960*/  MOV R5, 0x1 ;  /* 0x0000000100057802 */ /* 0x000fe40000000f00 */
[----:B------:R-:W-:Y:S02]  /*16970*/  MOV R3, 0x169a0 ;  /* 0x000169a000037802 */ /* 0x000fe40000000f00 */
[----:B------:R-:W-:Y:S02]  /*16980*/  MOV R2, R4 ;  /* 0x0000000400027202 */ /* 0x000fe40000000f00 */
[----:B------:R-:W-:Y:S05]  /*16990*/  CALL.REL.NOINC `($__internal_4_$__cuda_sm70_shflsync_bfly_p) ;  /* 0x00000e2000007944 */ /* 0x000fea0003c00000 */
[----:B------:R-:W-:Y:S01]  /*169a0*/  MOV R3, R5 ;  /* 0x0000000500037202 */ /* 0x000fe20000000f00 */
[----:B------:R-:W-:Y:S05]  /*169b0*/  BRA `(.L_x_299) ;  /* 0xffffa3c000007947 */ /* 0x000fea000383ffff */
.L_x_237:
[----:B--234-:R-:W-:Y:S01]  /*169c0*/  IMAD.MOV.U32 R5, RZ, RZ, R15 ;  /* 0x000000ffff057224 */ /* 0x01cfe200078e000f */
[----:B------:R-:W-:Y:S01]  /*169d0*/  MOV R3, RZ ;  /* 0x000000ff00037202 */ /* 0x000fe20000000f00 */
[----:B------:R-:W-:Y:S01]  /*169e0*/  IMAD.MOV.U32 R0, RZ, RZ, 0x181f ;  /* 0x0000181fff007424 */ /* 0x000fe200078e00ff */
[----:B------:R-:W-:-:S02]  /*169f0*/  MOV R2, 0x16a10 ;  /* 0x00016a1000027802 */ /* 0x000fc40000000f00 */
[----:B-1----:R-:W-:Y:S05]  /*16a00*/  CALL.REL.NOINC `($__internal_5_$__cuda_sm70_shflsync_idx_p) ;  /* 0x00000e0000007944 */ /* 0x002fea0003c00000 */
[----:B------:R-:W-:Y:S01]  /*16a10*/  MOV R12, R0 ;  /* 0x00000000000c7202 */ /* 0x000fe20000000f00 */
[----:B------:R-:W-:Y:S05]  /*16a20*/  BRA `(.L_x_300) ;  /* 0xffffbf0000007947 */ /* 0x000fea000383ffff */
.L_x_238:
[----:B------:R-:W-:Y:S01]  /*16a30*/  IMAD.MOV.U32 R5, RZ, RZ, R16 ;  /* 0x000000ffff057224 */ /* 0x000fe200078e0010 */
[----:B------:R-:W-:Y:S01]  /*16a40*/  MOV R3, RZ ;  /* 0x000000ff00037202 */ /* 0x000fe20000000f00 */
[----:B------:R-:W-:Y:S01]  /*16a50*/  IMAD.MOV.U32 R0, RZ, RZ, 0x181f ;  /* 0x0000181fff007424 */ /* 0x000fe200078e00ff */
[----:B------:R-:W-:-:S02]  /*16a60*/  MOV R2, 0x16a80 ;  /* 0x00016a8000027802 */ /* 0x000fc40000000f00 */
[----:B-123--:R-:W-:Y:S05]  /*16a70*/  CALL.REL.NOINC `($__internal_5_$__cuda_sm70_shflsync_idx_p) ;  /* 0x00000d9000007944 */ /* 0x00efea0003c00000 */
[----:B------:R-:W-:Y:S05]  /*16a80*/  BRA `(.L_x_301) ;  /* 0xffffbec000007947 */ /* 0x000fea000383ffff */
.L_x_241:
[----:B------:R-:W-:Y:S01]  /*16a90*/  IMAD.MOV.U32 R5, RZ, RZ, R15 ;  /* 0x000000ffff057224 */ /* 0x000fe200078e000f */
[----:B--2---:R-:W-:Y:S01]  /*16aa0*/  MOV R3, 0x1 ;  /* 0x0000000100037802 */ /* 0x004fe20000000f00 */
[----:B------:R-:W-:Y:S01]  /*16ab0*/  IMAD.MOV.U32 R0, RZ, RZ, 0x181f ;  /* 0x0000181fff007424 */ /* 0x000fe200078e00ff */
[----:B------:R-:W-:-:S02]  /*16ac0*/  MOV R2, 0x16ae0 ;  /* 0x00016ae000027802 */ /* 0x000fc40000000f00 */
[----:B-1-34-:R-:W-:Y:S05]  /*16ad0*/  CALL.REL.NOINC `($__internal_5_$__cuda_sm70_shflsync_idx_p) ;  /* 0x00000d3000007944 */ /* 0x01afea0003c00000 */
[----:B------:R-:W-:Y:S01]  /*16ae0*/  IMAD.MOV.U32 R12, RZ, RZ, R0 ;  /* 0x000000ffff0c7224 */ /* 0x000fe200078e0000 */
[----:B------:R-:W-:Y:S01]  /*16af0*/  MOV R3, 0x1 ;  /* 0x0000000100037802 */ /* 0x000fe20000000f00 */
[----:B------:R-:W-:Y:S01]  /*16b00*/  IMAD.MOV.U32 R5, RZ, RZ, R16 ;  /* 0x000000ffff057224 */ /* 0x000fe200078e0010 */
[----:B------:R-:W-:-:S02]  /*16b10*/  MOV R0, 0x181f ;  /* 0x0000181f00007802 */ /* 0x000fc40000000f00 */
[----:B------:R-:W-:Y:S02]  /*16b20*/  MOV R2, 0x16b40 ;  /* 0x00016b4000027802 */ /* 0x000fe40000000f00 */
[----:B------:R-:W-:Y:S05]  /*16b30*/  CALL.REL.NOINC `($__internal_5_$__cuda_sm70_shflsync_idx_p) ;  /* 0x00000cd000007944 */ /* 0x000fea0003c00000 */
[----:B------:R-:W-:Y:S05]  /*16b40*/  BRA `(.L_x_302) ;  /* 0xffffbfe000007947 */ /* 0x000fea000383ffff */
.L_x_244:
[----:B------:R-:W-:Y:S01]  /*16b50*/  IMAD.MOV.U32 R5, RZ, RZ, R15 ;  /* 0x000000ffff057224 */ /* 0x000fe200078e000f */
[----:B--2---:R-:W-:Y:S01]  /*16b60*/  MOV R3, 0x2 ;  /* 0x0000000200037802 */ /* 0x004fe20000000f00 */
[----:B------:R-:W-:Y:S01]  /*16b70*/  IMAD.MOV.U32 R0, RZ, RZ, 0x181f ;  /* 0x0000181fff007424 */ /* 0x000fe200078e00ff */
[----:B------:R-:W-:Y:S02]  /*16b80*/  MOV R2, 0x16ba0 ;  /* 0x00016ba000027802 */ /* 0x000fe40000000f00 */
[----:B-1-34-:R-:W-:Y:S05]  /*16b90*/  CALL.REL.NOINC `($__internal_5_$__cuda_sm70_shflsync_idx_p) ;  /* 0x00000c7000007944 */ /* 0x01afea0003c00000 */
[----:B------:R-:W-:Y:S01]  /*16ba0*/  MOV R12, R0 ;  /* 0x00000000000c7202 */ /* 0x000fe20000000f00 */
[----:B------:R-:W-:Y:S05]  /*16bb0*/  BRA `(.L_x_303) ;  /* 0xffffc0e000007947 */ /* 0x000fea000383ffff */
.L_x_245:
[----:B------:R-:W-:Y:S01]  /*16bc0*/  IMAD.MOV.U32 R5, RZ, RZ, R16 ;  /* 0x000000ffff057224 */ /* 0x000fe200078e0010 */
[----:B--2---:R-:W-:Y:S01]  /*16bd0*/  MOV R3, 0x2 ;  /* 0x0000000200037802 */ /* 0x004fe20000000f00 */
[----:B------:R-:W-:Y:S01]  /*16be0*/  IMAD.MOV.U32 R0, RZ, RZ, 0x181f ;  /* 0x0000181fff007424 */ /* 0x000fe200078e00ff */
[----:B------:R-:W-:Y:S02]  /*16bf0*/  MOV R2, 0x16c10 ;  /* 0x00016c1000027802 */ /* 0x000fe40000000f00 */
[----:B-1-34-:R-:W-:Y:S05]  /*16c00*/  CALL.REL.NOINC `($__internal_5_$__cuda_sm70_shflsync_idx_p) ;  /* 0x00000c0000007944 */ /* 0x01afea0003c00000 */
[----:B------:R-:W-:Y:S05]  /*16c10*/  BRA `(.L_x_304) ;  /* 0xffffc0a000007947 */ /* 0x000fea000383ffff */
.L_x_248:
[----:B------:R-:W-:Y:S01]  /*16c20*/  IMAD.MOV.U32 R5, RZ, RZ, R15 ;  /* 0x000000ffff057224 */ /* 0x000fe200078e000f */
[----:B---3--:R-:W-:Y:S01]  /*16c30*/  MOV R3, 0x3 ;  /* 0x0000000300037802 */ /* 0x008fe20000000f00 */
[----:B----4-:R-:W-:Y:S01]  /*16c40*/  IMAD.MOV.U32 R0, RZ, RZ, 0x181f ;  /* 0x0000181fff007424 */ /* 0x010fe200078e00ff */
[----:B------:R-:W-:-:S02]  /*16c50*/  MOV R2, 0x16c70 ;  /* 0x00016c7000027802 */ /* 0x000fc40000000f00 */
[----:B-12---:R-:W-:Y:S05]  /*16c60*/  CALL.REL.NOINC `($__internal_5_$__cuda_sm70_shflsync_idx_p) ;  /* 0x00000ba000007944 */ /* 0x006fea0003c00000 */
[----:B------:R-:W-:Y:S01]  /*16c70*/  IMAD.MOV.U32 R10, RZ, RZ, R0 ;  /* 0x000000ffff0a7224 */ /* 0x000fe200078e0000 */
[----:B------:R-:W-:Y:S01]  /*16c80*/  MOV R3, 0x3 ;  /* 0x0000000300037802 */ /* 0x000fe20000000f00 */
[----:B------:R-:W-:Y:S01]  /*16c90*/  IMAD.MOV.U32 R5, RZ, RZ, R16 ;  /* 0x000000ffff057224 */ /* 0x000fe200078e0010 */
[----:B------:R-:W-:-:S02]  /*16ca0*/  MOV R0, 0x181f ;  /* 0x0000181f00007802 */ /* 0x000fc40000000f00 */
[----:B------:R-:W-:Y:S02]  /*16cb0*/  MOV R2, 0x16cd0 ;  /* 0x00016cd000027802 */ /* 0x000fe40000000f00 */
[----:B------:R-:W-:Y:S05]  /*16cc0*/  CALL.REL.NOINC `($__internal_5_$__cuda_sm70_shflsync_idx_p) ;  /* 0x00000b4000007944 */ /* 0x000fea0003c00000 */
[----:B------:R-:W-:Y:S05]  /*16cd0*/  BRA `(.L_x_305) ;  /* 0xffffc16000007947 */ /* 0x000fea000383ffff */
.L_x_250:
[----:B------:R-:W-:Y:S01]  /*16ce0*/  IMAD.MOV.U32 R5, RZ, RZ, R16 ;  /* 0x000000ffff057224 */ /* 0x000fe200078e0010 */
[----:B------:R-:W-:Y:S01]  /*16cf0*/  MOV R3, RZ ;  /* 0x000000ff00037202 */ /* 0x000fe20000000f00 */
[----:B------:R-:W-:Y:S01]  /*16d00*/  IMAD.MOV.U32 R0, RZ, RZ, 0x1c1f ;  /* 0x00001c1fff007424 */ /* 0x000fe200078e00ff */
[----:B------:R-:W-:Y:S02]  /*16d10*/  MOV R2, 0x16d30 ;  /* 0x00016d3000027802 */ /* 0x000fe40000000f00 */
[----:B------:R-:W-:Y:S05]  /*16d20*/  CALL.REL.NOINC `($__internal_5_$__cuda_sm70_shflsync_idx_p) ;  /* 0x00000ae000007944 */ /* 0x000fea0003c00000 */
[----:B------:R-:W-:Y:S01]  /*16d30*/  MOV R4, R0 ;  /* 0x0000000000047202 */ /* 0x000fe20000000f00 */
[----:B------:R-:W-:Y:S05]  /*16d40*/  BRA `(.L_x_306) ;  /* 0xffffc45000007947 */ /* 0x000fea000383ffff */
.L_x_251:
[----:B------:R-:W-:Y:S01]  /*16d50*/  IMAD.MOV.U32 R5, RZ, RZ, R17 ;  /* 0x000000ffff057224 */ /* 0x000fe200078e0011 */
[----:B------:R-:W-:Y:S01]  /*16d60*/  MOV R3, RZ ;  /* 0x000000ff00037202 */ /* 0x000fe20000000f00 */
[----:B------:R-:W-:Y:S01]  /*16d70*/  IMAD.MOV.U32 R0, RZ, RZ, 0x1c1f ;  /* 0x00001c1fff007424 */ /* 0x000fe200078e00ff */
[----:B------:R-:W-:Y:S02]  /*16d80*/  MOV R2, 0x16da0 ;  /* 0x00016da000027802 */ /* 0x000fe40000000f00 */
[----:B-12---:R-:W-:Y:S05]  /*16d90*/  CALL.REL.NOINC `($__internal_5_$__cuda_sm70_shflsync_idx_p) ;  /* 0x00000a7000007944 */ /* 0x006fea0003c00000 */
[----:B------:R-:W-:Y:S05]  /*16da0*/  BRA `(.L_x_307) ;  /* 0xffffc41000007947 */ /* 0x000fea000383ffff */
.L_x_254:
[----:B------:R-:W-:Y:S01]  /*16db0*/  IMAD.MOV.U32 R5, RZ, RZ, R16 ;  /* 0x000000ffff057224 */ /* 0x000fe200078e0010 */
[----:B------:R-:W-:Y:S01]  /*16dc0*/  MOV R3, 0x1 ;  /* 0x0000000100037802 */ /* 0x000fe20000000f00 */
[----:B----4-:R-:W-:Y:S01]  /*16dd0*/  IMAD.MOV.U32 R0, RZ, RZ, 0x1c1f ;  /* 0x00001c1fff007424 */ /* 0x010fe200078e00ff */
[----:B------:R-:W-:-:S02]  /*16de0*/  MOV R2, 0x16e00 ;  /* 0x00016e0000027802 */ /* 0x000fc40000000f00 */
[----:B-123--:R-:W-:Y:S05]  /*16df0*/  CALL.REL.NOINC `($__internal_5_$__cuda_sm70_shflsync_idx_p) ;  /* 0x00000a1000007944 */ /* 0x00efea0003c00000 */
[----:B------:R-:W-:Y:S01]  /*16e00*/  IMAD.MOV.U32 R4, RZ, RZ, R0 ;  /* 0x000000ffff047224 */ /* 0x000fe200078e0000 */
[----:B------:R-:W-:Y:S01]  /*16e10*/  MOV R3, 0x1 ;  /* 0x0000000100037802 */ /* 0x000fe20000000f00 */
[----:B------:R-:W-:Y:S01]  /*16e20*/  IMAD.MOV.U32 R5, RZ, RZ, R17 ;  /* 0x000000ffff057224 */ /* 0x000fe200078e0011 */
[----:B------:R-:W-:-:S02]  /*16e30*/  MOV R0, 0x1c1f ;  /* 0x00001c1f00007802 */ /* 0x000fc40000000f00 */
[----:B------:R-:W-:Y:S02]  /*16e40*/  MOV R2, 0x16e60 ;  /* 0x00016e6000027802 */ /* 0x000fe40000000f00 */
[----:B------:R-:W-:Y:S05]  /*16e50*/  CALL.REL.NOINC `($__internal_5_$__cuda_sm70_shflsync_idx_p) ;  /* 0x000009b000007944 */ /* 0x000fea0003c00000 */
[----:B------:R-:W-:Y:S05]  /*16e60*/  BRA `(.L_x_308) ;  /* 0xffffcec000007947 */ /* 0x000fea000383ffff */
.L_x_258:
[----:B------:R-:W-:Y:S01]  /*16e70*/  IMAD.MOV.U32 R5, RZ, RZ, R13 ;  /* 0x000000ffff057224 */ /* 0x000fe200078e000d */
[----:B------:R-:W-:Y:S01]  /*16e80*/  MOV R3, RZ ;  /* 0x000000ff00037202 */ /* 0x000fe20000000f00 */
[----:B------:R-:W-:Y:S01]  /*16e90*/  IMAD.MOV.U32 R0, RZ, RZ, 0x181f ;  /* 0x0000181fff007424 */ /* 0x000fe200078e00ff */
[----:B------:R-:W-:Y:S02]  /*16ea0*/  MOV R2, 0x16ec0 ;  /* 0x00016ec000027802 */ /* 0x000fe40000000f00 */
[----:B------:R-:W-:Y:S05]  /*16eb0*/  CALL.REL.NOINC `($__internal_5_$__cuda_sm70_shflsync_idx_p) ;  /* 0x0000095000007944 */ /* 0x000fea0003c00000 */
[----:B------:R-:W-:Y:S01]  /*16ec0*/  MOV R12, R0 ;  /* 0x00000000000c7202 */ /* 0x000fe20000000f00 */
[----:B------:R-:W-:Y:S05]  /*16ed0*/  BRA `(.L_x_309) ;  /* 0xffffe0c000007947 */ /* 0x000fea000383ffff */
.L_x_259:
[----:B------:R-:W-:Y:S01]  /*16ee0*/  IMAD.MOV.U32 R5, RZ, RZ, R16 ;  /* 0x000000ffff057224 */ /* 0x000fe200078e0010 */
[----:B------:R-:W-:Y:S01]  /*16ef0*/  MOV R3, RZ ;  /* 0x000000ff00037202 */ /* 0x000fe20000000f00 */
[----:B------:R-:W-:Y:S01]  /*16f00*/  IMAD.MOV.U32 R0, RZ, RZ, 0x181f ;  /* 0x0000181fff007424 */ /* 0x000fe200078e00ff */
[----:B------:R-:W-:Y:S02]  /*16f10*/  MOV R2, 0x16f30 ;  /* 0x00016f3000027802 */ /* 0x000fe40000000f00 */
[----:B-12---:R-:W-:Y:S05]  /*16f20*/  CALL.REL.NOINC `($__internal_5_$__cuda_sm70_shflsync_idx_p) ;  /* 0x000008e000007944 */ /* 0x006fea0003c00000 */
[----:B------:R-:W-:Y:S05]  /*16f30*/  BRA `(.L_x_310) ;  /* 0xffffe08000007947 */ /* 0x000fea000383ffff */
.L_x_262:
[----:B------:R-:W-:Y:S01]  /*16f40*/  IMAD.MOV.U32 R5, RZ, RZ, R13 ;  /* 0x000000ffff057224 */ /* 0x000fe200078e000d */
[----:B--2---:R-:W-:Y:S01]  /*16f50*/  MOV R3, 0x1 ;  /* 0x0000000100037802 */ /* 0x004fe20000000f00 */
[----:B----4-:R-:W-:Y:S01]  /*16f60*/  IMAD.MOV.U32 R0, RZ, RZ, 0x181f ;  /* 0x0000181fff007424 */ /* 0x010fe200078e00ff */
[----:B------:R-:W-:-:S02]  /*16f70*/  MOV R2, 0x16f90 ;  /* 0x00016f9000027802 */ /* 0x000fc40000000f00 */
[----:B-1-3--:R-:W-:Y:S05]  /*16f80*/  CALL.REL.NOINC `($__internal_5_$__cuda_sm70_shflsync_idx_p) ;  /* 0x0000088000007944 */ /* 0x00afea0003c00000 */
[----:B------:R-:W-:Y:S01]  /*16f90*/  IMAD.MOV.U32 R12, RZ, RZ, R0 ;  /* 0x000000ffff0c7224 */ /* 0x000fe200078e0000 */
[----:B------:R-:W-:Y:S01]  /*16fa0*/  MOV R3, 0x1 ;  /* 0x0000000100037802 */ /* 0x000fe20000000f00 */
[----:B------:R-:W-:Y:S01]  /*16fb0*/  IMAD.MOV.U32 R5, RZ, RZ, R16 ;  /* 0x000000ffff057224 */ /* 0x000fe200078e0010 */
[----:B------:R-:W-:-:S02]  /*16fc0*/  MOV R0, 0x181f ;  /* 0x0000181f00007802 */ /* 0x000fc40000000f00 */
[----:B------:R-:W-:Y:S02]  /*16fd0*/  MOV R2, 0x16ff0 ;  /* 0x00016ff000027802 */ /* 0x000fe40000000f00 */
[----:B------:R-:W-:Y:S05]  /*16fe0*/  CALL.REL.NOINC `($__internal_5_$__cuda_sm70_shflsync_idx_p) ;  /* 0x0000082000007944 */ /* 0x000fea0003c00000 */
[----:B------:R-:W-:Y:S05]  /*16ff0*/  BRA `(.L_x_311) ;  /* 0xffffe1b000007947 */ /* 0x000fea000383ffff */
.L_x_265:
[----:B------:R-:W-:Y:S01]  /*17000*/  IMAD.MOV.U32 R5, RZ, RZ, R13 ;  /* 0x000000ffff057224 */ /* 0x000fe200078e000d */
[----:B-1----:R-:W-:Y:S01]  /*17010*/  MOV R3, 0x2 ;  /* 0x0000000200037802 */ /* 0x002fe20000000f00 */
[----:B----4-:R-:W-:Y:S01]  /*17020*/  IMAD.MOV.U32 R0, RZ, RZ, 0x181f ;  /* 0x0000181fff007424 */ /* 0x010fe200078e00ff */
[----:B------:R-:W-:Y:S02]  /*17030*/  MOV R2, 0x17050 ;  /* 0x0001705000027802 */ /* 0x000fe40000000f00 */
[----:B--23--:R-:W-:Y:S05]  /*17040*/  CALL.REL.NOINC `($__internal_5_$__cuda_sm70_shflsync_idx_p) ;  /* 0x000007c000007944 */ /* 0x00cfea0003c00000 */
[----:B------:R-:W-:Y:S01]  /*17050*/  MOV R12, R0 ;  /* 0x00000000000c7202 */ /* 0x000fe20000000f00 */
[----:B------:R-:W-:Y:S05]  /*17060*/  BRA `(.L_x_312) ;  /* 0xffffe2b000007947 */ /* 0x000fea000383ffff */
.L_x_266:
[----:B------:R-:W-:Y:S01]  /*17070*/  IMAD.MOV.U32 R5, RZ, RZ, R16 ;  /* 0x000000ffff057224 */ /* 0x000fe200078e0010 */
[----:B------:R-:W-:Y:S01]  /*17080*/  MOV R3, 0x2 ;  /* 0x0000000200037802 */ /* 0x000fe20000000f00 */
[----:B----4-:R-:W-:Y:S01]  /*17090*/  IMAD.MOV.U32 R0, RZ, RZ, 0x181f ;  /* 0x0000181fff007424 */ /* 0x010fe200078e00ff */
[----:B------:R-:W-:Y:S02]  /*170a0*/  MOV R2, 0x170c0 ;  /* 0x000170c000027802 */ /* 0x000fe40000000f00 */
[----:B-123--:R-:W-:Y:S05]  /*170b0*/  CALL.REL.NOINC `($__internal_5_$__cuda_sm70_shflsync_idx_p) ;  /* 0x0000075000007944 */ /* 0x00efea0003c00000 */
[----:B------:R-:W-:Y:S05]  /*170c0*/  BRA `(.L_x_313) ;  /* 0xffffe27000007947 */ /* 0x000fea000383ffff */
.L_x_269:
[----:B------:R-:W-:Y:S01]  /*170d0*/  IMAD.MOV.U32 R5, RZ, RZ, R13 ;  /* 0x000000ffff057224 */ /* 0x000fe200078e000d */
[----:B-1----:R-:W-:Y:S01]  /*170e0*/  MOV R3, 0x3 ;  /* 0x0000000300037802 */ /* 0x002fe20000000f00 */
[----:B------:R-:W-:Y:S01]  /*170f0*/  IMAD.MOV.U32 R0, RZ, RZ, 0x181f ;  /* 0x0000181fff007424 */ /* 0x000fe200078e00ff */
[----:B------:R-:W-:-:S02]  /*17100*/  MOV R2, 0x17120 ;  /* 0x0001712000027802 */ /* 0x000fc40000000f00 */
[----:B--234-:R-:W-:Y:S05]  /*17110*/  CALL.REL.NOINC `($__internal_5_$__cuda_sm70_shflsync_idx_p) ;  /* 0x000006f000007944 */ /* 0x01cfea0003c00000 */
[----:B------:R-:W-:Y:S01]  /*17120*/  IMAD.MOV.U32 R12, RZ, RZ, R0 ;  /* 0x000000ffff0c7224 */ /* 0x000fe200078e0000 */
[----:B------:R-:W-:Y:S01]  /*17130*/  MOV R3, 0x3 ;  /* 0x0000000300037802 */ /* 0x000fe20000000f00 */
[----:B------:R-:W-:Y:S01]  /*17140*/  IMAD.MOV.U32 R5, RZ, RZ, R16 ;  /* 0x000000ffff057224 */ /* 0x000fe200078e0010 */
[----:B------:R-:W-:-:S02]  /*17150*/  MOV R0, 0x181f ;  /* 0x0000181f00007802 */ /* 0x000fc40000000f00 */
[----:B------:R-:W-:Y:S02]  /*17160*/  MOV R2, 0x17180 ;  /* 0x0001718000027802 */ /* 0x000fe40000000f00 */
[----:B------:R-:W-:Y:S05]  /*17170*/  CALL.REL.NOINC `($__internal_5_$__cuda_sm70_shflsync_idx_p) ;  /* 0x0000069000007944 */ /* 0x000fea0003c00000 */
[----:B------:R-:W-:Y:S05]  /*17180*/  BRA `(.L_x_314) ;  /* 0xffffe33000007947 */ /* 0x000fea000383ffff */
.L_x_271:
[----:B------:R-:W-:Y:S01]  /*17190*/  IMAD.MOV.U32 R5, RZ, RZ, R21 ;  /* 0x000000ffff057224 */ /* 0x000fe200078e0015 */
[----:B------:R-:W-:Y:S01]  /*171a0*/  MOV R3, RZ ;  /* 0x000000ff00037202 */ /* 0x000fe20000000f00 */
[----:B------:R-:W-:Y:S01]  /*171b0*/  IMAD.MOV.U32 R0, RZ, RZ, 0x1f ;  /* 0x0000001fff007424 */ /* 0x000fe200078e00ff */
[----:B------:R-:W-:Y:S02]  /*171c0*/  MOV R2, 0x171e0 ;  /* 0x000171e000027802 */ /* 0x000fe40000000f00 */
[----:B-1-3--:R-:W-:Y:S05]  /*171d0*/  CALL.REL.NOINC `($__internal_5_$__cuda_sm70_shflsync_idx_p) ;  /* 0x0000063000007944 */ /* 0x00afea0003c00000 */
[----:B------:R-:W-:Y:S01]  /*171e0*/  MOV R9, R0 ;  /* 0x0000000000097202 */ /* 0x000fe20000000f00 */
[----:B------:R-:W-:Y:S05]  /*171f0*/  BRA `(.L_x_315) ;  /* 0xffffe4d000007947 */ /* 0x000fea000383ffff */
.L_x_272:
[----:B------:R-:W-:Y:S01]  /*17200*/  IMAD.MOV.U32 R5, RZ, RZ, R21 ;  /* 0x000000ffff057224 */ /* 0x000fe200078e0015 */
[----:B------:R-:W-:Y:S01]  /*17210*/  MOV R3, 0x1 ;  /* 0x0000000100037802 */ /* 0x000fe20000000f00 */
[----:B------:R-:W-:Y:S01]  /*17220*/  IMAD.MOV.U32 R0, RZ, RZ, 0x1f ;  /* 0x0000001fff007424 */ /* 0x000fe200078e00ff */
[----:B------:R-:W-:Y:S02]  /*17230*/  MOV R2, 0x17250 ;  /* 0x0001725000027802 */ /* 0x000fe40000000f00 */
[----:B-1234-:R-:W-:Y:S05]  /*17240*/  CALL.REL.NOINC `($__internal_5_$__cuda_sm70_shflsync_idx_p) ;  /* 0x000005c000007944 */ /* 0x01efea0003c00000 */
[----:B------:R-:W-:Y:S01]  /*17250*/  MOV R8, R0 ;  /* 0x0000000000087202 */ /* 0x000fe20000000f00 */
[----:B------:R-:W-:Y:S05]  /*17260*/  BRA `(.L_x_316) ;  /* 0xffffe48000007947 */ /* 0x000fea000383ffff */
.L_x_273:
[----:B------:R-:W-:Y:S02]  /*17270*/  MOV R2, 0x1 ;  /* 0x0000000100027802 */ /* 0x000fe40000000f00 */
[----:B------:R-:W-:-:S02]  /*17280*/  MOV R3, 0x172a0 ;  /* 0x000172a000037802 */ /* 0x000fc40000000f00 */
[----:B--2-4-:R-:W-:Y:S05]  /*17290*/  CALL.REL.NOINC `($__internal_6_$__cuda_sm70_shflsync_up_p) ;  /* 0x000005c000007944 */ /* 0x014fea0003c00000 */
[----:B------:R-:W-:Y:S05]  /*172a0*/  BRA `(.L_x_317) ;  /* 0xffffe56000007947 */ /* 0x000fea000383ffff */
.L_x_274:
[----:B------:R-:W-:Y:S02]  /*172b0*/  MOV R2, 0x2 ;  /* 0x0000000200027802 */ /* 0x000fe40000000f00 */
[----:B------:R-:W-:-:S02]  /*172c0*/  MOV R3, 0x172e0 ;  /* 0x000172e000037802 */ /* 0x000fc40000000f00 */
[----:B--2-4-:R-:W-:Y:S05]  /*172d0*/  CALL.REL.NOINC `($__internal_6_$__cuda_sm70_shflsync_up_p) ;  /* 0x0000058000007944 */ /* 0x014fea0003c00000 */
        /* <DEDUP_REMOVED lines=23> */
.L_x_278:
[----:B------:R-:W-:Y:S02]  /*17450*/  MOV R2, 0x1 ;  /* 0x0000000100027802 */ /* 0x000fe40000000f00 */
[----:B------:R-:W-:Y:S02]  /*17460*/  MOV R3, 0x17480 ;  /* 0x0001748000037802 */ /* 0x000fe40000000f00 */
[----:B--2---:R-:W-:Y:S05]  /*17470*/  CALL.REL.NOINC `($__internal_6_$__cuda_sm70_shflsync_up_p) ;  /* 0x000003e000007944 */ /* 0x004fea0003c00000 */
[----:B------:R-:W-:Y:S01]  /*17480*/  MOV R2, R4 ;  /* 0x0000000400027202 */ /* 0x000fe20000000f00 */
[----:B------:R-:W-:Y:S05]  /*17490*/  BRA `(.L_x_319) ;  /* 0xffffe5c000007947 */ /* 0x000fea000383ffff */
.L_x_279:
        /* <DEDUP_REMOVED lines=26> */
.L_x_281:
[----:B------:R-:W-:Y:S02]  /*17640*/  SEL R0, RZ, 0x1, P0 ;  /* 0x00000001ff007807 */ /* 0x000fe40000000000 */
[----:B------:R-:W-:Y:S02]  /*17650*/  MOV R2, 0x17670 ;  /* 0x0001767000027802 */ /* 0x000fe40000000f00 */
[----:B-12---:R-:W-:Y:S05]  /*17660*/  CALL.REL.NOINC `($__internal_7_$__cuda_sm70_votesync_ballot) ;  /* 0x0000026000007944 */ /* 0x006fea0003c00000 */
[----:B------:R-:W-:Y:S01]  /*17670*/  MOV R8, R0 ;  /* 0x0000000000087202 */ /* 0x000fe20000000f00 */
[----:B------:R-:W-:Y:S05]  /*17680*/  BRA `(.L_x_321) ;  /* 0xffffe56000007947 */ /* 0x000fea000383ffff */
.L_x_282:
[----:B------:R-:W-:Y:S01]  /*17690*/  IMAD.MOV.U32 R5, RZ, RZ, R6 ;  /* 0x000000ffff057224 */ /* 0x000fe200078e0006 */
[----:B----4-:R-:W-:Y:S01]  /*176a0*/  MOV R3, R11 ;  /* 0x0000000b00037202 */ /* 0x010fe20000000f00 */
[----:B------:R-:W-:Y:S01]  /*176b0*/  IMAD.MOV.U32 R0, RZ, RZ, 0x1f ;  /* 0x0000001fff007424 */ /* 0x000fe200078e00ff */
[----:B------:R-:W-:Y:S02]  /*176c0*/  MOV R2, 0x176e0 ;  /* 0x000176e000027802 */ /* 0x000fe40000000f00 */
[----:B-123--:R-:W-:Y:S05]  /*176d0*/  CALL.REL.NOINC `($__internal_5_$__cuda_sm70_shflsync_idx_p) ;  /* 0x0000013000007944 */ /* 0x00efea0003c00000 */
[----:B------:R-:W-:Y:S01]  /*176e0*/  IMAD.MOV.U32 R6, RZ, RZ, R0 ;  /* 0x000000ffff067224 */ /* 0x000fe200078e0000 */
[----:B------:R-:W-:Y:S01]  /*176f0*/  MOV R3, R11 ;  /* 0x0000000b00037202 */ /* 0x000fe20000000f00 */
[----:B------:R-:W-:Y:S01]  /*17700*/  IMAD.MOV.U32 R5, RZ, RZ, R7 ;  /* 0x000000ffff057224 */ /* 0x000fe200078e0007 */
[----:B------:R-:W-:Y:S02]  /*17710*/  MOV R0, 0x1f ;  /* 0x0000001f00007802 */ /* 0x000fe40000000f00 */
[----:B------:R-:W-:-:S02]  /*17720*/  MOV R2, 0x17740 ;  /* 0x0001774000027802 */ /* 0x000fc40000000f00 */
[----:B------:R-:W-:Y:S05]  /*17730*/  CALL.REL.NOINC `($__internal_5_$__cuda_sm70_shflsync_idx_p) ;  /* 0x000000d000007944 */ /* 0x000fea0003c00000 */
[----:B------:R-:W-:Y:S01]  /*17740*/  MOV R7, R0 ;  /* 0x0000000000077202 */ /* 0x000fe20000000f00 */
[----:B------:R-:W-:Y:S05]  /*17750*/  BRA `(.L_x_322) ;  /* 0xffffe4d000007947 */ /* 0x000fea000383ffff */
.L_x_285:
[----:B------:R-:W-:Y:S01]  /*17760*/  IMAD.MOV.U32 R5, RZ, RZ, R4 ;  /* 0x000000ffff057224 */ /* 0x000fe200078e0004 */
[----:B------:R-:W-:-:S02]  /*17770*/  MOV R0, 0x1f ;  /* 0x0000001f00007802 */ /* 0x000fc40000000f00 */
[----:B------:R-:W-:Y:S02]  /*17780*/  MOV R2, 0x177a0 ;  /* 0x000177a000027802 */ /* 0x000fe40000000f00 */
[----:B-1234-:R-:W-:Y:S05]  /*17790*/  CALL.REL.NOINC `($__internal_5_$__cuda_sm70_shflsync_idx_p) ;  /* 0x0000007000007944 */ /* 0x01efea0003c00000 */
[----:B------:R-:W-:Y:S01]  /*177a0*/  MOV R12, R0 ;  /* 0x00000000000c7202 */ /* 0x000fe20000000f00 */
[----:B------:R-:W-:Y:S05]  /*177b0*/  BRA `(.L_x_284) ;  /* 0xffffe4d000007947 */ /* 0x000fea000383ffff */
        .weak           $__internal_4_$__cuda_sm70_shflsync_bfly_p
        .type           $__internal_4_$__cuda_sm70_shflsync_bfly_p,@function
        .size           $__internal_4_$__cuda_sm70_shflsync_bfly_p,($__internal_5_$__cuda_sm70_shflsync_idx_p - $__internal_4_$__cuda_sm70_shflsync_bfly_p)
$__internal_4_$__cuda_sm70_shflsync_bfly_p:
[----:B------:R-:W-:Y:S04]  /*177c0*/  WARPSYNC R6 ;  /* 0x0000000600007348 */ /* 0x000fe80003800000 */
[----:B------:R1:W2:Y:S02]  /*177d0*/  SHFL.BFLY PT, R5, R2, R5, R7 ;  /* 0x0c00000502057389 */ /* 0x0002a400000e0007 */
[----:B-1----:R-:W-:Y:S02]  /*177e0*/  MOV R2, R3 ;  /* 0x0000000300027202 */ /* 0x002fe40000000f00 */
[----:B------:R-:W-:-:S04]  /*177f0*/  MOV R3, 0x0 ;  /* 0x0000000000037802 */ /* 0x000fc80000000f00 */
[----:B--2---:R-:W-:Y:S05]  /*17800*/  RET.REL.NODEC R2 `(_ZN7cutlass13device_kernelIN5flash19enable_sm80_to_sm89INS1_16FlashAttnFwdSm80INS1_25CollectiveMainloopFwdSm80ILi8ELi1ELb0EN4cute5tupleIJNS5_1CILi128EEENS7_ILi32EEENS7_ILi256EEEEEELi256ENS_10bfloat16_tEfNS_4arch4Sm80ELb0ELb0ELb1ELb1ELb0ELb1ELb1ELb1EEENS1_21CollectiveEpilogueFwdINS6_IJS8_SA_S9_EEENS6_IJNS7_ILi1EEESI_SI_EEESC_SE_Li256ELb1ELb1ELb1ELb0EEENS1_36VarlenDynamicPersistentTileSchedulerILi128ELi32ELi256ELi256ELb1ELb1ELb0ELb0ELb1ELb1EEEEEEEEEvNT_6ParamsE) ;  /* 0xfffe87f002007950 */ /* 0x004fea0003c3ffff */
        .weak           $__internal_5_$__cuda_sm70_shflsync_idx_p
        .type           $__internal_5_$__cuda_sm70_shflsync_idx_p,@function
        .size           $__internal_5_$__cuda_sm70_shflsync_idx_p,($__internal_6_$__cuda_sm70_shflsync_up_p - $__internal_5_$__cuda_sm70_shflsync_idx_p)
$__internal_5_$__cuda_sm70_shflsync_idx_p:
[----:B------:R-:W-:-:S04]  /*17810*/  MOV R115, 0xffffffff ;  /* 0xffffffff00737802 */ /* 0x000fc80000000f00 */
[----:B------:R-:W-:Y:S04]  /*17820*/  WARPSYNC R115 ;  /* 0x0000007300007348 */ /* 0x000fe80003800000 */
[----:B------:R1:W2:Y:S02]  /*17830*/  SHFL.IDX PT, R0, R5, R3, R0 ;  /* 0x0000000305007389 */ /* 0x0002a400000e0000 */
[----:B-1----:R-:W-:-:S04]  /*17840*/  MOV R3, 0x0 ;  /* 0x0000000000037802 */ /* 0x002fc80000000f00 */
[----:B--2---:R-:W-:Y:S05]  /*17850*/  RET.REL.NODEC R2 `(_ZN7cutlass13device_kernelIN5flash19enable_sm80_to_sm89INS1_16FlashAttnFwdSm80INS1_25CollectiveMainloopFwdSm80ILi8ELi1ELb0EN4cute5tupleIJNS5_1CILi128EEENS7_ILi32EEENS7_ILi256EEEEEELi256ENS_10bfloat16_tEfNS_4arch4Sm80ELb0ELb0ELb1ELb1ELb0ELb1ELb1ELb1EEENS1_21CollectiveEpilogueFwdINS6_IJS8_SA_S9_EEENS6_IJNS7_ILi1EEESI_SI_EEESC_SE_Li256ELb1ELb1ELb1ELb0EEENS1_36VarlenDynamicPersistentTileSchedulerILi128ELi32ELi256ELi256ELb1ELb1ELb0ELb0ELb1ELb1EEEEEEEEEvNT_6ParamsE) ;  /* 0xfffe87a002007950 */ /* 0x004fea0003c3ffff */
        .weak           $__internal_6_$__cuda_sm70_shflsync_up_p
        .type           $__internal_6_$__cuda_sm70_shflsync_up_p,@function
        .size           $__internal_6_$__cuda_sm70_shflsync_up_p,($__internal_7_$__cuda_sm70_votesync_ballot - $__internal_6_$__cuda_sm70_shflsync_up_p)
$__internal_6_$__cuda_sm70_shflsync_up_p:
[----:B------:R-:W-:Y:S02]  /*17860*/  IMAD.MOV.U32 R4, RZ, RZ, RZ ;  /* 0x000000ffff047224 */ /* 0x000fe400078e00ff */
[----:B------:R-:W-:-:S04]  /*17870*/  IMAD.MOV.U32 R10, RZ, RZ, -0x1 ;  /* 0xffffffffff0a7424 */ /* 0x000fc800078e00ff */
[----:B------:R-:W-:Y:S04]  /*17880*/  WARPSYNC R10 ;  /* 0x0000000a00007348 */ /* 0x000fe80003800000 */
[----:B------:R1:W2:Y:S02]  /*17890*/  SHFL.UP PT, R4, R0, R2, R4 ;  /* 0x0400000200047389 */ /* 0x0002a400000e0004 */
[----:B-1----:R-:W-:Y:S02]  /*178a0*/  MOV R2, R3 ;  /* 0x0000000300027202 */ /* 0x002fe40000000f00 */
[----:B------:R-:W-:-:S04]  /*178b0*/  MOV R3, 0x0 ;  /* 0x0000000000037802 */ /* 0x000fc80000000f00 */
[----:B--2---:R-:W-:Y:S05]  /*178c0*/  RET.REL.NODEC R2 `(_ZN7cutlass13device_kernelIN5flash19enable_sm80_to_sm89INS1_16FlashAttnFwdSm80INS1_25CollectiveMainloopFwdSm80ILi8ELi1ELb0EN4cute5tupleIJNS5_1CILi128EEENS7_ILi32EEENS7_ILi256EEEEEELi256ENS_10bfloat16_tEfNS_4arch4Sm80ELb0ELb0ELb1ELb1ELb0ELb1ELb1ELb1EEENS1_21CollectiveEpilogueFwdINS6_IJS8_SA_S9_EEENS6_IJNS7_ILi1EEESI_SI_EEESC_SE_Li256ELb1ELb1ELb1ELb0EEENS1_36VarlenDynamicPersistentTileSchedulerILi128ELi32ELi256ELi256ELb1ELb1ELb0ELb0ELb1ELb1EEEEEEEEEvNT_6ParamsE) ;  /* 0xfffe873002007950 */ /* 0x004fea0003c3ffff */
        .weak           $__internal_7_$__cuda_sm70_votesync_ballot
        .type           $__internal_7_$__cuda_sm70_votesync_ballot,@function
        .size           $__internal_7_$__cuda_sm70_votesync_ballot,(.L_x_2590 - $__internal_7_$__cuda_sm70_votesync_ballot)
$__internal_7_$__cuda_sm70_votesync_ballot:
[----:B------:R-:W-:Y:S01]  /*178d0*/  ISETP.NE.U32.AND P0, PT, R0, 0x1, PT ;  /* 0x000000010000780c */ /* 0x000fe20003f05070 */
[----:B------:R-:W-:-:S04]  /*178e0*/  IMAD.MOV.U32 R3, RZ, RZ, -0x1 ;  /* 0xffffffffff037424 */ /* 0x000fc800078e00ff */
[----:B------:R-:W-:Y:S08]  /*178f0*/  WARPSYNC R3 ;  /* 0x0000000300007348 */ /* 0x000ff00003800000 */
[----:B------:R-:W-:-:S04]  /*17900*/  VOTE.ANY R0, PT, !P0 ;  /* 0x0000000000007806 */ /* 0x000fc800040e0100 */
[----:B------:R-:W-:Y:S01]  /*17910*/  LOP3.LUT R0, R0, R3, RZ, 0xc0, !PT ;  /* 0x0000000300007212 */ /* 0x000fe200078ec0ff */
[----:B------:R-:W-:-:S04]  /*17920*/  IMAD.MOV.U32 R3, RZ, RZ, 0x0 ;  /* 0x00000000ff037424 */ /* 0x000fc800078e00ff */
[----:B------:R-:W-:Y:S05]  /*17930*/  RET.REL.NODEC R2 `(_ZN7cutlass13device_kernelIN5flash19enable_sm80_to_sm89INS1_16FlashAttnFwdSm80INS1_25CollectiveMainloopFwdSm80ILi8ELi1ELb0EN4cute5tupleIJNS5_1CILi128EEENS7_ILi32EEENS7_ILi256EEEEEELi256ENS_10bfloat16_tEfNS_4arch4Sm80ELb0ELb0ELb1ELb1ELb0ELb1ELb1ELb1EEENS1_21CollectiveEpilogueFwdINS6_IJS8_SA_S9_EEENS6_IJNS7_ILi1EEESI_SI_EEESC_SE_Li256ELb1ELb1ELb1ELb0EEENS1_36VarlenDynamicPersistentTileSchedulerILi128ELi32ELi256ELi256ELb1ELb1ELb0ELb0ELb1ELb1EEEEEEEEEvNT_6ParamsE) ;  /* 0xfffe86c002007950 */ /* 0x000fea0003c3ffff */
.L_x_323:
        /* <DEDUP_REMOVED lines=12> */
.L_x_2590:


//--------------------- .text._ZN7cutlass13device_kernelIN5flash19enable_sm80_to_sm89INS1_16FlashAttnFwdSm80INS1_25CollectiveMainloopFwdSm80ILi8ELi1ELb1EN4cute5tupleIJNS5_1CILi128EEENS7_ILi48EEENS7_ILi256EEEEEELi256ENS_10bfloat16_tEfNS_4arch4Sm80ELb0ELb1ELb1ELb0ELb0ELb0ELb1ELb1EEENS1_21CollectiveEpilogueFwdINS6_IJS8_SA_S9_EEENS6_IJNS7_ILi1EEESI_SI_EEESC_SE_Li256ELb0ELb1ELb1ELb0EEENS1_19SingleTileSchedulerILb0ELb1ELb1ELi128EEEEEEEEEvNT_6ParamsE --------------------------
	.section	.text._ZN7cutlass13device_kernelIN5flash19enable_sm80_to_sm89INS1_16FlashAttnFwdSm80INS1_25CollectiveMainloopFwdSm80ILi8ELi1ELb1EN4cute5tupleIJNS5_1CILi128EEENS7_ILi48EEENS7_ILi256EEEEEELi256ENS_10bfloat16_tEfNS_4arch4Sm80ELb0ELb1ELb1ELb0ELb0ELb0ELb1ELb1EEENS1_21CollectiveEpilogueFwdINS6_IJS8_SA_S9_EEENS6_IJNS7_ILi1EEESI_SI_EEESC_SE_Li256ELb0ELb1ELb1ELb0EEENS1_19SingleTileSchedulerILb0ELb1ELb1ELi128EEEEEEEEEvNT_6ParamsE,"ax",@progbits
	.sectioninfo	@"SHI_REGISTERS=255"
	.align	128
.text._ZN7cutlass13device_kernelIN5flash19enable_sm80_to_sm89INS1_16FlashAttnFwdSm80INS1_25CollectiveMainloopFwdSm80ILi8ELi1ELb1EN4cute5tupleIJNS5_1CILi128EEENS7_ILi48EEENS7_ILi256EEEEEELi256ENS_10bfloat16_tEfNS_4arch4Sm80ELb0ELb1ELb1ELb0ELb0ELb0ELb1ELb1EEENS1_21CollectiveEpilogueFwdINS6_IJS8_SA_S9_EEENS6_IJNS7_ILi1EEESI_SI_EEESC_SE_Li256ELb0ELb1ELb1ELb0EEENS1_19SingleTileSchedulerILb0ELb1ELb1ELi128EEEEEEEEEvNT_6ParamsE:
        .type           _ZN7cutlass13device_kernelIN5flash19enable_sm80_to_sm89INS1_16FlashAttnFwdSm80INS1_25CollectiveMainloopFwdSm80ILi8ELi1ELb1EN4cute5tupleIJNS5_1CILi128EEENS7_ILi48EEENS7_ILi256EEEEEELi256ENS_10bfloat16_tEfNS_4arch4Sm80ELb0ELb1ELb1ELb0ELb0ELb0ELb1ELb1EEENS1_21CollectiveEpilogueFwdINS6_IJS8_SA_S9_EEENS6_IJNS7_ILi1EEESI_SI_EEESC_SE_Li256ELb0ELb1ELb1ELb0EEENS1_19SingleTileSchedulerILb0ELb1ELb1ELi128EEEEEEEEEvNT_6ParamsE,@function
        .size           _ZN7cutlass13device_kernelIN5flash19enable_sm80_to_sm89INS1_16FlashAttnFwdSm80INS1_25CollectiveMainloopFwdSm80ILi8ELi1ELb1EN4cute5tupleIJNS5_1CILi128EEENS7_ILi48EEENS7_ILi256EEEEEELi256ENS_10bfloat16_tEfNS_4arch4Sm80ELb0ELb1ELb1ELb0ELb0ELb0ELb1ELb1EEENS1_21CollectiveEpilogueFwdINS6_IJS8_SA_S9_EEENS6_IJNS7_ILi1EEESI_SI_EEESC_SE_Li256ELb0ELb1ELb1ELb0EEENS1_19SingleTileSchedulerILb0ELb1ELb1ELi128EEEEEEEEEvNT_6ParamsE,(.L_x_2595 - _ZN7cutlass13device_kernelIN5flash19enable_sm80_to_sm89INS1_16FlashAttnFwdSm80INS1_25CollectiveMainloopFwdSm80ILi8ELi1ELb1EN4cute5tupleIJNS5_1CILi128EEENS7_ILi48EEENS7_ILi256EEEEEELi256ENS_10bfloat16_tEfNS_4arch4Sm80ELb0ELb1ELb1ELb0ELb0ELb0ELb1ELb1EEENS1_21CollectiveEpilogueFwdINS6_IJS8_SA_S9_EEENS6_IJNS7_ILi1EEESI_SI_EEESC_SE_Li256ELb0ELb1ELb1ELb0EEENS1_19SingleTileSchedulerILb0ELb1ELb1ELi128EEEEEEEEEvNT_6ParamsE)
        .other          _ZN7cutlass13device_kernelIN5flash19enable_sm80_to_sm89INS1_16FlashAttnFwdSm80INS1_25CollectiveMainloopFwdSm80ILi8ELi1ELb1EN4cute5tupleIJNS5_1CILi128EEENS7_ILi48EEENS7_ILi256EEEEEELi256ENS_10bfloat16_tEfNS_4arch4Sm80ELb0ELb1ELb1ELb0ELb0ELb0ELb1ELb1EEENS1_21CollectiveEpilogueFwdINS6_IJS8_SA_S9_EEENS6_IJNS7_ILi1EEESI_SI_EEESC_SE_Li256ELb0ELb1ELb1ELb0EEENS1_19SingleTileSchedulerILb0ELb1ELb1ELi128EEEEEEEEEvNT_6ParamsE,@"STO_CUDA_ENTRY STV_DEFAULT"
_ZN7cutlass13device_kernelIN5flash19enable_sm80_to_sm89INS1_16FlashAttnFwdSm80INS1_25CollectiveMainloopFwdSm80ILi8ELi1ELb1EN4cute5tupleIJNS5_1CILi128EEENS7_ILi48EEENS7_ILi256EEEEEELi256ENS_10bfloat16_tEfNS_4arch4Sm80ELb0ELb1ELb1ELb0ELb0ELb0ELb1ELb1EEENS1_21CollectiveEpilogueFwdINS6_IJS8_SA_S9_EEENS6_IJNS7_ILi1EEESI_SI_EEESC_SE_Li256ELb0ELb1ELb1ELb0EEENS1_19SingleTileSchedulerILb0ELb1ELb1ELi128EEEEEEEEEvNT_6ParamsE:
        /* <DEDUP_REMOVED lines=18> */
.L_x_324:
[----:B---3--:R-:W-:Y:S02]  /*0120*/  ULDC.64 UR4, c[0x0][0x550] ;  /* 0x0001540000047ab9 */ /* 0x008fe40000000a00 */
[----:B------:R-:W-:Y:S02]  /*0130*/  UISETP.NE.AND UP0, UPT, UR4, 0x1, UPT ;  /* 0x000000010400788c */ /* 0x000fe4000bf05270 */
[----:B------:R-:W-:-:S02]  /*0140*/  UIMAD.WIDE.U32 UR8, UR6, UR5, URZ ;  /* 0x00000005060872a5 */ /* 0x000fc4000f8e003f */
[----:B------:R-:W-:Y:S02]  /*0150*/  ULDC UR4, c[0x0][0x558] ;  /* 0x0001560000047ab9 */ /* 0x000fe40000000800 */
[----:B------:R-:W-:-:S05]  /*0160*/  UMOV UR12, UR6 ;  /* 0x00000006000c7c82 */ /* 0x000fca0008000000 */
[----:B------:R-:W-:-:S03]  /*0170*/  @UP0 USHF.R.U32.HI UR12, URZ, UR4, UR9 ;  /* 0x000000043f0c0299 */ /* 0x000fc60008011609 */
.L_x_325:
[----:B------:R-:W-:Y:S01]  /*0180*/  ISETP.GE.AND P0, PT, R11, RZ, PT ;  /* 0x000000ff0b00720c */ /* 0x000fe20003f06270 */
[----:B------:R-:W-:Y:S02]  /*0190*/  UIADD3 UR5, -UR12, URZ, URZ ;  /* 0x0000003f0c057290 */ /* 0x000fe4000fffe13f */
[----:B------:R-:W-:Y:S02]  /*01a0*/  ULDC UR4, c[0x0][0x550] ;  /* 0x0001540000047ab9 */ /* 0x000fe40000000800 */
[----:B------:R-:W-:-:S08]  /*01b0*/  UIMAD UR6, UR5, UR4, UR6 ;  /* 0x00000004050672a4 */ /* 0x000fd0000f8e0206 */
[----:B------:R-:W-:Y:S05]  /*01c0*/  @!P0 EXIT ;  /* 0x000000000000894d */ /* 0x000fea0003800000 */
[----:B------:R-:W1:Y:S01]  /*01d0*/  S2UR UR11, SR_CTAID.X ;  /* 0x00000000000b79c3 */ /* 0x000e620000002500 */
[----:B------:R-:W-:Y:S02]  /*01e0*/  ULDC UR7, c[0x0][0x2c4] ;  /* 0x0000b10000077ab9 */ /* 0x000fe40000000800 */
[----:B------:R-:W-:Y:S02]  /*01f0*/  UISETP.NE.AND UP1, UPT, UR7, 0x1, UPT ;  /* 0x000000010700788c */ /* 0x000fe4000bf25270 */
[----:B------:R-:W-:Y:S02]  /*0200*/  UMOV UR10, 0x1 ;  /* 0x00000001000a7882 */ /* 0x000fe40000000000 */
[----:B------:R-:W-:Y:S02]  /*0210*/  ULDC.64 UR4, c[0x0][0x328] ;  /* 0x0000ca0000047ab9 */ /* 0x000fe40000000a00 */
[----:B------:R-:W-:Y:S02]  /*0220*/  UISETP.LE.AND UP0, UPT, UR10, UR5, UPT ;  /* 0x000000050a00728c */ /* 0x000fe4000bf03270 */
[----:B------:R-:W-:-:S02]  /*0230*/  ULDC.64 UR8, c[0x0][0x2c8] ;  /* 0x0000b20000087ab9 */ /* 0x000fc40000000a00 */
[----:B------:R-:W-:Y:S02]  /*0240*/  ULDC UR13, c[0x0][0x168] ;  /* 0x00005a00000d7ab9 */ /* 0x000fe40000000800 */
[----:B------:R-:W-:Y:S01]  /*0250*/  PLOP3.LUT P0, PT, PT, PT, UP0, 0x40, 0x0 ;  /* 0x000000000000781c */ /* 0x000fe20003f0e808 */
[----:B------:R-:W-:Y:S02]  /*0260*/  ULDC UR5, c[0x0][0x1d0] ;  /* 0x0000740000057ab9 */ /* 0x000fe40000000800 */
[----:B------:R-:W-:Y:S02]  /*0270*/  UP2UR UR14, UPR, URZ, 0x2 ;  /* 0x000000023f0e7883 */ /* 0x000fe40008000000 */
[----:B-1----:R-:W-:-:S04]  /*0280*/  USHF.L.U32 UR11, UR11, 0x7, URZ ;  /* 0x000000070b0b7899 */ /* 0x002fc8000800063f */
[----:B------:R-:W-:Y:S02]  /*0290*/  @UP1 UIADD3 UR16, UR11, 0x7f, URZ ;  /* 0x0000007f0b101890 */ /* 0x000fe4000fffe03f */
[----:B------:R-:W-:Y:S02]  /*02a0*/  UIADD3 UR15, UR11, 0x7f, URZ ;  /* 0x0000007f0b0f7890 */ /* 0x000fe4000fffe03f */
[----:B------:R-:W-:Y:S02]  /*02b0*/  UIMAD.WIDE.U32 UR16, UR16, UR8, URZ ;  /* 0x00000008101072a5 */ /* 0x000fe4000f8e003f */
[----:B------:R-:W-:Y:S02]  /*02c0*/  UIADD3 UR8, UR10, -UR13, URZ ;  /* 0x8000000d0a087290 */ /* 0x000fe4000fffe03f */
[----:B------:R-:W-:Y:S02]  /*02d0*/  @UP1 USHF.R.U32.HI UR15, URZ, UR9, UR17 ;  /* 0x000000093f0f1299 */ /* 0x000fe40008011611 */
[----:B------:R-:W-:-:S02]  /*02e0*/  UP2UR UR13, UPR, URZ, 0x1 ;  /* 0x000000013f0d7883 */ /* 0x000fc40008000000 */
[----:B------:R-:W-:-:S04]  /*02f0*/  UIADD3 UR5, UR15, UR5, UR8 ;  /* 0x000000050f057290 */ /* 0x000fc8000fffe008 */
[----:B------:R-:W-:Y:S01]  /*0300*/  UIADD3 UR8, UR5, UR4, URZ ;  /* 0x0000000405087290 */ /* 0x000fe2000fffe03f */
[----:B------:R-:W-:Y:S05]  /*0310*/  @P0 BRA `(.L_x_326) ;  /* 0x0000014000000947 */ /* 0x000fea0003800000 */
[----:B------:R-:W-:Y:S01]  /*0320*/  ISETP.LT.AND P0, PT, RZ, UR5, PT ;  /* 0x00000005ff007c0c */ /* 0x000fe2000bf01270 */
[----:B------:R-:W-:-:S12]  /*0330*/  UIADD3 UR9, UR5, -0x1, URZ ;  /* 0xffffffff05097890 */ /* 0x000fd8000fffe03f */
[----:B------:R-:W-:Y:S05]  /*0340*/  @P0 BRA `(.L_x_327) ;  /* 0x0000008000000947 */ /* 0x000fea0003800000 */
[----:B------:R-:W-:Y:S02]  /*0350*/  ULDC UR4, c[0x0][0x32c] ;  /* 0x0000cb0000047ab9 */ /* 0x000fe40000000800 */
[----:B------:R-:W-:Y:S02]  /*0360*/  UISETP.NE.AND UP0, UPT, UR10, UR4, UPT ;  /* 0x000000040a00728c */ /* 0x000fe4000bf05270 */
[----:B------:R-:W-:-:S03]  /*0370*/  UIADD3 UR9, -UR5, URZ, URZ ;  /* 0x0000003f05097290 */ /* 0x000fc6000fffe13f */
[----:B------:R-:W-:Y:S02]  /*0380*/  ULDC.64 UR4, c[0x0][0x330] ;  /* 0x0000cc0000047ab9 */ /* 0x000fe40000000a00 */
[----:B------:R-:W-:-:S04]  /*0390*/  UIMAD.WIDE.U32 UR16, UR9, UR4, URZ ;  /* 0x00000004091072a5 */ /* 0x000fc8000f8e003f */
[----:B------:R-:W-:-:S04]  /*03a0*/  @UP0 USHF.R.U32.HI UR9, URZ, UR5, UR17 ;  /* 0x000000053f090299 */ /* 0x000fc80008011611 */
[----:B------:R-:W-:Y:S01]  /*03b0*/  ULOP3.LUT UR9, URZ, UR9, URZ, 0x33, !UPT ;  /* 0x000000093f097292 */ /* 0x000fe2000f8e333f */
[----:B------:R-:W-:Y:S05]  /*03c0*/  BRA `(.L_x_328) ;  /* 0x0000005000007947 */ /* 0x000fea0003800000 */
.L_x_327:
[----:B------:R-:W-:Y:S02]  /*03d0*/  ULDC UR4, c[0x0][0x32c] ;  /* 0x0000cb0000047ab9 */ /* 0x000fe40000000800 */
[----:B------:R-:W-:-:S03]  /*03e0*/  UISETP.NE.AND UP0, UPT, UR10, UR4, UPT ;  /* 0x000000040a00728c */ /* 0x000fc6000bf05270 */
[----:B------:R-:W-:Y:S02]  /*03f0*/  ULDC.64 UR4, c[0x0][0x330] ;  /* 0x0000cc0000047ab9 */ /* 0x000fe40000000a00 */
[----:B------:R-:W-:-:S06]  /*0400*/  UIMAD.WIDE.U32 UR16, UR9, UR4, URZ ;  /* 0x00000004091072a5 */ /* 0x000fcc000f8e003f */
[----:B------:R-:W-:Y:S02]  /*0410*/  @UP0 USHF.R.U32.HI UR9, URZ, UR5, UR17 ;  /* 0x000000053f090299 */ /* 0x000fe40008011611 */
.L_x_328:
[----:B------:R-:W-:Y:S02]  /*0420*/  ULDC UR4, c[0x0][0x32c] ;  /* 0x0000cb0000047ab9 */ /* 0x000fe40000000800 */
[----:B------:R-:W-:-:S04]  /*0430*/  UIMAD UR4, UR9, UR4, UR4 ;  /* 0x00000004090472a4 */ /* 0x000fc8000f8e0204 */
[----:B------:R-:W-:-:S04]  /*0440*/  UISETP.LT.AND UP0, UPT, UR8, UR4, UPT ;  /* 0x000000040800728c */ /* 0x000fc8000bf01270 */
[----:B------:R-:W-:Y:S02]  /*0450*/  USEL UR8, UR8, UR4, UP0 ;  /* 0x0000000408087287 */ /* 0x000fe40008000000 */
.L_x_326:
[----:B------:R-:W-:Y:S02]  /*0460*/  UMOV UR18, 0x2f ;  /* 0x0000002f00127882 */ /* 0x000fe40000000000 */
[----:B------:R-:W-:Y:S02]  /*0470*/  ULDC UR10, c[0x0][0x1d0] ;  /* 0x00007400000a7ab9 */ /* 0x000fe40000000800 */
[----:B------:R-:W-:Y:S02]  /*0480*/  UISETP.NE.AND UP0, UPT, UR7, 0x1, UPT ;  /* 0x000000010700788c */ /* 0x000fe4000bf05270 */
[----:B------:R-:W-:Y:S02]  /*0490*/  UIADD3 UR18, UR18, UR10, URZ ;  /* 0x0000000a12127290 */ /* 0x000fe4000fffe03f */
[----:B------:R-:W-:Y:S02]  /*04a0*/  ULDC.64 UR4, c[0x0][0x2c8] ;  /* 0x0000b20000047ab9 */ /* 0x000fe40000000a00 */
[----:B------:R-:W-:-:S02]  /*04b0*/  UIMAD.WIDE.U32 UR16, UR11, UR4, URZ ;  /* 0x000000040b1072a5 */ /* 0x000fc4000f8e003f */
[----:B------:R-:W-:Y:S02]  /*04c0*/  UIMAD.WIDE UR18, UR18, 0x2aaaaaab, URZ ;  /* 0x2aaaaaab121278a5 */ /* 0x000fe4000f8e023f */
[----:B------:R-:W-:Y:S02]  /*04d0*/  UIADD3 UR8, UR8, 0x2f, URZ ;  /* 0x0000002f08087890 */ /* 0x000fe4000fffe03f */
[----:B------:R-:W-:Y:S02]  /*04e0*/  UISETP.NE.AND UP1, UPT, UR13, URZ, UPT ;  /* 0x0000003f0d00728c */ /* 0x000fe4000bf25270 */
[----:B------:R-:W-:Y:S02]  /*04f0*/  UIMAD.WIDE UR8, UR8, 0x2aaaaaab, URZ ;  /* 0x2aaaaaab080878a5 */ /* 0x000fe4000f8e023f */
[----:B------:R-:W-:Y:S02]  /*0500*/  @UP0 UMOV UR15, UR17 ;  /* 0x00000011000f0c82 */ /* 0x000fe40008000000 */
[----:B------:R-:W-:Y:S01]  /*0510*/  UMOV UR4, UR11 ;  /* 0x0000000b00047c82 */ /* 0x000fe20008000000 */
[----:B------:R-:W-:Y:S01]  /*0520*/  PLOP3.LUT P0, PT, PT, PT, UP1, 0x40, 0x0 ;  /* 0x000000000000781c */ /* 0x000fe20003f0e818 */
[----:B------:R-:W-:-:S02]  /*0530*/  UMOV UR17, UR19 ;  /* 0x0000001300117c82 */ /* 0x000fc40008000000 */
[----:B------:R-:W-:Y:S02]  /*0540*/  @UP0 USHF.R.U32.HI UR4, URZ, UR5, UR15 ;  /* 0x000000053f040299 */ /* 0x000fe4000801160f */
[----:B------:R-:W-:Y:S02]  /*0550*/  USHF.R.U32.HI UR8, URZ, 0x1f, UR9 ;  /* 0x0000001f3f087899 */ /* 0x000fe40008011609 */
[----:B------:R-:W-:Y:S02]  /*0560*/  USHF.R.U32.HI UR15, URZ, 0x1f, UR17 ;  /* 0x0000001f3f0f7899 */ /* 0x000fe40008011611 */
[----:B------:R-:W-:Y:S02]  /*0570*/  ULDC UR16, c[0x0][0x168] ;  /* 0x00005a0000107ab9 */ /* 0x000fe40000000800 */
[----:B------:R-:W-:Y:S02]  /*0580*/  UIADD3 UR10, UR10, -UR16, URZ ;  /* 0x800000100a0a7290 */ /* 0x000fe4000fffe03f */
[----:B------:R-:W-:-:S02]  /*0590*/  ULEA.HI.SX32 UR8, UR9, UR8, 0x1d ;  /* 0x0000000809087291 */ /* 0x000fc4000f8fea3f */
[----:B------:R-:W-:Y:S02]  /*05a0*/  ULEA.HI.SX32 UR15, UR17, UR15, 0x1d ;  /* 0x0000000f110f7291 */ /* 0x000fe4000f8fea3f */
[----:B------:R-:W-:Y:S02]  /*05b0*/  UIADD3 UR4, UR10, UR4, URZ ;  /* 0x000000040a047290 */ /* 0x000fe4000fffe03f */
[----:B------:R-:W-:Y:S02]  /*05c0*/  UISETP.LT.AND UP0, UPT, UR15, UR8, UPT ;  /* 0x000000080f00728c */ /* 0x000fe4000bf01270 */
[----:B------:R-:W-:Y:S02]  /*05d0*/  ULDC UR5, c[0x0][0x324] ;  /* 0x0000c90000057ab9 */ /* 0x000fe40000000800 */
[----:B------:R-:W-:Y:S02]  /*05e0*/  UIADD3 UR9, UR4, -UR5, URZ ;  /* 0x8000000504097290 */ /* 0x000fe4000fffe03f */
[----:B------:R-:W-:Y:S01]  /*05f0*/  USEL UR8, UR15, UR8, UP0 ;  /* 0x000000080f087287 */ /* 0x000fe20008000000 */
[----:B------:R-:W-:Y:S05]  /*0600*/  @P0 BRA `(.L_x_329) ;  /* 0x0000015000000947 */ /* 0x000fea0003800000 */
[----:B------:R-:W-:Y:S02]  /*0610*/  UMOV UR15, UR4 ;  /* 0x00000004000f7c82 */ /* 0x000fe40008000000 */
[----:B------:R-:W-:-:S06]  /*0620*/  UISETP.GT.AND UP0, UPT, UR15, -0x1, UPT ;  /* 0xffffffff0f00788c */ /* 0x000fcc000bf04270 */
[----:B------:R-:W-:-:S13]  /*0630*/  PLOP3.LUT P0, PT, PT, PT, UP0, 0x80, 0x0 ;  /* 0x000000000000781c */ /* 0x000fda0003f0f008 */
[----:B------:R-:W-:Y:S05]  /*0640*/  @P0 BRA `(.L_x_330) ;  /* 0x0000008000000947 */ /* 0x000fea0003800000 */
[----:B------:R-:W-:Y:S02]  /*0650*/  ULDC UR4, c[0x0][0x32c] ;  /* 0x0000cb0000047ab9 */ /* 0x000fe40000000800 */
[----:B------:R-:W-:Y:S02]  /*0660*/  UISETP.NE.AND UP0, UPT, UR4, 0x1, UPT ;  /* 0x000000010400788c */ /* 0x000fe4000bf05270 */
[----:B------:R-:W-:Y:S02]  /*0670*/  ULOP3.LUT UR15, URZ, UR15, URZ, 0x33, !UPT ;  /* 0x0000000f3f0f7292 */ /* 0x000fe4000f8e333f */
[----:B------:R-:W-:Y:S02]  /*0680*/  ULDC.64 UR4, c[0x0][0x330] ;  /* 0x0000cc0000047ab9 */ /* 0x000fe40000000a00 */
[----:B------:R-:W-:-:S05]  /*0690*/  UIMAD.WIDE.U32 UR16, UR15, UR4, URZ ;  /* 0x000000040f1072a5 */ /* 0x000fca000f8e003f */
[----:B------:R-:W-:-:S04]  /*06a0*/  @UP0 USHF.R.U32.HI UR15, URZ, UR5, UR17 ;  /* 0x000000053f0f0299 */ /* 0x000fc80008011611 */
[----:B------:R-:W-:Y:S01]  /*06b0*/  ULOP3.LUT UR15, URZ, UR15, URZ, 0x33, !UPT ;  /* 0x0000000f3f0f7292 */ /* 0x000fe2000f8e333f */
[----:B------:R-:W-:Y:S05]  /*06c0*/  BRA `(.L_x_331) ;  /* 0x0000005000007947 */ /* 0x000fea0003800000 */
.L_x_330:
[----:B------:R-:W-:Y:S02]  /*06d0*/  ULDC UR4, c[0x0][0x32c] ;  /* 0x0000cb0000047ab9 */ /* 0x000fe40000000800 */
[----:B------:R-:W-:-:S03]  /*06e0*/  UISETP.NE.AND UP0, UPT, UR4, 0x1, UPT ;  /* 0x000000010400788c */ /* 0x000fc6000bf05270 */
[----:B------:R-:W-:Y:S02]  /*06f0*/  ULDC.64 UR4, c[0x0][0x330] ;  /* 0x0000cc0000047ab9 */ /* 0x000fe40000000a00 */
[----:B------:R-:W-:-:S06]  /*0700*/  UIMAD.WIDE.U32 UR16, UR15, UR4, URZ ;  /* 0x000000040f1072a5 */ /* 0x000fcc000f8e003f */
[----:B------:R-:W-:Y:S02]  /*0710*/  @UP0 USHF.R.U32.HI UR15, URZ, UR5, UR17 ;  /* 0x000000053f0f0299 */ /* 0x000fe40008011611 */
.L_x_331:
[----:B------:R-:W-:Y:S02]  /*0720*/  ULDC UR4, c[0x0][0x32c] ;  /* 0x0000cb0000047ab9 */ /* 0x000fe40000000800 */
[----:B------:R-:W-:-:S04]  /*0730*/  UIMAD UR4, UR15, UR4, URZ ;  /* 0x000000040f0472a4 */ /* 0x000fc8000f8e023f */
[----:B------:R-:W-:-:S04]  /*0740*/  UISETP.LT.AND UP0, UPT, UR9, UR4, UPT ;  /* 0x000000040900728c */ /* 0x000fc8000bf01270 */
[----:B------:R-:W-:-:S04]  /*0750*/  USEL UR9, UR9, UR4, !UP0 ;  /* 0x0000000409097287 */ /* 0x000fc8000c000000 */
.L_x_329:
[----:B------:R-:W-:-:S04]  /*0760*/  UIMAD.WIDE UR4, UR9, 0x2aaaaaab, URZ ;  /* 0x2aaaaaab090478a5 */ /* 0x000fc8000f8e023f */
[----:B------:R-:W-:-:S04]  /*0770*/  USHF.R.U32.HI UR4, URZ, 0x1f, UR5 ;  /* 0x0000001f3f047899 */ /* 0x000fc80008011605 */
[----:B------:R-:W-:-:S03]  /*0780*/  ULEA.HI.SX32 UR4, UR5, UR4, 0x1d ;  /* 0x0000000405047291 */ /* 0x000fc6000f8fea3f */
[----:B------:R-:W-:Y:S02]  /*0790*/  ULDC UR5, c[0x0][0x338] ;  /* 0x0000ce0000057ab9 */ /* 0x000fe40000000800 */
[----:B------:R-:W-:-:S04]  /*07a0*/  UISETP.LT.AND UP0, UPT, URZ, UR4, UPT ;  /* 0x000000043f00728c */ /* 0x000fc8000bf01270 */
[----:B------:R-:W-:Y:S02]  /*07b0*/  USEL UR9, URZ, UR4, !UP0 ;  /* 0x000000043f097287 */ /* 0x000fe4000c000000 */
[----:B------:R-:W-:Y:S02]  /*07c0*/  USHF.R.U32.HI UR4, URZ, 0x10, UR6 ;  /* 0x000000103f047899 */ /* 0x000fe40008011606 */
[----:B------:R-:W-:Y:S02]  /*07d0*/  UISETP.GT.AND UP0, UPT, UR8, UR9, UPT ;  /* 0x000000090800728c */ /* 0x000fe4000bf04270 */
[----:B------:R-:W-:-:S04]  /*07e0*/  UISETP.NE.AND UP1, UPT, UR4, URZ, UPT ;  /* 0x0000003f0400728c */ /* 0x000fc8000bf25270 */
[----:B------:R-:W-:Y:S01]  /*07f0*/  PLOP3.LUT P0, PT, PT, PT, UP0, 0x80, 0x0 ;  /* 0x000000000000781c */ /* 0x000fe20003f0f008 */
[----:B------:R-:W-:-:S03]  /*0800*/  USEL UR5, UR4, UR5, UP1 ;  /* 0x0000000504057287 */ /* 0x000fc60008800000 */
[----:B------:R-:W-:-:S09]  /*0810*/  UMOV UR4, URZ ;  /* 0x0000003f00047c82 */ /* 0x000fd20008000000 */
[----:B------:R-:W-:Y:S05]  /*0820*/  @!P0 BRA `(.L_x_332) ;  /* 0x0000021000008947 */ /* 0x000fea0003800000 */
[----:B------:R-:W-:Y:S01]  /*0830*/  IMAD.U32 R3, RZ, RZ, UR5 ;  /* 0x00000005ff037e24 */ /* 0x000fe2000f8e00ff */
[----:B------:R-:W-:Y:S02]  /*0840*/  UIADD3 UR18, UR5, -0x1, UR8 ;  /* 0xffffffff05127890 */ /* 0x000fe4000fffe008 */
[----:B------:R-:W-:Y:S02]  /*0850*/  UMOV UR20, URZ ;  /* 0x0000003f00147c82 */ /* 0x000fe40008000000 */
[----:B------:R-:W-:Y:S01]  /*0860*/  IABS R0, R3 ;  /* 0x0000000300007213 */ /* 0x000fe20000000000 */
[----:B------:R-:W-:-:S03]  /*0870*/  UIADD3 UR18, -UR9, UR18, URZ ;  /* 0x0000001209127290 */ /* 0x000fc6000fffe13f */
        /* <DEDUP_REMOVED lines=24> */
[----:B------:R-:W-:-:S05]  /*0a00*/  UISETP.NE.AND UP1, UPT, UR5, URZ, UPT ;  /* 0x0000003f0500728c */ /* 0x000fca000bf25270 */
[----:B------:R-:W-:Y:S02]  /*0a10*/  UMOV UR4, UR21 ;  /* 0x0000001500047c82 */ /* 0x000fe40008000000 */
[----:B------:R-:W-:-:S04]  /*0a20*/  @!UP0 UIADD3 UR4, -UR4, URZ, URZ ;  /* 0x0000003f04048290 */ /* 0x000fc8000fffe13f */
[----:B------:R-:W-:Y:S02]  /*0a30*/  @!UP1 ULOP3.LUT UR4, URZ, UR5, URZ, 0x33, !UPT ;  /* 0x000000053f049292 */ /* 0x000fe4000f8e333f */
.L_x_332:
[----:B------:R-:W-:Y:S01]  /*0a40*/  ULOP3.LUT UR6, UR6, 0xffff, URZ, 0xc0, !UPT ;  /* 0x0000ffff06067892 */ /* 0x000fe2000f8ec03f */
[----:B------:R-:W-:Y:S01]  /*0a50*/  PLOP3.LUT P2, PT, PT, PT, PT, 0x80, 0x0 ;  /* 0x000000000000781c */ /* 0x000fe20003f4f070 */
[----:B------:R-:W-:Y:S01]  /*0a60*/  ULDC.64 UR16, c[0x0][0x118] ;  /* 0x0000460000107ab9 */ /* 0x000fe20000000a00 */
[----:B------:R-:W-:Y:S01]  /*0a70*/  CS2R R16, SRZ ;  /* 0x0000000000107805 */ /* 0x000fe2000001ff00 */
[----:B------:R-:W-:Y:S01]  /*0a80*/  UIMAD UR9, UR6, UR4, UR9 ;  /* 0x00000004060972a4 */ /* 0x000fe2000f8e0209 */
        /* <DEDUP_REMOVED lines=71> */
[----:B------:R-:W2:Y:S01]  /*0f00*/  LDL.LU R133, [R1+0x28] ;  /* 0x0000280001857983 */ /* 0x000ea20000300800 */
[----:B------:R-:W-:Y:S01]  /*0f10*/  SHF.R.S32.HI R75, RZ, 0x1f, R132 ;  /* 0x0000001fff4b7819 */ /* 0x000fe20000011484 */
[----:B------:R-:W-:Y:S01]  /*0f20*/  UISETP.NE.AND UP0, UPT, UR14, URZ, UPT ;  /* 0x0000003f0e00728c */ /* 0x000fe2000bf05270 */
[----:B------:R-:W-:Y:S01]  /*0f30*/  ISETP.NE.AND.EX P3, PT, RZ, c[0x0][0x344], PT, P0 ;  /* 0x0000d100ff007a0c */ /* 0x000fe20003f65300 */
[----:B------:R-:W-:-:S02]  /*0f40*/  USHF.R.S32.HI UR6, URZ, 0x1f, UR12 ;  /* 0x0000001f3f067899 */ /* 0x000fc4000801140c */
[----:B------:R-:W-:-:S10]  /*0f50*/  ULDC.64 UR4, c[0x0][0x1b8] ;  /* 0x00006e0000047ab9 */ /* 0x000fd40000000a00 */
[----:B------:R-:W-:-:S04]  /*0f60*/  @P3 IMAD.MOV.U32 R2, RZ, RZ, 0x4 ;  /* 0x00000004ff023424 */ /* 0x000fc800078e00ff */
[----:B------:R-:W-:-:S05]  /*0f70*/  @P3 IMAD.WIDE R2, R11, R2, c[0x0][0x340] ;  /* 0x0000d0000b023625 */ /* 0x000fca00078e0202 */
[----:B------:R1:W3:Y:S01]  /*0f80*/  @P3 LDG.E R8, [R2.64] ;  /* 0x0000001002083981 */ /* 0x0002e2000c1e1900 */
[----:B------:R-:W-:Y:S01]  /*0f90*/  PLOP3.LUT P1, PT, PT, PT, UP0, 0x80, 0x0 ;  /* 0x000000000000781c */ /* 0x000fe20003f2f008 */
[----:B------:R-:W-:Y:S01]  /*0fa0*/  UIMAD.WIDE.U32 UR18, UR12, UR4, URZ ;  /* 0x000000040c1272a5 */ /* 0x000fe2000f8e003f */
[----:B------:R-:W-:Y:S01]  /*0fb0*/  PLOP3.LUT P0, PT, PT, PT, UP0, 0x80, 0x0 ;  /* 0x000000000000781c */ /* 0x000fe20003f0f008 */
[----:B------:R-:W-:Y:S01]  /*0fc0*/  UIMAD UR4, UR6, UR4, URZ ;  /* 0x00000004060472a4 */ /* 0x000fe2000f8e023f */
[----:B------:R-:W-:Y:S01]  /*0fd0*/  SHF.R.S32.HI R10, RZ, 0x1f, R11 ;  /* 0x0000001fff0a7819 */ /* 0x000fe2000001140b */
[----:B------:R-:W-:Y:S01]  /*0fe0*/  UMOV UR21, 0x30 ;  /* 0x0000003000157882 */ /* 0x000fe20000000000 */
[-C--:B------:R-:W-:Y:S01]  /*0ff0*/  LEA.HI R74, R75, R132.reuse, RZ, 0x5 ;  /* 0x000000844b4a7211 */ /* 0x080fe200078f28ff */
[----:B------:R-:W-:Y:S02]  /*1000*/  UIMAD UR4, UR12, UR5, UR4 ;  /* 0x000000050c0472a4 */ /* 0x000fe4000f8e0204 */
[----:B------:R-:W-:Y:S01]  /*1010*/  IMAD R6, R10, c[0x0][0x1c0], RZ ;  /* 0x000070000a067a24 */ /* 0x000fe200078e02ff */
[----:B------:R-:W-:Y:S01]  /*1020*/  UIADD3 UR20, UR8, -0x1, URZ ;  /* 0xffffffff08147890 */ /* 0x000fe2000fffe03f */
[----:B------:R-:W-:Y:S01]  /*1030*/  SHF.R.S32.HI R73, RZ, 0x5, R74 ;  /* 0x00000005ff497819 */ /* 0x000fe2000001144a */
[----:B------:R-:W-:Y:S01]  /*1040*/  UIADD3 UR4, UR19, UR4, URZ ;  /* 0x0000000413047290 */ /* 0x000fe2000fffe03f */
[----:B------:R-:W-:Y:S01]  /*1050*/  IMAD R6, R11, c[0x0][0x1c4], R6 ;  /* 0x000071000b067a24 */ /* 0x000fe200078e0206 */
[----:B-1----:R-:W-:Y:S01]  /*1060*/  LEA.HI R2, R75, R132, RZ, 0x3 ;  /* 0x000000844b027211 */ /* 0x002fe200078f18ff */
[----:B------:R-:W-:Y:S01]  /*1070*/  IMAD.U32 R3, RZ, RZ, UR19 ;  /* 0x00000013ff037e24 */ /* 0x000fe2000f8e00ff */
[----:B------:R-:W-:-:S02]  /*1080*/  UIMAD UR19, UR8, -0x30, UR21 ;  /* 0xffffffd0081378a4 */ /* 0x000fc4000f8e0215 */
[----:B------:R-:W-:Y:S01]  /*1090*/  IMAD.U32 R3, RZ, RZ, UR4 ;  /* 0x00000004ff037e24 */ /* 0x000fe2000f8e00ff */
[----:B------:R-:W-:Y:S01]  /*10a0*/  LOP3.LUT R0, R2, 0xfffffff8, RZ, 0xc0, !PT ;  /* 0xfffffff802007812 */ /* 0x000fe200078ec0ff */
[----:B------:R-:W-:Y:S01]  /*10b0*/  ULDC UR4, c[0x0][0x168] ;  /* 0x00005a0000047ab9 */ /* 0x000fe20000000800 */
[----:B------:R-:W-:Y:S01]  /*10c0*/  SHF.R.S32.HI R77, RZ, 0x3, R2 ;  /* 0x00000003ff4d7819 */ /* 0x000fe20000011402 */
[----:B------:R-:W-:Y:S01]  /*10d0*/  IMAD.U32 R2, RZ, RZ, UR18 ;  /* 0x00000012ff027e24 */ /* 0x000fe2000f8e00ff */
[----:B------:R-:W-:Y:S01]  /*10e0*/  UIMAD UR4, UR7, UR4, URZ ;  /* 0x00000004070472a4 */ /* 0x000fe2000f8e023f */
[----:B------:R-:W-:Y:S01]  /*10f0*/  IMAD.IADD R21, R132, 0x1, -R0 ;  /* 0x0000000184157824 */ /* 0x000fe200078e0a00 */
[----:B------:R-:W-:Y:S01]  /*1100*/  IADD3 R18, R77, UR11, RZ ;  /* 0x0000000b4d127c10 */ /* 0x000fe2000fffe0ff */
[----:B------:R-:W-:Y:S01]  /*1110*/  IMAD.WIDE.U32 R2, R11, c[0x0][0x1c0], R2 ;  /* 0x000070000b027a25 */ /* 0x000fe200078e0002 */
[----:B------:R-:W-:Y:S01]  /*1120*/  ULDC UR18, c[0x0][0x1d0] ;  /* 0x0000740000127ab9 */ /* 0x000fe20000000800 */
[----:B------:R-:W-:Y:S01]  /*1130*/  STL [R1+0x80], R77 ;  /* 0x0000804d01007387 */ /* 0x000fe20000100800 */
[----:B------:R-:W-:Y:S01]  /*1140*/  UIADD3 UR18, UR19, UR18, URZ ;  /* 0x0000001213127290 */ /* 0x000fe2000fffe03f */
[----:B------:R-:W-:-:S02]  /*1150*/  IMAD R0, R21, 0x20, R77 ;  /* 0x0000002015007824 */ /* 0x000fc400078e024d */
[----:B------:R-:W-:Y:S01]  /*1160*/  IMAD.IADD R3, R3, 0x1, R6 ;  /* 0x0000000103037824 */ /* 0x000fe200078e0206 */
[----:B------:R-:W-:Y:S01]  /*1170*/  LEA.HI R6, R75, R132, RZ, 0x6 ;  /* 0x000000844b067211 */ /* 0x000fe200078f30ff */
[----:B------:R-:W-:Y:S01]  /*1180*/  UISETP.LT.AND UP0, UPT, UR18, 0x30, UPT ;  /* 0x000000301200788c */ /* 0x000fe2000bf01270 */
[----:B------:R-:W-:Y:S01]  /*1190*/  IADD3 R4, R0, UR11, RZ ;  /* 0x0000000b00047c10 */ /* 0x000fe2000fffe0ff */
[----:B------:R-:W-:Y:S02]  /*11a0*/  IMAD.U32 R72, RZ, RZ, UR19 ;  /* 0x00000013ff487e24 */ /* 0x000fe4000f8e00ff */
[----:B------:R-:W-:Y:S02]  /*11b0*/  USEL UR23, UR18, 0x30, UP0 ;  /* 0x0000003012177887 */ /* 0x000fe40008000000 */
[----:B------:R-:W-:Y:S01]  /*11c0*/  @P1 IMAD.HI.U32 R5, R4, c[0x0][0x2c8], RZ ;  /* 0x0000b20004051a27 */ /* 0x000fe200078e00ff */
[----:B------:R-:W-:-:S03]  /*11d0*/  UISETP.GT.AND UP0, UPT, UR20, UR9, UPT ;  /* 0x000000091400728c */ /* 0x000fc6000bf04270 */
[----:B------:R-:W-:Y:S01]  /*11e0*/  IMAD.MOV.U32 R0, RZ, RZ, R4 ;  /* 0x000000ffff007224 */ /* 0x000fe200078e0004 */
[----:B------:R-:W-:-:S04]  /*11f0*/  @P0 SHF.R.U32.HI R0, RZ, c[0x0][0x2cc], R5 ;  /* 0x0000b300ff000a19 */ /* 0x000fc80000011605 */
[--C-:B------:R-:W-:Y:S01]  /*1200*/  SHF.R.S32.HI R7, RZ, 0x1f, R0.reuse ;  /* 0x0000001fff077819 */ /* 0x100fe20000011400 */
[----:B------:R-:W-:Y:S02]  /*1210*/  IMAD.MOV R5, RZ, RZ, -R0 ;  /* 0x000000ffff057224 */ /* 0x000fe400078e0a00 */
[----:B------:R-:W-:-:S04]  /*1220*/  IMAD.WIDE.U32 R2, R0, c[0x0][0x1b0], R2 ;  /* 0x00006c0000027a25 */ /* 0x000fc800078e0002 */
[----:B------:R-:W-:Y:S02]  /*1230*/  IMAD R5, R5, c[0x0][0x2c4], R4 ;  /* 0x0000b10005057a24 */ /* 0x000fe400078e0204 */
[----:B------:R-:W-:-:S03]  /*1240*/  IMAD R7, R7, c[0x0][0x1b0], RZ ;  /* 0x00006c0007077a24 */ /* 0x000fc600078e02ff */
[----:B------:R-:W-:Y:S01]  /*1250*/  SHF.R.S32.HI R4, RZ, 0x1f, R5 ;  /* 0x0000001fff047819 */ /* 0x000fe20000011405 */
[----:B------:R-:W-:Y:S01]  /*1260*/  IMAD R0, R0, c[0x0][0x1b4], R7 ;  /* 0x00006d0000007a24 */ /* 0x000fe200078e0207 */
[----:B------:R-:W-:-:S03]  /*1270*/  IADD3 R7, R18, 0x20, RZ ;  /* 0x0000002012077810 */ /* 0x000fc60007ffe0ff */
[----:B------:R-:W-:Y:S01]  /*1280*/  IMAD.IADD R3, R3, 0x1, R0 ;  /* 0x0000000103037824 */ /* 0x000fe200078e0200 */
[----:B------:R-:W-:Y:S01]  /*1290*/  BAR.SYNC.DEFER_BLOCKING 0x0 ;  /* 0x0000000000007b1d */ /* 0x000fe20000010000 */
[----:B------:R-:W-:Y:S01]  /*12a0*/  IMAD R0, R4, c[0x0][0x1a8], RZ ;  /* 0x00006a0004007a24 */ /* 0x000fe200078e02ff */
[----:B------:R-:W-:Y:S01]  /*12b0*/  ISETP.GE.AND P2, PT, R7, UR4, PT ;  /* 0x0000000407007c0c */ /* 0x000fe2000bf46270 */
[----:B------:R-:W-:-:S04]  /*12c0*/  IMAD.WIDE.U32 R2, R5, c[0x0][0x1a8], R2 ;  /* 0x00006a0005027a25 */ /* 0x000fc800078e0002 */
[----:B------:R-:W-:Y:S01]  /*12d0*/  IMAD R0, R5, c[0x0][0x1ac], R0 ;  /* 0x00006b0005007a24 */ /* 0x000fe200078e0200 */
[----:B------:R-:W-:-:S03]  /*12e0*/  LEA R19, P0, R2, c[0x0][0x160], 0x1 ;  /* 0x0000580002137a11 */ /* 0x000fc600078008ff */
[----:B------:R-:W-:Y:S02]  /*12f0*/  IMAD.IADD R0, R3, 0x1, R0 ;  /* 0x0000000103007824 */ /* 0x000fe400078e0200 */
[----:B------:R-:W-:Y:S01]  /*1300*/  IMAD.SHL.U32 R3, R77, 0x40, RZ ;  /* 0x000000404d037824 */ /* 0x000fe200078e00ff */
[----:B------:R-:W-:Y:S02]  /*1310*/  SHFL.IDX PT, R4, R19, RZ, 0x181f ;  /* 0x00181fff13047589 */ /* 0x000fe400000e0000 */
[----:B------:R-:W-:Y:S01]  /*1320*/  LEA.HI.X R20, R2, c[0x0][0x164], R0, 0x1, P0 ;  /* 0x0000590002147a11 */ /* 0x000fe200000f0c00 */
[----:B------:R-:W-:Y:S01]  /*1330*/  IMAD.SHL.U32 R2, R21, 0x8, RZ ;  /* 0x0000000815027824 */ /* 0x000fe200078e00ff */
[----:B------:R-:W-:Y:S02]  /*1340*/  LOP3.LUT R0, R3, 0x1c0, RZ, 0xc0, !PT ;  /* 0x000001c003007812 */ /* 0x000fe400078ec0ff */
[----:B------:R-:W-:Y:S01]  /*1350*/  ISETP.GE.AND P0, PT, R18, UR4, PT ;  /* 0x0000000412007c0c */ /* 0x000fe2000bf06270 */
[----:B------:R-:W1:Y:S01]  /*1360*/  SHFL.IDX PT, R5, R20, RZ, 0x181f ;  /* 0x00181fff14057589 */ /* 0x000e6200000e0000 */
[----:B------:R-:W-:-:S02]  /*1370*/  SHF.R.U32.HI R3, RZ, 0x3, R0 ;  /* 0x00000003ff037819 */ /* 0x000fc40000011600 */
[----:B------:R-:W-:Y:S02]  /*1380*/  LOP3.LUT R0, R0, 0x38, R2, 0xf8, !PT ;  /* 0x0000003800007812 */ /* 0x000fe400078ef802 */
[----:B------:R-:W-:Y:S02]  /*1390*/  IADD3 R12, R2, 0x40, RZ ;  /* 0x00000040020c7810 */ /* 0x000fe40007ffe0ff */
[----:B------:R-:W-:Y:S01]  /*13a0*/  LOP3.LUT R0, R0, R3, RZ, 0x3c, !PT ;  /* 0x0000000300007212 */ /* 0x000fe200078e3cff */
[----:B------:R-:W-:Y:S01]  /*13b0*/  IMAD.SHL.U32 R3, R6, 0x8, RZ ;  /* 0x0000000806037824 */ /* 0x000fe200078e00ff */
[----:B------:R-:W-:Y:S02]  /*13c0*/  IADD3 R6, R18, 0x40, RZ ;  /* 0x0000004012067810 */ /* 0x000fe40007ffe0ff */
[----:B------:R-:W-:Y:S02]  /*13d0*/  IADD3 R22, R2, 0xc0, RZ ;  /* 0x000000c002167810 */ /* 0x000fe40007ffe0ff */
[----:B------:R-:W-:-:S02]  /*13e0*/  LOP3.LUT R14, R0, 0xfffffe00, R3, 0xf8, !PT ;  /* 0xfffffe00000e7812 */ /* 0x000fc400078ef803 */
[----:B------:R-:W-:Y:S02]  /*13f0*/  IADD3 R0, R2, 0x80, RZ ;  /* 0x0000008002007810 */ /* 0x000fe40007ffe0ff */
[----:B------:R-:W-:Y:S01]  /*1400*/  @!P0 SHF.R.S32.HI R13, RZ, 0x1f, R12 ;  /* 0x0000001fff0d8819 */ /* 0x000fe2000001140c */
[----:B------:R-:W-:Y:S01]  /*1410*/  IMAD.SHL.U32 R76, R14, 0x2, RZ ;  /* 0x000000020e4c7824 */ /* 0x000fe200078e00ff */
[----:B------:R-:W-:Y:S02]  /*1420*/  ISETP.GE.AND P1, PT, R6, UR4, PT ;  /* 0x0000000406007c0c */ /* 0x000fe4000bf26270 */
[----:B------:R-:W-:Y:S02]  /*1430*/  @!P0 SHF.R.S32.HI R7, RZ, 0x1f, R0 ;  /* 0x0000001fff078819 */ /* 0x000fe40000011400 */
[----:B------:R-:W-:Y:S01]  /*1440*/  @!P0 SHF.R.S32.HI R6, RZ, 0x1f, R22 ;  /* 0x0000001fff068819 */ /* 0x000fe20000011416 */
[----:B------:R-:W-:Y:S01]  /*1450*/  STL [R1+0x4], R76 ;  /* 0x0000044c01007387 */ /* 0x000fe20000100800 */
[----:B------:R-:W-:-:S02]  /*1460*/  SHF.R.S32.HI R3, RZ, 0x1f, R2 ;  /* 0x0000001fff037819 */ /* 0x000fc40000011402 */
[----:B------:R-:W-:Y:S02]  /*1470*/  @!P0 LEA.HI R16, R13, R12, RZ, 0x3 ;  /* 0x0000000c0d108211 */ /* 0x000fe400078f18ff */
[----:B------:R-:W-:Y:S02]  /*1480*/  @!P0 LEA.HI R13, R7, R0, RZ, 0x3 ;  /* 0x00000000070d8211 */ /* 0x000fe400078f18ff */
[----:B------:R-:W-:Y:S02]  /*1490*/  @!P0 LEA.HI R7, R6, R22, RZ, 0x3 ;  /* 0x0000001606078211 */ /* 0x000fe400078f18ff */
[----:B------:R-:W-:Y:S01]  /*14a0*/  ISETP.GE.AND P5, PT, R12, c[0x0][0x198], PT ;  /* 0x000066000c007a0c */ /* 0x000fe20003fa6270 */
[----:B------:R-:W4:Y:S01]  /*14b0*/  SHFL.IDX PT, R6, R19, 0x1, 0x181f ;  /* 0x00381f0013067f89 */ /* 0x000f2200000e0000 */
[----:B------:R-:W-:Y:S02]  /*14c0*/  ISETP.GE.AND P6, PT, R0, c[0x0][0x198], PT ;  /* 0x0000660000007a0c */ /* 0x000fe40003fc6270 */
[----:B------:R-:W-:-:S02]  /*14d0*/  @!P0 LOP3.LUT R16, R16, 0xfffffff8, RZ, 0xc0, !PT ;  /* 0xfffffff810108812 */ /* 0x000fc400078ec0ff */
[----:B------:R-:W-:Y:S02]  /*14e0*/  @!P0 LOP3.LUT R14, R13, 0xfffffff8, RZ, 0xc0, !PT ;  /* 0xfffffff80d0e8812 */ /* 0x000fe400078ec0ff */
[----:B------:R-:W-:Y:S01]  /*14f0*/  @!P0 LOP3.LUT R13, R7, 0xfffffff8, RZ, 0xc0, !PT ;  /* 0xfffffff8070d8812 */ /* 0x000fe200078ec0ff */
[--C-:B-1----:R-:W-:Y:S01]  /*1500*/  @!P0 IMAD.WIDE R16, R16, 0x2, R4.reuse ;  /* 0x0000000210108825 */ /* 0x102fe200078e0204 */
[----:B------:R-:W1:Y:S01]  /*1510*/  SHFL.IDX PT, R7, R20, 0x1, 0x181f ;  /* 0x00381f0014077f89 */ /* 0x000e6200000e0000 */
[----:B------:R-:W-:Y:S02]  /*1520*/  IADD3 R18, R18, 0x60, RZ ;  /* 0x0000006012127810 */ /* 0x000fe40007ffe0ff */
[----:B------:R-:W-:Y:S01]  /*1530*/  @!P0 IMAD.WIDE R14, R14, 0x2, R4 ;  /* 0x000000020e0e8825 */ /* 0x000fe200078e0204 */
[----:B--2---:R-:W-:Y:S02]  /*1540*/  LOP3.LUT R133, R133, 0xfffffffe, RZ, 0xc0, !PT ;  /* 0xfffffffe85857812 */ /* 0x004fe400078ec0ff */
[----:B---3--:R-:W-:Y:S01]  /*1550*/  @P3 SHF.R.S32.HI R9, RZ, 0x1f, R8 ;  /* 0x0000001fff093819 */ /* 0x008fe20000011408 */
[----:B------:R-:W-:Y:S01]  /*1560*/  @!P3 IMAD.MOV.U32 R9, RZ, RZ, R10 ;  /* 0x000000ffff09b224 */ /* 0x000fe200078e000a */
[C---:B------:R-:W-:Y:S01]  /*1570*/  @!P0 LEA R10, P4, R2.reuse, R4, 0x1 ;  /* 0x00000004020a8211 */ /* 0x040fe200078808ff */
[----:B------:R-:W-:Y:S01]  /*1580*/  @!P3 IMAD.MOV.U32 R8, RZ, RZ, R11 ;  /* 0x000000ffff08b224 */ /* 0x000fe200078e000b */
[----:B------:R-:W-:-:S02]  /*1590*/  ISETP.GE.AND P3, PT, R2, c[0x0][0x198], PT ;  /* 0x0000660002007a0c */ /* 0x000fc40003f66270 */
[----:B------:R-:W-:Y:S01]  /*15a0*/  @!P0 LEA.HI.X R11, R2, R5, R3, 0x1, P4 ;  /* 0x00000005020b8211 */ /* 0x000fe200020f0c03 */
[----:B------:R-:W-:Y:S01]  /*15b0*/  @!P0 IMAD.WIDE R4, R13, 0x2, R4 ;  /* 0x000000020d048825 */ /* 0x000fe200078e0204 */
[----:B------:R-:W-:-:S09]  /*15c0*/  ISETP.GE.AND P4, PT, R22, c[0x0][0x198], PT ;  /* 0x0000660016007a0c */ /* 0x000fd20003f86270 */
[----:B------:R2:W-:Y:S04]  /*15d0*/  @!P0 LDGSTS.E.BYPASS.LTC128B.128 [R76+0x100], [R10.64], !P3 ;  /* 0x001000000a4c8fae */ /* 0x0005e8000d901d50 */
[----:B------:R3:W-:Y:S04]  /*15e0*/  @!P0 LDGSTS.E.BYPASS.LTC128B.128 [R76+0x4100], [R16.64], !P5 ;  /* 0x04100000104c8fae */ /* 0x0007e8000e901d50 */
[----:B------:R5:W-:Y:S04]  /*15f0*/  @!P0 LDGSTS.E.BYPASS.LTC128B.128 [R76+0x8100], [R14.64], !P6 ;  /* 0x081000000e4c8fae */ /* 0x000be8000f101d50 */
[----:B------:R1:W-:Y:S01]  /*1600*/  @!P0 LDGSTS.E.BYPASS.LTC128B.128 [R76+0xc100], [R4.64], !P4 ;  /* 0x0c100000044c8fae */ /* 0x0003e2000e101d50 */
[----:B--2---:R-:W-:-:S04]  /*1610*/  @!P2 SHF.R.S32.HI R10, RZ, 0x1f, R12 ;  /* 0x0000001fff0aa819 */ /* 0x004fc8000001140c */
[----:B------:R-:W-:-:S04]  /*1620*/  @!P2 LEA.HI R10, R10, R12, RZ, 0x3 ;  /* 0x0000000c0a0aa211 */ /* 0x000fc800078f18ff */
[----:B---3--:R-:W-:Y:S02]  /*1630*/  @!P2 LOP3.LUT R16, R10, 0xfffffff8, RZ, 0xc0, !PT ;  /* 0xfffffff80a10a812 */ /* 0x008fe400078ec0ff */
[----:B----4-:R-:W-:Y:S02]  /*1640*/  @!P2 LEA R10, P0, R2, R6, 0x1 ;  /* 0x00000006020aa211 */ /* 0x010fe400078008ff */
[----:B-1----:R-:W-:Y:S01]  /*1650*/  @!P2 SHF.R.S32.HI R5, RZ, 0x1f, R0 ;  /* 0x0000001fff05a819 */ /* 0x002fe20000011400 */
[----:B------:R-:W-:Y:S01]  /*1660*/  @!P2 IMAD.WIDE R16, R16, 0x2, R6 ;  /* 0x000000021010a825 */ /* 0x000fe200078e0206 */
[----:B------:R-:W-:Y:S02]  /*1670*/  @!P2 SHF.R.S32.HI R4, RZ, 0x1f, R22 ;  /* 0x0000001fff04a819 */ /* 0x000fe40000011416 */
[----:B-----5:R-:W-:Y:S02]  /*1680*/  @!P2 LEA.HI R14, R5, R0, RZ, 0x3 ;  /* 0x00000000050ea211 */ /* 0x020fe400078f18ff */
[----:B------:R-:W-:-:S02]  /*1690*/  @!P2 LEA.HI R5, R4, R22, RZ, 0x3 ;  /* 0x000000160405a211 */ /* 0x000fc400078f18ff */
[----:B------:R-:W-:Y:S01]  /*16a0*/  SHFL.IDX PT, R4, R19, 0x2, 0x181f ;  /* 0x00581f0013047f89 */ /* 0x000fe200000e0000 */
[----:B------:R-:W-:Y:S02]  /*16b0*/  @!P2 LOP3.LUT R14, R14, 0xfffffff8, RZ, 0xc0, !PT ;  /* 0xfffffff80e0ea812 */ /* 0x000fe400078ec0ff */
[----:B------:R-:W-:Y:S02]  /*16c0*/  @!P2 LOP3.LUT R13, R5, 0xfffffff8, RZ, 0xc0, !PT ;  /* 0xfffffff8050da812 */ /* 0x000fe400078ec0ff */
[----:B------:R-:W1:Y:S01]  /*16d0*/  SHFL.IDX PT, R5, R20, 0x2, 0x181f ;  /* 0x00581f0014057f89 */ /* 0x000e6200000e0000 */
[----:B------:R-:W-:Y:S01]  /*16e0*/  @!P2 LEA.HI.X R11, R2, R7, R3, 0x1, P0 ;  /* 0x00000007020ba211 */ /* 0x000fe200000f0c03 */
[--C-:B------:R-:W-:Y:S01]  /*16f0*/  @!P2 IMAD.WIDE R14, R14, 0x2, R6.reuse ;  /* 0x000000020e0ea825 */ /* 0x100fe200078e0206 */
[----:B------:R-:W-:Y:S01]  /*1700*/  ISETP.GE.AND P0, PT, R18, UR4, PT ;  /* 0x0000000412007c0c */ /* 0x000fe2000bf06270 */
[----:B------:R-:W-:Y:S02]  /*1710*/  ULDC.64 UR4, c[0x0][0x1e8] ;  /* 0x00007a0000047ab9 */ /* 0x000fe40000000a00 */
[----:B------:R-:W-:Y:S01]  /*1720*/  @!P2 IMAD.WIDE R6, R13, 0x2, R6 ;  /* 0x000000020d06a825 */ /* 0x000fe200078e0206 */
[----:B------:R2:W-:Y:S01]  /*1730*/  @!P2 LDGSTS.E.BYPASS.LTC128B.128 [R76+0x1100], [R10.64], !P3 ;  /* 0x011000000a4cafae */ /* 0x0005e2000d901d50 */
[----:B------:R-:W-:Y:S01]  /*1740*/  @!P1 SHF.R.S32.HI R13, RZ, 0x1f, R0 ;  /* 0x0000001fff0d9819 */ /* 0x000fe20000011400 */
[----:B------:R-:W-:-:S02]  /*1750*/  UIMAD UR4, UR6, UR4, URZ ;  /* 0x00000004060472a4 */ /* 0x000fc4000f8e023f */
[----:B------:R3:W-:Y:S01]  /*1760*/  @!P2 LDGSTS.E.BYPASS.LTC128B.128 [R76+0x5100], [R16.64], !P5 ;  /* 0x05100000104cafae */ /* 0x0007e2000e901d50 */
[----:B------:R-:W-:Y:S01]  /*1770*/  @!P1 LEA.HI R13, R13, R0, RZ, 0x3 ;  /* 0x000000000d0d9211 */ /* 0x000fe200078f18ff */
[----:B------:R-:W-:Y:S02]  /*1780*/  UIMAD UR15, UR12, UR5, UR4 ;  /* 0x000000050c0f72a4 */ /* 0x000fe4000f8e0204 */
[----:B------:R4:W-:Y:S01]  /*1790*/  @!P2 LDGSTS.E.BYPASS.LTC128B.128 [R76+0x9100], [R14.64], !P6 ;  /* 0x091000000e4cafae */ /* 0x0009e2000f101d50 */
[----:B------:R-:W-:Y:S01]  /*17a0*/  ISETP.GE.AND P6, PT, R2, c[0x0][0x1d4], PT ;  /* 0x0000750002007a0c */ /* 0x000fe20003fc6270 */
[----:B------:R-:W-:Y:S02]  /*17b0*/  ULDC.64 UR4, c[0x0][0x210] ;  /* 0x0000840000047ab9 */ /* 0x000fe40000000a00 */
[----:B------:R5:W-:Y:S01]  /*17c0*/  @!P2 LDGSTS.E.BYPASS.LTC128B.128 [R76+0xd100], [R6.64], !P4 ;  /* 0x0d100000064cafae */ /* 0x000be2000e101d50 */
[----:B------:R-:W-:-:S03]  /*17d0*/  UIMAD UR4, UR6, UR4, URZ ;  /* 0x00000004060472a4 */ /* 0x000fc6000f8e023f */
[----:B------:R-:W-:Y:S02]  /*17e0*/  ULDC.64 UR6, c[0x0][0x1e0] ;  /* 0x0000780000067ab9 */ /* 0x000fe40000000a00 */
[----:B------:R-:W-:Y:S02]  /*17f0*/  UIMAD.WIDE.U32 UR26, UR21, UR6, URZ ;  /* 0x00000006151a72a5 */ /* 0x000fe4000f8e003f */
[----:B------:R-:W-:Y:S02]  /*1800*/  UIMAD UR21, UR21, UR7, URZ ;  /* 0x00000007151572a4 */ /* 0x000fe4000f8e023f */
[----:B------:R-:W-:Y:S02]  /*1810*/  UIMAD UR22, UR12, UR5, UR4 ;  /* 0x000000050c1672a4 */ /* 0x000fe4000f8e0204 */
[----:B------:R-:W-:Y:S02]  /*1820*/  UIADD3 UR21, UR27, UR21, URZ ;  /* 0x000000151b157290 */ /* 0x000fe4000fffe03f */
[----:B------:R-:W-:Y:S01]  /*1830*/  ULDC.64 UR4, c[0x0][0x208] ;  /* 0x0000820000047ab9 */ /* 0x000fe20000000a00 */
[----:B--2---:R-:W2:Y:S01]  /*1840*/  SHFL.IDX PT, R10, R19, 0x3, 0x181f ;  /* 0x00781f00130a7f89 */ /* 0x004ea200000e0000 */
[----:B------:R-:W-:-:S03]  /*1850*/  UIMAD.WIDE.U32 UR24, UR20, UR4, URZ ;  /* 0x00000004141872a5 */ /* 0x000fc6000f8e003f */
[----:B------:R-:W2:Y:S01]  /*1860*/  SHFL.IDX PT, R11, R20, 0x3, 0x181f ;  /* 0x00781f00140b7f89 */ /* 0x000ea200000e0000 */
[----:B----4-:R-:W-:Y:S02]  /*1870*/  @!P1 LOP3.LUT R14, R13, 0xfffffff8, RZ, 0xc0, !PT ;  /* 0xfffffff80d0e9812 */ /* 0x010fe400078ec0ff */
[----:B-----5:R-:W-:-:S03]  /*1880*/  @!P1 SHF.R.S32.HI R6, RZ, 0x1f, R12 ;  /* 0x0000001fff069819 */ /* 0x020fc6000001140c */
[----:B-1----:R-:W-:Y:S01]  /*1890*/  @!P1 IMAD.WIDE R14, R14, 0x2, R4 ;  /* 0x000000020e0e9825 */ /* 0x002fe200078e0204 */
[----:B------:R-:W-:Y:S02]  /*18a0*/  @!P1 SHF.R.S32.HI R7, RZ, 0x1f, R22 ;  /* 0x0000001fff079819 */ /* 0x000fe40000011416 */
[----:B------:R-:W-:Y:S02]  /*18b0*/  @!P1 LEA.HI R6, R6, R12, RZ, 0x3 ;  /* 0x0000000c06069211 */ /* 0x000fe400078f18ff */
[----:B------:R-:W-:Y:S02]  /*18c0*/  @!P1 LEA.HI R7, R7, R22, RZ, 0x3 ;  /* 0x0000001607079211 */ /* 0x000fe400078f18ff */
[----:B---3--:R-:W-:Y:S02]  /*18d0*/  @!P1 LOP3.LUT R16, R6, 0xfffffff8, RZ, 0xc0, !PT ;  /* 0xfffffff806109812 */ /* 0x008fe400078ec0ff */
[----:B------:R-:W-:Y:S02]  /*18e0*/  @!P1 LEA R6, P2, R2, R4, 0x1 ;  /* 0x0000000402069211 */ /* 0x000fe400078408ff */
[----:B------:R-:W-:Y:S01]  /*18f0*/  @!P1 LOP3.LUT R13, R7, 0xfffffff8, RZ, 0xc0, !PT ;  /* 0xfffffff8070d9812 */ /* 0x000fe200078ec0ff */
[----:B------:R-:W-:Y:S01]  /*1900*/  @!P1 IMAD.WIDE R16, R16, 0x2, R4 ;  /* 0x0000000210109825 */ /* 0x000fe200078e0204 */
[----:B------:R-:W-:-:S02]  /*1910*/  @!P1 LEA.HI.X R7, R2, R5, R3, 0x1, P2 ;  /* 0x0000000502079211 */ /* 0x000fc400010f0c03 */
[----:B------:R-:W-:Y:S01]  /*1920*/  ISETP.GE.AND P2, PT, R0, c[0x0][0x198], PT ;  /* 0x0000660000007a0c */ /* 0x000fe20003f46270 */
[----:B------:R-:W-:Y:S01]  /*1930*/  @!P1 IMAD.WIDE R4, R13, 0x2, R4 ;  /* 0x000000020d049825 */ /* 0x000fe200078e0204 */
[----:B------:R-:W-:Y:S01]  /*1940*/  SHF.R.S32.HI R13, RZ, 0x1f, R77 ;  /* 0x0000001fff0d7819 */ /* 0x000fe2000001144d */
[----:B------:R1:W-:Y:S04]  /*1950*/  @!P1 LDGSTS.E.BYPASS.LTC128B.128 [R76+0x2100], [R6.64], !P3 ;  /* 0x02100000064c9fae */ /* 0x0003e8000d901d50 */
[----:B------:R3:W-:Y:S01]  /*1960*/  @!P1 LDGSTS.E.BYPASS.LTC128B.128 [R76+0x6100], [R16.64], !P5 ;  /* 0x06100000104c9fae */ /* 0x0007e2000e901d50 */
[----:B------:R-:W-:-:S05]  /*1970*/  ISETP.GE.AND P5, PT, R12, c[0x0][0x1d4], PT ;  /* 0x000075000c007a0c */ /* 0x000fca0003fa6270 */
[----:B------:R4:W-:Y:S04]  /*1980*/  @!P1 LDGSTS.E.BYPASS.LTC128B.128 [R76+0xa100], [R14.64], !P2 ;  /* 0x0a1000000e4c9fae */ /* 0x0009e8000d101d50 */
[----:B------:R2:W-:Y:S04]  /*1990*/  @!P1 LDGSTS.E.BYPASS.LTC128B.128 [R76+0xe100], [R4.64], !P4 ;  /* 0x0e100000044c9fae */ /* 0x0005e8000e101d50 */
[----:B------:R-:W-:Y:S02]  /*19a0*/  @P5 LOP3.LUT R133, R133, 0x1, RZ, 0xfc, !PT ;  /* 0x0000000185855812 */ /* 0x000fe400078efcff */
[----:B------:R-:W-:-:S03]  /*19b0*/  ISETP.GE.AND P5, PT, R0, c[0x0][0x1d4], PT ;  /* 0x0000750000007a0c */ /* 0x000fc60003fa6270 */
[----:B------:R-:W-:Y:S01]  /*19c0*/  STL [R1+0x28], R133 ;  /* 0x0000288501007387 */ /* 0x000fe20000100800 */
[----:B-1----:R-:W-:Y:S01]  /*19d0*/  @!P0 SHF.R.S32.HI R6, RZ, 0x1f, R12 ;  /* 0x0000001fff068819 */ /* 0x002fe2000001140c */
[----:B------:R-:W-:-:S04]  /*19e0*/  IMAD R7, R13, c[0x0][0x1e0], RZ ;  /* 0x000078000d077a24 */ /* 0x000fc800078e02ff */
[----:B------:R-:W-:Y:S01]  /*19f0*/  IMAD R7, R77, c[0x0][0x1e4], R7 ;  /* 0x000079004d077a24 */ /* 0x000fe200078e0207 */
[----:B----4-:R-:W-:Y:S01]  /*1a00*/  @!P0 LEA.HI R14, R6, R12, RZ, 0x3 ;  /* 0x0000000c060e8211 */ /* 0x010fe200078f18ff */
[----:B------:R-:W-:Y:S01]  /*1a10*/  IMAD R6, R13, c[0x0][0x208], RZ ;  /* 0x000082000d067a24 */ /* 0x000fe200078e02ff */
[----:B--2---:R-:W-:-:S03]  /*1a20*/  @!P0 LEA R4, P1, R2, R10, 0x1 ;  /* 0x0000000a02048211 */ /* 0x004fc600078208ff */
[----:B------:R-:W-:Y:S01]  /*1a30*/  IMAD R13, R77, c[0x0][0x20c], R6 ;  /* 0x000083004d0d7a24 */ /* 0x000fe200078e0206 */
[----:B------:R-:W-:Y:S02]  /*1a40*/  @!P0 SHF.R.S32.HI R6, RZ, 0x1f, R0 ;  /* 0x0000001fff068819 */ /* 0x000fe40000011400 */
[----:B------:R-:W-:Y:S02]  /*1a50*/  @!P0 LEA.HI.X R5, R2, R11, R3, 0x1, P1 ;  /* 0x0000000b02058211 */ /* 0x000fe400008f0c03 */
[----:B------:R-:W-:Y:S01]  /*1a60*/  @!P0 LEA.HI R6, R6, R0, RZ, 0x3 ;  /* 0x0000000006068211 */ /* 0x000fe200078f18ff */
[----:B------:R-:W-:Y:S01]  /*1a70*/  IMAD.U32 R0, RZ, RZ, UR12 ;  /* 0x0000000cff007e24 */ /* 0x000fe2000f8e00ff */
[----:B------:R-:W-:Y:S01]  /*1a80*/  ISETP.GE.AND P1, PT, R12, c[0x0][0x198], PT ;  /* 0x000066000c007a0c */ /* 0x000fe20003f26270 */
[----:B------:R1:W-:Y:S01]  /*1a90*/  @!P0 LDGSTS.E.BYPASS.LTC128B.128 [R76+0x3100], [R4.64], !P3 ;  /* 0x03100000044c8fae */ /* 0x0003e2000d901d50 */
[----:B------:R-:W-:Y:S02]  /*1aa0*/  @!P0 LOP3.LUT R14, R14, 0xfffffff8, RZ, 0xc0, !PT ;  /* 0xfffffff80e0e8812 */ /* 0x000fe400078ec0ff */
[----:B------:R-:W-:-:S02]  /*1ab0*/  @!P0 LOP3.LUT R6, R6, 0xfffffff8, RZ, 0xc0, !PT ;  /* 0xfffffff806068812 */ /* 0x000fc400078ec0ff */
[----:B------:R-:W-:Y:S01]  /*1ac0*/  LOP3.LUT P3, RZ, R133, 0x1, RZ, 0xc0, !PT ;  /* 0x0000000185ff7812 */ /* 0x000fe2000786c0ff */
[----:B------:R-:W-:-:S06]  /*1ad0*/  @!P0 IMAD.WIDE R14, R14, 0x2, R10 ;  /* 0x000000020e0e8825 */ /* 0x000fcc00078e020a */
[----:B------:R2:W-:Y:S01]  /*1ae0*/  @!P0 LDGSTS.E.BYPASS.LTC128B.128 [R76+0x7100], [R14.64], !P1 ;  /* 0x071000000e4c8fae */ /* 0x0005e2000c901d50 */
[----:B-1----:R-:W-:-:S04]  /*1af0*/  IMAD.WIDE.U32 R4, R77, c[0x0][0x1e0], R2 ;  /* 0x000078004d047a25 */ /* 0x002fc800078e0002 */
[----:B------:R-:W-:-:S04]  /*1b00*/  IMAD.WIDE.U32 R2, R77, c[0x0][0x208], R2 ;  /* 0x000082004d027a25 */ /* 0x000fc800078e0002 */
[----:B------:R-:W-:Y:S02]  /*1b10*/  IMAD.IADD R5, R5, 0x1, R7 ;  /* 0x0000000105057824 */ /* 0x000fe400078e0207 */
[----:B------:R-:W-:Y:S02]  /*1b20*/  IMAD.IADD R3, R3, 0x1, R13 ;  /* 0x0000000103037824 */ /* 0x000fe400078e020d */
[----:B------:R-:W-:-:S04]  /*1b30*/  @!P0 IMAD.WIDE R6, R6, 0x2, R10 ;  /* 0x0000000206068825 */ /* 0x000fc800078e020a */
[C---:B------:R-:W-:Y:S01]  /*1b40*/  IMAD.WIDE.U32 R4, R0.reuse, c[0x0][0x1e8], R4 ;  /* 0x00007a0000047a25 */ /* 0x040fe200078e0004 */
[----:B------:R1:W-:Y:S03]  /*1b50*/  @!P0 LDGSTS.E.BYPASS.LTC128B.128 [R76+0xb100], [R6.64], !P2 ;  /* 0x0b100000064c8fae */ /* 0x0003e6000d101d50 */
[----:B------:R-:W-:Y:S01]  /*1b60*/  IMAD.WIDE.U32 R2, R0, c[0x0][0x210], R2 ;  /* 0x0000840000027a25 */ /* 0x000fe200078e0002 */
[----:B------:R-:W-:Y:S02]  /*1b70*/  IADD3 R0, -R77, UR23, RZ ;  /* 0x000000174d007c10 */ /* 0x000fe4000fffe1ff */
[----:B------:R-:W-:Y:S01]  /*1b80*/  IADD3 R5, R5, UR15, RZ ;  /* 0x0000000f05057c10 */ /* 0x000fe2000fffe0ff */
[----:B------:R-:W-:Y:S01]  /*1b90*/  USHF.R.S32.HI UR15, URZ, 0x1f, UR20 ;  /* 0x0000001f3f0f7899 */ /* 0x000fe20008011414 */
[C---:B------:R-:W-:Y:S02]  /*1ba0*/  ISETP.GE.AND P2, PT, R0.reuse, 0x1, PT ;  /* 0x000000010000780c */ /* 0x040fe40003f46270 */
[----:B------:R-:W-:Y:S01]  /*1bb0*/  ISETP.GE.AND P1, PT, R0, 0x21, PT ;  /* 0x000000210000780c */ /* 0x000fe20003f26270 */
[----:B------:R-:W-:Y:S01]  /*1bc0*/  IMAD.WIDE.U32 R80, R8, c[0x0][0x1f0], R4 ;  /* 0x00007c0008507a25 */ /* 0x000fe200078e0004 */
[----:B------:R-:W-:Y:S01]  /*1bd0*/  IADD3 R3, R3, UR22, RZ ;  /* 0x0000001603037c10 */ /* 0x000fe2000fffe0ff */
[----:B------:R-:W-:-:S02]  /*1be0*/  UIMAD UR22, UR21, UR20, URZ ;  /* 0x00000014151672a4 */ /* 0x000fc4000f8e023f */
[----:B------:R-:W-:Y:S01]  /*1bf0*/  IMAD.U32 R4, RZ, RZ, UR26 ;  /* 0x0000001aff047e24 */ /* 0x000fe2000f8e00ff */
[----:B------:R-:W-:Y:S01]  /*1c00*/  UIMAD UR4, UR15, UR4, URZ ;  /* 0x000000040f0472a4 */ /* 0x000fe2000f8e023f */
[----:B------:R-:W-:Y:S01]  /*1c10*/  IMAD.MOV.U32 R78, RZ, RZ, R80 ;  /* 0x000000ffff4e7224 */ /* 0x000fe200078e0050 */
[----:B------:R-:W-:Y:S01]  /*1c20*/  UIMAD UR22, UR15, UR26, UR22 ;  /* 0x0000001a0f1672a4 */ /* 0x000fe2000f8e0216 */
[----:B------:R-:W-:Y:S01]  /*1c30*/  IMAD.WIDE.U32 R26, R8, c[0x0][0x218], R2 ;  /* 0x00008600081a7a25 */ /* 0x000fe200078e0002 */
[----:B------:R-:W-:Y:S01]  /*1c40*/  USHF.L.U32 UR15, UR6, 0x5, URZ ;  /* 0x00000005060f7899 */ /* 0x000fe2000800063f */
[----:B------:R-:W-:Y:S01]  /*1c50*/  STL.64 [R1+0x38], R80 ;  /* 0x0000385001007387 */ /* 0x000fe20000100a00 */
[----:B------:R-:W-:Y:S01]  /*1c60*/  UIMAD UR4, UR20, UR5, UR4 ;  /* 0x00000005140472a4 */ /* 0x000fe2000f8e0204 */
[----:B------:R-:W-:Y:S02]  /*1c70*/  IMAD.U32 R5, RZ, RZ, UR27 ;  /* 0x0000001bff057e24 */ /* 0x000fe4000f8e00ff */
[----:B------:R-:W-:Y:S01]  /*1c80*/  UMOV UR5, 0x5 ;  /* 0x0000000500057882 */ /* 0x000fe20000000000 */
[----:B------:R-:W-:Y:S01]  /*1c90*/  IMAD.MOV.U32 R24, RZ, RZ, R26 ;  /* 0x000000ffff187224 */ /* 0x000fe200078e001a */
[----:B-1----:R-:W-:Y:S01]  /*1ca0*/  @!P0 SHF.R.S32.HI R6, RZ, 0x1f, R22 ;  /* 0x0000001fff068819 */ /* 0x002fe20000011416 */
[----:B------:R-:W-:Y:S01]  /*1cb0*/  USHF.L.U64.HI UR6, UR6, UR5, UR7 ;  /* 0x0000000506067299 */ /* 0x000fe20008010207 */
[----:B------:R-:W-:Y:S01]  /*1cc0*/  IMAD.U32 R7, RZ, RZ, UR25 ;  /* 0x00000019ff077e24 */ /* 0x000fe2000f8e00ff */
[----:B------:R-:W-:Y:S01]  /*1cd0*/  UIADD3 UR4, UR25, UR4, URZ ;  /* 0x0000000419047290 */ /* 0x000fe2000fffe03f */
[----:B------:R-:W-:Y:S01]  /*1ce0*/  @!P0 LEA.HI R0, R6, R22, RZ, 0x3 ;  /* 0x0000001606008211 */ /* 0x000fe200078f18ff */
[----:B------:R-:W-:-:S02]  /*1cf0*/  IMAD R6, R9, c[0x0][0x1f0], RZ ;  /* 0x00007c0009067a24 */ /* 0x000fc400078e02ff */
[----:B------:R-:W-:Y:S01]  /*1d00*/  UIMAD UR4, UR4, 0x30, URZ ;  /* 0x00000030040478a4 */ /* 0x000fe2000f8e023f */
[----:B------:R-:W-:Y:S01]  /*1d10*/  @!P0 LOP3.LUT R0, R0, 0xfffffff8, RZ, 0xc0, !PT ;  /* 0xfffffff800008812 */ /* 0x000fe200078ec0ff */
[----:B------:R-:W-:-:S04]  /*1d20*/  IMAD R6, R8, c[0x0][0x1f4], R6 ;  /* 0x00007d0008067a24 */ /* 0x000fc800078e0206 */
[----:B------:R-:W-:-:S04]  /*1d30*/  @!P0 IMAD.WIDE R10, R0, 0x2, R10 ;  /* 0x00000002000a8825 */ /* 0x000fc800078e020a */
[----:B------:R-:W-:Y:S01]  /*1d40*/  IMAD R0, R9, c[0x0][0x218], RZ ;  /* 0x0000860009007a24 */ /* 0x000fe200078e02ff */
[----:B------:R1:W-:Y:S01]  /*1d50*/  @!P0 LDGSTS.E.BYPASS.LTC128B.128 [R76+0xf100], [R10.64], !P4 ;  /* 0x0f1000000a4c8fae */ /* 0x0003e2000e101d50 */
[----:B------:R-:W-:Y:S01]  /*1d60*/  IMAD.IADD R79, R81, 0x1, R6 ;  /* 0x00000001514f7824 */ /* 0x000fe200078e0206 */
[----:B------:R-:W-:Y:S01]  /*1d70*/  ISETP.GE.AND P4, PT, R22, c[0x0][0x1d4], PT ;  /* 0x0000750016007a0c */ /* 0x000fe20003f86270 */
[----:B------:R-:W-:Y:S01]  /*1d80*/  IMAD R0, R8, c[0x0][0x21c], R0 ;  /* 0x0000870008007a24 */ /* 0x000fe200078e0200 */
[----:B------:R-:W0:Y:S01]  /*1d90*/  LDGDEPBAR ;  /* 0x00000000000079af */ /* 0x000e220000000000 */
[----:B------:R-:W-:-:S03]  /*1da0*/  IMAD.WIDE.U32 R2, R4, UR20, R78 ;  /* 0x0000001404027c25 */ /* 0x000fc6000f8e004e */
[----:B------:R-:W-:Y:S01]  /*1db0*/  STL.64 [R1+0x30], R78 ;  /* 0x0000304e01007387 */ /* 0x000fe20000100a00 */
[----:B------:R-:W-:Y:S01]  /*1dc0*/  IMAD.IADD R25, R27, 0x1, R0 ;  /* 0x000000011b197824 */ /* 0x000fe200078e0200 */
[----:B------:R-:W-:Y:S01]  /*1dd0*/  IADD3 R0, R3, UR22, RZ ;  /* 0x0000001603007c10 */ /* 0x000fe2000fffe0ff */
[----:B------:R-:W-:Y:S01]  /*1de0*/  IMAD.U32 R6, RZ, RZ, UR24 ;  /* 0x00000018ff067e24 */ /* 0x000fe2000f8e00ff */
[----:B------:R-:W-:Y:S01]  /*1df0*/  @P2 LEA R4, P0, R2, c[0x0][0x1c8], 0x1 ;  /* 0x0000720002042a11 */ /* 0x000fe200078008ff */
[----:B------:R-:W-:Y:S02]  /*1e00*/  STL.64 [R1+0x48], R26 ;  /* 0x0000481a01007387 */ /* 0x000fe40000100a00 */
[----:B------:R-:W-:Y:S01]  /*1e10*/  IMAD.WIDE.U32 R6, R6, 0x30, R24 ;  /* 0x0000003006067825 */ /* 0x000fe200078e0018 */
[C---:B------:R-:W-:Y:S01]  /*1e20*/  @P2 LEA.HI.X R5, R2.reuse, c[0x0][0x1cc], R0, 0x1, P0 ;  /* 0x0000730002052a11 */ /* 0x040fe200000f0c00 */
[----:B------:R-:W-:Y:S01]  /*1e30*/  STL.64 [R1+0x40], R24 ;  /* 0x0000401801007387 */ /* 0x000fe20000100a00 */
[----:B------:R-:W-:-:S03]  /*1e40*/  @P1 IADD3 R2, P0, R2, UR15, RZ ;  /* 0x0000000f02021c10 */ /* 0x000fc6000ff1e0ff */
[----:B------:R4:W-:Y:S01]  /*1e50*/  @P2 LDGSTS.E.BYPASS.LTC128B.128 [R76+0x10100], [R4.64], !P6 ;  /* 0x10100000044c2fae */ /* 0x0009e2000f101d50 */
[----:B------:R-:W-:Y:S02]  /*1e60*/  @P1 IADD3.X R0, R0, UR6, RZ, P0, !PT ;  /* 0x0000000600001c10 */ /* 0x000fe400087fe4ff */
[----:B------:R-:W-:Y:S01]  /*1e70*/  @P1 LEA R8, P0, R2, c[0x0][0x1c8], 0x1 ;  /* 0x0000720002081a11 */ /* 0x000fe200078008ff */
[----:B------:R4:W-:Y:S01]  /*1e80*/  @P2 LDGSTS.E.BYPASS.LTC128B.128 [R76+0x11900], [R4.64+0x80], !P3 ;  /* 0x11900080044c2fae */ /* 0x0009e2000d901d50 */
[----:B------:R-:W-:Y:S02]  /*1e90*/  ISETP.GT.AND P3, PT, R132, 0x7f, PT ;  /* 0x0000007f8400780c */ /* 0x000fe40003f64270 */
[----:B------:R-:W-:Y:S01]  /*1ea0*/  @P1 LEA.HI.X R9, R2, c[0x0][0x1cc], R0, 0x1, P0 ;  /* 0x0000730002091a11 */ /* 0x000fe200000f0c00 */
[----:B------:R4:W-:Y:S01]  /*1eb0*/  @P2 LDGSTS.E.BYPASS.LTC128B.128 [R76+0x13100], [R4.64+0x100], !P5 ;  /* 0x13100100044c2fae */ /* 0x0009e2000e901d50 */
[----:B------:R-:W-:Y:S02]  /*1ec0*/  IADD3 R0, R7, UR4, RZ ;  /* 0x0000000407007c10 */ /* 0x000fe4000fffe0ff */
[----:B------:R-:W-:Y:S01]  /*1ed0*/  LEA R12, P0, R6, c[0x0][0x1f8], 0x1 ;  /* 0x00007e00060c7a11 */ /* 0x000fe200078008ff */
[----:B------:R4:W-:Y:S01]  /*1ee0*/  @P2 LDGSTS.E.BYPASS.LTC128B.128 [R76+0x14900], [R4.64+0x180], !P4 ;  /* 0x14900180044c2fae */ /* 0x0009e2000e101d50 */
[----:B------:R-:W-:-:S02]  /*1ef0*/  LOP3.LUT P2, RZ, R133, 0x1, RZ, 0xc0, !PT ;  /* 0x0000000185ff7812 */ /* 0x000fc4000784c0ff */
[----:B------:R-:W-:Y:S01]  /*1f00*/  LEA.HI.X R13, R6, c[0x0][0x1fc], R0, 0x1, P0 ;  /* 0x00007f00060d7a11 */ /* 0x000fe200000f0c00 */
[----:B------:R-:W-:Y:S01]  /*1f10*/  IMAD.SHL.U32 R6, R77, 0x8, RZ ;  /* 0x000000084d067824 */ /* 0x000fe200078e00ff */
[----:B------:R5:W-:Y:S01]  /*1f20*/  @P1 LDGSTS.E.BYPASS.LTC128B.128 [R76+0x11100], [R8.64], !P6 ;  /* 0x11100000084c1fae */ /* 0x000be2000f101d50 */
[----:B------:R-:W-:Y:S01]  /*1f30*/  @!P3 IMAD.MOV.U32 R7, RZ, RZ, c[0x0][0x208] ;  /* 0x00008200ff07b624 */ /* 0x000fe200078e00ff */
[----:B---3--:R-:W-:Y:S01]  /*1f40*/  P2R R16, PR, RZ, 0x8 ;  /* 0x00000008ff107803 */ /* 0x008fe20000000000 */
[----:B-1----:R-:W-:-:S03]  /*1f50*/  @!P3 IMAD.MOV.U32 R11, RZ, RZ, c[0x0][0x20c] ;  /* 0x00008300ff0bb624 */ /* 0x002fc600078e00ff */
[----:B--2---:R-:W-:-:S03]  /*1f60*/  @!P3 LEA R14, P0, R7, R12, 0x6 ;  /* 0x0000000c070eb211 */ /* 0x004fc600078030ff */
[----:B------:R5:W-:Y:S01]  /*1f70*/  @P1 LDGSTS.E.BYPASS.LTC128B.128 [R76+0x12900], [R8.64+0x80], !P2 ;  /* 0x12900080084c1fae */ /* 0x000be2000d101d50 */
[----:B------:R-:W-:Y:S02]  /*1f80*/  @!P3 LEA.HI.X R15, R7, R13, R11, 0x6, P0 ;  /* 0x0000000d070fb211 */ /* 0x000fe400000f340b */
[----:B------:R-:W-:Y:S01]  /*1f90*/  LOP3.LUT P0, RZ, R21, 0x2, RZ, 0xc0, !PT ;  /* 0x0000000215ff7812 */ /* 0x000fe2000780c0ff */
[----:B------:R5:W-:Y:S01]  /*1fa0*/  @P1 LDGSTS.E.BYPASS.LTC128B.128 [R76+0x14100], [R8.64+0x100], !P5 ;  /* 0x14100100084c1fae */ /* 0x000be2000e901d50 */
[----:B------:R-:W-:-:S03]  /*1fb0*/  SEL R7, RZ, 0x1, P6 ;  /* 0x00000001ff077807 */ /* 0x000fc60003000000 */
[----:B------:R5:W-:Y:S04]  /*1fc0*/  @P1 LDGSTS.E.BYPASS.LTC128B.128 [R76+0x15900], [R8.64+0x180], !P4 ;  /* 0x15900180084c1fae */ /* 0x000be8000e101d50 */
[----:B------:R-:W0:Y:S01]  /*1fd0*/  LDGDEPBAR ;  /* 0x00000000000079af */ /* 0x000e220000000000 */
[----:B----4-:R-:W-:-:S04]  /*1fe0*/  LEA.HI R4, R75, R132, RZ, 0x4 ;  /* 0x000000844b047211 */ /* 0x010fc800078f20ff */
[----:B------:R-:W-:Y:S02]  /*1ff0*/  LOP3.LUT R2, R4, 0xfffffff0, RZ, 0xc0, !PT ;  /* 0xfffffff004027812 */ /* 0x000fe400078ec0ff */
[----:B------:R-:W-:-:S03]  /*2000*/  SHF.R.S32.HI R3, RZ, 0x4, R4 ;  /* 0x00000004ff037819 */ /* 0x000fc60000011404 */
[----:B------:R-:W-:Y:S01]  /*2010*/  IMAD.IADD R0, R132, 0x1, -R2 ;  /* 0x0000000184007824 */ /* 0x000fe200078e0a02 */
[----:B------:R-:W-:Y:S01]  /*2020*/  LEA.HI R4, R4, R3, RZ, 0x1 ;  /* 0x0000000304047211 */ /* 0x000fe200078f08ff */
[----:B------:R-:W-:-:S03]  /*2030*/  IMAD.SHL.U32 R2, R21, 0x40, RZ ;  /* 0x0000004015027824 */ /* 0x000fc600078e00ff */
[----:B------:R-:W-:Y:S02]  /*2040*/  SHF.R.S32.HI R5, RZ, 0x1f, R0 ;  /* 0x0000001fff057819 */ /* 0x000fe40000011400 */
[----:B------:R-:W-:Y:S02]  /*2050*/  LOP3.LUT R2, R2, 0x1c0, RZ, 0xc0, !PT ;  /* 0x000001c002027812 */ /* 0x000fe400078ec0ff */
[----:B------:R-:W-:Y:S02]  /*2060*/  LEA.HI R10, R5, R0, RZ, 0x3 ;  /* 0x00000000050a7211 */ /* 0x000fe400078f18ff */
[----:B------:R-:W-:Y:S02]  /*2070*/  LOP3.LUT R4, R4, 0xfffffffe, RZ, 0xc0, !PT ;  /* 0xfffffffe04047812 */ /* 0x000fe400078ec0ff */
[----:B------:R-:W-:Y:S01]  /*2080*/  LOP3.LUT R5, R10, 0xfffffff8, RZ, 0xc0, !PT ;  /* 0xfffffff80a057812 */ /* 0x000fe200078ec0ff */
[----:B------:R-:W-:-:S04]  /*2090*/  DEPBAR.LE SB0, 0x1 ;  /* 0x000080400000791a */ /* 0x000fc80000000000 */
[----:B------:R-:W-:Y:S01]  /*20a0*/  LOP3.LUT R6, R2, 0x8, R6, 0xf8, !PT ;  /* 0x0000000802067812 */ /* 0x000fe200078ef806 */
[----:B------:R-:W-:Y:S01]  /*20b0*/  IMAD.IADD R3, R3, 0x1, -R4 ;  /* 0x0000000103037824 */ /* 0x000fe200078e0a04 */
[----:B------:R-:W-:Y:S01]  /*20c0*/  SHF.R.U32.HI R2, RZ, 0x3, R2 ;  /* 0x00000003ff027819 */ /* 0x000fe20000011602 */
[----:B------:R-:W-:Y:S01]  /*20d0*/  IMAD.IADD R4, R0, 0x1, -R5 ;  /* 0x0000000100047824 */ /* 0x000fe200078e0a05 */
[----:B------:R-:W-:Y:S02]  /*20e0*/  SEL R5, RZ, 0x4, P5 ;  /* 0x00000004ff057807 */ /* 0x000fe40002800000 */
[----:B------:R-:W-:Y:S01]  /*20f0*/  LOP3.LUT R0, R6, R2, RZ, 0x3c, !PT ;  /* 0x0000000206007212 */ /* 0x000fe200078e3cff */
[C---:B------:R-:W-:Y:S01]  /*2100*/  IMAD.SHL.U32 R2, R4.reuse, 0x40, RZ ;  /* 0x0000004004027824 */ /* 0x040fe200078e00ff */
[----:B------:R-:W-:Y:S01]  /*2110*/  SEL R6, RZ, 0x2, P2 ;  /* 0x00000002ff067807 */ /* 0x000fe20001000000 */
[----:B------:R-:W-:Y:S01]  /*2120*/  BAR.SYNC.DEFER_BLOCKING 0x0 ;  /* 0x0000000000007b1d */ /* 0x000fe20000010000 */
[----:B------:R-:W-:Y:S01]  /*2130*/  LOP3.LUT P1, RZ, R4, 0x4, RZ, 0xc0, !PT ;  /* 0x0000000404ff7812 */ /* 0x000fe2000782c0ff */
[C---:B------:R-:W-:Y:S01]  /*2140*/  IMAD R0, R3.reuse, 0x200, R0 ;  /* 0x0000020003007824 */ /* 0x040fe200078e0200 */
[----:B------:R-:W-:Y:S01]  /*2150*/  LOP3.LUT R2, R2, 0x1c0, RZ, 0xc0, !PT ;  /* 0x000001c002027812 */ /* 0x000fe200078ec0ff */
[----:B------:R-:W-:Y:S01]  /*2160*/  IMAD.SHL.U32 R3, R3, 0x8, RZ ;  /* 0x0000000803037824 */ /* 0x000fe200078e00ff */
[----:B------:R-:W-:Y:S01]  /*2170*/  IADD3 R5, R5, R6, R7 ;  /* 0x0000000605057210 */ /* 0x000fe20007ffe007 */
[----:B------:R-:W-:Y:S01]  /*2180*/  IMAD.SHL.U32 R135, R0, 0x2, RZ ;  /* 0x0000000200877824 */ /* 0x000fe200078e00ff */
[----:B------:R-:W-:-:S02]  /*2190*/  P2R R7, PR, RZ, 0x40 ;  /* 0x00000040ff077803 */ /* 0x000fc40000000000 */
[----:B------:R-:W-:Y:S02]  /*21a0*/  LOP3.LUT R3, R2, 0x8, R3, 0xf8, !PT ;  /* 0x0000000802037812 */ /* 0x000fe400078ef803 */
[----:B------:R-:W-:Y:S02]  /*21b0*/  SHF.R.U32.HI R2, RZ, 0x3, R2 ;  /* 0x00000003ff027819 */ /* 0x000fe40000011602 */
[----:B------:R-:W-:Y:S02]  /*21c0*/  IADD3 R0, R135, 0x10100, RZ ;  /* 0x0001010087007810 */ /* 0x000fe40007ffe0ff */
[----:B------:R-:W-:Y:S01]  /*21d0*/  LOP3.LUT R2, R3, R2, RZ, 0x3c, !PT ;  /* 0x0000000203027212 */ /* 0x000fe200078e3cff */
[----:B------:R-:W-:Y:S01]  /*21e0*/  IMAD.SHL.U32 R3, R10, 0x40, RZ ;  /* 0x000000400a037824 */ /* 0x000fe200078e00ff */
[----:B------:R-:W-:Y:S02]  /*21f0*/  IADD3 R242, R135, 0x10120, RZ ;  /* 0x0001012087f27810 */ /* 0x000fe40007ffe0ff */
[----:B------:R-:W-:-:S02]  /*2200*/  @P0 IADD3 R242, R0, -0x20, RZ ;  /* 0xffffffe000f20810 */ /* 0x000fc40007ffe0ff */
[----:B------:R-:W-:Y:S01]  /*2210*/  LOP3.LUT R3, R2, 0xfffffe00, R3, 0xf8, !PT ;  /* 0xfffffe0002037812 */ /* 0x000fe200078ef803 */
[----:B------:R-:W-:Y:S01]  /*2220*/  IMAD.MOV.U32 R2, RZ, RZ, 0x40 ;  /* 0x00000040ff027424 */ /* 0x000fe200078e00ff */
[----:B------:R-:W-:Y:S02]  /*2230*/  SEL R0, RZ, 0x8, P4 ;  /* 0x00000008ff007807 */ /* 0x000fe40002000000 */
[----:B------:R-:W-:Y:S01]  /*2240*/  LOP3.LUT P0, RZ, R4, 0x2, RZ, 0xc0, !PT ;  /* 0x0000000204ff7812 */ /* 0x000fe2000780c0ff */
[----:B------:R-:W-:Y:S01]  /*2250*/  IMAD.MOV.U32 R4, RZ, RZ, 0x10 ;  /* 0x00000010ff047424 */ /* 0x000fe200078e00ff */
[C---:B------:R-:W-:Y:S01]  /*2260*/  IADD3 R252, R242.reuse, 0x1000, RZ ;  /* 0x00001000f2fc7810 */ /* 0x040fe20007ffe0ff */
[----:B------:R-:W-:Y:S01]  /*2270*/  IMAD R220, R73, 0x400, R3 ;  /* 0x0000040049dc7824 */ /* 0x000fe200078e0203 */
[----:B------:R-:W-:Y:S01]  /*2280*/  IADD3 R251, R242, 0x1800, RZ ;  /* 0x00001800f2fb7810 */ /* 0x000fe20007ffe0ff */
[----:B------:R-:W-:Y:S01]  /*2290*/  IMAD.IADD R6, R0, 0x1, R5 ;  /* 0x0000000100067824 */ /* 0x000fe200078e0205 */
[----:B------:R-:W-:Y:S01]  /*22a0*/  SEL R4, R4, 0xfffffff0, !P0 ;  /* 0xfffffff004047807 */ /* 0x000fe20004000000 */
[----:B------:R-:W-:Y:S01]  /*22b0*/  IMAD.MOV.U32 R0, RZ, RZ, 0x20 ;  /* 0x00000020ff007424 */ /* 0x000fe200078e00ff */
[C---:B------:R-:W-:Y:S01]  /*22c0*/  LEA R228, R220.reuse, 0x100, 0x1 ;  /* 0x00000100dce47811 */ /* 0x040fe200078e08ff */
[----:B------:R-:W-:Y:S01]  /*22d0*/  IMAD.SHL.U32 R220, R220, 0x2, RZ ;  /* 0x00000002dcdc7824 */ /* 0x000fe200078e00ff */
[----:B------:R-:W-:-:S02]  /*22e0*/  IADD3 R5, R72, c[0x0][0x1d0], -R77 ;  /* 0x0000740048057a10 */ /* 0x000fc40007ffe84d */
[----:B------:R-:W-:Y:S01]  /*22f0*/  SEL R0, R0, 0xffffffe0, !P1 ;  /* 0xffffffe000007807 */ /* 0x000fe20004800000 */
[--C-:B------:R-:W-:Y:S01]  /*2300*/  IMAD R224, R4, 0x2, R228.reuse ;  /* 0x0000000204e07824 */ /* 0x100fe200078e02e4 */
[----:B------:R-:W-:Y:S01]  /*2310*/  LDSM.16.M88.4 R160, [R220+0x100] ;  /* 0x00010000dca0783b */ /* 0x000fe20000000200 */
[----:B------:R-:W-:Y:S02]  /*2320*/  LOP3.LUT P6, RZ, R6, 0x1, RZ, 0xc0, !PT ;  /* 0x0000000106ff7812 */ /* 0x000fe400078cc0ff */
[C---:B------:R-:W-:Y:S01]  /*2330*/  IMAD R228, R0.reuse, 0x2, R228 ;  /* 0x0000000200e47824 */ /* 0x040fe200078e02e4 */
[----:B------:R-:W-:Y:S01]  /*2340*/  LDSM.16.M88.4 R188, [R220+0x4100] ;  /* 0x00410000dcbc783b */ /* 0x000fe20000000200 */
[----:B------:R-:W-:Y:S01]  /*2350*/  IMAD R232, R0, 0x2, R224 ;  /* 0x0000000200e87824 */ /* 0x000fe200078e02e0 */
[----:B------:R-:W-:Y:S02]  /*2360*/  ISETP.LT.OR P0, PT, R5, 0x1, !P6 ;  /* 0x000000010500780c */ /* 0x000fe40007701670 */
[----:B------:R-:W-:Y:S01]  /*2370*/  LDSM.16.M88.4 R204, [R220+0x8100] ;  /* 0x00810000dccc783b */ /* 0x000fe20000000200 */
[----:B------:R-:W-:-:S02]  /*2380*/  LOP3.LUT P2, RZ, R6, 0x2, RZ, 0xc0, !PT ;  /* 0x0000000206ff7812 */ /* 0x000fc4000784c0ff */
[----:B------:R-:W-:Y:S01]  /*2390*/  LOP3.LUT P1, RZ, R6, 0x4, RZ, 0xc0, !PT ;  /* 0x0000000406ff7812 */ /* 0x000fe2000782c0ff */
[----:B------:R-:W-:Y:S01]  /*23a0*/  LDSM.16.M88.4 R164, [R224] ;  /* 0x00000000e0a4783b */ /* 0x000fe20000000200 */
[C---:B------:R-:W-:Y:S02]  /*23b0*/  IADD3 R250, R242.reuse, 0x2000, RZ ;  /* 0x00002000f2fa7810 */ /* 0x040fe40007ffe0ff */
[C---:B------:R-:W-:Y:S01]  /*23c0*/  IADD3 R249, R242.reuse, 0x2800, RZ ;  /* 0x00002800f2f97810 */ /* 0x040fe20007ffe0ff */
[----:B------:R-:W-:Y:S01]  /*23d0*/  LDSM.16.M88.4 R192, [R224+0x4000] ;  /* 0x00400000e0c0783b */ /* 0x000fe20000000200 */
[C---:B------:R-:W-:Y:S02]  /*23e0*/  IADD3 R248, R242.reuse, 0x3000, RZ ;  /* 0x00003000f2f87810 */ /* 0x040fe40007ffe0ff */
[C---:B------:R-:W-:Y:S01]  /*23f0*/  IADD3 R247, R242.reuse, 0x3800, RZ ;  /* 0x00003800f2f77810 */ /* 0x040fe20007ffe0ff */
[----:B------:R-:W-:Y:S01]  /*2400*/  LDSM.16.M88.4 R208, [R224+0x8000] ;  /* 0x00800000e0d0783b */ /* 0x000fe20000000200 */
[----:B------:R-:W-:-:S02]  /*2410*/  IADD3 R246, R242, 0x4000, RZ ;  /* 0x00004000f2f67810 */ /* 0x000fc40007ffe0ff */
[C---:B------:R-:W-:Y:S01]  /*2420*/  IADD3 R245, R242.reuse, 0x4800, RZ ;  /* 0x00004800f2f57810 */ /* 0x040fe20007ffe0ff */
[----:B------:R-:W-:Y:S01]  /*2430*/  LDSM.16.M88.4 R180, [R228] ;  /* 0x00000000e4b4783b */ /* 0x000fe20000000200 */
[C---:B------:R-:W-:Y:S02]  /*2440*/  IADD3 R244, R242.reuse, 0x5000, RZ ;  /* 0x00005000f2f47810 */ /* 0x040fe40007ffe0ff */
[----:B------:R-:W-:Y:S01]  /*2450*/  IADD3 R243, R242, 0x5800, RZ ;  /* 0x00005800f2f37810 */ /* 0x000fe20007ffe0ff */
        /* <DEDUP_REMOVED lines=12> */
[----:B-----5:R-:W1:Y:S04]  /*2520*/  LDSM.16.M88.4 R8, [R135+0x10100] ;  /* 0x010100008708783b */ /* 0x020e680000000200 */
[----:B------:R-:W2:Y:S04]  /*2530*/  LDSM.16.M88.4 R24, [R135+0x10900] ;  /* 0x010900008718783b */ /* 0x000ea80000000200 */
[----:B------:R-:W3:Y:S04]  /*2540*/  LDSM.16.M88.4 R28, [R135+0x11100] ;  /* 0x01110000871c783b */ /* 0x000ee80000000200 */
[----:B------:R-:W4:Y:S04]  /*2550*/  LDSM.16.M88.4 R44, [R242] ;  /* 0x00000000f22c783b */ /* 0x000f280000000200 */
[----:B------:R-:W5:Y:S04]  /*2560*/  LDSM.16.M88.4 R48, [R242+0x800] ;  /* 0x00080000f230783b */ /* 0x000f680000000200 */
[----:B------:R-:W3:Y:S04]  /*2570*/  LDSM.16.M88.4 R56, [R242+0x1000] ;  /* 0x00100000f238783b */ /* 0x000ee80000000200 */
[----:B------:R-:W-:Y:S01]  /*2580*/  @!PT LDS RZ, [RZ] ;  /* 0x00000000fffff984 */ /* 0x000fe20000000800 */
[----:B------:R-:W-:Y:S01]  /*2590*/  @!PT LDS RZ, [RZ] ;  /* 0x00000000fffff984 */ /* 0x000fe20000000800 */
[----:B------:R-:W-:Y:S01]  /*25a0*/  @!PT LDS RZ, [RZ] ;  /* 0x00000000fffff984 */ /* 0x000fe20000000800 */
[----:B------:R3:W-:Y:S01]  /*25b0*/  LDGSTS.E.BYPASS.LTC128B.128 [R76+0x100], [R12.64], !P0 ;  /* 0x001000000c4c7fae */ /* 0x0007e2000c101d50 */
[----:B------:R-:W-:-:S04]  /*25c0*/  LOP3.LUT P0, RZ, R21, 0x4, RZ, 0xc0, !PT ;  /* 0x0000000415ff7812 */ /* 0x000fc8000780c0ff */
[----:B------:R-:W-:Y:S02]  /*25d0*/  SEL R2, R2, 0xffffffc0, !P0 ;  /* 0xffffffc002027807 */ /* 0x000fe40004000000 */
[----:B------:R-:W-:-:S03]  /*25e0*/  ISETP.LT.OR P0, PT, R5, 0x1, !P2 ;  /* 0x000000010500780c */ /* 0x000fc60005701670 */
[--C-:B------:R-:W-:Y:S02]  /*25f0*/  IMAD.IADD R241, R135, 0x1, R2.reuse ;  /* 0x0000000187f17824 */ /* 0x100fe400078e0202 */
[----:B------:R-:W-:Y:S01]  /*2600*/  IMAD.IADD R238, R242, 0x1, R2 ;  /* 0x00000001f2ee7824 */ /* 0x000fe200078e0202 */
[C---:B-1----:R-:W-:Y:S07]  /*2610*/  HMMA.16816.F32.BF16 R20, R160.reuse, R10, RZ ;  /* 0x0000000aa014723c */ /* 0x042fee00000418ff */
[----:B------:R1:W-:Y:S01]  /*2620*/  LDGSTS.E.BYPASS.LTC128B.128 [R76+0x1900], [R12.64+0x80], !P0 ;  /* 0x019000800c4c7fae */ /* 0x0003e2000c101d50 */
[----:B------:R-:W-:Y:S01]  /*2630*/  ISETP.LT.OR P0, PT, R5, 0x1, !P1 ;  /* 0x000000010500780c */ /* 0x000fe20004f01670 */
[C---:B--2---:R-:W-:Y:S08]  /*2640*/  HMMA.16816.F32.BF16 R32, R160.reuse, R24, RZ ;  /* 0x00000018a020723c */ /* 0x044ff000000418ff */
[----:B------:R-:W-:Y:S04]  /*2650*/  HMMA.16816.F32.BF16 R36, R160, R26, RZ ;  /* 0x0000001aa024723c */ /* 0x000fe800000418ff */
[----:B------:R1:W-:Y:S01]  /*2660*/  LDGSTS.E.BYPASS.LTC128B.128 [R76+0x3100], [R12.64+0x100], !P0 ;  /* 0x031001000c4c7fae */ /* 0x0003e2000c101d50 */
[----:B------:R-:W-:-:S04]  /*2670*/  LOP3.LUT P0, RZ, R6, 0x8, RZ, 0xc0, !PT ;  /* 0x0000000806ff7812 */ /* 0x000fc8000780c0ff */
[----:B------:R-:W-:Y:S01]  /*2680*/  ISETP.LT.OR P3, PT, R5, 0x1, !P0 ;  /* 0x000000010500780c */ /* 0x000fe20004761670 */
[----:B---3--:R-:W-:Y:S08]  /*2690*/  HMMA.16816.F32.BF16 R40, R160, R28, RZ ;  /* 0x0000001ca028723c */ /* 0x008ff000000418ff */
[----:B----4-:R-:W-:Y:S04]  /*26a0*/  HMMA.16816.F32.BF16 R20, R164, R46, R20 ;  /* 0x0000002ea414723c */ /* 0x010fe80000041814 */
[----:B------:R1:W-:Y:S01]  /*26b0*/  LDGSTS.E.BYPASS.LTC128B.128 [R76+0x4900], [R12.64+0x180], !P3 ;  /* 0x049001800c4c7fae */ /* 0x0003e2000d901d50 */
[----:B------:R-:W-:-:S03]  /*26c0*/  ISETP.NE.AND P3, PT, R16, RZ, PT ;  /* 0x000000ff1000720c */ /* 0x000fc60003f65270 */
[C---:B------:R-:W-:Y:S08]  /*26d0*/  HMMA.16816.F32.BF16 R16, R160.reuse, R8, RZ ;  /* 0x00000008a010723c */ /* 0x040ff000000418ff */
[----:B------:R-:W-:Y:S02]  /*26e0*/  HMMA.16816.F32.BF16 R8, R160, R30, RZ ;  /* 0x0000001ea008723c */ /* 0x000fe400000418ff */
[----:B------:R-:W-:-:S02]  /*26f0*/  @!P3 ISETP.LT.OR P6, PT, R5, 0x21, !P6 ;  /* 0x000000210500b80c */ /* 0x000fc400077c1670 */
[C---:B------:R-:W-:Y:S02]  /*2700*/  @!P3 ISETP.LT.OR P2, PT, R5.reuse, 0x21, !P2 ;  /* 0x000000210500b80c */ /* 0x040fe40005741670 */
[C---:B------:R-:W-:Y:S02]  /*2710*/  @!P3 ISETP.LT.OR P1, PT, R5.reuse, 0x21, !P1 ;  /* 0x000000210500b80c */ /* 0x040fe40004f21670 */
[----:B------:R-:W-:Y:S01]  /*2720*/  @!P3 ISETP.LT.OR P0, PT, R5, 0x21, !P0 ;  /* 0x000000210500b80c */ /* 0x000fe20004701670 */
[----:B-----5:R-:W-:Y:S01]  /*2730*/  HMMA.16816.F32.BF16 R24, R164, R48, R32 ;  /* 0x00000030a418723c */ /* 0x020fe20000041820 */
[----:B------:R-:W-:-:S05]  /*2740*/  IADD3 R5, R242, 0x800, RZ ;  /* 0x00000800f2057810 */ /* 0x000fca0007ffe0ff */
[----:B------:R1:W-:Y:S01]  /*2750*/  @!P3 LDGSTS.E.BYPASS.LTC128B.128 [R76+0x1100], [R14.64], !P6 ;  /* 0x011000000e4cbfae */ /* 0x0003e2000f101d50 */
[----:B------:R-:W-:Y:S01]  /*2760*/  ISETP.NE.AND P6, PT, R7, RZ, PT ;  /* 0x000000ff0700720c */ /* 0x000fe20003fc5270 */
[C---:B------:R-:W-:Y:S02]  /*2770*/  HMMA.16816.F32.BF16 R16, R164.reuse, R44, R16 ;  /* 0x0000002ca410723c */ /* 0x040fe40000041810 */
[----:B------:R1:W-:Y:S04]  /*2780*/  @!P3 LDGSTS.E.BYPASS.LTC128B.128 [R76+0x2900], [R14.64+0x80], !P2 ;  /* 0x029000800e4cbfae */ /* 0x0003e8000d101d50 */
[----:B------:R1:W-:Y:S02]  /*2790*/  @!P3 LDGSTS.E.BYPASS.LTC128B.128 [R76+0x4100], [R14.64+0x100], !P1 ;  /* 0x041001000e4cbfae */ /* 0x0003e4000c901d50 */
[----:B------:R-:W-:Y:S02]  /*27a0*/  HMMA.16816.F32.BF16 R28, R164, R50, R36 ;  /* 0x00000032a41c723c */ /* 0x000fe40000041824 */
[----:B------:R1:W-:Y:S01]  /*27b0*/  @!P3 LDGSTS.E.BYPASS.LTC128B.128 [R76+0x5900], [R14.64+0x180], !P0 ;  /* 0x059001800e4cbfae */ /* 0x0003e2000c101d50 */
[----:B------:R-:W-:-:S03]  /*27c0*/  PLOP3.LUT P0, PT, PT, PT, UP0, 0x40, 0x0 ;  /* 0x000000000000781c */ /* 0x000fc60003f0e808 */
[----:B------:R-:W2:Y:S02]  /*27d0*/  LDSM.16.M88.4 R52, [R241+0x10100] ;  /* 0x01010000f134783b */ /* 0x000ea40000000200 */
[C---:B------:R-:W-:Y:S02]  /*27e0*/  HMMA.16816.F32.BF16 R32, R164.reuse, R56, R40 ;  /* 0x00000038a420723c */ /* 0x040fe40000041828 */
[----:B------:R-:W3:Y:S04]  /*27f0*/  LDSM.16.M88.4 R60, [R241+0x10900] ;  /* 0x01090000f13c783b */ /* 0x000ee80000000200 */
[----:B------:R-:W4:Y:S02]  /*2800*/  LDSM.16.M88.4 R64, [R241+0x11100] ;  /* 0x01110000f140783b */ /* 0x000f240000000200 */
[----:B------:R-:W-:Y:S02]  /*2810*/  HMMA.16816.F32.BF16 R8, R164, R58, R8 ;  /* 0x0000003aa408723c */ /* 0x000fe40000041808 */
[----:B------:R-:W-:Y:S04]  /*2820*/  LDSM.16.M88.4 R40, [R238+0x800] ;  /* 0x00080000ee28783b */ /* 0x000fe80000000200 */
[----:B------:R-:W-:Y:S04]  /*2830*/  LDSM.16.M88.4 R56, [R238+0x1000] ;  /* 0x00100000ee38783b */ /* 0x000fe80000000200 */
[----:B------:R-:W-:Y:S04]  /*2840*/  LDSM.16.M88.4 R36, [R135+0x11900] ;  /* 0x011900008724783b */ /* 0x000fe80000000200 */
[----:B-1----:R-:W1:Y:S04]  /*2850*/  LDSM.16.M88.4 R12, [R238] ;  /* 0x00000000ee0c783b */ /* 0x002e680000000200 */
[----:B------:R-:W5:Y:S04]  /*2860*/  LDSM.16.M88.4 R48, [R135+0x12100] ;  /* 0x012100008730783b */ /* 0x000f680000000200 */
[----:B------:R-:W-:Y:S04]  /*2870*/  LDSM.16.M88.4 R44, [R242+0x2000] ;  /* 0x00200000f22c783b */ /* 0x000fe80000000200 */
[----:B------:R-:W-:Y:S01]  /*2880*/  LDSM.16.M88.4 R68, [R241+0x14900] ;  /* 0x01490000f144783b */ /* 0x000fe20000000200 */
[C---:B--2---:R-:W-:Y:S03]  /*2890*/  HMMA.16816.F32.BF16 R16, R180.reuse, R52, R16 ;  /* 0x00000034b410723c */ /* 0x044fe60000041810 */
[----:B------:R-:W0:Y:S04]  /*28a0*/  LDGDEPBAR ;  /* 0x00000000000079af */ /* 0x000e280000000000 */
[----:B------:R-:W-:Y:S01]  /*28b0*/  STL [R1], R5 ;  /* 0x0000000501007387 */ /* 0x000fe20000100800 */
[C---:B------:R-:W-:Y:S03]  /*28c0*/  HMMA.16816.F32.BF16 R20, R180.reuse, R54, R20 ;  /* 0x00000036b414723c */ /* 0x040fe60000041814 */
[----:B------:R-:W-:Y:S05]  /*28d0*/  LDSM.16.M88.4 R52, [R242+0x2800] ;  /* 0x00280000f234783b */ /* 0x000fea0000000200 */
[C---:B---3--:R-:W-:Y:S08]  /*28e0*/  HMMA.16816.F32.BF16 R24, R180.reuse, R60, R24 ;  /* 0x0000003cb418723c */ /* 0x048ff00000041818 */
[C---:B------:R-:W-:Y:S01]  /*28f0*/  HMMA.16816.F32.BF16 R28, R180.reuse, R62, R28 ;  /* 0x0000003eb41c723c */ /* 0x040fe2000004181c */
[----:B------:R-:W2:Y:S07]  /*2900*/  LDSM.16.M88.4 R60, [R135+0x12900] ;  /* 0x01290000873c783b */ /* 0x000eae0000000200 */
[C---:B----4-:R-:W-:Y:S08]  /*2910*/  HMMA.16816.F32.BF16 R32, R180.reuse, R64, R32 ;  /* 0x00000040b420723c */ /* 0x050ff00000041820 */
[----:B------:R-:W-:Y:S01]  /*2920*/  HMMA.16816.F32.BF16 R8, R180, R66, R8 ;  /* 0x00000042b408723c */ /* 0x000fe20000041808 */
[----:B------:R-:W-:Y:S07]  /*2930*/  LDSM.16.M88.4 R64, [R135+0x14100] ;  /* 0x014100008740783b */ /* 0x000fee0000000200 */
[C---:B-1----:R-:W-:Y:S08]  /*2940*/  HMMA.16816.F32.BF16 R16, R184.reuse, R12, R16 ;  /* 0x0000000cb810723c */ /* 0x042ff00000041810 */
[C---:B------:R-:W-:Y:S01]  /*2950*/  HMMA.16816.F32.BF16 R20, R184.reuse, R14, R20 ;  /* 0x0000000eb814723c */ /* 0x040fe20000041814 */
[----:B------:R-:W1:Y:S07]  /*2960*/  LDSM.16.M88.4 R12, [R242+0x1800] ;  /* 0x00180000f20c783b */ /* 0x000e6e0000000200 */
[C---:B------:R-:W-:Y:S08]  /*2970*/  HMMA.16816.F32.BF16 R24, R184.reuse, R40, R24 ;  /* 0x00000028b818723c */ /* 0x040ff00000041818 */
[C---:B------:R-:W-:Y:S01]  /*2980*/  HMMA.16816.F32.BF16 R28, R184.reuse, R42, R28 ;  /* 0x0000002ab81c723c */ /* 0x040fe2000004181c */
[----:B------:R-:W3:Y:S07]  /*2990*/  LDSM.16.M88.4 R40, [R241+0x11900] ;  /* 0x01190000f128783b */ /* 0x000eee0000000200 */
[C---:B------:R-:W-:Y:S08]  /*29a0*/  HMMA.16816.F32.BF16 R32, R184.reuse, R56, R32 ;  /* 0x00000038b820723c */ /* 0x040ff00000041820 */
[----:B------:R-:W-:Y:S01]  /*29b0*/  HMMA.16816.F32.BF16 R8, R184, R58, R8 ;  /* 0x0000003ab808723c */ /* 0x000fe20000041808 */
[----:B------:R-:W-:Y:S07]  /*29c0*/  LDSM.16.M88.4 R56, [R238+0x2800] ;  /* 0x00280000ee38783b */ /* 0x000fee0000000200 */
[C---:B------:R-:W-:Y:S08]  /*29d0*/  HMMA.16816.F32.BF16 R16, R188.reuse, R36, R16 ;  /* 0x00000024bc10723c */ /* 0x040ff00000041810 */
[C---:B------:R-:W-:Y:S01]  /*29e0*/  HMMA.16816.F32.BF16 R20, R188.reuse, R38, R20 ;  /* 0x00000026bc14723c */ /* 0x040fe20000041814 */
[----:B------:R-:W-:Y:S07]  /*29f0*/  LDSM.16.M88.4 R36, [R238+0x1800] ;  /* 0x00180000ee24783b */ /* 0x000fee0000000200 */
[C---:B-----5:R-:W-:Y:S08]  /*2a00*/  HMMA.16816.F32.BF16 R24, R188.reuse, R48, R24 ;  /* 0x00000030bc18723c */ /* 0x060ff00000041818 */
[C---:B------:R-:W-:Y:S01]  /*2a10*/  HMMA.16816.F32.BF16 R28, R188.reuse, R50, R28 ;  /* 0x00000032bc1c723c */ /* 0x040fe2000004181c */
[----:B------:R-:W4:Y:S07]  /*2a20*/  LDSM.16.M88.4 R48, [R241+0x12100] ;  /* 0x01210000f130783b */ /* 0x000f2e0000000200 */
[C---:B--2---:R-:W-:Y:S08]  /*2a30*/  HMMA.16816.F32.BF16 R32, R188.reuse, R60, R32 ;  /* 0x0000003cbc20723c */ /* 0x044ff00000041820 */
[----:B------:R-:W-:Y:S01]  /*2a40*/  HMMA.16816.F32.BF16 R8, R188, R62, R8 ;  /* 0x0000003ebc08723c */ /* 0x000fe20000041808 */
[----:B------:R-:W2:Y:S07]  /*2a50*/  LDSM.16.M88.4 R60, [R241+0x12900] ;  /* 0x01290000f13c783b */ /* 0x000eae0000000200 */
[C---:B-1----:R-:W-:Y:S08]  /*2a60*/  HMMA.16816.F32.BF16 R16, R192.reuse, R12, R16 ;  /* 0x0000000cc010723c */ /* 0x042ff00000041810 */
[C---:B------:R-:W-:Y:S08]  /*2a70*/  HMMA.16816.F32.BF16 R20, R192.reuse, R14, R20 ;  /* 0x0000000ec014723c */ /* 0x040ff00000041814 */
[C---:B------:R-:W-:Y:S08]  /*2a80*/  HMMA.16816.F32.BF16 R24, R192.reuse, R44, R24 ;  /* 0x0000002cc018723c */ /* 0x040ff00000041818 */
[C---:B------:R-:W-:Y:S01]  /*2a90*/  HMMA.16816.F32.BF16 R28, R192.reuse, R46, R28 ;  /* 0x0000002ec01c723c */ /* 0x040fe2000004181c */
[----:B------:R-:W1:Y:S07]  /*2aa0*/  LDSM.16.M88.4 R44, [R238+0x2000] ;  /* 0x00200000ee2c783b */ /* 0x000e6e0000000200 */
[C---:B------:R-:W-:Y:S08]  /*2ab0*/  HMMA.16816.F32.BF16 R32, R192.reuse, R52, R32 ;  /* 0x00000034c020723c */ /* 0x040ff00000041820 */
[----:B------:R-:W-:Y:S01]  /*2ac0*/  HMMA.16816.F32.BF16 R12, R192, R54, R8 ;  /* 0x00000036c00c723c */ /* 0x000fe20000041808 */
[----:B------:R-:W-:Y:S07]  /*2ad0*/  LDSM.16.M88.4 R52, [R135+0x13900] ;  /* 0x013900008734783b */ /* 0x000fee0000000200 */
[C---:B---3--:R-:W-:Y:S08]  /*2ae0*/  HMMA.16816.F32.BF16 R8, R196.reuse, R40, R16 ;  /* 0x00000028c408723c */ /* 0x048ff00000041810 */
[C---:B------:R-:W-:Y:S01]  /*2af0*/  HMMA.16816.F32.BF16 R20, R196.reuse, R42, R20 ;  /* 0x0000002ac414723c */ /* 0x040fe20000041814 */
[----:B------:R-:W3:Y:S07]  /*2b00*/  LDSM.16.M88.4 R40, [R135+0x13100] ;  /* 0x013100008728783b */ /* 0x000eee0000000200 */
[C---:B----4-:R-:W-:Y:S08]  /*2b10*/  HMMA.16816.F32.BF16 R24, R196.reuse, R48, R24 ;  /* 0x00000030c418723c */ /* 0x050ff00000041818 */
[C---:B------:R-:W-:Y:S01]  /*2b20*/  HMMA.16816.F32.BF16 R28, R196.reuse, R50, R28 ;  /* 0x00000032c41c723c */ /* 0x040fe2000004181c */
[----:B------:R-:W-:Y:S07]  /*2b30*/  LDSM.16.M88.4 R48, [R242+0x3800] ;  /* 0x00380000f230783b */ /* 0x000fee0000000200 */
[C---:B--2---:R-:W-:Y:S08]  /*2b40*/  HMMA.16816.F32.BF16 R32, R196.reuse, R60, R32 ;  /* 0x0000003cc420723c */ /* 0x044ff00000041820 */
[----:B------:R-:W-:Y:S01]  /*2b50*/  HMMA.16816.F32.BF16 R16, R196, R62, R12 ;  /* 0x0000003ec410723c */ /* 0x000fe2000004180c */
[----:B------:R-:W-:Y:S07]  /*2b60*/  LDSM.16.M88.4 R60, [R242+0x4000] ;  /* 0x00400000f23c783b */ /* 0x000fee0000000200 */
[C---:B------:R-:W-:Y:S08]  /*2b70*/  HMMA.16816.F32.BF16 R12, R200.reuse, R36, R8 ;  /* 0x00000024c80c723c */ /* 0x040ff00000041808 */
[C---:B------:R-:W-:Y:S01]  /*2b80*/  HMMA.16816.F32.BF16 R8, R200.reuse, R38, R20 ;  /* 0x00000026c808723c */ /* 0x040fe20000041814 */
[----:B------:R-:W2:Y:S07]  /*2b90*/  LDSM.16.M88.4 R36, [R242+0x3000] ;  /* 0x00300000f224783b */ /* 0x000eae0000000200 */
[C---:B-1----:R-:W-:Y:S08]  /*2ba0*/  HMMA.16816.F32.BF16 R24, R200.reuse, R44, R24 ;  /* 0x0000002cc818723c */ /* 0x042ff00000041818 */
[C---:B------:R-:W-:Y:S01]  /*2bb0*/  HMMA.16816.F32.BF16 R28, R200.reuse, R46, R28 ;  /* 0x0000002ec81c723c */ /* 0x040fe2000004181c */
[----:B------:R-:W1:Y:S07]  /*2bc0*/  LDSM.16.M88.4 R44, [R241+0x13100] ;  /* 0x01310000f12c783b */ /* 0x000e6e0000000200 */
[C---:B------:R-:W-:Y:S08]  /*2bd0*/  HMMA.16816.F32.BF16 R32, R200.reuse, R56, R32 ;  /* 0x00000038c820723c */ /* 0x040ff00000041820 */
[----:B------:R-:W-:Y:S01]  /*2be0*/  HMMA.16816.F32.BF16 R20, R200, R58, R16 ;  /* 0x0000003ac814723c */ /* 0x000fe20000041810 */
[----:B------:R-:W4:Y:S07]  /*2bf0*/  LDSM.16.M88.4 R56, [R241+0x13900] ;  /* 0x01390000f138783b */ /* 0x000f2e0000000200 */
[C---:B---3--:R-:W-:Y:S08]  /*2c00*/  HMMA.16816.F32.BF16 R16, R204.reuse, R40, R12 ;  /* 0x00000028cc10723c */ /* 0x048ff0000004180c */
[C---:B------:R-:W-:Y:S01]  /*2c10*/  HMMA.16816.F32.BF16 R12, R204.reuse, R42, R8 ;  /* 0x0000002acc0c723c */ /* 0x040fe20000041808 */
[----:B------:R-:W-:Y:S07]  /*2c20*/  LDSM.16.M88.4 R40, [R238+0x3000] ;  /* 0x00300000ee28783b */ /* 0x000fee0000000200 */
[C---:B------:R-:W-:Y:S08]  /*2c30*/  HMMA.16816.F32.BF16 R8, R204.reuse, R52, R24 ;  /* 0x00000034cc08723c */ /* 0x040ff00000041818 */
[C---:B------:R-:W-:Y:S01]  /*2c40*/  HMMA.16816.F32.BF16 R28, R204.reuse, R54, R28 ;  /* 0x00000036cc1c723c */ /* 0x040fe2000004181c */
[----:B------:R-:W-:Y:S07]  /*2c50*/  LDSM.16.M88.4 R52, [R238+0x3800] ;  /* 0x00380000ee34783b */ /* 0x000fee0000000200 */
[C---:B------:R-:W-:Y:S08]  /*2c60*/  HMMA.16816.F32.BF16 R32, R204.reuse, R64, R32 ;  /* 0x00000040cc20723c */ /* 0x040ff00000041820 */
[----:B------:R-:W-:Y:S01]  /*2c70*/  HMMA.16816.F32.BF16 R24, R204, R66, R20 ;  /* 0x00000042cc18723c */ /* 0x000fe20000041814 */
[----:B------:R-:W-:Y:S07]  /*2c80*/  LDSM.16.M88.4 R64, [R135+0x14900] ;  /* 0x014900008740783b */ /* 0x000fee0000000200 */
[C---:B--2---:R-:W-:Y:S08]  /*2c90*/  HMMA.16816.F32.BF16 R20, R208.reuse, R36, R16 ;  /* 0x00000024d014723c */ /* 0x044ff00000041810 */
[C---:B------:R-:W-:Y:S01]  /*2ca0*/  HMMA.16816.F32.BF16 R16, R208.reuse, R38, R12 ;  /* 0x00000026d010723c */ /* 0x040fe2000004180c */
[----:B------:R-:W2:Y:S07]  /*2cb0*/  LDSM.16.M88.4 R36, [R241+0x14100] ;  /* 0x01410000f124783b */ /* 0x000eae0000000200 */
[C---:B------:R-:W-:Y:S08]  /*2cc0*/  HMMA.16816.F32.BF16 R12, R208.reuse, R48, R8 ;  /* 0x00000030d00c723c */ /* 0x040ff00000041808 */
[C---:B------:R-:W-:Y:S01]  /*2cd0*/  HMMA.16816.F32.BF16 R8, R208.reuse, R50, R28 ;  /* 0x00000032d008723c */ /* 0x040fe2000004181c */
[----:B------:R-:W-:Y:S07]  /*2ce0*/  LDSM.16.M88.4 R48, [R242+0x4800] ;  /* 0x00480000f230783b */ /* 0x000fee0000000200 */
[----:B------:R-:W-:Y:S08]  /*2cf0*/  HMMA.16816.F32.BF16 R32, R208, R60, R32 ;  /* 0x0000003cd020723c */ /* 0x000ff00000041820 */
[----:B-1----:R-:W-:Y:S08]  /*2d00*/  HMMA.16816.F32.BF16 R28, R212, R44, R20 ;  /* 0x0000002cd41c723c */ /* 0x002ff00000041814 */
[----:B------:R-:W-:Y:S01]  /*2d10*/  HMMA.16816.F32.BF16 R24, R208, R62, R24 ;  /* 0x0000003ed018723c */ /* 0x000fe20000041818 */
[----:B------:R-:W1:Y:S07]  /*2d20*/  LDSM.16.M88.4 R60, [R238+0x4000] ;  /* 0x00400000ee3c783b */ /* 0x000e6e0000000200 */
[C---:B------:R-:W-:Y:S01]  /*2d30*/  HMMA.16816.F32.BF16 R20, R212.reuse, R46, R16 ;  /* 0x0000002ed414723c */ /* 0x040fe20000041810 */
[----:B------:R-:W3:Y:S07]  /*2d40*/  LDSM.16.M88.4 R44, [R135+0x15100] ;  /* 0x01510000872c783b */ /* 0x000eee0000000200 */
[C---:B----4-:R-:W-:Y:S08]  /*2d50*/  HMMA.16816.F32.BF16 R16, R212.reuse, R56, R12 ;  /* 0x00000038d410723c */ /* 0x050ff0000004180c */
[C---:B------:R-:W-:Y:S01]  /*2d60*/  HMMA.16816.F32.BF16 R12, R212.reuse, R58, R8 ;  /* 0x0000003ad40c723c */ /* 0x040fe20000041808 */
[----:B------:R-:W-:Y:S07]  /*2d70*/  LDSM.16.M88.4 R56, [R242+0x5000] ;  /* 0x00500000f238783b */ /* 0x000fee0000000200 */
[----:B--2---:R-:W-:Y:S08]  /*2d80*/  HMMA.16816.F32.BF16 R8, R212, R36, R32 ;  /* 0x00000024d408723c */ /* 0x004ff00000041820 */
[----:B------:R-:W-:Y:S08]  /*2d90*/  HMMA.16816.F32.BF16 R28, R216, R40, R28 ;  /* 0x00000028d81c723c */ /* 0x000ff0000004181c */
[----:B------:R-:W-:Y:S08]  /*2da0*/  HMMA.16816.F32.BF16 R36, R212, R38, R24 ;  /* 0x00000026d424723c */ /* 0x000ff00000041818 */
[C---:B------:R-:W-:Y:S01]  /*2db0*/  HMMA.16816.F32.BF16 R32, R216.reuse, R42, R20 ;  /* 0x0000002ad820723c */ /* 0x040fe20000041814 */
[----:B------:R-:W2:Y:S07]  /*2dc0*/  LDSM.16.M88.4 R40, [R135+0x15900] ;  /* 0x015900008728783b */ /* 0x000eae0000000200 */
[C---:B------:R-:W-:Y:S08]  /*2dd0*/  HMMA.16816.F32.BF16 R24, R216.reuse, R52, R16 ;  /* 0x00000034d818723c */ /* 0x040ff00000041810 */
[----:B-1----:R-:W-:Y:S08]  /*2de0*/  HMMA.16816.F32.BF16 R16, R216, R60, R8 ;  /* 0x0000003cd810723c */ /* 0x002ff00000041808 */
[----:B------:R-:W-:Y:S08]  /*2df0*/  HMMA.16816.F32.BF16 R8, R220, R64, R28 ;  /* 0x00000040dc08723c */ /* 0x000ff0000004181c */
[C---:B------:R-:W-:Y:S01]  /*2e00*/  HMMA.16816.F32.BF16 R20, R216.reuse, R54, R12 ;  /* 0x00000036d814723c */ /* 0x040fe2000004180c */
[----:B------:R-:W-:Y:S07]  /*2e10*/  LDSM.16.M88.4 R52, [R241+0x15900] ;  /* 0x01590000f134783b */ /* 0x000fee0000000200 */
[----:B------:R-:W-:Y:S01]  /*2e20*/  HMMA.16816.F32.BF16 R12, R216, R62, R36 ;  /* 0x0000003ed80c723c */ /* 0x000fe20000041824 */
[----:B------:R-:W1:Y:S04]  /*2e30*/  LDSM.16.M88.4 R36, [R242+0x5800] ;  /* 0x00580000f224783b */ /* 0x000e680000000200 */
[----:B------:R-:W-:Y:S03]  /*2e40*/  LDSM.16.M88.4 R60, [R241+0x15100] ;  /* 0x01510000f13c783b */ /* 0x000fe60000000200 */
[----:B------:R-:W-:Y:S01]  /*2e50*/  HMMA.16816.F32.BF16 R32, R220, R66, R32 ;  /* 0x00000042dc20723c */ /* 0x000fe20000041820 */
[----:B------:R-:W4:Y:S07]  /*2e60*/  LDSM.16.M88.4 R64, [R238+0x4800] ;  /* 0x00480000ee40783b */ /* 0x000f2e0000000200 */
[----:B------:R-:W-:Y:S08]  /*2e70*/  HMMA.16816.F32.BF16 R8, R224, R48, R8 ;  /* 0x00000030e008723c */ /* 0x000ff00000041808 */
[C---:B---3--:R-:W-:Y:S08]  /*2e80*/  HMMA.16816.F32.BF16 R28, R220.reuse, R44, R24 ;  /* 0x0000002cdc1c723c */ /* 0x048ff00000041818 */
[C---:B------:R-:W-:Y:S08]  /*2e90*/  HMMA.16816.F32.BF16 R44, R220.reuse, R46, R20 ;  /* 0x0000002edc2c723c */ /* 0x040ff00000041814 */
[C---:B--2---:R-:W-:Y:S08]  /*2ea0*/  HMMA.16816.F32.BF16 R24, R220.reuse, R40, R16 ;  /* 0x00000028dc18723c */ /* 0x044ff00000041810 */
[----:B------:R-:W-:Y:S08]  /*2eb0*/  HMMA.16816.F32.BF16 R20, R220, R42, R12 ;  /* 0x0000002adc14723c */ /* 0x000ff0000004180c */
[----:B------:R-:W-:Y:S01]  /*2ec0*/  HMMA.16816.F32.BF16 R16, R224, R50, R32 ;  /* 0x00000032e010723c */ /* 0x000fe20000041820 */
[----:B------:R-:W2:Y:S07]  /*2ed0*/  LDSM.16.M88.4 R48, [R238+0x5000] ;  /* 0x00500000ee30783b */ /* 0x000eae0000000200 */
[----:B------:R-:W-:Y:S08]  /*2ee0*/  HMMA.16816.F32.BF16 R8, R228, R68, R8 ;  /* 0x00000044e408723c */ /* 0x000ff00000041808 */
[----:B------:R-:W-:Y:S01]  /*2ef0*/  HMMA.16816.F32.BF16 R12, R224, R56, R28 ;  /* 0x00000038e00c723c */ /* 0x000fe2000004181c */
[----:B------:R-:W3:Y:S01]  /*2f00*/  LDSM.16.M88.4 R28, [R238+0x5800] ;  /* 0x00580000ee1c783b */ /* 0x000ee20000000200 */
[----:B------:R-:W-:-:S06]  /*2f10*/  DEPBAR.LE SB0, 0x0 ;  /* 0x000080000000791a */ /* 0x000fcc0000000000 */
[C---:B-1----:R-:W-:Y:S08]  /*2f20*/  HMMA.16816.F32.BF16 R40, R224.reuse, R36, R24 ;  /* 0x00000024e028723c */ /* 0x042ff00000041818 */
[----:B------:R-:W-:Y:S08]  /*2f30*/  HMMA.16816.F32.BF16 R36, R224, R38, R20 ;  /* 0x00000026e024723c */ /* 0x000ff00000041814 */
[----:B------:R-:W-:Y:S08]  /*2f40*/  HMMA.16816.F32.BF16 R32, R228, R70, R16 ;  /* 0x00000046e420723c */ /* 0x000ff00000041810 */
[----:B------:R-:W-:Y:S08]  /*2f50*/  HMMA.16816.F32.BF16 R44, R224, R58, R44 ;  /* 0x0000003ae02c723c */ /* 0x000ff0000004182c */
[----:B----4-:R-:W-:Y:S08]  /*2f60*/  HMMA.16816.F32.BF16 R8, R232, R64, R8 ;  /* 0x00000040e808723c */ /* 0x010ff00000041808 */
[C---:B------:R-:W-:Y:S08]  /*2f70*/  HMMA.16816.F32.BF16 R24, R228.reuse, R60, R12 ;  /* 0x0000003ce418723c */ /* 0x040ff0000004180c */
[----:B------:R-:W-:Y:S08]  /*2f80*/  HMMA.16816.F32.BF16 R12, R228, R54, R36 ;  /* 0x00000036e40c723c */ /* 0x000ff00000041824 */
[----:B------:R-:W-:Y:S01]  /*2f90*/  HMMA.16816.F32.BF16 R36, R232, R66, R32 ;  /* 0x00000042e824723c */ /* 0x000fe20000041820 */
[----:B------:R-:W-:-:S02]  /*2fa0*/  FMUL.FTZ R2, R10, c[0x0][0x320] ;  /* 0x0000c8000a027a20 */ /* 0x000fc40000410000 */
[----:B------:R-:W-:Y:S02]  /*2fb0*/  FMUL.FTZ R8, R8, c[0x0][0x320] ;  /* 0x0000c80008087a20 */ /* 0x000fe40000410000 */
[----:B------:R-:W-:Y:S02]  /*2fc0*/  FMUL.FTZ R9, R9, c[0x0][0x320] ;  /* 0x0000c80009097a20 */ /* 0x000fe40000410000 */
[----:B------:R-:W-:Y:S01]  /*2fd0*/  FMUL.FTZ R11, R11, c[0x0][0x320] ;  /* 0x0000c8000b0b7a20 */ /* 0x000fe20000410000 */
[C---:B------:R-:W-:Y:S01]  /*2fe0*/  HMMA.16816.F32.BF16 R20, R228.reuse, R62, R44 ;  /* 0x0000003ee414723c */ /* 0x040fe2000004182c */
[----:B------:R1:W4:Y:S07]  /*2ff0*/  MUFU.TANH R45, R2 ;  /* 0x00000002002d7308 */ /* 0x00032e0000002400 */
[----:B------:R-:W-:Y:S01]  /*3000*/  HMMA.16816.F32.BF16 R16, R228, R52, R40 ;  /* 0x00000034e410723c */ /* 0x000fe20000041828 */
[----:B------:R-:W3:Y:S07]  /*3010*/  MUFU.TANH R44, R11 ;  /* 0x0000000b002c7308 */ /* 0x000eee0000002400 */
[C---:B--2---:R-:W-:Y:S01]  /*3020*/  HMMA.16816.F32.BF16 R40, R232.reuse, R48, R24 ;  /* 0x00000030e828723c */ /* 0x044fe20000041818 */
[----:B-1----:R-:W-:Y:S01]  /*3030*/  FMUL.FTZ R2, R36, c[0x0][0x320] ;  /* 0x0000c80024027a20 */ /* 0x002fe20000410000 */
[----:B------:R-:W1:Y:S06]  /*3040*/  MUFU.TANH R24, R8 ;  /* 0x0000000800187308 */ /* 0x000e6c0000002400 */
[C---:B------:R-:W-:Y:S02]  /*3050*/  HMMA.16816.F32.BF16 R48, R232.reuse, R50, R20 ;  /* 0x00000032e830723c */ /* 0x040fe40000041814 */
[----:B------:R2:W1:Y:S06]  /*3060*/  MUFU.TANH R20, R2 ;  /* 0x0000000200147308 */ /* 0x00046c0000002400 */
[C---:B---3--:R-:W-:Y:S02]  /*3070*/  HMMA.16816.F32.BF16 R32, R232.reuse, R28, R16 ;  /* 0x0000001ce820723c */ /* 0x048fe40000041810 */
[----:B------:R3:W1:Y:S06]  /*3080*/  MUFU.TANH R21, R9 ;  /* 0x0000000900157308 */ /* 0x00066c0000002400 */
[----:B------:R-:W-:Y:S01]  /*3090*/  HMMA.16816.F32.BF16 R28, R232, R30, R12 ;  /* 0x0000001ee81c723c */ /* 0x000fe2000004180c */
[----:B--2---:R-:W-:-:S04]  /*30a0*/  FMUL.FTZ R2, R37, c[0x0][0x320] ;  /* 0x0000c80025027a20 */ /* 0x004fc80000410000 */
[----:B------:R3:W2:Y:S01]  /*30b0*/  MUFU.TANH R19, R2 ;  /* 0x0000000200137308 */ /* 0x0006a20000002400 */
[----:B------:R-:W-:Y:S06]  /*30c0*/  BAR.SYNC.DEFER_BLOCKING 0x0 ;  /* 0x0000000000007b1d */ /* 0x000fec0000010000 */
[----:B------:R-:W-:Y:S05]  /*30d0*/  @P0 BRA `(.L_x_334) ;  /* 0x000001f000000947 */ /* 0x000fea0003800000 */
[----:B-1-34-:R-:W-:Y:S01]  /*30e0*/  IADD3 R2, -R77, 0x30, RZ ;  /* 0x000000304d027810 */ /* 0x01afe20007ffe1ff */
[----:B------:R-:W-:Y:S01]  /*30f0*/  UIADD3 UR5, UR8, -0x2, URZ ;  /* 0xfffffffe08057890 */ /* 0x000fe2000fffe03f */
[----:B------:R-:W-:Y:S02]  /*3100*/  IMAD.U32 R5, RZ, RZ, UR15 ;  /* 0x0000000fff057e24 */ /* 0x000fe4000f8e00ff */
[----:B------:R-:W-:Y:S01]  /*3110*/  ISETP.GE.AND P0, PT, R2, 0x21, PT ;  /* 0x000000210200780c */ /* 0x000fe20003f06270 */
[----:B------:R-:W-:Y:S01]  /*3120*/  USHF.R.S32.HI UR4, URZ, 0x1f, UR5 ;  /* 0x0000001f3f047899 */ /* 0x000fe20008011405 */
[----:B------:R-:W-:Y:S01]  /*3130*/  IMAD.U32 R7, RZ, RZ, UR6 ;  /* 0x00000006ff077e24 */ /* 0x000fe2000f8e00ff */
[----:B------:R-:W-:-:S02]  /*3140*/  UIMAD UR21, UR21, UR5, URZ ;  /* 0x00000005151572a4 */ /* 0x000fc4000f8e023f */
[----:B------:R-:W-:Y:S02]  /*3150*/  UIMAD.WIDE.U32 UR22, UR26, UR5, URZ ;  /* 0x000000051a1672a5 */ /* 0x000fe4000f8e003f */
[----:B------:R-:W-:-:S04]  /*3160*/  UIMAD UR4, UR4, UR26, UR21 ;  /* 0x0000001a040472a4 */ /* 0x000fc8000f8e0215 */
[----:B------:R-:W-:Y:S02]  /*3170*/  UIADD3 UR4, UR23, UR4, URZ ;  /* 0x0000000417047290 */ /* 0x000fe4000fffe03f */
[----:B------:R-:W-:-:S04]  /*3180*/  @P0 IADD3 R5, P2, P1, R80, UR22, R5 ;  /* 0x0000001650050c10 */ /* 0x000fc8000f95e005 */
[----:B------:R-:W-:Y:S02]  /*3190*/  @P0 IADD3.X R7, R79, UR4, R7, P2, P1 ;  /* 0x000000044f070c10 */ /* 0x000fe400097e2407 */
[----:B------:R-:W-:-:S13]  /*31a0*/  ISETP.GE.AND P1, PT, R2, 0x1, PT ;  /* 0x000000010200780c */ /* 0x000fda0003f26270 */
[----:B------:R-:W-:-:S04]  /*31b0*/  @P1 IADD3 R2, P2, R80, UR22, RZ ;  /* 0x0000001650021c10 */ /* 0x000fc8000ff5e0ff */
[----:B------:R-:W-:Y:S02]  /*31c0*/  @P1 IADD3.X R6, R79, UR4, RZ, P2, !PT ;  /* 0x000000044f061c10 */ /* 0x000fe400097fe4ff */
[----:B------:R-:W-:-:S04]  /*31d0*/  @P1 LEA R8, P2, R2, c[0x0][0x1c8], 0x1 ;  /* 0x0000720002081a11 */ /* 0x000fc800078408ff */
[----:B------:R-:W-:Y:S02]  /*31e0*/  @P1 LEA.HI.X R9, R2, c[0x0][0x1cc], R6, 0x1, P2 ;  /* 0x0000730002091a11 */ /* 0x000fe400010f0c06 */
[----:B------:R-:W-:-:S03]  /*31f0*/  @P0 LEA R6, P2, R5, c[0x0][0x1c8], 0x1 ;  /* 0x0000720005060a11 */ /* 0x000fc600078408ff */
[----:B------:R-:W-:Y:S01]  /*3200*/  @!PT LDS RZ, [RZ] ;  /* 0x00000000fffff984 */ /* 0x000fe20000000800 */
[----:B------:R-:W-:Y:S01]  /*3210*/  @!PT LDS RZ, [RZ] ;  /* 0x00000000fffff984 */ /* 0x000fe20000000800 */
[----:B------:R-:W-:Y:S01]  /*3220*/  @!PT LDS RZ, [RZ] ;  /* 0x00000000fffff984 */ /* 0x000fe20000000800 */
[----:B------:R1:W-:Y:S01]  /*3230*/  @P1 LDGSTS.E.BYPASS.LTC128B.128 [R76+0x10100], [R8.64], !P6 ;  /* 0x10100000084c1fae */ /* 0x0003e2000f101d50 */
[----:B------:R-:W-:Y:S02]  /*3240*/  @P0 LEA.HI.X R7, R5, c[0x0][0x1cc], R7, 0x1, P2 ;  /* 0x0000730005070a11 */ /* 0x000fe400010f0c07 */
[----:B------:R-:W-:-:S13]  /*3250*/  LOP3.LUT P2, RZ, R133, 0x1, RZ, 0xc0, !PT ;  /* 0x0000000185ff7812 */ /* 0x000fda000784c0ff */
[----:B------:R1:W-:Y:S04]  /*3260*/  @P1 LDGSTS.E.BYPASS.LTC128B.128 [R76+0x11900], [R8.64+0x80], !P2 ;  /* 0x11900080084c1fae */ /* 0x0003e8000d101d50 */
[----:B------:R1:W-:Y:S04]  /*3270*/  @P1 LDGSTS.E.BYPASS.LTC128B.128 [R76+0x13100], [R8.64+0x100], !P5 ;  /* 0x13100100084c1fae */ /* 0x0003e8000e901d50 */
[----:B------:R1:W-:Y:S04]  /*3280*/  @P1 LDGSTS.E.BYPASS.LTC128B.128 [R76+0x14900], [R8.64+0x180], !P4 ;  /* 0x14900180084c1fae */ /* 0x0003e8000e101d50 */
[----:B------:R1:W-:Y:S04]  /*3290*/  @P0 LDGSTS.E.BYPASS.LTC128B.128 [R76+0x11100], [R6.64], !P6 ;  /* 0x11100000064c0fae */ /* 0x0003e8000f101d50 */
[----:B------:R1:W-:Y:S04]  /*32a0*/  @P0 LDGSTS.E.BYPASS.LTC128B.128 [R76+0x12900], [R6.64+0x80], !P2 ;  /* 0x12900080064c0fae */ /* 0x0003e8000d101d50 */
[----:B------:R1:W-:Y:S04]  /*32b0*/  @P0 LDGSTS.E.BYPASS.LTC128B.128 [R76+0x14100], [R6.64+0x100], !P5 ;  /* 0x14100100064c0fae */ /* 0x0003e8000e901d50 */
[----:B------:R1:W-:Y:S02]  /*32c0*/  @P0 LDGSTS.E.BYPASS.LTC128B.128 [R76+0x15900], [R6.64+0x180], !P4 ;  /* 0x15900180064c0fae */ /* 0x0003e4000e101d50 */
.L_x_334:
[----:B-1--4-:R-:W-:Y:S01]  /*32d0*/  SHF.R.S32.HI R7, RZ, 0x1f, R73 ;  /* 0x0000001fff077819 */ /* 0x012fe20000011449 */
[----:B------:R-:W-:Y:S01]  /*32e0*/  FMUL.FTZ R5, R41, c[0x0][0x320] ;  /* 0x0000c80029057a20 */ /* 0x000fe20000410000 */
[----:B---3--:R-:W-:Y:S01]  /*32f0*/  LOP3.LUT R2, R74, 0xffffffe0, RZ, 0xc0, !PT ;  /* 0xffffffe04a027812 */ /* 0x008fe200078ec0ff */
[----:B------:R-:W-:Y:S01]  /*3300*/  UISETP.NE.AND UP1, UPT, UR14, URZ, UPT ;  /* 0x0000003f0e00728c */ /* 0x000fe2000bf25270 */
[----:B------:R-:W-:Y:S01]  /*3310*/  LEA.HI R6, R75, R132, RZ, 0x2 ;  /* 0x000000844b067211 */ /* 0x000fe200078f10ff */
[----:B------:R1:W3:Y:S01]  /*3320*/  MUFU.TANH R17, R5 ;  /* 0x0000000500117308 */ /* 0x0002e20000002400 */
[----:B------:R-:W-:Y:S01]  /*3330*/  LEA.HI R7, R7, R73, RZ, 0x3 ;  /* 0x0000004907077211 */ /* 0x000fe200078f18ff */
[----:B------:R-:W-:Y:S01]  /*3340*/  IMAD.IADD R2, R132, 0x1, -R2 ;  /* 0x0000000184027824 */ /* 0x000fe200078e0a02 */
[----:B------:R-:W-:Y:S01]  /*3350*/  LOP3.LUT R6, R6, 0xfffffffc, RZ, 0xc0, !PT ;  /* 0xfffffffc06067812 */ /* 0x000fe200078ec0ff */
[----:B------:R-:W-:Y:S01]  /*3360*/  UISETP.NE.AND UP0, UPT, UR13, URZ, UPT ;  /* 0x0000003f0d00728c */ /* 0x000fe2000bf05270 */
[----:B------:R-:W-:Y:S01]  /*3370*/  LOP3.LUT R8, R7, 0xffffff8, RZ, 0xc0, !PT ;  /* 0x0ffffff807087812 */ /* 0x000fe200078ec0ff */
[----:B------:R-:W-:Y:S01]  /*3380*/  FMUL.FTZ R7, R48, c[0x0][0x320] ;  /* 0x0000c80030077a20 */ /* 0x000fe20000410000 */
[----:B------:R-:W-:Y:S01]  /*3390*/  SHF.R.S32.HI R10, RZ, 0x1f, R2 ;  /* 0x0000001fff0a7819 */ /* 0x000fe20000011402 */
[----:B------:R-:W-:Y:S01]  /*33a0*/  ULDC UR7, c[0x0][0x324] ;  /* 0x0000c90000077ab9 */ /* 0x000fe20000000800 */
[----:B------:R-:W-:Y:S01]  /*33b0*/  PLOP3.LUT P1, PT, PT, PT, UP1, 0x80, 0x0 ;  /* 0x000000000000781c */ /* 0x000fe20003f2f018 */
[----:B------:R-:W-:Y:S01]  /*33c0*/  IMAD.IADD R9, R73, 0x1, -R8 ;  /* 0x0000000149097824 */ /* 0x000fe200078e0a08 */
[----:B------:R4:W2:Y:S01]  /*33d0*/  MUFU.TANH R15, R7 ;  /* 0x00000007000f7308 */ /* 0x0008a20000002400 */
[----:B------:R-:W-:Y:S01]  /*33e0*/  PLOP3.LUT P0, PT, PT, PT, UP1, 0x80, 0x0 ;  /* 0x000000000000781c */ /* 0x000fe20003f0f018 */
[----:B------:R-:W-:Y:S01]  /*33f0*/  ULOP3.LUT UR7, URZ, UR7, URZ, 0x33, !UPT ;  /* 0x000000073f077292 */ /* 0x000fe2000f8e333f */
[----:B------:R-:W0:Y:S01]  /*3400*/  LDGDEPBAR ;  /* 0x00000000000079af */ /* 0x000e220000000000 */
[----:B-1----:R-:W-:Y:S01]  /*3410*/  IMAD.IADD R5, R132, 0x1, -R6 ;  /* 0x0000000184057824 */ /* 0x002fe200078e0a06 */
[----:B------:R-:W-:Y:S01]  /*3420*/  LEA.HI R6, R10, R2, RZ, 0x2 ;  /* 0x000000020a067211 */ /* 0x000fe200078f10ff */
[----:B------:R-:W-:-:S03]  /*3430*/  FMUL.FTZ R10, R49, c[0x0][0x320] ;  /* 0x0000c800310a7a20 */ /* 0x000fc60000410000 */
[----:B------:R-:W-:Y:S01]  /*3440*/  LEA.HI R8, R5, R5, RZ, 0x1 ;  /* 0x0000000505087211 */ /* 0x000fe200078f08ff */
[----:B------:R-:W1:Y:S03]  /*3450*/  MUFU.TANH R13, R10 ;  /* 0x0000000a000d7308 */ /* 0x000e660000002400 */
[----:B------:R-:W-:Y:S02]  /*3460*/  LOP3.LUT R8, R8, 0x1ffffffe, RZ, 0xc0, !PT ;  /* 0x1ffffffe08087812 */ /* 0x000fe400078ec0ff */
[----:B----4-:R-:W-:-:S03]  /*3470*/  LEA.HI.SX32 R7, R6, UR11, 0x1e ;  /* 0x0000000b06077c11 */ /* 0x010fc6000f8ff2ff */
[----:B------:R-:W-:Y:S02]  /*3480*/  IMAD.IADD R5, R5, 0x1, -R8 ;  /* 0x0000000105057824 */ /* 0x000fe400078e0a08 */
[----:B------:R-:W-:-:S04]  /*3490*/  IMAD R7, R9, 0x10, R7 ;  /* 0x0000001009077824 */ /* 0x000fc800078e0207 */
[----:B------:R-:W-:Y:S02]  /*34a0*/  IMAD R11, R5, 0x8, R7 ;  /* 0x00000008050b7824 */ /* 0x000fe400078e0207 */
[----:B------:R-:W-:Y:S02]  /*34b0*/  FMUL.FTZ R5, R32, c[0x0][0x320] ;  /* 0x0000c80020057a20 */ /* 0x000fe40000410000 */
[----:B------:R-:W-:Y:S01]  /*34c0*/  @P1 IMAD.HI.U32 R8, R11, c[0x0][0x2c8], RZ ;  /* 0x0000b2000b081a27 */ /* 0x000fe200078e00ff */
[----:B------:R4:W-:Y:S01]  /*34d0*/  STL [R1+0x84], R11 ;  /* 0x0000840b01007387 */ /* 0x0009e20000100800 */
[----:B------:R5:W1:Y:S02]  /*34e0*/  MUFU.TANH R27, R5 ;  /* 0x00000005001b7308 */ /* 0x000a640000002400 */
[----:B------:R-:W-:Y:S01]  /*34f0*/  IMAD.MOV.U32 R7, RZ, RZ, R11 ;  /* 0x000000ffff077224 */ /* 0x000fe200078e000b */
[----:B------:R-:W-:Y:S01]  /*3500*/  @P0 SHF.R.U32.HI R7, RZ, c[0x0][0x2cc], R8 ;  /* 0x0000b300ff070a19 */ /* 0x000fe20000011608 */
[----:B------:R-:W-:Y:S01]  /*3510*/  FMUL.FTZ R8, R29, c[0x0][0x320] ;  /* 0x0000c8001d087a20 */ /* 0x000fe20000410000 */
[----:B------:R-:W-:-:S03]  /*3520*/  PLOP3.LUT P0, PT, PT, PT, UP0, 0x40, 0x0 ;  /* 0x000000000000781c */ /* 0x000fc60003f0e808 */
[----:B------:R-:W1:Y:S01]  /*3530*/  MUFU.TANH R25, R8 ;  /* 0x0000000800197308 */ /* 0x000e620000002400 */
[----:B-----5:R-:W-:-:S07]  /*3540*/  FMUL.FTZ R5, R28, c[0x0][0x320] ;  /* 0x0000c8001c057a20 */ /* 0x020fce0000410000 */
[----:B------:R5:W1:Y:S02]  /*3550*/  MUFU.TANH R26, R5 ;  /* 0x00000005001a7308 */ /* 0x000a640000002400 */
[----:B-----5:R-:W-:Y:S02]  /*3560*/  LOP3.LUT R5, R6, 0x7ffffffc, RZ, 0xc0, !PT ;  /* 0x7ffffffc06057812 */ /* 0x020fe400078ec0ff */
[----:B------:R-:W5:Y:S03]  /*3570*/  SHFL.IDX PT, R6, R7, RZ, 0x1c1f ;  /* 0x001c1fff07067589 */ /* 0x000f6600000e0000 */
[----:B------:R-:W-:Y:S02]  /*3580*/  IMAD.IADD R8, R2, 0x1, -R5 ;  /* 0x0000000102087824 */ /* 0x000fe400078e0a05 */
[----:B------:R-:W-:Y:S02]  /*3590*/  IMAD.U32 R2, RZ, RZ, UR18 ;  /* 0x00000012ff027e24 */ /* 0x000fe4000f8e00ff */
[----:B----4-:R-:W-:-:S02]  /*35a0*/  IMAD.SHL.U32 R11, R8, 0x2, RZ ;  /* 0x00000002080b7824 */ /* 0x010fc400078e00ff */
[----:B------:R-:W-:-:S03]  /*35b0*/  FMUL.FTZ R5, R40, c[0x0][0x320] ;  /* 0x0000c80028057a20 */ /* 0x000fc60000410000 */
[C---:B------:R-:W-:Y:S01]  /*35c0*/  IADD3 R2, -R11.reuse, 0x1, R2 ;  /* 0x000000010b027810 */ /* 0x040fe20007ffe102 */
[----:B------:R4:W1:Y:S01]  /*35d0*/  MUFU.TANH R18, R5 ;  /* 0x0000000500127308 */ /* 0x0008620000002400 */
[----:B------:R-:W-:Y:S01]  /*35e0*/  IADD3 R9, -R11, c[0x0][0x1d0], R72 ;  /* 0x000074000b097a10 */ /* 0x000fe20007ffe148 */
[----:B------:R1:W-:Y:S01]  /*35f0*/  STL [R1+0x7c], R11 ;  /* 0x00007c0b01007387 */ /* 0x0003e20000100800 */
[----:B------:R-:W-:-:S04]  /*3600*/  IADD3 R2, R2, -c[0x0][0x168], RZ ;  /* 0x80005a0002027a10 */ /* 0x000fc80007ffe0ff */
[C---:B------:R-:W-:Y:S02]  /*3610*/  IADD3 R8, R2.reuse, c[0x0][0x328], RZ ;  /* 0x0000ca0002087a10 */ /* 0x040fe40007ffe0ff */
[----:B------:R-:W-:-:S05]  /*3620*/  IADD3 R10, R2, UR7, RZ ;  /* 0x00000007020a7c10 */ /* 0x000fca000fffe0ff */
[----:B-----5:R-:W-:Y:S02]  /*3630*/  IMAD.IADD R2, R10, 0x1, R6 ;  /* 0x000000010a027824 */ /* 0x020fe400078e0206 */
[----:B----4-:R-:W-:-:S04]  /*3640*/  FMUL.FTZ R5, R33, c[0x0][0x320] ;  /* 0x0000c80021057a20 */ /* 0x010fc80000410000 */
[----:B------:R4:W2:Y:S01]  /*3650*/  MUFU.TANH R23, R5 ;  /* 0x0000000500177308 */ /* 0x0008a20000002400 */
[----:B-1----:R-:W-:Y:S01]  /*3660*/  IADD3 R11, -R11, UR19, RZ ;  /* 0x000000130b0b7c10 */ /* 0x002fe2000fffe1ff */
[----:B----4-:R-:W-:-:S05]  /*3670*/  IMAD.IADD R5, R8, 0x1, R6 ;  /* 0x0000000108057824 */ /* 0x010fca00078e0206 */
[----:B------:R-:W-:Y:S01]  /*3680*/  IMNMX R5, R5, R9, PT ;  /* 0x0000000905057217 */ /* 0x000fe20003800200 */
[----:B------:R-:W-:Y:S05]  /*3690*/  @P0 BRA `(.L_x_335) ;  /* 0x0000015000000947 */ /* 0x000fea0003800000 */
[----:B--23--:R-:W-:Y:S01]  /*36a0*/  IADD3 R6, R6, c[0x0][0x1d0], RZ ;  /* 0x0000740006067a10 */ /* 0x00cfe20007ffe0ff */
[----:B------:R-:W-:Y:S03]  /*36b0*/  BSSY B0, `(.L_x_336) ;  /* 0x000000f000007945 */ /* 0x000fe60003800000 */
[----:B------:R-:W-:-:S04]  /*36c0*/  IADD3 R6, R6, -c[0x0][0x168], RZ ;  /* 0x80005a0006067a10 */ /* 0x000fc80007ffe0ff */
[----:B------:R-:W-:-:S13]  /*36d0*/  ISETP.GT.AND P0, PT, R6, -0x1, PT ;  /* 0xffffffff0600780c */ /* 0x000fda0003f04270 */
[----:B------:R-:W-:Y:S05]  /*36e0*/  @P0 BRA `(.L_x_337) ;  /* 0x0000007000000947 */ /* 0x000fea0003800000 */
[----:B------:R-:W-:Y:S01]  /*36f0*/  IMAD.MOV.U32 R12, RZ, RZ, c[0x0][0x32c] ;  /* 0x0000cb00ff0c7624 */ /* 0x000fe200078e00ff */
[----:B------:R-:W-:-:S04]  /*3700*/  LOP3.LUT R6, RZ, R6, RZ, 0x33, !PT ;  /* 0x00000006ff067212 */ /* 0x000fc800078e33ff */
[----:B------:R-:W-:-:S13]  /*3710*/  ISETP.NE.AND P0, PT, R12, 0x1, PT ;  /* 0x000000010c00780c */ /* 0x000fda0003f05270 */
[----:B------:R-:W-:-:S05]  /*3720*/  @P0 IMAD.HI.U32 R12, R6, c[0x0][0x330], RZ ;  /* 0x0000cc00060c0a27 */ /* 0x000fca00078e00ff */
[----:B------:R-:W-:-:S04]  /*3730*/  @P0 SHF.R.U32.HI R6, RZ, c[0x0][0x334], R12 ;  /* 0x0000cd00ff060a19 */ /* 0x000fc8000001160c */
[----:B------:R-:W-:Y:S01]  /*3740*/  LOP3.LUT R6, RZ, R6, RZ, 0x33, !PT ;  /* 0x00000006ff067212 */ /* 0x000fe200078e33ff */
[----:B------:R-:W-:Y:S05]  /*3750*/  BRA `(.L_x_338) ;  /* 0x0000004000007947 */ /* 0x000fea0003800000 */
.L_x_337:
[----:B------:R-:W-:-:S04]  /*3760*/  MOV R12, c[0x0][0x32c] ;  /* 0x0000cb00000c7a02 */ /* 0x000fc80000000f00 */
[----:B------:R-:W-:-:S13]  /*3770*/  ISETP.NE.AND P0, PT, R12, 0x1, PT ;  /* 0x000000010c00780c */ /* 0x000fda0003f05270 */
[----:B------:R-:W-:-:S05]  /*3780*/  @P0 IMAD.HI.U32 R12, R6, c[0x0][0x330], RZ ;  /* 0x0000cc00060c0a27 */ /* 0x000fca00078e00ff */
[----:B------:R-:W-:Y:S02]  /*3790*/  @P0 SHF.R.U32.HI R6, RZ, c[0x0][0x334], R12 ;  /* 0x0000cd00ff060a19 */ /* 0x000fe4000001160c */
.L_x_338:
[----:B------:R-:W-:Y:S05]  /*37a0*/  BSYNC B0 ;  /* 0x0000000000007941 */ /* 0x000fea0003800000 */
.L_x_336:
[----:B------:R-:W-:-:S05]  /*37b0*/  IMAD R6, R6, c[0x0][0x32c], R11 ;  /* 0x0000cb0006067a24 */ /* 0x000fca00078e020b */
[----:B------:R-:W-:Y:S02]  /*37c0*/  IADD3 R12, R6, c[0x0][0x32c], RZ ;  /* 0x0000cb00060c7a10 */ /* 0x000fe40007ffe0ff */
[----:B------:R-:W-:Y:S02]  /*37d0*/  IMNMX R2, R2, R6, !PT ;  /* 0x0000000602027217 */ /* 0x000fe40007800200 */
[----:B------:R-:W-:Y:S02]  /*37e0*/  IMNMX R5, R5, R12, PT ;  /* 0x0000000c05057217 */ /* 0x000fe40003800200 */
.L_x_335:
[----:B--23--:R-:W-:Y:S01]  /*37f0*/  UISETP.GE.AND UP1, UPT, UR19, 0x1, UPT ;  /* 0x000000011300788c */ /* 0x00cfe2000bf26270 */
[----:B------:R-:W-:Y:S01]  /*3800*/  FMUL.FTZ R6, R34, c[0x0][0x320] ;  /* 0x0000c80022067a20 */ /* 0x000fe20000410000 */
[----:B------:R-:W-:Y:S01]  /*3810*/  UISETP.GE.AND UP0, UPT, UR19, 0x2, UPT ;  /* 0x000000021300788c */ /* 0x000fe2000bf06270 */
[----:B------:R-:W-:Y:S01]  /*3820*/  FMUL.FTZ R12, R39, c[0x0][0x320] ;  /* 0x0000c800270c7a20 */ /* 0x000fe20000410000 */
[----:B------:R-:W-:Y:S01]  /*3830*/  UP2UR UR21, UPR, URZ, 0x2 ;  /* 0x000000023f157883 */ /* 0x000fe20008000000 */
[----:B------:R1:W2:Y:S01]  /*3840*/  MUFU.TANH R34, R6 ;  /* 0x0000000600227308 */ /* 0x0002a20000002400 */
[----:B------:R-:W-:Y:S01]  /*3850*/  PLOP3.LUT P1, PT, PT, PT, UP1, 0x40, 0x0 ;  /* 0x000000000000781c */ /* 0x000fe20003f2e818 */
[----:B------:R-:W-:Y:S01]  /*3860*/  UP2UR UR20, UPR, URZ, 0x1 ;  /* 0x000000013f147883 */ /* 0x000fe20008000000 */
[----:B------:R-:W-:Y:S01]  /*3870*/  PLOP3.LUT P0, PT, PT, PT, UP0, 0x40, 0x0 ;  /* 0x000000000000781c */ /* 0x000fe20003f0e808 */
[----:B------:R-:W-:Y:S01]  /*3880*/  UISETP.GE.AND UP1, UPT, UR19, 0x9, UPT ;  /* 0x000000091300788c */ /* 0x000fe2000bf26270 */
[C---:B------:R-:W-:Y:S01]  /*3890*/  ISETP.GT.AND P1, PT, R2.reuse, RZ, P1 ;  /* 0x000000ff0200720c */ /* 0x040fe20000f24270 */
[----:B------:R-:W-:Y:S01]  /*38a0*/  UISETP.GE.AND UP0, UPT, UR19, 0xa, UPT ;  /* 0x0000000a1300788c */ /* 0x000fe2000bf06270 */
[----:B------:R-:W-:Y:S01]  /*38b0*/  ISETP.GT.AND P0, PT, R2, 0x1, P0 ;  /* 0x000000010200780c */ /* 0x000fe20000704270 */
[----:B------:R-:W-:Y:S01]  /*38c0*/  UISETP.GE.AND UP6, UPT, UR19, 0x12, UPT ;  /* 0x000000121300788c */ /* 0x000fe2000bfc6270 */
[C---:B------:R-:W-:Y:S01]  /*38d0*/  ISETP.LT.OR P1, PT, R5.reuse, 0x1, P1 ;  /* 0x000000010500780c */ /* 0x040fe20000f21670 */
[----:B------:R-:W-:Y:S01]  /*38e0*/  UP2UR UR5, UPR, URZ, 0x1 ;  /* 0x000000013f057883 */ /* 0x000fe20008000000 */
[----:B------:R-:W-:Y:S01]  /*38f0*/  ISETP.LT.OR P0, PT, R5, 0x2, P0 ;  /* 0x000000020500780c */ /* 0x000fe20000701670 */
[----:B------:R-:W-:Y:S01]  /*3900*/  UISETP.GE.AND UP5, UPT, UR19, 0x19, UPT ;  /* 0x000000191300788c */ /* 0x000fe2000bfa6270 */
[----:B------:R-:W-:Y:S01]  /*3910*/  FSEL R14, R24, -INF , !P1 ;  /* 0xff800000180e7808 */ /* 0x000fe20004800000 */
[----:B------:R-:W-:Y:S01]  /*3920*/  UISETP.GE.AND UP4, UPT, UR19, 0x1a, UPT ;  /* 0x0000001a1300788c */ /* 0x000fe2000bf86270 */
[----:B------:R-:W-:Y:S01]  /*3930*/  PLOP3.LUT P1, PT, PT, PT, UP1, 0x40, 0x0 ;  /* 0x000000000000781c */ /* 0x000fe20003f2e818 */
[----:B-1----:R-:W-:Y:S01]  /*3940*/  FMUL.FTZ R6, R35, c[0x0][0x320] ;  /* 0x0000c80023067a20 */ /* 0x002fe20000410000 */
[----:B------:R-:W-:Y:S01]  /*3950*/  FSEL R16, R21, -INF , !P0 ;  /* 0xff80000015107808 */ /* 0x000fe20004000000 */
[----:B------:R-:W-:Y:S01]  /*3960*/  UISETP.GE.AND UP3, UPT, UR19, 0x21, UPT ;  /* 0x000000211300788c */ /* 0x000fe2000bf66270 */
[----:B------:R-:W-:Y:S01]  /*3970*/  PLOP3.LUT P0, PT, PT, PT, UP0, 0x40, 0x0 ;  /* 0x000000000000781c */ /* 0x000fe20003f0e808 */
[----:B------:R-:W-:Y:S01]  /*3980*/  UISETP.GE.AND UP0, UPT, UR19, 0x11, UPT ;  /* 0x000000111300788c */ /* 0x000fe2000bf06270 */
[C---:B------:R-:W-:Y:S01]  /*3990*/  ISETP.GT.AND P1, PT, R2.reuse, 0x8, P1 ;  /* 0x000000080200780c */ /* 0x040fe20000f24270 */
[----:B------:R1:W3:Y:S01]  /*39a0*/  MUFU.TANH R33, R6 ;  /* 0x0000000600217308 */ /* 0x0002e20000002400 */
[----:B------:R-:W-:Y:S01]  /*39b0*/  ISETP.GT.AND P0, PT, R2, 0x9, P0 ;  /* 0x000000090200780c */ /* 0x000fe20000704270 */
[----:B------:R-:W-:Y:S01]  /*39c0*/  UISETP.GE.AND UP2, UPT, UR19, 0x22, UPT ;  /* 0x000000221300788c */ /* 0x000fe2000bf46270 */
[C---:B------:R-:W-:Y:S01]  /*39d0*/  ISETP.LT.OR P1, PT, R5.reuse, 0x9, P1 ;  /* 0x000000090500780c */ /* 0x040fe20000f21670 */
[----:B------:R-:W-:Y:S01]  /*39e0*/  UP2UR UR18, UPR, URZ, 0x2 ;  /* 0x000000023f127883 */ /* 0x000fe20008000000 */
[----:B------:R-:W-:Y:S01]  /*39f0*/  ISETP.LT.OR P0, PT, R5, 0xa, P0 ;  /* 0x0000000a0500780c */ /* 0x000fe20000701670 */
[----:B------:R-:W-:Y:S01]  /*3a00*/  UP2UR UR4, UPR, URZ, 0x1 ;  /* 0x000000013f047883 */ /* 0x000fe20008000000 */
[----:B------:R-:W-:Y:S01]  /*3a10*/  FSEL R20, R20, -INF , !P1 ;  /* 0xff80000014147808 */ /* 0x000fe20004800000 */
[----:B------:R-:W-:Y:S01]  /*3a20*/  UISETP.GE.AND UP1, UPT, UR19, 0x29, UPT ;  /* 0x000000291300788c */ /* 0x000fe2000bf26270 */
[----:B------:R-:W-:Y:S01]  /*3a30*/  PLOP3.LUT P1, PT, PT, PT, UP0, 0x40, 0x0 ;  /* 0x000000000000781c */ /* 0x000fe20003f2e808 */
[----:B------:R-:W-:Y:S01]  /*3a40*/  UISETP.GE.AND UP0, UPT, UR19, 0x2a, UPT ;  /* 0x0000002a1300788c */ /* 0x000fe2000bf06270 */
[----:B------:R-:W-:Y:S01]  /*3a50*/  FSEL R19, R19, -INF , !P0 ;  /* 0xff80000013137808 */ /* 0x000fe20004000000 */
[----:B------:R-:W-:Y:S01]  /*3a60*/  UP2UR UR22, UPR, URZ, 0x40 ;  /* 0x000000403f167883 */ /* 0x000fe20008000000 */
[----:B------:R-:W-:Y:S01]  /*3a70*/  PLOP3.LUT P0, PT, PT, PT, UP6, 0x40, 0x0 ;  /* 0x000000000000781c */ /* 0x000fe20003f0e868 */
[----:B------:R-:W-:Y:S01]  /*3a80*/  UISETP.NE.AND UP6, UPT, UR13, URZ, UPT ;  /* 0x0000003f0d00728c */ /* 0x000fe2000bfc5270 */
[C---:B------:R-:W-:Y:S01]  /*3a90*/  ISETP.GT.AND P1, PT, R2.reuse, 0x10, P1 ;  /* 0x000000100200780c */ /* 0x040fe20000f24270 */
[----:B-1----:R-:W-:Y:S01]  /*3aa0*/  FMUL.FTZ R6, R43, c[0x0][0x320] ;  /* 0x0000c8002b067a20 */ /* 0x002fe20000410000 */
[----:B------:R-:W-:-:S02]  /*3ab0*/  ISETP.GT.AND P0, PT, R2, 0x11, P0 ;  /* 0x000000110200780c */ /* 0x000fc40000704270 */
[C---:B------:R-:W-:Y:S01]  /*3ac0*/  ISETP.LT.OR P1, PT, R5.reuse, 0x11, P1 ;  /* 0x000000110500780c */ /* 0x040fe20000f21670 */
[----:B------:R1:W4:Y:S01]  /*3ad0*/  MUFU.TANH R28, R6 ;  /* 0x00000006001c7308 */ /* 0x0003220000002400 */
[----:B------:R-:W-:Y:S02]  /*3ae0*/  ISETP.LT.OR P0, PT, R5, 0x12, P0 ;  /* 0x000000120500780c */ /* 0x000fe40000701670 */
[----:B------:R-:W-:Y:S02]  /*3af0*/  FSEL R18, R18, -INF , !P1 ;  /* 0xff80000012127808 */ /* 0x000fe40004800000 */
[----:B------:R-:W-:Y:S02]  /*3b00*/  PLOP3.LUT P1, PT, PT, PT, UP5, 0x40, 0x0 ;  /* 0x000000000000781c */ /* 0x000fe40003f2e858 */
[----:B------:R-:W-:Y:S02]  /*3b10*/  FSEL R17, R17, -INF , !P0 ;  /* 0xff80000011117808 */ /* 0x000fe40004000000 */
[----:B------:R-:W-:-:S02]  /*3b20*/  PLOP3.LUT P0, PT, PT, PT, UP4, 0x40, 0x0 ;  /* 0x000000000000781c */ /* 0x000fc40003f0e848 */
[C---:B------:R-:W-:Y:S02]  /*3b30*/  ISETP.GT.AND P1, PT, R2.reuse, 0x18, P1 ;  /* 0x000000180200780c */ /* 0x040fe40000f24270 */
[----:B------:R-:W-:Y:S02]  /*3b40*/  ISETP.GT.AND P0, PT, R2, 0x19, P0 ;  /* 0x000000190200780c */ /* 0x000fe40000704270 */
[C---:B------:R-:W-:Y:S01]  /*3b50*/  ISETP.LT.OR P1, PT, R5.reuse, 0x19, P1 ;  /* 0x000000190500780c */ /* 0x040fe20000f21670 */
[----:B-1----:R-:W-:Y:S01]  /*3b60*/  FMUL.FTZ R6, R50, c[0x0][0x320] ;  /* 0x0000c80032067a20 */ /* 0x002fe20000410000 */
[----:B------:R-:W-:Y:S02]  /*3b70*/  ISETP.LT.OR P0, PT, R5, 0x1a, P0 ;  /* 0x0000001a0500780c */ /* 0x000fe40000701670 */
[----:B------:R-:W-:Y:S01]  /*3b80*/  FSEL R22, R15, -INF , !P1 ;  /* 0xff8000000f167808 */ /* 0x000fe20004800000 */
[----:B------:R1:W1:Y:S01]  /*3b90*/  MUFU.TANH R29, R6 ;  /* 0x00000006001d7308 */ /* 0x0002620000002400 */
[----:B------:R-:W-:-:S02]  /*3ba0*/  PLOP3.LUT P1, PT, PT, PT, UP3, 0x40, 0x0 ;  /* 0x000000000000781c */ /* 0x000fc40003f2e838 */
[----:B------:R-:W-:Y:S01]  /*3bb0*/  FSEL R21, R13, -INF , !P0 ;  /* 0xff8000000d157808 */ /* 0x000fe20004000000 */
[----:B------:R-:W-:Y:S01]  /*3bc0*/  FMUL.FTZ R13, R42, c[0x0][0x320] ;  /* 0x0000c8002a0d7a20 */ /* 0x000fe20000410000 */
[----:B------:R-:W-:Y:S02]  /*3bd0*/  PLOP3.LUT P0, PT, PT, PT, UP2, 0x40, 0x0 ;  /* 0x000000000000781c */ /* 0x000fe40003f0e828 */
[C---:B------:R-:W-:Y:S01]  /*3be0*/  ISETP.GT.AND P1, PT, R2.reuse, 0x20, P1 ;  /* 0x000000200200780c */ /* 0x040fe20000f24270 */
[----:B------:R-:W2:Y:S01]  /*3bf0*/  MUFU.TANH R15, R13 ;  /* 0x0000000d000f7308 */ /* 0x000ea20000002400 */
[----:B------:R-:W-:Y:S02]  /*3c00*/  ISETP.GT.AND P0, PT, R2, 0x21, P0 ;  /* 0x000000210200780c */ /* 0x000fe40000704270 */
[C---:B------:R-:W-:Y:S02]  /*3c10*/  ISETP.LT.OR P1, PT, R5.reuse, 0x21, P1 ;  /* 0x000000210500780c */ /* 0x040fe40000f21670 */
[----:B------:R-:W-:-:S02]  /*3c20*/  ISETP.LT.OR P0, PT, R5, 0x22, P0 ;  /* 0x000000220500780c */ /* 0x000fc40000701670 */
[----:B------:R-:W-:Y:S01]  /*3c30*/  FSEL R96, R27, -INF , !P1 ;  /* 0xff8000001b607808 */ /* 0x000fe20004800000 */
[----:B-1----:R-:W-:Y:S01]  /*3c40*/  FMUL.FTZ R6, R30, c[0x0][0x320] ;  /* 0x0000c8001e067a20 */ /* 0x002fe20000410000 */
[----:B------:R-:W-:Y:S01]  /*3c50*/  PLOP3.LUT P1, PT, PT, PT, UP1, 0x40, 0x0 ;  /* 0x000000000000781c */ /* 0x000fe20003f2e818 */
[----:B------:R-:W1:Y:S01]  /*3c60*/  MUFU.TANH R13, R12 ;  /* 0x0000000c000d7308 */ /* 0x000e620000002400 */
[----:B------:R-:W-:Y:S02]  /*3c70*/  FSEL R95, R23, -INF , !P0 ;  /* 0xff800000175f7808 */ /* 0x000fe40004000000 */
[----:B------:R-:W-:Y:S02]  /*3c80*/  PLOP3.LUT P0, PT, PT, PT, UP0, 0x40, 0x0 ;  /* 0x000000000000781c */ /* 0x000fe40003f0e808 */
[C---:B------:R-:W-:Y:S02]  /*3c90*/  ISETP.GT.AND P1, PT, R2.reuse, 0x28, P1 ;  /* 0x000000280200780c */ /* 0x040fe40000f24270 */
[----:B------:R-:W-:Y:S01]  /*3ca0*/  ISETP.GT.AND P0, PT, R2, 0x29, P0 ;  /* 0x000000290200780c */ /* 0x000fe20000704270 */
[----:B------:R5:W1:Y:S01]  /*3cb0*/  MUFU.TANH R32, R6 ;  /* 0x0000000600207308 */ /* 0x000a620000002400 */
[C---:B------:R-:W-:Y:S01]  /*3cc0*/  ISETP.LT.OR P2, PT, R5.reuse, 0x29, P1 ;  /* 0x000000290500780c */ /* 0x040fe20000f41670 */
[----:B------:R-:W-:Y:S01]  /*3cd0*/  FMUL.FTZ R2, R38, c[0x0][0x320] ;  /* 0x0000c80026027a20 */ /* 0x000fe20000410000 */
[----:B------:R-:W-:-:S02]  /*3ce0*/  ISETP.LT.OR P1, PT, R5, 0x2a, P0 ;  /* 0x0000002a0500780c */ /* 0x000fc40000721670 */
[----:B------:R-:W-:Y:S01]  /*3cf0*/  PLOP3.LUT P0, PT, PT, PT, UP6, 0x40, 0x0 ;  /* 0x000000000000781c */ /* 0x000fe20003f0e868 */
[----:B------:R-:W-:Y:S01]  /*3d00*/  UISETP.NE.AND UP6, UPT, UR22, URZ, UPT ;  /* 0x0000003f1600728c */ /* 0x000fe2000bfc5270 */
[----:B------:R-:W-:Y:S01]  /*3d10*/  FSEL R94, R26, -INF , !P2 ;  /* 0xff8000001a5e7808 */ /* 0x000fe20005000000 */
[----:B------:R-:W1:Y:S01]  /*3d20*/  MUFU.TANH R12, R2 ;  /* 0x00000002000c7308 */ /* 0x000e620000002400 */
[----:B------:R-:W-:Y:S01]  /*3d30*/  FSEL R93, R25, -INF , !P1 ;  /* 0xff800000195d7808 */ /* 0x000fe20004800000 */
[----:B-----5:R-:W-:-:S06]  /*3d40*/  FMUL.FTZ R6, R31, c[0x0][0x320] ;  /* 0x0000c8001f067a20 */ /* 0x020fcc0000410000 */
[----:B------:R5:W1:Y:S02]  /*3d50*/  MUFU.TANH R30, R6 ;  /* 0x00000006001e7308 */ /* 0x000a640000002400 */
[----:B-----5:R-:W-:-:S06]  /*3d60*/  FMUL.FTZ R6, R51, c[0x0][0x320] ;  /* 0x0000c80033067a20 */ /* 0x020fcc0000410000 */
[----:B------:R5:W1:Y:S02]  /*3d70*/  MUFU.TANH R24, R6 ;  /* 0x0000000600187308 */ /* 0x000a640000002400 */
[----:B-----5:R-:W5:Y:S02]  /*3d80*/  SHFL.IDX PT, R6, R7, 0x1, 0x1c1f ;  /* 0x003c1f0007067f89 */ /* 0x020f6400000e0000 */
[--C-:B-----5:R-:W-:Y:S02]  /*3d90*/  IMAD.IADD R5, R8, 0x1, R6.reuse ;  /* 0x0000000108057824 */ /* 0x120fe400078e0206 */
[----:B------:R-:W-:-:S03]  /*3da0*/  IMAD.IADD R2, R10, 0x1, R6 ;  /* 0x000000010a027824 */ /* 0x000fc600078e0206 */
[----:B------:R-:W-:Y:S01]  /*3db0*/  IMNMX R5, R5, R9, PT ;  /* 0x0000000905057217 */ /* 0x000fe20003800200 */
[----:B------:R-:W-:Y:S05]  /*3dc0*/  @P0 BRA `(.L_x_339) ;  /* 0x0000015000000947 */ /* 0x000fea0003800000 */
[----:B-1234-:R-:W-:Y:S01]  /*3dd0*/  IADD3 R6, R6, c[0x0][0x1d0], RZ ;  /* 0x0000740006067a10 */ /* 0x01efe20007ffe0ff */
        /* <DEDUP_REMOVED lines=11> */
.L_x_341:
[----:B------:R-:W-:-:S04]  /*3e90*/  MOV R7, c[0x0][0x32c] ;  /* 0x0000cb0000077a02 */ /* 0x000fc80000000f00 */
[----:B------:R-:W-:-:S13]  /*3ea0*/  ISETP.NE.AND P0, PT, R7, 0x1, PT ;  /* 0x000000010700780c */ /* 0x000fda0003f05270 */
[----:B------:R-:W-:-:S05]  /*3eb0*/  @P0 IMAD.HI.U32 R7, R6, c[0x0][0x330], RZ ;  /* 0x0000cc0006070a27 */ /* 0x000fca00078e00ff */
[----:B------:R-:W-:Y:S02]  /*3ec0*/  @P0 SHF.R.U32.HI R6, RZ, c[0x0][0x334], R7 ;  /* 0x0000cd00ff060a19 */ /* 0x000fe40000011607 */
.L_x_342:
[----:B------:R-:W-:Y:S05]  /*3ed0*/  BSYNC B0 ;  /* 0x0000000000007941 */ /* 0x000fea0003800000 */
.L_x_340:
[----:B------:R-:W-:-:S05]  /*3ee0*/  IMAD R6, R6, c[0x0][0x32c], R11 ;  /* 0x0000cb0006067a24 */ /* 0x000fca00078e020b */
[----:B------:R-:W-:Y:S02]  /*3ef0*/  IADD3 R7, R6, c[0x0][0x32c], RZ ;  /* 0x0000cb0006077a10 */ /* 0x000fe40007ffe0ff */
[----:B------:R-:W-:Y:S02]  /*3f00*/  IMNMX R2, R2, R6, !PT ;  /* 0x0000000602027217 */ /* 0x000fe40007800200 */
[----:B------:R-:W-:Y:S02]  /*3f10*/  IMNMX R5, R5, R7, PT ;  /* 0x0000000705057217 */ /* 0x000fe40003800200 */
.L_x_339:
[----:B-1234-:R-:W-:Y:S01]  /*3f20*/  UP2UR UR19, UPR, URZ, 0x10 ;  /* 0x000000103f137883 */ /* 0x01efe20008000000 */
[----:B------:R-:W-:Y:S01]  /*3f30*/  FMNMX.FTZ R133, R14, R16, !PT ;  /* 0x000000100e857209 */ /* 0x000fe20007810000 */
[----:B------:R-:W-:Y:S01]  /*3f40*/  UISETP.NE.AND UP4, UPT, UR21, URZ, UPT ;  /* 0x0000003f1500728c */ /* 0x000fe2000bf85270 */
[----:B------:R-:W-:Y:S01]  /*3f50*/  IMAD.SHL.U32 R236, R3, 0x2, RZ ;  /* 0x0000000203ec7824 */ /* 0x000fe200078e00ff */
[----:B------:R-:W-:Y:S01]  /*3f60*/  UP2UR UR21, UPR, URZ, 0x8 ;  /* 0x000000083f157883 */ /* 0x000fe20008000000 */
[----:B------:R-:W-:Y:S01]  /*3f70*/  FMNMX.FTZ R133, R20, R133, !PT ;  /* 0x0000008514857209 */ /* 0x000fe20007810000 */
[----:B------:R-:W-:Y:S01]  /*3f80*/  UISETP.NE.AND UP3, UPT, UR20, URZ, UPT ;  /* 0x0000003f1400728c */ /* 0x000fe2000bf65270 */
[--C-:B------:R-:W-:Y:S01]  /*3f90*/  IMAD R237, R4, 0x2, R236.reuse ;  /* 0x0000000204ed7824 */ /* 0x100fe200078e02ec */
[----:B------:R-:W-:Y:S01]  /*3fa0*/  PLOP3.LUT P0, PT, PT, PT, UP4, 0x40, 0x0 ;  /* 0x000000000000781c */ /* 0x000fe20003f0e848 */
[----:B------:R-:W-:Y:S01]  /*3fb0*/  UP2UR UR20, UPR, URZ, 0x4 ;  /* 0x000000043f147883 */ /* 0x000fe20008000000 */
[----:B------:R-:W-:Y:S01]  /*3fc0*/  FMNMX.FTZ R133, R19, R133, !PT ;  /* 0x0000008513857209 */ /* 0x000fe20007810000 */
[----:B------:R-:W-:Y:S01]  /*3fd0*/  UISETP.NE.AND UP2, UPT, UR18, URZ, UPT ;  /* 0x0000003f1200728c */ /* 0x000fe2000bf45270 */
[C---:B------:R-:W-:Y:S01]  /*3fe0*/  ISETP.GT.AND P0, PT, R2.reuse, RZ, P0 ;  /* 0x000000ff0200720c */ /* 0x040fe20000704270 */
[----:B------:R-:W-:Y:S01]  /*3ff0*/  UP2UR UR18, UPR, URZ, 0x2 ;  /* 0x000000023f127883 */ /* 0x000fe20008000000 */
[----:B------:R-:W-:Y:S01]  /*4000*/  PLOP3.LUT P2, PT, PT, PT, UP3, 0x40, 0x0 ;  /* 0x000000000000781c */ /* 0x000fe20003f4e838 */
[----:B------:R-:W-:Y:S01]  /*4010*/  UISETP.NE.AND UP1, UPT, UR5, URZ, UPT ;  /* 0x0000003f0500728c */ /* 0x000fe2000bf25270 */
[----:B------:R-:W-:Y:S01]  /*4020*/  ISETP.LT.OR P0, PT, R5, 0x1, P0 ;  /* 0x000000010500780c */ /* 0x000fe20000701670 */
[----:B------:R-:W-:Y:S01]  /*4030*/  UP2UR UR5, UPR, URZ, 0x1 ;  /* 0x000000013f057883 */ /* 0x000fe20008000000 */
[----:B------:R-:W-:Y:S01]  /*4040*/  PLOP3.LUT P1, PT, PT, PT, UP2, 0x40, 0x0 ;  /* 0x000000000000781c */ /* 0x000fe20003f2e828 */
[----:B------:R-:W-:Y:S01]  /*4050*/  UISETP.NE.AND UP0, UPT, UR4, URZ, UPT ;  /* 0x0000003f0400728c */ /* 0x000fe2000bf05270 */
[----:B------:R-:W-:Y:S01]  /*4060*/  FSEL R6, R45, -INF , !P0 ;  /* 0xff8000002d067808 */ /* 0x000fe20004000000 */
[----:B------:R-:W-:Y:S01]  /*4070*/  UISETP.NE.AND UP4, UPT, UR19, URZ, UPT ;  /* 0x0000003f1300728c */ /* 0x000fe2000bf85270 */
[----:B------:R-:W-:Y:S01]  /*4080*/  ISETP.GT.AND P0, PT, R2, 0x1, P2 ;  /* 0x000000010200780c */ /* 0x000fe20001704270 */
[----:B------:R-:W-:Y:S01]  /*4090*/  UISETP.NE.AND UP3, UPT, UR21, URZ, UPT ;  /* 0x0000003f1500728c */ /* 0x000fe2000bf65270 */
[----:B------:R-:W-:Y:S01]  /*40a0*/  PLOP3.LUT P2, PT, PT, PT, UP1, 0x40, 0x0 ;  /* 0x000000000000781c */ /* 0x000fe20003f4e818 */
[----:B------:R-:W-:Y:S01]  /*40b0*/  UISETP.NE.AND UP2, UPT, UR20, URZ, UPT ;  /* 0x0000003f1400728c */ /* 0x000fe2000bf45270 */
[----:B------:R-:W-:Y:S01]  /*40c0*/  ISETP.LT.OR P0, PT, R5, 0x2, P0 ;  /* 0x000000020500780c */ /* 0x000fe20000701670 */
[----:B------:R-:W-:Y:S01]  /*40d0*/  UISETP.NE.AND UP1, UPT, UR18, URZ, UPT ;  /* 0x0000003f1200728c */ /* 0x000fe2000bf25270 */
[----:B------:R-:W-:Y:S01]  /*40e0*/  FMNMX.FTZ R133, R18, R133, !PT ;  /* 0x0000008512857209 */ /* 0x000fe20007810000 */
[----:B------:R-:W-:Y:S01]  /*40f0*/  IMAD R240, R0, 0x2, R236 ;  /* 0x0000000200f07824 */ /* 0x000fe200078e02ec */
[----:B------:R-:W-:Y:S01]  /*4100*/  FSEL R11, R44, -INF , !P0 ;  /* 0xff8000002c0b7808 */ /* 0x000fe20004000000 */
[----:B------:R-:W-:Y:S01]  /*4110*/  LDSM.16.MT88.4 R48, [R237+0x900] ;  /* 0x00090000ed30783b */ /* 0x000fe20000004200 */
[----:B------:R-:W-:-:S02]  /*4120*/  ISETP.GT.AND P0, PT, R2, 0x8, P1 ;  /* 0x000000080200780c */ /* 0x000fc40000f04270 */
[----:B------:R-:W-:Y:S01]  /*4130*/  PLOP3.LUT P1, PT, PT, PT, UP0, 0x40, 0x0 ;  /* 0x000000000000781c */ /* 0x000fe20003f2e808 */
[----:B------:R-:W-:Y:S01]  /*4140*/  UISETP.NE.AND UP0, UPT, UR5, URZ, UPT ;  /* 0x0000003f0500728c */ /* 0x000fe2000bf05270 */
[C---:B------:R-:W-:Y:S01]  /*4150*/  ISETP.LT.OR P0, PT, R5.reuse, 0x9, P0 ;  /* 0x000000090500780c */ /* 0x040fe20000701670 */
[----:B------:R-:W-:Y:S01]  /*4160*/  LDSM.16.MT88.4 R44, [R240+0x100] ;  /* 0x00010000f02c783b */ /* 0x000fe20000004200 */
[----:B------:R-:W-:Y:S01]  /*4170*/  FMNMX.FTZ R132, R6, R11, !PT ;  /* 0x0000000b06847209 */ /* 0x000fe20007810000 */
[----:B------:R-:W-:Y:S01]  /*4180*/  ULDC.64 UR4, c[0x0][0x2c8] ;  /* 0x0000b20000047ab9 */ /* 0x000fe20000000a00 */
[----:B------:R-:W-:Y:S01]  /*4190*/  FSEL R10, R12, -INF , !P0 ;  /* 0xff8000000c0a7808 */ /* 0x000fe20004000000 */
[----:B------:R-:W-:Y:S01]  /*41a0*/  LDSM.16.MT88.4 R40, [R240+0x900] ;  /* 0x00090000f028783b */ /* 0x000fe20000004200 */
[----:B------:R-:W-:Y:S02]  /*41b0*/  ISETP.GT.AND P0, PT, R2, 0x9, P2 ;  /* 0x000000090200780c */ /* 0x000fe40001704270 */
[----:B------:R-:W-:Y:S01]  /*41c0*/  PLOP3.LUT P2, PT, PT, PT, UP6, 0x40, 0x0 ;  /* 0x000000000000781c */ /* 0x000fe20003f4e868 */
[----:B------:R-:W-:Y:S01]  /*41d0*/  LDSM.16.MT88.4 R68, [R240+0x1900] ;  /* 0x00190000f044783b */ /* 0x000fe20000004200 */
[----:B------:R-:W-:Y:S01]  /*41e0*/  ISETP.LT.OR P0, PT, R5, 0xa, P0 ;  /* 0x0000000a0500780c */ /* 0x000fe20000701670 */
[----:B------:R-:W-:Y:S01]  /*41f0*/  UISETP.NE.AND UP6, UPT, UR13, URZ, UPT ;  /* 0x0000003f0d00728c */ /* 0x000fe2000bfc5270 */
[----:B------:R-:W-:Y:S01]  /*4200*/  FMNMX.FTZ R132, R10, R132, !PT ;  /* 0x000000840a847209 */ /* 0x000fe20007810000 */
[----:B------:R-:W-:Y:S01]  /*4210*/  LDSM.16.MT88.4 R60, [R236+0x2100] ;  /* 0x00210000ec3c783b */ /* 0x000fe20000004200 */
[----:B------:R-:W-:-:S02]  /*4220*/  FSEL R9, R13, -INF , !P0 ;  /* 0xff8000000d097808 */ /* 0x000fc40004000000 */
[C---:B------:R-:W-:Y:S01]  /*4230*/  ISETP.GT.AND P0, PT, R2.reuse, 0x10, P1 ;  /* 0x000000100200780c */ /* 0x040fe20000f04270 */
[----:B------:R-:W-:Y:S01]  /*4240*/  LDSM.16.MT88.4 R64, [R237+0x1900] ;  /* 0x00190000ed40783b */ /* 0x000fe20000004200 */
[----:B------:R-:W-:Y:S01]  /*4250*/  PLOP3.LUT P1, PT, PT, PT, UP5, 0x40, 0x0 ;  /* 0x000000000000781c */ /* 0x000fe20003f2e858 */
[----:B------:R-:W-:Y:S01]  /*4260*/  UISETP.NE.AND UP5, UPT, UR14, URZ, UPT ;  /* 0x0000003f0e00728c */ /* 0x000fe2000bfa5270 */
[----:B------:R-:W-:Y:S01]  /*4270*/  ISETP.LT.OR P0, PT, R5, 0x11, P0 ;  /* 0x000000110500780c */ /* 0x000fe20000701670 */
[----:B------:R-:W-:Y:S01]  /*4280*/  LDSM.16.MT88.4 R56, [R237+0x2100] ;  /* 0x00210000ed38783b */ /* 0x000fe20000004200 */
[C---:B------:R-:W-:Y:S02]  /*4290*/  ISETP.GT.AND P1, PT, R2.reuse, 0x18, P1 ;  /* 0x000000180200780c */ /* 0x040fe40000f24270 */
[----:B------:R-:W-:Y:S01]  /*42a0*/  FSEL R8, R15, -INF , !P0 ;  /* 0xff8000000f087808 */ /* 0x000fe20004000000 */
[----:B------:R-:W-:Y:S01]  /*42b0*/  STL [R1+0x98], R163 ;  /* 0x000098a301007387 */ /* 0x000fe20000100800 */
[----:B------:R-:W-:-:S02]  /*42c0*/  ISETP.GT.AND P0, PT, R2, 0x11, P2 ;  /* 0x000000110200780c */ /* 0x000fc40001704270 */
[C---:B------:R-:W-:Y:S01]  /*42d0*/  ISETP.LT.OR P1, PT, R5.reuse, 0x19, P1 ;  /* 0x000000190500780c */ /* 0x040fe20000f21670 */
[----:B------:R-:W-:Y:S01]  /*42e0*/  STL [R1+0x94], R162 ;  /* 0x000094a201007387 */ /* 0x000fe20000100800 */
[----:B------:R-:W-:Y:S02]  /*42f0*/  ISETP.LT.OR P0, PT, R5, 0x12, P0 ;  /* 0x000000120500780c */ /* 0x000fe40000701670 */
[----:B------:R-:W-:Y:S01]  /*4300*/  FMNMX.FTZ R133, R17, R133, !PT ;  /* 0x0000008511857209 */ /* 0x000fe20007810000 */
[----:B------:R-:W-:Y:S01]  /*4310*/  STL [R1+0x90], R161 ;  /* 0x000090a101007387 */ /* 0x000fe20000100800 */
[----:B------:R-:W-:Y:S02]  /*4320*/  FSEL R7, R28, -INF , !P0 ;  /* 0xff8000001c077808 */ /* 0x000fe40004000000 */
[----:B------:R-:W-:Y:S01]  /*4330*/  PLOP3.LUT P0, PT, PT, PT, UP4, 0x40, 0x0 ;  /* 0x000000000000781c */ /* 0x000fe20003f0e848 */
[----:B------:R-:W-:Y:S01]  /*4340*/  STL [R1+0x8c], R160 ;  /* 0x00008ca001007387 */ /* 0x000fe20000100800 */
[----:B------:R-:W-:-:S02]  /*4350*/  FSEL R13, R29, -INF , !P1 ;  /* 0xff8000001d0d7808 */ /* 0x000fc40004800000 */
[----:B------:R-:W-:Y:S01]  /*4360*/  ISETP.GT.AND P0, PT, R2, 0x19, P0 ;  /* 0x000000190200780c */ /* 0x000fe20000704270 */
[----:B------:R-:W-:Y:S01]  /*4370*/  STL [R1+0x88], R135 ;  /* 0x0000888701007387 */ /* 0x000fe20000100800 */
[----:B------:R-:W-:Y:S02]  /*4380*/  PLOP3.LUT P1, PT, PT, PT, UP3, 0x40, 0x0 ;  /* 0x000000000000781c */ /* 0x000fe40003f2e838 */
[----:B------:R-:W-:Y:S02]  /*4390*/  ISETP.LT.OR P0, PT, R5, 0x1a, P0 ;  /* 0x0000001a0500780c */ /* 0x000fe40000701670 */
[----:B------:R-:W-:Y:S02]  /*43a0*/  FMNMX.FTZ R132, R9, R132, !PT ;  /* 0x0000008409847209 */ /* 0x000fe40007810000 */
[----:B------:R-:W-:Y:S02]  /*43b0*/  FMNMX.FTZ R133, R22, R133, !PT ;  /* 0x0000008516857209 */ /* 0x000fe40007810000 */
[----:B------:R-:W-:-:S02]  /*43c0*/  FSEL R15, R24, -INF , !P0 ;  /* 0xff800000180f7808 */ /* 0x000fc40004000000 */
[----:B------:R-:W-:Y:S01]  /*43d0*/  PLOP3.LUT P0, PT, PT, PT, UP2, 0x40, 0x0 ;  /* 0x000000000000781c */ /* 0x000fe20003f0e828 */
[----:B------:R-:W-:Y:S01]  /*43e0*/  LDSM.16.MT88.4 R24, [R236+0x900] ;  /* 0x00090000ec18783b */ /* 0x000fe20000004200 */
[----:B------:R-:W-:Y:S02]  /*43f0*/  ISETP.GT.AND P1, PT, R2, 0x20, P1 ;  /* 0x000000200200780c */ /* 0x000fe40000f24270 */
[----:B------:R-:W-:Y:S02]  /*4400*/  FMNMX.FTZ R132, R8, R132, !PT ;  /* 0x0000008408847209 */ /* 0x000fe40007810000 */
[----:B------:R-:W-:Y:S02]  /*4410*/  FMNMX.FTZ R133, R21, R133, !PT ;  /* 0x0000008515857209 */ /* 0x000fe40007810000 */
[----:B------:R-:W-:Y:S02]  /*4420*/  ISETP.GT.AND P0, PT, R2, 0x21, P0 ;  /* 0x000000210200780c */ /* 0x000fe40000704270 */
[----:B------:R-:W-:-:S02]  /*4430*/  ISETP.LT.OR P1, PT, R5, 0x21, P1 ;  /* 0x000000210500780c */ /* 0x000fc40000f21670 */
[----:B------:R-:W-:Y:S02]  /*4440*/  FMNMX.FTZ R132, R7, R132, !PT ;  /* 0x0000008407847209 */ /* 0x000fe40007810000 */
[----:B------:R-:W-:Y:S02]  /*4450*/  FMNMX.FTZ R133, R96, R133, !PT ;  /* 0x0000008560857209 */ /* 0x000fe40007810000 */
[----:B------:R-:W-:Y:S02]  /*4460*/  ISETP.LT.OR P0, PT, R5, 0x22, P0 ;  /* 0x000000220500780c */ /* 0x000fe40000701670 */
[----:B------:R-:W-:Y:S02]  /*4470*/  FSEL R92, R34, -INF , !P1 ;  /* 0xff800000225c7808 */ /* 0x000fe40004800000 */
[----:B------:R-:W-:Y:S02]  /*4480*/  PLOP3.LUT P1, PT, PT, PT, UP1, 0x40, 0x0 ;  /* 0x000000000000781c */ /* 0x000fe40003f2e818 */
[----:B------:R-:W-:-:S02]  /*4490*/  FMNMX.FTZ R132, R13, R132, !PT ;  /* 0x000000840d847209 */ /* 0x000fc40007810000 */
[----:B------:R-:W-:Y:S02]  /*44a0*/  FMNMX.FTZ R133, R95, R133, !PT ;  /* 0x000000855f857209 */ /* 0x000fe40007810000 */
[----:B------:R-:W-:Y:S02]  /*44b0*/  FSEL R91, R33, -INF , !P0 ;  /* 0xff800000215b7808 */ /* 0x000fe40004000000 */
[----:B------:R-:W-:Y:S02]  /*44c0*/  PLOP3.LUT P0, PT, PT, PT, UP0, 0x40, 0x0 ;  /* 0x000000000000781c */ /* 0x000fe40003f0e808 */
[----:B------:R-:W-:Y:S02]  /*44d0*/  ISETP.GT.AND P1, PT, R2, 0x28, P1 ;  /* 0x000000280200780c */ /* 0x000fe40000f24270 */
[----:B------:R-:W-:Y:S02]  /*44e0*/  FMNMX.FTZ R132, R15, R132, !PT ;  /* 0x000000840f847209 */ /* 0x000fe40007810000 */
[----:B------:R-:W-:-:S02]  /*44f0*/  FMNMX.FTZ R133, R94, R133, !PT ;  /* 0x000000855e857209 */ /* 0x000fc40007810000 */
[----:B------:R-:W-:Y:S02]  /*4500*/  ISETP.GT.AND P0, PT, R2, 0x29, P0 ;  /* 0x000000290200780c */ /* 0x000fe40000704270 */
[----:B------:R-:W-:Y:S02]  /*4510*/  ISETP.LT.OR P1, PT, R5, 0x29, P1 ;  /* 0x000000290500780c */ /* 0x000fe40000f21670 */
[----:B------:R-:W-:Y:S02]  /*4520*/  FMNMX.FTZ R132, R92, R132, !PT ;  /* 0x000000845c847209 */ /* 0x000fe40007810000 */
[----:B------:R-:W-:Y:S02]  /*4530*/  FMNMX.FTZ R133, R93, R133, !PT ;  /* 0x000000855d857209 */ /* 0x000fe40007810000 */
[----:B------:R-:W-:Y:S02]  /*4540*/  ISETP.LT.OR P0, PT, R5, 0x2a, P0 ;  /* 0x0000002a0500780c */ /* 0x000fe40000701670 */
[----:B------:R-:W-:Y:S01]  /*4550*/  FSEL R90, R32, -INF , !P1 ;  /* 0xff800000205a7808 */ /* 0x000fe20004800000 */
[----:B------:R-:W1:Y:S01]  /*4560*/  SHFL.BFLY PT, R12, R133, 0x2, 0x1f ;  /* 0x0c401f00850c7f89 */ /* 0x000e6200000e0000 */
[----:B------:R-:W-:-:S02]  /*4570*/  FMNMX.FTZ R132, R91, R132, !PT ;  /* 0x000000845b847209 */ /* 0x000fc40007810000 */
[----:B------:R-:W-:Y:S02]  /*4580*/  FSEL R89, R30, -INF , !P0 ;  /* 0xff8000001e597808 */ /* 0x000fe40004000000 */
[----:B------:R-:W-:Y:S01]  /*4590*/  FMNMX.FTZ R132, R90, R132, !PT ;  /* 0x000000845a847209 */ /* 0x000fe20007810000 */
[----:B------:R-:W-:Y:S01]  /*45a0*/  LDSM.16.MT88.4 R28, [R237+0x100] ;  /* 0x00010000ed1c783b */ /* 0x000fe20000004200 */
[----:B------:R-:W-:Y:S02]  /*45b0*/  LEA R239, R0, R237, 0x1 ;  /* 0x000000ed00ef7211 */ /* 0x000fe400078e08ff */
[----:B------:R-:W-:-:S03]  /*45c0*/  FMNMX.FTZ R132, R89, R132, !PT ;  /* 0x0000008459847209 */ /* 0x000fc60007810000 */
[----:B------:R-:W-:Y:S04]  /*45d0*/  LDSM.16.MT88.4 R32, [R239+0x100] ;  /* 0x00010000ef20783b */ /* 0x000fe80000004200 */
[----:B------:R-:W2:Y:S04]  /*45e0*/  SHFL.BFLY PT, R2, R132, 0x2, 0x1f ;  /* 0x0c401f0084027f89 */ /* 0x000ea800000e0000 */
[----:B------:R-:W-:Y:S01]  /*45f0*/  LDSM.16.MT88.4 R72, [R239+0x900] ;  /* 0x00090000ef48783b */ /* 0x000fe20000004200 */
[----:B-1----:R-:W-:-:S03]  /*4600*/  FMNMX.FTZ R133, R133, R12, !PT ;  /* 0x0000000c85857209 */ /* 0x002fc60007810000 */
[----:B------:R-:W-:Y:S04]  /*4610*/  LDSM.16.MT88.4 R76, [R239+0x1900] ;  /* 0x00190000ef4c783b */ /* 0x000fe80000004200 */
[----:B------:R-:W1:Y:S04]  /*4620*/  SHFL.BFLY PT, R12, R133, 0x1, 0x1f ;  /* 0x0c201f00850c7f89 */ /* 0x000e6800000e0000 */
[----:B------:R-:W-:Y:S01]  /*4630*/  LDSM.16.MT88.4 R80, [R239+0x2100] ;  /* 0x00210000ef50783b */ /* 0x000fe20000004200 */
[----:B--2---:R-:W-:-:S05]  /*4640*/  FMNMX.FTZ R132, R132, R2, !PT ;  /* 0x0000000284847209 */ /* 0x004fca0007810000 */
[----:B------:R-:W2:Y:S01]  /*4650*/  SHFL.BFLY PT, R2, R132, 0x1, 0x1f ;  /* 0x0c201f0084027f89 */ /* 0x000ea200000e0000 */
[----:B-1----:R-:W-:-:S04]  /*4660*/  FMNMX.FTZ R133, R133, R12, !PT ;  /* 0x0000000c85857209 */ /* 0x002fc80007810000 */
[C---:B------:R-:W-:Y:S01]  /*4670*/  FSETP.NEU.FTZ.AND P0, PT, R133.reuse, -INF , PT ;  /* 0xff8000008500780b */ /* 0x040fe20003f1d000 */
[----:B------:R-:W-:-:S05]  /*4680*/  FMUL.FTZ R12, R133, c[0x0][0x2d0] ;  /* 0x0000b400850c7a20 */ /* 0x000fca0000410000 */
[----:B------:R-:W-:-:S05]  /*4690*/  FSEL R12, R12, RZ, P0 ;  /* 0x000000ff0c0c7208 */ /* 0x000fca0000000000 */
[--C-:B------:R-:W-:Y:S01]  /*46a0*/  FFMA.FTZ R14, R14, c[0x0][0x2d0], -R12.reuse ;  /* 0x0000b4000e0e7a23 */ /* 0x100fe2000001080c */
[----:B--2---:R-:W-:Y:S01]  /*46b0*/  FMNMX.FTZ R132, R132, R2, !PT ;  /* 0x0000000284847209 */ /* 0x004fe20007810000 */
[--C-:B------:R-:W-:Y:S02]  /*46c0*/  FFMA.FTZ R16, R16, c[0x0][0x2d0], -R12.reuse ;  /* 0x0000b40010107a23 */ /* 0x100fe4000001080c */
[--C-:B------:R-:W-:Y:S01]  /*46d0*/  FFMA.FTZ R19, R19, c[0x0][0x2d0], -R12.reuse ;  /* 0x0000b40013137a23 */ /* 0x100fe2000001080c */
[C---:B------:R-:W-:Y:S01]  /*46e0*/  FSETP.NEU.FTZ.AND P0, PT, R132.reuse, -INF , PT ;  /* 0xff8000008400780b */ /* 0x040fe20003f1d000 */
[----:B------:R-:W-:Y:S01]  /*46f0*/  FMUL.FTZ R2, R132, c[0x0][0x2d0] ;  /* 0x0000b40084027a20 */ /* 0x000fe20000410000 */
[----:B------:R-:W-:Y:S01]  /*4700*/  MUFU.EX2 R97, R14 ;  /* 0x0000000e00617308 */ /* 0x000fe20000000800 */
[--C-:B------:R-:W-:Y:S02]  /*4710*/  FFMA.FTZ R18, R18, c[0x0][0x2d0], -R12.reuse ;  /* 0x0000b40012127a23 */ /* 0x100fe4000001080c */
[--C-:B------:R-:W-:Y:S01]  /*4720*/  FFMA.FTZ R17, R17, c[0x0][0x2d0], -R12.reuse ;  /* 0x0000b40011117a23 */ /* 0x100fe2000001080c */
[----:B------:R-:W-:Y:S01]  /*4730*/  FSEL R2, R2, RZ, P0 ;  /* 0x000000ff02027208 */ /* 0x000fe20000000000 */
[----:B------:R-:W-:-:S02]  /*4740*/  FFMA.FTZ R20, R20, c[0x0][0x2d0], -R12 ;  /* 0x0000b40014147a23 */ /* 0x000fc4000001080c */
[----:B------:R-:W-:Y:S01]  /*4750*/  FFMA.FTZ R22, R22, c[0x0][0x2d0], -R12 ;  /* 0x0000b40016167a23 */ /* 0x000fe2000001080c */
[----:B------:R-:W-:Y:S01]  /*4760*/  MUFU.EX2 R14, R16 ;  /* 0x00000010000e7308 */ /* 0x000fe20000000800 */
[--C-:B------:R-:W-:Y:S02]  /*4770*/  FFMA.FTZ R3, R11, c[0x0][0x2d0], -R2.reuse ;  /* 0x0000b4000b037a23 */ /* 0x100fe40000010802 */
[----:B------:R-:W-:Y:S02]  /*4780*/  FFMA.FTZ R6, R6, c[0x0][0x2d0], -R2 ;  /* 0x0000b40006067a23 */ /* 0x000fe40000010802 */
[----:B------:R-:W-:-:S03]  /*4790*/  FFMA.FTZ R21, R21, c[0x0][0x2d0], -R12 ;  /* 0x0000b40015157a23 */ /* 0x000fc6000001080c */
[----:B------:R-:W-:Y:S08]  /*47a0*/  MUFU.EX2 R99, R19 ;  /* 0x0000001300637308 */ /* 0x000ff00000000800 */
[----:B------:R-:W-:Y:S08]  /*47b0*/  MUFU.EX2 R128, R18 ;  /* 0x0000001200807308 */ /* 0x000ff00000000800 */
[----:B------:R1:W2:Y:S08]  /*47c0*/  MUFU.EX2 R130, R17 ;  /* 0x0000001100827308 */ /* 0x0002b00000000800 */
[----:B------:R3:W-:Y:S01]  /*47d0*/  MUFU.EX2 R84, R3 ;  /* 0x0000000300547308 */ /* 0x0007e20000000800 */
[----:B-1----:R-:W1:Y:S07]  /*47e0*/  LDSM.16.MT88.4 R16, [R236+0x100] ;  /* 0x00010000ec10783b */ /* 0x002e6e0000004200 */
[----:B------:R-:W4:Y:S01]  /*47f0*/  MUFU.EX2 R98, R20 ;  /* 0x0000001400627308 */ /* 0x000f220000000800 */
[----:B--2---:R-:W-:Y:S01]  /*4800*/  F2FP.BF16.PACK_AB R4, R130, R128 ;  /* 0x000000808204723e */ /* 0x004fe200000010ff */
[----:B---3--:R-:W-:-:S06]  /*4810*/  FFMA.FTZ R3, R10, c[0x0][0x2d0], -R2 ;  /* 0x0000b4000a037a23 */ /* 0x008fcc0000010802 */
[----:B------:R-:W2:Y:S08]  /*4820*/  MUFU.EX2 R86, R6 ;  /* 0x0000000600567308 */ /* 0x000eb00000000800 */
[----:B------:R3:W-:Y:S01]  /*4830*/  MUFU.EX2 R85, R3 ;  /* 0x0000000300557308 */ /* 0x0007e20000000800 */
[----:B----4-:R-:W-:-:S07]  /*4840*/  F2FP.BF16.PACK_AB R10, R99, R98 ;  /* 0x00000062630a723e */ /* 0x010fce00000010ff */
[----:B------:R-:W-:Y:S01]  /*4850*/  MUFU.EX2 R129, R22 ;  /* 0x0000001600817308 */ /* 0x000fe20000000800 */
[----:B---3--:R-:W-:Y:S01]  /*4860*/  FFMA.FTZ R3, R9, c[0x0][0x2d0], -R2 ;  /* 0x0000b40009037a23 */ /* 0x008fe20000010802 */
[----:B--2---:R-:W-:-:S06]  /*4870*/  F2FP.BF16.PACK_AB R9, R84, R86 ;  /* 0x000000565409723e */ /* 0x004fcc00000010ff */
[----:B------:R-:W2:Y:S08]  /*4880*/  MUFU.EX2 R120, R21 ;  /* 0x0000001500787308 */ /* 0x000eb00000000800 */
[----:B------:R3:W4:Y:S01]  /*4890*/  MUFU.EX2 R88, R3 ;  /* 0x0000000300587308 */ /* 0x0007220000000800 */
[----:B--2---:R-:W-:Y:S01]  /*48a0*/  F2FP.BF16.PACK_AB R6, R120, R129 ;  /* 0x000000817806723e */ /* 0x004fe200000010ff */
[----:B---3--:R-:W-:Y:S01]  /*48b0*/  FFMA.FTZ R3, R8, c[0x0][0x2d0], -R2 ;  /* 0x0000b40008037a23 */ /* 0x008fe20000010802 */
[----:B------:R-:W-:-:S02]  /*48c0*/  F2FP.BF16.PACK_AB R8, R14, R97 ;  /* 0x000000610e08723e */ /* 0x000fc400000010ff */
[----:B----4-:R-:W-:-:S03]  /*48d0*/  F2FP.BF16.PACK_AB R11, R88, R85 ;  /* 0x00000055580b723e */ /* 0x010fc600000010ff */
[----:B------:R2:W-:Y:S04]  /*48e0*/  MUFU.EX2 R87, R3 ;  /* 0x0000000300577308 */ /* 0x0005e80000000800 */
[C---:B-1----:R-:W-:Y:S08]  /*48f0*/  HMMA.16816.F32.BF16 R20, R8.reuse, R16, RZ ;  /* 0x000000100814723c */ /* 0x042ff000000418ff */
[----:B------:R-:W-:Y:S01]  /*4900*/  HMMA.16816.F32.BF16 R16, R8, R18, RZ ;  /* 0x000000120810723c */ /* 0x000fe200000418ff */
[----:B--2---:R-:W-:-:S04]  /*4910*/  FFMA.FTZ R3, R7, c[0x0][0x2d0], -R2 ;  /* 0x0000b40007037a23 */ /* 0x004fc80000010802 */
[----:B------:R1:W2:Y:S03]  /*4920*/  MUFU.EX2 R103, R3 ;  /* 0x0000000300677308 */ /* 0x0002a60000000800 */
[----:B------:R-:W-:Y:S01]  /*4930*/  HMMA.16816.F32.BF16 R36, R8, R28, RZ ;  /* 0x0000001c0824723c */ /* 0x000fe200000418ff */
[----:B-1----:R-:W-:Y:S01]  /*4940*/  FFMA.FTZ R3, R13, c[0x0][0x2d0], -R2 ;  /* 0x0000b4000d037a23 */ /* 0x002fe20000010802 */
[----:B--2---:R-:W-:-:S03]  /*4950*/  F2FP.BF16.PACK_AB R5, R103, R87 ;  /* 0x000000576705723e */ /* 0x004fc600000010ff */
[----:B------:R1:W-:Y:S02]  /*4960*/  MUFU.EX2 R105, R3 ;  /* 0x0000000300697308 */ /* 0x0003e40000000800 */
[----:B-1----:R-:W-:-:S06]  /*4970*/  FFMA.FTZ R3, R15, c[0x0][0x2d0], -R2 ;  /* 0x0000b4000f037a23 */ /* 0x002fcc0000010802 */
[----:B------:R-:W1:Y:S02]  /*4980*/  MUFU.EX2 R134, R3 ;  /* 0x0000000300867308 */ /* 0x000e640000000800 */
[----:B-1----:R-:W-:-:S07]  /*4990*/  F2FP.BF16.PACK_AB R7, R134, R105 ;  /* 0x000000698607723e */ /* 0x002fce00000010ff */
[C---:B------:R-:W-:Y:S08]  /*49a0*/  HMMA.16816.F32.BF16 R156, R4.reuse, R24, R20 ;  /* 0x00000018049c723c */ /* 0x040ff00000041814 */
[----:B------:R-:W-:Y:S08]  /*49b0*/  HMMA.16816.F32.BF16 R52, R4, R26, R16 ;  /* 0x0000001a0434723c */ /* 0x000ff00000041810 */
[C---:B------:R-:W-:Y:S01]  /*49c0*/  HMMA.16816.F32.BF16 R24, R8.reuse, R30, RZ ;  /* 0x0000001e0818723c */ /* 0x040fe200000418ff */
[----:B------:R-:W1:Y:S07]  /*49d0*/  LDSM.16.MT88.4 R28, [R236+0x1900] ;  /* 0x00190000ec1c783b */ /* 0x000e6e0000004200 */
[C---:B------:R-:W-:Y:S08]  /*49e0*/  HMMA.16816.F32.BF16 R20, R8.reuse, R44, RZ ;  /* 0x0000002c0814723c */ /* 0x040ff000000418ff */
[----:B------:R-:W-:Y:S01]  /*49f0*/  HMMA.16816.F32.BF16 R16, R8, R46, RZ ;  /* 0x0000002e0810723c */ /* 0x000fe200000418ff */
[----:B------:R-:W-:Y:S01]  /*4a00*/  IMAD.MOV.U32 R104, RZ, RZ, R52 ;  /* 0x000000ffff687224 */ /* 0x000fe200078e0034 */
[----:B------:R-:W-:Y:S01]  /*4a10*/  MOV R169, R53 ;  /* 0x0000003500a97202 */ /* 0x000fe20000000f00 */
[----:B------:R-:W-:-:S02]  /*4a20*/  IMAD.MOV.U32 R100, RZ, RZ, R55 ;  /* 0x000000ffff647224 */ /* 0x000fc400078e0037 */
[----:B------:R-:W-:Y:S02]  /*4a30*/  IMAD.MOV.U32 R168, RZ, RZ, R54 ;  /* 0x000000ffffa87224 */ /* 0x000fe400078e0036 */
[----:B------:R-:W2:Y:S01]  /*4a40*/  LDSM.16.MT88.4 R52, [R240+0x2100] ;  /* 0x00210000f034783b */ /* 0x000ea20000004200 */
[C---:B------:R-:W-:Y:S08]  /*4a50*/  HMMA.16816.F32.BF16 R148, R4.reuse, R48, R36 ;  /* 0x000000300494723c */ /* 0x040ff00000041824 */
[C---:B------:R-:W-:Y:S08]  /*4a60*/  HMMA.16816.F32.BF16 R140, R4.reuse, R40, R20 ;  /* 0x00000028048c723c */ /* 0x040ff00000041814 */
[C---:B------:R-:W-:Y:S08]  /*4a70*/  HMMA.16816.F32.BF16 R108, R4.reuse, R42, R16 ;  /* 0x0000002a046c723c */ /* 0x040ff00000041810 */
[----:B------:R-:W-:Y:S08]  /*4a80*/  HMMA.16816.F32.BF16 R136, R4, R50, R24 ;  /* 0x000000320488723c */ /* 0x000ff00000041818 */
[C---:B-1----:R-:W-:Y:S08]  /*4a90*/  HMMA.16816.F32.BF16 R40, R8.reuse, R28, RZ ;  /* 0x0000001c0828723c */ /* 0x042ff000000418ff */
[----:B------:R-:W-:Y:S01]  /*4aa0*/  HMMA.16816.F32.BF16 R48, R8, R32, RZ ;  /* 0x000000200830723c */ /* 0x000fe200000418ff */
[----:B------:R-:W-:Y:S01]  /*4ab0*/  IMAD.MOV.U32 R154, RZ, RZ, R108 ;  /* 0x000000ffff9a7224 */ /* 0x000fe200078e006c */
[----:B------:R-:W-:Y:S01]  /*4ac0*/  MOV R153, R109 ;  /* 0x0000006d00997202 */ /* 0x000fe20000000f00 */
[----:B------:R-:W-:-:S02]  /*4ad0*/  IMAD.MOV.U32 R152, RZ, RZ, R110 ;  /* 0x000000ffff987224 */ /* 0x000fc400078e006e */
[----:B------:R-:W-:-:S03]  /*4ae0*/  IMAD.MOV.U32 R147, RZ, RZ, R111 ;  /* 0x000000ffff937224 */ /* 0x000fc600078e006f */
[C---:B------:R-:W-:Y:S08]  /*4af0*/  HMMA.16816.F32.BF16 R24, R8.reuse, R68, RZ ;  /* 0x000000440818723c */ /* 0x040ff000000418ff */
[----:B------:R-:W-:Y:S08]  /*4b00*/  HMMA.16816.F32.BF16 R44, R8, R34, RZ ;  /* 0x00000022082c723c */ /* 0x000ff000000418ff */
[----:B------:R-:W-:Y:S08]  /*4b10*/  HMMA.16816.F32.BF16 R40, R4, R60, R40 ;  /* 0x0000003c0428723c */ /* 0x000ff00000041828 */
[----:B------:R-:W-:Y:S08]  /*4b20*/  HMMA.16816.F32.BF16 R36, R8, R30, RZ ;  /* 0x0000001e0824723c */ /* 0x000ff000000418ff */
[----:B------:R-:W-:Y:S08]  /*4b30*/  HMMA.16816.F32.BF16 R48, R4, R72, R48 ;  /* 0x000000480430723c */ /* 0x000ff00000041830 */
[----:B------:R-:W-:Y:S01]  /*4b40*/  HMMA.16816.F32.BF16 R16, R8, R76, RZ ;  /* 0x0000004c0810723c */ /* 0x000fe200000418ff */
[----:B------:R-:W-:Y:S01]  /*4b50*/  IMAD.MOV.U32 R146, RZ, RZ, R40 ;  /* 0x000000ffff927224 */ /* 0x000fe200078e0028 */
[----:B------:R-:W-:Y:S01]  /*4b60*/  MOV R145, R41 ;  /* 0x0000002900917202 */ /* 0x000fe20000000f00 */
[----:B------:R-:W-:-:S02]  /*4b70*/  IMAD.MOV.U32 R144, RZ, RZ, R42 ;  /* 0x000000ffff907224 */ /* 0x000fc400078e002a */
[----:B------:R-:W-:-:S03]  /*4b80*/  IMAD.MOV.U32 R131, RZ, RZ, R43 ;  /* 0x000000ffff837224 */ /* 0x000fc600078e002b */
[C---:B------:R-:W-:Y:S08]  /*4b90*/  HMMA.16816.F32.BF16 R32, R8.reuse, R64, RZ ;  /* 0x000000400820723c */ /* 0x040ff000000418ff */
[----:B------:R-:W-:Y:S01]  /*4ba0*/  HMMA.16816.F32.BF16 R28, R8, R66, RZ ;  /* 0x00000042081c723c */ /* 0x000fe200000418ff */
[----:B------:R-:W1:Y:S01]  /*4bb0*/  LDSM.16.MT88.4 R64, [R236+0x3100] ;  /* 0x00310000ec40783b */ /* 0x000e620000004200 */
[----:B------:R-:W-:Y:S01]  /*4bc0*/  MOV R161, R48 ;  /* 0x0000003000a17202 */ /* 0x000fe20000000f00 */
[----:B------:R-:W-:Y:S01]  /*4bd0*/  IMAD.MOV.U32 R160, RZ, RZ, R49 ;  /* 0x000000ffffa07224 */ /* 0x000fe200078e0031 */
[----:B------:R-:W-:Y:S01]  /*4be0*/  MOV R155, R51 ;  /* 0x00000033009b7202 */ /* 0x000fe20000000f00 */
[----:B------:R-:W-:-:S02]  /*4bf0*/  IMAD.MOV.U32 R135, RZ, RZ, R50 ;  /* 0x000000ffff877224 */ /* 0x000fc400078e0032 */
[----:B------:R-:W3:Y:S01]  /*4c00*/  LDSM.16.MT88.4 R48, [R237+0x3100] ;  /* 0x00310000ed30783b */ /* 0x000ee20000004200 */
[C---:B--2---:R-:W-:Y:S08]  /*4c10*/  HMMA.16816.F32.BF16 R24, R4.reuse, R52, R24 ;  /* 0x000000340418723c */ /* 0x044ff00000041818 */
[C---:B------:R-:W-:Y:S08]  /*4c20*/  HMMA.16816.F32.BF16 R44, R4.reuse, R74, R44 ;  /* 0x0000004a042c723c */ /* 0x040ff0000004182c */
[----:B------:R-:W-:Y:S01]  /*4c30*/  HMMA.16816.F32.BF16 R40, R4, R62, R36 ;  /* 0x0000003e0428723c */ /* 0x000fe20000041824 */
[----:B------:R-:W-:Y:S07]  /*4c40*/  LDSM.16.MT88.4 R60, [R236+0x4900] ;  /* 0x00490000ec3c783b */ /* 0x000fee0000004200 */
[----:B------:R-:W-:Y:S01]  /*4c50*/  HMMA.16816.F32.BF16 R20, R8, R70, RZ ;  /* 0x000000460814723c */ /* 0x000fe200000418ff */
[----:B------:R-:W-:Y:S01]  /*4c60*/  IMAD.MOV.U32 R119, RZ, RZ, R25 ;  /* 0x000000ffff777224 */ /* 0x000fe200078e0019 */
[----:B------:R-:W-:Y:S01]  /*4c70*/  MOV R118, R26 ;  /* 0x0000001a00767202 */ /* 0x000fe20000000f00 */
[----:B------:R-:W-:-:S02]  /*4c80*/  IMAD.MOV.U32 R117, RZ, RZ, R27 ;  /* 0x000000ffff757224 */ /* 0x000fc400078e001b */
[----:B------:R-:W-:Y:S02]  /*4c90*/  IMAD.MOV.U32 R116, RZ, RZ, R24 ;  /* 0x000000ffff747224 */ /* 0x000fe400078e0018 */
[----:B------:R-:W2:Y:S01]  /*4ca0*/  LDSM.16.MT88.4 R24, [R236+0x3900] ;  /* 0x00390000ec18783b */ /* 0x000ea20000004200 */
[C---:B------:R-:W-:Y:S01]  /*4cb0*/  HMMA.16816.F32.BF16 R16, R4.reuse, R80, R16 ;  /* 0x000000500410723c */ /* 0x040fe20000041810 */
[----:B------:R-:W-:Y:S01]  /*4cc0*/  IMAD.MOV.U32 R102, RZ, RZ, R45 ;  /* 0x000000ffff667224 */ /* 0x000fe200078e002d */
[----:B------:R-:W-:Y:S01]  /*4cd0*/  MOV R163, R46 ;  /* 0x0000002e00a37202 */ /* 0x000fe20000000f00 */
[----:B------:R-:W-:Y:S02]  /*4ce0*/  IMAD.MOV.U32 R101, RZ, RZ, R44 ;  /* 0x000000ffff657224 */ /* 0x000fe400078e002c */
[----:B------:R-:W-:Y:S02]  /*4cf0*/  IMAD.MOV.U32 R162, RZ, RZ, R47 ;  /* 0x000000ffffa27224 */ /* 0x000fe400078e002f */
[----:B------:R-:W4:Y:S01]  /*4d00*/  LDSM.16.MT88.4 R44, [R240+0x3100] ;  /* 0x00310000f02c783b */ /* 0x000f220000004200 */
[----:B------:R-:W-:Y:S01]  /*4d10*/  HMMA.16816.F32.BF16 R32, R4, R56, R32 ;  /* 0x000000380420723c */ /* 0x000fe20000041820 */
[----:B------:R-:W-:Y:S01]  /*4d20*/  MOV R36, R41 ;  /* 0x0000002900247202 */ /* 0x000fe20000000f00 */
[----:B------:R-:W-:Y:S01]  /*4d30*/  IMAD.MOV.U32 R127, RZ, RZ, R42 ;  /* 0x000000ffff7f7224 */ /* 0x000fe200078e002a */
[----:B------:R-:W-:Y:S01]  /*4d40*/  MOV R125, R40 ;  /* 0x00000028007d7202 */ /* 0x000fe20000000f00 */
[----:B------:R-:W-:-:S02]  /*4d50*/  IMAD.MOV.U32 R126, RZ, RZ, R43 ;  /* 0x000000ffff7e7224 */ /* 0x000fc400078e002b */
[----:B------:R-:W2:Y:S02]  /*4d60*/  LDSM.16.MT88.4 R40, [R237+0x3900] ;  /* 0x00390000ed28783b */ /* 0x000ea40000004200 */
[C---:B------:R-:W-:Y:S02]  /*4d70*/  HMMA.16816.F32.BF16 R20, R4.reuse, R54, R20 ;  /* 0x000000360414723c */ /* 0x040fe40000041814 */
[----:B------:R-:W2:Y:S06]  /*4d80*/  LDSM.16.MT88.4 R52, [R239+0x3100] ;  /* 0x00310000ef34783b */ /* 0x000eac0000004200 */
[----:B------:R-:W-:Y:S01]  /*4d90*/  IMAD.MOV.U32 R15, RZ, RZ, R17 ;  /* 0x000000ffff0f7224 */ /* 0x000fe200078e0011 */
[----:B------:R-:W-:Y:S01]  /*4da0*/  MOV R3, R19 ;  /* 0x0000001300037202 */ /* 0x000fe20000000f00 */
[----:B------:R-:W-:Y:S01]  /*4db0*/  IMAD.MOV.U32 R13, RZ, RZ, R18 ;  /* 0x000000ffff0d7224 */ /* 0x000fe200078e0012 */
[----:B------:R-:W-:Y:S01]  /*4dc0*/  HMMA.16816.F32.BF16 R72, R4, R58, R28 ;  /* 0x0000003a0448723c */ /* 0x000fe2000004181c */
[----:B------:R-:W-:Y:S01]  /*4dd0*/  IMAD.MOV.U32 R0, RZ, RZ, R16 ;  /* 0x000000ffff007224 */ /* 0x000fe200078e0010 */
[----:B------:R-:W4:Y:S03]  /*4de0*/  LDSM.16.MT88.4 R56, [R240+0x3900] ;  /* 0x00390000f038783b */ /* 0x000f260000004200 */
[----:B------:R-:W-:Y:S01]  /*4df0*/  IMAD.MOV.U32 R124, RZ, RZ, R33 ;  /* 0x000000ffff7c7224 */ /* 0x000fe200078e0021 */
[----:B------:R-:W-:Y:S01]  /*4e00*/  MOV R122, R35 ;  /* 0x00000023007a7202 */ /* 0x000fe20000000f00 */
[----:B------:R-:W-:Y:S01]  /*4e10*/  IMAD.MOV.U32 R123, RZ, RZ, R34 ;  /* 0x000000ffff7b7224 */ /* 0x000fe200078e0022 */
[----:B-1----:R-:W-:Y:S01]  /*4e20*/  HMMA.16816.F32.BF16 R16, R8, R64, RZ ;  /* 0x000000400810723c */ /* 0x002fe200000418ff */
[----:B------:R-:W-:-:S04]  /*4e30*/  IMAD.MOV.U32 R121, RZ, RZ, R32 ;  /* 0x000000ffff797224 */ /* 0x000fc800078e0020 */
[----:B------:R-:W-:Y:S01]  /*4e40*/  MOV R111, R23 ;  /* 0x00000017006f7202 */ /* 0x000fe20000000f00 */
[----:B------:R-:W-:Y:S01]  /*4e50*/  IMAD.MOV.U32 R110, RZ, RZ, R21 ;  /* 0x000000ffff6e7224 */ /* 0x000fe200078e0015 */
[----:B------:R-:W-:Y:S01]  /*4e60*/  MOV R108, R20 ;  /* 0x00000014006c7202 */ /* 0x000fe20000000f00 */
[----:B---3--:R-:W-:Y:S01]  /*4e70*/  HMMA.16816.F32.BF16 R32, R8, R48, RZ ;  /* 0x000000300820723c */ /* 0x008fe200000418ff */
[----:B------:R-:W-:Y:S02]  /*4e80*/  IMAD.MOV.U32 R65, RZ, RZ, R36 ;  /* 0x000000ffff417224 */ /* 0x000fe400078e0024 */
[----:B------:R-:W-:-:S05]  /*4e90*/  IMAD.MOV.U32 R109, RZ, RZ, R22 ;  /* 0x000000ffff6d7224 */ /* 0x000fca00078e0016 */
[C---:B------:R-:W-:Y:S01]  /*4ea0*/  HMMA.16816.F32.BF16 R28, R8.reuse, R50, RZ ;  /* 0x00000032081c723c */ /* 0x040fe200000418ff */
[----:B------:R-:W1:Y:S07]  /*4eb0*/  LDSM.16.MT88.4 R48, [R239+0x3900] ;  /* 0x00390000ef30783b */ /* 0x000e6e0000004200 */
[----:B------:R-:W-:Y:S08]  /*4ec0*/  HMMA.16816.F32.BF16 R36, R8, R66, RZ ;  /* 0x000000420824723c */ /* 0x000ff000000418ff */
[----:B--2---:R-:W-:Y:S08]  /*4ed0*/  HMMA.16816.F32.BF16 R68, R4, R24, R16 ;  /* 0x000000180444723c */ /* 0x004ff00000041810 */
[C---:B----4-:R-:W-:Y:S07]  /*4ee0*/  HMMA.16816.F32.BF16 R16, R8.reuse, R44, RZ ;  /* 0x0000002c0810723c */ /* 0x050fee00000418ff */
[----:B------:R-:W-:Y:S01]  /*4ef0*/  MOV R45, R105 ;  /* 0x00000069002d7202 */ /* 0x000fe20000000f00 */
[----:B------:R-:W-:Y:S08]  /*4f00*/  HMMA.16816.F32.BF16 R20, R8, R78, RZ ;  /* 0x0000004e0814723c */ /* 0x000ff000000418ff */
[C---:B------:R-:W-:Y:S08]  /*4f10*/  HMMA.16816.F32.BF16 R76, R4.reuse, R40, R32 ;  /* 0x00000028044c723c */ /* 0x040ff00000041820 */
[----:B------:R-:W-:Y:S01]  /*4f20*/  HMMA.16816.F32.BF16 R172, R4, R42, R28 ;  /* 0x0000002a04ac723c */ /* 0x000fe2000004181c */
[----:B------:R-:W-:Y:S07]  /*4f30*/  LDSM.16.MT88.4 R40, [R237+0x4900] ;  /* 0x00490000ed28783b */ /* 0x000fee0000004200 */
[C---:B------:R-:W-:Y:S07]  /*4f40*/  HMMA.16816.F32.BF16 R32, R8.reuse, R46, RZ ;  /* 0x0000002e0820723c */ /* 0x040fee00000418ff */
[----:B------:R-:W-:Y:S01]  /*4f50*/  MOV R46, R123 ;  /* 0x0000007b002e7202 */ /* 0x000fe20000000f00 */
[----:B------:R-:W-:Y:S01]  /*4f60*/  HMMA.16816.F32.BF16 R28, R8, R52, RZ ;  /* 0x00000034081c723c */ /* 0x000fe200000418ff */
[----:B------:R-:W-:-:S06]  /*4f70*/  IMAD.MOV.U32 R47, RZ, RZ, R122 ;  /* 0x000000ffff2f7224 */ /* 0x000fcc00078e007a */
[----:B------:R-:W-:Y:S01]  /*4f80*/  IMAD.MOV.U32 R53, RZ, RZ, R119 ;  /* 0x000000ffff357224 */ /* 0x000fe200078e0077 */
[----:B------:R-:W-:Y:S01]  /*4f90*/  HMMA.16816.F32.BF16 R176, R4, R26, R36 ;  /* 0x0000001a04b0723c */ /* 0x000fe20000041824 */
[----:B------:R-:W2:Y:S01]  /*4fa0*/  LDSM.16.MT88.4 R36, [R236+0x5100] ;  /* 0x00510000ec24783b */ /* 0x000ea20000004200 */
[----:B------:R-:W-:-:S06]  /*4fb0*/  IMAD.MOV.U32 R52, RZ, RZ, R116 ;  /* 0x000000ffff347224 */ /* 0x000fcc00078e0074 */
[----:B------:R-:W-:Y:S07]  /*4fc0*/  HMMA.16816.F32.BF16 R24, R8, R54, RZ ;  /* 0x000000360818723c */ /* 0x000fee00000418ff */
[----:B------:R-:W-:Y:S01]  /*4fd0*/  IMAD.MOV.U32 R54, RZ, RZ, R118 ;  /* 0x000000ffff367224 */ /* 0x000fe200078e0076 */
[----:B------:R-:W-:Y:S01]  /*4fe0*/  HMMA.16816.F32.BF16 R16, R4, R56, R16 ;  /* 0x000000380410723c */ /* 0x000fe20000041810 */
[----:B------:R-:W-:-:S06]  /*4ff0*/  MOV R55, R117 ;  /* 0x0000007500377202 */ /* 0x000fcc0000000f00 */
[----:B------:R-:W-:Y:S01]  /*5000*/  IMAD.MOV.U32 R56, RZ, RZ, R104 ;  /* 0x000000ffff387224 */ /* 0x000fe200078e0068 */
[----:B------:R-:W-:Y:S01]  /*5010*/  HMMA.16816.F32.BF16 R80, R4, R82, R20 ;  /* 0x000000520450723c */ /* 0x000fe20000041814 */
[----:B------:R-:W-:-:S07]  /*5020*/  MOV R57, R103 ;  /* 0x0000006700397202 */ /* 0x000fce0000000f00 */
[----:B------:R-:W-:Y:S07]  /*5030*/  HMMA.16816.F32.BF16 R20, R8, R60, RZ ;  /* 0x0000003c0814723c */ /* 0x000fee00000418ff */
[----:B------:R-:W-:Y:S01]  /*5040*/  MOV R60, R0 ;  /* 0x00000000003c7202 */ /* 0x000fe20000000f00 */
[----:B------:R-:W-:Y:S01]  /*5050*/  HMMA.16816.F32.BF16 R112, R4, R58, R32 ;  /* 0x0000003a0470723c */ /* 0x000fe20000041820 */
[----:B------:R-:W-:Y:S01]  /*5060*/  IMAD.MOV.U32 R44, RZ, RZ, R16 ;  /* 0x000000ffff2c7224 */ /* 0x000fe200078e0010 */
[----:B------:R-:W-:Y:S01]  /*5070*/  MOV R66, R18 ;  /* 0x0000001200427202 */ /* 0x000fe20000000f00 */
[----:B------:R-:W-:Y:S01]  /*5080*/  IMAD.MOV.U32 R67, RZ, RZ, R17 ;  /* 0x000000ffff437224 */ /* 0x000fe200078e0011 */
[----:B------:R-:W-:Y:S01]  /*5090*/  MOV R61, R15 ;  /* 0x0000000f003d7202 */ /* 0x000fe20000000f00 */
[----:B------:R-:W-:-:S02]  /*50a0*/  IMAD.MOV.U32 R64, RZ, RZ, R19 ;  /* 0x000000ffff407224 */ /* 0x000fc400078e0013 */
[----:B------:R-:W-:Y:S01]  /*50b0*/  IMAD.MOV.U32 R32, RZ, RZ, R102 ;  /* 0x000000ffff207224 */ /* 0x000fe200078e0066 */
[----:B-1----:R-:W-:Y:S01]  /*50c0*/  HMMA.16816.F32.BF16 R104, R4, R48, R28 ;  /* 0x000000300468723c */ /* 0x002fe2000004181c */
[----:B------:R-:W-:Y:S01]  /*50d0*/  LDSM.16.MT88.4 R28, [R240+0x4900] ;  /* 0x00490000f01c783b */ /* 0x000fe20000004200 */
[----:B------:R-:W-:Y:S01]  /*50e0*/  IMAD.MOV.U32 R33, RZ, RZ, R57 ;  /* 0x000000ffff217224 */ /* 0x000fe200078e0039 */
[----:B------:R-:W-:Y:S01]  /*50f0*/  MOV R35, R44 ;  /* 0x0000002c00237202 */ /* 0x000fe20000000f00 */
[----:B------:R-:W-:Y:S01]  /*5100*/  IMAD.MOV.U32 R57, RZ, RZ, R65 ;  /* 0x000000ffff397224 */ /* 0x000fe200078e0041 */
[----:B------:R-:W-:Y:S01]  /*5110*/  MOV R65, R120 ;  /* 0x0000007800417202 */ /* 0x000fe20000000f00 */
[----:B------:R-:W-:Y:S01]  /*5120*/  IMAD.MOV.U32 R44, RZ, RZ, R121 ;  /* 0x000000ffff2c7224 */ /* 0x000fe200078e0079 */
[----:B------:R-:W-:Y:S01]  /*5130*/  MOV R48, R100 ;  /* 0x0000006400307202 */ /* 0x000fe20000000f00 */
[----:B------:R-:W-:Y:S01]  /*5140*/  IMAD.MOV.U32 R49, RZ, RZ, R101 ;  /* 0x000000ffff317224 */ /* 0x000fe200078e0065 */
[----:B------:R-:W-:Y:S01]  /*5150*/  HMMA.16816.F32.BF16 R16, R8, R62, RZ ;  /* 0x0000003e0810723c */ /* 0x000fe200000418ff */
[----:B------:R-:W-:Y:S01]  /*5160*/  IMAD.MOV.U32 R34, RZ, RZ, R45 ;  /* 0x000000ffff227224 */ /* 0x000fe200078e002d */
[----:B------:R-:W-:Y:S01]  /*5170*/  MOV R59, R126 ;  /* 0x0000007e003b7202 */ /* 0x000fe20000000f00 */
[----:B------:R-:W-:-:S02]  /*5180*/  IMAD.MOV.U32 R58, RZ, RZ, R127 ;  /* 0x000000ffff3a7224 */ /* 0x000fc400078e007f */
[----:B------:R-:W-:Y:S02]  /*5190*/  IMAD.MOV.U32 R45, RZ, RZ, R124 ;  /* 0x000000ffff2d7224 */ /* 0x000fe400078e007c */
[----:B------:R-:W-:Y:S01]  /*51a0*/  FADD.FTZ R0, R97, R14 ;  /* 0x0000000e61007221 */ /* 0x000fe20000010000 */
[----:B------:R-:W-:Y:S01]  /*51b0*/  HMMA.16816.F32.BF16 R100, R4, R50, R24 ;  /* 0x000000320464723c */ /* 0x000fe20000041818 */
[----:B------:R-:W1:Y:S01]  /*51c0*/  LDSM.16.MT88.4 R24, [R237+0x5100] ;  /* 0x00510000ed18783b */ /* 0x000e620000004200 */
[----:B------:R-:W-:Y:S02]  /*51d0*/  IMAD.MOV.U32 R62, RZ, RZ, R13 ;  /* 0x000000ffff3e7224 */ /* 0x000fe400078e000d */
[----:B------:R-:W-:Y:S02]  /*51e0*/  FADD.FTZ R13, R98, R0 ;  /* 0x00000000620d7221 */ /* 0x000fe40000010000 */
[----:B------:R-:W-:Y:S02]  /*51f0*/  IMAD.MOV.U32 R63, RZ, RZ, R3 ;  /* 0x000000ffff3f7224 */ /* 0x000fe400078e0003 */
[----:B------:R-:W-:-:S02]  /*5200*/  IMAD.MOV.U32 R50, RZ, RZ, R169 ;  /* 0x000000ffff327224 */ /* 0x000fc400078e00a9 */
[----:B------:R-:W-:Y:S02]  /*5210*/  IMAD.MOV.U32 R51, RZ, RZ, R168 ;  /* 0x000000ffff337224 */ /* 0x000fe400078e00a8 */
[----:B--2---:R-:W-:Y:S01]  /*5220*/  HMMA.16816.F32.BF16 R168, R4, R36, R20 ;  /* 0x0000002404a8723c */ /* 0x004fe20000041814 */
[--C-:B------:R-:W-:Y:S02]  /*5230*/  FFMA.FTZ R3, R94, c[0x0][0x2d0], -R12.reuse ;  /* 0x0000b4005e037a23 */ /* 0x100fe4000001080c */
[----:B------:R-:W-:Y:S02]  /*5240*/  FFMA.FTZ R0, R93, c[0x0][0x2d0], -R12 ;  /* 0x0000b4005d007a23 */ /* 0x000fe4000001080c */
[----:B------:R-:W-:Y:S01]  /*5250*/  IMAD.MOV.U32 R97, RZ, RZ, R50 ;  /* 0x000000ffff617224 */ /* 0x000fe200078e0032 */
[----:B------:R-:W-:Y:S01]  /*5260*/  MOV R50, R163 ;  /* 0x000000a300327202 */ /* 0x000fe20000000f00 */
[----:B------:R-:W-:Y:S01]  /*5270*/  IMAD.MOV.U32 R36, RZ, RZ, R111 ;  /* 0x000000ffff247224 */ /* 0x000fe200078e006f */
[----:B------:R-:W-:Y:S01]  /*5280*/  HMMA.16816.F32.BF16 R20, R8, R40, RZ ;  /* 0x000000280814723c */ /* 0x000fe200000418ff */
[----:B------:R-:W-:Y:S01]  /*5290*/  MOV R37, R56 ;  /* 0x0000003800257202 */ /* 0x000fe20000000f00 */
[----:B------:R-:W-:Y:S01]  /*52a0*/  IMAD.MOV.U32 R56, RZ, RZ, R125 ;  /* 0x000000ffff387224 */ /* 0x000fe200078e007d */
[----:B------:R2:W3:Y:S01]  /*52b0*/  MUFU.EX2 R40, R0 ;  /* 0x0000000000287308 */ /* 0x0004e20000000800 */
[----:B------:R-:W-:Y:S01]  /*52c0*/  IMAD.MOV.U32 R98, RZ, RZ, R51 ;  /* 0x000000ffff627224 */ /* 0x000fe200078e0033 */
[----:B------:R4:W5:Y:S02]  /*52d0*/  LDL.LU R163, [R1+0x98] ;  /* 0x0000980001a37983 */ /* 0x0009640000300800 */
[----:B------:R-:W-:Y:S01]  /*52e0*/  IMAD.MOV.U32 R41, RZ, RZ, R108 ;  /* 0x000000ffff297224 */ /* 0x000fe200078e006c */
[----:B------:R-:W-:Y:S07]  /*52f0*/  HMMA.16816.F32.BF16 R120, R4, R38, R16 ;  /* 0x000000260478723c */ /* 0x000fee0000041810 */
[----:B------:R-:W-:Y:S01]  /*5300*/  MOV R38, R110 ;  /* 0x0000006e00267202 */ /* 0x000fe20000000f00 */
[----:B------:R-:W-:Y:S01]  /*5310*/  HMMA.16816.F32.BF16 R16, R8, R42, RZ ;  /* 0x0000002a0810723c */ /* 0x000fe200000418ff */
[----:B------:R-:W-:-:S02]  /*5320*/  IMAD.MOV.U32 R39, RZ, RZ, R109 ;  /* 0x000000ffff277224 */ /* 0x000fc400078e006d */
[----:B------:R-:W-:Y:S01]  /*5330*/  MOV R93, R38 ;  /* 0x00000026005d7202 */ /* 0x000fe20000000f00 */
[----:B--2---:R-:W-:-:S04]  /*5340*/  FFMA.FTZ R0, R92, c[0x0][0x2d0], -R2 ;  /* 0x0000b4005c007a23 */ /* 0x004fc80000010802 */
[C---:B-1----:R-:W-:Y:S01]  /*5350*/  HMMA.16816.F32.BF16 R108, R4.reuse, R24, R20 ;  /* 0x00000018046c723c */ /* 0x042fe20000041814 */
[----:B------:R-:W1:Y:S11]  /*5360*/  LDSM.16.MT88.4 R20, [R240+0x5100] ;  /* 0x00510000f014783b */ /* 0x000e760000004200 */
[----:B------:R-:W-:Y:S04]  /*5370*/  @!UPT UIADD3 URZ, URZ, URZ, URZ ;  /* 0x0000003f3f3ff290 */ /* 0x000fe8000fffe03f */
[----:B------:R-:W-:Y:S01]  /*5380*/  HMMA.16816.F32.BF16 R116, R4, R26, R16 ;  /* 0x0000001a0474723c */ /* 0x000fe20000041810 */
[----:B------:R-:W-:Y:S01]  /*5390*/  MOV R38, R144 ;  /* 0x0000009000267202 */ /* 0x000fe20000000f00 */
[----:B------:R-:W-:Y:S02]  /*53a0*/  IMAD.MOV.U32 R43, RZ, RZ, R155 ;  /* 0x000000ffff2b7224 */ /* 0x000fe400078e009b */
[----:B------:R-:W-:Y:S02]  /*53b0*/  IMAD.MOV.U32 R94, RZ, RZ, R39 ;  /* 0x000000ffff5e7224 */ /* 0x000fe400078e0027 */
[----:B------:R-:W-:Y:S02]  /*53c0*/  IMAD.MOV.U32 R92, RZ, RZ, R41 ;  /* 0x000000ffff5c7224 */ /* 0x000fe400078e0029 */
[----:B------:R-:W-:Y:S11]  /*53d0*/  HMMA.16816.F32.BF16 R16, R8, R28, RZ ;  /* 0x0000001c0810723c */ /* 0x000ff600000418ff */
[----:B------:R-:W-:Y:S11]  /*53e0*/  @!UPT UIADD3 URZ, URZ, URZ, URZ ;  /* 0x0000003f3f3ff290 */ /* 0x000ff6000fffe03f */
[----:B------:R-:W-:Y:S02]  /*53f0*/  @!UPT UIADD3 URZ, URZ, URZ, URZ ;  /* 0x0000003f3f3ff290 */ /* 0x000fe4000fffe03f */
[----:B-1----:R-:W-:Y:S07]  /*5400*/  HMMA.16816.F32.BF16 R124, R4, R20, R16 ;  /* 0x00000014047c723c */ /* 0x002fee0000041810 */
[--C-:B------:R-:W-:Y:S01]  /*5410*/  FFMA.FTZ R21, R96, c[0x0][0x2d0], -R12.reuse ;  /* 0x0000b40060157a23 */ /* 0x100fe2000001080c */
[----:B------:R-:W-:Y:S01]  /*5420*/  HMMA.16816.F32.BF16 R16, R8, R30, RZ ;  /* 0x0000001e0810723c */ /* 0x000fe200000418ff */
[----:B------:R-:W-:Y:S01]  /*5430*/  FFMA.FTZ R20, R95, c[0x0][0x2d0], -R12 ;  /* 0x0000b4005f147a23 */ /* 0x000fe2000001080c */
[----:B------:R-:W-:Y:S01]  /*5440*/  MOV R96, R37 ;  /* 0x0000002500607202 */ /* 0x000fe20000000f00 */
[----:B------:R-:W-:Y:S01]  /*5450*/  IMAD.MOV.U32 R95, RZ, RZ, R36 ;  /* 0x000000ffff5f7224 */ /* 0x000fe200078e0024 */
[----:B------:R-:W-:Y:S01]  /*5460*/  MOV R28, R154 ;  /* 0x0000009a001c7202 */ /* 0x000fe20000000f00 */
[----:B------:R-:W-:Y:S01]  /*5470*/  IMAD.MOV.U32 R29, RZ, RZ, R153 ;  /* 0x000000ffff1d7224 */ /* 0x000fe200078e0099 */
[----:B------:R-:W-:Y:S11]  /*5480*/  MUFU.EX2 R21, R21 ;  /* 0x0000001500157308 */ /* 0x000ff60000000800 */
[----:B------:R-:W-:Y:S07]  /*5490*/  @!UPT UIADD3 URZ, URZ, URZ, URZ ;  /* 0x0000003f3f3ff290 */ /* 0x000fee000fffe03f */
[----:B------:R-:W-:Y:S01]  /*54a0*/  HMMA.16816.F32.BF16 R24, R4, R22, R16 ;  /* 0x000000160418723c */ /* 0x000fe20000041810 */
[----:B------:R-:W-:Y:S01]  /*54b0*/  MOV R31, R147 ;  /* 0x00000093001f7202 */ /* 0x000fe20000000f00 */
[----:B------:R-:W-:Y:S01]  /*54c0*/  IMAD.MOV.U32 R36, RZ, RZ, R146 ;  /* 0x000000ffff247224 */ /* 0x000fe200078e0092 */
[----:B------:R1:W-:Y:S04]  /*54d0*/  MUFU.EX2 R23, R3 ;  /* 0x0000000300177308 */ /* 0x0003e80000000800 */
[----:B------:R-:W-:Y:S01]  /*54e0*/  FADD.FTZ R22, R99, R13 ;  /* 0x0000000d63167221 */ /* 0x000fe20000010000 */
[----:B------:R-:W-:Y:S01]  /*54f0*/  MOV R99, R48 ;  /* 0x0000003000637202 */ /* 0x000fe20000000f00 */
[----:B------:R-:W2:Y:S01]  /*5500*/  LDSM.16.MT88.4 R12, [R239+0x4900] ;  /* 0x00490000ef0c783b */ /* 0x000ea20000004200 */
[----:B------:R-:W-:Y:S01]  /*5510*/  IMAD.MOV.U32 R37, RZ, RZ, R145 ;  /* 0x000000ffff257224 */ /* 0x000fe200078e0091 */
[----:B------:R-:W2:Y:S01]  /*5520*/  MUFU.EX2 R20, R20 ;  /* 0x0000001400147308 */ /* 0x000ea20000000800 */
[----:B------:R-:W-:Y:S01]  /*5530*/  IMAD.MOV.U32 R30, RZ, RZ, R152 ;  /* 0x000000ffff1e7224 */ /* 0x000fe200078e0098 */
[----:B------:R-:W-:Y:S01]  /*5540*/  LDSM.16.MT88.4 R144, [R237+0x1100] ;  /* 0x00110000ed90783b */ /* 0x000fe20000004200 */
[----:B------:R-:W-:-:S02]  /*5550*/  IMAD.MOV.U32 R39, RZ, RZ, R131 ;  /* 0x000000ffff277224 */ /* 0x000fc400078e0083 */
[----:B------:R-:W-:Y:S01]  /*5560*/  IMAD.MOV.U32 R48, RZ, RZ, R49 ;  /* 0x000000ffff307224 */ /* 0x000fe200078e0031 */
[----:B------:R-:W-:Y:S01]  /*5570*/  LDSM.16.MT88.4 R152, [R236+0x1100] ;  /* 0x00110000ec98783b */ /* 0x000fe20000004200 */
[----:B------:R-:W-:Y:S02]  /*5580*/  IMAD.MOV.U32 R49, RZ, RZ, R32 ;  /* 0x000000ffff317224 */ /* 0x000fe400078e0020 */
[----:B-1----:R-:W-:Y:S01]  /*5590*/  FFMA.FTZ R3, R90, c[0x0][0x2d0], -R2 ;  /* 0x0000b4005a037a23 */ /* 0x002fe20000010802 */
[C---:B--2---:R-:W-:Y:S08]  /*55a0*/  HMMA.16816.F32.BF16 R16, R8.reuse, R12, RZ ;  /* 0x0000000c0810723c */ /* 0x044ff000000418ff */
[----:B------:R-:W-:Y:S01]  /*55b0*/  HMMA.16816.F32.BF16 R8, R8, R14, RZ ;  /* 0x0000000e0808723c */ /* 0x000fe200000418ff */
[----:B------:R-:W1:Y:S11]  /*55c0*/  LDSM.16.MT88.4 R12, [R239+0x5100] ;  /* 0x00510000ef0c783b */ /* 0x000e760000004200 */
[----:B------:R-:W-:Y:S04]  /*55d0*/  @!UPT UIADD3 URZ, URZ, URZ, URZ ;  /* 0x0000003f3f3ff290 */ /* 0x000fe8000fffe03f */
[C---:B-1----:R-:W-:Y:S08]  /*55e0*/  HMMA.16816.F32.BF16 R16, R4.reuse, R12, R16 ;  /* 0x0000000c0410723c */ /* 0x042ff00000041810 */
[----:B------:R-:W-:Y:S01]  /*55f0*/  HMMA.16816.F32.BF16 R12, R4, R14, R8 ;  /* 0x0000000e040c723c */ /* 0x000fe20000041808 */
[----:B------:R1:W-:Y:S06]  /*5600*/  MUFU.EX2 R7, R0 ;  /* 0x0000000000077308 */ /* 0x0003ec0000000800 */
[----:B------:R-:W-:-:S02]  /*5610*/  FADD.FTZ R4, R128, R22 ;  /* 0x0000001680047221 */ /* 0x000fc40000010000 */
[----:B------:R-:W-:Y:S01]  /*5620*/  MUFU.EX2 R5, R3 ;  /* 0x0000000300057308 */ /* 0x000fe20000000800 */
[----:B---3--:R-:W-:Y:S02]  /*5630*/  IMAD.MOV.U32 R22, RZ, RZ, R40 ;  /* 0x000000ffff167224 */ /* 0x008fe400078e0028 */
[--C-:B-1----:R-:W-:Y:S02]  /*5640*/  FFMA.FTZ R0, R91, c[0x0][0x2d0], -R2.reuse ;  /* 0x0000b4005b007a23 */ /* 0x102fe40000010802 */
[----:B------:R-:W-:-:S03]  /*5650*/  FFMA.FTZ R2, R89, c[0x0][0x2d0], -R2 ;  /* 0x0000b40059027a23 */ /* 0x000fc60000010802 */
[----:B------:R1:W-:Y:S08]  /*5660*/  MUFU.EX2 R6, R0 ;  /* 0x0000000000067308 */ /* 0x0003f00000000800 */
[----:B------:R2:W3:Y:S01]  /*5670*/  MUFU.EX2 R3, R2 ;  /* 0x0000000200037308 */ /* 0x0004e20000000800 */
[----:B------:R-:W-:Y:S01]  /*5680*/  F2FP.BF16.PACK_AB R128, R20, R21 ;  /* 0x000000151480723e */ /* 0x000fe200000010ff */
[----:B------:R-:W-:Y:S01]  /*5690*/  IMAD.MOV.U32 R8, RZ, RZ, R35 ;  /* 0x000000ffff087224 */ /* 0x000fe200078e0023 */
[----:B------:R-:W-:Y:S01]  /*56a0*/  MOV R41, R160 ;  /* 0x000000a000297202 */ /* 0x000fe20000000f00 */
[----:B------:R-:W-:-:S02]  /*56b0*/  IMAD.MOV.U32 R40, RZ, RZ, R161 ;  /* 0x000000ffff287224 */ /* 0x000fc400078e00a1 */
[----:B------:R-:W-:Y:S02]  /*56c0*/  IMAD.MOV.U32 R42, RZ, RZ, R135 ;  /* 0x000000ffff2a7224 */ /* 0x000fe400078e0087 */
[----:B------:R-:W-:Y:S02]  /*56d0*/  IMAD.MOV.U32 R51, RZ, RZ, R162 ;  /* 0x000000ffff337224 */ /* 0x000fe400078e00a2 */
[----:B-1----:R-:W-:Y:S01]  /*56e0*/  FADD.FTZ R0, R86, R84 ;  /* 0x0000005456007221 */ /* 0x002fe20000010000 */
[----:B------:R-:W-:Y:S01]  /*56f0*/  MOV R10, R66 ;  /* 0x00000042000a7202 */ /* 0x000fe20000000f00 */
[----:B------:R-:W-:Y:S01]  /*5700*/  IMAD.MOV.U32 R9, RZ, RZ, R67 ;  /* 0x000000ffff097224 */ /* 0x000fe200078e0043 */
[----:B------:R4:W5:Y:S01]  /*5710*/  LDL.LU R162, [R1+0x94] ;  /* 0x0000940001a27983 */ /* 0x0009620000300800 */
[----:B--2---:R-:W-:Y:S01]  /*5720*/  FADD.FTZ R2, R130, R4 ;  /* 0x0000000482027221 */ /* 0x004fe20000010000 */
[----:B------:R-:W-:Y:S02]  /*5730*/  F2FP.BF16.PACK_AB R130, R22, R23 ;  /* 0x000000171682723e */ /* 0x000fe400000010ff */
[----:B---3--:R-:W-:Y:S01]  /*5740*/  F2FP.BF16.PACK_AB R131, R3, R5 ;  /* 0x000000050383723e */ /* 0x008fe200000010ff */
[----:B------:R-:W-:Y:S01]  /*5750*/  FADD.FTZ R4, R129, R2 ;  /* 0x0000000281047221 */ /* 0x000fe20000010000 */
[----:B------:R-:W-:Y:S01]  /*5760*/  F2FP.BF16.PACK_AB R129, R6, R7 ;  /* 0x000000070681723e */ /* 0x000fe200000010ff */
[----:B------:R-:W-:Y:S01]  /*5770*/  FADD.FTZ R0, R85, R0 ;  /* 0x0000000055007221 */ /* 0x000fe20000010000 */
[----:B------:R4:W5:Y:S05]  /*5780*/  LDL.LU R161, [R1+0x90] ;  /* 0x0000900001a17983 */ /* 0x00096a0000300800 */
[C---:B------:R-:W-:Y:S08]  /*5790*/  HMMA.16816.F32.BF16 R148, R128.reuse, R144, R148 ;  /* 0x000000908094723c */ /* 0x040ff00000041894 */
[C---:B------:R-:W-:Y:S01]  /*57a0*/  HMMA.16816.F32.BF16 R156, R128.reuse, R152, R156 ;  /* 0x00000098809c723c */ /* 0x040fe2000004189c */
[----:B------:R-:W-:Y:S01]  /*57b0*/  FADD.FTZ R0, R88, R0 ;  /* 0x0000000058007221 */ /* 0x000fe20000010000 */
[----:B------:R4:W5:Y:S06]  /*57c0*/  LDL.LU R160, [R1+0x8c] ;  /* 0x00008c0001a07983 */ /* 0x00096c0000300800 */
[C---:B------:R-:W-:Y:S01]  /*57d0*/  HMMA.16816.F32.BF16 R144, R128.reuse, R146, R136 ;  /* 0x000000928090723c */ /* 0x040fe20000041888 */
[----:B------:R-:W1:Y:S07]  /*57e0*/  LDSM.16.MT88.4 R136, [R240+0x1100] ;  /* 0x00110000f088783b */ /* 0x000e6e0000004200 */
[----:B------:R-:W-:Y:S01]  /*57f0*/  HMMA.16816.F32.BF16 R152, R128, R154, R96 ;  /* 0x0000009a8098723c */ /* 0x000fe20000041860 */
[----:B------:R-:W-:Y:S01]  /*5800*/  FADD.FTZ R2, R87, R0 ;  /* 0x0000000057027221 */ /* 0x000fe20000010000 */
[----:B------:R-:W-:Y:S01]  /*5810*/  LDSM.16.MT88.4 R88, [R240+0x4100] ;  /* 0x00410000f058783b */ /* 0x000fe20000004200 */
[----:B------:R-:W-:-:S03]  /*5820*/  IMAD.MOV.U32 R11, RZ, RZ, R64 ;  /* 0x000000ffff0b7224 */ /* 0x000fc600078e0040 */
[----:B------:R4:W5:Y:S01]  /*5830*/  LDL.LU R135, [R1+0x88] ;  /* 0x0000880001877983 */ /* 0x0009620000300800 */
[----:B------:R-:W-:Y:S01]  /*5840*/  IMAD.MOV.U32 R98, RZ, RZ, R33 ;  /* 0x000000ffff627224 */ /* 0x000fe200078e0021 */
[----:B------:R-:W-:Y:S02]  /*5850*/  MOV R97, R34 ;  /* 0x0000002200617202 */ /* 0x000fe40000000f00 */
[----:B------:R-:W2:Y:S01]  /*5860*/  LDSM.16.MT88.4 R32, [R239+0x1100] ;  /* 0x00110000ef20783b */ /* 0x000ea20000004200 */
[C---:B-1----:R-:W-:Y:S08]  /*5870*/  HMMA.16816.F32.BF16 R140, R128.reuse, R136, R140 ;  /* 0x00000088808c723c */ /* 0x042ff0000004188c */
[C---:B------:R-:W-:Y:S08]  /*5880*/  HMMA.16816.F32.BF16 R136, R128.reuse, R138, R28 ;  /* 0x0000008a8088723c */ /* 0x040ff0000004181c */
[C---:B--2---:R-:W-:Y:S01]  /*5890*/  HMMA.16816.F32.BF16 R28, R128.reuse, R32, R40 ;  /* 0x00000020801c723c */ /* 0x044fe20000041828 */
[----:B------:R-:W-:Y:S07]  /*58a0*/  LDSM.16.MT88.4 R40, [R236+0x2900] ;  /* 0x00290000ec28783b */ /* 0x000fee0000004200 */
[C---:B------:R-:W-:Y:S01]  /*58b0*/  HMMA.16816.F32.BF16 R32, R128.reuse, R34, R48 ;  /* 0x000000228020723c */ /* 0x040fe20000041830 */
[----:B------:R-:W1:Y:S07]  /*58c0*/  LDSM.16.MT88.4 R48, [R237+0x2900] ;  /* 0x00290000ed30783b */ /* 0x000e6e0000004200 */
[C---:B-1----:R-:W-:Y:S08]  /*58d0*/  HMMA.16816.F32.BF16 R44, R128.reuse, R48, R44 ;  /* 0x00000030802c723c */ /* 0x042ff0000004182c */
[C---:B------:R-:W-:Y:S01]  /*58e0*/  HMMA.16816.F32.BF16 R48, R128.reuse, R50, R72 ;  /* 0x000000328030723c */ /* 0x040fe20000041848 */
[----:B------:R-:W1:Y:S07]  /*58f0*/  LDSM.16.MT88.4 R72, [R236+0x4100] ;  /* 0x00410000ec48783b */ /* 0x000e6e0000004200 */
[C---:B------:R-:W-:Y:S08]  /*5900*/  HMMA.16816.F32.BF16 R36, R128.reuse, R40, R36 ;  /* 0x000000288024723c */ /* 0x040ff00000041824 */
[C---:B------:R-:W-:Y:S01]  /*5910*/  HMMA.16816.F32.BF16 R40, R128.reuse, R42, R56 ;  /* 0x0000002a8028723c */ /* 0x040fe20000041838 */
[----:B------:R-:W2:Y:S07]  /*5920*/  LDSM.16.MT88.4 R56, [R240+0x2900] ;  /* 0x00290000f038783b */ /* 0x000eae0000004200 */
[C---:B-1----:R-:W-:Y:S08]  /*5930*/  HMMA.16816.F32.BF16 R68, R128.reuse, R72, R68 ;  /* 0x000000488044723c */ /* 0x042ff00000041844 */
[----:B------:R-:W-:Y:S07]  /*5940*/  HMMA.16816.F32.BF16 R72, R128, R74, R176 ;  /* 0x0000004a8048723c */ /* 0x000fee00000418b0 */
[----:B------:R-:W-:Y:S01]  /*5950*/  MOV R178, R98 ;  /* 0x0000006200b27202 */ /* 0x000fe20000000f00 */
[----:B------:R-:W-:-:S02]  /*5960*/  IMAD.MOV.U32 R179, RZ, RZ, R97 ;  /* 0x000000ffffb37224 */ /* 0x000fc400078e0061 */
[----:B------:R-:W1:Y:S01]  /*5970*/  LDSM.16.MT88.4 R96, [R239+0x4100] ;  /* 0x00410000ef60783b */ /* 0x000e620000004200 */
[C---:B--2---:R-:W-:Y:S01]  /*5980*/  HMMA.16816.F32.BF16 R52, R128.reuse, R56, R52 ;  /* 0x000000388034723c */ /* 0x044fe20000041834 */
[----:B------:R-:W-:Y:S02]  /*5990*/  IMAD.MOV.U32 R0, RZ, RZ, R65 ;  /* 0x000000ffff007224 */ /* 0x000fe400078e0041 */
[----:B------:R-:W2:Y:S05]  /*59a0*/  LDSM.16.MT88.4 R64, [R239+0x2900] ;  /* 0x00290000ef40783b */ /* 0x000eaa0000004200 */
[C---:B------:R-:W-:Y:S08]  /*59b0*/  HMMA.16816.F32.BF16 R56, R128.reuse, R58, R92 ;  /* 0x0000003a8038723c */ /* 0x040ff0000004185c */
[----:B-1----:R-:W-:Y:S01]  /*59c0*/  HMMA.16816.F32.BF16 R92, R128, R96, R104 ;  /* 0x00000060805c723c */ /* 0x002fe20000041868 */
[----:B------:R-:W1:Y:S01]  /*59d0*/  LDSM.16.MT88.4 R104, [R236+0x5900] ;  /* 0x00590000ec68783b */ /* 0x000e620000004200 */
[----:B------:R-:W-:-:S02]  /*59e0*/  FADD.FTZ R0, R0, R4 ;  /* 0x0000000400007221 */ /* 0x000fc40000010000 */
[----:B------:R-:W-:Y:S02]  /*59f0*/  FADD.FTZ R2, R178, R2 ;  /* 0x00000002b2027221 */ /* 0x000fe40000010000 */
[----:B------:R-:W-:Y:S02]  /*5a00*/  FADD.FTZ R4, R21, R0 ;  /* 0x0000000015047221 */ /* 0x000fe40000010000 */
[C---:B------:R-:W-:Y:S01]  /*5a10*/  HMMA.16816.F32.BF16 R84, R128.reuse, R88, R8 ;  /* 0x000000588054723c */ /* 0x040fe20000041808 */
[----:B------:R-:W-:Y:S01]  /*5a20*/  FADD.FTZ R0, R179, R2 ;  /* 0x00000002b3007221 */ /* 0x000fe20000010000 */
[----:B------:R-:W-:Y:S06]  /*5a30*/  LDSM.16.MT88.4 R8, [R239+0x5900] ;  /* 0x00590000ef08783b */ /* 0x000fec0000004200 */
[----:B------:R-:W-:Y:S01]  /*5a40*/  HMMA.16816.F32.BF16 R88, R128, R90, R112 ;  /* 0x0000005a8058723c */ /* 0x000fe20000041870 */
[----:B------:R-:W3:Y:S01]  /*5a50*/  LDSM.16.MT88.4 R112, [R237+0x5900] ;  /* 0x00590000ed70783b */ /* 0x000ee20000004200 */
[----:B------:R-:W-:-:S06]  /*5a60*/  FADD.FTZ R0, R134, R0 ;  /* 0x0000000086007221 */ /* 0x000fcc0000010000 */
[C---:B------:R-:W-:Y:S08]  /*5a70*/  HMMA.16816.F32.BF16 R96, R128.reuse, R98, R100 ;  /* 0x000000628060723c */ /* 0x040ff00000041864 */
[C---:B--2---:R-:W-:Y:S08]  /*5a80*/  HMMA.16816.F32.BF16 R60, R128.reuse, R64, R60 ;  /* 0x00000040803c723c */ /* 0x044ff0000004183c */
[C---:B------:R-:W-:Y:S01]  /*5a90*/  HMMA.16816.F32.BF16 R64, R128.reuse, R66, R80 ;  /* 0x000000428040723c */ /* 0x040fe20000041850 */
[----:B------:R-:W2:Y:S07]  /*5aa0*/  LDSM.16.MT88.4 R80, [R237+0x4100] ;  /* 0x00410000ed50783b */ /* 0x000eae0000004200 */
[C---:B-1----:R-:W-:Y:S08]  /*5ab0*/  HMMA.16816.F32.BF16 R100, R128.reuse, R104, R168 ;  /* 0x000000688064723c */ /* 0x042ff000000418a8 */
[----:B------:R-:W-:Y:S01]  /*5ac0*/  HMMA.16816.F32.BF16 R104, R128, R106, R120 ;  /* 0x0000006a8068723c */ /* 0x000fe20000041878 */
[----:B------:R-:W1:Y:S01]  /*5ad0*/  LDSM.16.MT88.4 R120, [R240+0x5900] ;  /* 0x00590000f078783b */ /* 0x000e620000004200 */
[----:B------:R-:W-:-:S02]  /*5ae0*/  FADD.FTZ R7, R7, R0 ;  /* 0x0000000007077221 */ /* 0x000fc40000010000 */
[----:B------:R-:W-:Y:S02]  /*5af0*/  FADD.FTZ R2, R20, R4 ;  /* 0x0000000414027221 */ /* 0x000fe40000010000 */
[----:B------:R-:W-:Y:S02]  /*5b00*/  FADD.FTZ R6, R6, R7 ;  /* 0x0000000706067221 */ /* 0x000fe40000010000 */
[----:B------:R-:W-:Y:S02]  /*5b10*/  FADD.FTZ R0, R23, R2 ;  /* 0x0000000217007221 */ /* 0x000fe40000010000 */
[----:B------:R-:W-:Y:S02]  /*5b20*/  FADD.FTZ R5, R5, R6 ;  /* 0x0000000605057221 */ /* 0x000fe40000010000 */
[----:B------:R-:W-:Y:S02]  /*5b30*/  FADD.FTZ R2, R22, R0 ;  /* 0x0000000016027221 */ /* 0x000fe40000010000 */
[----:B------:R-:W-:-:S05]  /*5b40*/  FADD.FTZ R0, R3, R5 ;  /* 0x0000000503007221 */ /* 0x000fca0000010000 */
[----:B------:R4:W-:Y:S04]  /*5b50*/  STL [R1+0x24], R0 ;  /* 0x0000240001007387 */ /* 0x0009e80000100800 */
[----:B------:R4:W-:Y:S01]  /*5b60*/  STL [R1+0x20], R2 ;  /* 0x0000200201007387 */ /* 0x0009e20000100800 */
[----:B------:R-:W-:Y:S01]  /*5b70*/  UIMAD.WIDE.U32 UR18, UR11, UR4, URZ ;  /* 0x000000040b1272a5 */ /* 0x000fe2000f8e003f */
[----:B------:R-:W-:-:S03]  /*5b80*/  PLOP3.LUT P0, PT, PT, PT, UP6, 0x40, 0x0 ;  /* 0x000000000000781c */ /* 0x000fc60003f0e868 */
[----:B------:R-:W-:Y:S01]  /*5b90*/  @UP5 USHF.R.U32.HI UR11, URZ, UR5, UR19 ;  /* 0x000000053f0b5299 */ /* 0x000fe20008011613 */
[----:B---3--:R-:W-:Y:S03]  /*5ba0*/  HMMA.16816.F32.BF16 R108, R128, R112, R108 ;  /* 0x00000070806c723c */ /* 0x008fe6000004186c */
[----:B------:R-:W-:-:S03]  /*5bb0*/  UIADD3 UR4, UR10, UR11, URZ ;  /* 0x0000000b0a047290 */ /* 0x000fc6000fffe03f */
[----:B------:R-:W-:Y:S02]  /*5bc0*/  ULDC UR11, c[0x0][0x328] ;  /* 0x0000ca00000b7ab9 */ /* 0x000fe40000000800 */
[----:B------:R-:W-:Y:S01]  /*5bd0*/  HMMA.16816.F32.BF16 R112, R128, R114, R116 ;  /* 0x000000728070723c */ /* 0x000fe20000041874 */
[----:B------:R-:W-:Y:S02]  /*5be0*/  UIADD3 UR8, UR8, -0x2, URZ ;  /* 0xfffffffe08087890 */ /* 0x000fe4000fffe03f */
[----:B------:R-:W-:-:S05]  /*5bf0*/  UIADD3 UR11, UR4, UR11, URZ ;  /* 0x0000000b040b7290 */ /* 0x000fca000fffe03f */
[C---:B--2---:R-:W-:Y:S08]  /*5c00*/  HMMA.16816.F32.BF16 R76, R128.reuse, R80, R76 ;  /* 0x00000050804c723c */ /* 0x044ff0000004184c */
[C---:B-1----:R-:W-:Y:S08]  /*5c10*/  HMMA.16816.F32.BF16 R116, R128.reuse, R120, R124 ;  /* 0x000000788074723c */ /* 0x042ff0000004187c */
[C---:B------:R-:W-:Y:S08]  /*5c20*/  HMMA.16816.F32.BF16 R80, R128.reuse, R82, R172 ;  /* 0x000000528050723c */ /* 0x040ff000000418ac */
[C---:B------:R-:W-:Y:S08]  /*5c30*/  HMMA.16816.F32.BF16 R120, R128.reuse, R122, R24 ;  /* 0x0000007a8078723c */ /* 0x040ff00000041818 */
[C---:B------:R-:W-:Y:S08]  /*5c40*/  HMMA.16816.F32.BF16 R124, R128.reuse, R8, R16 ;  /* 0x00000008807c723c */ /* 0x040ff00000041810 */
[----:B------:R-:W-:Y:S01]  /*5c50*/  HMMA.16816.F32.BF16 R128, R128, R10, R12 ;  /* 0x0000000a8080723c */ /* 0x000fe2000004180c */
[----:B------:R-:W-:Y:S07]  /*5c60*/  @P0 BRA `(.L_x_343) ;  /* 0x0000015000000947 */ /* 0x000fee0003800000 */
[----:B----4-:R-:W-:Y:S01]  /*5c70*/  ISETP.LT.AND P0, PT, RZ, UR4, PT ;  /* 0x00000004ff007c0c */ /* 0x010fe2000bf01270 */
[----:B------:R-:W-:-:S02]  /*5c80*/  UIADD3 UR18, UR4, -0x1, URZ ;  /* 0xffffffff04127890 */ /* 0x000fc4000fffe03f */
[----:B------:R-:W-:-:S10]  /*5c90*/  ULDC UR10, c[0x0][0x32c] ;  /* 0x0000cb00000a7ab9 */ /* 0x000fd40000000800 */
[----:B------:R-:W-:Y:S05]  /*5ca0*/  @P0 BRA `(.L_x_344) ;  /* 0x0000008000000947 */ /* 0x000fea0003800000 */
[----:B------:R-:W-:Y:S02]  /*5cb0*/  UISETP.NE.AND UP0, UPT, UR10, 0x1, UPT ;  /* 0x000000010a00788c */ /* 0x000fe4000bf05270 */
[----:B------:R-:W-:-:S03]  /*5cc0*/  UIADD3 UR18, -UR4, URZ, URZ ;  /* 0x0000003f04127290 */ /* 0x000fc6000fffe13f */
[----:B------:R-:W-:Y:S02]  /*5cd0*/  ULDC.64 UR4, c[0x0][0x330] ;  /* 0x0000cc0000047ab9 */ /* 0x000fe40000000a00 */
[----:B------:R-:W-:-:S07]  /*5ce0*/  UIMAD.WIDE.U32 UR20, UR18, UR4, URZ ;  /* 0x00000004121472a5 */ /* 0x000fce000f8e003f */
[----:B------:R-:W-:Y:S02]  /*5cf0*/  @UP0 UMOV UR19, UR21 ;  /* 0x0000001500130c82 */ /* 0x000fe40008000000 */
[----:B------:R-:W-:-:S04]  /*5d00*/  @UP0 USHF.R.U32.HI UR18, URZ, UR5, UR19 ;  /* 0x000000053f120299 */ /* 0x000fc80008011613 */
[----:B------:R-:W-:Y:S01]  /*5d10*/  ULOP3.LUT UR18, URZ, UR18, URZ, 0x33, !UPT ;  /* 0x000000123f127292 */ /* 0x000fe2000f8e333f */
[----:B------:R-:W-:Y:S05]  /*5d20*/  BRA `(.L_x_345) ;  /* 0x0000005000007947 */ /* 0x000fea0003800000 */
.L_x_344:
[----:B------:R-:W-:Y:S02]  /*5d30*/  UISETP.NE.AND UP0, UPT, UR10, 0x1, UPT ;  /* 0x000000010a00788c */ /* 0x000fe4000bf05270 */
[----:B------:R-:W-:Y:S02]  /*5d40*/  ULDC.64 UR4, c[0x0][0x330] ;  /* 0x0000cc0000047ab9 */ /* 0x000fe40000000a00 */
[----:B------:R-:W-:-:S07]  /*5d50*/  UIMAD.WIDE.U32 UR20, UR18, UR4, URZ ;  /* 0x00000004121472a5 */ /* 0x000fce000f8e003f */
[----:B------:R-:W-:Y:S02]  /*5d60*/  @UP0 UMOV UR19, UR21 ;  /* 0x0000001500130c82 */ /* 0x000fe40008000000 */
[----:B------:R-:W-:Y:S02]  /*5d70*/  @UP0 USHF.R.U32.HI UR18, URZ, UR5, UR19 ;  /* 0x000000053f120299 */ /* 0x000fe40008011613 */
.L_x_345:
[----:B------:R-:W-:Y:S02]  /*5d80*/  ULDC UR4, c[0x0][0x32c] ;  /* 0x0000cb0000047ab9 */ /* 0x000fe40000000800 */
[----:B------:R-:W-:-:S04]  /*5d90*/  UIMAD UR4, UR18, UR10, UR4 ;  /* 0x0000000a120472a4 */ /* 0x000fc8000f8e0204 */
[----:B------:R-:W-:-:S04]  /*5da0*/  UISETP.LT.AND UP0, UPT, UR11, UR4, UPT ;  /* 0x000000040b00728c */ /* 0x000fc8000bf01270 */
[----:B------:R-:W-:-:S04]  /*5db0*/  USEL UR11, UR11, UR4, UP0 ;  /* 0x000000040b0b7287 */ /* 0x000fc80008000000 */
.L_x_343:
[----:B----4-:R-:W-:-:S04]  /*5dc0*/  UIMAD.WIDE UR4, UR11, 0x2aaaaaab, URZ ;  /* 0x2aaaaaab0b0478a5 */ /* 0x010fc8000f8e023f */
[----:B------:R-:W-:-:S04]  /*5dd0*/  USHF.R.U32.HI UR4, URZ, 0x1f, UR5 ;  /* 0x0000001f3f047899 */ /* 0x000fc80008011605 */
[----:B------:R-:W-:-:S04]  /*5de0*/  ULEA.HI.SX32 UR4, UR5, UR4, 0x1d ;  /* 0x0000000405047291 */ /* 0x000fc8000f8fea3f */
[----:B------:R-:W-:-:S04]  /*5df0*/  UISETP.LT.AND UP0, UPT, UR9, UR4, UPT ;  /* 0x000000040900728c */ /* 0x000fc8000bf01270 */
[----:B------:R-:W-:-:S04]  /*5e00*/  USEL UR10, UR9, UR4, !UP0 ;  /* 0x00000004090a7287 */ /* 0x000fc8000c000000 */
[----:B------:R-:W-:-:S06]  /*5e10*/  UISETP.GE.AND UP0, UPT, UR8, UR10, UPT ;  /* 0x0000000a0800728c */ /* 0x000fcc000bf06270 */
[----:B------:R-:W-:-:S13]  /*5e20*/  PLOP3.LUT P0, PT, PT, PT, UP0, 0x40, 0x0 ;  /* 0x000000000000781c */ /* 0x000fda0003f0e808 */
[----:B------:R-:W-:Y:S05]  /*5e30*/  @P0 BRA `(.L_x_346) ;  /* 0x00003f9000000947 */ /* 0x000fea0003800000 */
[----:B------:R-:W2:Y:S04]  /*5e40*/  LDL.64 R8, [R1+0x48] ;  /* 0x0000480001087983 */ /* 0x000ea80000100a00 */
[----:B------:R-:W3:Y:S04]  /*5e50*/  LDL.64 R6, [R1+0x40] ;  /* 0x0000400001067983 */ /* 0x000ee80000100a00 */
[----:B------:R-:W4:Y:S04]  /*5e60*/  LDL.64 R2, [R1+0x38] ;  /* 0x0000380001027983 */ /* 0x000f280000100a00 */
[----:B------:R-:W4:Y:S01]  /*5e70*/  LDL.64 R4, [R1+0x30] ;  /* 0x0000300001047983 */ /* 0x000f220000100a00 */
[----:B------:R-:W-:-:S02]  /*5e80*/  MOV R134, R132 ;  /* 0x0000008400867202 */ /* 0x000fc40000000f00 */
[C---:B--2---:R-:W-:Y:S02]  /*5e90*/  IADD3 R0, P0, R8.reuse, 0x40, RZ ;  /* 0x0000004008007810 */ /* 0x044fe40007f1e0ff */
[----:B------:R-:W-:-:S03]  /*5ea0*/  IADD3 R11, P1, R8, 0x80, RZ ;  /* 0x00000080080b7810 */ /* 0x000fc60007f3e0ff */
[--C-:B---3--:R-:W-:Y:S01]  /*5eb0*/  IMAD.X R10, RZ, RZ, R7.reuse, P0 ;  /* 0x000000ffff0a7224 */ /* 0x108fe200000e0607 */
[----:B------:R1:W-:Y:S01]  /*5ec0*/  STL [R1+0x68], R0 ;  /* 0x0000680001007387 */ /* 0x0003e20000100800 */
[----:B------:R-:W-:-:S03]  /*5ed0*/  IMAD.X R9, RZ, RZ, R7, P1 ;  /* 0x000000ffff097224 */ /* 0x000fc600008e0607 */
[----:B------:R-:W-:Y:S04]  /*5ee0*/  STL [R1+0x60], R11 ;  /* 0x0000600b01007387 */ /* 0x000fe80000100800 */
[----:B------:R-:W-:Y:S01]  /*5ef0*/  STL [R1+0x64], R10 ;  /* 0x0000640a01007387 */ /* 0x000fe20000100800 */
[----:B-1----:R-:W-:Y:S02]  /*5f00*/  IADD3 R0, P0, R8, 0xc0, RZ ;  /* 0x000000c008007810 */ /* 0x002fe40007f1e0ff */
[----:B----4-:R-:W-:-:S03]  /*5f10*/  IADD3 R8, P2, R2, 0x40, RZ ;  /* 0x0000004002087810 */ /* 0x010fc60007f5e0ff */
[----:B------:R1:W-:Y:S02]  /*5f20*/  STL [R1+0x58], R0 ;  /* 0x0000580001007387 */ /* 0x0003e40000100800 */
[----:B------:R-:W-:Y:S02]  /*5f30*/  IMAD.X R6, RZ, RZ, R5, P2 ;  /* 0x000000ffff067224 */ /* 0x000fe400010e0605 */
[----:B------:R-:W-:Y:S04]  /*5f40*/  STL [R1+0x5c], R9 ;  /* 0x00005c0901007387 */ /* 0x000fe80000100800 */
[----:B------:R-:W-:Y:S01]  /*5f50*/  STL [R1+0x50], R8 ;  /* 0x0000500801007387 */ /* 0x000fe20000100800 */
[----:B-1----:R-:W-:Y:S01]  /*5f60*/  IMAD.X R0, RZ, RZ, R7, P0 ;  /* 0x000000ffff007224 */ /* 0x002fe200000e0607 */
[----:B------:R-:W-:-:S04]  /*5f70*/  IADD3 R7, P1, R2, 0x80, RZ ;  /* 0x0000008002077810 */ /* 0x000fc80007f3e0ff */
[----:B------:R1:W-:Y:S01]  /*5f80*/  STL [R1+0x54], R0 ;  /* 0x0000540001007387 */ /* 0x0003e20000100800 */
[----:B------:R-:W-:-:S03]  /*5f90*/  IMAD.X R3, RZ, RZ, R5, P1 ;  /* 0x000000ffff037224 */ /* 0x000fc600008e0605 */
[----:B------:R-:W-:Y:S04]  /*5fa0*/  STL [R1+0x1c], R7 ;  /* 0x00001c0701007387 */ /* 0x000fe80000100800 */
[----:B------:R-:W-:Y:S01]  /*5fb0*/  STL [R1+0x2c], R6 ;  /* 0x00002c0601007387 */ /* 0x000fe20000100800 */
[----:B-1----:R-:W-:-:S05]  /*5fc0*/  IADD3 R0, P0, R2, 0xc0, RZ ;  /* 0x000000c002007810 */ /* 0x002fca0007f1e0ff */
[----:B------:R1:W-:Y:S04]  /*5fd0*/  STL [R1+0x14], R0 ;  /* 0x0000140001007387 */ /* 0x0003e80000100800 */
[----:B------:R2:W-:Y:S01]  /*5fe0*/  STL [R1+0x18], R3 ;  /* 0x0000180301007387 */ /* 0x0005e20000100800 */
[----:B-1----:R-:W-:-:S05]  /*5ff0*/  IADD3.X R0, RZ, R5, RZ, P0, !PT ;  /* 0x00000005ff007210 */ /* 0x002fca00007fe4ff */
[----:B------:R2:W-:Y:S01]  /*6000*/  STL [R1+0x10], R0 ;  /* 0x0000100001007387 */ /* 0x0005e20000100800 */
[----:B------:R-:W-:-:S03]  /*6010*/  IMAD.MOV.U32 R2, RZ, RZ, R133 ;  /* 0x000000ffff027224 */ /* 0x000fc600078e0085 */
.L_x_357:
[----:B-12---:R-:W2:Y:S01]  /*6020*/  LDL R0, [R1] ;  /* 0x0000000001007983 */ /* 0x006ea20000100800 */
[----:B------:R-:W-:Y:S04]  /*6030*/  DEPBAR.LE SB0, 0x0 ;  /* 0x000080000000791a */ /* 0x000fe80000000000 */
[----:B------:R-:W-:Y:S01]  /*6040*/  BAR.SYNC.DEFER_BLOCKING 0x0 ;  /* 0x0000000000007b1d */ /* 0x000fe20000010000 */
[----:B------:R-:W-:Y:S06]  /*6050*/  UISETP.GT.AND UP0, UPT, UR9, UR8, UPT ;  /* 0x000000080900728c */ /* 0x000fec000bf04270 */
[----:B------:R-:W-:Y:S01]  /*6060*/  PLOP3.LUT P0, PT, PT, PT, UP0, 0x80, 0x0 ;  /* 0x000000000000781c */ /* 0x000fe20003f0f008 */
[----:B-----5:R1:W3:Y:S04]  /*6070*/  LDSM.16.M88.4 R8, [R135+0x10100] ;  /* 0x010100008708783b */ /* 0x0202e80000000200 */
[----:B------:R1:W4:Y:S04]  /*6080*/  LDSM.16.M88.4 R16, [R135+0x10900] ;  /* 0x010900008710783b */ /* 0x0003280000000200 */
[----:B------:R1:W1:Y:S04]  /*6090*/  LDSM.16.M88.4 R24, [R135+0x11100] ;  /* 0x011100008718783b */ /* 0x0002680000000200 */
[----:B------:R1:W1:Y:S04]  /*60a0*/  LDSM.16.M88.4 R168, [R242] ;  /* 0x00000000f2a8783b */ /* 0x0002680000000200 */
[----:B------:R1:W1:Y:S04]  /*60b0*/  LDSM.16.M88.4 R176, [R252] ;  /* 0x00000000fcb0783b */ /* 0x0002680000000200 */
[----:B--2---:R2:W1:Y:S01]  /*60c0*/  LDSM.16.M88.4 R172, [R0] ;  /* 0x0000000000ac783b */ /* 0x0044620000000200 */
[----:B------:R-:W-:-:S05]  /*60d0*/  @P0 BRA `(.L_x_347) ;  /* 0x0000043000000947 */ /* 0x000fca0003800000 */
[----:B--234-:R-:W2:Y:S01]  /*60e0*/  LDL R0, [R1+0x28] ;  /* 0x0000280001007983 */ /* 0x01cea20000100800 */
[----:B------:R-:W-:Y:S02]  /*60f0*/  ULDC.64 UR4, c[0x0][0x208] ;  /* 0x0000820000047ab9 */ /* 0x000fe40000000a00 */
[----:B------:R-:W-:Y:S01]  /*6100*/  UIMAD.WIDE.U32 UR18, UR8, UR4, URZ ;  /* 0x00000004081272a5 */ /* 0x000fe2000f8e003f */
[----:B------:R-:W3:Y:S01]  /*6110*/  LDL.64 R6, [R1+0x48] ;  /* 0x0000480001067983 */ /* 0x000ee20000100a00 */
[----:B------:R-:W-:Y:S03]  /*6120*/  USHF.R.S32.HI UR11, URZ, 0x1f, UR8 ;  /* 0x0000001f3f0b7899 */ /* 0x000fe60008011408 */
[----:B------:R-:W4:Y:S01]  /*6130*/  LDL.64 R132, [R1+0x40] ;  /* 0x0000400001847983 */ /* 0x000f220000100a00 */
[----:B------:R-:W-:Y:S03]  /*6140*/  UIMAD UR11, UR11, UR4, URZ ;  /* 0x000000040b0b72a4 */ /* 0x000fe6000f8e023f */
[----:B------:R-:W5:Y:S01]  /*6150*/  LDL R12, [R1+0x4] ;  /* 0x00000400010c7983 */ /* 0x000f620000100800 */
[----:B------:R-:W-:Y:S03]  /*6160*/  UIMAD UR11, UR8, UR5, UR11 ;  /* 0x00000005080b72a4 */ /* 0x000fe6000f8e020b */
[----:B------:R-:W5:Y:S01]  /*6170*/  LDL R22, [R1+0x68] ;  /* 0x0000680001167983 */ /* 0x000f620000100800 */
[----:B------:R-:W-:Y:S02]  /*6180*/  UIADD3 UR4, UR19, UR11, URZ ;  /* 0x0000000b13047290 */ /* 0x000fe4000fffe03f */
[----:B------:R-:W-:Y:S01]  /*6190*/  UIMAD.WIDE.U32 UR18, UR18, 0x30, URZ ;  /* 0x00000030121278a5 */ /* 0x000fe2000f8e003f */
[----:B------:R-:W5:Y:S01]  /*61a0*/  LDL R21, [R1+0x64] ;  /* 0x0000640001157983 */ /* 0x000f620000100800 */
[----:B------:R-:W-:Y:S03]  /*61b0*/  UIMAD UR4, UR4, 0x30, URZ ;  /* 0x00000030040478a4 */ /* 0x000fe6000f8e023f */
[----:B------:R-:W5:Y:S01]  /*61c0*/  LDL R20, [R1+0x60] ;  /* 0x0000600001147983 */ /* 0x000f620000100800 */
[----:B------:R-:W-:Y:S03]  /*61d0*/  UIADD3 UR4, UR19, UR4, URZ ;  /* 0x0000000413047290 */ /* 0x000fe6000fffe03f */
[----:B------:R-:W5:Y:S04]  /*61e0*/  LDL R15, [R1+0x5c] ;  /* 0x00005c00010f7983 */ /* 0x000f680000100800 */
[----:B------:R-:W5:Y:S04]  /*61f0*/  LDL R14, [R1+0x58] ;  /* 0x00005800010e7983 */ /* 0x000f680000100800 */
[----:B------:R-:W5:Y:S01]  /*6200*/  LDL R13, [R1+0x54] ;  /* 0x00005400010d7983 */ /* 0x000f620000100800 */
[----:B--2---:R-:W-:Y:S02]  /*6210*/  LOP3.LUT P2, RZ, R0, 0x1, RZ, 0xc0, !PT ;  /* 0x0000000100ff7812 */ /* 0x004fe4000784c0ff */
[----:B---3--:R-:W-:Y:S04]  /*6220*/  IADD3 R0, P1, R6, UR18, RZ ;  /* 0x0000001206007c10 */ /* 0x008fe8000ff3e0ff */
[C---:B------:R-:W-:Y:S02]  /*6230*/  LEA R4, P0, R0.reuse, c[0x0][0x1f8], 0x1 ;  /* 0x00007e0000047a11 */ /* 0x040fe400078008ff */
[----:B----4-:R-:W-:Y:S04]  /*6240*/  IADD3.X R3, R133, UR4, RZ, P1, !PT ;  /* 0x0000000485037c10 */ /* 0x010fe80008ffe4ff */
[----:B------:R-:W-:Y:S02]  /*6250*/  LEA.HI.X R5, R0, c[0x0][0x1fc], R3, 0x1, P0 ;  /* 0x00007f0000057a11 */ /* 0x000fe400000f0c03 */
[----:B-----5:R-:W-:Y:S03]  /*6260*/  IADD3 R0, P1, R22, UR18, RZ ;  /* 0x0000001216007c10 */ /* 0x020fe6000ff3e0ff */
[----:B------:R-:W-:Y:S01]  /*6270*/  @!PT LDS RZ, [RZ] ;  /* 0x00000000fffff984 */ /* 0x000fe20000000800 */
[----:B------:R-:W-:Y:S01]  /*6280*/  @!PT LDS RZ, [RZ] ;  /* 0x00000000fffff984 */ /* 0x000fe20000000800 */
[----:B------:R-:W-:Y:S01]  /*6290*/  @!PT LDS RZ, [RZ] ;  /* 0x00000000fffff984 */ /* 0x000fe20000000800 */
[----:B------:R2:W-:Y:S01]  /*62a0*/  LDGSTS.E.BYPASS.LTC128B.128 [R12+0x100], [R4.64], !P6 ;  /* 0x00100000040c7fae */ /* 0x0005e2000f101d50 */
[----:B------:R-:W-:Y:S02]  /*62b0*/  IADD3.X R3, R21, UR4, RZ, P1, !PT ;  /* 0x0000000415037c10 */ /* 0x000fe40008ffe4ff */
[C---:B--2---:R-:W-:Y:S04]  /*62c0*/  LEA R4, P0, R0.reuse, c[0x0][0x1f8], 0x1 ;  /* 0x00007e0000047a11 */ /* 0x044fe800078008ff */
[----:B------:R-:W-:Y:S02]  /*62d0*/  LEA.HI.X R5, R0, c[0x0][0x1fc], R3, 0x1, P0 ;  /* 0x00007f0000057a11 */ /* 0x000fe400000f0c03 */
[----:B------:R-:W-:Y:S03]  /*62e0*/  IADD3 R0, P1, R20, UR18, RZ ;  /* 0x0000001214007c10 */ /* 0x000fe6000ff3e0ff */
        /* <DEDUP_REMOVED lines=8> */
[----:B------:R-:W-:Y:S01]  /*6370*/  LEA.HI.X R5, R0, c[0x0][0x1fc], R3, 0x1, P0 ;  /* 0x00007f0000057a11 */ /* 0x000fe200000f0c03 */
[----:B------:R-:W-:Y:S04]  /*6380*/  @!P3 IMAD.MOV.U32 R0, RZ, RZ, c[0x0][0x208] ;  /* 0x00008200ff00b624 */ /* 0x000fe800078e00ff */
[----:B------:R2:W-:Y:S01]  /*6390*/  LDGSTS.E.BYPASS.LTC128B.128 [R12+0x4900], [R4.64], !P4 ;  /* 0x04900000040c7fae */ /* 0x0005e2000e101d50 */
[C---:B------:R-:W-:Y:S01]  /*63a0*/  @!P3 LEA R3, P0, R0.reuse, UR18, 0x5 ;  /* 0x000000120003bc11 */ /* 0x040fe2000f8028ff */
[----:B--2---:R-:W-:Y:S05]  /*63b0*/  @!P3 IMAD.MOV.U32 R4, RZ, RZ, c[0x0][0x20c] ;  /* 0x00008300ff04b624 */ /* 0x004fea00078e00ff */
[----:B------:R-:W-:Y:S02]  /*63c0*/  @!P3 LEA.HI.X R0, R0, UR4, R4, 0x5, P0 ;  /* 0x000000040000bc11 */ /* 0x000fe400080f2c04 */
[C---:B------:R-:W-:Y:S04]  /*63d0*/  @!P3 IADD3 R4, P1, R3.reuse, R6, RZ ;  /* 0x000000060304b210 */ /* 0x040fe80007f3e0ff */
[----:B------:R-:W-:Y:S01]  /*63e0*/  @!P3 LEA R6, P0, R4, c[0x0][0x1f8], 0x1 ;  /* 0x00007e000406ba11 */ /* 0x000fe200078008ff */
[----:B------:R-:W-:Y:S05]  /*63f0*/  @!P3 IMAD.X R5, R0, 0x1, R133, P1 ;  /* 0x000000010005b824 */ /* 0x000fea00008e0685 */
[----:B------:R-:W-:Y:S02]  /*6400*/  @!P3 LEA.HI.X R7, R4, c[0x0][0x1fc], R5, 0x1, P0 ;  /* 0x00007f000407ba11 */ /* 0x000fe400000f0c05 */
[----:B------:R-:W-:Y:S03]  /*6410*/  @!P3 IADD3 R5, P1, R3, R22, RZ ;  /* 0x000000160305b210 */ /* 0x000fe60007f3e0ff */
[----:B------:R2:W-:Y:S01]  /*6420*/  @!P3 LDGSTS.E.BYPASS.LTC128B.128 [R12+0x1100], [R6.64], !P6 ;  /* 0x01100000060cbfae */ /* 0x0005e2000f101d50 */
[C---:B------:R-:W-:Y:S01]  /*6430*/  @!P3 LEA R4, P0, R5.reuse, c[0x0][0x1f8], 0x1 ;  /* 0x00007e000504ba11 */ /* 0x040fe200078008ff */
[C---:B--2---:R-:W-:Y:S05]  /*6440*/  @!P3 IMAD.X R6, R0.reuse, 0x1, R21, P1 ;  /* 0x000000010006b824 */ /* 0x044fea00008e0615 */
[----:B------:R-:W-:Y:S05]  /*6450*/  @!P3 LEA.HI.X R5, R5, c[0x0][0x1fc], R6, 0x1, P0 ;  /* 0x00007f000505ba11 */ /* 0x000fea00000f0c06 */
[----:B------:R2:W-:Y:S02]  /*6460*/  @!P3 LDGSTS.E.BYPASS.LTC128B.128 [R12+0x2900], [R4.64], !P2 ;  /* 0x02900000040cbfae */ /* 0x0005e4000d101d50 */
[----:B--2---:R-:W-:Y:S04]  /*6470*/  @!P3 IADD3 R5, P1, R3, R20, RZ ;  /* 0x000000140305b210 */ /* 0x004fe80007f3e0ff */
[----:B------:R-:W-:Y:S01]  /*6480*/  @!P3 LEA R4, P0, R5, c[0x0][0x1f8], 0x1 ;  /* 0x00007e000504ba11 */ /* 0x000fe200078008ff */
[C---:B------:R-:W-:Y:S01]  /*6490*/  @!P3 IMAD.X R6, R0.reuse, 0x1, R15, P1 ;  /* 0x000000010006b824 */ /* 0x040fe200008e060f */
[----:B------:R-:W-:Y:S04]  /*64a0*/  @!P3 IADD3 R3, P1, R3, R14, RZ ;  /* 0x0000000e0303b210 */ /* 0x000fe80007f3e0ff */
[----:B------:R-:W-:Y:S01]  /*64b0*/  @!P3 LEA.HI.X R5, R5, c[0x0][0x1fc], R6, 0x1, P0 ;  /* 0x00007f000505ba11 */ /* 0x000fe200000f0c06 */
[----:B------:R-:W-:Y:S04]  /*64c0*/  @!P3 IMAD.X R0, R0, 0x1, R13, P1 ;  /* 0x000000010000b824 */ /* 0x000fe800008e060d */
[----:B------:R2:W-:Y:S02]  /*64d0*/  @!P3 LDGSTS.E.BYPASS.LTC128B.128 [R12+0x4100], [R4.64], !P5 ;  /* 0x04100000040cbfae */ /* 0x0005e4000e901d50 */
[C---:B--2---:R-:W-:Y:S04]  /*64e0*/  @!P3 LEA R4, P0, R3.reuse, c[0x0][0x1f8], 0x1 ;  /* 0x00007e000304ba11 */ /* 0x044fe800078008ff */
[----:B------:R-:W-:Y:S05]  /*64f0*/  @!P3 LEA.HI.X R5, R3, c[0x0][0x1fc], R0, 0x1, P0 ;  /* 0x00007f000305ba11 */ /* 0x000fea00000f0c00 */
[----:B------:R2:W-:Y:S04]  /*6500*/  @!P3 LDGSTS.E.BYPASS.LTC128B.128 [R12+0x5900], [R4.64], !P4 ;  /* 0x05900000040cbfae */ /* 0x0005e8000e101d50 */
.L_x_347:
[C---:B--234-:R-:W-:Y:S01]  /*6510*/  HMMA.16816.F32.BF16 R4, R160.reuse, R8, RZ ;  /* 0x00000008a004723c */ /* 0x05cfe200000418ff */
[----:B------:R-:W0:Y:S01]  /*6520*/  LDGDEPBAR ;  /* 0x00000000000079af */ /* 0x000e220000000000 */
[----:B------:R-:W-:Y:S06]  /*6530*/  UISETP.GT.AND UP0, UPT, UR8, UR9, UPT ;  /* 0x000000090800728c */ /* 0x000fec000bf04270 */
[C---:B------:R-:W-:Y:S01]  /*6540*/  HMMA.16816.F32.BF16 R8, R160.reuse, R10, RZ ;  /* 0x0000000aa008723c */ /* 0x040fe200000418ff */
[----:B------:R-:W-:Y:S07]  /*6550*/  PLOP3.LUT P0, PT, PT, PT, UP0, 0x40, 0x0 ;  /* 0x000000000000781c */ /* 0x000fee0003f0e808 */
[C---:B------:R-:W-:Y:S08]  /*6560*/  HMMA.16816.F32.BF16 R12, R160.reuse, R16, RZ ;  /* 0x00000010a00c723c */ /* 0x040ff000000418ff */
[C---:B------:R-:W-:Y:S08]  /*6570*/  HMMA.16816.F32.BF16 R16, R160.reuse, R18, RZ ;  /* 0x00000012a010723c */ /* 0x040ff000000418ff */
[C---:B-1----:R-:W-:Y:S08]  /*6580*/  HMMA.16816.F32.BF16 R20, R160.reuse, R24, RZ ;  /* 0x00000018a014723c */ /* 0x042ff000000418ff */
[----:B------:R-:W-:Y:S08]  /*6590*/  HMMA.16816.F32.BF16 R24, R160, R26, RZ ;  /* 0x0000001aa018723c */ /* 0x000ff000000418ff */
[C---:B------:R-:W-:Y:S08]  /*65a0*/  HMMA.16816.F32.BF16 R4, R164.reuse, R168, R4 ;  /* 0x000000a8a404723c */ /* 0x040ff00000041804 */
[C---:B------:R-:W-:Y:S01]  /*65b0*/  HMMA.16816.F32.BF16 R8, R164.reuse, R170, R8 ;  /* 0x000000aaa408723c */ /* 0x040fe20000041808 */
[----:B------:R-:W1:Y:S07]  /*65c0*/  LDSM.16.M88.4 R168, [R241+0x10100] ;  /* 0x01010000f1a8783b */ /* 0x000e6e0000000200 */
[C---:B------:R-:W-:Y:S08]  /*65d0*/  HMMA.16816.F32.BF16 R12, R164.reuse, R172, R12 ;  /* 0x000000aca40c723c */ /* 0x040ff0000004180c */
[C---:B------:R-:W-:Y:S01]  /*65e0*/  HMMA.16816.F32.BF16 R16, R164.reuse, R174, R16 ;  /* 0x000000aea410723c */ /* 0x040fe20000041810 */
[----:B------:R-:W2:Y:S07]  /*65f0*/  LDSM.16.M88.4 R172, [R241+0x10900] ;  /* 0x01090000f1ac783b */ /* 0x000eae0000000200 */
[C---:B------:R-:W-:Y:S08]  /*6600*/  HMMA.16816.F32.BF16 R20, R164.reuse, R176, R20 ;  /* 0x000000b0a414723c */ /* 0x040ff00000041814 */
[----:B------:R-:W-:Y:S08]  /*6610*/  HMMA.16816.F32.BF16 R24, R164, R178, R24 ;  /* 0x000000b2a418723c */ /* 0x000ff00000041818 */
[C---:B-1----:R-:W-:Y:S08]  /*6620*/  HMMA.16816.F32.BF16 R4, R180.reuse, R168, R4 ;  /* 0x000000a8b404723c */ /* 0x042ff00000041804 */
[C---:B------:R-:W-:Y:S01]  /*6630*/  HMMA.16816.F32.BF16 R8, R180.reuse, R170, R8 ;  /* 0x000000aab408723c */ /* 0x040fe20000041808 */
[----:B------:R-:W1:Y:S07]  /*6640*/  LDSM.16.M88.4 R168, [R241+0x11100] ;  /* 0x01110000f1a8783b */ /* 0x000e6e0000000200 */
[C---:B--2---:R-:W-:Y:S08]  /*6650*/  HMMA.16816.F32.BF16 R12, R180.reuse, R172, R12 ;  /* 0x000000acb40c723c */ /* 0x044ff0000004180c */
[C---:B------:R-:W-:Y:S01]  /*6660*/  HMMA.16816.F32.BF16 R16, R180.reuse, R174, R16 ;  /* 0x000000aeb410723c */ /* 0x040fe20000041810 */
[----:B------:R-:W2:Y:S07]  /*6670*/  LDSM.16.M88.4 R172, [R238] ;  /* 0x00000000eeac783b */ /* 0x000eae0000000200 */
[C---:B-1----:R-:W-:Y:S08]  /*6680*/  HMMA.16816.F32.BF16 R20, R180.reuse, R168, R20 ;  /* 0x000000a8b414723c */ /* 0x042ff00000041814 */
[----:B------:R-:W-:Y:S01]  /*6690*/  HMMA.16816.F32.BF16 R24, R180, R170, R24 ;  /* 0x000000aab418723c */ /* 0x000fe20000041818 */
[----:B------:R-:W1:Y:S07]  /*66a0*/  LDSM.16.M88.4 R168, [R238+0x800] ;  /* 0x00080000eea8783b */ /* 0x000e6e0000000200 */
[C---:B--2---:R-:W-:Y:S08]  /*66b0*/  HMMA.16816.F32.BF16 R4, R184.reuse, R172, R4 ;  /* 0x000000acb804723c */ /* 0x044ff00000041804 */
[C---:B------:R-:W-:Y:S01]  /*66c0*/  HMMA.16816.F32.BF16 R8, R184.reuse, R174, R8 ;  /* 0x000000aeb808723c */ /* 0x040fe20000041808 */
[----:B------:R-:W2:Y:S07]  /*66d0*/  LDSM.16.M88.4 R172, [R238+0x1000] ;  /* 0x00100000eeac783b */ /* 0x000eae0000000200 */
[C---:B-1----:R-:W-:Y:S08]  /*66e0*/  HMMA.16816.F32.BF16 R12, R184.reuse, R168, R12 ;  /* 0x000000a8b80c723c */ /* 0x042ff0000004180c */
[C---:B------:R-:W-:Y:S01]  /*66f0*/  HMMA.16816.F32.BF16 R16, R184.reuse, R170, R16 ;  /* 0x000000aab810723c */ /* 0x040fe20000041810 */
[----:B------:R-:W1:Y:S07]  /*6700*/  LDSM.16.M88.4 R168, [R135+0x11900] ;  /* 0x0119000087a8783b */ /* 0x000e6e0000000200 */
[C---:B--2---:R-:W-:Y:S08]  /*6710*/  HMMA.16816.F32.BF16 R20, R184.reuse, R172, R20 ;  /* 0x000000acb814723c */ /* 0x044ff00000041814 */
[----:B------:R-:W-:Y:S01]  /*6720*/  HMMA.16816.F32.BF16 R24, R184, R174, R24 ;  /* 0x000000aeb818723c */ /* 0x000fe20000041818 */
[----:B------:R-:W2:Y:S07]  /*6730*/  LDSM.16.M88.4 R172, [R135+0x12100] ;  /* 0x0121000087ac783b */ /* 0x000eae0000000200 */
        /* <DEDUP_REMOVED lines=8> */
[----:B------:R-:W1:Y:S07]  /*67c0*/  LDSM.16.M88.4 R168, [R250] ;  /* 0x00000000faa8783b */ /* 0x000e6e0000000200 */
[C---:B--2---:R-:W-:Y:S08]  /*67d0*/  HMMA.16816.F32.BF16 R4, R192.reuse, R172, R4 ;  /* 0x000000acc004723c */ /* 0x044ff00000041804 */
[C---:B------:R-:W-:Y:S01]  /*67e0*/  HMMA.16816.F32.BF16 R8, R192.reuse, R174, R8 ;  /* 0x000000aec008723c */ /* 0x040fe20000041808 */
[----:B------:R-:W2:Y:S07]  /*67f0*/  LDSM.16.M88.4 R172, [R249] ;  /* 0x00000000f9ac783b */ /* 0x000eae0000000200 */
        /* <DEDUP_REMOVED lines=11> */
[----:B------:R-:W2:Y:S07]  /*68b0*/  LDSM.16.M88.4 R172, [R238+0x1800] ;  /* 0x00180000eeac783b */ /* 0x000eae0000000200 */
        /* <DEDUP_REMOVED lines=76> */
[C---:B------:R-:W-:Y:S11]  /*6d80*/  HMMA.16816.F32.BF16 R8, R232.reuse, R174, R8 ;  /* 0x000000aee808723c */ /* 0x040ff60000041808 */
[----:B------:R-:W-:Y:S05]  /*6d90*/  @!UPT UIADD3 URZ, URZ, URZ, URZ ;  /* 0x0000003f3f3ff290 */ /* 0x000fea000fffe03f */
[----:B------:R-:W-:Y:S02]  /*6da0*/  FMUL.FTZ R4, R4, c[0x0][0x320] ;  /* 0x0000c80004047a20 */ /* 0x000fe40000410000 */
[----:B------:R-:W-:Y:S02]  /*6db0*/  FMUL.FTZ R5, R5, c[0x0][0x320] ;  /* 0x0000c80005057a20 */ /* 0x000fe40000410000 */
[----:B------:R-:W-:Y:S01]  /*6dc0*/  MUFU.TANH R174, R4 ;  /* 0x0000000400ae7308 */ /* 0x000fe20000002400 */
[----:B------:R-:W-:Y:S02]  /*6dd0*/  FMUL.FTZ R6, R6, c[0x0][0x320] ;  /* 0x0000c80006067a20 */ /* 0x000fe40000410000 */
[----:B------:R-:W-:Y:S01]  /*6de0*/  FMUL.FTZ R7, R7, c[0x0][0x320] ;  /* 0x0000c80007077a20 */ /* 0x000fe20000410000 */
[C---:B-1----:R-:W-:Y:S03]  /*6df0*/  HMMA.16816.F32.BF16 R12, R232.reuse, R168, R12 ;  /* 0x000000a8e80c723c */ /* 0x042fe6000004180c */
[----:B------:R-:W-:Y:S03]  /*6e00*/  FMUL.FTZ R9, R9, c[0x0][0x320] ;  /* 0x0000c80009097a20 */ /* 0x000fe60000410000 */
[----:B------:R-:W-:Y:S01]  /*6e10*/  MUFU.TANH R173, R5 ;  /* 0x0000000500ad7308 */ /* 0x000fe20000002400 */
[----:B------:R-:W-:Y:S01]  /*6e20*/  FMUL.FTZ R10, R10, c[0x0][0x320] ;  /* 0x0000c8000a0a7a20 */ /* 0x000fe20000410000 */
[C---:B------:R-:W-:Y:S04]  /*6e30*/  HMMA.16816.F32.BF16 R16, R232.reuse, R170, R16 ;  /* 0x000000aae810723c */ /* 0x040fe80000041810 */
[----:B------:R-:W-:Y:S02]  /*6e40*/  FMUL.FTZ R11, R11, c[0x0][0x320] ;  /* 0x0000c8000b0b7a20 */ /* 0x000fe40000410000 */
[----:B------:R-:W-:Y:S02]  /*6e50*/  FMUL.FTZ R8, R8, c[0x0][0x320] ;  /* 0x0000c80008087a20 */ /* 0x000fe40000410000 */
[----:B------:R-:W1:Y:S08]  /*6e60*/  MUFU.TANH R0, R6 ;  /* 0x0000000600007308 */ /* 0x000e700000002400 */
[----:B------:R-:W-:Y:S02]  /*6e70*/  FMUL.FTZ R12, R12, c[0x0][0x320] ;  /* 0x0000c8000c0c7a20 */ /* 0x000fe40000410000 */
[----:B------:R2:W3:Y:S01]  /*6e80*/  MUFU.TANH R179, R7 ;  /* 0x0000000700b37308 */ /* 0x0004e20000002400 */
[----:B------:R-:W-:Y:S02]  /*6e90*/  FMUL.FTZ R13, R13, c[0x0][0x320] ;  /* 0x0000c8000d0d7a20 */ /* 0x000fe40000410000 */
[----:B------:R-:W-:Y:S02]  /*6ea0*/  FMUL.FTZ R14, R14, c[0x0][0x320] ;  /* 0x0000c8000e0e7a20 */ /* 0x000fe40000410000 */
[----:B------:R-:W-:Y:S02]  /*6eb0*/  FMUL.FTZ R15, R15, c[0x0][0x320] ;  /* 0x0000c8000f0f7a20 */ /* 0x000fe40000410000 */
[----:B------:R-:W-:Y:S02]  /*6ec0*/  FMUL.FTZ R19, R19, c[0x0][0x320] ;  /* 0x0000c80013137a20 */ /* 0x000fe40000410000 */
[----:B------:R-:W-:Y:S01]  /*6ed0*/  FMUL.FTZ R18, R18, c[0x0][0x320] ;  /* 0x0000c80012127a20 */ /* 0x000fe20000410000 */
[----:B------:R-:W4:Y:S01]  /*6ee0*/  MUFU.TANH R168, R9 ;  /* 0x0000000900a87308 */ /* 0x000f220000002400 */
[----:B-1----:R-:W-:Y:S09]  /*6ef0*/  STL [R1+0x8], R0 ;  /* 0x0000080001007387 */ /* 0x002ff20000100800 */
[----:B------:R-:W1:Y:S01]  /*6f00*/  MUFU.TANH R178, R10 ;  /* 0x0000000a00b27308 */ /* 0x000e620000002400 */
[----:B--2---:R-:W2:Y:S01]  /*6f10*/  LDSM.16.M88.4 R4, [R238+0x5800] ;  /* 0x00580000ee04783b */ /* 0x004ea20000000200 */
[----:B------:R-:W-:Y:S08]  /*6f20*/  DEPBAR.LE SB0, 0x0 ;  /* 0x000080000000791a */ /* 0x000ff00000000000 */
[----:B------:R-:W1:Y:S01]  /*6f30*/  MUFU.TANH R177, R11 ;  /* 0x0000000b00b17308 */ /* 0x000e620000002400 */
[----:B------:R-:W-:Y:S09]  /*6f40*/  BAR.SYNC.DEFER_BLOCKING 0x0 ;  /* 0x0000000000007b1d */ /* 0x000ff20000010000 */
[----:B------:R5:W1:Y:S10]  /*6f50*/  MUFU.TANH R133, R12 ;  /* 0x0000000c00857308 */ /* 0x000a740000002400 */
[----:B------:R1:W1:Y:S10]  /*6f60*/  MUFU.TANH R132, R13 ;  /* 0x0000000d00847308 */ /* 0x0002740000002400 */
[----:B------:R3:W3:Y:S01]  /*6f70*/  MUFU.TANH R169, R19 ;  /* 0x0000001300a97308 */ /* 0x0006e20000002400 */
[C---:B--2---:R-:W-:Y:S05]  /*6f80*/  HMMA.16816.F32.BF16 R20, R232.reuse, R4, R20 ;  /* 0x00000004e814723c */ /* 0x044fea0000041814 */
[----:B-----5:R-:W-:Y:S04]  /*6f90*/  FMUL.FTZ R12, R17, c[0x0][0x320] ;  /* 0x0000c800110c7a20 */ /* 0x020fe80000410000 */
[----:B------:R2:W2:Y:S01]  /*6fa0*/  MUFU.TANH R172, R8 ;  /* 0x0000000800ac7308 */ /* 0x0004a20000002400 */
[----:B------:R-:W-:Y:S03]  /*6fb0*/  HMMA.16816.F32.BF16 R24, R232, R6, R24 ;  /* 0x00000006e818723c */ /* 0x000fe60000041818 */
[----:B-1----:R-:W-:Y:S06]  /*6fc0*/  FMUL.FTZ R13, R16, c[0x0][0x320] ;  /* 0x0000c800100d7a20 */ /* 0x002fec0000410000 */
[----:B------:R1:W1:Y:S05]  /*6fd0*/  MUFU.TANH R176, R14 ;  /* 0x0000000e00b07308 */ /* 0x00026a0000002400 */
[----:B------:R-:W-:Y:S05]  /*6fe0*/  FMUL.FTZ R11, R20, c[0x0][0x320] ;  /* 0x0000c800140b7a20 */ /* 0x000fea0000410000 */
[----:B------:R1:W1:Y:S01]  /*6ff0*/  MUFU.TANH R175, R15 ;  /* 0x0000000f00af7308 */ /* 0x0002620000002400 */
[----:B------:R-:W-:Y:S02]  /*7000*/  FMUL.FTZ R10, R21, c[0x0][0x320] ;  /* 0x0000c800150a7a20 */ /* 0x000fe40000410000 */
[----:B------:R-:W-:Y:S02]  /*7010*/  FMUL.FTZ R21, R22, c[0x0][0x320] ;  /* 0x0000c80016157a20 */ /* 0x000fe40000410000 */
[----:B------:R-:W-:Y:S02]  /*7020*/  FMUL.FTZ R20, R23, c[0x0][0x320] ;  /* 0x0000c80017147a20 */ /* 0x000fe40000410000 */
[----:B------:R-:W-:Y:S02]  /*7030*/  FMUL.FTZ R9, R24, c[0x0][0x320] ;  /* 0x0000c80018097a20 */ /* 0x000fe40000410000 */
[----:B---3--:R-:W-:Y:S01]  /*7040*/  FMUL.FTZ R19, R25, c[0x0][0x320] ;  /* 0x0000c80019137a20 */ /* 0x008fe20000410000 */
[----:B------:R-:W3:Y:S01]  /*7050*/  MUFU.TANH R13, R13 ;  /* 0x0000000d000d7308 */ /* 0x000ee20000002400 */
[----:B------:R-:W-:Y:S02]  /*7060*/  FMUL.FTZ R23, R26, c[0x0][0x320] ;  /* 0x0000c8001a177a20 */ /* 0x000fe40000410000 */
[----:B------:R-:W-:Y:S07]  /*7070*/  FMUL.FTZ R22, R27, c[0x0][0x320] ;  /* 0x0000c8001b167a20 */ /* 0x000fee0000410000 */
[----:B------:R-:W1:Y:S10]  /*7080*/  MUFU.TANH R12, R12 ;  /* 0x0000000c000c7308 */ /* 0x000e740000002400 */
[----:B------:R1:W1:Y:S10]  /*7090*/  MUFU.TANH R170, R18 ;  /* 0x0000001200aa7308 */ /* 0x0002740000002400 */
[----:B------:R-:W1:Y:S10]  /*70a0*/  MUFU.TANH R11, R11 ;  /* 0x0000000b000b7308 */ /* 0x000e740000002400 */
[----:B------:R-:W1:Y:S10]  /*70b0*/  MUFU.TANH R10, R10 ;  /* 0x0000000a000a7308 */ /* 0x000e740000002400 */
[----:B------:R-:W1:Y:S10]  /*70c0*/  MUFU.TANH R21, R21 ;  /* 0x0000001500157308 */ /* 0x000e740000002400 */
[----:B------:R-:W1:Y:S10]  /*70d0*/  MUFU.TANH R20, R20 ;  /* 0x0000001400147308 */ /* 0x000e740000002400 */
[----:B------:R-:W1:Y:S10]  /*70e0*/  MUFU.TANH R9, R9 ;  /* 0x0000000900097308 */ /* 0x000e740000002400 */
[----:B------:R-:W1:Y:S10]  /*70f0*/  MUFU.TANH R19, R19 ;  /* 0x0000001300137308 */ /* 0x000e740000002400 */
[----:B------:R-:W1:Y:S10]  /*7100*/  MUFU.TANH R23, R23 ;  /* 0x0000001700177308 */ /* 0x000e740000002400 */
[----:B------:R-:W1:Y:S01]  /*7110*/  MUFU.TANH R22, R22 ;  /* 0x0000001600167308 */ /* 0x000e620000002400 */
[----:B------:R-:W-:-:S05]  /*7120*/  @P0 BRA `(.L_x_348) ;  /* 0x000004e000000947 */ /* 0x000fca0003800000 */
[----:B--234-:R-:W2:Y:S01]  /*7130*/  LDL.64 R24, [R1+0x38] ;  /* 0x0000380001187983 */ /* 0x01cea20000100a00 */
[----:B------:R-:W-:Y:S02]  /*7140*/  UIADD3 UR18, UR8, -0x1, URZ ;  /* 0xffffffff08127890 */ /* 0x000fe4000fffe03f */
[----:B------:R-:W-:Y:S01]  /*7150*/  ULDC.64 UR4, c[0x0][0x1e0] ;  /* 0x0000780000047ab9 */ /* 0x000fe20000000a00 */
[----:B------:R-:W3:Y:S01]  /*7160*/  LDL.64 R6, [R1+0x30] ;  /* 0x0000300001067983 */ /* 0x000ee20000100a00 */
[----:B------:R-:W-:Y:S02]  /*7170*/  USHF.R.S32.HI UR11, URZ, 0x1f, UR18 ;  /* 0x0000001f3f0b7899 */ /* 0x000fe40008011412 */
[----:B------:R-:W-:Y:S01]  /*7180*/  UIMAD.WIDE.U32 UR20, UR18, UR4, URZ ;  /* 0x00000004121472a5 */ /* 0x000fe2000f8e003f */
[----:B------:R-:W4:Y:S01]  /*7190*/  LDL R8, [R1+0x4] ;  /* 0x0000040001087983 */ /* 0x000f220000100800 */
[----:B------:R-:W-:Y:S03]  /*71a0*/  UIMAD UR11, UR11, UR4, URZ ;  /* 0x000000040b0b72a4 */ /* 0x000fe6000f8e023f */
[----:B-1----:R-:W5:Y:S01]  /*71b0*/  LDL R18, [R1+0x50] ;  /* 0x0000500001127983 */ /* 0x002f620000100800 */
[----:B------:R-:W-:Y:S03]  /*71c0*/  UIMAD UR11, UR18, UR5, UR11 ;  /* 0x00000005120b72a4 */ /* 0x000fe6000f8e020b */
[----:B------:R-:W4:Y:S01]  /*71d0*/  LDL R17, [R1+0x2c] ;  /* 0x00002c0001117983 */ /* 0x000f220000100800 */
[----:B------:R-:W-:Y:S02]  /*71e0*/  UIADD3 UR11, UR21, UR11, URZ ;  /* 0x0000000b150b7290 */ /* 0x000fe4000fffe03f */
[----:B------:R-:W-:Y:S01]  /*71f0*/  UIMAD.WIDE.U32 UR20, UR20, 0x30, URZ ;  /* 0x00000030141478a5 */ /* 0x000fe2000f8e003f */
[----:B------:R-:W4:Y:S01]  /*7200*/  LDL R26, [R1+0x28] ;  /* 0x00002800011a7983 */ /* 0x000f220000100800 */
[----:B------:R-:W-:Y:S03]  /*7210*/  UIMAD UR4, UR11, 0x30, URZ ;  /* 0x000000300b0478a4 */ /* 0x000fe6000f8e023f */
[----:B------:R-:W4:Y:S01]  /*7220*/  LDL R16, [R1+0x1c] ;  /* 0x00001c0001107983 */ /* 0x000f220000100800 */
[----:B------:R-:W-:Y:S03]  /*7230*/  UIADD3 UR4, UR21, UR4, URZ ;  /* 0x0000000415047290 */ /* 0x000fe6000fffe03f */
[----:B------:R-:W4:Y:S04]  /*7240*/  LDL R15, [R1+0x18] ;  /* 0x00001800010f7983 */ /* 0x000f280000100800 */
[----:B------:R-:W4:Y:S04]  /*7250*/  LDL R14, [R1+0x14] ;  /* 0x00001400010e7983 */ /* 0x000f280000100800 */
[----:B------:R-:W4:Y:S04]  /*7260*/  LDL R171, [R1+0x10] ;  /* 0x0000100001ab7983 */ /* 0x000f280000100800 */
[----:B------:R-:W1:Y:S04]  /*7270*/  S2R R0, SR_TID.X ;  /* 0x0000000000007919 */ /* 0x000e680000002100 */
[----:B------:R-:W1:Y:S02]  /*7280*/  S2R R3, SR_TID.X ;  /* 0x0000000000037919 */ /* 0x000e640000002100 */
[----:B-1----:R-:W-:Y:S04]  /*7290*/  SHF.R.S32.HI R0, RZ, 0x1f, R0 ;  /* 0x0000001fff007819 */ /* 0x002fe80000011400 */
[----:B------:R-:W-:Y:S04]  /*72a0*/  LEA.HI R0, R0, R3, RZ, 0x3 ;  /* 0x0000000300007211 */ /* 0x000fe800078f18ff */
[----:B------:R-:W-:Y:S04]  /*72b0*/  SHF.R.S32.HI R0, RZ, 0x3, R0 ;  /* 0x00000003ff007819 */ /* 0x000fe80000011400 */
[----:B------:R-:W-:Y:S04]  /*72c0*/  IADD3 R0, -R0, 0x30, RZ ;  /* 0x0000003000007810 */ /* 0x000fe80007ffe1ff */
[C---:B------:R-:W-:Y:S02]  /*72d0*/  ISETP.GE.AND P1, PT, R0.reuse, 0x1, PT ;  /* 0x000000010000780c */ /* 0x040fe40003f26270 */
[----:B------:R-:W-:Y:S11]  /*72e0*/  ISETP.GE.AND P0, PT, R0, 0x21, PT ;  /* 0x000000210000780c */ /* 0x000ff60003f06270 */
[----:B------:R-:W-:Y:S02]  /*72f0*/  @!UPT UIADD3 URZ, URZ, URZ, URZ ;  /* 0x0000003f3f3ff290 */ /* 0x000fe4000fffe03f */
[----:B------:R-:W-:Y:S01]  /*7300*/  VOTEU.ANY UP0, P0 ;  /* 0x00000000003f7886 */ /* 0x000fe20000000100 */
[----:B--2---:R-:W-:Y:S04]  /*7310*/  @P1 IADD3 R0, P2, R24, UR20, RZ ;  /* 0x0000001418001c10 */ /* 0x004fe8000ff5e0ff */
[----:B---3--:R-:W-:Y:S02]  /*7320*/  @P1 IADD3.X R3, R7, UR4, RZ, P2, !PT ;  /* 0x0000000407031c10 */ /* 0x008fe400097fe4ff */
[C---:B------:R-:W-:Y:S04]  /*7330*/  @P1 LEA R4, P2, R0.reuse, c[0x0][0x1c8], 0x1 ;  /* 0x0000720000041a11 */ /* 0x040fe800078408ff */
[----:B------:R-:W-:Y:S02]  /*7340*/  @P1 LEA.HI.X R5, R0, c[0x0][0x1cc], R3, 0x1, P2 ;  /* 0x0000730000051a11 */ /* 0x000fe400010f0c03 */
[----:B-----5:R-:W-:Y:S03]  /*7350*/  @P1 IADD3 R0, P2, R18, UR20, RZ ;  /* 0x0000001412001c10 */ /* 0x020fe6000ff5e0ff */
[----:B------:R-:W-:Y:S01]  /*7360*/  @!PT LDS RZ, [RZ] ;  /* 0x00000000fffff984 */ /* 0x000fe20000000800 */
[----:B------:R-:W-:Y:S01]  /*7370*/  @!PT LDS RZ, [RZ] ;  /* 0x00000000fffff984 */ /* 0x000fe20000000800 */
[----:B------:R-:W-:Y:S01]  /*7380*/  @!PT LDS RZ, [RZ] ;  /* 0x00000000fffff984 */ /* 0x000fe20000000800 */
[----:B----4-:R1:W-:Y:S01]  /*7390*/  @P1 LDGSTS.E.BYPASS.LTC128B.128 [R8+0x10100], [R4.64], !P6 ;  /* 0x1010000004081fae */ /* 0x0103e2000f101d50 */
[----:B------:R-:W-:Y:S02]  /*73a0*/  @P1 IADD3.X R3, R17, UR4, RZ, P2, !PT ;  /* 0x0000000411031c10 */ /* 0x000fe400097fe4ff */
[C---:B-1----:R-:W-:Y:S04]  /*73b0*/  @P1 LEA R4, P2, R0.reuse, c[0x0][0x1c8], 0x1 ;  /* 0x0000720000041a11 */ /* 0x042fe800078408ff */
[----:B------:R-:W-:Y:S02]  /*73c0*/  @P1 LEA.HI.X R5, R0, c[0x0][0x1cc], R3, 0x1, P2 ;  /* 0x0000730000051a11 */ /* 0x000fe400010f0c03 */
[----:B------:R-:W-:Y:S11]  /*73d0*/  LOP3.LUT P2, RZ, R26, 0x1, RZ, 0xc0, !PT ;  /* 0x000000011aff7812 */ /* 0x000ff6000784c0ff */
[----:B------:R-:W-:Y:S02]  /*73e0*/  @!UPT UIADD3 URZ, URZ, URZ, URZ ;  /* 0x0000003f3f3ff290 */ /* 0x000fe4000fffe03f */
[----:B------:R1:W-:Y:S01]  /*73f0*/  @P1 LDGSTS.E.BYPASS.LTC128B.128 [R8+0x11900], [R4.64], !P2 ;  /* 0x1190000004081fae */ /* 0x0003e2000d101d50 */
[----:B------:R-:W-:Y:S04]  /*7400*/  @P1 IADD3 R0, P2, R16, UR20, RZ ;  /* 0x0000001410001c10 */ /* 0x000fe8000ff5e0ff */
        /* <DEDUP_REMOVED lines=10> */
[----:B------:R-:W-:Y:S03]  /*74b0*/  LOP3.LUT P2, RZ, R26, 0x1, RZ, 0xc0, !PT ;  /* 0x000000011aff7812 */ /* 0x000fe6000784c0ff */
[----:B------:R1:W-:Y:S01]  /*74c0*/  @P1 LDGSTS.E.BYPASS.LTC128B.128 [R8+0x14900], [R4.64], !P4 ;  /* 0x1490000004081fae */ /* 0x0003e2000e101d50 */
[----:B------:R-:W-:Y:S04]  /*74d0*/  @P0 IADD3 R0, P1, R24, UR20, RZ ;  /* 0x0000001418000c10 */ /* 0x000fe8000ff3e0ff */
        /* <DEDUP_REMOVED lines=17> */
[----:B------:R-:W-:Y:S05]  /*75f0*/  @P0 LEA.HI.X R5, R0, c[0x0][0x1cc], R3, 0x1, P1 ;  /* 0x0000730000050a11 */ /* 0x000fea00008f0c03 */
[----:B------:R1:W-:Y:S04]  /*7600*/  @P0 LDGSTS.E.BYPASS.LTC128B.128 [R8+0x15900], [R4.64], !P4 ;  /* 0x1590000004080fae */ /* 0x0003e8000e101d50 */
.L_x_348:
[----:B--234-:R-:W2:Y:S01]  /*7610*/  LDL R3, [R1+0x84] ;  /* 0x0000840001037983 */ /* 0x01cea20000100800 */
[----:B------:R-:W-:Y:S02]  /*7620*/  UISETP.NE.AND UP1, UPT, UR14, URZ, UPT ;  /* 0x0000003f0e00728c */ /* 0x000fe4000bf25270 */
[----:B------:R-:W-:Y:S01]  /*7630*/  UIMAD UR4, UR8, -0x30, URZ ;  /* 0xffffffd0080478a4 */ /* 0x000fe2000f8e023f */
[----:B------:R-:W3:Y:S01]  /*7640*/  LDL R24, [R1+0x7c] ;  /* 0x00007c0001187983 */ /* 0x000ee20000100800 */
[----:B------:R-:W-:Y:S02]  /*7650*/  UISETP.NE.AND UP0, UPT, UR13, URZ, UPT ;  /* 0x0000003f0d00728c */ /* 0x000fe4000bf05270 */
[----:B------:R-:W-:Y:S01]  /*7660*/  PLOP3.LUT P1, PT, PT, PT, UP1, 0x80, 0x0 ;  /* 0x000000000000781c */ /* 0x000fe20003f2f018 */
[----:B------:R-:W0:Y:S01]  /*7670*/  LDGDEPBAR ;  /* 0x00000000000079af */ /* 0x000e220000000000 */
[----:B------:R-:W-:Y:S11]  /*7680*/  PLOP3.LUT P0, PT, PT, PT, UP1, 0x80, 0x0 ;  /* 0x000000000000781c */ /* 0x000ff60003f0f018 */
[----:B--2---:R-:W-:Y:S04]  /*7690*/  @P1 IMAD.HI.U32 R0, R3, c[0x0][0x2c8], RZ ;  /* 0x0000b20003001a27 */ /* 0x004fe800078e00ff */
[----:B-1----:R-:W-:Y:S01]  /*76a0*/  IMAD.MOV.U32 R5, RZ, RZ, R3 ;  /* 0x000000ffff057224 */ /* 0x002fe200078e0003 */
[----:B------:R-:W-:Y:S01]  /*76b0*/  @P0 SHF.R.U32.HI R5, RZ, c[0x0][0x2cc], R0 ;  /* 0x0000b300ff050a19 */ /* 0x000fe20000011600 */
[----:B------:R-:W-:Y:S01]  /*76c0*/  IMAD.U32 R0, RZ, RZ, UR4 ;  /* 0x00000004ff007e24 */ /* 0x000fe2000f8e00ff */
[----:B------:R-:W-:Y:S03]  /*76d0*/  PLOP3.LUT P0, PT, PT, PT, UP0, 0x40, 0x0 ;  /* 0x000000000000781c */ /* 0x000fe60003f0e808 */
[----:B------:R-:W1:Y:S01]  /*76e0*/  SHFL.IDX PT, R4, R5, RZ, 0x1c1f ;  /* 0x001c1fff05047589 */ /* 0x000e6200000e0000 */
[----:B---3--:R-:W-:Y:S04]  /*76f0*/  IADD3 R0, -R24, 0x1, R0 ;  /* 0x0000000118007810 */ /* 0x008fe80007ffe100 */
[----:B------:R-:W-:Y:S04]  /*7700*/  IADD3 R0, R0, c[0x0][0x1d0], RZ ;  /* 0x0000740000007a10 */ /* 0x000fe80007ffe0ff */
[----:B------:R-:W-:Y:S04]  /*7710*/  IADD3 R0, R0, -c[0x0][0x168], RZ ;  /* 0x80005a0000007a10 */ /* 0x000fe80007ffe0ff */
[C---:B------:R-:W-:Y:S02]  /*7720*/  IADD3 R7, R0.reuse, c[0x0][0x328], RZ ;  /* 0x0000ca0000077a10 */ /* 0x040fe40007ffe0ff */
[----:B------:R-:W-:Y:S03]  /*7730*/  IADD3 R6, R0, UR7, RZ ;  /* 0x0000000700067c10 */ /* 0x000fe6000fffe0ff */
[----:B-1----:R-:W-:Y:S02]  /*7740*/  IMAD.IADD R3, R7, 0x1, R4 ;  /* 0x0000000107037824 */ /* 0x002fe400078e0204 */
[----:B------:R-:W-:Y:S01]  /*7750*/  IMAD.IADD R0, R4, 0x1, R6 ;  /* 0x0000000104007824 */ /* 0x000fe200078e0206 */
[----:B------:R-:W-:-:S05]  /*7760*/  @P0 BRA `(.L_x_349) ;  /* 0x0000019000000947 */ /* 0x000fca0003800000 */
[----:B------:R-:W-:Y:S01]  /*7770*/  IADD3 R4, R4, c[0x0][0x1d0], RZ ;  /* 0x0000740004047a10 */ /* 0x000fe20007ffe0ff */
[----:B------:R-:W-:Y:S03]  /*7780*/  BSSY B0, `(.L_x_350) ;  /* 0x0000012000007945 */ /* 0x000fe60003800000 */
[----:B------:R-:W-:Y:S04]  /*7790*/  IADD3 R4, R4, -c[0x0][0x168], RZ ;  /* 0x80005a0004047a10 */ /* 0x000fe80007ffe0ff */
[----:B------:R-:W-:Y:S11]  /*77a0*/  ISETP.GT.AND P0, PT, R4, -0x1, PT ;  /* 0xffffffff0400780c */ /* 0x000ff60003f04270 */
[----:B------:R-:W-:Y:S02]  /*77b0*/  @!UPT UIADD3 URZ, URZ, URZ, URZ ;  /* 0x0000003f3f3ff290 */ /* 0x000fe4000fffe03f */
[----:B------:R-:W-:-:S05]  /*77c0*/  @P0 BRA `(.L_x_351) ;  /* 0x0000008000000947 */ /* 0x000fca0003800000 */
[----:B------:R-:W-:Y:S01]  /*77d0*/  LOP3.LUT R4, RZ, R4, RZ, 0x33, !PT ;  /* 0x00000004ff047212 */ /* 0x000fe200078e33ff */
[----:B------:R-:W-:Y:S05]  /*77e0*/  IMAD.MOV.U32 R8, RZ, RZ, c[0x0][0x32c] ;  /* 0x0000cb00ff087624 */ /* 0x000fea00078e00ff */
[----:B------:R-:W-:Y:S11]  /*77f0*/  ISETP.NE.AND P0, PT, R8, 0x1, PT ;  /* 0x000000010800780c */ /* 0x000ff60003f05270 */
[----:B------:R-:W-:Y:S02]  /*7800*/  @!UPT UIADD3 URZ, URZ, URZ, URZ ;  /* 0x0000003f3f3ff290 */ /* 0x000fe4000fffe03f */
[----:B------:R-:W-:Y:S05]  /*7810*/  @P0 IMAD.HI.U32 R8, R4, c[0x0][0x330], RZ ;  /* 0x0000cc0004080a27 */ /* 0x000fea00078e00ff */
[----:B------:R-:W-:Y:S04]  /*7820*/  @P0 SHF.R.U32.HI R4, RZ, c[0x0][0x334], R8 ;  /* 0x0000cd00ff040a19 */ /* 0x000fe80000011608 */
[----:B------:R-:W-:Y:S01]  /*7830*/  LOP3.LUT R4, RZ, R4, RZ, 0x33, !PT ;  /* 0x00000004ff047212 */ /* 0x000fe200078e33ff */
[----:B------:R-:W-:-:S05]  /*7840*/  BRA `(.L_x_352) ;  /* 0x0000005000007947 */ /* 0x000fca0003800000 */
.L_x_351:
[----:B------:R-:W-:Y:S04]  /*7850*/  MOV R8, c[0x0][0x32c] ;  /* 0x0000cb0000087a02 */ /* 0x000fe80000000f00 */
[----:B------:R-:W-:Y:S11]  /*7860*/  ISETP.NE.AND P0, PT, R8, 0x1, PT ;  /* 0x000000010800780c */ /* 0x000ff60003f05270 */
[----:B------:R-:W-:Y:S02]  /*7870*/  @!UPT UIADD3 URZ, URZ, URZ, URZ ;  /* 0x0000003f3f3ff290 */ /* 0x000fe4000fffe03f */
[----:B------:R-:W-:Y:S05]  /*7880*/  @P0 IMAD.HI.U32 R8, R4, c[0x0][0x330], RZ ;  /* 0x0000cc0004080a27 */ /* 0x000fea00078e00ff */
[----:B------:R-:W-:Y:S02]  /*7890*/  @P0 SHF.R.U32.HI R4, RZ, c[0x0][0x334], R8 ;  /* 0x0000cd00ff040a19 */ /* 0x000fe40000011608 */
.L_x_352:
[----:B------:R-:W-:Y:S05]  /*78a0*/  BSYNC B0 ;  /* 0x0000000000007941 */ /* 0x000fea0003800000 */
.L_x_350:
[----:B------:R-:W-:Y:S05]  /*78b0*/  IADD3 R8, -R24, UR4, RZ ;  /* 0x0000000418087c10 */ /* 0x000fea000fffe1ff */
[----:B------:R-:W-:Y:S05]  /*78c0*/  IMAD R4, R4, c[0x0][0x32c], R8 ;  /* 0x0000cb0004047a24 */ /* 0x000fea00078e0208 */
[----:B------:R-:W-:Y:S02]  /*78d0*/  IMNMX R0, R0, R4, !PT ;  /* 0x0000000400007217 */ /* 0x000fe40007800200 */
[----:B------:R-:W-:Y:S04]  /*78e0*/  IADD3 R4, R4, c[0x0][0x32c], RZ ;  /* 0x0000cb0004047a10 */ /* 0x000fe80007ffe0ff */
[----:B------:R-:W-:Y:S02]  /*78f0*/  IMNMX R3, R3, R4, PT ;  /* 0x0000000403037217 */ /* 0x000fe40003800200 */
.L_x_349:
[----:B------:R-:W-:Y:S01]  /*7900*/  UISETP.GE.AND UP1, UPT, UR4, 0x1, UPT ;  /* 0x000000010400788c */ /* 0x000fe2000bf26270 */
[----:B------:R-:W1:Y:S01]  /*7910*/  SHFL.IDX PT, R5, R5, 0x1, 0x1c1f ;  /* 0x003c1f0005057f89 */ /* 0x000e6200000e0000 */
[----:B------:R-:W-:Y:S02]  /*7920*/  UISETP.GE.AND UP0, UPT, UR4, 0x2, UPT ;  /* 0x000000020400788c */ /* 0x000fe4000bf06270 */
[----:B------:R-:W-:Y:S02]  /*7930*/  UP2UR UR20, UPR, URZ, 0x2 ;  /* 0x000000023f147883 */ /* 0x000fe40008000000 */
        /* <DEDUP_REMOVED lines=15> */
[----:B------:R-:W-:Y:S01]  /*7a30*/  UISETP.GE.AND UP3, UPT, UR4, 0x21, UPT ;  /* 0x000000210400788c */ /* 0x000fe2000bf66270 */
[----:B------:R-:W-:Y:S01]  /*7a40*/  FSEL R18, R173, -INF , !P0 ;  /* 0xff800000ad127808 */ /* 0x000fe20004000000 */
[----:B------:R-:W-:Y:S01]  /*7a50*/  UISETP.GE.AND UP2, UPT, UR4, 0x22, UPT ;  /* 0x000000220400788c */ /* 0x000fe2000bf46270 */
[----:B------:R-:W-:Y:S01]  /*7a60*/  PLOP3.LUT P0, PT, PT, PT, UP0, 0x40, 0x0 ;  /* 0x000000000000781c */ /* 0x000fe20003f0e808 */
[----:B------:R-:W-:Y:S01]  /*7a70*/  UISETP.GE.AND UP0, UPT, UR4, 0x11, UPT ;  /* 0x000000110400788c */ /* 0x000fe2000bf06270 */
[C---:B------:R-:W-:Y:S01]  /*7a80*/  ISETP.GT.AND P1, PT, R0.reuse, 0x8, P1 ;  /* 0x000000080000780c */ /* 0x040fe20000f24270 */
[----:B------:R-:W-:Y:S01]  /*7a90*/  UP2UR UR18, UPR, URZ, 0x2 ;  /* 0x000000023f127883 */ /* 0x000fe20008000000 */
[----:B------:R-:W-:Y:S01]  /*7aa0*/  ISETP.GT.AND P0, PT, R0, 0x9, P0 ;  /* 0x000000090000780c */ /* 0x000fe20000704270 */
[----:B------:R-:W-:Y:S01]  /*7ab0*/  UP2UR UR5, UPR, URZ, 0x1 ;  /* 0x000000013f057883 */ /* 0x000fe20008000000 */
[C---:B------:R-:W-:Y:S01]  /*7ac0*/  ISETP.LT.OR P1, PT, R3.reuse, 0x9, P1 ;  /* 0x000000090300780c */ /* 0x040fe20000f21670 */
[----:B------:R-:W-:Y:S01]  /*7ad0*/  UISETP.GE.AND UP1, UPT, UR4, 0x29, UPT ;  /* 0x000000290400788c */ /* 0x000fe2000bf26270 */
[----:B------:R-:W-:Y:S01]  /*7ae0*/  ISETP.LT.OR P0, PT, R3, 0xa, P0 ;  /* 0x0000000a0300780c */ /* 0x000fe20000701670 */
[----:B------:R-:W-:Y:S01]  /*7af0*/  UP2UR UR21, UPR, URZ, 0x40 ;  /* 0x000000403f157883 */ /* 0x000fe20008000000 */
[----:B------:R-:W-:Y:S01]  /*7b00*/  FSEL R17, R172, -INF , !P1 ;  /* 0xff800000ac117808 */ /* 0x000fe20004800000 */
[--C-:B-1----:R-:W-:Y:S01]  /*7b10*/  IMAD.IADD R4, R7, 0x1, R5.reuse ;  /* 0x0000000107047824 */ /* 0x102fe200078e0205 */
[----:B------:R-:W-:Y:S01]  /*7b20*/  PLOP3.LUT P1, PT, PT, PT, UP0, 0x40, 0x0 ;  /* 0x000000000000781c */ /* 0x000fe20003f2e808 */
[----:B------:R-:W-:Y:S01]  /*7b30*/  UISETP.GE.AND UP0, UPT, UR4, 0x2a, UPT ;  /* 0x0000002a0400788c */ /* 0x000fe2000bf06270 */
[----:B------:R-:W-:Y:S02]  /*7b40*/  FSEL R16, R168, -INF , !P0 ;  /* 0xff800000a8107808 */ /* 0x000fe40004000000 */
[----:B------:R-:W-:Y:S01]  /*7b50*/  PLOP3.LUT P0, PT, PT, PT, UP6, 0x40, 0x0 ;  /* 0x000000000000781c */ /* 0x000fe20003f0e868 */
[----:B------:R-:W-:Y:S01]  /*7b60*/  UISETP.NE.AND UP6, UPT, UR13, URZ, UPT ;  /* 0x0000003f0d00728c */ /* 0x000fe2000bfc5270 */
[C---:B------:R-:W-:Y:S02]  /*7b70*/  ISETP.GT.AND P1, PT, R0.reuse, 0x10, P1 ;  /* 0x000000100000780c */ /* 0x040fe40000f24270 */
[----:B------:R-:W-:Y:S02]  /*7b80*/  ISETP.GT.AND P0, PT, R0, 0x11, P0 ;  /* 0x000000110000780c */ /* 0x000fe40000704270 */
[C---:B------:R-:W-:Y:S02]  /*7b90*/  ISETP.LT.OR P1, PT, R3.reuse, 0x11, P1 ;  /* 0x000000110300780c */ /* 0x040fe40000f21670 */
[----:B------:R-:W-:Y:S02]  /*7ba0*/  ISETP.LT.OR P0, PT, R3, 0x12, P0 ;  /* 0x000000120300780c */ /* 0x000fe40000701670 */
[----:B------:R-:W-:Y:S02]  /*7bb0*/  FSEL R15, R133, -INF , !P1 ;  /* 0xff800000850f7808 */ /* 0x000fe40004800000 */
[----:B------:R-:W-:Y:S02]  /*7bc0*/  PLOP3.LUT P1, PT, PT, PT, UP5, 0x40, 0x0 ;  /* 0x000000000000781c */ /* 0x000fe40003f2e858 */
[----:B------:R-:W-:Y:S02]  /*7bd0*/  FSEL R14, R132, -INF , !P0 ;  /* 0xff800000840e7808 */ /* 0x000fe40004000000 */
[----:B------:R-:W-:Y:S02]  /*7be0*/  PLOP3.LUT P0, PT, PT, PT, UP4, 0x40, 0x0 ;  /* 0x000000000000781c */ /* 0x000fe40003f0e848 */
        /* <DEDUP_REMOVED lines=19> */
[----:B------:R-:W-:Y:S01]  /*7d20*/  ISETP.LT.OR P1, PT, R3, 0x2a, P0 ;  /* 0x0000002a0300780c */ /* 0x000fe20000721670 */
[----:B------:R-:W-:Y:S01]  /*7d30*/  IMAD.IADD R3, R6, 0x1, R5 ;  /* 0x0000000106037824 */ /* 0x000fe200078e0205 */
[----:B------:R-:W-:Y:S01]  /*7d40*/  PLOP3.LUT P0, PT, PT, PT, UP6, 0x40, 0x0 ;  /* 0x000000000000781c */ /* 0x000fe20003f0e868 */
[----:B------:R-:W-:Y:S01]  /*7d50*/  UISETP.NE.AND UP6, UPT, UR21, URZ, UPT ;  /* 0x0000003f1500728c */ /* 0x000fe2000bfc5270 */
[----:B------:R-:W-:Y:S02]  /*7d60*/  FSEL R9, R9, -INF , !P2 ;  /* 0xff80000009097808 */ /* 0x000fe40005000000 */
[----:B------:R-:W-:Y:S09]  /*7d70*/  FSEL R6, R19, -INF , !P1 ;  /* 0xff80000013067808 */ /* 0x000ff20004800000 */
        /* <DEDUP_REMOVED lines=15> */
.L_x_355:
[----:B------:R-:W-:Y:S04]  /*7e70*/  MOV R5, c[0x0][0x32c] ;  /* 0x0000cb0000057a02 */ /* 0x000fe80000000f00 */
[----:B------:R-:W-:Y:S11]  /*7e80*/  ISETP.NE.AND P0, PT, R5, 0x1, PT ;  /* 0x000000010500780c */ /* 0x000ff60003f05270 */
[----:B------:R-:W-:Y:S02]  /*7e90*/  @!UPT UIADD3 URZ, URZ, URZ, URZ ;  /* 0x0000003f3f3ff290 */ /* 0x000fe4000fffe03f */
[----:B------:R-:W-:Y:S05]  /*7ea0*/  @P0 IMAD.HI.U32 R5, R0, c[0x0][0x330], RZ ;  /* 0x0000cc0000050a27 */ /* 0x000fea00078e00ff */
[----:B------:R-:W-:Y:S02]  /*7eb0*/  @P0 SHF.R.U32.HI R0, RZ, c[0x0][0x334], R5 ;  /* 0x0000cd00ff000a19 */ /* 0x000fe40000011605 */
.L_x_356:
[----:B------:R-:W-:Y:S05]  /*7ec0*/  BSYNC B0 ;  /* 0x0000000000007941 */ /* 0x000fea0003800000 */
.L_x_354:
[----:B------:R-:W-:Y:S05]  /*7ed0*/  IADD3 R5, -R24, UR4, RZ ;  /* 0x0000000418057c10 */ /* 0x000fea000fffe1ff */
[----:B------:R-:W-:Y:S05]  /*7ee0*/  IMAD R0, R0, c[0x0][0x32c], R5 ;  /* 0x0000cb0000007a24 */ /* 0x000fea00078e0205 */
[----:B------:R-:W-:Y:S02]  /*7ef0*/  IMNMX R3, R3, R0, !PT ;  /* 0x0000000003037217 */ /* 0x000fe40007800200 */
[----:B------:R-:W-:Y:S04]  /*7f00*/  IADD3 R0, R0, c[0x0][0x32c], RZ ;  /* 0x0000cb0000007a10 */ /* 0x000fe80007ffe0ff */
[----:B------:R-:W-:Y:S02]  /*7f10*/  IMNMX R4, R4, R0, PT ;  /* 0x0000000004047217 */ /* 0x000fe40003800200 */
.L_x_353:
[----:B------:R-:W2:Y:S01]  /*7f20*/  LDL.LU R5, [R1+0x8] ;  /* 0x0000080001057983 */ /* 0x000ea20000300800 */
[----:B------:R-:W-:Y:S01]  /*7f30*/  FMNMX.FTZ R133, R8, R2, !PT ;  /* 0x0000000208857209 */ /* 0x000fe20007810000 */
[----:B------:R-:W-:Y:S02]  /*7f40*/  UP2UR UR4, UPR, URZ, 0x10 ;  /* 0x000000103f047883 */ /* 0x000fe40008000000 */
[----:B------:R-:W-:Y:S01]  /*7f50*/  UISETP.NE.AND UP4, UPT, UR20, URZ, UPT ;  /* 0x0000003f1400728c */ /* 0x000fe2000bf85270 */
[----:B------:R-:W-:Y:S01]  /*7f60*/  FMNMX.FTZ R133, R18, R133, !PT ;  /* 0x0000008512857209 */ /* 0x000fe20007810000 */
[----:B------:R-:W-:Y:S02]  /*7f70*/  UP2UR UR20, UPR, URZ, 0x8 ;  /* 0x000000083f147883 */ /* 0x000fe40008000000 */
[----:B------:R-:W-:Y:S01]  /*7f80*/  UISETP.NE.AND UP3, UPT, UR19, URZ, UPT ;  /* 0x0000003f1300728c */ /* 0x000fe2000bf65270 */
[----:B------:R-:W-:Y:S01]  /*7f90*/  FMNMX.FTZ R133, R17, R133, !PT ;  /* 0x0000008511857209 */ /* 0x000fe20007810000 */
[----:B------:R-:W-:Y:S02]  /*7fa0*/  UP2UR UR19, UPR, URZ, 0x4 ;  /* 0x000000043f137883 */ /* 0x000fe40008000000 */
[----:B------:R-:W-:Y:S01]  /*7fb0*/  UISETP.NE.AND UP2, UPT, UR18, URZ, UPT ;  /* 0x0000003f1200728c */ /* 0x000fe2000bf45270 */
[----:B------:R-:W-:Y:S01]  /*7fc0*/  FMNMX.FTZ R133, R16, R133, !PT ;  /* 0x0000008510857209 */ /* 0x000fe20007810000 */
[----:B------:R-:W-:Y:S01]  /*7fd0*/  UP2UR UR18, UPR, URZ, 0x2 ;  /* 0x000000023f127883 */ /* 0x000fe20008000000 */
[----:B------:R-:W-:Y:S01]  /*7fe0*/  PLOP3.LUT P2, PT, PT, PT, UP3, 0x40, 0x0 ;  /* 0x000000000000781c */ /* 0x000fe20003f4e838 */
[----:B------:R-:W-:Y:S01]  /*7ff0*/  UISETP.NE.AND UP1, UPT, UR11, URZ, UPT ;  /* 0x0000003f0b00728c */ /* 0x000fe2000bf25270 */
[----:B------:R-:W-:Y:S01]  /*8000*/  FMNMX.FTZ R133, R15, R133, !PT ;  /* 0x000000850f857209 */ /* 0x000fe20007810000 */
[----:B------:R-:W-:Y:S01]  /*8010*/  UP2UR UR11, UPR, URZ, 0x1 ;  /* 0x000000013f0b7883 */ /* 0x000fe20008000000 */
[----:B------:R-:W-:Y:S01]  /*8020*/  PLOP3.LUT P1, PT, PT, PT, UP2, 0x40, 0x0 ;  /* 0x000000000000781c */ /* 0x000fe20003f2e828 */
[----:B------:R-:W-:Y:S01]  /*8030*/  UISETP.NE.AND UP0, UPT, UR5, URZ, UPT ;  /* 0x0000003f0500728c */ /* 0x000fe2000bf05270 */
[----:B------:R-:W-:Y:S01]  /*8040*/  FMNMX.FTZ R133, R14, R133, !PT ;  /* 0x000000850e857209 */ /* 0x000fe20007810000 */
[----:B------:R-:W-:Y:S02]  /*8050*/  UISETP.NE.AND UP3, UPT, UR20, URZ, UPT ;  /* 0x0000003f1400728c */ /* 0x000fe4000bf65270 */
[----:B------:R-:W-:Y:S01]  /*8060*/  UISETP.NE.AND UP2, UPT, UR19, URZ, UPT ;  /* 0x0000003f1300728c */ /* 0x000fe2000bf45270 */
        /* <DEDUP_REMOVED lines=9> */
[----:B-1----:R-:W-:Y:S04]  /*8100*/  FMNMX.FTZ R133, R133, R0, !PT ;  /* 0x0000000085857209 */ /* 0x002fe80007810000 */
[C---:B------:R-:W-:Y:S04]  /*8110*/  FSETP.NEU.FTZ.AND P0, PT, R133.reuse, -INF , PT ;  /* 0xff8000008500780b */ /* 0x040fe80003f1d000 */
[C---:B------:R-:W-:Y:S05]  /*8120*/  FSEL R0, R133.reuse, RZ, P0 ;  /* 0x000000ff85007208 */ /* 0x040fea0000000000 */
[----:B------:R-:W-:Y:S02]  /*8130*/  FADD.FTZ R0, -R0, R2 ;  /* 0x0000000200007221 */ /* 0x000fe40000010100 */
[----:B------:R-:W-:Y:S02]  /*8140*/  FMUL.FTZ R2, R133, c[0x0][0x2d0] ;  /* 0x0000b40085027a20 */ /* 0x000fe40000410000 */
[----:B------:R-:W-:Y:S03]  /*8150*/  FMUL.FTZ R0, R0, c[0x0][0x2d0] ;  /* 0x0000b40000007a20 */ /* 0x000fe60000410000 */
[----:B------:R-:W-:Y:S02]  /*8160*/  FSEL R2, R2, RZ, P0 ;  /* 0x000000ff02027208 */ /* 0x000fe40000000000 */
[----:B------:R-:W-:Y:S01]  /*8170*/  PLOP3.LUT P0, PT, PT, PT, UP4, 0x40, 0x0 ;  /* 0x000000000000781c */ /* 0x000fe20003f0e848 */
[----:B------:R-:W-:Y:S02]  /*8180*/  UISETP.NE.AND UP4, UPT, UR4, URZ, UPT ;  /* 0x0000003f0400728c */ /* 0x000fe4000bf85270 */
[--C-:B------:R-:W-:Y:S01]  /*8190*/  FFMA.FTZ R26, R6, c[0x0][0x2d0], -R2.reuse ;  /* 0x0000b400061a7a23 */ /* 0x100fe20000010802 */
[----:B------:R-:W-:Y:S01]  /*81a0*/  ISETP.GT.AND P0, PT, R3, RZ, P0 ;  /* 0x000000ff0300720c */ /* 0x000fe20000704270 */
[--C-:B------:R-:W-:Y:S02]  /*81b0*/  FFMA.FTZ R24, R10, c[0x0][0x2d0], -R2.reuse ;  /* 0x0000b4000a187a23 */ /* 0x100fe40000010802 */
[--C-:B------:R-:W-:Y:S01]  /*81c0*/  FFMA.FTZ R27, R13, c[0x0][0x2d0], -R2.reuse ;  /* 0x0000b4000d1b7a23 */ /* 0x100fe20000010802 */
[----:B------:R-:W-:Y:S01]  /*81d0*/  ISETP.LT.OR P0, PT, R4, 0x1, P0 ;  /* 0x000000010400780c */ /* 0x000fe20000701670 */
[--C-:B------:R-:W-:Y:S02]  /*81e0*/  FFMA.FTZ R19, R11, c[0x0][0x2d0], -R2.reuse ;  /* 0x0000b4000b137a23 */ /* 0x100fe40000010802 */
        /* <DEDUP_REMOVED lines=8> */
[----:B------:R-:W-:Y:S05]  /*8270*/  FFMA.FTZ R174, R12, c[0x0][0x2d0], -R2 ;  /* 0x0000b4000cae7a23 */ /* 0x000fea0000010802 */
[----:B------:R-:W1:Y:S10]  /*8280*/  MUFU.EX2 R2, R0 ;  /* 0x0000000000027308 */ /* 0x000e740000000800 */
[----:B------:R-:W3:Y:S10]  /*8290*/  MUFU.EX2 R18, R18 ;  /* 0x0000001200127308 */ /* 0x000ef40000000800 */
[----:B------:R-:W-:Y:S01]  /*82a0*/  MUFU.EX2 R17, R17 ;  /* 0x0000001100117308 */ /* 0x000fe20000000800 */
[C---:B-1----:R-:W-:Y:S01]  /*82b0*/  FMUL.FTZ R9, R2.reuse, R153 ;  /* 0x0000009902097220 */ /* 0x042fe20000410000 */
[----:B------:R-:W-:Y:S01]  /*82c0*/  MOV R153, R25 ;  /* 0x0000001900997202 */ /* 0x000fe20000000f00 */
[C---:B------:R-:W-:Y:S02]  /*82d0*/  FMUL.FTZ R25, R2.reuse, R137 ;  /* 0x0000008902197220 */ /* 0x040fe40000410000 */
[C---:B------:R-:W-:Y:S01]  /*82e0*/  FMUL.FTZ R12, R2.reuse, R148 ;  /* 0x00000094020c7220 */ /* 0x040fe20000410000 */
[----:B------:R-:W-:Y:S04]  /*82f0*/  MOV R148, R15 ;  /* 0x0000000f00947202 */ /* 0x000fe80000000f00 */
[----:B------:R-:W1:Y:S01]  /*8300*/  MUFU.EX2 R16, R16 ;  /* 0x0000001000107308 */ /* 0x000e620000000800 */
[C---:B------:R-:W-:Y:S02]  /*8310*/  FMUL.FTZ R13, R2.reuse, R149 ;  /* 0x00000095020d7220 */ /* 0x040fe40000410000 */
[----:B------:R-:W-:Y:S01]  /*8320*/  FMUL.FTZ R28, R2, R28 ;  /* 0x0000001c021c7220 */ /* 0x000fe20000410000 */
[----:B---3--:R-:W-:Y:S01]  /*8330*/  F2FP.BF16.PACK_AB R168, R18, R8 ;  /* 0x0000000812a8723e */ /* 0x008fe200000010ff */
        /* <DEDUP_REMOVED lines=51> */
[----:B------:R-:W-:Y:S01]  /*8670*/  FMUL.FTZ R129, R2, R129 ;  /* 0x0000008102817220 */ /* 0x000fe20000410000 */
[----:B--2---:R-:W-:Y:S02]  /*8680*/  FSEL R6, R5, -INF , !P0 ;  /* 0xff80000005067808 */ /* 0x004fe40004000000 */
[----:B------:R-:W2:Y:S01]  /*8690*/  LDL.LU R5, [R1+0x20] ;  /* 0x0000200001057983 */ /* 0x000ea20000300800 */
[----:B------:R-:W-:Y:S02]  /*86a0*/  ISETP.GT.AND P0, PT, R3, 0x1, P2 ;  /* 0x000000010300780c */ /* 0x000fe40001704270 */
[----:B------:R-:W-:Y:S01]  /*86b0*/  PLOP3.LUT P2, PT, PT, PT, UP1, 0x40, 0x0 ;  /* 0x000000000000781c */ /* 0x000fe20003f4e818 */
[----:B------:R-:W-:Y:S01]  /*86c0*/  UISETP.NE.AND UP1, UPT, UR18, URZ, UPT ;  /* 0x0000003f1200728c */ /* 0x000fe2000bf25270 */
[C---:B------:R-:W-:Y:S04]  /*86d0*/  ISETP.LT.OR P0, PT, R4.reuse, 0x2, P0 ;  /* 0x000000020400780c */ /* 0x040fe80000701670 */
[----:B------:R-:W-:Y:S02]  /*86e0*/  FSEL R7, R179, -INF , !P0 ;  /* 0xff800000b3077808 */ /* 0x000fe40004000000 */
[C---:B------:R-:W-:Y:S02]  /*86f0*/  ISETP.GT.AND P0, PT, R3.reuse, 0x8, P1 ;  /* 0x000000080300780c */ /* 0x040fe40000f04270 */
[----:B------:R-:W-:Y:S01]  /*8700*/  PLOP3.LUT P1, PT, PT, PT, UP0, 0x40, 0x0 ;  /* 0x000000000000781c */ /* 0x000fe20003f2e808 */
[----:B------:R-:W-:Y:S01]  /*8710*/  UISETP.NE.AND UP0, UPT, UR11, URZ, UPT ;  /* 0x0000003f0b00728c */ /* 0x000fe2000bf05270 */
[----:B------:R-:W-:Y:S04]  /*8720*/  ISETP.LT.OR P0, PT, R4, 0x9, P0 ;  /* 0x000000090400780c */ /* 0x000fe80000701670 */
[----:B------:R-:W-:Y:S02]  /*8730*/  FSEL R10, R178, -INF , !P0 ;  /* 0xff800000b20a7808 */ /* 0x000fe40004000000 */
[----:B------:R-:W-:Y:S02]  /*8740*/  ISETP.GT.AND P0, PT, R3, 0x9, P2 ;  /* 0x000000090300780c */ /* 0x000fe40001704270 */
[----:B------:R-:W-:Y:S02]  /*8750*/  PLOP3.LUT P2, PT, PT, PT, UP6, 0x40, 0x0 ;  /* 0x000000000000781c */ /* 0x000fe40003f4e868 */
[C---:B------:R-:W-:Y:S04]  /*8760*/  ISETP.LT.OR P0, PT, R4.reuse, 0xa, P0 ;  /* 0x0000000a0400780c */ /* 0x040fe80000701670 */
[----:B------:R-:W-:Y:S02]  /*8770*/  FSEL R171, R177, -INF , !P0 ;  /* 0xff800000b1ab7808 */ /* 0x000fe40004000000 */
[C---:B------:R-:W-:Y:S02]  /*8780*/  ISETP.GT.AND P0, PT, R3.reuse, 0x10, P1 ;  /* 0x000000100300780c */ /* 0x040fe40000f04270 */
[----:B------:R-:W-:Y:S02]  /*8790*/  PLOP3.LUT P1, PT, PT, PT, UP5, 0x40, 0x0 ;  /* 0x000000000000781c */ /* 0x000fe40003f2e858 */
[----:B------:R-:W-:Y:S02]  /*87a0*/  ISETP.LT.OR P0, PT, R4, 0x11, P0 ;  /* 0x000000110400780c */ /* 0x000fe40000701670 */
[C---:B------:R-:W-:Y:S02]  /*87b0*/  ISETP.GT.AND P1, PT, R3.reuse, 0x18, P1 ;  /* 0x000000180300780c */ /* 0x040fe40000f24270 */
[----:B------:R-:W-:Y:S02]  /*87c0*/  FSEL R176, R176, -INF , !P0 ;  /* 0xff800000b0b07808 */ /* 0x000fe40004000000 */
[----:B------:R-:W-:Y:S02]  /*87d0*/  ISETP.LT.OR P1, PT, R4, 0x19, P1 ;  /* 0x000000190400780c */ /* 0x000fe40000f21670 */
[C---:B------:R-:W-:Y:S02]  /*87e0*/  ISETP.GT.AND P0, PT, R3.reuse, 0x11, P2 ;  /* 0x000000110300780c */ /* 0x040fe40001704270 */
[----:B------:R-:W-:Y:S02]  /*87f0*/  FSEL R172, R170, -INF , !P1 ;  /* 0xff800000aaac7808 */ /* 0x000fe40004800000 */
[----:B------:R-:W-:Y:S02]  /*8800*/  PLOP3.LUT P1, PT, PT, PT, UP3, 0x40, 0x0 ;  /* 0x000000000000781c */ /* 0x000fe40003f2e838 */
[C---:B------:R-:W-:Y:S02]  /*8810*/  ISETP.LT.OR P0, PT, R4.reuse, 0x12, P0 ;  /* 0x000000120400780c */ /* 0x040fe40000701670 */
[----:B------:R-:W-:Y:S02]  /*8820*/  ISETP.GT.AND P1, PT, R3, 0x20, P1 ;  /* 0x000000200300780c */ /* 0x000fe40000f24270 */
[----:B------:R-:W-:Y:S02]  /*8830*/  FSEL R175, R175, -INF , !P0 ;  /* 0xff800000afaf7808 */ /* 0x000fe40004000000 */
[----:B------:R-:W-:Y:S02]  /*8840*/  ISETP.LT.OR P1, PT, R4, 0x21, P1 ;  /* 0x000000210400780c */ /* 0x000fe40000f21670 */
[----:B------:R-:W-:Y:S02]  /*8850*/  PLOP3.LUT P0, PT, PT, PT, UP4, 0x40, 0x0 ;  /* 0x000000000000781c */ /* 0x000fe40003f0e848 */
[----:B------:R-:W-:Y:S01]  /*8860*/  FSEL R178, R21, -INF , !P1 ;  /* 0xff80000015b27808 */ /* 0x000fe20004800000 */
[----:B------:R-:W-:Y:S01]  /*8870*/  FMUL.FTZ R21, R2, R141 ;  /* 0x0000008d02157220 */ /* 0x000fe20000410000 */
[C---:B------:R-:W-:Y:S01]  /*8880*/  ISETP.GT.AND P0, PT, R3.reuse, 0x19, P0 ;  /* 0x000000190300780c */ /* 0x040fe20000704270 */
[----:B------:R-:W3:Y:S01]  /*8890*/  LDL.LU R141, [R1+0x24] ;  /* 0x00002400018d7983 */ /* 0x000ee20000300800 */
[----:B------:R-:W-:Y:S02]  /*88a0*/  PLOP3.LUT P1, PT, PT, PT, UP1, 0x40, 0x0 ;  /* 0x000000000000781c */ /* 0x000fe40003f2e818 */
[C---:B------:R-:W-:Y:S02]  /*88b0*/  ISETP.LT.OR P0, PT, R4.reuse, 0x1a, P0 ;  /* 0x0000001a0400780c */ /* 0x040fe40000701670 */
[----:B------:R-:W-:Y:S02]  /*88c0*/  ISETP.GT.AND P1, PT, R3, 0x28, P1 ;  /* 0x000000280300780c */ /* 0x000fe40000f24270 */
[----:B------:R-:W-:Y:S02]  /*88d0*/  FSEL R173, R169, -INF , !P0 ;  /* 0xff800000a9ad7808 */ /* 0x000fe40004000000 */
[----:B------:R-:W-:Y:S02]  /*88e0*/  PLOP3.LUT P0, PT, PT, PT, UP2, 0x40, 0x0 ;  /* 0x000000000000781c */ /* 0x000fe40003f0e828 */
[C---:B------:R-:W-:Y:S02]  /*88f0*/  ISETP.LT.OR P1, PT, R4.reuse, 0x29, P1 ;  /* 0x000000290400780c */ /* 0x040fe40000f21670 */
[----:B------:R-:W-:Y:S02]  /*8900*/  ISETP.GT.AND P0, PT, R3, 0x21, P0 ;  /* 0x000000210300780c */ /* 0x000fe40000704270 */
[----:B------:R-:W-:Y:S02]  /*8910*/  FSEL R177, R23, -INF , !P1 ;  /* 0xff80000017b17808 */ /* 0x000fe40004800000 */
[----:B------:R-:W-:Y:S02]  /*8920*/  ISETP.LT.OR P0, PT, R4, 0x22, P0 ;  /* 0x000000220400780c */ /* 0x000fe40000701670 */
[----:B-1----:R-:W-:Y:S02]  /*8930*/  F2FP.BF16.PACK_AB R170, R16, R17 ;  /* 0x0000001110aa723e */ /* 0x002fe400000010ff */
[----:B------:R-:W-:Y:S01]  /*8940*/  FSEL R179, R20, -INF , !P0 ;  /* 0xff80000014b37808 */ /* 0x000fe20004000000 */
[----:B------:R-:W-:Y:S01]  /*8950*/  FMUL.FTZ R20, R2, R140 ;  /* 0x0000008c02147220 */ /* 0x000fe20000410000 */
[----:B------:R-:W-:Y:S01]  /*8960*/  PLOP3.LUT P0, PT, PT, PT, UP0, 0x40, 0x0 ;  /* 0x000000000000781c */ /* 0x000fe20003f0e808 */
[----:B------:R-:W-:Y:S01]  /*8970*/  UISETP.GT.AND UP0, UPT, UR8, UR10, UPT ;  /* 0x0000000a0800728c */ /* 0x000fe2000bf04270 */
[----:B------:R-:W-:Y:S01]  /*8980*/  MOV R140, R19 ;  /* 0x00000013008c7202 */ /* 0x000fe20000000f00 */
[----:B------:R-:W-:Y:S01]  /*8990*/  UIADD3 UR8, UR8, -0x1, URZ ;  /* 0xffffffff08087890 */ /* 0x000fe2000fffe03f */
[----:B------:R-:W-:Y:S04]  /*89a0*/  ISETP.GT.AND P0, PT, R3, 0x29, P0 ;  /* 0x000000290300780c */ /* 0x000fe80000704270 */
[----:B------:R-:W-:Y:S04]  /*89b0*/  ISETP.LT.OR P0, PT, R4, 0x2a, P0 ;  /* 0x0000002a0400780c */ /* 0x000fe80000701670 */
[----:B------:R-:W-:Y:S01]  /*89c0*/  FSEL R132, R22, -INF , !P0 ;  /* 0xff80000016847808 */ /* 0x000fe20004000000 */
[C---:B--2---:R-:W-:Y:S02]  /*89d0*/  FFMA.FTZ R0, R2.reuse, R5, R8 ;  /* 0x0000000502007223 */ /* 0x044fe40000010008 */
[----:B------:R-:W-:Y:S01]  /*89e0*/  FMUL.FTZ R8, R2, R152 ;  /* 0x0000009802087220 */ /* 0x000fe20000410000 */
[----:B------:R-:W-:Y:S01]  /*89f0*/  MOV R152, R24 ;  /* 0x0000001800987202 */ /* 0x000fe20000000f00 */
[----:B------:R-:W-:Y:S01]  /*8a00*/  FADD.FTZ R4, R18, R0 ;  /* 0x0000000012047221 */ /* 0x000fe20000010000 */
[----:B------:R-:W-:Y:S01]  /*8a10*/  FMNMX.FTZ R0, R6, R134, !PT ;  /* 0x0000008606007209 */ /* 0x000fe20007810000 */
[C---:B------:R-:W-:Y:S02]  /*8a20*/  FMUL.FTZ R24, R2.reuse, R136 ;  /* 0x0000008802187220 */ /* 0x040fe40000410000 */
[----:B------:R-:W-:Y:S01]  /*8a30*/  FMUL.FTZ R5, R2, R157 ;  /* 0x0000009d02057220 */ /* 0x000fe20000410000 */
[----:B------:R-:W-:Y:S01]  /*8a40*/  FMNMX.FTZ R0, R7, R0, !PT ;  /* 0x0000000007007209 */ /* 0x000fe20007810000 */
[----:B------:R-:W-:Y:S01]  /*8a50*/  MUFU.EX2 R152, R152 ;  /* 0x0000009800987308 */ /* 0x000fe20000000800 */
        /* <DEDUP_REMOVED lines=14> */
[----:B-1----:R-:W-:Y:S01]  /*8b40*/  FMNMX.FTZ R3, R0, R3, !PT ;  /* 0x0000000300037209 */ /* 0x002fe20007810000 */
[----:B------:R-:W-:Y:S02]  /*8b50*/  FADD.FTZ R0, R17, R4 ;  /* 0x0000000411007221 */ /* 0x000fe40000010000 */
[----:B------:R-:W-:Y:S01]  /*8b60*/  FMUL.FTZ R4, R2, R156 ;  /* 0x0000009c02047220 */ /* 0x000fe20000410000 */
[C---:B------:R-:W-:Y:S01]  /*8b70*/  FSETP.NEU.FTZ.AND P0, PT, R3.reuse, -INF , PT ;  /* 0xff8000000300780b */ /* 0x040fe20003f1d000 */
[----:B------:R-:W-:Y:S01]  /*8b80*/  FADD.FTZ R11, R16, R0 ;  /* 0x00000000100b7221 */ /* 0x000fe20000010000 */
[----:B------:R-:W-:Y:S01]  /*8b90*/  MOV R156, R27 ;  /* 0x0000001b009c7202 */ /* 0x000fe20000000f00 */
[C---:B------:R-:W-:Y:S01]  /*8ba0*/  FMUL.FTZ R16, R2.reuse, R144 ;  /* 0x0000009002107220 */ /* 0x040fe20000410000 */
[C---:B------:R-:W-:Y:S01]  /*8bb0*/  FSEL R0, R3.reuse, RZ, P0 ;  /* 0x000000ff03007208 */ /* 0x040fe20000000000 */
[----:B------:R-:W-:Y:S01]  /*8bc0*/  FMUL.FTZ R17, R2, R145 ;  /* 0x0000009102117220 */ /* 0x000fe20000410000 */
[----:B------:R-:W-:Y:S02]  /*8bd0*/  MOV R145, R26 ;  /* 0x0000001a00917202 */ /* 0x000fe40000000f00 */
[----:B------:R-:W-:Y:S01]  /*8be0*/  MOV R149, R11 ;  /* 0x0000000b00957202 */ /* 0x000fe20000000f00 */
[----:B------:R-:W-:Y:S01]  /*8bf0*/  FADD.FTZ R0, -R0, R134 ;  /* 0x0000008600007221 */ /* 0x000fe20000010100 */
[----:B------:R-:W-:Y:S01]  /*8c00*/  MUFU.EX2 R156, R156 ;  /* 0x0000009c009c7308 */ /* 0x000fe20000000800 */
[----:B------:R-:W-:Y:S02]  /*8c10*/  FMUL.FTZ R134, R3, c[0x0][0x2d0] ;  /* 0x0000b40003867a20 */ /* 0x000fe40000410000 */
[----:B------:R-:W-:Y:S03]  /*8c20*/  FMUL.FTZ R0, R0, c[0x0][0x2d0] ;  /* 0x0000b40000007a20 */ /* 0x000fe60000410000 */
[----:B------:R-:W-:Y:S02]  /*8c30*/  FSEL R134, R134, RZ, P0 ;  /* 0x000000ff86867208 */ /* 0x000fe40000000000 */
[----:B------:R-:W-:Y:S02]  /*8c40*/  PLOP3.LUT P0, PT, PT, PT, UP0, 0x80, 0x0 ;  /* 0x000000000000781c */ /* 0x000fe40003f0f008 */
[----:B------:R-:W1:Y:S01]  /*8c50*/  MUFU.EX2 R0, R0 ;  /* 0x0000000000007308 */ /* 0x000e620000000800 */
[--C-:B------:R-:W-:Y:S02]  /*8c60*/  FFMA.FTZ R169, R6, c[0x0][0x2d0], -R134.reuse ;  /* 0x0000b40006a97a23 */ /* 0x100fe40000010886 */
[--C-:B------:R-:W-:Y:S02]  /*8c70*/  FFMA.FTZ R7, R7, c[0x0][0x2d0], -R134.reuse ;  /* 0x0000b40007077a23 */ /* 0x100fe40000010886 */
[--C-:B------:R-:W-:Y:S05]  /*8c80*/  FFMA.FTZ R2, R10, c[0x0][0x2d0], -R134.reuse ;  /* 0x0000b4000a027a23 */ /* 0x100fea0000010886 */
[----:B------:R-:W3:Y:S10]  /*8c90*/  MUFU.EX2 R169, R169 ;  /* 0x000000a900a97308 */ /* 0x000ef40000000800 */
[----:B------:R-:W2:Y:S01]  /*8ca0*/  MUFU.EX2 R144, R7 ;  /* 0x0000000700907308 */ /* 0x000ea20000000800 */
[C---:B-1----:R-:W-:Y:S02]  /*8cb0*/  FMUL.FTZ R26, R0.reuse, R138 ;  /* 0x0000008a001a7220 */ /* 0x042fe40000410000 */
[C---:B------:R-:W-:Y:S02]  /*8cc0*/  FMUL.FTZ R27, R0.reuse, R139 ;  /* 0x0000008b001b7220 */ /* 0x040fe40000410000 */
[----:B------:R-:W1:Y:S01]  /*8cd0*/  LDSM.16.MT88.4 R136, [R236+0x100] ;  /* 0x00010000ec88783b */ /* 0x000e620000004200 */
[C---:B------:R-:W-:Y:S02]  /*8ce0*/  FMUL.FTZ R11, R0.reuse, R155 ;  /* 0x0000009b000b7220 */ /* 0x040fe40000410000 */
[C---:B------:R-:W-:Y:S02]  /*8cf0*/  FMUL.FTZ R22, R0.reuse, R142 ;  /* 0x0000008e00167220 */ /* 0x040fe40000410000 */
[C---:B------:R-:W-:Y:S02]  /*8d00*/  FMUL.FTZ R23, R0.reuse, R143 ;  /* 0x0000008f00177220 */ /* 0x040fe40000410000 */
[C---:B------:R-:W-:Y:S01]  /*8d10*/  FMUL.FTZ R6, R0.reuse, R158 ;  /* 0x0000009e00067220 */ /* 0x040fe20000410000 */
[----:B------:R-:W-:Y:S01]  /*8d20*/  MOV R158, R145 ;  /* 0x00000091009e7202 */ /* 0x000fe20000000f00 */
[C---:B------:R-:W-:Y:S01]  /*8d30*/  FMUL.FTZ R10, R0.reuse, R154 ;  /* 0x0000009a000a7220 */ /* 0x040fe20000410000 */
[----:B------:R-:W-:Y:S01]  /*8d40*/  MOV R154, R149 ;  /* 0x00000095009a7202 */ /* 0x000fe20000000f00 */
[C---:B------:R-:W-:Y:S01]  /*8d50*/  FMUL.FTZ R14, R0.reuse, R150 ;  /* 0x00000096000e7220 */ /* 0x040fe20000410000 */
[----:B------:R-:W-:Y:S01]  /*8d60*/  MUFU.EX2 R145, R157 ;  /* 0x0000009d00917308 */ /* 0x000fe20000000800 */
[C---:B------:R-:W-:Y:S02]  /*8d70*/  FMUL.FTZ R15, R0.reuse, R151 ;  /* 0x00000097000f7220 */ /* 0x040fe40000410000 */
[----:B---3--:R-:W-:Y:S01]  /*8d80*/  FFMA.FTZ R151, R0, R141, R169 ;  /* 0x0000008d00977223 */ /* 0x008fe200000100a9 */
[----:B--2---:R-:W-:Y:S01]  /*8d90*/  F2FP.BF16.PACK_AB R169, R144, R169 ;  /* 0x000000a990a9723e */ /* 0x004fe200000010ff */
[C---:B------:R-:W-:Y:S01]  /*8da0*/  FMUL.FTZ R7, R0.reuse, R159 ;  /* 0x0000009f00077220 */ /* 0x040fe20000410000 */
[----:B------:R-:W-:Y:S01]  /*8db0*/  MOV R159, R140 ;  /* 0x0000008c009f7202 */ /* 0x000fe20000000f00 */
[C---:B------:R-:W-:Y:S01]  /*8dc0*/  FMUL.FTZ R18, R0.reuse, R146 ;  /* 0x0000009200127220 */ /* 0x040fe20000410000 */
[----:B------:R-:W-:Y:S01]  /*8dd0*/  LDSM.16.MT88.4 R140, [R236+0x900] ;  /* 0x00090000ec8c783b */ /* 0x000fe20000004200 */
        /* <DEDUP_REMOVED lines=56> */
[--C-:B------:R-:W-:Y:S02]  /*9160*/  FFMA.FTZ R0, R171, c[0x0][0x2d0], -R134.reuse ;  /* 0x0000b400ab007a23 */ /* 0x100fe40000010886 */
[----:B------:R-:W-:Y:S02]  /*9170*/  FADD.FTZ R144, R144, R151 ;  /* 0x0000009790907221 */ /* 0x000fe40000010000 */
[----:B------:R-:W2:Y:S02]  /*9180*/  MUFU.EX2 R146, R0 ;  /* 0x0000000000927308 */ /* 0x000ea40000000800 */
[----:B--2---:R-:W-:Y:S01]  /*9190*/  F2FP.BF16.PACK_AB R171, R146, R147 ;  /* 0x0000009392ab723e */ /* 0x004fe200000010ff */
[--C-:B------:R-:W-:Y:S07]  /*91a0*/  FFMA.FTZ R0, R176, c[0x0][0x2d0], -R134.reuse ;  /* 0x0000b400b0007a23 */ /* 0x100fee0000010886 */
[----:B------:R-:W-:Y:S01]  /*91b0*/  MUFU.EX2 R176, R159 ;  /* 0x0000009f00b07308 */ /* 0x000fe20000000800 */
[C---:B-1----:R-:W-:Y:S09]  /*91c0*/  HMMA.16816.F32.BF16 R4, R168.reuse, R136, R4 ;  /* 0x00000088a804723c */ /* 0x042ff20000041804 */
[----:B------:R1:W-:Y:S01]  /*91d0*/  MUFU.EX2 R149, R0 ;  /* 0x0000000000957308 */ /* 0x0003e20000000800 */
[C---:B------:R-:W-:Y:S01]  /*91e0*/  HMMA.16816.F32.BF16 R8, R168.reuse, R138, R8 ;  /* 0x0000008aa808723c */ /* 0x040fe20000041808 */
[----:B------:R-:W2:Y:S02]  /*91f0*/  LDSM.16.MT88.4 R136, [R237+0x100] ;  /* 0x00010000ed88783b */ /* 0x000ea40000004200 */
[--C-:B-1----:R-:W-:Y:S06]  /*9200*/  FFMA.FTZ R0, R175, c[0x0][0x2d0], -R134.reuse ;  /* 0x0000b400af007a23 */ /* 0x102fec0000010886 */
[----:B------:R1:W3:Y:S01]  /*9210*/  MUFU.EX2 R150, R0 ;  /* 0x0000000000967308 */ /* 0x0002e20000000800 */
[C---:B--2---:R-:W-:Y:S08]  /*9220*/  HMMA.16816.F32.BF16 R12, R168.reuse, R136, R12 ;  /* 0x00000088a80c723c */ /* 0x044ff0000004180c */
[C---:B------:R-:W-:Y:S01]  /*9230*/  HMMA.16816.F32.BF16 R16, R168.reuse, R138, R16 ;  /* 0x0000008aa810723c */ /* 0x040fe20000041810 */
[----:B------:R-:W2:Y:S03]  /*9240*/  LDSM.16.MT88.4 R136, [R240+0x100] ;  /* 0x00010000f088783b */ /* 0x000ea60000004200 */
[--C-:B-1----:R-:W-:Y:S04]  /*9250*/  FFMA.FTZ R0, R172, c[0x0][0x2d0], -R134.reuse ;  /* 0x0000b400ac007a23 */ /* 0x102fe80000010886 */
[----:B------:R1:W-:Y:S04]  /*9260*/  MUFU.EX2 R148, R0 ;  /* 0x0000000000947308 */ /* 0x0003e80000000800 */
[----:B-1----:R-:W-:Y:S06]  /*9270*/  FFMA.FTZ R0, R173, c[0x0][0x2d0], -R134 ;  /* 0x0000b400ad007a23 */ /* 0x002fec0000010886 */
[----:B------:R1:W4:Y:S01]  /*9280*/  MUFU.EX2 R174, R0 ;  /* 0x0000000000ae7308 */ /* 0x0003220000000800 */
[C---:B--2---:R-:W-:Y:S08]  /*9290*/  HMMA.16816.F32.BF16 R20, R168.reuse, R136, R20 ;  /* 0x00000088a814723c */ /* 0x044ff00000041814 */
[C---:B------:R-:W-:Y:S01]  /*92a0*/  HMMA.16816.F32.BF16 R24, R168.reuse, R138, R24 ;  /* 0x0000008aa818723c */ /* 0x040fe20000041818 */
[----:B------:R-:W2:Y:S03]  /*92b0*/  LDSM.16.MT88.4 R136, [R239+0x100] ;  /* 0x00010000ef88783b */ /* 0x000ea60000004200 */
[----:B-1----:R-:W-:Y:S02]  /*92c0*/  FADD.FTZ R0, R2, R154 ;  /* 0x0000009a02007221 */ /* 0x002fe40000010000 */
[----:B------:R-:W1:Y:S02]  /*92d0*/  MUFU.EX2 R154, R158 ;  /* 0x0000009e009a7308 */ /* 0x000e640000000800 */
[----:B------:R-:W-:Y:S04]  /*92e0*/  FADD.FTZ R151, R145, R0 ;  /* 0x0000000091977221 */ /* 0x000fe80000010000 */
[----:B------:R-:W-:Y:S01]  /*92f0*/  FADD.FTZ R0, R147, R144 ;  /* 0x0000009093007221 */ /* 0x000fe20000010000 */
        /* <DEDUP_REMOVED lines=36> */
[C---:B--2---:R-:W-:Y:S07]  /*9540*/  HMMA.16816.F32.BF16 R124, R168.reuse, R136, R124 ;  /* 0x00000088a87c723c */ /* 0x044fee000004187c */
[----:B------:R-:W-:Y:S01]  /*9550*/  F2FP.BF16.PACK_AB R136, R145, R2 ;  /* 0x000000029188723e */ /* 0x000fe200000010ff */
[----:B------:R-:W-:Y:S04]  /*9560*/  HMMA.16816.F32.BF16 R128, R168, R138, R128 ;  /* 0x0000008aa880723c */ /* 0x000fe80000041880 */
[----:B---3--:R-:W-:Y:S01]  /*9570*/  F2FP.BF16.PACK_AB R137, R150, R149 ;  /* 0x000000959689723e */ /* 0x008fe200000010ff */
[----:B------:R-:W-:Y:S02]  /*9580*/  FADD.FTZ R2, R146, R0 ;  /* 0x0000000092027221 */ /* 0x000fe40000010000 */
[----:B------:R-:W-:Y:S01]  /*9590*/  F2FP.BF16.PACK_AB R138, R157, R156 ;  /* 0x0000009c9d8a723e */ /* 0x000fe200000010ff */
[----:B------:R-:W-:Y:S01]  /*95a0*/  LDSM.16.MT88.4 R144, [R239+0x5100] ;  /* 0x00510000ef90783b */ /* 0x000fe20000004200 */
[----:B----4-:R-:W-:Y:S03]  /*95b0*/  F2FP.BF16.PACK_AB R139, R174, R148 ;  /* 0x00000094ae8b723e */ /* 0x010fe600000010ff */
[----:B------:R-:W-:Y:S01]  /*95c0*/  FFMA.FTZ R0, R178, c[0x0][0x2d0], -R134 ;  /* 0x0000b400b2007a23 */ /* 0x000fe20000010886 */
[----:B-1----:R-:W-:Y:S01]  /*95d0*/  MOV R178, R154 ;  /* 0x0000009a00b27202 */ /* 0x002fe20000000f00 */
[----:B------:R-:W-:Y:S02]  /*95e0*/  FADD.FTZ R2, R149, R2 ;  /* 0x0000000295027221 */ /* 0x000fe40000010000 */
[C---:B------:R-:W-:Y:S01]  /*95f0*/  HMMA.16816.F32.BF16 R4, R136.reuse, R140, R4 ;  /* 0x0000008c8804723c */ /* 0x040fe20000041804 */
[----:B------:R1:W-:Y:S04]  /*9600*/  MUFU.EX2 R172, R0 ;  /* 0x0000000000ac7308 */ /* 0x0003e80000000800 */
[----:B------:R-:W-:Y:S03]  /*9610*/  FADD.FTZ R2, R150, R2 ;  /* 0x0000000296027221 */ /* 0x000fe60000010000 */
[C---:B------:R-:W-:Y:S01]  /*9620*/  HMMA.16816.F32.BF16 R8, R136.reuse, R142, R8 ;  /* 0x0000008e8808723c */ /* 0x040fe20000041808 */
[----:B------:R-:W2:Y:S03]  /*9630*/  LDSM.16.MT88.4 R140, [R237+0x900] ;  /* 0x00090000ed8c783b */ /* 0x000ea60000004200 */
[--C-:B-1----:R-:W-:Y:S01]  /*9640*/  FFMA.FTZ R0, R179, c[0x0][0x2d0], -R134.reuse ;  /* 0x0000b400b3007a23 */ /* 0x102fe20000010886 */
[----:B------:R-:W-:Y:S03]  /*9650*/  MOV R179, R153 ;  /* 0x0000009900b37202 */ /* 0x000fe60000000f00 */
[----:B------:R1:W3:Y:S01]  /*9660*/  MUFU.EX2 R173, R0 ;  /* 0x0000000000ad7308 */ /* 0x0002e20000000800 */
[----:B------:R-:W-:Y:S01]  /*9670*/  F2FP.BF16.PACK_AB R170, R178, R179 ;  /* 0x000000b3b2aa723e */ /* 0x000fe200000010ff */
[C---:B--2---:R-:W-:Y:S03]  /*9680*/  HMMA.16816.F32.BF16 R12, R136.reuse, R140, R12 ;  /* 0x0000008c880c723c */ /* 0x044fe6000004180c */
[--C-:B-1----:R-:W-:Y:S01]  /*9690*/  FFMA.FTZ R0, R177, c[0x0][0x2d0], -R134.reuse ;  /* 0x0000b400b1007a23 */ /* 0x102fe20000010886 */
[----:B------:R-:W-:Y:S01]  /*96a0*/  MOV R177, R152 ;  /* 0x0000009800b17202 */ /* 0x000fe20000000f00 */
[----:B------:R-:W-:Y:S01]  /*96b0*/  FFMA.FTZ R134, R132, c[0x0][0x2d0], -R134 ;  /* 0x0000b40084867a23 */ /* 0x000fe20000010886 */
[----:B------:R-:W-:Y:S02]  /*96c0*/  LDSM.16.MT88.4 R152, [R236+0x1100] ;  /* 0x00110000ec98783b */ /* 0x000fe40000004200 */
[C---:B------:R-:W-:Y:S01]  /*96d0*/  HMMA.16816.F32.BF16 R16, R136.reuse, R142, R16 ;  /* 0x0000008e8810723c */ /* 0x040fe20000041810 */
[----:B------:R1:W-:Y:S03]  /*96e0*/  MUFU.EX2 R132, R0 ;  /* 0x0000000000847308 */ /* 0x0003e60000000800 */
[----:B------:R-:W-:Y:S02]  /*96f0*/  F2FP.BF16.PACK_AB R168, R177, R176 ;  /* 0x000000b0b1a8723e */ /* 0x000fe400000010ff */
[----:B---3--:R-:W-:Y:S01]  /*9700*/  F2FP.BF16.PACK_AB R169, R173, R172 ;  /* 0x000000acada9723e */ /* 0x008fe200000010ff */
[----:B------:R-:W2:Y:S04]  /*9710*/  LDSM.16.MT88.4 R140, [R240+0x900] ;  /* 0x00090000f08c783b */ /* 0x000ea80000004200 */
[----:B------:R-:W3:Y:S01]  /*9720*/  MUFU.EX2 R134, R134 ;  /* 0x0000008600867308 */ /* 0x000ee20000000800 */
[----:B-1----:R-:W-:Y:S04]  /*9730*/  FADD.FTZ R0, R156, R151 ;  /* 0x000000979c007221 */ /* 0x002fe80000010000 */
[----:B------:R-:W-:Y:S02]  /*9740*/  FADD.FTZ R175, R157, R0 ;  /* 0x000000009daf7221 */ /* 0x000fe40000010000 */
[----:B------:R-:W-:Y:S02]  /*9750*/  FADD.FTZ R0, R148, R2 ;  /* 0x0000000294007221 */ /* 0x000fe40000010000 */
[----:B------:R-:W-:Y:S01]  /*9760*/  FADD.FTZ R2, R176, R175 ;  /* 0x000000afb0027221 */ /* 0x000fe20000010000 */
[----:B---3--:R-:W-:Y:S01]  /*9770*/  F2FP.BF16.PACK_AB R171, R134, R132 ;  /* 0x0000008486ab723e */ /* 0x008fe200000010ff */
[----:B------:R-:W-:Y:S02]  /*9780*/  FADD.FTZ R0, R174, R0 ;  /* 0x00000000ae007221 */ /* 0x000fe40000010000 */
[----:B------:R-:W-:Y:S02]  /*9790*/  FADD.FTZ R2, R177, R2 ;  /* 0x00000002b1027221 */ /* 0x000fe40000010000 */
[----:B------:R-:W-:Y:S02]  /*97a0*/  FADD.FTZ R0, R172, R0 ;  /* 0x00000000ac007221 */ /* 0x000fe40000010000 */
[----:B------:R-:W-:Y:S02]  /*97b0*/  FADD.FTZ R2, R179, R2 ;  /* 0x00000002b3027221 */ /* 0x000fe40000010000 */
[----:B------:R-:W-:Y:S01]  /*97c0*/  FADD.FTZ R0, R173, R0 ;  /* 0x00000000ad007221 */ /* 0x000fe20000010000 */
[C---:B--2---:R-:W-:Y:S03]  /*97d0*/  HMMA.16816.F32.BF16 R20, R136.reuse, R140, R20 ;  /* 0x0000008c8814723c */ /* 0x044fe60000041814 */
[----:B------:R-:W-:Y:S01]  /*97e0*/  FADD.FTZ R0, R132, R0 ;  /* 0x0000000084007221 */ /* 0x000fe20000010000 */
[-C--:B------:R-:W-:Y:S03]  /*97f0*/  MOV R132, R3.reuse ;  /* 0x0000000300847202 */ /* 0x080fe60000000f00 */
[----:B------:R-:W-:Y:S01]  /*9800*/  FADD.FTZ R0, R134, R0 ;  /* 0x0000000086007221 */ /* 0x000fe20000010000 */
[C---:B------:R-:W-:Y:S01]  /*9810*/  HMMA.16816.F32.BF16 R24, R136.reuse, R142, R24 ;  /* 0x0000008e8818723c */ /* 0x040fe20000041818 */
[----:B------:R-:W1:Y:S03]  /*9820*/  LDSM.16.MT88.4 R140, [R239+0x900] ;  /* 0x00090000ef8c783b */ /* 0x000e660000004200 */
[----:B------:R-:W-:Y:S04]  /*9830*/  MOV R134, R3 ;  /* 0x0000000300867202 */ /* 0x000fe80000000f00 */
        /* <DEDUP_REMOVED lines=34> */
[C---:B------:R-:W-:Y:S08]  /*9a60*/  HMMA.16816.F32.BF16 R120, R136.reuse, R142, R120 ;  /* 0x0000008e8878723c */ /* 0x040ff00000041878 */
[C---:B------:R-:W-:Y:S08]  /*9a70*/  HMMA.16816.F32.BF16 R124, R136.reuse, R144, R124 ;  /* 0x00000090887c723c */ /* 0x040ff0000004187c */
[----:B------:R-:W-:Y:S01]  /*9a80*/  HMMA.16816.F32.BF16 R128, R136, R146, R128 ;  /* 0x000000928880723c */ /* 0x000fe20000041880 */
[----:B------:R-:W1:Y:S07]  /*9a90*/  LDSM.16.MT88.4 R144, [R237+0x1100] ;  /* 0x00110000ed90783b */ /* 0x000e6e0000004200 */
[C---:B------:R-:W-:Y:S01]  /*9aa0*/  HMMA.16816.F32.BF16 R156, R168.reuse, R152, R4 ;  /* 0x00000098a89c723c */ /* 0x040fe20000041804 */
[----:B------:R-:W2:Y:S07]  /*9ab0*/  LDSM.16.MT88.4 R136, [R240+0x1100] ;  /* 0x00110000f088783b */ /* 0x000eae0000004200 */
[C---:B------:R-:W-:Y:S01]  /*9ac0*/  HMMA.16816.F32.BF16 R152, R168.reuse, R154, R8 ;  /* 0x0000009aa898723c */ /* 0x040fe20000041808 */
[----:B------:R-:W3:Y:S08]  /*9ad0*/  LDSM.16.MT88.4 R4, [R239+0x1100] ;  /* 0x00110000ef04783b */ /* 0x000ef00000004200 */
[----:B------:R-:W4:Y:S01]  /*9ae0*/  LDSM.16.MT88.4 R8, [R236+0x2900] ;  /* 0x00290000ec08783b */ /* 0x000f220000004200 */
[C---:B-1----:R-:W-:Y:S07]  /*9af0*/  HMMA.16816.F32.BF16 R148, R168.reuse, R144, R12 ;  /* 0x00000090a894723c */ /* 0x042fee000004180c */
[----:B------:R-:W1:Y:S01]  /*9b00*/  LDSM.16.MT88.4 R12, [R237+0x2900] ;  /* 0x00290000ed0c783b */ /* 0x000e620000004200 */
[C---:B------:R-:W-:Y:S08]  /*9b10*/  HMMA.16816.F32.BF16 R144, R168.reuse, R146, R16 ;  /* 0x00000092a890723c */ /* 0x040ff00000041810 */
[C---:B--2---:R-:W-:Y:S08]  /*9b20*/  HMMA.16816.F32.BF16 R140, R168.reuse, R136, R20 ;  /* 0x00000088a88c723c */ /* 0x044ff00000041814 */
[C---:B------:R-:W-:Y:S08]  /*9b30*/  HMMA.16816.F32.BF16 R136, R168.reuse, R138, R24 ;  /* 0x0000008aa888723c */ /* 0x040ff00000041818 */
[C---:B---3--:R-:W-:Y:S08]  /*9b40*/  HMMA.16816.F32.BF16 R28, R168.reuse, R4, R28 ;  /* 0x00000004a81c723c */ /* 0x048ff0000004181c */
[C---:B------:R-:W-:Y:S01]  /*9b50*/  HMMA.16816.F32.BF16 R32, R168.reuse, R6, R32 ;  /* 0x00000006a820723c */ /* 0x040fe20000041820 */
[----:B------:R-:W2:Y:S07]  /*9b60*/  LDSM.16.MT88.4 R4, [R240+0x2900] ;  /* 0x00290000f004783b */ /* 0x000eae0000004200 */
[C---:B----4-:R-:W-:Y:S08]  /*9b70*/  HMMA.16816.F32.BF16 R36, R168.reuse, R8, R36 ;  /* 0x00000008a824723c */ /* 0x050ff00000041824 */
        /* <DEDUP_REMOVED lines=30> */
[C---:B--2---:R-:W-:Y:S07]  /*9d60*/  HMMA.16816.F32.BF16 R124, R168.reuse, R4, R124 ;  /* 0x00000004a87c723c */ /* 0x044fee000004187c */
[----:B------:R-:W-:Y:S01]  /*9d70*/  FADD.FTZ R4, R178, R2 ;  /* 0x00000002b2047221 */ /* 0x000fe20000010000 */
[----:B------:R-:W-:Y:S04]  /*9d80*/  HMMA.16816.F32.BF16 R128, R168, R6, R128 ;  /* 0x00000006a880723c */ /* 0x000fe80000041880 */
[----:B------:R1:W-:Y:S01]  /*9d90*/  STL [R1+0x20], R4 ;  /* 0x0000200401007387 */ /* 0x0003e20000100800 */
[----:B------:R-:W-:Y:S03]  /*9da0*/  MOV R2, R133 ;  /* 0x0000008500027202 */ /* 0x000fe60000000f00 */
[----:B------:R1:W-:Y:S01]  /*9db0*/  STL [R1+0x24], R0 ;  /* 0x0000240001007387 */ /* 0x0003e20000100800 */
[----:B------:R-:W-:-:S05]  /*9dc0*/  @P0 BRA `(.L_x_357) ;  /* 0xffffc25000000947 */ /* 0x000fca000383ffff */
.L_x_346:
[----:B------:R-:W2:Y:S01]  /*9dd0*/  S2UR UR10, SR_CTAID.X ;  /* 0x00000000000a79c3 */ /* 0x000ea20000002500 */
[----:B------:R-:W-:-:S02]  /*9de0*/  UISETP.NE.AND UP1, UPT, UR14, URZ, UPT ;  /* 0x0000003f0e00728c */ /* 0x000fc4000bf25270 */
[----:B------:R-:W-:Y:S02]  /*9df0*/  UISETP.NE.AND UP0, UPT, UR13, URZ, UPT ;  /* 0x0000003f0d00728c */ /* 0x000fe4000bf05270 */
[----:B------:R-:W-:-:S04]  /*9e00*/  ULDC.64 UR4, c[0x0][0x2c8] ;  /* 0x0000b20000047ab9 */ /* 0x000fc80000000a00 */
[----:B------:R-:W-:Y:S01]  /*9e10*/  PLOP3.LUT P0, PT, PT, PT, UP0, 0x40, 0x0 ;  /* 0x000000000000781c */ /* 0x000fe20003f0e808 */
[----:B--2---:R-:W-:-:S04]  /*9e20*/  ULEA UR10, UR10, 0x7f, 0x7 ;  /* 0x0000007f0a0a7891 */ /* 0x004fc8000f8e383f */
[----:B------:R-:W-:-:S03]  /*9e30*/  UIMAD.WIDE.U32 UR18, UR10, UR4, URZ ;  /* 0x000000040a1272a5 */ /* 0x000fc6000f8e003f */
[----:B------:R-:W-:Y:S02]  /*9e40*/  ULDC UR4, c[0x0][0x168] ;  /* 0x00005a0000047ab9 */ /* 0x000fe40000000800 */
[----:B------:R-:W-:Y:S02]  /*9e50*/  @UP1 USHF.R.U32.HI UR10, URZ, UR5, UR19 ;  /* 0x000000053f0a1299 */ /* 0x000fe40008011613 */
[----:B------:R-:W-:Y:S02]  /*9e60*/  UIADD3 UR4, -UR4, 0x1, URZ ;  /* 0x0000000104047890 */ /* 0x000fe4000fffe13f */
[----:B------:R-:W-:Y:S02]  /*9e70*/  ULDC UR5, c[0x0][0x1d0] ;  /* 0x0000740000057ab9 */ /* 0x000fe40000000800 */
[----:B------:R-:W-:-:S03]  /*9e80*/  UIADD3 UR11, UR10, UR5, UR4 ;  /* 0x000000050a0b7290 */ /* 0x000fc6000fffe004 */
[----:B------:R-:W-:Y:S02]  /*9e90*/  ULDC UR10, c[0x0][0x324] ;  /* 0x0000c900000a7ab9 */ /* 0x000fe40000000800 */
[----:B------:R-:W-:Y:S01]  /*9ea0*/  UIADD3 UR10, UR11, -UR10, URZ ;  /* 0x8000000a0b0a7290 */ /* 0x000fe2000fffe03f */
[----:B------:R-:W-:Y:S05]  /*9eb0*/  @P0 BRA `(.L_x_358) ;  /* 0x0000014000000947 */ /* 0x000fea0003800000 */
        /* <DEDUP_REMOVED lines=11> */
.L_x_359:
[----:B------:R-:W-:Y:S02]  /*9f70*/  ULDC UR4, c[0x0][0x32c] ;  /* 0x0000cb0000047ab9 */ /* 0x000fe40000000800 */
[----:B------:R-:W-:-:S03]  /*9f80*/  UISETP.NE.AND UP0, UPT, UR4, 0x1, UPT ;  /* 0x000000010400788c */ /* 0x000fc6000bf05270 */
[----:B------:R-:W-:Y:S02]  /*9f90*/  ULDC.64 UR4, c[0x0][0x330] ;  /* 0x0000cc0000047ab9 */ /* 0x000fe40000000a00 */
[----:B------:R-:W-:-:S06]  /*9fa0*/  UIMAD.WIDE.U32 UR18, UR11, UR4, URZ ;  /* 0x000000040b1272a5 */ /* 0x000fcc000f8e003f */
[----:B------:R-:W-:Y:S02]  /*9fb0*/  @UP0 USHF.R.U32.HI UR11, URZ, UR5, UR19 ;  /* 0x000000053f0b0299 */ /* 0x000fe40008011613 */
.L_x_360:
[----:B------:R-:W-:Y:S02]  /*9fc0*/  ULDC UR4, c[0x0][0x32c] ;  /* 0x0000cb0000047ab9 */ /* 0x000fe40000000800 */
[----:B------:R-:W-:-:S04]  /*9fd0*/  UIMAD UR4, UR11, UR4, URZ ;  /* 0x000000040b0472a4 */ /* 0x000fc8000f8e023f */
[----:B------:R-:W-:-:S04]  /*9fe0*/  UISETP.LT.AND UP0, UPT, UR10, UR4, UPT ;  /* 0x000000040a00728c */ /* 0x000fc8000bf01270 */
[----:B------:R-:W-:-:S04]  /*9ff0*/  USEL UR10, UR10, UR4, !UP0 ;  /* 0x000000040a0a7287 */ /* 0x000fc8000c000000 */
.L_x_358:
[----:B------:R-:W-:-:S04]  /*a000*/  UIADD3 UR10, UR10, 0x2f, URZ ;  /* 0x0000002f0a0a7890 */ /* 0x000fc8000fffe03f */
[----:B------:R-:W-:-:S04]  /*a010*/  UIMAD.WIDE UR4, UR10, 0x2aaaaaab, URZ ;  /* 0x2aaaaaab0a0478a5 */ /* 0x000fc8000f8e023f */
        /* <DEDUP_REMOVED lines=9> */
[----:B-1----:R-:W4:Y:S04]  /*a0b0*/  LDL.64 R4, [R1+0x38] ;  /* 0x0000380001047983 */ /* 0x002f280000100a00 */
[----:B------:R-:W4:Y:S01]  /*a0c0*/  LDL.64 R2, [R1+0x30] ;  /* 0x0000300001027983 */ /* 0x000f220000100a00 */
[----:B--2---:R-:W-:-:S02]  /*a0d0*/  IADD3 R11, P0, R8, 0x40, RZ ;  /* 0x00000040080b7810 */ /* 0x004fc40007f1e0ff */
[----:B------:R-:W-:-:S03]  /*a0e0*/  IADD3 R10, P1, R8, 0x80, RZ ;  /* 0x00000080080a7810 */ /* 0x000fc60007f3e0ff */
[--C-:B---3--:R-:W-:Y:S01]  /*a0f0*/  IMAD.X R0, RZ, RZ, R7.reuse, P0 ;  /* 0x000000ffff007224 */ /* 0x108fe200000e0607 */
[----:B------:R-:W-:Y:S01]  /*a100*/  STL [R1+0x78], R11 ;  /* 0x0000780b01007387 */ /* 0x000fe20000100800 */
[----:B------:R-:W-:Y:S01]  /*a110*/  IADD3 R9, P0, R8, 0xc0, RZ ;  /* 0x000000c008097810 */ /* 0x000fe20007f1e0ff */
[--C-:B------:R-:W-:Y:S01]  /*a120*/  IMAD.X R8, RZ, RZ, R7.reuse, P1 ;  /* 0x000000ffff087224 */ /* 0x100fe200008e0607 */
[C---:B----4-:R-:W-:Y:S01]  /*a130*/  IADD3 R6, P1, R4.reuse, 0x80, RZ ;  /* 0x0000008004067810 */ /* 0x050fe20007f3e0ff */
[----:B------:R-:W-:Y:S02]  /*a140*/  STL [R1+0x70], R10 ;  /* 0x0000700a01007387 */ /* 0x000fe40000100800 */
[----:B------:R-:W-:Y:S01]  /*a150*/  IMAD.X R7, RZ, RZ, R7, P0 ;  /* 0x000000ffff077224 */ /* 0x000fe200000e0607 */
[C---:B------:R-:W-:Y:S01]  /*a160*/  IADD3 R5, P0, R4.reuse, 0xc0, RZ ;  /* 0x000000c004057810 */ /* 0x040fe20007f1e0ff */
[----:B------:R1:W-:Y:S04]  /*a170*/  STL [R1+0x74], R0 ;  /* 0x0000740001007387 */ /* 0x0003e80000100800 */
[----:B------:R-:W-:Y:S04]  /*a180*/  STL [R1+0x68], R9 ;  /* 0x0000680901007387 */ /* 0x000fe80000100800 */
[----:B------:R-:W-:Y:S01]  /*a190*/  STL [R1+0x6c], R8 ;  /* 0x00006c0801007387 */ /* 0x000fe20000100800 */
[----:B-1----:R-:W-:Y:S01]  /*a1a0*/  IADD3 R0, P2, R4, 0x40, RZ ;  /* 0x0000004004007810 */ /* 0x002fe20007f5e0ff */
[----:B------:R-:W-:-:S04]  /*a1b0*/  IMAD.X R4, RZ, RZ, R3, P1 ;  /* 0x000000ffff047224 */ /* 0x000fc800008e0603 */
[----:B------:R1:W-:Y:S04]  /*a1c0*/  STL [R1+0x60], R0 ;  /* 0x0000600001007387 */ /* 0x0003e80000100800 */
[----:B------:R-:W-:Y:S04]  /*a1d0*/  STL [R1+0x64], R7 ;  /* 0x0000640701007387 */ /* 0x000fe80000100800 */
[----:B------:R-:W-:Y:S01]  /*a1e0*/  STL [R1+0x58], R6 ;  /* 0x0000580601007387 */ /* 0x000fe20000100800 */
[----:B-1----:R-:W-:-:S05]  /*a1f0*/  IMAD.X R0, RZ, RZ, R3, P2 ;  /* 0x000000ffff007224 */ /* 0x002fca00010e0603 */
[----:B------:R1:W-:Y:S04]  /*a200*/  STL [R1+0x5c], R0 ;  /* 0x00005c0001007387 */ /* 0x0003e80000100800 */
[----:B------:R2:W-:Y:S01]  /*a210*/  STL [R1+0x50], R5 ;  /* 0x0000500501007387 */ /* 0x0005e20000100800 */
[----:B-1----:R-:W-:-:S05]  /*a220*/  IMAD.X R0, RZ, RZ, R3, P0 ;  /* 0x000000ffff007224 */ /* 0x002fca00000e0603 */
[----:B------:R2:W-:Y:S04]  /*a230*/  STL [R1+0x2c], R0 ;  /* 0x00002c0001007387 */ /* 0x0005e80000100800 */
[----:B------:R2:W-:Y:S02]  /*a240*/  STL [R1+0x54], R4 ;  /* 0x0000540401007387 */ /* 0x0005e40000100800 */
.L_x_364:
[----:B--2---:R-:W2:Y:S01]  /*a250*/  LDL R0, [R1] ;  /* 0x0000000001007983 */ /* 0x004ea20000100800 */
[----:B------:R-:W-:Y:S04]  /*a260*/  DEPBAR.LE SB0, 0x0 ;  /* 0x000080000000791a */ /* 0x000fe80000000000 */
[----:B------:R-:W-:Y:S01]  /*a270*/  BAR.SYNC.DEFER_BLOCKING 0x0 ;  /* 0x0000000000007b1d */ /* 0x000fe20000010000 */
[----:B------:R-:W-:Y:S01]  /*a280*/  UISETP.GT.AND UP0, UPT, UR9, UR8, UPT ;  /* 0x000000080900728c */ /* 0x000fe2000bf04270 */
[----:B------:R-:W-:Y:S05]  /*a290*/  MOV R2, R133 ;  /* 0x0000008500027202 */ /* 0x000fea0000000f00 */
        /* <DEDUP_REMOVED lines=13> */
[----:B------:R4:W-:Y:S01]  /*a370*/  STL.64 [R1+0x88], R8 ;  /* 0x0000880801007387 */ /* 0x0009e20000100a00 */
[----:B------:R-:W-:Y:S03]  /*a380*/  UIMAD UR11, UR11, UR4, URZ ;  /* 0x000000040b0b72a4 */ /* 0x000fe6000f8e023f */
[----:B------:R-:W3:Y:S01]  /*a390*/  LDL R12, [R1+0x4] ;  /* 0x00000400010c7983 */ /* 0x000ee20000100800 */
[----:B------:R-:W-:Y:S03]  /*a3a0*/  UIMAD UR11, UR8, UR5, UR11 ;  /* 0x00000005080b72a4 */ /* 0x000fe6000f8e020b */
[----:B------:R-:W3:Y:S01]  /*a3b0*/  LDL R22, [R1+0x78] ;  /* 0x0000780001167983 */ /* 0x000ee20000100800 */
[----:B------:R-:W-:Y:S02]  /*a3c0*/  UIADD3 UR4, UR19, UR11, URZ ;  /* 0x0000000b13047290 */ /* 0x000fe4000fffe03f */
[----:B------:R-:W-:Y:S01]  /*a3d0*/  UIMAD.WIDE.U32 UR18, UR18, 0x30, URZ ;  /* 0x00000030121278a5 */ /* 0x000fe2000f8e003f */
[----:B------:R-:W3:Y:S01]  /*a3e0*/  LDL R21, [R1+0x74] ;  /* 0x0000740001157983 */ /* 0x000ee20000100800 */
[----:B------:R-:W-:Y:S03]  /*a3f0*/  UIMAD UR4, UR4, 0x30, URZ ;  /* 0x00000030040478a4 */ /* 0x000fe6000f8e023f */
[----:B------:R-:W3:Y:S01]  /*a400*/  LDL R20, [R1+0x70] ;  /* 0x0000700001147983 */ /* 0x000ee20000100800 */
[----:B------:R-:W-:Y:S03]  /*a410*/  UIADD3 UR4, UR19, UR4, URZ ;  /* 0x0000000413047290 */ /* 0x000fe6000fffe03f */
[----:B------:R-:W3:Y:S04]  /*a420*/  LDL R15, [R1+0x6c] ;  /* 0x00006c00010f7983 */ /* 0x000ee80000100800 */
[----:B------:R-:W3:Y:S04]  /*a430*/  LDL R14, [R1+0x68] ;  /* 0x00006800010e7983 */ /* 0x000ee80000100800 */
[----:B----4-:R-:W4:Y:S04]  /*a440*/  LDL.64 R8, [R1+0x40] ;  /* 0x0000400001087983 */ /* 0x010f280000100a00 */
[----:B------:R-:W4:Y:S01]  /*a450*/  LDL R13, [R1+0x64] ;  /* 0x00006400010d7983 */ /* 0x000f220000100800 */
[----:B--2---:R-:W-:Y:S02]  /*a460*/  LOP3.LUT P2, RZ, R0, 0x1, RZ, 0xc0, !PT ;  /* 0x0000000100ff7812 */ /* 0x004fe4000784c0ff */
[----:B---3--:R-:W-:Y:S04]  /*a470*/  IADD3 R0, P1, R6, UR18, RZ ;  /* 0x0000001206007c10 */ /* 0x008fe8000ff3e0ff */
[C---:B------:R-:W-:Y:S02]  /*a480*/  LEA R4, P0, R0.reuse, c[0x0][0x1f8], 0x1 ;  /* 0x00007e0000047a11 */ /* 0x040fe400078008ff */
[----:B----4-:R-:W-:Y:S04]  /*a490*/  IADD3.X R3, R9, UR4, RZ, P1, !PT ;  /* 0x0000000409037c10 */ /* 0x010fe80008ffe4ff */
[----:B------:R-:W-:Y:S02]  /*a4a0*/  LEA.HI.X R5, R0, c[0x0][0x1fc], R3, 0x1, P0 ;  /* 0x00007f0000057a11 */ /* 0x000fe400000f0c03 */
[----:B------:R-:W-:Y:S03]  /*a4b0*/  IADD3 R0, P1, R22, UR18, RZ ;  /* 0x0000001216007c10 */ /* 0x000fe6000ff3e0ff */
        /* <DEDUP_REMOVED lines=24> */
[----:B------:R-:W-:Y:S02]  /*a640*/  @!P3 IMAD.X R5, R0, 0x1, R9, P1 ;  /* 0x000000010005b824 */ /* 0x000fe400008e0609 */
[----:B------:R2:W5:Y:S03]  /*a650*/  LDL.LU.64 R8, [R1+0x88] ;  /* 0x0000880001087983 */ /* 0x0005660000300a00 */
[----:B------:R-:W-:Y:S02]  /*a660*/  @!P3 LEA.HI.X R7, R4, c[0x0][0x1fc], R5, 0x1, P0 ;  /* 0x00007f000407ba11 */ /* 0x000fe400000f0c05 */
[----:B------:R-:W-:Y:S03]  /*a670*/  @!P3 IADD3 R5, P1, R3, R22, RZ ;  /* 0x000000160305b210 */ /* 0x000fe60007f3e0ff */
[----:B------:R3:W-:Y:S01]  /*a680*/  @!P3 LDGSTS.E.BYPASS.LTC128B.128 [R12+0x1100], [R6.64], !P6 ;  /* 0x01100000060cbfae */ /* 0x0007e2000f101d50 */
[C---:B------:R-:W-:Y:S01]  /*a690*/  @!P3 LEA R4, P0, R5.reuse, c[0x0][0x1f8], 0x1 ;  /* 0x00007e000504ba11 */ /* 0x040fe200078008ff */
[C---:B---3--:R-:W-:Y:S05]  /*a6a0*/  @!P3 IMAD.X R6, R0.reuse, 0x1, R21, P1 ;  /* 0x000000010006b824 */ /* 0x048fea00008e0615 */
[----:B------:R-:W-:Y:S05]  /*a6b0*/  @!P3 LEA.HI.X R5, R5, c[0x0][0x1fc], R6, 0x1, P0 ;  /* 0x00007f000505ba11 */ /* 0x000fea00000f0c06 */
[----:B------:R3:W-:Y:S02]  /*a6c0*/  @!P3 LDGSTS.E.BYPASS.LTC128B.128 [R12+0x2900], [R4.64], !P2 ;  /* 0x02900000040cbfae */ /* 0x0007e4000d101d50 */
[----:B---3--:R-:W-:Y:S04]  /*a6d0*/  @!P3 IADD3 R5, P1, R3, R20, RZ ;  /* 0x000000140305b210 */ /* 0x008fe80007f3e0ff */
[----:B------:R-:W-:Y:S01]  /*a6e0*/  @!P3 LEA R4, P0, R5, c[0x0][0x1f8], 0x1 ;  /* 0x00007e000504ba11 */ /* 0x000fe200078008ff */
[C---:B------:R-:W-:Y:S01]  /*a6f0*/  @!P3 IMAD.X R6, R0.reuse, 0x1, R15, P1 ;  /* 0x000000010006b824 */ /* 0x040fe200008e060f */
[----:B------:R-:W-:Y:S04]  /*a700*/  @!P3 IADD3 R3, P1, R3, R14, RZ ;  /* 0x0000000e0303b210 */ /* 0x000fe80007f3e0ff */
[----:B------:R-:W-:Y:S01]  /*a710*/  @!P3 LEA.HI.X R5, R5, c[0x0][0x1fc], R6, 0x1, P0 ;  /* 0x00007f000505ba11 */ /* 0x000fe200000f0c06 */
[----:B------:R-:W-:Y:S04]  /*a720*/  @!P3 IMAD.X R0, R0, 0x1, R13, P1 ;  /* 0x000000010000b824 */ /* 0x000fe800008e060d */
[----:B------:R3:W-:Y:S02]  /*a730*/  @!P3 LDGSTS.E.BYPASS.LTC128B.128 [R12+0x4100], [R4.64], !P5 ;  /* 0x04100000040cbfae */ /* 0x0007e4000e901d50 */
[C---:B---3--:R-:W-:Y:S04]  /*a740*/  @!P3 LEA R4, P0, R3.reuse, c[0x0][0x1f8], 0x1 ;  /* 0x00007e000304ba11 */ /* 0x048fe800078008ff */
[----:B------:R-:W-:Y:S05]  /*a750*/  @!P3 LEA.HI.X R5, R3, c[0x0][0x1fc], R0, 0x1, P0 ;  /* 0x00007f000305ba11 */ /* 0x000fea00000f0c00 */
[----:B------:R2:W-:Y:S04]  /*a760*/  @!P3 LDGSTS.E.BYPASS.LTC128B.128 [R12+0x5900], [R4.64], !P4 ;  /* 0x05900000040cbfae */ /* 0x0005e8000e101d50 */
.L_x_362:
[C---:B--2345:R-:W-:Y:S01]  /*a770*/  HMMA.16816.F32.BF16 R4, R160.reuse, R8, RZ ;  /* 0x00000008a004723c */ /* 0x07cfe200000418ff */
        /* <DEDUP_REMOVED lines=138> */
[----:B------:R-:W2:Y:S01]  /*b020*/  MUFU.TANH R175, R4 ;  /* 0x0000000400af7308 */ /* 0x000ea20000002400 */
[----:B------:R-:W-:Y:S02]  /*b030*/  FMUL.FTZ R6, R6, c[0x0][0x320] ;  /* 0x0000c80006067a20 */ /* 0x000fe40000410000 */
[----:B------:R-:W-:Y:S01]  /*b040*/  FMUL.FTZ R7, R7, c[0x0][0x320] ;  /* 0x0000c80007077a20 */ /* 0x000fe20000410000 */
[C---:B-1----:R-:W-:Y:S03]  /*b050*/  HMMA.16816.F32.BF16 R12, R232.reuse, R168, R12 ;  /* 0x000000a8e80c723c */ /* 0x042fe6000004180c */
[----:B------:R-:W-:Y:S03]  /*b060*/  FMUL.FTZ R8, R8, c[0x0][0x320] ;  /* 0x0000c80008087a20 */ /* 0x000fe60000410000 */
[----:B------:R-:W1:Y:S01]  /*b070*/  MUFU.TANH R174, R5 ;  /* 0x0000000500ae7308 */ /* 0x000e620000002400 */
[----:B------:R-:W-:Y:S01]  /*b080*/  FMUL.FTZ R9, R9, c[0x0][0x320] ;  /* 0x0000c80009097a20 */ /* 0x000fe20000410000 */
[C---:B------:R-:W-:Y:S04]  /*b090*/  HMMA.16816.F32.BF16 R16, R232.reuse, R170, R16 ;  /* 0x000000aae810723c */ /* 0x040fe80000041810 */
[----:B------:R-:W-:Y:S02]  /*b0a0*/  FMUL.FTZ R10, R10, c[0x0][0x320] ;  /* 0x0000c8000a0a7a20 */ /* 0x000fe40000410000 */
[----:B------:R-:W-:Y:S02]  /*b0b0*/  FMUL.FTZ R11, R11, c[0x0][0x320] ;  /* 0x0000c8000b0b7a20 */ /* 0x000fe40000410000 */
[----:B------:R-:W3:Y:S08]  /*b0c0*/  MUFU.TANH R178, R6 ;  /* 0x0000000600b27308 */ /* 0x000ef00000002400 */
[----:B------:R-:W-:Y:S02]  /*b0d0*/  FMUL.FTZ R12, R12, c[0x0][0x320] ;  /* 0x0000c8000c0c7a20 */ /* 0x000fe40000410000 */
[----:B------:R4:W1:Y:S01]  /*b0e0*/  MUFU.TANH R179, R7 ;  /* 0x0000000700b37308 */ /* 0x0008620000002400 */
[----:B------:R-:W-:Y:S02]  /*b0f0*/  FMUL.FTZ R13, R13, c[0x0][0x320] ;  /* 0x0000c8000d0d7a20 */ /* 0x000fe40000410000 */
[----:B------:R-:W-:Y:S02]  /*b100*/  FMUL.FTZ R14, R14, c[0x0][0x320] ;  /* 0x0000c8000e0e7a20 */ /* 0x000fe40000410000 */
[----:B------:R-:W-:Y:S05]  /*b110*/  FMUL.FTZ R15, R15, c[0x0][0x320] ;  /* 0x0000c8000f0f7a20 */ /* 0x000fea0000410000 */
[----:B------:R-:W1:Y:S10]  /*b120*/  MUFU.TANH R173, R8 ;  /* 0x0000000800ad7308 */ /* 0x000e740000002400 */
[----:B------:R-:W1:Y:S01]  /*b130*/  MUFU.TANH R169, R9 ;  /* 0x0000000900a97308 */ /* 0x000e620000002400 */
[----:B----4-:R-:W4:Y:S01]  /*b140*/  LDSM.16.M88.4 R4, [R238+0x5800] ;  /* 0x00580000ee04783b */ /* 0x010f220000000200 */
[----:B------:R-:W-:Y:S08]  /*b150*/  DEPBAR.LE SB0, 0x0 ;  /* 0x000080000000791a */ /* 0x000ff00000000000 */
[----:B------:R-:W1:Y:S01]  /*b160*/  MUFU.TANH R177, R10 ;  /* 0x0000000a00b17308 */ /* 0x000e620000002400 */
[----:B------:R-:W-:Y:S09]  /*b170*/  BAR.SYNC.DEFER_BLOCKING 0x0 ;  /* 0x0000000000007b1d */ /* 0x000ff20000010000 */
[----:B------:R1:W1:Y:S10]  /*b180*/  MUFU.TANH R176, R11 ;  /* 0x0000000b00b07308 */ /* 0x0002740000002400 */
[----:B------:R-:W2:Y:S10]  /*b190*/  MUFU.TANH R168, R12 ;  /* 0x0000000c00a87308 */ /* 0x000eb40000002400 */
[----:B------:R2:W2:Y:S01]  /*b1a0*/  MUFU.TANH R134, R13 ;  /* 0x0000000d00867308 */ /* 0x0004a20000002400 */
[C---:B----4-:R-:W-:Y:S05]  /*b1b0*/  HMMA.16816.F32.BF16 R20, R232.reuse, R4, R20 ;  /* 0x00000004e814723c */ /* 0x050fea0000041814 */
[----:B-1----:R-:W-:Y:S04]  /*b1c0*/  FMUL.FTZ R11, R17, c[0x0][0x320] ;  /* 0x0000c800110b7a20 */ /* 0x002fe80000410000 */
[----:B------:R1:W4:Y:S01]  /*b1d0*/  MUFU.TANH R172, R14 ;  /* 0x0000000e00ac7308 */ /* 0x0003220000002400 */
[----:B------:R-:W-:Y:S09]  /*b1e0*/  HMMA.16816.F32.BF16 R24, R232, R6, R24 ;  /* 0x00000006e818723c */ /* 0x000ff20000041818 */
[----:B------:R3:W3:Y:S03]  /*b1f0*/  MUFU.TANH R171, R15 ;  /* 0x0000000f00ab7308 */ /* 0x0006e60000002400 */
[----:B--2---:R-:W-:Y:S02]  /*b200*/  FMUL.FTZ R13, R16, c[0x0][0x320] ;  /* 0x0000c800100d7a20 */ /* 0x004fe40000410000 */
[----:B------:R-:W-:Y:S02]  /*b210*/  FMUL.FTZ R16, R18, c[0x0][0x320] ;  /* 0x0000c80012107a20 */ /* 0x000fe40000410000 */
[----:B------:R-:W-:Y:S03]  /*b220*/  FMUL.FTZ R10, R20, c[0x0][0x320] ;  /* 0x0000c800140a7a20 */ /* 0x000fe60000410000 */
[----:B------:R-:W2:Y:S01]  /*b230*/  MUFU.TANH R13, R13 ;  /* 0x0000000d000d7308 */ /* 0x000ea20000002400 */
[----:B------:R-:W-:Y:S02]  /*b240*/  FMUL.FTZ R9, R21, c[0x0][0x320] ;  /* 0x0000c80015097a20 */ /* 0x000fe40000410000 */
[----:B------:R-:W-:Y:S02]  /*b250*/  FMUL.FTZ R12, R23, c[0x0][0x320] ;  /* 0x0000c800170c7a20 */ /* 0x000fe40000410000 */
[----:B-1----:R-:W-:Y:S02]  /*b260*/  FMUL.FTZ R14, R22, c[0x0][0x320] ;  /* 0x0000c800160e7a20 */ /* 0x002fe40000410000 */
[----:B------:R-:W-:Y:S02]  /*b270*/  FMUL.FTZ R8, R24, c[0x0][0x320] ;  /* 0x0000c80018087a20 */ /* 0x000fe40000410000 */
[----:B------:R-:W-:Y:S01]  /*b280*/  FMUL.FTZ R5, R25, c[0x0][0x320] ;  /* 0x0000c80019057a20 */ /* 0x000fe20000410000 */
[----:B------:R-:W1:Y:S01]  /*b290*/  MUFU.TANH R11, R11 ;  /* 0x0000000b000b7308 */ /* 0x000e620000002400 */
[----:B------:R-:W-:Y:S02]  /*b2a0*/  FMUL.FTZ R4, R26, c[0x0][0x320] ;  /* 0x0000c8001a047a20 */ /* 0x000fe40000410000 */
[----:B------:R-:W-:Y:S02]  /*b2b0*/  FMUL.FTZ R0, R27, c[0x0][0x320] ;  /* 0x0000c8001b007a20 */ /* 0x000fe40000410000 */
[----:B---3--:R-:W-:Y:S05]  /*b2c0*/  FMUL.FTZ R15, R19, c[0x0][0x320] ;  /* 0x0000c800130f7a20 */ /* 0x008fea0000410000 */
[----:B------:R-:W3:Y:S10]  /*b2d0*/  MUFU.TANH R16, R16 ;  /* 0x0000001000107308 */ /* 0x000ef40000002400 */
[----:B------:R-:W1:Y:S10]  /*b2e0*/  MUFU.TANH R15, R15 ;  /* 0x0000000f000f7308 */ /* 0x000e740000002400 */
[----:B------:R-:W1:Y:S10]  /*b2f0*/  MUFU.TANH R10, R10 ;  /* 0x0000000a000a7308 */ /* 0x000e740000002400 */
[----:B------:R-:W1:Y:S10]  /*b300*/  MUFU.TANH R9, R9 ;  /* 0x0000000900097308 */ /* 0x000e740000002400 */
[----:B------:R-:W1:Y:S10]  /*b310*/  MUFU.TANH R14, R14 ;  /* 0x0000000e000e7308 */ /* 0x000e740000002400 */
[----:B------:R-:W1:Y:S10]  /*b320*/  MUFU.TANH R12, R12 ;  /* 0x0000000c000c7308 */ /* 0x000e740000002400 */
[----:B------:R-:W1:Y:S10]  /*b330*/  MUFU.TANH R8, R8 ;  /* 0x0000000800087308 */ /* 0x000e740000002400 */
[----:B------:R-:W1:Y:S10]  /*b340*/  MUFU.TANH R5, R5 ;  /* 0x0000000500057308 */ /* 0x000e740000002400 */
[----:B------:R-:W1:Y:S10]  /*b350*/  MUFU.TANH R4, R4 ;  /* 0x0000000400047308 */ /* 0x000e740000002400 */
[----:B------:R1:W1:Y:S01]  /*b360*/  MUFU.TANH R3, R0 ;  /* 0x0000000000037308 */ /* 0x0002620000002400 */
[----:B------:R-:W-:-:S05]  /*b370*/  @!P0 BRA `(.L_x_363) ;  /* 0x0000049000008947 */ /* 0x000fca0003800000 */
[----:B--234-:R-:W2:Y:S01]  /*b380*/  LDL R17, [R1+0x80] ;  /* 0x0000800001117983 */ /* 0x01cea20000100800 */
[----:B------:R-:W-:Y:S02]  /*b390*/  ULDC.64 UR4, c[0x0][0x1e0] ;  /* 0x0000780000047ab9 */ /* 0x000fe40000000a00 */
[----:B------:R-:W-:Y:S01]  /*b3a0*/  UIADD3 UR18, UR8, -0x1, URZ ;  /* 0xffffffff08127890 */ /* 0x000fe2000fffe03f */
[----:B------:R-:W3:Y:S03]  /*b3b0*/  LDL.64 R26, [R1+0x38] ;  /* 0x00003800011a7983 */ /* 0x000ee60000100a00 */
[----:B------:R-:W-:Y:S01]  /*b3c0*/  UIMAD.WIDE.U32 UR20, UR18, UR4, URZ ;  /* 0x00000004121472a5 */ /* 0x000fe2000f8e003f */
[----:B------:R-:W4:Y:S01]  /*b3d0*/  LDL.64 R24, [R1+0x30] ;  /* 0x0000300001187983 */ /* 0x000f220000100a00 */
[----:B------:R-:W-:Y:S03]  /*b3e0*/  USHF.R.S32.HI UR11, URZ, 0x1f, UR18 ;  /* 0x0000001f3f0b7899 */ /* 0x000fe60008011412 */
[----:B------:R-:W5:Y:S01]  /*b3f0*/  LDL R170, [R1+0x4] ;  /* 0x0000040001aa7983 */ /* 0x000f620000100800 */
[----:B------:R-:W-:Y:S03]  /*b400*/  UIMAD UR11, UR11, UR4, URZ ;  /* 0x000000040b0b72a4 */ /* 0x000fe6000f8e023f */
[----:B------:R-:W3:Y:S01]  /*b410*/  LDL R22, [R1+0x60] ;  /* 0x0000600001167983 */ /* 0x000ee20000100800 */
[----:B------:R-:W-:Y:S03]  /*b420*/  UIMAD UR11, UR18, UR5, UR11 ;  /* 0x00000005120b72a4 */ /* 0x000fe6000f8e020b */
[----:B------:R-:W4:Y:S01]  /*b430*/  LDL R21, [R1+0x5c] ;  /* 0x00005c0001157983 */ /* 0x000f220000100800 */
[----:B------:R-:W-:Y:S02]  /*b440*/  UIADD3 UR11, UR21, UR11, URZ ;  /* 0x0000000b150b7290 */ /* 0x000fe4000fffe03f */
[----:B------:R-:W-:Y:S01]  /*b450*/  UIMAD.WIDE.U32 UR20, UR20, 0x30, URZ ;  /* 0x00000030141478a5 */ /* 0x000fe2000f8e003f */
[----:B------:R-:W5:Y:S01]  /*b460*/  LDL R23, [R1+0x28] ;  /* 0x0000280001177983 */ /* 0x000f620000100800 */
[----:B------:R-:W-:Y:S03]  /*b470*/  UIMAD UR4, UR11, 0x30, URZ ;  /* 0x000000300b0478a4 */ /* 0x000fe6000f8e023f */
[----:B------:R-:W5:Y:S01]  /*b480*/  LDL R20, [R1+0x58] ;  /* 0x0000580001147983 */ /* 0x000f620000100800 */
[----:B------:R-:W-:Y:S03]  /*b490*/  UIADD3 UR4, UR21, UR4, URZ ;  /* 0x0000000415047290 */ /* 0x000fe6000fffe03f */
[----:B------:R-:W5:Y:S04]  /*b4a0*/  LDL R19, [R1+0x54] ;  /* 0x0000540001137983 */ /* 0x000f680000100800 */
[----:B------:R-:W5:Y:S01]  /*b4b0*/  LDL R18, [R1+0x50] ;  /* 0x0000500001127983 */ /* 0x000f620000100800 */
[----:B-12---:R-:W-:Y:S03]  /*b4c0*/  IADD3 R0, -R17, 0x30, RZ ;  /* 0x0000003011007810 */ /* 0x006fe60007ffe1ff */
[----:B------:R-:W2:Y:S01]  /*b4d0*/  LDL R17, [R1+0x2c] ;  /* 0x00002c0001117983 */ /* 0x000ea20000100800 */
[C---:B------:R-:W-:Y:S02]  /*b4e0*/  ISETP.GE.AND P1, PT, R0.reuse, 0x1, PT ;  /* 0x000000010000780c */ /* 0x040fe40003f26270 */
[----:B------:R-:W-:Y:S11]  /*b4f0*/  ISETP.GE.AND P0, PT, R0, 0x21, PT ;  /* 0x000000210000780c */ /* 0x000ff60003f06270 */
[----:B---3--:R-:W-:Y:S02]  /*b500*/  @P1 IADD3 R0, P2, R26, UR20, RZ ;  /* 0x000000141a001c10 */ /* 0x008fe4000ff5e0ff */
[----:B------:R-:W-:Y:S02]  /*b510*/  VOTEU.ANY UP0, P0 ;  /* 0x00000000003f7886 */ /* 0x000fe40000000100 */
[----:B----4-:R-:W-:Y:S02]  /*b520*/  @P1 IADD3.X R7, R25, UR4, RZ, P2, !PT ;  /* 0x0000000419071c10 */ /* 0x010fe400097fe4ff */
[C---:B------:R-:W-:Y:S04]  /*b530*/  @P1 LEA R6, P2, R0.reuse, c[0x0][0x1c8], 0x1 ;  /* 0x0000720000061a11 */ /* 0x040fe800078408ff */
[----:B------:R-:W-:Y:S02]  /*b540*/  @P1 LEA.HI.X R7, R0, c[0x0][0x1cc], R7, 0x1, P2 ;  /* 0x0000730000071a11 */ /* 0x000fe400010f0c07 */
[----:B------:R-:W-:Y:S03]  /*b550*/  @P1 IADD3 R0, P2, R22, UR20, RZ ;  /* 0x0000001416001c10 */ /* 0x000fe6000ff5e0ff */
[----:B------:R-:W-:Y:S01]  /*b560*/  @!PT LDS RZ, [RZ] ;  /* 0x00000000fffff984 */ /* 0x000fe20000000800 */
[----:B------:R-:W-:Y:S01]  /*b570*/  @!PT LDS RZ, [RZ] ;  /* 0x00000000fffff984 */ /* 0x000fe20000000800 */
[----:B------:R-:W-:Y:S01]  /*b580*/  @!PT LDS RZ, [RZ] ;  /* 0x00000000fffff984 */ /* 0x000fe20000000800 */
[----:B-----5:R1:W-:Y:S02]  /*b590*/  @P1 LDGSTS.E.BYPASS.LTC128B.128 [R170+0x10100], [R6.64], !P6 ;  /* 0x1010000006aa1fae */ /* 0x0203e4000f101d50 */
[----:B-1----:R-:W-:Y:S02]  /*b5a0*/  @P1 IADD3.X R7, R21, UR4, RZ, P2, !PT ;  /* 0x0000000415071c10 */ /* 0x002fe400097fe4ff */
[C---:B------:R-:W-:Y:S04]  /*b5b0*/  @P1 LEA R6, P2, R0.reuse, c[0x0][0x1c8], 0x1 ;  /* 0x0000720000061a11 */ /* 0x040fe800078408ff */
[----:B------:R-:W-:Y:S02]  /*b5c0*/  @P1 LEA.HI.X R7, R0, c[0x0][0x1cc], R7, 0x1, P2 ;  /* 0x0000730000071a11 */ /* 0x000fe400010f0c07 */
[----:B------:R-:W-:Y:S11]  /*b5d0*/  LOP3.LUT P2, RZ, R23, 0x1, RZ, 0xc0, !PT ;  /* 0x0000000117ff7812 */ /* 0x000ff6000784c0ff */
[----:B------:R-:W-:Y:S02]  /*b5e0*/  @!UPT UIADD3 URZ, URZ, URZ, URZ ;  /* 0x0000003f3f3ff290 */ /* 0x000fe4000fffe03f */
[----:B------:R1:W-:Y:S01]  /*b5f0*/  @P1 LDGSTS.E.BYPASS.LTC128B.128 [R170+0x11900], [R6.64], !P2 ;  /* 0x1190000006aa1fae */ /* 0x0003e2000d101d50 */
[----:B------:R-:W-:Y:S04]  /*b600*/  @P1 IADD3 R0, P2, R20, UR20, RZ ;  /* 0x0000001414001c10 */ /* 0x000fe8000ff5e0ff */
[----:B-1----:R-:W-:Y:S02]  /*b610*/  @P1 IADD3.X R7, R19, UR4, RZ, P2, !PT ;  /* 0x0000000413071c10 */ /* 0x002fe400097fe4ff */
[C---:B------:R-:W-:Y:S04]  /*b620*/  @P1 LEA R6, P2, R0.reuse, c[0x0][0x1c8], 0x1 ;  /* 0x0000720000061a11 */ /* 0x040fe800078408ff */
[----:B------:R-:W-:Y:S02]  /*b630*/  @P1 LEA.HI.X R7, R0, c[0x0][0x1cc], R7, 0x1, P2 ;  /* 0x0000730000071a11 */ /* 0x000fe400010f0c07 */
[----:B------:R-:W-:Y:S01]  /*b640*/  @P1 IADD3 R0, P2, R18, UR20, RZ ;  /* 0x0000001412001c10 */ /* 0x000fe2000ff5e0ff */
[----:B------:R-:W-:Y:S02]  /*b650*/  @UP0 UIADD3 UR20, UP1, UR15, UR20, URZ ;  /* 0x000000140f140290 */ /* 0x000fe4000ff3e03f */
[----:B------:R2:W-:Y:S02]  /*b660*/  @P1 LDGSTS.E.BYPASS.LTC128B.128 [R170+0x13100], [R6.64], !P5 ;  /* 0x1310000006aa1fae */ /* 0x0005e4000e901d50 */
[----:B--2---:R-:W-:Y:S01]  /*b670*/  @P1 IADD3.X R7, R17, UR4, RZ, P2, !PT ;  /* 0x0000000411071c10 */ /* 0x004fe200097fe4ff */
[----:B------:R-:W-:Y:S01]  /*b680*/  @UP0 UIADD3.X UR4, UR6, UR4, URZ, UP1, !UPT ;  /* 0x0000000406040290 */ /* 0x000fe20008ffe43f */
[C---:B------:R-:W-:Y:S04]  /*b690*/  @P1 LEA R6, P2, R0.reuse, c[0x0][0x1c8], 0x1 ;  /* 0x0000720000061a11 */ /* 0x040fe800078408ff */
[----:B------:R-:W-:Y:S02]  /*b6a0*/  @P1 LEA.HI.X R7, R0, c[0x0][0x1cc], R7, 0x1, P2 ;  /* 0x0000730000071a11 */ /* 0x000fe400010f0c07 */
[----:B------:R-:W-:Y:S03]  /*b6b0*/  LOP3.LUT P2, RZ, R23, 0x1, RZ, 0xc0, !PT ;  /* 0x0000000117ff7812 */ /* 0x000fe6000784c0ff */
[----:B------:R1:W-:Y:S01]  /*b6c0*/  @P1 LDGSTS.E.BYPASS.LTC128B.128 [R170+0x14900], [R6.64], !P4 ;  /* 0x1490000006aa1fae */ /* 0x0003e2000e101d50 */
[----:B------:R-:W-:Y:S04]  /*b6d0*/  @P0 IADD3 R0, P1, R26, UR20, RZ ;  /* 0x000000141a000c10 */ /* 0x000fe8000ff3e0ff */
[----:B-1----:R-:W-:Y:S02]  /*b6e0*/  @P0 IADD3.X R7, R25, UR4, RZ, P1, !PT ;  /* 0x0000000419070c10 */ /* 0x002fe40008ffe4ff */
[C---:B------:R-:W-:Y:S04]  /*b6f0*/  @P0 LEA R6, P1, R0.reuse, c[0x0][0x1c8], 0x1 ;  /* 0x0000720000060a11 */ /* 0x040fe800078208ff */
[----:B------:R-:W-:Y:S02]  /*b700*/  @P0 LEA.HI.X R7, R0, c[0x0][0x1cc], R7, 0x1, P1 ;  /* 0x0000730000070a11 */ /* 0x000fe400008f0c07 */
[----:B------:R-:W-:Y:S03]  /*b710*/  @P0 IADD3 R0, P1, R22, UR20, RZ ;  /* 0x0000001416000c10 */ /* 0x000fe6000ff3e0ff */
[----:B------:R1:W-:Y:S02]  /*b720*/  @P0 LDGSTS.E.BYPASS.LTC128B.128 [R170+0x11100], [R6.64], !P6 ;  /* 0x1110000006aa0fae */ /* 0x0003e4000f101d50 */
        /* <DEDUP_REMOVED lines=12> */
[----:B------:R-:W-:Y:S05]  /*b7f0*/  @P0 LEA.HI.X R7, R0, c[0x0][0x1cc], R7, 0x1, P1 ;  /* 0x0000730000070a11 */ /* 0x000fea00008f0c07 */
[----:B------:R1:W-:Y:S04]  /*b800*/  @P0 LDGSTS.E.BYPASS.LTC128B.128 [R170+0x15900], [R6.64], !P4 ;  /* 0x1590000006aa0fae */ /* 0x0003e8000e101d50 */
.L_x_363:
[----:B--234-:R-:W2:Y:S01]  /*b810*/  LDL.LU R17, [R1+0x20] ;  /* 0x0000200001117983 */ /* 0x01cea20000300800 */
[----:B------:R-:W-:Y:S01]  /*b820*/  FMNMX.FTZ R133, R175, R133, !PT ;  /* 0x00000085af857209 */ /* 0x000fe20007810000 */
[----:B------:R-:W-:Y:S02]  /*b830*/  UISETP.GT.AND UP0, UPT, UR8, UR10, UPT ;  /* 0x0000000a0800728c */ /* 0x000fe4000bf04270 */
[----:B------:R-:W0:Y:S01]  /*b840*/  LDGDEPBAR ;  /* 0x00000000000079af */ /* 0x000e220000000000 */
[----:B------:R-:W-:Y:S01]  /*b850*/  FMNMX.FTZ R133, R174, R133, !PT ;  /* 0x00000085ae857209 */ /* 0x000fe20007810000 */
[----:B------:R-:W-:Y:S02]  /*b860*/  UIADD3 UR8, UR8, -0x1, URZ ;  /* 0xffffffff08087890 */ /* 0x000fe4000fffe03f */
[----:B------:R-:W-:Y:S02]  /*b870*/  PLOP3.LUT P0, PT, PT, PT, UP0, 0x80, 0x0 ;  /* 0x000000000000781c */ /* 0x000fe40003f0f008 */
[----:B------:R-:W-:Y:S04]  /*b880*/  FMNMX.FTZ R133, R173, R133, !PT ;  /* 0x00000085ad857209 */ /* 0x000fe80007810000 */
[----:B------:R-:W-:Y:S04]  /*b890*/  FMNMX.FTZ R133, R169, R133, !PT ;  /* 0x00000085a9857209 */ /* 0x000fe80007810000 */
[----:B------:R-:W-:Y:S04]  /*b8a0*/  FMNMX.FTZ R133, R168, R133, !PT ;  /* 0x00000085a8857209 */ /* 0x000fe80007810000 */
[----:B------:R-:W-:Y:S04]  /*b8b0*/  FMNMX.FTZ R133, R134, R133, !PT ;  /* 0x0000008586857209 */ /* 0x000fe80007810000 */
[----:B------:R-:W-:Y:S04]  /*b8c0*/  FMNMX.FTZ R133, R13, R133, !PT ;  /* 0x000000850d857209 */ /* 0x000fe80007810000 */
[----:B-1----:R-:W-:Y:S04]  /*b8d0*/  FMNMX.FTZ R133, R11, R133, !PT ;  /* 0x000000850b857209 */ /* 0x002fe80007810000 */
        /* <DEDUP_REMOVED lines=12> */
[----:B------:R-:W3:Y:S01]  /*b9a0*/  LDL.LU R8, [R1+0x24] ;  /* 0x0000240001087983 */ /* 0x000ee20000300800 */
[--C-:B------:R-:W-:Y:S01]  /*b9b0*/  FFMA.FTZ R175, R175, c[0x0][0x2d0], -R2.reuse ;  /* 0x0000b400afaf7a23 */ /* 0x100fe20000010802 */
[----:B------:R-:W1:Y:S01]  /*b9c0*/  MUFU.EX2 R6, R0 ;  /* 0x0000000000067308 */ /* 0x000e620000000800 */
[--C-:B------:R-:W-:Y:S02]  /*b9d0*/  FFMA.FTZ R174, R174, c[0x0][0x2d0], -R2.reuse ;  /* 0x0000b400aeae7a23 */ /* 0x100fe40000010802 */
[--C-:B------:R-:W-:Y:S02]  /*b9e0*/  FFMA.FTZ R18, R168, c[0x0][0x2d0], -R2.reuse ;  /* 0x0000b400a8127a23 */ /* 0x100fe40000010802 */
[--C-:B------:R-:W-:Y:S02]  /*b9f0*/  FFMA.FTZ R173, R173, c[0x0][0x2d0], -R2.reuse ;  /* 0x0000b400adad7a23 */ /* 0x100fe40000010802 */
[--C-:B------:R-:W-:Y:S02]  /*ba00*/  FFMA.FTZ R169, R169, c[0x0][0x2d0], -R2.reuse ;  /* 0x0000b400a9a97a23 */ /* 0x100fe40000010802 */
[--C-:B------:R-:W-:Y:S01]  /*ba10*/  FFMA.FTZ R19, R134, c[0x0][0x2d0], -R2.reuse ;  /* 0x0000b40086137a23 */ /* 0x100fe20000010802 */
[----:B------:R-:W2:Y:S01]  /*ba20*/  MUFU.EX2 R175, R175 ;  /* 0x000000af00af7308 */ /* 0x000ea20000000800 */
[--C-:B------:R-:W-:Y:S02]  /*ba30*/  FFMA.FTZ R134, R11, c[0x0][0x2d0], -R2.reuse ;  /* 0x0000b4000b867a23 */ /* 0x100fe40000010802 */
[--C-:B------:R-:W-:Y:S02]  /*ba40*/  FFMA.FTZ R22, R13, c[0x0][0x2d0], -R2.reuse ;  /* 0x0000b4000d167a23 */ /* 0x100fe40000010802 */
[--C-:B------:R-:W-:Y:S02]  /*ba50*/  FFMA.FTZ R24, R10, c[0x0][0x2d0], -R2.reuse ;  /* 0x0000b4000a187a23 */ /* 0x100fe40000010802 */
[--C-:B------:R-:W-:Y:S02]  /*ba60*/  FFMA.FTZ R21, R5, c[0x0][0x2d0], -R2.reuse ;  /* 0x0000b40005157a23 */ /* 0x100fe40000010802 */
[----:B------:R-:W-:Y:S01]  /*ba70*/  FFMA.FTZ R7, R9, c[0x0][0x2d0], -R2 ;  /* 0x0000b40009077a23 */ /* 0x000fe20000010802 */
[----:B------:R-:W4:Y:S01]  /*ba80*/  MUFU.EX2 R168, R174 ;  /* 0x000000ae00a87308 */ /* 0x000f220000000800 */
[C---:B-1----:R-:W-:Y:S02]  /*ba90*/  FMUL.FTZ R25, R6.reuse, R137 ;  /* 0x0000008906197220 */ /* 0x042fe40000410000 */
[C---:B------:R-:W-:Y:S02]  /*baa0*/  FMUL.FTZ R9, R6.reuse, R153 ;  /* 0x0000009906097220 */ /* 0x040fe40000410000 */
[C---:B------:R-:W-:Y:S01]  /*bab0*/  FMUL.FTZ R13, R6.reuse, R149 ;  /* 0x00000095060d7220 */ /* 0x040fe20000410000 */
[----:B------:R-:W-:Y:S04]  /*bac0*/  MOV R149, R19 ;  /* 0x0000001300957202 */ /* 0x000fe80000000f00 */
[----:B------:R-:W1:Y:S01]  /*bad0*/  MUFU.EX2 R170, R173 ;  /* 0x000000ad00aa7308 */ /* 0x000e620000000800 */
[C---:B------:R-:W-:Y:S02]  /*bae0*/  FMUL.FTZ R28, R6.reuse, R28 ;  /* 0x0000001c061c7220 */ /* 0x040fe40000410000 */
[C---:B------:R-:W-:Y:S02]  /*baf0*/  FMUL.FTZ R29, R6.reuse, R29 ;  /* 0x0000001d061d7220 */ /* 0x040fe40000410000 */
[C---:B------:R-:W-:Y:S02]  /*bb00*/  FMUL.FTZ R32, R6.reuse, R32 ;  /* 0x0000002006207220 */ /* 0x040fe40000410000 */
[C---:B------:R-:W-:Y:S02]  /*bb10*/  FMUL.FTZ R33, R6.reuse, R33 ;  /* 0x0000002106217220 */ /* 0x040fe40000410000 */
[C---:B------:R-:W-:Y:S01]  /*bb20*/  FMUL.FTZ R36, R6.reuse, R36 ;  /* 0x0000002406247220 */ /* 0x040fe20000410000 */
[----:B------:R-:W5:Y:S01]  /*bb30*/  MUFU.EX2 R169, R169 ;  /* 0x000000a900a97308 */ /* 0x000f620000000800 */
        /* <DEDUP_REMOVED lines=48> */
[C---:B--2---:R-:W-:Y:S02]  /*be40*/  FFMA.FTZ R0, R6.reuse, R17, R175 ;  /* 0x0000001106007223 */ /* 0x044fe400000100af */
[----:B------:R-:W-:Y:S01]  /*be50*/  FMUL.FTZ R17, R6, R145 ;  /* 0x0000009106117220 */ /* 0x000fe20000410000 */
[----:B------:R-:W-:Y:S01]  /*be60*/  MOV R145, R24 ;  /* 0x0000001800917202 */ /* 0x000fe20000000f00 */
[C---:B----4-:R-:W-:Y:S01]  /*be70*/  FADD.FTZ R0, R168.reuse, R0 ;  /* 0x00000000a8007221 */ /* 0x050fe20000010000 */
[----:B------:R-:W-:Y:S01]  /*be80*/  F2FP.BF16.PACK_AB R168, R168, R175 ;  /* 0x000000afa8a8723e */ /* 0x000fe200000010ff */
[----:B------:R-:W-:Y:S02]  /*be90*/  FMUL.FTZ R24, R6, R136 ;  /* 0x0000008806187220 */ /* 0x000fe40000410000 */
[----:B-1----:R-:W-:Y:S01]  /*bea0*/  FADD.FTZ R0, R170, R0 ;  /* 0x00000000aa007221 */ /* 0x002fe20000010000 */
[C---:B-----5:R-:W-:Y:S03]  /*beb0*/  F2FP.BF16.PACK_AB R170, R169.reuse, R170 ;  /* 0x000000aaa9aa723e */ /* 0x060fe600000010ff */
[----:B------:R-:W-:Y:S01]  /*bec0*/  FADD.FTZ R11, R169, R0 ;  /* 0x00000000a90b7221 */ /* 0x000fe20000010000 */
        /* <DEDUP_REMOVED lines=16> */
[C---:B------:R-:W-:Y:S01]  /*bfd0*/  FADD.FTZ R0, -R2.reuse, R132 ;  /* 0x0000008402007221 */ /* 0x040fe20000010100 */
[----:B------:R-:W-:Y:S01]  /*bfe0*/  MOV R132, R21 ;  /* 0x0000001500847202 */ /* 0x000fe20000000f00 */
[----:B------:R-:W-:Y:S02]  /*bff0*/  FMUL.FTZ R5, R2, c[0x0][0x2d0] ;  /* 0x0000b40002057a20 */ /* 0x000fe40000410000 */
[----:B------:R-:W-:Y:S01]  /*c000*/  FMUL.FTZ R0, R0, c[0x0][0x2d0] ;  /* 0x0000b40000007a20 */ /* 0x000fe20000410000 */
[----:B------:R-:W-:Y:S01]  /*c010*/  MOV R153, R132 ;  /* 0x0000008400997202 */ /* 0x000fe20000000f00 */
[--C-:B------:R-:W-:Y:S01]  /*c020*/  FFMA.FTZ R178, R178, c[0x0][0x2d0], -R5.reuse ;  /* 0x0000b400b2b27a23 */ /* 0x100fe20000010805 */
[----:B------:R-:W-:Y:S01]  /*c030*/  MOV R132, R18 ;  /* 0x0000001200847202 */ /* 0x000fe20000000f00 */
[--C-:B------:R-:W-:Y:S02]  /*c040*/  FFMA.FTZ R27, R14, c[0x0][0x2d0], -R5.reuse ;  /* 0x0000b4000e1b7a23 */ /* 0x100fe40000010805 */
[----:B------:R-:W1:Y:S01]  /*c050*/  MUFU.EX2 R0, R0 ;  /* 0x0000000000007308 */ /* 0x000e620000000800 */
[--C-:B------:R-:W-:Y:S02]  /*c060*/  FFMA.FTZ R26, R12, c[0x0][0x2d0], -R5.reuse ;  /* 0x0000b4000c1a7a23 */ /* 0x100fe40000010805 */
[--C-:B------:R-:W-:Y:S02]  /*c070*/  FFMA.FTZ R174, R16, c[0x0][0x2d0], -R5.reuse ;  /* 0x0000b40010ae7a23 */ /* 0x100fe40000010805 */
[--C-:B------:R-:W-:Y:S02]  /*c080*/  FFMA.FTZ R23, R4, c[0x0][0x2d0], -R5.reuse ;  /* 0x0000b40004177a23 */ /* 0x100fe40000010805 */
[--C-:B------:R-:W-:Y:S02]  /*c090*/  FFMA.FTZ R179, R179, c[0x0][0x2d0], -R5.reuse ;  /* 0x0000b400b3b37a23 */ /* 0x100fe40000010805 */
[--C-:B------:R-:W-:Y:S01]  /*c0a0*/  FFMA.FTZ R177, R177, c[0x0][0x2d0], -R5.reuse ;  /* 0x0000b400b1b17a23 */ /* 0x100fe20000010805 */
[----:B------:R-:W3:Y:S01]  /*c0b0*/  MUFU.EX2 R178, R178 ;  /* 0x000000b200b27308 */ /* 0x000ee20000000800 */
[--C-:B------:R-:W-:Y:S02]  /*c0c0*/  FFMA.FTZ R176, R176, c[0x0][0x2d0], -R5.reuse ;  /* 0x0000b400b0b07a23 */ /* 0x100fe40000010805 */
[--C-:B------:R-:W-:Y:S02]  /*c0d0*/  FFMA.FTZ R173, R172, c[0x0][0x2d0], -R5.reuse ;  /* 0x0000b400acad7a23 */ /* 0x100fe40000010805 */
[--C-:B------:R-:W-:Y:S01]  /*c0e0*/  FFMA.FTZ R172, R171, c[0x0][0x2d0], -R5.reuse ;  /* 0x0000b400abac7a23 */ /* 0x100fe20000010805 */
[----:B------:R-:W-:Y:S01]  /*c0f0*/  MOV R171, R20 ;  /* 0x0000001400ab7202 */ /* 0x000fe20000000f00 */
[--C-:B------:R-:W-:Y:S01]  /*c100*/  FFMA.FTZ R175, R15, c[0x0][0x2d0], -R5.reuse ;  /* 0x0000b4000faf7a23 */ /* 0x100fe20000010805 */
[----:B------:R-:W-:Y:S01]  /*c110*/  MOV R15, R7 ;  /* 0x00000007000f7202 */ /* 0x000fe20000000f00 */
[----:B------:R-:W-:Y:S01]  /*c120*/  FFMA.FTZ R10, R3, c[0x0][0x2d0], -R5 ;  /* 0x0000b400030a7a23 */ /* 0x000fe20000010805 */
[----:B------:R-:W2:Y:S01]  /*c130*/  MUFU.EX2 R169, R179 ;  /* 0x000000b300a97308 */ /* 0x000ea20000000800 */
[C---:B------:R-:W-:Y:S01]  /*c140*/  FMUL.FTZ R5, R6.reuse, R157 ;  /* 0x0000009d06057220 */ /* 0x040fe20000410000 */
[----:B------:R-:W-:Y:S01]  /*c150*/  MOV R157, R26 ;  /* 0x0000001a009d7202 */ /* 0x000fe20000000f00 */
[----:B------:R-:W-:Y:S02]  /*c160*/  FMUL.FTZ R20, R6, R140 ;  /* 0x0000008c06147220 */ /* 0x000fe40000410000 */
[----:B-1----:R-:W-:Y:S02]  /*c170*/  FMUL.FTZ R26, R0, R138 ;  /* 0x0000008a001a7220 */ /* 0x002fe40000410000 */
[C---:B------:R-:W-:Y:S02]  /*c180*/  FMUL.FTZ R21, R6.reuse, R141 ;  /* 0x0000008d06157220 */ /* 0x040fe40000410000 */
[C---:B------:R-:W-:Y:S01]  /*c190*/  FMUL.FTZ R4, R6.reuse, R156 ;  /* 0x0000009c06047220 */ /* 0x040fe20000410000 */
[----:B------:R-:W-:Y:S01]  /*c1a0*/  MOV R156, R23 ;  /* 0x00000017009c7202 */ /* 0x000fe20000000f00 */
[C---:B------:R-:W-:Y:S01]  /*c1b0*/  FMUL.FTZ R12, R6.reuse, R148 ;  /* 0x00000094060c7220 */ /* 0x040fe20000410000 */
[----:B------:R-:W-:Y:S01]  /*c1c0*/  MUFU.EX2 R132, R132 ;  /* 0x0000008400847308 */ /* 0x000fe20000000800 */
[----:B------:R-:W-:Y:S02]  /*c1d0*/  FMUL.FTZ R16, R6, R144 ;  /* 0x0000009006107220 */ /* 0x000fe40000410000 */
[----:B---3--:R-:W-:Y:S02]  /*c1e0*/  FFMA.FTZ R3, R0, R8, R178 ;  /* 0x0000000800037223 */ /* 0x008fe400000100b2 */
[----:B------:R-:W-:Y:S01]  /*c1f0*/  FMUL.FTZ R8, R6, R152 ;  /* 0x0000009806087220 */ /* 0x000fe20000410000 */
[----:B------:R-:W-:Y:S01]  /*c200*/  MOV R152, R27 ;  /* 0x0000001b00987202 */ /* 0x000fe20000000f00 */
[C---:B------:R-:W-:Y:S02]  /*c210*/  FMUL.FTZ R27, R0.reuse, R139 ;  /* 0x0000008b001b7220 */ /* 0x040fe40000410000 */
[----:B------:R-:W1:Y:S01]  /*c220*/  LDSM.16.MT88.4 R136, [R236+0x100] ;  /* 0x00010000ec88783b */ /* 0x000e620000004200 */
[C---:B------:R-:W-:Y:S01]  /*c230*/  FMUL.FTZ R6, R0.reuse, R158 ;  /* 0x0000009e00067220 */ /* 0x040fe20000410000 */
[----:B------:R-:W-:Y:S01]  /*c240*/  MOV R158, R171 ;  /* 0x000000ab009e7202 */ /* 0x000fe20000000f00 */
[C---:B------:R-:W-:Y:S01]  /*c250*/  FMUL.FTZ R14, R0.reuse, R150 ;  /* 0x00000096000e7220 */ /* 0x040fe20000410000 */
[----:B------:R-:W3:Y:S01]  /*c260*/  MUFU.EX2 R171, R177 ;  /* 0x000000b100ab7308 */ /* 0x000ee20000000800 */
[C---:B--2---:R-:W-:Y:S01]  /*c270*/  FADD.FTZ R3, R169.reuse, R3 ;  /* 0x00000003a9037221 */ /* 0x044fe20000010000 */
[----:B------:R-:W-:Y:S01]  /*c280*/  F2FP.BF16.PACK_AB R169, R169, R178 ;  /* 0x000000b2a9a9723e */ /* 0x000fe200000010ff */
[C---:B------:R-:W-:Y:S01]  /*c290*/  FMUL.FTZ R7, R0.reuse, R159 ;  /* 0x0000009f00077220 */ /* 0x040fe20000410000 */
[----:B------:R-:W-:Y:S01]  /*c2a0*/  MOV R179, R10 ;  /* 0x0000000a00b37202 */ /* 0x000fe20000000f00 */
[C---:B------:R-:W-:Y:S01]  /*c2b0*/  FMUL.FTZ R10, R0.reuse, R154 ;  /* 0x0000009a000a7220 */ /* 0x040fe20000410000 */
[----:B------:R-:W-:Y:S01]  /*c2c0*/  MOV R154, R11 ;  /* 0x0000000b009a7202 */ /* 0x000fe20000000f00 */
[C---:B------:R-:W-:Y:S01]  /*c2d0*/  FMUL.FTZ R11, R0.reuse, R155 ;  /* 0x0000009b000b7220 */ /* 0x040fe20000410000 */
[----:B------:R-:W-:Y:S01]  /*c2e0*/  MOV R159, R15 ;  /* 0x0000000f009f7202 */ /* 0x000fe20000000f00 */
[C---:B------:R-:W-:Y:S01]  /*c2f0*/  FMUL.FTZ R15, R0.reuse, R151 ;  /* 0x00000097000f7220 */ /* 0x040fe20000410000 */
[----:B------:R-:W2:Y:S01]  /*c300*/  MUFU.EX2 R150, R176 ;  /* 0x000000b000967308 */ /* 0x000ea20000000800 */
[C---:B------:R-:W-:Y:S01]  /*c310*/  FMUL.FTZ R18, R0.reuse, R146 ;  /* 0x0000009200127220 */ /* 0x040fe20000410000 */
[----:B------:R-:W-:Y:S01]  /*c320*/  MOV R178, R22 ;  /* 0x0000001600b27202 */ /* 0x000fe20000000f00 */
[C---:B------:R-:W-:Y:S02]  /*c330*/  FMUL.FTZ R19, R0.reuse, R147 ;  /* 0x0000009300137220 */ /* 0x040fe40000410000 */
[C---:B------:R-:W-:Y:S02]  /*c340*/  FMUL.FTZ R22, R0.reuse, R142 ;  /* 0x0000008e00167220 */ /* 0x040fe40000410000 */
[C---:B------:R-:W-:Y:S02]  /*c350*/  FMUL.FTZ R23, R0.reuse, R143 ;  /* 0x0000008f00177220 */ /* 0x040fe40000410000 */
[C---:B------:R-:W-:Y:S01]  /*c360*/  FMUL.FTZ R30, R0.reuse, R30 ;  /* 0x0000001e001e7220 */ /* 0x040fe20000410000 */
[----:B------:R-:W-:Y:S01]  /*c370*/  LDSM.16.MT88.4 R140, [R236+0x900] ;  /* 0x00090000ec8c783b */ /* 0x000fe20000004200 */
[C---:B------:R-:W-:Y:S01]  /*c380*/  FMUL.FTZ R31, R0.reuse, R31 ;  /* 0x0000001f001f7220 */ /* 0x040fe20000410000 */
[----:B------:R-:W-:Y:S01]  /*c390*/  MUFU.EX2 R144, R178 ;  /* 0x000000b200907308 */ /* 0x000fe20000000800 */
[C---:B------:R-:W-:Y:S02]  /*c3a0*/  FMUL.FTZ R34, R0.reuse, R34 ;  /* 0x0000002200227220 */ /* 0x040fe40000410000 */
[----:B---3--:R-:W-:Y:S02]  /*c3b0*/  FADD.FTZ R148, R171, R3 ;  /* 0x00000003ab947221 */ /* 0x008fe40000010000 */
[C---:B------:R-:W-:Y:S02]  /*c3c0*/  FMUL.FTZ R35, R0.reuse, R35 ;  /* 0x0000002300237220 */ /* 0x040fe40000410000 */
[C---:B------:R-:W-:Y:S02]  /*c3d0*/  FMUL.FTZ R38, R0.reuse, R38 ;  /* 0x0000002600267220 */ /* 0x040fe40000410000 */
[C---:B------:R-:W-:Y:S01]  /*c3e0*/  FMUL.FTZ R39, R0.reuse, R39 ;  /* 0x0000002700277220 */ /* 0x040fe20000410000 */
[----:B------:R-:W3:Y:S01]  /*c3f0*/  MUFU.EX2 R3, R149 ;  /* 0x0000009500037308 */ /* 0x000ee20000000800 */
[----:B------:R-:W-:Y:S01]  /*c400*/  FMUL.FTZ R42, R0, R42 ;  /* 0x0000002a002a7220 */ /* 0x000fe20000410000 */
[----:B--2---:R-:W-:Y:S01]  /*c410*/  F2FP.BF16.PACK_AB R171, R150, R171 ;  /* 0x000000ab96ab723e */ /* 0x004fe200000010ff */
[C---:B------:R-:W-:Y:S02]  /*c420*/  FMUL.FTZ R43, R0.reuse, R43 ;  /* 0x0000002b002b7220 */ /* 0x040fe40000410000 */
[C---:B------:R-:W-:Y:S02]  /*c430*/  FMUL.FTZ R46, R0.reuse, R46 ;  /* 0x0000002e002e7220 */ /* 0x040fe40000410000 */
[C---:B------:R-:W-:Y:S02]  /*c440*/  FMUL.FTZ R47, R0.reuse, R47 ;  /* 0x0000002f002f7220 */ /* 0x040fe40000410000 */
[C---:B-1----:R-:W-:Y:S01]  /*c450*/  HMMA.16816.F32.BF16 R4, R168.reuse, R136, R4 ;  /* 0x00000088a804723c */ /* 0x042fe20000041804 */
[----:B------:R-:W-:Y:S04]  /*c460*/  MUFU.EX2 R149, R173 ;  /* 0x000000ad00957308 */ /* 0x000fe80000000800 */
[C---:B------:R-:W-:Y:S02]  /*c470*/  FMUL.FTZ R50, R0.reuse, R50 ;  /* 0x0000003200327220 */ /* 0x040fe40000410000 */
[C---:B------:R-:W-:Y:S01]  /*c480*/  FMUL.FTZ R51, R0.reuse, R51 ;  /* 0x0000003300337220 */ /* 0x040fe20000410000 */
[C---:B------:R-:W-:Y:S01]  /*c490*/  HMMA.16816.F32.BF16 R8, R168.reuse, R138, R8 ;  /* 0x0000008aa808723c */ /* 0x040fe20000041808 */
[----:B------:R-:W1:Y:S02]  /*c4a0*/  LDSM.16.MT88.4 R136, [R237+0x100] ;  /* 0x00010000ed88783b */ /* 0x000e640000004200 */
[----:B------:R-:W2:Y:S01]  /*c4b0*/  MUFU.EX2 R178, R172 ;  /* 0x000000ac00b27308 */ /* 0x000ea20000000800 */
[C---:B------:R-:W-:Y:S02]  /*c4c0*/  FMUL.FTZ R54, R0.reuse, R54 ;  /* 0x0000003600367220 */ /* 0x040fe40000410000 */
[C---:B------:R-:W-:Y:S02]  /*c4d0*/  FMUL.FTZ R55, R0.reuse, R55 ;  /* 0x0000003700377220 */ /* 0x040fe40000410000 */
[C---:B------:R-:W-:Y:S04]  /*c4e0*/  FMUL.FTZ R58, R0.reuse, R58 ;  /* 0x0000003a003a7220 */ /* 0x040fe80000410000 */
        /* <DEDUP_REMOVED lines=13> */
[----:B------:R-:W4:Y:S01]  /*c5c0*/  MUFU.EX2 R176, R175 ;  /* 0x000000af00b07308 */ /* 0x000f220000000800 */
[C---:B------:R-:W-:Y:S02]  /*c5d0*/  FMUL.FTZ R82, R0.reuse, R82 ;  /* 0x0000005200527220 */ /* 0x040fe40000410000 */
[C---:B------:R-:W-:Y:S02]  /*c5e0*/  FMUL.FTZ R83, R0.reuse, R83 ;  /* 0x0000005300537220 */ /* 0x040fe40000410000 */
[C---:B------:R-:W-:Y:S02]  /*c5f0*/  FMUL.FTZ R86, R0.reuse, R86 ;  /* 0x0000005600567220 */ /* 0x040fe40000410000 */
[C---:B------:R-:W-:Y:S01]  /*c600*/  FMUL.FTZ R87, R0.reuse, R87 ;  /* 0x0000005700577220 */ /* 0x040fe20000410000 */
[C---:B-1----:R-:W-:Y:S02]  /*c610*/  HMMA.16816.F32.BF16 R12, R168.reuse, R136, R12 ;  /* 0x00000088a80c723c */ /* 0x042fe4000004180c */
[----:B------:R-:W1:Y:S01]  /*c620*/  MUFU.EX2 R175, R157 ;  /* 0x0000009d00af7308 */ /* 0x000e620000000800 */
[C---:B------:R-:W-:Y:S02]  /*c630*/  FMUL.FTZ R90, R0.reuse, R90 ;  /* 0x0000005a005a7220 */ /* 0x040fe40000410000 */
[C---:B------:R-:W-:Y:S02]  /*c640*/  FMUL.FTZ R91, R0.reuse, R91 ;  /* 0x0000005b005b7220 */ /* 0x040fe40000410000 */
[C---:B------:R-:W-:Y:S01]  /*c650*/  FMUL.FTZ R94, R0.reuse, R94 ;  /* 0x0000005e005e7220 */ /* 0x040fe20000410000 */
[C---:B------:R-:W-:Y:S01]  /*c660*/  HMMA.16816.F32.BF16 R16, R168.reuse, R138, R16 ;  /* 0x0000008aa810723c */ /* 0x040fe20000041810 */
[----:B------:R-:W5:Y:S03]  /*c670*/  LDSM.16.MT88.4 R136, [R240+0x100] ;  /* 0x00010000f088783b */ /* 0x000f660000004200 */
[C---:B------:R-:W-:Y:S01]  /*c680*/  FMUL.FTZ R95, R0.reuse, R95 ;  /* 0x0000005f005f7220 */ /* 0x040fe20000410000 */
[----:B------:R-:W-:Y:S01]  /*c690*/  MUFU.EX2 R172, R156 ;  /* 0x0000009c00ac7308 */ /* 0x000fe20000000800 */
[C---:B------:R-:W-:Y:S02]  /*c6a0*/  FMUL.FTZ R98, R0.reuse, R98 ;  /* 0x0000006200627220 */ /* 0x040fe40000410000 */
[C---:B------:R-:W-:Y:S04]  /*c6b0*/  FMUL.FTZ R99, R0.reuse, R99 ;  /* 0x0000006300637220 */ /* 0x040fe80000410000 */
[C---:B------:R-:W-:Y:S02]  /*c6c0*/  FMUL.FTZ R102, R0.reuse, R102 ;  /* 0x0000006600667220 */ /* 0x040fe40000410000 */
[C---:B------:R-:W-:Y:S01]  /*c6d0*/  FMUL.FTZ R103, R0.reuse, R103 ;  /* 0x0000006700677220 */ /* 0x040fe20000410000 */
[----:B------:R-:W1:Y:S01]  /*c6e0*/  MUFU.EX2 R173, R179 ;  /* 0x000000b300ad7308 */ /* 0x000e620000000800 */
        /* <DEDUP_REMOVED lines=12> */
[C---:B------:R-:W-:Y:S01]  /*c7b0*/  FMUL.FTZ R130, R0.reuse, R130 ;  /* 0x0000008200827220 */ /* 0x040fe20000410000 */
[C---:B-----5:R-:W-:Y:S03]  /*c7c0*/  HMMA.16816.F32.BF16 R20, R168.reuse, R136, R20 ;  /* 0x00000088a814723c */ /* 0x060fe60000041814 */
[----:B------:R-:W-:Y:S02]  /*c7d0*/  FMUL.FTZ R131, R0, R131 ;  /* 0x0000008300837220 */ /* 0x000fe40000410000 */
[----:B------:R-:W-:Y:S01]  /*c7e0*/  FADD.FTZ R0, R132, R154 ;  /* 0x0000009a84007221 */ /* 0x000fe20000010000 */
[----:B------:R-:W-:Y:S02]  /*c7f0*/  MOV R154, R145 ;  /* 0x00000091009a7202 */ /* 0x000fe40000000f00 */
[C---:B------:R-:W-:Y:S01]  /*c800*/  HMMA.16816.F32.BF16 R24, R168.reuse, R138, R24 ;  /* 0x0000008aa818723c */ /* 0x040fe20000041818 */
[----:B------:R-:W5:Y:S03]  /*c810*/  LDSM.16.MT88.4 R136, [R239+0x100] ;  /* 0x00010000ef88783b */ /* 0x000f660000004200 */
[C---:B---3--:R-:W-:Y:S04]  /*c820*/  FADD.FTZ R0, R3.reuse, R0 ;  /* 0x0000000003007221 */ /* 0x048fe80000010000 */
[----:B------:R-:W-:Y:S04]  /*c830*/  FADD.FTZ R0, R144, R0 ;  /* 0x0000000090007221 */ /* 0x000fe80000010000 */
[----:B------:R-:W-:Y:S01]  /*c840*/  FADD.FTZ R0, R134, R0 ;  /* 0x0000000086007221 */ /* 0x000fe20000010000 */
[C---:B-----5:R-:W-:Y:S08]  /*c850*/  HMMA.16816.F32.BF16 R28, R168.reuse, R136, R28 ;  /* 0x00000088a81c723c */ /* 0x060ff0000004181c */
[C---:B------:R-:W-:Y:S01]  /*c860*/  HMMA.16816.F32.BF16 R32, R168.reuse, R138, R32 ;  /* 0x0000008aa820723c */ /* 0x040fe20000041820 */
[----:B------:R-:W3:Y:S07]  /*c870*/  LDSM.16.MT88.4 R136, [R236+0x1900] ;  /* 0x00190000ec88783b */ /* 0x000eee0000004200 */
[C---:B---3--:R-:W-:Y:S08]  /*c880*/  HMMA.16816.F32.BF16 R36, R168.reuse, R136, R36 ;  /* 0x00000088a824723c */ /* 0x048ff00000041824 */
        /* <DEDUP_REMOVED lines=32> */
[C---:B---3--:R-:W-:Y:S07]  /*ca90*/  HMMA.16816.F32.BF16 R124, R168.reuse, R136, R124 ;  /* 0x00000088a87c723c */ /* 0x048fee000004187c */
[----:B------:R-:W-:Y:S01]  /*caa0*/  F2FP.BF16.PACK_AB R136, R3, R132 ;  /* 0x000000840388723e */ /* 0x000fe200000010ff */
[----:B------:R-:W-:Y:S01]  /*cab0*/  HMMA.16816.F32.BF16 R128, R168, R138, R128 ;  /* 0x0000008aa880723c */ /* 0x000fe20000041880 */
[----:B------:R-:W3:Y:S03]  /*cac0*/  MUFU.EX2 R132, R154 ;  /* 0x0000009a00847308 */ /* 0x000ee60000000800 */
[----:B--2---:R-:W-:Y:S01]  /*cad0*/  F2FP.BF16.PACK_AB R137, R178, R149 ;  /* 0x00000095b289723e */ /* 0x004fe200000010ff */
[----:B------:R-:W-:Y:S02]  /*cae0*/  FADD.FTZ R3, R150, R148 ;  /* 0x0000009496037221 */ /* 0x000fe40000010000 */
[----:B------:R-:W-:Y:S02]  /*caf0*/  F2FP.BF16.PACK_AB R138, R134, R144 ;  /* 0x00000090868a723e */ /* 0x000fe400000010ff */
[----:B------:R-:W2:Y:S02]  /*cb00*/  LDSM.16.MT88.4 R144, [R237+0x900] ;  /* 0x00090000ed90783b */ /* 0x000ea40000004200 */
[----:B------:R5:W-:Y:S01]  /*cb10*/  MUFU.EX2 R170, R153 ;  /* 0x0000009900aa7308 */ /* 0x000be20000000800 */
[----:B----4-:R-:W-:Y:S02]  /*cb20*/  F2FP.BF16.PACK_AB R139, R176, R177 ;  /* 0x000000b1b08b723e */ /* 0x010fe400000010ff */
[----:B-1----:R-:W-:Y:S02]  /*cb30*/  F2FP.BF16.PACK_AB R169, R175, R174 ;  /* 0x000000aeafa9723e */ /* 0x002fe400000010ff */
[----:B------:R-:W-:Y:S03]  /*cb40*/  F2FP.BF16.PACK_AB R171, R173, R172 ;  /* 0x000000acadab723e */ /* 0x000fe600000010ff */
[C---:B------:R-:W-:Y:S02]  /*cb50*/  HMMA.16816.F32.BF16 R4, R136.reuse, R140, R4 ;  /* 0x0000008c8804723c */ /* 0x040fe40000041804 */
[----:B------:R-:W1:Y:S03]  /*cb60*/  MUFU.EX2 R168, R159 ;  /* 0x0000009f00a87308 */ /* 0x000e660000000800 */
[----:B---3--:R-:W-:Y:S03]  /*cb70*/  FADD.FTZ R0, R132, R0 ;  /* 0x0000000084007221 */ /* 0x008fe60000010000 */
[C---:B------:R-:W-:Y:S01]  /*cb80*/  HMMA.16816.F32.BF16 R8, R136.reuse, R142, R8 ;  /* 0x0000008e8808723c */ /* 0x040fe20000041808 */
[----:B------:R-:W3:Y:S03]  /*cb90*/  LDSM.16.MT88.4 R140, [R240+0x900] ;  /* 0x00090000f08c783b */ /* 0x000ee60000004200 */
[----:B------:R-:W4:Y:S05]  /*cba0*/  MUFU.EX2 R134, R158 ;  /* 0x0000009e00867308 */ /* 0x000f2a0000000800 */
[----:B-----5:R-:W-:Y:S03]  /*cbb0*/  LDSM.16.MT88.4 R152, [R236+0x1100] ;  /* 0x00110000ec98783b */ /* 0x020fe60000004200 */
[C---:B-1----:R-:W-:Y:S01]  /*cbc0*/  FADD.FTZ R0, R168.reuse, R0 ;  /* 0x00000000a8007221 */ /* 0x042fe20000010000 */
[----:B------:R-:W-:Y:S01]  /*cbd0*/  F2FP.BF16.PACK_AB R168, R168, R132 ;  /* 0x00000084a8a8723e */ /* 0x000fe200000010ff */
[C---:B--2---:R-:W-:Y:S03]  /*cbe0*/  HMMA.16816.F32.BF16 R12, R136.reuse, R144, R12 ;  /* 0x00000090880c723c */ /* 0x044fe6000004180c */
[----:B----4-:R-:W-:Y:S05]  /*cbf0*/  FADD.FTZ R0, R134, R0 ;  /* 0x0000000086007221 */ /* 0x010fea0000010000 */
[C---:B------:R-:W-:Y:S01]  /*cc00*/  HMMA.16816.F32.BF16 R16, R136.reuse, R146, R16 ;  /* 0x000000928810723c */ /* 0x040fe20000041810 */
[----:B------:R-:W1:Y:S03]  /*cc10*/  LDSM.16.MT88.4 R144, [R239+0x900] ;  /* 0x00090000ef90783b */ /* 0x000e660000004200 */
[C---:B------:R-:W-:Y:S01]  /*cc20*/  FADD.FTZ R132, R170.reuse, R0 ;  /* 0x00000000aa847221 */ /* 0x040fe20000010000 */
[----:B------:R-:W-:Y:S01]  /*cc30*/  F2FP.BF16.PACK_AB R170, R170, R134 ;  /* 0x00000086aaaa723e */ /* 0x000fe200000010ff */
[----:B------:R-:W-:Y:S03]  /*cc40*/  FADD.FTZ R0, R149, R3 ;  /* 0x0000000395007221 */ /* 0x000fe60000010000 */
[----:B------:R2:W-:Y:S01]  /*cc50*/  STL [R1+0x20], R132 ;  /* 0x0000208401007387 */ /* 0x0005e20000100800 */
[C---:B---3--:R-:W-:Y:S03]  /*cc60*/  HMMA.16816.F32.BF16 R20, R136.reuse, R140, R20 ;  /* 0x0000008c8814723c */ /* 0x048fe60000041814 */
[----:B------:R-:W-:Y:S04]  /*cc70*/  FADD.FTZ R0, R178, R0 ;  /* 0x00000000b2007221 */ /* 0x000fe80000010000 */
[----:B------:R-:W-:Y:S01]  /*cc80*/  FADD.FTZ R0, R177, R0 ;  /* 0x00000000b1007221 */ /* 0x000fe20000010000 */
[C---:B------:R-:W-:Y:S01]  /*cc90*/  HMMA.16816.F32.BF16 R24, R136.reuse, R142, R24 ;  /* 0x0000008e8818723c */ /* 0x040fe20000041818 */
[----:B------:R-:W3:Y:S03]  /*cca0*/  LDSM.16.MT88.4 R140, [R236+0x2100] ;  /* 0x00210000ec8c783b */ /* 0x000ee60000004200 */
[----:B------:R-:W-:Y:S04]  /*ccb0*/  FADD.FTZ R0, R176, R0 ;  /* 0x00000000b0007221 */ /* 0x000fe80000010000 */
[----:B------:R-:W-:Y:S04]  /*ccc0*/  FADD.FTZ R0, R174, R0 ;  /* 0x00000000ae007221 */ /* 0x000fe80000010000 */
[----:B------:R-:W-:Y:S01]  /*ccd0*/  FADD.FTZ R0, R175, R0 ;  /* 0x00000000af007221 */ /* 0x000fe20000010000 */
[----:B--2---:R-:W-:Y:S03]  /*cce0*/  MOV R132, R2 ;  /* 0x0000000200847202 */ /* 0x004fe60000000f00 */
[----:B------:R-:W-:Y:S04]  /*ccf0*/  FADD.FTZ R0, R172, R0 ;  /* 0x00000000ac007221 */ /* 0x000fe80000010000 */
[----:B------:R-:W-:Y:S01]  /*cd00*/  FADD.FTZ R0, R173, R0 ;  /* 0x00000000ad007221 */ /* 0x000fe20000010000 */
[C---:B-1----:R-:W-:Y:S04]  /*cd10*/  HMMA.16816.F32.BF16 R28, R136.reuse, R144, R28 ;  /* 0x00000090881c723c */ /* 0x042fe8000004181c */
[----:B------:R-:W-:Y:S04]  /*cd20*/  STL [R1+0x24], R0 ;  /* 0x0000240001007387 */ /* 0x000fe80000100800 */
[C---:B------:R-:W-:Y:S01]  /*cd30*/  HMMA.16816.F32.BF16 R32, R136.reuse, R146, R32 ;  /* 0x000000928820723c */ /* 0x040fe20000041820 */
[----:B------:R-:W1:Y:S07]  /*cd40*/  LDSM.16.MT88.4 R144, [R237+0x2100] ;  /* 0x00210000ed90783b */ /* 0x000e6e0000004200 */
[C---:B---3--:R-:W-:Y:S08]  /*cd50*/  HMMA.16816.F32.BF16 R36, R136.reuse, R140, R36 ;  /* 0x0000008c8824723c */ /* 0x048ff00000041824 */
        /* <DEDUP_REMOVED lines=30> */
[C---:B------:R-:W-:Y:S08]  /*cf40*/  HMMA.16816.F32.BF16 R120, R136.reuse, R142, R120 ;  /* 0x0000008e8878723c */ /* 0x040ff00000041878 */
[C---:B-1----:R-:W-:Y:S08]  /*cf50*/  HMMA.16816.F32.BF16 R124, R136.reuse, R144, R124 ;  /* 0x00000090887c723c */ /* 0x042ff0000004187c */
        /* <DEDUP_REMOVED lines=49> */
.L_x_361:
[----:B------:R-:W-:-:S06]  /*d270*/  UISETP.GE.AND UP0, UPT, UR8, UR9, UPT ;  /* 0x000000090800728c */ /* 0x000fcc000bf06270 */
[----:B------:R-:W-:-:S13]  /*d280*/  PLOP3.LUT P0, PT, PT, PT, UP0, 0x40, 0x0 ;  /* 0x000000000000781c */ /* 0x000fda0003f0e808 */
[----:B------:R-:W-:Y:S05]  /*d290*/  @P0 BRA `(.L_x_365) ;  /* 0x00003f6000000947 */ /* 0x000fea0003800000 */
[----:B------:R-:W2:Y:S01]  /*d2a0*/  LDL.64 R8, [R1+0x48] ;  /* 0x0000480001087983 */ /* 0x000ea20000100a00 */
[----:B------:R-:W-:-:S03]  /*d2b0*/  ULDC.64 UR4, c[0x0][0x208] ;  /* 0x0000820000047ab9 */ /* 0x000fc60000000a00 */
[----:B------:R-:W3:Y:S04]  /*d2c0*/  LDL.64 R2, [R1+0x40] ;  /* 0x0000400001027983 */ /* 0x000ee80000100a00 */
[----:B------:R-:W4:Y:S04]  /*d2d0*/  LDL.64 R6, [R1+0x38] ;  /* 0x0000380001067983 */ /* 0x000f280000100a00 */
[----:B-1----:R-:W4:Y:S01]  /*d2e0*/  LDL.64 R4, [R1+0x30] ;  /* 0x0000300001047983 */ /* 0x002f220000100a00 */
[----:B------:R-:W-:Y:S01]  /*d2f0*/  UIMAD.WIDE.U32 UR18, UR4, 0x30, URZ ;  /* 0x00000030041278a5 */ /* 0x000fe2000f8e003f */
[----:B------:R-:W-:Y:S01]  /*d300*/  IMAD.MOV.U32 R134, RZ, RZ, R132 ;  /* 0x000000ffff867224 */ /* 0x000fe200078e0084 */
[----:B------:R-:W-:-:S04]  /*d310*/  UIMAD UR5, UR5, 0x30, URZ ;  /* 0x00000030050578a4 */ /* 0x000fc8000f8e023f */
[----:B------:R-:W-:Y:S01]  /*d320*/  UIADD3 UR10, UR19, UR5, URZ ;  /* 0x00000005130a7290 */ /* 0x000fe2000fffe03f */
[C---:B--2---:R-:W-:Y:S02]  /*d330*/  IADD3 R10, P0, R8.reuse, 0x40, RZ ;  /* 0x00000040080a7810 */ /* 0x044fe40007f1e0ff */
[C---:B------:R-:W-:Y:S01]  /*d340*/  IADD3 R0, P1, R8.reuse, 0x80, RZ ;  /* 0x0000008008007810 */ /* 0x040fe20007f3e0ff */
[----:B---3--:R-:W1:Y:S04]  /*d350*/  S2R R2, SR_TID.X ;  /* 0x0000000000027919 */ /* 0x008e680000002100 */
[--C-:B------:R-:W-:Y:S01]  /*d360*/  IMAD.X R9, RZ, RZ, R3.reuse, P1 ;  /* 0x000000ffff097224 */ /* 0x100fe200008e0603 */
[----:B------:R2:W-:Y:S04]  /*d370*/  STL [R1+0x6c], R10 ;  /* 0x00006c0a01007387 */ /* 0x0005e80000100800 */
[----:B------:R3:W-:Y:S01]  /*d380*/  STL [R1+0x64], R0 ;  /* 0x0000640001007387 */ /* 0x0007e20000100800 */
[----:B--2---:R-:W-:Y:S01]  /*d390*/  IMAD.X R10, RZ, RZ, R3, P0 ;  /* 0x000000ffff0a7224 */ /* 0x004fe200000e0603 */
[----:B---3--:R-:W-:-:S04]  /*d3a0*/  IADD3 R0, P0, R8, 0xc0, RZ ;  /* 0x000000c008007810 */ /* 0x008fc80007f1e0ff */
[----:B------:R-:W-:Y:S01]  /*d3b0*/  STL [R1+0x68], R10 ;  /* 0x0000680a01007387 */ /* 0x000fe20000100800 */
[----:B----4-:R-:W-:-:S03]  /*d3c0*/  IADD3 R8, P2, R6, 0x40, RZ ;  /* 0x0000004006087810 */ /* 0x010fc60007f5e0ff */
[----:B------:R2:W-:Y:S04]  /*d3d0*/  STL [R1+0x5c], R0 ;  /* 0x00005c0001007387 */ /* 0x0005e80000100800 */
[----:B------:R-:W-:Y:S04]  /*d3e0*/  STL [R1+0x60], R9 ;  /* 0x0000600901007387 */ /* 0x000fe80000100800 */
[----:B------:R-:W-:Y:S01]  /*d3f0*/  STL [R1+0x54], R8 ;  /* 0x0000540801007387 */ /* 0x000fe20000100800 */
[----:B--2---:R-:W-:Y:S01]  /*d400*/  IMAD.X R0, RZ, RZ, R3, P0 ;  /* 0x000000ffff007224 */ /* 0x004fe200000e0603 */
[----:B------:R-:W-:-:S04]  /*d410*/  IADD3 R3, P1, R6, 0x80, RZ ;  /* 0x0000008006037810 */ /* 0x000fc80007f3e0ff */
[----:B------:R2:W-:Y:S04]  /*d420*/  STL [R1+0x58], R0 ;  /* 0x0000580001007387 */ /* 0x0005e80000100800 */
[----:B------:R3:W-:Y:S04]  /*d430*/  STL [R1+0x2c], R3 ;  /* 0x00002c0301007387 */ /* 0x0007e80000100800 */
[----:B--2---:R-:W2:Y:S01]  /*d440*/  S2R R0, SR_TID.X ;  /* 0x0000000000007919 */ /* 0x004ea20000002100 */
[----:B---3--:R-:W-:-:S05]  /*d450*/  IMAD.X R3, RZ, RZ, R5, P2 ;  /* 0x000000ffff037224 */ /* 0x008fca00010e0605 */
[----:B------:R3:W-:Y:S01]  /*d460*/  STL [R1+0x50], R3 ;  /* 0x0000500301007387 */ /* 0x0007e20000100800 */
[----:B--2---:R-:W-:-:S04]  /*d470*/  SHF.R.S32.HI R0, RZ, 0x1f, R0 ;  /* 0x0000001fff007819 */ /* 0x004fc80000011400 */
[----:B-1----:R-:W-:Y:S02]  /*d480*/  LEA.HI R0, R0, R2, RZ, 0x3 ;  /* 0x0000000200007211 */ /* 0x002fe400078f18ff */
[----:B------:R-:W-:Y:S02]  /*d490*/  IADD3 R2, P0, R6, 0xc0, RZ ;  /* 0x000000c006027810 */ /* 0x000fe40007f1e0ff */
[----:B------:R-:W-:Y:S01]  /*d4a0*/  SHF.R.S32.HI R0, RZ, 0x3, R0 ;  /* 0x00000003ff007819 */ /* 0x000fe20000011400 */
[----:B---3--:R-:W-:Y:S02]  /*d4b0*/  IMAD.X R3, RZ, RZ, R5, P1 ;  /* 0x000000ffff037224 */ /* 0x008fe400008e0605 */
[----:B------:R1:W-:Y:S01]  /*d4c0*/  STL [R1+0x18], R2 ;  /* 0x0000180201007387 */ /* 0x0003e20000100800 */
[----:B------:R-:W-:-:S05]  /*d4d0*/  IADD3 R0, -R0, 0x30, RZ ;  /* 0x0000003000007810 */ /* 0x000fca0007ffe1ff */
[----:B------:R2:W-:Y:S01]  /*d4e0*/  STL [R1+0xc], R0 ;  /* 0x00000c0001007387 */ /* 0x0005e20000100800 */
[----:B-1----:R-:W-:Y:S02]  /*d4f0*/  IMAD.MOV.U32 R2, RZ, RZ, R133 ;  /* 0x000000ffff027224 */ /* 0x002fe400078e0085 */
[----:B--2---:R-:W-:-:S05]  /*d500*/  IMAD.X R0, RZ, RZ, R5, P0 ;  /* 0x000000ffff007224 */ /* 0x004fca00000e0605 */
[----:B------:R1:W-:Y:S04]  /*d510*/  STL [R1+0x14], R0 ;  /* 0x0000140001007387 */ /* 0x0003e80000100800 */
[----:B------:R1:W-:Y:S02]  /*d520*/  STL [R1+0x1c], R3 ;  /* 0x00001c0301007387 */ /* 0x0003e40000100800 */
.L_x_375:
[----:B------:R-:W2:Y:S01]  /*d530*/  LDL.64 R132, [R1+0x48] ;  /* 0x0000480001847983 */ /* 0x000ea20000100a00 */
[----:B------:R-:W-:Y:S01]  /*d540*/  USHF.R.S32.HI UR5, URZ, 0x1f, UR8 ;  /* 0x0000001f3f057899 */ /* 0x000fe20008011408 */
[----:B------:R-:W-:Y:S01]  /*d550*/  IMAD.MOV.U32 R24, RZ, RZ, c[0x0][0x208] ;  /* 0x00008200ff187624 */ /* 0x000fe200078e00ff */
[----:B------:R-:W-:Y:S01]  /*d560*/  UIMAD UR4, UR10, UR8, URZ ;  /* 0x000000080a0472a4 */ /* 0x000fe2000f8e023f */
[----:B------:R-:W-:Y:S01]  /*d570*/  IMAD.MOV.U32 R27, RZ, RZ, c[0x0][0x20c] ;  /* 0x00008300ff1b7624 */ /* 0x000fe200078e00ff */
[----:B------:R-:W-:Y:S01]  /*d580*/  UIMAD.WIDE.U32 UR20, UR18, UR8, URZ ;  /* 0x00000008121472a5 */ /* 0x000fe2000f8e003f */
[----:B------:R-:W3:Y:S01]  /*d590*/  LDL.64 R18, [R1+0x40] ;  /* 0x0000400001127983 */ /* 0x000ee20000100a00 */
[----:B------:R-:W-:Y:S01]  /*d5a0*/  UIMAD UR4, UR5, UR18, UR4 ;  /* 0x00000012050472a4 */ /* 0x000fe2000f8e0204 */
[----:B------:R-:W-:Y:S04]  /*d5b0*/  DEPBAR.LE SB0, 0x0 ;  /* 0x000080000000791a */ /* 0x000fe80000000000 */
[----:B------:R-:W4:Y:S01]  /*d5c0*/  LDL R22, [R1+0x6c] ;  /* 0x00006c0001167983 */ /* 0x000f220000100800 */
[----:B------:R-:W-:Y:S02]  /*d5d0*/  UIADD3 UR4, UR21, UR4, URZ ;  /* 0x0000000415047290 */ /* 0x000fe4000fffe03f */
[----:B------:R-:W-:Y:S03]  /*d5e0*/  UISETP.GT.AND UP0, UPT, UR8, UR9, UPT ;  /* 0x000000090800728c */ /* 0x000fe6000bf04270 */
[----:B------:R-:W4:Y:S06]  /*d5f0*/  LDL R17, [R1+0x68] ;  /* 0x0000680001117983 */ /* 0x000f2c0000100800 */
[----:B------:R-:W4:Y:S06]  /*d600*/  LDL R26, [R1+0x64] ;  /* 0x00006400011a7983 */ /* 0x000f2c0000100800 */
[----:B------:R-:W4:Y:S06]  /*d610*/  LDL R25, [R1+0x5c] ;  /* 0x00005c0001197983 */ /* 0x000f2c0000100800 */
[----:B------:R-:W4:Y:S06]  /*d620*/  LDL R174, [R1+0x60] ;  /* 0x0000600001ae7983 */ /* 0x000f2c0000100800 */
[----:B------:R-:W4:Y:S06]  /*d630*/  LDL R173, [R1+0x58] ;  /* 0x0000580001ad7983 */ /* 0x000f2c0000100800 */
[----:B------:R-:W4:Y:S06]  /*d640*/  LDL R23, [R1+0x28] ;  /* 0x0000280001177983 */ /* 0x000f2c0000100800 */
[----:B-1----:R1:W-:Y:S06]  /*d650*/  STL.64 [R1+0x90], R30 ;  /* 0x0000901e01007387 */ /* 0x0023ec0000100a00 */
[----:B------:R1:W-:Y:S06]  /*d660*/  STL.64 [R1+0x88], R28 ;  /* 0x0000881c01007387 */ /* 0x0003ec0000100a00 */
[----:B------:R-:W4:Y:S06]  /*d670*/  LDL R172, [R1] ;  /* 0x0000000001ac7983 */ /* 0x000f2c0000100800 */
[----:B------:R-:W-:Y:S06]  /*d680*/  BAR.SYNC.DEFER_BLOCKING 0x0 ;  /* 0x0000000000007b1d */ /* 0x000fec0000010000 */
[----:B-----5:R-:W1:Y:S06]  /*d690*/  LDSM.16.M88.4 R8, [R135+0x10100] ;  /* 0x010100008708783b */ /* 0x020e6c0000000200 */
[----:B------:R-:W-:Y:S06]  /*d6a0*/  LDSM.16.M88.4 R168, [R242] ;  /* 0x00000000f2a8783b */ /* 0x000fec0000000200 */
[----:B------:R-:W-:Y:S01]  /*d6b0*/  LDSM.16.M88.4 R176, [R252] ;  /* 0x00000000fcb0783b */ /* 0x000fe20000000200 */
[----:B-12---:R-:W-:Y:S04]  /*d6c0*/  IADD3 R0, P1, R132, UR20, RZ ;  /* 0x0000001484007c10 */ /* 0x006fe8000ff3e0ff */
[----:B---3--:R-:W-:Y:S02]  /*d6d0*/  IADD3.X R4, R19, UR4, RZ, P1, !PT ;  /* 0x0000000413047c10 */ /* 0x008fe40008ffe4ff */
[----:B------:R-:W-:Y:S02]  /*d6e0*/  LEA R14, P1, R0, c[0x0][0x1f8], 0x1 ;  /* 0x00007e00000e7a11 */ /* 0x000fe400078208ff */
[----:B----4-:R-:W-:Y:S02]  /*d6f0*/  IADD3 R3, P0, R22, UR20, RZ ;  /* 0x0000001416037c10 */ /* 0x010fe4000ff1e0ff */
[----:B------:R-:W-:Y:S02]  /*d700*/  LEA.HI.X R15, R0, c[0x0][0x1fc], R4, 0x1, P1 ;  /* 0x00007f00000f7a11 */ /* 0x000fe400008f0c04 */
[----:B------:R-:W-:Y:S02]  /*d710*/  IADD3.X R5, R17, UR4, RZ, P0, !PT ;  /* 0x0000000411057c10 */ /* 0x000fe400087fe4ff */
[C---:B------:R-:W-:Y:S02]  /*d720*/  LEA R12, P0, R3.reuse, c[0x0][0x1f8], 0x1 ;  /* 0x00007e00030c7a11 */ /* 0x040fe400078008ff */
[----:B------:R-:W-:Y:S02]  /*d730*/  IADD3 R0, P1, R26, UR20, RZ ;  /* 0x000000141a007c10 */ /* 0x000fe4000ff3e0ff */
[----:B------:R-:W-:Y:S02]  /*d740*/  LEA.HI.X R13, R3, c[0x0][0x1fc], R5, 0x1, P0 ;  /* 0x00007f00030d7a11 */ /* 0x000fe400000f0c05 */
[----:B------:R-:W-:Y:S02]  /*d750*/  LEA R6, P0, R0, c[0x0][0x1f8], 0x1 ;  /* 0x00007e0000067a11 */ /* 0x000fe400078008ff */
[----:B------:R-:W-:Y:S02]  /*d760*/  IADD3.X R3, R174, UR4, RZ, P1, !PT ;  /* 0x00000004ae037c10 */ /* 0x000fe40008ffe4ff */
[----:B------:R-:W-:Y:S02]  /*d770*/  IADD3 R4, P1, R25, UR20, RZ ;  /* 0x0000001419047c10 */ /* 0x000fe4000ff3e0ff */
[----:B------:R-:W-:Y:S02]  /*d780*/  LEA.HI.X R7, R0, c[0x0][0x1fc], R3, 0x1, P0 ;  /* 0x00007f0000077a11 */ /* 0x000fe400000f0c03 */
[----:B------:R-:W-:Y:S02]  /*d790*/  IADD3.X R16, R173, UR4, RZ, P1, !PT ;  /* 0x00000004ad107c10 */ /* 0x000fe40008ffe4ff */
[----:B------:R-:W-:Y:S02]  /*d7a0*/  LEA R20, P2, R4, c[0x0][0x1f8], 0x1 ;  /* 0x00007e0004147a11 */ /* 0x000fe400078408ff */
[----:B------:R-:W-:Y:S02]  /*d7b0*/  @!P3 LEA R0, P0, R24, UR20, 0x5 ;  /* 0x000000141800bc11 */ /* 0x000fe4000f8028ff */
[----:B------:R-:W-:Y:S02]  /*d7c0*/  LEA.HI.X R21, R4, c[0x0][0x1fc], R16, 0x1, P2 ;  /* 0x00007f0004157a11 */ /* 0x000fe400010f0c10 */
[----:B------:R-:W-:Y:S02]  /*d7d0*/  @!P3 LEA.HI.X R3, R24, UR4, R27, 0x5, P0 ;  /* 0x000000041803bc11 */ /* 0x000fe400080f2c1b */
[C---:B------:R-:W-:Y:S02]  /*d7e0*/  @!P3 IADD3 R5, P1, R0.reuse, R132, RZ ;  /* 0x000000840005b210 */ /* 0x040fe40007f3e0ff */
[----:B------:R-:W-:Y:S02]  /*d7f0*/  @!P3 IADD3 R4, P0, R0, R22, RZ ;  /* 0x000000160004b210 */ /* 0x000fe40007f1e0ff */
[----:B------:R-:W-:Y:S01]  /*d800*/  LOP3.LUT P2, RZ, R23, 0x1, RZ, 0xc0, !PT ;  /* 0x0000000117ff7812 */ /* 0x000fe2000784c0ff */
[----:B------:R-:W-:Y:S01]  /*d810*/  @!P3 IMAD.X R23, R3, 0x1, R19, P1 ;  /* 0x000000010317b824 */ /* 0x000fe200008e0613 */
[----:B------:R-:W-:Y:S01]  /*d820*/  @!P3 LEA R22, P1, R5, c[0x0][0x1f8], 0x1 ;  /* 0x00007e000516ba11 */ /* 0x000fe200078208ff */
[----:B------:R-:W-:Y:S01]  /*d830*/  @!P3 IMAD.X R24, R3, 0x1, R17, P0 ;  /* 0x000000010318b824 */ /* 0x000fe200000e0611 */
[C---:B------:R-:W-:Y:S01]  /*d840*/  @!P3 LEA R132, P0, R4.reuse, c[0x0][0x1f8], 0x1 ;  /* 0x00007e000484ba11 */ /* 0x040fe200078008ff */
[----:B------:R-:W1:Y:S01]  /*d850*/  LDSM.16.M88.4 R16, [R135+0x10900] ;  /* 0x010900008710783b */ /* 0x000e620000000200 */
[----:B------:R-:W-:Y:S02]  /*d860*/  @!P3 LEA.HI.X R23, R5, c[0x0][0x1fc], R23, 0x1, P1 ;  /* 0x00007f000517ba11 */ /* 0x000fe400008f0c17 */
[----:B------:R-:W-:Y:S02]  /*d870*/  @!P3 LEA.HI.X R133, R4, c[0x0][0x1fc], R24, 0x1, P0 ;  /* 0x00007f000485ba11 */ /* 0x000fe400000f0c18 */
[C---:B------:R-:W-:Y:S02]  /*d880*/  @!P3 IADD3 R4, P1, R0.reuse, R26, RZ ;  /* 0x0000001a0004b210 */ /* 0x040fe40007f3e0ff */
[----:B------:R-:W-:Y:S02]  /*d890*/  @!P3 IADD3 R0, P0, R0, R25, RZ ;  /* 0x000000190000b210 */ /* 0x000fe40007f1e0ff */
[----:B------:R-:W2:Y:S01]  /*d8a0*/  LDSM.16.M88.4 R24, [R135+0x11100] ;  /* 0x011100008718783b */ /* 0x000ea20000000200 */
[C---:B------:R-:W-:Y:S01]  /*d8b0*/  @!P3 IMAD.X R5, R3.reuse, 0x1, R174, P1 ;  /* 0x000000010305b824 */ /* 0x040fe200008e06ae */
[----:B------:R-:W-:Y:S01]  /*d8c0*/  @!P3 LEA R30, P1, R4, c[0x0][0x1f8], 0x1 ;  /* 0x00007e00041eba11 */ /* 0x000fe200078208ff */
[----:B------:R-:W-:Y:S01]  /*d8d0*/  @!P3 IMAD.X R3, R3, 0x1, R173, P0 ;  /* 0x000000010303b824 */ /* 0x000fe200000e06ad */
[----:B------:R-:W-:Y:S02]  /*d8e0*/  @!P3 LEA R28, P0, R0, c[0x0][0x1f8], 0x1 ;  /* 0x00007e00001cba11 */ /* 0x000fe400078008ff */
[----:B------:R-:W3:Y:S01]  /*d8f0*/  LDSM.16.M88.4 R172, [R172] ;  /* 0x00000000acac783b */ /* 0x000ee20000000200 */
[----:B------:R-:W-:Y:S02]  /*d900*/  @!P3 LEA.HI.X R31, R4, c[0x0][0x1fc], R5, 0x1, P1 ;  /* 0x00007f00041fba11 */ /* 0x000fe400008f0c05 */
[----:B------:R-:W-:Y:S02]  /*d910*/  @!P3 LEA.HI.X R29, R0, c[0x0][0x1fc], R3, 0x1, P0 ;  /* 0x00007f00001dba11 */ /* 0x000fe400000f0c03 */
[----:B------:R-:W-:Y:S01]  /*d920*/  PLOP3.LUT P0, PT, PT, PT, UP0, 0x40, 0x0 ;  /* 0x000000000000781c */ /* 0x000fe20003f0e808 */
[----:B------:R-:W4:Y:S06]  /*d930*/  LDL R3, [R1+0x4] ;  /* 0x0000040001037983 */ /* 0x000f2c0000100800 */
[----:B------:R-:W-:Y:S01]  /*d940*/  @!PT LDS RZ, [RZ] ;  /* 0x00000000fffff984 */ /* 0x000fe20000000800 */
[----:B------:R-:W-:Y:S01]  /*d950*/  @!PT LDS RZ, [RZ] ;  /* 0x00000000fffff984 */ /* 0x000fe20000000800 */
[----:B------:R-:W-:Y:S01]  /*d960*/  @!PT LDS RZ, [RZ] ;  /* 0x00000000fffff984 */ /* 0x000fe20000000800 */
[----:B----4-:R1:W-:Y:S06]  /*d970*/  LDGSTS.E.BYPASS.LTC128B.128 [R3+0x100], [R14.64], !P6 ;  /* 0x001000000e037fae */ /* 0x0103ec000f101d50 */
[----:B------:R1:W-:Y:S06]  /*d980*/  LDGSTS.E.BYPASS.LTC128B.128 [R3+0x1900], [R12.64], !P2 ;  /* 0x019000000c037fae */ /* 0x0003ec000d101d50 */
[----:B------:R4:W-:Y:S06]  /*d990*/  LDGSTS.E.BYPASS.LTC128B.128 [R3+0x3100], [R6.64], !P5 ;  /* 0x0310000006037fae */ /* 0x0009ec000e901d50 */
[----:B------:R2:W-:Y:S06]  /*d9a0*/  LDGSTS.E.BYPASS.LTC128B.128 [R3+0x4900], [R20.64], !P4 ;  /* 0x0490000014037fae */ /* 0x0005ec000e101d50 */
[----:B------:R2:W-:Y:S06]  /*d9b0*/  @!P3 LDGSTS.E.BYPASS.LTC128B.128 [R3+0x1100], [R22.64], !P6 ;  /* 0x011000001603bfae */ /* 0x0005ec000f101d50 */
[----:B------:R2:W-:Y:S06]  /*d9c0*/  @!P3 LDGSTS.E.BYPASS.LTC128B.128 [R3+0x2900], [R132.64], !P2 ;  /* 0x029000008403bfae */ /* 0x0005ec000d101d50 */
[----:B------:R2:W-:Y:S01]  /*d9d0*/  @!P3 LDGSTS.E.BYPASS.LTC128B.128 [R3+0x4100], [R30.64], !P5 ;  /* 0x041000001e03bfae */ /* 0x0005e2000e901d50 */
[C---:B----4-:R-:W-:Y:S05]  /*d9e0*/  HMMA.16816.F32.BF16 R4, R160.reuse, R8, RZ ;  /* 0x00000008a004723c */ /* 0x050fea00000418ff */
[----:B------:R4:W-:Y:S03]  /*d9f0*/  @!P3 LDGSTS.E.BYPASS.LTC128B.128 [R3+0x5900], [R28.64], !P4 ;  /* 0x059000001c03bfae */ /* 0x0009e6000e101d50 */
[C---:B------:R-:W-:Y:S03]  /*da00*/  HMMA.16816.F32.BF16 R8, R160.reuse, R10, RZ ;  /* 0x0000000aa008723c */ /* 0x040fe600000418ff */
[----:B------:R-:W0:Y:S05]  /*da10*/  LDGDEPBAR ;  /* 0x00000000000079af */ /* 0x000e2a0000000000 */
[C---:B-1----:R-:W-:Y:S08]  /*da20*/  HMMA.16816.F32.BF16 R12, R160.reuse, R16, RZ ;  /* 0x00000010a00c723c */ /* 0x042ff000000418ff */
[C---:B------:R-:W-:Y:S01]  /*da30*/  HMMA.16816.F32.BF16 R16, R160.reuse, R18, RZ ;  /* 0x00000012a010723c */ /* 0x040fe200000418ff */
[----:B--2---:R1:W5:Y:S06]  /*da40*/  LDL.LU.64 R30, [R1+0x90] ;  /* 0x00009000011e7983 */ /* 0x00436c0000300a00 */
[----:B----4-:R1:W5:Y:S01]  /*da50*/  LDL.LU.64 R28, [R1+0x88] ;  /* 0x00008800011c7983 */ /* 0x0103620000300a00 */
[C---:B------:R-:W-:Y:S08]  /*da60*/  HMMA.16816.F32.BF16 R20, R160.reuse, R24, RZ ;  /* 0x00000018a014723c */ /* 0x040ff000000418ff */
[----:B------:R-:W-:Y:S08]  /*da70*/  HMMA.16816.F32.BF16 R24, R160, R26, RZ ;  /* 0x0000001aa018723c */ /* 0x000ff000000418ff */
[C---:B------:R-:W-:Y:S08]  /*da80*/  HMMA.16816.F32.BF16 R4, R164.reuse, R168, R4 ;  /* 0x000000a8a404723c */ /* 0x040ff00000041804 */
[C---:B------:R-:W-:Y:S01]  /*da90*/  HMMA.16816.F32.BF16 R8, R164.reuse, R170, R8 ;  /* 0x000000aaa408723c */ /* 0x040fe20000041808 */
[----:B------:R-:W2:Y:S07]  /*daa0*/  LDSM.16.M88.4 R168, [R241+0x10100] ;  /* 0x01010000f1a8783b */ /* 0x000eae0000000200 */
[C---:B---3--:R-:W-:Y:S08]  /*dab0*/  HMMA.16816.F32.BF16 R12, R164.reuse, R172, R12 ;  /* 0x000000aca40c723c */ /* 0x048ff0000004180c */
[C---:B------:R-:W-:Y:S01]  /*dac0*/  HMMA.16816.F32.BF16 R16, R164.reuse, R174, R16 ;  /* 0x000000aea410723c */ /* 0x040fe20000041810 */
[----:B------:R-:W3:Y:S07]  /*dad0*/  LDSM.16.M88.4 R172, [R241+0x10900] ;  /* 0x01090000f1ac783b */ /* 0x000eee0000000200 */
[C---:B------:R-:W-:Y:S08]  /*dae0*/  HMMA.16816.F32.BF16 R20, R164.reuse, R176, R20 ;  /* 0x000000b0a414723c */ /* 0x040ff00000041814 */
[----:B------:R-:W-:Y:S01]  /*daf0*/  HMMA.16816.F32.BF16 R24, R164, R178, R24 ;  /* 0x000000b2a418723c */ /* 0x000fe20000041818 */
[----:B------:R-:W4:Y:S07]  /*db00*/  LDSM.16.M88.4 R176, [R241+0x11100] ;  /* 0x01110000f1b0783b */ /* 0x000f2e0000000200 */
[C---:B--2---:R-:W-:Y:S08]  /*db10*/  HMMA.16816.F32.BF16 R4, R180.reuse, R168, R4 ;  /* 0x000000a8b404723c */ /* 0x044ff00000041804 */
[C---:B------:R-:W-:Y:S01]  /*db20*/  HMMA.16816.F32.BF16 R8, R180.reuse, R170, R8 ;  /* 0x000000aab408723c */ /* 0x040fe20000041808 */
[----:B------:R-:W2:Y:S07]  /*db30*/  LDSM.16.M88.4 R168, [R238] ;  /* 0x00000000eea8783b */ /* 0x000eae0000000200 */
[C---:B---3--:R-:W-:Y:S08]  /*db40*/  HMMA.16816.F32.BF16 R12, R180.reuse, R172, R12 ;  /* 0x000000acb40c723c */ /* 0x048ff0000004180c */
[C---:B------:R-:W-:Y:S01]  /*db50*/  HMMA.16816.F32.BF16 R16, R180.reuse, R174, R16 ;  /* 0x000000aeb410723c */ /* 0x040fe20000041810 */
[----:B------:R-:W3:Y:S07]  /*db60*/  LDSM.16.M88.4 R172, [R238+0x800] ;  /* 0x00080000eeac783b */ /* 0x000eee0000000200 */
[C---:B----4-:R-:W-:Y:S08]  /*db70*/  HMMA.16816.F32.BF16 R20, R180.reuse, R176, R20 ;  /* 0x000000b0b414723c */ /* 0x050ff00000041814 */
[----:B------:R-:W-:Y:S01]  /*db80*/  HMMA.16816.F32.BF16 R24, R180, R178, R24 ;  /* 0x000000b2b418723c */ /* 0x000fe20000041818 */
[----:B------:R-:W4:Y:S07]  /*db90*/  LDSM.16.M88.4 R176, [R238+0x1000] ;  /* 0x00100000eeb0783b */ /* 0x000f2e0000000200 */
[C---:B--2---:R-:W-:Y:S08]  /*dba0*/  HMMA.16816.F32.BF16 R4, R184.reuse, R168, R4 ;  /* 0x000000a8b804723c */ /* 0x044ff00000041804 */
[C---:B------:R-:W-:Y:S01]  /*dbb0*/  HMMA.16816.F32.BF16 R8, R184.reuse, R170, R8 ;  /* 0x000000aab808723c */ /* 0x040fe20000041808 */
[----:B------:R-:W2:Y:S07]  /*dbc0*/  LDSM.16.M88.4 R168, [R135+0x11900] ;  /* 0x0119000087a8783b */ /* 0x000eae0000000200 */
        /* <DEDUP_REMOVED lines=8> */
[----:B------:R-:W2:Y:S07]  /*dc50*/  LDSM.16.M88.4 R168, [R251] ;  /* 0x00000000fba8783b */ /* 0x000eae0000000200 */
[C---:B---3--:R-:W-:Y:S08]  /*dc60*/  HMMA.16816.F32.BF16 R12, R188.reuse, R172, R12 ;  /* 0x000000acbc0c723c */ /* 0x048ff0000004180c */
[C---:B------:R-:W-:Y:S01]  /*dc70*/  HMMA.16816.F32.BF16 R16, R188.reuse, R174, R16 ;  /* 0x000000aebc10723c */ /* 0x040fe20000041810 */
[----:B------:R-:W3:Y:S07]  /*dc80*/  LDSM.16.M88.4 R172, [R250] ;  /* 0x00000000faac783b */ /* 0x000eee0000000200 */
[C---:B----4-:R-:W-:Y:S08]  /*dc90*/  HMMA.16816.F32.BF16 R20, R188.reuse, R176, R20 ;  /* 0x000000b0bc14723c */ /* 0x050ff00000041814 */
[----:B------:R-:W-:Y:S01]  /*dca0*/  HMMA.16816.F32.BF16 R24, R188, R178, R24 ;  /* 0x000000b2bc18723c */ /* 0x000fe20000041818 */
[----:B------:R-:W4:Y:S07]  /*dcb0*/  LDSM.16.M88.4 R176, [R249] ;  /* 0x00000000f9b0783b */ /* 0x000f2e0000000200 */
        /* <DEDUP_REMOVED lines=88> */
[----:B------:R-:W-:Y:S08]  /*e240*/  HMMA.16816.F32.BF16 R24, R228, R178, R24 ;  /* 0x000000b2e418723c */ /* 0x000ff00000041818 */
[C---:B--2---:R-:W-:Y:S08]  /*e250*/  HMMA.16816.F32.BF16 R4, R232.reuse, R168, R4 ;  /* 0x000000a8e804723c */ /* 0x044ff00000041804 */
[C---:B------:R-:W-:Y:S08]  /*e260*/  HMMA.16816.F32.BF16 R8, R232.reuse, R170, R8 ;  /* 0x000000aae808723c */ /* 0x040ff00000041808 */
[C---:B---3--:R-:W-:Y:S08]  /*e270*/  HMMA.16816.F32.BF16 R12, R232.reuse, R172, R12 ;  /* 0x000000ace80c723c */ /* 0x048ff0000004180c */
[----:B------:R-:W-:Y:S01]  /*e280*/  FMUL.FTZ R4, R4, c[0x0][0x320] ;  /* 0x0000c80004047a20 */ /* 0x000fe20000410000 */
[C---:B------:R-:W-:Y:S03]  /*e290*/  HMMA.16816.F32.BF16 R16, R232.reuse, R174, R16 ;  /* 0x000000aee810723c */ /* 0x040fe60000041810 */
[----:B------:R-:W2:Y:S01]  /*e2a0*/  MUFU.TANH R171, R4 ;  /* 0x0000000400ab7308 */ /* 0x000ea20000002400 */
[----:B------:R-:W-:Y:S02]  /*e2b0*/  FMUL.FTZ R5, R5, c[0x0][0x320] ;  /* 0x0000c80005057a20 */ /* 0x000fe40000410000 */
[----:B------:R-:W-:Y:S02]  /*e2c0*/  FMUL.FTZ R6, R6, c[0x0][0x320] ;  /* 0x0000c80006067a20 */ /* 0x000fe40000410000 */
[----:B------:R-:W-:Y:S04]  /*e2d0*/  FMUL.FTZ R7, R7, c[0x0][0x320] ;  /* 0x0000c80007077a20 */ /* 0x000fe80000410000 */
[----:B------:R-:W-:Y:S01]  /*e2e0*/  FMUL.FTZ R9, R9, c[0x0][0x320] ;  /* 0x0000c80009097a20 */ /* 0x000fe20000410000 */
[----:B------:R-:W3:Y:S01]  /*e2f0*/  MUFU.TANH R170, R5 ;  /* 0x0000000500aa7308 */ /* 0x000ee20000002400 */
[----:B------:R-:W-:Y:S02]  /*e300*/  FMUL.FTZ R11, R11, c[0x0][0x320] ;  /* 0x0000c8000b0b7a20 */ /* 0x000fe40000410000 */
[----:B------:R-:W-:Y:S02]  /*e310*/  FMUL.FTZ R12, R12, c[0x0][0x320] ;  /* 0x0000c8000c0c7a20 */ /* 0x000fe40000410000 */
[----:B------:R-:W-:Y:S02]  /*e320*/  FMUL.FTZ R13, R13, c[0x0][0x320] ;  /* 0x0000c8000d0d7a20 */ /* 0x000fe40000410000 */
[----:B------:R-:W-:Y:S02]  /*e330*/  FMUL.FTZ R14, R14, c[0x0][0x320] ;  /* 0x0000c8000e0e7a20 */ /* 0x000fe40000410000 */
[----:B------:R-:W-:Y:S01]  /*e340*/  FMUL.FTZ R8, R8, c[0x0][0x320] ;  /* 0x0000c80008087a20 */ /* 0x000fe20000410000 */
[----:B------:R-:W4:Y:S01]  /*e350*/  MUFU.TANH R179, R6 ;  /* 0x0000000600b37308 */ /* 0x000f220000002400 */
[----:B------:R-:W-:Y:S02]  /*e360*/  FMUL.FTZ R10, R10, c[0x0][0x320] ;  /* 0x0000c8000a0a7a20 */ /* 0x000fe40000410000 */
[----:B------:R-:W-:Y:S02]  /*e370*/  FMUL.FTZ R15, R15, c[0x0][0x320] ;  /* 0x0000c8000f0f7a20 */ /* 0x000fe40000410000 */
[----:B------:R-:W-:Y:S02]  /*e380*/  FMUL.FTZ R18, R18, c[0x0][0x320] ;  /* 0x0000c80012127a20 */ /* 0x000fe40000410000 */
[----:B------:R-:W-:Y:S03]  /*e390*/  FMUL.FTZ R19, R19, c[0x0][0x320] ;  /* 0x0000c80013137a20 */ /* 0x000fe60000410000 */
[----:B------:R1:W1:Y:S10]  /*e3a0*/  MUFU.TANH R178, R7 ;  /* 0x0000000700b27308 */ /* 0x0002740000002400 */
[----:B------:R-:W2:Y:S10]  /*e3b0*/  MUFU.TANH R168, R9 ;  /* 0x0000000900a87308 */ /* 0x000eb40000002400 */
[----:B------:R-:W2:Y:S01]  /*e3c0*/  MUFU.TANH R176, R11 ;  /* 0x0000000b00b07308 */ /* 0x000ea20000002400 */
[----:B-1----:R-:W1:Y:S01]  /*e3d0*/  LDSM.16.M88.4 R4, [R238+0x5800] ;  /* 0x00580000ee04783b */ /* 0x002e620000000200 */
[----:B------:R-:W-:Y:S08]  /*e3e0*/  DEPBAR.LE SB0, 0x0 ;  /* 0x000080000000791a */ /* 0x000ff00000000000 */
[----:B------:R-:W1:Y:S01]  /*e3f0*/  MUFU.TANH R133, R12 ;  /* 0x0000000c00857308 */ /* 0x000e620000002400 */
[----:B------:R-:W-:Y:S09]  /*e400*/  BAR.SYNC.DEFER_BLOCKING 0x0 ;  /* 0x0000000000007b1d */ /* 0x000ff20000010000 */
[----:B------:R1:W1:Y:S10]  /*e410*/  MUFU.TANH R132, R13 ;  /* 0x0000000d00847308 */ /* 0x0002740000002400 */
[----:B------:R2:W2:Y:S10]  /*e420*/  MUFU.TANH R175, R14 ;  /* 0x0000000e00af7308 */ /* 0x0004b40000002400 */
[----:B------:R3:W3:Y:S01]  /*e430*/  MUFU.TANH R169, R8 ;  /* 0x0000000800a97308 */ /* 0x0006e20000002400 */
[C---:B-1----:R-:W-:Y:S05]  /*e440*/  HMMA.16816.F32.BF16 R20, R232.reuse, R4, R20 ;  /* 0x00000004e814723c */ /* 0x042fea0000041814 */
[----:B------:R-:W-:Y:S04]  /*e450*/  FMUL.FTZ R13, R17, c[0x0][0x320] ;  /* 0x0000c800110d7a20 */ /* 0x000fe80000410000 */
[----:B------:R1:W1:Y:S01]  /*e460*/  MUFU.TANH R177, R10 ;  /* 0x0000000a00b17308 */ /* 0x0002620000002400 */
[----:B------:R-:W-:Y:S03]  /*e470*/  HMMA.16816.F32.BF16 R24, R232, R6, R24 ;  /* 0x00000006e818723c */ /* 0x000fe60000041818 */
[----:B--2---:R-:W-:Y:S06]  /*e480*/  FMUL.FTZ R14, R16, c[0x0][0x320] ;  /* 0x0000c800100e7a20 */ /* 0x004fec0000410000 */
[----:B------:R2:W1:Y:S05]  /*e490*/  MUFU.TANH R174, R15 ;  /* 0x0000000f00ae7308 */ /* 0x00046a0000002400 */
[----:B------:R-:W-:Y:S05]  /*e4a0*/  FMUL.FTZ R12, R20, c[0x0][0x320] ;  /* 0x0000c800140c7a20 */ /* 0x000fea0000410000 */
[----:B------:R-:W1:Y:S01]  /*e4b0*/  MUFU.TANH R14, R14 ;  /* 0x0000000e000e7308 */ /* 0x000e620000002400 */
[----:B------:R-:W-:Y:S02]  /*e4c0*/  FMUL.FTZ R11, R21, c[0x0][0x320] ;  /* 0x0000c800150b7a20 */ /* 0x000fe40000410000 */
[----:B------:R-:W-:Y:S02]  /*e4d0*/  FMUL.FTZ R22, R22, c[0x0][0x320] ;  /* 0x0000c80016167a20 */ /* 0x000fe40000410000 */
[----:B------:R-:W-:Y:S02]  /*e4e0*/  FMUL.FTZ R21, R23, c[0x0][0x320] ;  /* 0x0000c80017157a20 */ /* 0x000fe40000410000 */
[----:B------:R-:W-:Y:S02]  /*e4f0*/  FMUL.FTZ R9, R24, c[0x0][0x320] ;  /* 0x0000c80018097a20 */ /* 0x000fe40000410000 */
[----:B------:R-:W-:Y:S01]  /*e500*/  FMUL.FTZ R20, R25, c[0x0][0x320] ;  /* 0x0000c80019147a20 */ /* 0x000fe20000410000 */
[----:B------:R-:W1:Y:S01]  /*e510*/  MUFU.TANH R13, R13 ;  /* 0x0000000d000d7308 */ /* 0x000e620000002400 */
[----:B------:R-:W-:Y:S02]  /*e520*/  FMUL.FTZ R24, R26, c[0x0][0x320] ;  /* 0x0000c8001a187a20 */ /* 0x000fe40000410000 */
[----:B------:R-:W-:Y:S07]  /*e530*/  FMUL.FTZ R23, R27, c[0x0][0x320] ;  /* 0x0000c8001b177a20 */ /* 0x000fee0000410000 */
[----:B------:R2:W1:Y:S10]  /*e540*/  MUFU.TANH R173, R18 ;  /* 0x0000001200ad7308 */ /* 0x0004740000002400 */
        /* <DEDUP_REMOVED lines=10> */
[----:B--234-:R-:W2:Y:S01]  /*e5f0*/  LDL R25, [R1+0xc] ;  /* 0x00000c0001197983 */ /* 0x01cea20000100800 */
[----:B------:R-:W-:Y:S02]  /*e600*/  ULDC.64 UR4, c[0x0][0x1e0] ;  /* 0x0000780000047ab9 */ /* 0x000fe40000000a00 */
[----:B------:R-:W-:Y:S01]  /*e610*/  UIADD3 UR20, UR8, -0x1, URZ ;  /* 0xffffffff08147890 */ /* 0x000fe2000fffe03f */
[----:B------:R-:W3:Y:S03]  /*e620*/  LDL.64 R26, [R1+0x38] ;  /* 0x00003800011a7983 */ /* 0x000ee60000100a00 */
[----:B------:R-:W-:Y:S01]  /*e630*/  USHF.R.S32.HI UR11, URZ, 0x1f, UR20 ;  /* 0x0000001f3f0b7899 */ /* 0x000fe20008011414 */
[----:B------:R-:W4:Y:S01]  /*e640*/  LDL.64 R6, [R1+0x30] ;  /* 0x0000300001067983 */ /* 0x000f220000100a00 */
[----:B------:R-:W-:Y:S02]  /*e650*/  UIMAD.WIDE.U32 UR22, UR20, UR4, URZ ;  /* 0x00000004141672a5 */ /* 0x000fe4000f8e003f */
[----:B------:R-:W-:Y:S01]  /*e660*/  UIMAD UR11, UR11, UR4, URZ ;  /* 0x000000040b0b72a4 */ /* 0x000fe2000f8e023f */
[----:B------:R-:W3:Y:S03]  /*e670*/  LDL R8, [R1+0x4] ;  /* 0x0000040001087983 */ /* 0x000ee60000100800 */
[----:B------:R-:W-:Y:S01]  /*e680*/  UIMAD UR11, UR20, UR5, UR11 ;  /* 0x00000005140b72a4 */ /* 0x000fe2000f8e020b */
[----:B------:R-:W4:Y:S03]  /*e690*/  LDL R19, [R1+0x54] ;  /* 0x0000540001137983 */ /* 0x000f260000100800 */
[----:B------:R-:W-:Y:S01]  /*e6a0*/  UIADD3 UR11, UR23, UR11, URZ ;  /* 0x0000000b170b7290 */ /* 0x000fe2000fffe03f */
[----:B------:R-:W4:Y:S01]  /*e6b0*/  LDL R18, [R1+0x50] ;  /* 0x0000500001127983 */ /* 0x000f220000100800 */
[----:B------:R-:W-:Y:S02]  /*e6c0*/  UIMAD.WIDE.U32 UR22, UR22, 0x30, URZ ;  /* 0x00000030161678a5 */ /* 0x000fe4000f8e003f */
[----:B------:R-:W-:Y:S01]  /*e6d0*/  UIMAD UR4, UR11, 0x30, URZ ;  /* 0x000000300b0478a4 */ /* 0x000fe2000f8e023f */
[----:B------:R-:W4:Y:S03]  /*e6e0*/  LDL R17, [R1+0x2c] ;  /* 0x00002c0001117983 */ /* 0x000f260000100800 */
[----:B------:R-:W-:Y:S01]  /*e6f0*/  UIADD3 UR4, UR23, UR4, URZ ;  /* 0x0000000417047290 */ /* 0x000fe2000fffe03f */
[----:B------:R-:W4:Y:S04]  /*e700*/  LDL R16, [R1+0x1c] ;  /* 0x00001c0001107983 */ /* 0x000f280000100800 */
[----:B------:R-:W4:Y:S04]  /*e710*/  LDL R15, [R1+0x18] ;  /* 0x00001800010f7983 */ /* 0x000f280000100800 */
[----:B-1----:R-:W4:Y:S01]  /*e720*/  LDL R10, [R1+0x14] ;  /* 0x00001400010a7983 */ /* 0x002f220000100800 */
[----:B--2---:R-:W-:Y:S11]  /*e730*/  ISETP.GE.AND P0, PT, R25, 0x1, PT ;  /* 0x000000011900780c */ /* 0x004ff60003f06270 */
[----:B------:R-:W-:Y:S02]  /*e740*/  @!UPT UIADD3 URZ, URZ, URZ, URZ ;  /* 0x0000003f3f3ff290 */ /* 0x000fe4000fffe03f */
[----:B---3--:R-:W-:Y:S04]  /*e750*/  @P0 IADD3 R0, P1, R26, UR22, RZ ;  /* 0x000000161a000c10 */ /* 0x008fe8000ff3e0ff */
[----:B----4-:R-:W-:Y:S02]  /*e760*/  @P0 IADD3.X R3, R7, UR4, RZ, P1, !PT ;  /* 0x0000000407030c10 */ /* 0x010fe40008ffe4ff */
[C---:B------:R-:W-:Y:S04]  /*e770*/  @P0 LEA R4, P1, R0.reuse, c[0x0][0x1c8], 0x1 ;  /* 0x0000720000040a11 */ /* 0x040fe800078208ff */
[----:B------:R-:W-:Y:S02]  /*e780*/  @P0 LEA.HI.X R5, R0, c[0x0][0x1cc], R3, 0x1, P1 ;  /* 0x0000730000050a11 */ /* 0x000fe400008f0c03 */
[----:B------:R-:W-:Y:S03]  /*e790*/  @P0 IADD3 R0, P1, R19, UR22, RZ ;  /* 0x0000001613000c10 */ /* 0x000fe6000ff3e0ff */
[----:B------:R-:W-:Y:S01]  /*e7a0*/  @!PT LDS RZ, [RZ] ;  /* 0x00000000fffff984 */ /* 0x000fe20000000800 */
[----:B------:R-:W-:Y:S01]  /*e7b0*/  @!PT LDS RZ, [RZ] ;  /* 0x00000000fffff984 */ /* 0x000fe20000000800 */
[----:B------:R-:W-:Y:S01]  /*e7c0*/  @!PT LDS RZ, [RZ] ;  /* 0x00000000fffff984 */ /* 0x000fe20000000800 */
        /* <DEDUP_REMOVED lines=14> */
[----:B------:R1:W-:Y:S01]  /*e8b0*/  @P0 LDGSTS.E.BYPASS.LTC128B.128 [R8+0x14900], [R4.64], !P4 ;  /* 0x1490000004080fae */ /* 0x0003e2000e101d50 */
[----:B------:R-:W-:Y:S11]  /*e8c0*/  ISETP.GE.AND P0, PT, R25, 0x21, PT ;  /* 0x000000211900780c */ /* 0x000ff60003f06270 */
[----:B------:R-:W-:Y:S02]  /*e8d0*/  @!UPT UIADD3 URZ, URZ, URZ, URZ ;  /* 0x0000003f3f3ff290 */ /* 0x000fe4000fffe03f */
[----:B------:R-:W-:Y:S05]  /*e8e0*/  VOTEU.ANY UP0, P0 ;  /* 0x00000000003f7886 */ /* 0x000fea0000000100 */
[----:B------:R-:W-:Y:S04]  /*e8f0*/  @UP0 UIADD3 UR22, UP1, UR15, UR22, URZ ;  /* 0x000000160f160290 */ /* 0x000fe8000ff3e03f */
[----:B------:R-:W-:Y:S02]  /*e900*/  @UP0 UIADD3.X UR4, UR6, UR4, URZ, UP1, !UPT ;  /* 0x0000000406040290 */ /* 0x000fe40008ffe43f */
        /* <DEDUP_REMOVED lines=20> */
.L_x_366:
[----:B-1234-:R-:W2:Y:S01]  /*ea50*/  LDL R4, [R1+0x84] ;  /* 0x0000840001047983 */ /* 0x01eea20000100800 */
[----:B------:R-:W-:Y:S02]  /*ea60*/  UISETP.NE.AND UP1, UPT, UR14, URZ, UPT ;  /* 0x0000003f0e00728c */ /* 0x000fe4000bf25270 */
[----:B------:R-:W-:Y:S01]  /*ea70*/  UIMAD UR4, UR8, -0x30, URZ ;  /* 0xffffffd0080478a4 */ /* 0x000fe2000f8e023f */
[----:B------:R-:W3:Y:S01]  /*ea80*/  LDL R3, [R1+0x7c] ;  /* 0x00007c0001037983 */ /* 0x000ee20000100800 */
[----:B------:R-:W-:Y:S02]  /*ea90*/  UISETP.NE.AND UP0, UPT, UR13, URZ, UPT ;  /* 0x0000003f0d00728c */ /* 0x000fe4000bf05270 */
[----:B------:R-:W-:Y:S01]  /*eaa0*/  PLOP3.LUT P1, PT, PT, PT, UP1, 0x80, 0x0 ;  /* 0x000000000000781c */ /* 0x000fe20003f2f018 */
[----:B------:R-:W0:Y:S01]  /*eab0*/  LDGDEPBAR ;  /* 0x00000000000079af */ /* 0x000e220000000000 */
[----:B------:R-:W-:Y:S02]  /*eac0*/  PLOP3.LUT P0, PT, PT, PT, UP1, 0x80, 0x0 ;  /* 0x000000000000781c */ /* 0x000fe40003f0f018 */
[C---:B---3--:R-:W-:Y:S09]  /*ead0*/  IADD3 R10, -R3.reuse, UR4, RZ ;  /* 0x00000004030a7c10 */ /* 0x048ff2000fffe1ff */
[----:B--2---:R-:W-:Y:S04]  /*eae0*/  @P1 IMAD.HI.U32 R0, R4, c[0x0][0x2c8], RZ ;  /* 0x0000b20004001a27 */ /* 0x004fe800078e00ff */
[----:B------:R-:W-:Y:S01]  /*eaf0*/  IMAD.MOV.U32 R5, RZ, RZ, R4 ;  /* 0x000000ffff057224 */ /* 0x000fe200078e0004 */
[----:B------:R-:W-:Y:S01]  /*eb00*/  @P0 SHF.R.U32.HI R5, RZ, c[0x0][0x2cc], R0 ;  /* 0x0000b300ff050a19 */ /* 0x000fe20000011600 */
[----:B------:R-:W-:Y:S01]  /*eb10*/  IMAD.U32 R0, RZ, RZ, UR4 ;  /* 0x00000004ff007e24 */ /* 0x000fe2000f8e00ff */
[----:B------:R-:W-:Y:S03]  /*eb20*/  PLOP3.LUT P0, PT, PT, PT, UP0, 0x40, 0x0 ;  /* 0x000000000000781c */ /* 0x000fe60003f0e808 */
[----:B------:R-:W1:Y:S01]  /*eb30*/  SHFL.IDX PT, R4, R5, RZ, 0x1c1f ;  /* 0x001c1fff05047589 */ /* 0x000e6200000e0000 */
[----:B------:R-:W-:Y:S04]  /*eb40*/  IADD3 R0, -R3, 0x1, R0 ;  /* 0x0000000103007810 */ /* 0x000fe80007ffe100 */
[----:B------:R-:W-:Y:S04]  /*eb50*/  IADD3 R0, R0, c[0x0][0x1d0], RZ ;  /* 0x0000740000007a10 */ /* 0x000fe80007ffe0ff */
[----:B------:R-:W-:Y:S04]  /*eb60*/  IADD3 R0, R0, -c[0x0][0x168], RZ ;  /* 0x80005a0000007a10 */ /* 0x000fe80007ffe0ff */
[C---:B------:R-:W-:Y:S02]  /*eb70*/  IADD3 R7, R0.reuse, c[0x0][0x328], RZ ;  /* 0x0000ca0000077a10 */ /* 0x040fe40007ffe0ff */
[----:B------:R-:W-:Y:S03]  /*eb80*/  IADD3 R6, R0, UR7, RZ ;  /* 0x0000000700067c10 */ /* 0x000fe6000fffe0ff */
[--C-:B-1----:R-:W-:Y:S02]  /*eb90*/  IMAD.IADD R3, R7, 0x1, R4.reuse ;  /* 0x0000000107037824 */ /* 0x102fe400078e0204 */
        /* <DEDUP_REMOVED lines=16> */
.L_x_369:
[----:B------:R-:W-:Y:S04]  /*eca0*/  MOV R8, c[0x0][0x32c] ;  /* 0x0000cb0000087a02 */ /* 0x000fe80000000f00 */
[----:B------:R-:W-:Y:S11]  /*ecb0*/  ISETP.NE.AND P0, PT, R8, 0x1, PT ;  /* 0x000000010800780c */ /* 0x000ff60003f05270 */
[----:B------:R-:W-:Y:S02]  /*ecc0*/  @!UPT UIADD3 URZ, URZ, URZ, URZ ;  /* 0x0000003f3f3ff290 */ /* 0x000fe4000fffe03f */
[----:B------:R-:W-:Y:S05]  /*ecd0*/  @P0 IMAD.HI.U32 R8, R4, c[0x0][0x330], RZ ;  /* 0x0000cc0004080a27 */ /* 0x000fea00078e00ff */
[----:B------:R-:W-:Y:S02]  /*ece0*/  @P0 SHF.R.U32.HI R4, RZ, c[0x0][0x334], R8 ;  /* 0x0000cd00ff040a19 */ /* 0x000fe40000011608 */
.L_x_370:
[----:B------:R-:W-:Y:S05]  /*ecf0*/  BSYNC B0 ;  /* 0x0000000000007941 */ /* 0x000fea0003800000 */
.L_x_368:
[----:B------:R-:W-:Y:S05]  /*ed00*/  IMAD R4, R4, c[0x0][0x32c], R10 ;  /* 0x0000cb0004047a24 */ /* 0x000fea00078e020a */
[----:B------:R-:W-:Y:S02]  /*ed10*/  IMNMX R0, R0, R4, !PT ;  /* 0x0000000400007217 */ /* 0x000fe40007800200 */
[----:B------:R-:W-:Y:S04]  /*ed20*/  IADD3 R4, R4, c[0x0][0x32c], RZ ;  /* 0x0000cb0004047a10 */ /* 0x000fe80007ffe0ff */
[----:B------:R-:W-:Y:S02]  /*ed30*/  IMNMX R3, R3, R4, PT ;  /* 0x0000000403037217 */ /* 0x000fe40003800200 */
.L_x_367:
        /* <DEDUP_REMOVED lines=87> */
.L_x_373:
[----:B------:R-:W-:Y:S04]  /*f2b0*/  MOV R5, c[0x0][0x32c] ;  /* 0x0000cb0000057a02 */ /* 0x000fe80000000f00 */
[----:B------:R-:W-:Y:S11]  /*f2c0*/  ISETP.NE.AND P0, PT, R5, 0x1, PT ;  /* 0x000000010500780c */ /* 0x000ff60003f05270 */
[----:B------:R-:W-:Y:S02]  /*f2d0*/  @!UPT UIADD3 URZ, URZ, URZ, URZ ;  /* 0x0000003f3f3ff290 */ /* 0x000fe4000fffe03f */
[----:B------:R-:W-:Y:S05]  /*f2e0*/  @P0 IMAD.HI.U32 R5, R0, c[0x0][0x330], RZ ;  /* 0x0000cc0000050a27 */ /* 0x000fea00078e00ff */
[----:B------:R-:W-:Y:S02]  /*f2f0*/  @P0 SHF.R.U32.HI R0, RZ, c[0x0][0x334], R5 ;  /* 0x0000cd00ff000a19 */ /* 0x000fe40000011605 */
.L_x_374:
[----:B------:R-:W-:Y:S05]  /*f300*/  BSYNC B0 ;  /* 0x0000000000007941 */ /* 0x000fea0003800000 */
.L_x_372:
[----:B------:R-:W-:Y:S05]  /*f310*/  IMAD R0, R0, c[0x0][0x32c], R10 ;  /* 0x0000cb0000007a24 */ /* 0x000fea00078e020a */
[----:B------:R-:W-:Y:S02]  /*f320*/  IMNMX R3, R3, R0, !PT ;  /* 0x0000000003037217 */ /* 0x000fe40007800200 */
[----:B------:R-:W-:Y:S04]  /*f330*/  IADD3 R0, R0, c[0x0][0x32c], RZ ;  /* 0x0000cb0000007a10 */ /* 0x000fe80007ffe0ff */
[----:B------:R-:W-:Y:S02]  /*f340*/  IMNMX R4, R4, R0, PT ;  /* 0x0000000004047217 */ /* 0x000fe40003800200 */
.L_x_371:
[----:B------:R-:W-:Y:S01]  /*f350*/  FMNMX.FTZ R133, R8, R2, !PT ;  /* 0x0000000208857209 */ /* 0x000fe20007810000 */
[----:B------:R-:W2:Y:S01]  /*f360*/  LDL.LU R132, [R1+0x20] ;  /* 0x0000200001847983 */ /* 0x000ea20000300800 */
[----:B------:R-:W-:Y:S02]  /*f370*/  UP2UR UR4, UPR, URZ, 0x10 ;  /* 0x000000103f047883 */ /* 0x000fe40008000000 */
[----:B------:R-:W-:Y:S01]  /*f380*/  FMNMX.FTZ R133, R19, R133, !PT ;  /* 0x0000008513857209 */ /* 0x000fe20007810000 */
[----:B------:R-:W-:Y:S02]  /*f390*/  UISETP.NE.AND UP4, UPT, UR22, URZ, UPT ;  /* 0x0000003f1600728c */ /* 0x000fe4000bf85270 */
[----:B------:R-:W-:Y:S01]  /*f3a0*/  UP2UR UR22, UPR, URZ, 0x8 ;  /* 0x000000083f167883 */ /* 0x000fe20008000000 */
[----:B------:R-:W-:Y:S01]  /*f3b0*/  FMNMX.FTZ R133, R18, R133, !PT ;  /* 0x0000008512857209 */ /* 0x000fe20007810000 */
[----:B------:R-:W-:Y:S02]  /*f3c0*/  UISETP.NE.AND UP3, UPT, UR21, URZ, UPT ;  /* 0x0000003f1500728c */ /* 0x000fe4000bf65270 */
[----:B------:R-:W-:Y:S01]  /*f3d0*/  UP2UR UR21, UPR, URZ, 0x4 ;  /* 0x000000043f157883 */ /* 0x000fe20008000000 */
[----:B------:R-:W-:Y:S01]  /*f3e0*/  FMNMX.FTZ R133, R17, R133, !PT ;  /* 0x0000008511857209 */ /* 0x000fe20007810000 */
[----:B------:R-:W-:Y:S02]  /*f3f0*/  UISETP.NE.AND UP2, UPT, UR20, URZ, UPT ;  /* 0x0000003f1400728c */ /* 0x000fe4000bf45270 */
[----:B------:R-:W-:Y:S01]  /*f400*/  PLOP3.LUT P2, PT, PT, PT, UP3, 0x40, 0x0 ;  /* 0x000000000000781c */ /* 0x000fe20003f4e838 */
[----:B------:R-:W-:Y:S01]  /*f410*/  UP2UR UR20, UPR, URZ, 0x2 ;  /* 0x000000023f147883 */ /* 0x000fe20008000000 */
[----:B------:R-:W-:Y:S01]  /*f420*/  FMNMX.FTZ R133, R16, R133, !PT ;  /* 0x0000008510857209 */ /* 0x000fe20007810000 */
[----:B------:R-:W-:Y:S01]  /*f430*/  UISETP.NE.AND UP1, UPT, UR11, URZ, UPT ;  /* 0x0000003f0b00728c */ /* 0x000fe2000bf25270 */
[----:B------:R-:W-:Y:S01]  /*f440*/  PLOP3.LUT P1, PT, PT, PT, UP2, 0x40, 0x0 ;  /* 0x000000000000781c */ /* 0x000fe20003f2e828 */
[----:B------:R-:W-:Y:S01]  /*f450*/  UP2UR UR11, UPR, URZ, 0x1 ;  /* 0x000000013f0b7883 */ /* 0x000fe20008000000 */
[----:B------:R-:W-:Y:S01]  /*f460*/  FMNMX.FTZ R133, R15, R133, !PT ;  /* 0x000000850f857209 */ /* 0x000fe20007810000 */
[----:B------:R-:W-:Y:S02]  /*f470*/  UISETP.NE.AND UP0, UPT, UR5, URZ, UPT ;  /* 0x0000003f0500728c */ /* 0x000fe4000bf05270 */
[----:B------:R-:W-:Y:S01]  /*f480*/  UISETP.NE.AND UP2, UPT, UR21, URZ, UPT ;  /* 0x0000003f1500728c */ /* 0x000fe2000bf45270 */
[----:B------:R-:W-:Y:S01]  /*f490*/  FMNMX.FTZ R133, R14, R133, !PT ;  /* 0x000000850e857209 */ /* 0x000fe20007810000 */
[----:B------:R-:W-:Y:S03]  /*f4a0*/  UISETP.NE.AND UP3, UPT, UR22, URZ, UPT ;  /* 0x0000003f1600728c */ /* 0x000fe6000bf65270 */
        /* <DEDUP_REMOVED lines=23> */
[--C-:B------:R-:W-:Y:S01]  /*f620*/  FFMA.FTZ R8, R8, c[0x0][0x2d0], -R2.reuse ;  /* 0x0000b40008087a23 */ /* 0x100fe20000010802 */
[----:B------:R-:W-:Y:S01]  /*f630*/  FSEL R6, R179, -INF , !P0 ;  /* 0xff800000b3067808 */ /* 0x000fe20004000000 */
[--C-:B------:R-:W-:Y:S01]  /*f640*/  FFMA.FTZ R19, R19, c[0x0][0x2d0], -R2.reuse ;  /* 0x0000b40013137a23 */ /* 0x100fe20000010802 */
[----:B------:R-:W-:Y:S01]  /*f650*/  ISETP.GT.AND P0, PT, R3, 0x1, P2 ;  /* 0x000000010300780c */ /* 0x000fe20001704270 */
[--C-:B------:R-:W-:Y:S01]  /*f660*/  FFMA.FTZ R18, R18, c[0x0][0x2d0], -R2.reuse ;  /* 0x0000b40012127a23 */ /* 0x100fe20000010802 */
[----:B------:R-:W-:Y:S01]  /*f670*/  PLOP3.LUT P2, PT, PT, PT, UP1, 0x40, 0x0 ;  /* 0x000000000000781c */ /* 0x000fe20003f4e818 */
[--C-:B------:R-:W-:Y:S01]  /*f680*/  FFMA.FTZ R17, R17, c[0x0][0x2d0], -R2.reuse ;  /* 0x0000b40011117a23 */ /* 0x100fe20000010802 */
[----:B------:R-:W-:Y:S01]  /*f690*/  ISETP.LT.OR P0, PT, R4, 0x2, P0 ;  /* 0x000000020400780c */ /* 0x000fe20000701670 */
[--C-:B------:R-:W-:Y:S01]  /*f6a0*/  FFMA.FTZ R5, R16, c[0x0][0x2d0], -R2.reuse ;  /* 0x0000b40010057a23 */ /* 0x100fe20000010802 */
[----:B------:R-:W-:Y:S01]  /*f6b0*/  MUFU.EX2 R8, R8 ;  /* 0x0000000800087308 */ /* 0x000fe20000000800 */
[--C-:B------:R-:W-:Y:S01]  /*f6c0*/  FFMA.FTZ R20, R15, c[0x0][0x2d0], -R2.reuse ;  /* 0x0000b4000f147a23 */ /* 0x100fe20000010802 */
[----:B------:R-:W-:Y:S01]  /*f6d0*/  FSEL R7, R178, -INF , !P0 ;  /* 0xff800000b2077808 */ /* 0x000fe20004000000 */
[--C-:B------:R-:W-:Y:S01]  /*f6e0*/  FFMA.FTZ R14, R14, c[0x0][0x2d0], -R2.reuse ;  /* 0x0000b4000e0e7a23 */ /* 0x100fe20000010802 */
[----:B------:R-:W-:Y:S01]  /*f6f0*/  ISETP.GT.AND P0, PT, R3, 0x8, P1 ;  /* 0x000000080300780c */ /* 0x000fe20000f04270 */
[----:B------:R-:W-:Y:S01]  /*f700*/  FFMA.FTZ R15, R13, c[0x0][0x2d0], -R2 ;  /* 0x0000b4000d0f7a23 */ /* 0x000fe20000010802 */
[----:B------:R-:W-:Y:S01]  /*f710*/  PLOP3.LUT P1, PT, PT, PT, UP0, 0x40, 0x0 ;  /* 0x000000000000781c */ /* 0x000fe20003f2e808 */
[----:B------:R-:W-:Y:S01]  /*f720*/  UISETP.NE.AND UP1, UPT, UR20, URZ, UPT ;  /* 0x0000003f1400728c */ /* 0x000fe2000bf25270 */
[C---:B------:R-:W-:Y:S01]  /*f730*/  ISETP.LT.OR P0, PT, R4.reuse, 0x9, P0 ;  /* 0x000000090400780c */ /* 0x040fe20000701670 */
[----:B------:R-:W-:Y:S01]  /*f740*/  UISETP.NE.AND UP0, UPT, UR11, URZ, UPT ;  /* 0x0000003f0b00728c */ /* 0x000fe2000bf05270 */
[----:B------:R-:W1:Y:S01]  /*f750*/  MUFU.EX2 R2, R0 ;  /* 0x0000000000027308 */ /* 0x000e620000000800 */
[----:B------:R-:W-:Y:S02]  /*f760*/  MOV R11, R20 ;  /* 0x00000014000b7202 */ /* 0x000fe40000000f00 */
[----:B------:R-:W-:Y:S02]  /*f770*/  FSEL R10, R177, -INF , !P0 ;  /* 0xff800000b10a7808 */ /* 0x000fe40004000000 */
[C---:B------:R-:W-:Y:S02]  /*f780*/  ISETP.GT.AND P0, PT, R3.reuse, 0x9, P2 ;  /* 0x000000090300780c */ /* 0x040fe40001704270 */
[----:B------:R-:W-:Y:S02]  /*f790*/  PLOP3.LUT P2, PT, PT, PT, UP6, 0x40, 0x0 ;  /* 0x000000000000781c */ /* 0x000fe40003f4e868 */
[----:B------:R-:W-:Y:S01]  /*f7a0*/  ISETP.LT.OR P0, PT, R4, 0xa, P0 ;  /* 0x0000000a0400780c */ /* 0x000fe20000701670 */
[----:B------:R-:W3:Y:S03]  /*f7b0*/  MUFU.EX2 R19, R19 ;  /* 0x0000001300137308 */ /* 0x000ee60000000800 */
[----:B------:R-:W-:Y:S02]  /*f7c0*/  FSEL R171, R176, -INF , !P0 ;  /* 0xff800000b0ab7808 */ /* 0x000fe40004000000 */
[C---:B------:R-:W-:Y:S02]  /*f7d0*/  ISETP.GT.AND P0, PT, R3.reuse, 0x10, P1 ;  /* 0x000000100300780c */ /* 0x040fe40000f04270 */
[----:B------:R-:W-:Y:S02]  /*f7e0*/  PLOP3.LUT P1, PT, PT, PT, UP5, 0x40, 0x0 ;  /* 0x000000000000781c */ /* 0x000fe40003f2e858 */
[----:B------:R-:W-:Y:S01]  /*f7f0*/  ISETP.LT.OR P0, PT, R4, 0x11, P0 ;  /* 0x000000110400780c */ /* 0x000fe20000701670 */
[----:B------:R-:W-:Y:S01]  /*f800*/  MUFU.EX2 R18, R18 ;  /* 0x0000001200127308 */ /* 0x000fe20000000800 */
[----:B------:R-:W-:Y:S02]  /*f810*/  ISETP.GT.AND P1, PT, R3, 0x18, P1 ;  /* 0x000000180300780c */ /* 0x000fe40000f24270 */
[----:B------:R-:W-:Y:S01]  /*f820*/  FSEL R175, R175, -INF , !P0 ;  /* 0xff800000afaf7808 */ /* 0x000fe20004000000 */
[C---:B-1----:R-:W-:Y:S01]  /*f830*/  FMUL.FTZ R13, R2.reuse, R149 ;  /* 0x00000095020d7220 */ /* 0x042fe20000410000 */
[----:B------:R-:W-:Y:S01]  /*f840*/  ISETP.GT.AND P0, PT, R3, 0x11, P2 ;  /* 0x000000110300780c */ /* 0x000fe20001704270 */
[----:B------:R-:W-:Y:S01]  /*f850*/  FMUL.FTZ R16, R2, R144 ;  /* 0x0000009002107220 */ /* 0x000fe20000410000 */
[----:B------:R-:W-:Y:S01]  /*f860*/  ISETP.LT.OR P1, PT, R4, 0x19, P1 ;  /* 0x000000190400780c */ /* 0x000fe20000f21670 */
[----:B------:R-:W-:Y:S01]  /*f870*/  FMUL.FTZ R9, R2, R153 ;  /* 0x0000009902097220 */ /* 0x000fe20000410000 */
[----:B------:R-:W-:Y:S01]  /*f880*/  ISETP.LT.OR P0, PT, R4, 0x12, P0 ;  /* 0x000000120400780c */ /* 0x000fe20000701670 */
[----:B------:R-:W1:Y:S01]  /*f890*/  MUFU.EX2 R17, R17 ;  /* 0x0000001100117308 */ /* 0x000e620000000800 */
[----:B------:R-:W-:Y:S01]  /*f8a0*/  FSEL R173, R173, -INF , !P1 ;  /* 0xff800000adad7808 */ /* 0x000fe20004800000 */
[----:B------:R-:W-:Y:S01]  /*f8b0*/  FMUL.FTZ R12, R2, R148 ;  /* 0x00000094020c7220 */ /* 0x000fe20000410000 */
[----:B------:R-:W-:Y:S01]  /*f8c0*/  FSEL R174, R174, -INF , !P0 ;  /* 0xff800000aeae7808 */ /* 0x000fe20004000000 */
[C---:B------:R-:W-:Y:S01]  /*f8d0*/  FMUL.FTZ R20, R2.reuse, R140 ;  /* 0x0000008c02147220 */ /* 0x040fe20000410000 */
[----:B------:R-:W-:Y:S01]  /*f8e0*/  PLOP3.LUT P0, PT, PT, PT, UP4, 0x40, 0x0 ;  /* 0x000000000000781c */ /* 0x000fe20003f0e848 */
[C---:B-----5:R-:W-:Y:S01]  /*f8f0*/  FMUL.FTZ R28, R2.reuse, R28 ;  /* 0x0000001c021c7220 */ /* 0x060fe20000410000 */
[----:B------:R-:W-:Y:S01]  /*f900*/  PLOP3.LUT P1, PT, PT, PT, UP3, 0x40, 0x0 ;  /* 0x000000000000781c */ /* 0x000fe20003f2e838 */
[C---:B------:R-:W-:Y:S01]  /*f910*/  FMUL.FTZ R29, R2.reuse, R29 ;  /* 0x0000001d021d7220 */ /* 0x040fe20000410000 */
[C---:B------:R-:W-:Y:S01]  /*f920*/  ISETP.GT.AND P0, PT, R3.reuse, 0x19, P0 ;  /* 0x000000190300780c */ /* 0x040fe20000704270 */
[C---:B------:R-:W-:Y:S01]  /*f930*/  FMUL.FTZ R32, R2.reuse, R32 ;  /* 0x0000002002207220 */ /* 0x040fe20000410000 */
[C---:B------:R-:W-:Y:S01]  /*f940*/  ISETP.GT.AND P1, PT, R3.reuse, 0x20, P1 ;  /* 0x000000200300780c */ /* 0x040fe20000f24270 */
[----:B------:R-:W-:Y:S01]  /*f950*/  FMUL.FTZ R33, R2, R33 ;  /* 0x0000002102217220 */ /* 0x000fe20000410000 */
[----:B------:R-:W-:Y:S01]  /*f960*/  ISETP.LT.OR P0, PT, R4, 0x1a, P0 ;  /* 0x0000001a0400780c */ /* 0x000fe20000701670 */
[----:B------:R-:W-:Y:S01]  /*f970*/  FMUL.FTZ R36, R2, R36 ;  /* 0x0000002402247220 */ /* 0x000fe20000410000 */
[----:B------:R-:W-:Y:S01]  /*f980*/  ISETP.LT.OR P1, PT, R4, 0x21, P1 ;  /* 0x000000210400780c */ /* 0x000fe20000f21670 */
[----:B------:R-:W-:Y:S01]  /*f990*/  FMUL.FTZ R37, R2, R37 ;  /* 0x0000002502257220 */ /* 0x000fe20000410000 */
[----:B------:R-:W-:Y:S01]  /*f9a0*/  FSEL R172, R172, -INF , !P0 ;  /* 0xff800000acac7808 */ /* 0x000fe20004000000 */
[C---:B------:R-:W-:Y:S01]  /*f9b0*/  FMUL.FTZ R40, R2.reuse, R40 ;  /* 0x0000002802287220 */ /* 0x040fe20000410000 */
[----:B------:R-:W-:Y:S01]  /*f9c0*/  PLOP3.LUT P0, PT, PT, PT, UP2, 0x40, 0x0 ;  /* 0x000000000000781c */ /* 0x000fe20003f0e828 */
[----:B------:R-:W-:Y:S01]  /*f9d0*/  FMUL.FTZ R41, R2, R41 ;  /* 0x0000002902297220 */ /* 0x000fe20000410000 */
[----:B------:R-:W-:Y:S01]  /*f9e0*/  FSEL R177, R22, -INF , !P1 ;  /* 0xff80000016b17808 */ /* 0x000fe20004800000 */
[C---:B------:R-:W-:Y:S01]  /*f9f0*/  FMUL.FTZ R44, R2.reuse, R44 ;  /* 0x0000002c022c7220 */ /* 0x040fe20000410000 */
[C---:B------:R-:W-:Y:S01]  /*fa00*/  ISETP.GT.AND P0, PT, R3.reuse, 0x21, P0 ;  /* 0x000000210300780c */ /* 0x040fe20000704270 */
[C---:B------:R-:W-:Y:S01]  /*fa10*/  FMUL.FTZ R45, R2.reuse, R45 ;  /* 0x0000002d022d7220 */ /* 0x040fe20000410000 */
[----:B------:R-:W-:Y:S01]  /*fa20*/  PLOP3.LUT P1, PT, PT, PT, UP1, 0x40, 0x0 ;  /* 0x000000000000781c */ /* 0x000fe20003f2e818 */
[----:B------:R-:W-:Y:S01]  /*fa30*/  FMUL.FTZ R48, R2, R48 ;  /* 0x0000003002307220 */ /* 0x000fe20000410000 */
[----:B------:R-:W-:Y:S01]  /*fa40*/  ISETP.LT.OR P0, PT, R4, 0x22, P0 ;  /* 0x000000220400780c */ /* 0x000fe20000701670 */
[C---:B------:R-:W-:Y:S01]  /*fa50*/  FMUL.FTZ R49, R2.reuse, R49 ;  /* 0x0000003102317220 */ /* 0x040fe20000410000 */
[----:B------:R-:W-:Y:S01]  /*fa60*/  ISETP.GT.AND P1, PT, R3, 0x28, P1 ;  /* 0x000000280300780c */ /* 0x000fe20000f24270 */
[C---:B------:R-:W-:Y:S01]  /*fa70*/  FMUL.FTZ R52, R2.reuse, R52 ;  /* 0x0000003402347220 */ /* 0x040fe20000410000 */
[----:B------:R-:W-:Y:S01]  /*fa80*/  FSEL R178, R21, -INF , !P0 ;  /* 0xff80000015b27808 */ /* 0x000fe20004000000 */
[----:B------:R-:W-:Y:S01]  /*fa90*/  FMUL.FTZ R21, R2, R141 ;  /* 0x0000008d02157220 */ /* 0x000fe20000410000 */
[----:B------:R-:W-:Y:S01]  /*faa0*/  PLOP3.LUT P0, PT, PT, PT, UP0, 0x40, 0x0 ;  /* 0x000000000000781c */ /* 0x000fe20003f0e808 */
[----:B------:R-:W4:Y:S01]  /*fab0*/  LDL.LU R141, [R1+0x24] ;  /* 0x00002400018d7983 */ /* 0x000f220000300800 */
[----:B------:R-:W-:Y:S01]  /*fac0*/  ISETP.LT.OR P1, PT, R4, 0x29, P1 ;  /* 0x000000290400780c */ /* 0x000fe20000f21670 */
[C---:B------:R-:W-:Y:S01]  /*fad0*/  FMUL.FTZ R53, R2.reuse, R53 ;  /* 0x0000003502357220 */ /* 0x040fe20000410000 */
[----:B------:R-:W-:Y:S01]  /*fae0*/  ISETP.GT.AND P0, PT, R3, 0x29, P0 ;  /* 0x000000290300780c */ /* 0x000fe20000704270 */
[----:B------:R-:W-:Y:S01]  /*faf0*/  FMUL.FTZ R56, R2, R56 ;  /* 0x0000003802387220 */ /* 0x000fe20000410000 */
[----:B------:R-:W-:Y:S01]  /*fb00*/  FSEL R176, R24, -INF , !P1 ;  /* 0xff80000018b07808 */ /* 0x000fe20004800000 */
[----:B------:R-:W-:Y:S01]  /*fb10*/  FMUL.FTZ R24, R2, R136 ;  /* 0x0000008802187220 */ /* 0x000fe20000410000 */
[----:B------:R-:W-:Y:S01]  /*fb20*/  ISETP.LT.OR P0, PT, R4, 0x2a, P0 ;  /* 0x0000002a0400780c */ /* 0x000fe20000701670 */
[C---:B------:R-:W-:Y:S01]  /*fb30*/  FMUL.FTZ R57, R2.reuse, R57 ;  /* 0x0000003902397220 */ /* 0x040fe20000410000 */
[----:B------:R-:W-:Y:S01]  /*fb40*/  MOV R149, R169 ;  /* 0x000000a900957202 */ /* 0x000fe20000000f00 */
[C---:B------:R-:W-:Y:S01]  /*fb50*/  FMUL.FTZ R60, R2.reuse, R60 ;  /* 0x0000003c023c7220 */ /* 0x040fe20000410000 */
[----:B---3--:R-:W-:Y:S01]  /*fb60*/  F2FP.BF16.PACK_AB R168, R19, R8 ;  /* 0x0000000813a8723e */ /* 0x008fe200000010ff */
[C---:B------:R-:W-:Y:S01]  /*fb70*/  FMUL.FTZ R61, R2.reuse, R61 ;  /* 0x0000003d023d7220 */ /* 0x040fe20000410000 */
[----:B------:R-:W-:Y:S01]  /*fb80*/  MOV R153, R27 ;  /* 0x0000001b00997202 */ /* 0x000fe20000000f00 */
[C---:B------:R-:W-:Y:S01]  /*fb90*/  FMUL.FTZ R64, R2.reuse, R64 ;  /* 0x0000004002407220 */ /* 0x040fe20000410000 */
[----:B------:R-:W-:Y:S01]  /*fba0*/  MOV R148, R25 ;  /* 0x0000001900947202 */ /* 0x000fe20000000f00 */
[C---:B------:R-:W-:Y:S01]  /*fbb0*/  FMUL.FTZ R25, R2.reuse, R137 ;  /* 0x0000008902197220 */ /* 0x040fe20000410000 */
[----:B------:R-:W-:Y:S01]  /*fbc0*/  MOV R22, R5 ;  /* 0x0000000500167202 */ /* 0x000fe20000000f00 */
[C---:B------:R-:W-:Y:S01]  /*fbd0*/  FMUL.FTZ R5, R2.reuse, R157 ;  /* 0x0000009d02057220 */ /* 0x040fe20000410000 */
[----:B-1----:R-:W-:Y:S01]  /*fbe0*/  F2FP.BF16.PACK_AB R170, R17, R18 ;  /* 0x0000001211aa723e */ /* 0x002fe200000010ff */
[C---:B------:R-:W-:Y:S01]  /*fbf0*/  FMUL.FTZ R65, R2.reuse, R65 ;  /* 0x0000004102417220 */ /* 0x040fe20000410000 */
[----:B------:R-:W-:Y:S01]  /*fc00*/  MOV R140, R22 ;  /* 0x00000016008c7202 */ /* 0x000fe20000000f00 */
[C---:B------:R-:W-:Y:S01]  /*fc10*/  FMUL.FTZ R68, R2.reuse, R68 ;  /* 0x0000004402447220 */ /* 0x040fe20000410000 */
[----:B------:R-:W-:Y:S01]  /*fc20*/  MOV R157, R15 ;  /* 0x0000000f009d7202 */ /* 0x000fe20000000f00 */
[C---:B------:R-:W-:Y:S01]  /*fc30*/  FMUL.FTZ R69, R2.reuse, R69 ;  /* 0x0000004502457220 */ /* 0x040fe20000410000 */
[----:B------:R-:W-:Y:S01]  /*fc40*/  MUFU.EX2 R153, R153 ;  /* 0x0000009900997308 */ /* 0x000fe20000000800 */
[C---:B------:R-:W-:Y:S01]  /*fc50*/  FMUL.FTZ R72, R2.reuse, R72 ;  /* 0x0000004802487220 */ /* 0x040fe20000410000 */
[----:B------:R-:W-:Y:S01]  /*fc60*/  UISETP.GT.AND UP0, UPT, UR8, UR9, UPT ;  /* 0x000000090800728c */ /* 0x000fe2000bf04270 */
[C---:B------:R-:W-:Y:S01]  /*fc70*/  FMUL.FTZ R73, R2.reuse, R73 ;  /* 0x0000004902497220 */ /* 0x040fe20000410000 */
[----:B------:R-:W-:Y:S01]  /*fc80*/  UIADD3 UR8, UR8, -0x1, URZ ;  /* 0xffffffff08087890 */ /* 0x000fe2000fffe03f */
        /* <DEDUP_REMOVED lines=27> */
[C---:B--2---:R-:W-:Y:S01]  /*fe40*/  FFMA.FTZ R0, R2.reuse, R132, R8 ;  /* 0x0000008402007223 */ /* 0x044fe20000010008 */
[----:B------:R-:W-:Y:S01]  /*fe50*/  FSEL R132, R23, -INF , !P0 ;  /* 0xff80000017847808 */ /* 0x000fe20004000000 */
[----:B------:R-:W-:Y:S01]  /*fe60*/  FMUL.FTZ R8, R2, R152 ;  /* 0x0000009802087220 */ /* 0x000fe20000410000 */
[----:B------:R-:W-:Y:S01]  /*fe70*/  MOV R152, R26 ;  /* 0x0000001a00987202 */ /* 0x000fe20000000f00 */
[----:B------:R-:W-:Y:S01]  /*fe80*/  FADD.FTZ R4, R19, R0 ;  /* 0x0000000013047221 */ /* 0x000fe20000010000 */
[----:B------:R-:W-:Y:S01]  /*fe90*/  FMNMX.FTZ R0, R6, R134, !PT ;  /* 0x0000008606007209 */ /* 0x000fe20007810000 */
[C---:B------:R-:W-:Y:S02]  /*fea0*/  FMUL.FTZ R128, R2.reuse, R128 ;  /* 0x0000008002807220 */ /* 0x040fe40000410000 */
[----:B------:R-:W-:Y:S01]  /*feb0*/  FMUL.FTZ R129, R2, R129 ;  /* 0x0000008102817220 */ /* 0x000fe20000410000 */
[----:B------:R-:W-:Y:S01]  /*fec0*/  FMNMX.FTZ R0, R7, R0, !PT ;  /* 0x0000000007007209 */ /* 0x000fe20007810000 */
[----:B------:R-:W-:Y:S03]  /*fed0*/  MUFU.EX2 R152, R152 ;  /* 0x0000009800987308 */ /* 0x000fe60000000800 */
        /* <DEDUP_REMOVED lines=15> */
[C---:B------:R-:W-:Y:S01]  /*ffd0*/  FMUL.FTZ R4, R2.reuse, R156 ;  /* 0x0000009c02047220 */ /* 0x040fe20000410000 */
[----:B------:R-:W-:Y:S01]  /*ffe0*/  FSETP.NEU.FTZ.AND P0, PT, R3, -INF , PT ;  /* 0xff8000000300780b */ /* 0x000fe20003f1d000 */
[----:B------:R-:W-:Y:S01]  /*fff0*/  FADD.FTZ R179, R17, R0 ;  /* 0x0000000011b37221 */ /* 0x000fe20000010000 */
[----:B------:R-:W-:Y:S01]  /*10000*/  MOV R156, R14 ;  /* 0x0000000e009c7202 */ /* 0x000fe20000000f00 */
[----:B------:R-:W-:Y:S01]  /*10010*/  FMUL.FTZ R17, R2, R145 ;  /* 0x0000009102117220 */ /* 0x000fe20000410000 */
[C---:B------:R-:W-:Y:S02]  /*10020*/  FSEL R0, R3.reuse, RZ, P0 ;  /* 0x000000ff03007208 */ /* 0x040fe40000000000 */
[----:B------:R-:W-:Y:S02]  /*10030*/  MOV R145, R11 ;  /* 0x0000000b00917202 */ /* 0x000fe40000000f00 */
[----:B------:R-:W-:Y:S01]  /*10040*/  MUFU.EX2 R156, R156 ;  /* 0x0000009c009c7308 */ /* 0x000fe20000000800 */
[----:B------:R-:W-:Y:S02]  /*10050*/  FADD.FTZ R0, -R0, R134 ;  /* 0x0000008600007221 */ /* 0x000fe40000010100 */
[----:B------:R-:W-:Y:S02]  /*10060*/  FMUL.FTZ R134, R3, c[0x0][0x2d0] ;  /* 0x0000b40003867a20 */ /* 0x000fe40000410000 */
[----:B------:R-:W-:Y:S03]  /*10070*/  FMUL.FTZ R0, R0, c[0x0][0x2d0] ;  /* 0x0000b40000007a20 */ /* 0x000fe60000410000 */
[----:B------:R-:W-:Y:S02]  /*10080*/  FSEL R134, R134, RZ, P0 ;  /* 0x000000ff86867208 */ /* 0x000fe40000000000 */
[----:B------:R-:W-:Y:S01]  /*10090*/  MUFU.EX2 R145, R145 ;  /* 0x0000009100917308 */ /* 0x000fe20000000800 */
[----:B------:R-:W-:Y:S02]  /*100a0*/  PLOP3.LUT P0, PT, PT, PT, UP0, 0x80, 0x0 ;  /* 0x000000000000781c */ /* 0x000fe40003f0f008 */
[--C-:B------:R-:W-:Y:S02]  /*100b0*/  FFMA.FTZ R169, R6, c[0x0][0x2d0], -R134.reuse ;  /* 0x0000b40006a97a23 */ /* 0x100fe40000010886 */
[--C-:B------:R-:W-:Y:S02]  /*100c0*/  FFMA.FTZ R7, R7, c[0x0][0x2d0], -R134.reuse ;  /* 0x0000b40007077a23 */ /* 0x100fe40000010886 */
[--C-:B------:R-:W-:Y:S03]  /*100d0*/  FFMA.FTZ R2, R10, c[0x0][0x2d0], -R134.reuse ;  /* 0x0000b4000a027a23 */ /* 0x100fe60000010886 */
[----:B------:R-:W1:Y:S10]  /*100e0*/  MUFU.EX2 R0, R0 ;  /* 0x0000000000007308 */ /* 0x000e740000000800 */
[----:B------:R-:W4:Y:S10]  /*100f0*/  MUFU.EX2 R169, R169 ;  /* 0x000000a900a97308 */ /* 0x000f340000000800 */
[----:B------:R2:W3:Y:S01]  /*10100*/  MUFU.EX2 R144, R7 ;  /* 0x0000000700907308 */ /* 0x0004e20000000800 */
        /* <DEDUP_REMOVED lines=8> */
[C---:B------:R-:W-:Y:S02]  /*10190*/  FMUL.FTZ R10, R0.reuse, R154 ;  /* 0x0000009a000a7220 */ /* 0x040fe40000410000 */
[C---:B------:R-:W-:Y:S01]  /*101a0*/  FMUL.FTZ R14, R0.reuse, R150 ;  /* 0x00000096000e7220 */ /* 0x040fe20000410000 */
[----:B------:R-:W-:Y:S01]  /*101b0*/  MUFU.EX2 R154, R158 ;  /* 0x0000009e009a7308 */ /* 0x000fe20000000800 */
[C---:B------:R-:W-:Y:S02]  /*101c0*/  FMUL.FTZ R15, R0.reuse, R151 ;  /* 0x00000097000f7220 */ /* 0x040fe40000410000 */
[C---:B------:R-:W-:Y:S02]  /*101d0*/  FMUL.FTZ R18, R0.reuse, R146 ;  /* 0x0000009200127220 */ /* 0x040fe40000410000 */
[C---:B--2---:R-:W-:Y:S01]  /*101e0*/  FMUL.FTZ R7, R0.reuse, R159 ;  /* 0x0000009f00077220 */ /* 0x044fe20000410000 */
[----:B------:R-:W-:Y:S01]  /*101f0*/  MOV R159, R148 ;  /* 0x00000094009f7202 */ /* 0x000fe20000000f00 */
        /* <DEDUP_REMOVED lines=8> */
[----:B------:R2:W-:Y:S01]  /*10280*/  MUFU.EX2 R2, R140 ;  /* 0x0000008c00027308 */ /* 0x0005e20000000800 */
        /* <DEDUP_REMOVED lines=9> */
[----:B----4-:R-:W-:Y:S01]  /*10320*/  FFMA.FTZ R151, R0, R141, R169 ;  /* 0x0000008d00977223 */ /* 0x010fe200000100a9 */
[----:B---3--:R-:W-:Y:S01]  /*10330*/  F2FP.BF16.PACK_AB R169, R144, R169 ;  /* 0x000000a990a9723e */ /* 0x008fe200000010ff */
[C---:B------:R-:W-:Y:S02]  /*10340*/  FMUL.FTZ R59, R0.reuse, R59 ;  /* 0x0000003b003b7220 */ /* 0x040fe40000410000 */
[C---:B------:R-:W-:Y:S01]  /*10350*/  FMUL.FTZ R62, R0.reuse, R62 ;  /* 0x0000003e003e7220 */ /* 0x040fe20000410000 */
[----:B--2---:R-:W-:Y:S01]  /*10360*/  LDSM.16.MT88.4 R140, [R236+0x900] ;  /* 0x00090000ec8c783b */ /* 0x004fe20000004200 */
        /* <DEDUP_REMOVED lines=40> */
[----:B------:R2:W-:Y:S01]  /*105f0*/  MUFU.EX2 R149, R0 ;  /* 0x0000000000957308 */ /* 0x0005e20000000800 */
[C---:B-1----:R-:W-:Y:S08]  /*10600*/  HMMA.16816.F32.BF16 R4, R168.reuse, R136, R4 ;  /* 0x00000088a804723c */ /* 0x042ff00000041804 */
[C---:B------:R-:W-:Y:S01]  /*10610*/  HMMA.16816.F32.BF16 R8, R168.reuse, R138, R8 ;  /* 0x0000008aa808723c */ /* 0x040fe20000041808 */
[----:B------:R-:W1:Y:S03]  /*10620*/  LDSM.16.MT88.4 R136, [R237+0x100] ;  /* 0x00010000ed88783b */ /* 0x000e660000004200 */
[--C-:B--2---:R-:W-:Y:S04]  /*10630*/  FFMA.FTZ R0, R174, c[0x0][0x2d0], -R134.reuse ;  /* 0x0000b400ae007a23 */ /* 0x104fe80000010886 */
[----:B------:R2:W3:Y:S01]  /*10640*/  MUFU.EX2 R150, R0 ;  /* 0x0000000000967308 */ /* 0x0004e20000000800 */
[C---:B-1----:R-:W-:Y:S03]  /*10650*/  HMMA.16816.F32.BF16 R12, R168.reuse, R136, R12 ;  /* 0x00000088a80c723c */ /* 0x042fe6000004180c */
[--C-:B--2---:R-:W-:Y:S06]  /*10660*/  FFMA.FTZ R0, R173, c[0x0][0x2d0], -R134.reuse ;  /* 0x0000b400ad007a23 */ /* 0x104fec0000010886 */
[----:B------:R1:W-:Y:S01]  /*10670*/  MUFU.EX2 R148, R0 ;  /* 0x0000000000947308 */ /* 0x0003e20000000800 */
[C---:B------:R-:W-:Y:S01]  /*10680*/  HMMA.16816.F32.BF16 R16, R168.reuse, R138, R16 ;  /* 0x0000008aa810723c */ /* 0x040fe20000041810 */
[----:B------:R-:W2:Y:S02]  /*10690*/  LDSM.16.MT88.4 R136, [R240+0x100] ;  /* 0x00010000f088783b */ /* 0x000ea40000004200 */
        /* <DEDUP_REMOVED lines=54> */
[----:B------:R-:W-:Y:S01]  /*10a00*/  MOV R177, R154 ;  /* 0x0000009a00b17202 */ /* 0x000fe20000000f00 */
[----:B------:R-:W-:Y:S02]  /*10a10*/  FADD.FTZ R2, R149, R2 ;  /* 0x0000000295027221 */ /* 0x000fe40000010000 */
[C---:B------:R-:W-:Y:S01]  /*10a20*/  HMMA.16816.F32.BF16 R4, R136.reuse, R140, R4 ;  /* 0x0000008c8804723c */ /* 0x040fe20000041804 */
[----:B------:R2:W-:Y:S04]  /*10a30*/  MUFU.EX2 R172, R0 ;  /* 0x0000000000ac7308 */ /* 0x0005e80000000800 */
[----:B------:R-:W-:Y:S03]  /*10a40*/  FADD.FTZ R2, R150, R2 ;  /* 0x0000000296027221 */ /* 0x000fe60000010000 */
[C---:B------:R-:W-:Y:S01]  /*10a50*/  HMMA.16816.F32.BF16 R8, R136.reuse, R142, R8 ;  /* 0x0000008e8808723c */ /* 0x040fe20000041808 */
[----:B------:R-:W3:Y:S03]  /*10a60*/  LDSM.16.MT88.4 R140, [R237+0x900] ;  /* 0x00090000ed8c783b */ /* 0x000ee60000004200 */
[--C-:B--2---:R-:W-:Y:S01]  /*10a70*/  FFMA.FTZ R0, R178, c[0x0][0x2d0], -R134.reuse ;  /* 0x0000b400b2007a23 */ /* 0x104fe20000010886 */
[----:B------:R-:W-:Y:S03]  /*10a80*/  MOV R178, R153 ;  /* 0x0000009900b27202 */ /* 0x000fe60000000f00 */
[----:B------:R2:W4:Y:S01]  /*10a90*/  MUFU.EX2 R173, R0 ;  /* 0x0000000000ad7308 */ /* 0x0005220000000800 */
[----:B------:R-:W-:Y:S01]  /*10aa0*/  F2FP.BF16.PACK_AB R170, R177, R178 ;  /* 0x000000b2b1aa723e */ /* 0x000fe200000010ff */
[C---:B---3--:R-:W-:Y:S03]  /*10ab0*/  HMMA.16816.F32.BF16 R12, R136.reuse, R140, R12 ;  /* 0x0000008c880c723c */ /* 0x048fe6000004180c */
[--C-:B--2---:R-:W-:Y:S01]  /*10ac0*/  FFMA.FTZ R0, R176, c[0x0][0x2d0], -R134.reuse ;  /* 0x0000b400b0007a23 */ /* 0x104fe20000010886 */
[----:B------:R-:W-:Y:S01]  /*10ad0*/  MOV R176, R152 ;  /* 0x0000009800b07202 */ /* 0x000fe20000000f00 */
[----:B------:R-:W-:Y:S01]  /*10ae0*/  FFMA.FTZ R134, R132, c[0x0][0x2d0], -R134 ;  /* 0x0000b40084867a23 */ /* 0x000fe20000010886 */
[----:B------:R-:W-:Y:S02]  /*10af0*/  LDSM.16.MT88.4 R152, [R236+0x1100] ;  /* 0x00110000ec98783b */ /* 0x000fe40000004200 */
[C---:B------:R-:W-:Y:S01]  /*10b00*/  HMMA.16816.F32.BF16 R16, R136.reuse, R142, R16 ;  /* 0x0000008e8810723c */ /* 0x040fe20000041810 */
[----:B------:R2:W-:Y:S03]  /*10b10*/  MUFU.EX2 R132, R0 ;  /* 0x0000000000847308 */ /* 0x0005e60000000800 */
[----:B-1----:R-:W-:Y:S02]  /*10b20*/  F2FP.BF16.PACK_AB R168, R176, R179 ;  /* 0x000000b3b0a8723e */ /* 0x002fe400000010ff */
[----:B----4-:R-:W-:Y:S01]  /*10b30*/  F2FP.BF16.PACK_AB R169, R173, R172 ;  /* 0x000000acada9723e */ /* 0x010fe200000010ff */
[----:B------:R-:W1:Y:S04]  /*10b40*/  LDSM.16.MT88.4 R140, [R240+0x900] ;  /* 0x00090000f08c783b */ /* 0x000e680000004200 */
[----:B------:R-:W3:Y:S01]  /*10b50*/  MUFU.EX2 R134, R134 ;  /* 0x0000008600867308 */ /* 0x000ee20000000800 */
[----:B--2---:R-:W-:Y:S04]  /*10b60*/  FADD.FTZ R0, R156, R151 ;  /* 0x000000979c007221 */ /* 0x004fe80000010000 */
        /* <DEDUP_REMOVED lines=9> */
[C---:B-1----:R-:W-:Y:S03]  /*10c00*/  HMMA.16816.F32.BF16 R20, R136.reuse, R140, R20 ;  /* 0x0000008c8814723c */ /* 0x042fe60000041814 */
        /* <DEDUP_REMOVED lines=95> */
.L_x_365:
[----:B------:R-:W2:Y:S04]  /*11200*/  LDL.LU R3, [R1+0x20] ;  /* 0x0000200001037983 */ /* 0x000ea80000300800 */
[----:B-1----:R-:W3:Y:S01]  /*11210*/  LDL.LU R0, [R1+0x24] ;  /* 0x0000240001007983 */ /* 0x002ee20000300800 */
        /* <DEDUP_REMOVED lines=155> */
.L_x_333:
        /* <DEDUP_REMOVED lines=83> */
[----:B------:R-:W-:-:S04]  /*12100*/  IMAD.WIDE.U32 R2, R9, c[0x0][0x4c8], R2 ;  /* 0x0001320009027a25 */ /* 0x000fc800078e0002 */
        /* <DEDUP_REMOVED lines=11> */
[----:B------:R-:W-:Y:S01]  /*121c0*/  SHFL.IDX PT, R6, R6, 0x1, 0x1c1f ;  /* 0x003c1f0006067f89 */ /* 0x000fe200000e0000 */
[----:B------:R-:W-:-:S02]  /*121d0*/  LOP3.LUT P0, RZ, R14, 0x3, RZ, 0xc0, !PT ;  /* 0x000000030eff7812 */ /* 0x000fc4000780c0ff */
[----:B------:R-:W-:Y:S01]  /*121e0*/  IADD3 R3, R5, R0, RZ ;  /* 0x0000000005037210 */ /* 0x000fe20007ffe0ff */
[----:B------:R-:W-:Y:S01]  /*121f0*/  IMAD R0, R7, c[0x0][0x428], RZ ;  /* 0x00010a0007007a24 */ /* 0x000fe200078e02ff */
[----:B------:R-:W1:Y:S01]  /*12200*/  SHFL.IDX PT, R9, R2, RZ, 0x1c1f ;  /* 0x001c1fff02097589 */ /* 0x000e6200000e0000 */
[----:B------:R-:W-:Y:S02]  /*12210*/  IMAD R5, R20, c[0x0][0x388], RZ ;  /* 0x0000e20014057a24 */ /* 0x000fe400078e02ff */
        /* <DEDUP_REMOVED lines=16> */
[----:B------:R2:W3:Y:S02]  /*12320*/  SHFL.IDX PT, R2, R20, RZ, 0x1c1f ;  /* 0x001c1fff14027589 */ /* 0x0004e400000e0000 */
[----:B-1----:R-:W-:-:S02]  /*12330*/  P2R R16, PR, RZ, 0x2 ;  /* 0x00000002ff107803 */ /* 0x002fc40000000000 */
[----:B------:R2:W1:Y:S01]  /*12340*/  SHFL.IDX PT, R3, R19, RZ, 0x1c1f ;  /* 0x001c1fff13037589 */ /* 0x00046200000e0000 */
[----:B------:R-:W-:-:S04]  /*12350*/  SHF.L.U32 R0, R0, 0x1, RZ ;  /* 0x0000000100007819 */ /* 0x000fc800000006ff */
[----:B------:R-:W-:Y:S05]  /*12360*/  @P0 BRA `(.L_x_378) ;  /* 0x00000bd000000947 */ /* 0x000fea0003800000 */
[C---:B------:R-:W-:Y:S02]  /*12370*/  ISETP.GE.AND P0, PT, R0.reuse, c[0x0][0x3c8], PT ;  /* 0x0000f20000007a0c */ /* 0x040fe40003f06270 */
[C---:B------:R-:W-:Y:S02]  /*12380*/  IADD3 R5, R0.reuse, 0x8, RZ ;  /* 0x0000000800057810 */ /* 0x040fe40007ffe0ff */
[----:B------:R-:W-:Y:S02]  /*12390*/  IADD3 R4, R0, 0x10, RZ ;  /* 0x0000001000047810 */ /* 0x000fe40007ffe0ff */
[----:B------:R-:W-:Y:S02]  /*123a0*/  ISETP.GE.AND P5, PT, R5, c[0x0][0x3c8], PT ;  /* 0x0000f20005007a0c */ /* 0x000fe40003fa6270 */
[----:B------:R-:W-:Y:S02]  /*123b0*/  ISETP.GE.AND P4, PT, R4, c[0x0][0x3c8], PT ;  /* 0x0000f20004007a0c */ /* 0x000fe40003f86270 */
[----:B------:R-:W-:-:S02]  /*123c0*/  IADD3 R8, R0, 0x18, RZ ;  /* 0x0000001800087810 */ /* 0x000fc40007ffe0ff */
[C---:B------:R-:W-:Y:S01]  /*123d0*/  IADD3 R10, R0.reuse, 0x20, RZ ;  /* 0x00000020000a7810 */ /* 0x040fe20007ffe0ff */
[C---:B-123--:R-:W-:Y:S01]  /*123e0*/  @!P0 IMAD.WIDE R6, R0.reuse, 0x4, R2 ;  /* 0x0000000400068825 */ /* 0x04efe200078e0202 */
        /* <DEDUP_REMOVED lines=87> */
[----:B------:R-:W-:-:S02]  /*12960*/  IADD3 R13, R0, 0xa0, RZ ;  /* 0x000000a0000d7810 */ /* 0x000fc40007ffe0ff */
[----:B------:R-:W-:Y:S01]  /*12970*/  ISETP.GE.AND P5, PT, R12, c[0x0][0x3c8], PT ;  /* 0x0000f2000c007a0c */ /* 0x000fe20003fa6270 */
[----:B------:R2:W-:Y:S01]  /*12980*/  @!P4 ST.E.64 [R4.64], R60 ;  /* 0x0000003c0400c985 */ /* 0x0005e2000c101b10 */
        /* <DEDUP_REMOVED lines=91> */
.L_x_378:
[----:B------:R-:W-:Y:S05]  /*12f40*/  BSYNC B0 ;  /* 0x0000000000007941 */ /* 0x000fea0003800000 */
.L_x_377:
[----:B------:R-:W-:Y:S01]  /*12f50*/  ISETP.NE.AND P0, PT, R16, RZ, PT ;  /* 0x000000ff1000720c */ /* 0x000fe20003f05270 */
[----:B-1----:R1:W4:Y:S04]  /*12f60*/  SHFL.IDX PT, R3, R19, 0x1, 0x1c1f ;  /* 0x003c1f0013037f89 */ /* 0x00232800000e0000 */
[----:B---3--:R1:W3:Y:S08]  /*12f70*/  SHFL.IDX PT, R2, R20, 0x1, 0x1c1f ;  /* 0x003c1f0014027f89 */ /* 0x0082f000000e0000 */
        /* <DEDUP_REMOVED lines=12> */
[--C-:B---34-:R-:W-:Y:S01]  /*13040*/  @!P2 IMAD.WIDE R8, R0, 0x4, R2.reuse ;  /* 0x000000040008a825 */ /* 0x118fe200078e0202 */
[----:B------:R-:W-:Y:S02]  /*13050*/  @!P1 LOP3.LUT R5, R5, 0xfffffffe, RZ, 0xc0, !PT ;  /* 0xfffffffe05059812 */ /* 0x000fe400078ec0ff */
[----:B------:R-:W-:Y:S02]  /*13060*/  @!P0 LOP3.LUT R4, R4, 0xfffffffe, RZ, 0xc0, !PT ;  /* 0xfffffffe04048812 */ /* 0x000fe400078ec0ff */
[----:B------:R3:W-:Y:S01]  /*13070*/  @!P2 ST.E.64 [R8.64], R158 ;  /* 0x0000009e0800a985 */ /* 0x0007e2000c101b10 */
[----:B--2---:R-:W-:Y:S01]  /*13080*/  @!P1 IMAD.WIDE R6, R5, 0x4, R2 ;  /* 0x0000000405069825 */ /* 0x004fe200078e0202 */
        /* <DEDUP_REMOVED lines=11> */
[C---:B---3--:R-:W-:Y:S02]  /*13140*/  IADD3 R8, R0.reuse, 0x28, RZ ;  /* 0x0000002800087810 */ /* 0x048fe40007ffe0ff */
[----:B------:R-:W-:Y:S02]  /*13150*/  IADD3 R9, R0, 0x30, RZ ;  /* 0x0000003000097810 */ /* 0x000fe40007ffe0ff */
[----:B------:R-:W-:Y:S02]  /*13160*/  ISETP.GE.AND P4, PT, R8, c[0x0][0x3c8], PT ;  /* 0x0000f20008007a0c */ /* 0x000fe40003f86270 */
[----:B------:R-:W-:Y:S02]  /*13170*/  ISETP.GE.AND P3, PT, R9, c[0x0][0x3c8], PT ;  /* 0x0000f20009007a0c */ /* 0x000fe40003f66270 */
[----:B--2---:R-:W-:-:S02]  /*13180*/  @!P6 LEA.HI R4, R11, R11, RZ, 0x1 ;  /* 0x0000000b0b04e211 */ /* 0x004fc400078f08ff */
        /* <DEDUP_REMOVED lines=159> */
.L_x_376:
        /* <DEDUP_REMOVED lines=50> */
.L_x_379:
        /* <DEDUP_REMOVED lines=14> */
.L_x_2595:


//--------------------- .text._ZN7cutlass13device_kernelIN5flash19enable_sm80_to_sm89INS1_16FlashAttnFwdSm80INS1_25CollectiveMainloopFwdSm80ILi8ELi1ELb1EN4cute5tupleIJNS5_1CILi128EEENS7_ILi48EEENS7_ILi256EEEEEELi256ENS_10bfloat16_tEfNS_4arch4Sm80ELb0ELb1ELb1ELb1ELb0ELb0ELb1ELb1EEENS1_21CollectiveEpilogueFwdINS6_IJS8_SA_S9_EEENS6_IJNS7_ILi1EEESI_SI_EEESC_SE_Li256ELb1ELb1ELb1ELb0EEENS1_36VarlenDynamicPersistentTileSchedulerILi128ELi48ELi256ELi256ELb1ELb1ELb0ELb1ELb0ELb1EEEEEEEEEvNT_6ParamsE --------------------------
	.section	.text._ZN7cutlass13device_kernelIN5flash19enable_sm80_to_sm89INS1_16FlashAttnFwdSm80INS1_25CollectiveMainloopFwdSm80ILi8ELi1ELb1EN4cute5tupleIJNS5_1CILi128EEENS7_ILi48EEENS7_ILi256EEEEEELi256ENS_10bfloat16_tEfNS_4arch4Sm80ELb0ELb1ELb1ELb1ELb0ELb0ELb1ELb1EEENS1_21CollectiveEpilogueFwdINS6_IJS8_SA_S9_EEENS6_IJNS7_ILi1EEESI_SI_EEESC_SE_Li256ELb1ELb1ELb1ELb0EEENS1_36VarlenDynamicPersistentTileSchedulerILi128ELi48ELi256ELi256ELb1ELb1ELb0ELb1ELb0ELb1EEEEEEEEEvNT_6ParamsE,"ax",@progbits
	.sectioninfo	@"SHI_REGISTERS=255"
	.align	128
.text._ZN7cutlass13device_kernelIN5flash19enable_sm80_to_sm89INS1_16FlashAttnFwdSm80INS1_25CollectiveMainloopFwdSm80ILi8ELi1ELb1EN4cute5tupleIJNS5_1CILi128EEENS7_ILi48EEENS7_ILi256EEEEEELi256ENS_10bfloat16_tEfNS_4arch4Sm80ELb0ELb1ELb1ELb1ELb0ELb0ELb1ELb1EEENS1_21CollectiveEpilogueFwdINS6_IJS8_SA_S9_EEENS6_IJNS7_ILi1EEESI_SI_EEESC_SE_Li256ELb1ELb1ELb1ELb0EEENS1_36VarlenDynamicPersistentTileSchedulerILi128ELi48ELi256ELi256ELb1ELb1ELb0ELb1ELb0ELb1EEEEEEEEEvNT_6ParamsE:
        .type           _ZN7cutlass13device_kernelIN5flash19enable_sm80_to_sm89INS1_16FlashAttnFwdSm80INS1_25CollectiveMainloopFwdSm80ILi8ELi1ELb1EN4cute5tupleIJNS5_1CILi128EEENS7_ILi48EEENS7_ILi256EEEEEELi256ENS_10bfloat16_tEfNS_4arch4Sm80ELb0ELb1ELb1ELb1ELb0ELb0ELb1ELb1EEENS1_21CollectiveEpilogueFwdINS6_IJS8_SA_S9_EEENS6_IJNS7_ILi1EEESI_SI_EEESC_SE_Li256ELb1ELb1ELb1ELb0EEENS1_36VarlenDynamicPersistentTileSchedulerILi128ELi48ELi256ELi256ELb1ELb1ELb0ELb1ELb0ELb1EEEEEEEEEvNT_6ParamsE,@function
        .size           _ZN7cutlass13device_kernelIN5flash19enable_sm80_to_sm89INS1_16FlashAttnFwdSm80INS1_25CollectiveMainloopFwdSm80ILi8ELi1ELb1EN4cute5tupleIJNS5_1CILi128EEENS7_ILi48EEENS7_ILi256EEEEEELi256ENS_10bfloat16_tEfNS_4arch4Sm80ELb0ELb1ELb1ELb1ELb0ELb0ELb1ELb1EEENS1_21CollectiveEpilogueFwdINS6_IJS8_SA_S9_EEENS6_IJNS7_ILi1EEESI_SI_EEESC_SE_Li256ELb1ELb1ELb1ELb0EEENS1_36VarlenDynamicPersistentTileSchedulerILi128ELi48ELi256ELi256ELb1ELb1ELb0ELb1ELb0ELb1EEEEEEEEEvNT_6ParamsE,(.L_x_2596 - _ZN7cutlass13device_kernelIN5flash19enable_sm80_to_sm89INS1_16FlashAttnFwdSm80INS1_25CollectiveMainloopFwdSm80ILi8ELi1ELb1EN4cute5tupleIJNS5_1CILi128EEENS7_ILi48EEENS7_ILi256EEEEEELi256ENS_10bfloat16_tEfNS_4arch4Sm80ELb0ELb1ELb1ELb1ELb0ELb0ELb1ELb1EEENS1_21CollectiveEpilogueFwdINS6_IJS8_SA_S9_EEENS6_IJNS7_ILi1EEESI_SI_EEESC_SE_Li256ELb1ELb1ELb1ELb0EEENS1_36VarlenDynamicPersistentTileSchedulerILi128ELi48ELi256ELi256ELb1ELb1ELb0ELb1ELb0ELb1EEEEEEEEEvNT_6ParamsE)
        .other          _ZN7cutlass13device_kernelIN5flash19enable_sm80_to_sm89INS1_16FlashAttnFwdSm80INS1_25CollectiveMainloopFwdSm80ILi8ELi1ELb1EN4cute5tupleIJNS5_1CILi128EEENS7_ILi48EEENS7_ILi256EEEEEELi256ENS_10bfloat16_tEfNS_4arch4Sm80ELb0ELb1ELb1ELb1ELb0ELb0ELb1ELb1EEENS1_21CollectiveEpilogueFwdINS6_IJS8_SA_S9_EEENS6_IJNS7_ILi1EEESI_SI_EEESC_SE_Li256ELb1ELb1ELb1ELb0EEENS1_36VarlenDynamicPersistentTileSchedulerILi128ELi48ELi256ELi256ELb1ELb1ELb0ELb1ELb0ELb1EEEEEEEEEvNT_6ParamsE,@"STO_CUDA_ENTRY STV_DEFAULT"
_ZN7cutlass13device_kernelIN5flash19enable_sm80_to_sm89INS1_16FlashAttnFwdSm80INS1_25CollectiveMainloopFwdSm80ILi8ELi1ELb1EN4cute5tupleIJNS5_1CILi128EEENS7_ILi48EEENS7_ILi256EEEEEELi256ENS_10bfloat16_tEfNS_4arch4Sm80ELb0ELb1ELb1ELb1ELb0ELb0ELb1ELb1EEENS1_21CollectiveEpilogueFwdINS6_IJS8_SA_S9_EEENS6_IJNS7_ILi1EEESI_SI_EEESC_SE_Li256ELb1ELb1ELb1ELb0EEENS1_36VarlenDynamicPersistentTileSchedulerILi128ELi48ELi256ELi256ELb1ELb1ELb0ELb1ELb0ELb1EEEEEEEEEvNT_6ParamsE:
        /* <DEDUP_REMOVED lines=15> */
[----:B------:R-:W-:-:S03]  /*00f0*/  CS2R R8, SRZ ;  /* 0x0000000000087805 */ /* 0x000fc6000001ff00 */
[----:B------:R-:W-:-:S04]  /*0100*/  ISETP.NE.AND P6, PT, R13, 0x1f, PT ;  /* 0x0000001f0d00780c */ /* 0x000fc80003fc5270 */
[----:B------:R-:W-:-:S13]  /*0110*/  ISETP.GE.OR P0, PT, R13, c[0x0][0x53c], !P6 ;  /* 0x00014f000d007a0c */ /* 0x000fda0007706670 */
[----:B-1----:R-:W-:Y:S02]  /*0120*/  @!P0 IMAD.MOV.U32 R4, RZ, RZ, 0x4 ;  /* 0x00000004ff048424 */ /* 0x002fe400078e00ff */
[----:B------:R-:W-:Y:S02]  /*0130*/  @!P0 IMAD.MOV.U32 R2, RZ, RZ, 0x4 ;  /* 0x00000004ff028424 */ /* 0x000fe400078e00ff */
[----:B------:R-:W-:-:S04]  /*0140*/  @!P0 IMAD.WIDE.U32 R4, R13, R4, c[0x0][0x580] ;  /* 0x000160000d048625 */ /* 0x000fc800078e0004 */
[C---:B------:R-:W-:Y:S01]  /*0150*/  @!P0 IMAD.WIDE.U32 R2, R13.reuse, R2, c[0x0][0x578] ;  /* 0x00015e000d028625 */ /* 0x040fe200078e0002 */
[----:B------:R-:W2:Y:S04]  /*0160*/  @!P0 LDG.E R9, [R4.64] ;  /* 0x0000000604098981 */ /* 0x000ea8000c1e1900 */
[----:B------:R-:W2:Y:S01]  /*0170*/  @!P0 LDG.E R8, [R2.64] ;  /* 0x0000000602088981 */ /* 0x000ea2000c1e1900 */
[C---:B------:R-:W-:Y:S01]  /*0180*/  ISETP.NE.AND P5, PT, R13.reuse, RZ, PT ;  /* 0x000000ff0d00720c */ /* 0x040fe20003fa5270 */
[----:B------:R-:W1:Y:S01]  /*0190*/  S2UR UR4, SR_CTAID.X ;  /* 0x00000000000479c3 */ /* 0x000e620000002500 */
[C---:B------:R-:W-:Y:S01]  /*01a0*/  ISETP.GE.U32.AND P4, PT, R13.reuse, 0x2, PT ;  /* 0x000000020d00780c */ /* 0x040fe20003f86070 */
[----:B------:R-:W-:Y:S01]  /*01b0*/  IMAD.MOV.U32 R7, RZ, RZ, RZ ;  /* 0x000000ffff077224 */ /* 0x000fe200078e00ff */
        /* <DEDUP_REMOVED lines=26> */
.L_x_385:
[----:B------:R-:W-:-:S04]  /*0360*/  IADD3 R0, R7, 0x1f, RZ ;  /* 0x0000001f07007810 */ /* 0x000fc80007ffe0ff */
[----:B------:R-:W-:-:S13]  /*0370*/  ISETP.GE.AND P0, PT, R0, c[0x0][0x53c], PT ;  /* 0x00014f0000007a0c */ /* 0x000fda0003f06270 */
[----:B------:R-:W-:Y:S05]  /*0380*/  @P0 BRA `(.L_x_382) ;  /* 0x00000c4000000947 */ /* 0x000fea0003800000 */
[----:B------:R-:W-:Y:S01]  /*0390*/  MOV R7, R0 ;  /* 0x0000000000077202 */ /* 0x000fe20000000f00 */
[----:B------:R-:W-:-:S03]  /*03a0*/  CS2R R8, SRZ ;  /* 0x0000000000087805 */ /* 0x000fc6000001ff00 */
[----:B------:R-:W-:-:S04]  /*03b0*/  IADD3 R0, R13, R7, RZ ;  /* 0x000000070d007210 */ /* 0x000fc80007ffe0ff */
[----:B------:R-:W-:-:S13]  /*03c0*/  ISETP.GE.OR P0, PT, R0, c[0x0][0x53c], !P6 ;  /* 0x00014f0000007a0c */ /* 0x000fda0007706670 */
[----:B------:R-:W-:Y:S02]  /*03d0*/  @!P0 MOV R2, 0x4 ;  /* 0x0000000400028802 */ /* 0x000fe40000000f00 */
[----:B------:R-:W-:-:S03]  /*03e0*/  @!P0 MOV R3, 0x4 ;  /* 0x0000000400038802 */ /* 0x000fc60000000f00 */
[----:B------:R-:W-:-:S04]  /*03f0*/  @!P0 IMAD.WIDE R4, R0, R2, c[0x0][0x580] ;  /* 0x0001600000048625 */ /* 0x000fc800078e0202 */
[----:B------:R-:W-:Y:S01]  /*0400*/  @!P0 IMAD.WIDE R2, R0, R3, c[0x0][0x578] ;  /* 0x00015e0000028625 */ /* 0x000fe200078e0203 */
[----:B------:R-:W2:Y:S04]  /*0410*/  @!P0 LDG.E R9, [R4.64] ;  /* 0x0000000604098981 */ /* 0x000ea8000c1e1900 */
[----:B------:R-:W2:Y:S02]  /*0420*/  @!P0 LDG.E R8, [R2.64] ;  /* 0x0000000602088981 */ /* 0x000ea4000c1e1900 */
[----:B--2---:R-:W-:Y:S01]  /*0430*/  IMAD R5, R9, R8, RZ ;  /* 0x0000000809057224 */ /* 0x004fe200078e02ff */
[----:B------:R-:W-:Y:S05]  /*0440*/  BRA.DIV ~URZ, `(.L_x_383) ;  /* 0x000166927f007947 */ /* 0x000fea000b800000 */
[----:B------:R1:W2:Y:S02]  /*0450*/  SHFL.UP PT, R0, R5, 0x1, RZ ;  /* 0x0420000005007989 */ /* 0x0002a400000e00ff */
.L_x_522:
        /* <DEDUP_REMOVED lines=16> */
.L_x_523:
[----:B--2---:R-:W-:-:S05]  /*0560*/  IMAD R0, R0, c[0x0][0x538], RZ ;  /* 0x00014e0000007a24 */ /* 0x004fca00078e02ff */
[----:B------:R-:W-:-:S04]  /*0570*/  IADD3 R6, R0, R6, RZ ;  /* 0x0000000600067210 */ /* 0x000fc80007ffe0ff */
[----:B------:R-:W-:-:S13]  /*0580*/  ISETP.GT.AND P0, PT, R6, UR4, PT ;  /* 0x0000000406007c0c */ /* 0x000fda000bf04270 */
[----:B-1----:R-:W-:Y:S05]  /*0590*/  @!P0 BRA `(.L_x_385) ;  /* 0xfffffdc000008947 */ /* 0x002fea000383ffff */
.L_x_381:
[----:B------:R-:W-:-:S05]  /*05a0*/  IADD3 R11, -R0, R6, RZ ;  /* 0x00000006000b7210 */ /* 0x000fca0007ffe1ff */
[----:B------:R-:W-:-:S05]  /*05b0*/  IMAD R0, R4, c[0x0][0x538], R11 ;  /* 0x00014e0004007a24 */ /* 0x000fca00078e020b */
[----:B------:R-:W-:Y:S01]  /*05c0*/  ISETP.GT.AND P0, PT, R0, UR4, PT ;  /* 0x0000000400007c0c */ /* 0x000fe2000bf04270 */
[----:B------:R-:W-:-:S12]  /*05d0*/  BRA.DIV ~URZ, `(.L_x_386) ;  /* 0x000167127f007947 */ /* 0x000fd8000b800000 */
[----:B------:R-:W-:-:S04]  /*05e0*/  VOTE.ANY R10, PT, !P0 ;  /* 0x00000000000a7806 */ /* 0x000fc800040e0100 */
.L_x_524:
[----:B------:R-:W1:Y:S02]  /*05f0*/  POPC R6, R10 ;  /* 0x0000000a00067309 */ /* 0x000e640000000000 */
[----:B-1----:R-:W-:-:S05]  /*0600*/  IADD3 R0, R6, R7, RZ ;  /* 0x0000000706007210 */ /* 0x002fca0007ffe0ff */
[----:B------:R1:W-:Y:S01]  /*0610*/  STL [R1+0x7c], R0 ;  /* 0x00007c0001007387 */ /* 0x0003e20000100800 */
[----:B------:R-:W-:Y:S05]  /*0620*/  BRA.DIV ~URZ, `(.L_x_387) ;  /* 0x000167127f007947 */ /* 0x000fea000b800000 */
[----:B------:R2:W3:Y:S01]  /*0630*/  SHFL.IDX PT, R12, R9, R6, 0x1f ;  /* 0x00001f06090c7589 */ /* 0x0004e200000e0000 */
[----:B------:R-:W-:-:S03]  /*0640*/  MOV R7, RZ ;  /* 0x000000ff00077202 */ /* 0x000fc60000000f00 */
[----:B------:R2:W4:Y:S04]  /*0650*/  SHFL.IDX PT, R9, R8, R6, 0x1f ;  /* 0x00001f0608097589 */ /* 0x00052800000e0000 */
.L_x_525:
[----:B------:R-:W-:Y:S01]  /*0660*/  ISETP.NE.AND P0, PT, R10, RZ, PT ;  /* 0x000000ff0a00720c */ /* 0x000fe20003f05270 */
[----:B------:R-:W-:-:S12]  /*0670*/  BSSY B0, `(.L_x_388) ;  /* 0x0000005000007945 */ /* 0x000fd80003800000 */
[----:B------:R-:W-:Y:S05]  /*0680*/  @!P0 BRA `(.L_x_389) ;  /* 0x0000003000008947 */ /* 0x000fea0003800000 */
[----:B------:R-:W-:Y:S01]  /*0690*/  IADD3 R3, R6, -0x1, RZ ;  /* 0xffffffff06037810 */ /* 0x000fe20007ffe0ff */
[----:B------:R-:W-:Y:S05]  /*06a0*/  BRA.DIV ~URZ, `(.L_x_390) ;  /* 0x000167727f007947 */ /* 0x000fea000b800000 */
[----:B------:R1:W2:Y:S02]  /*06b0*/  SHFL.IDX PT, R7, R4, R3, 0x1f ;  /* 0x00001f0304077589 */ /* 0x0002a400000e0000 */
.L_x_389:
[----:B------:R-:W-:Y:S05]  /*06c0*/  BSYNC B0 ;  /* 0x0000000000007941 */ /* 0x000fea0003800000 */
.L_x_388:
[----:B-12---:R-:W-:Y:S01]  /*06d0*/  IMAD R0, R7, c[0x0][0x538], R11 ;  /* 0x00014e0007007a24 */ /* 0x006fe200078e020b */
[----:B----4-:R-:W-:Y:S01]  /*06e0*/  ISETP.NE.AND P0, PT, R9, 0x1, PT ;  /* 0x000000010900780c */ /* 0x010fe20003f05270 */
[----:B------:R-:W-:Y:S03]  /*06f0*/  BSSY B0, `(.L_x_391) ;  /* 0x0000089000007945 */ /* 0x000fe60003800000 */
[----:B------:R1:W-:Y:S01]  /*0700*/  STL [R1+0x70], R0 ;  /* 0x0000700001007387 */ /* 0x0003e20000100800 */
[----:B------:R-:W-:-:S08]  /*0710*/  IADD3 R11, -R0, UR4, RZ ;  /* 0x00000004000b7c10 */ /* 0x000fd0000fffe1ff */
[----:B------:R-:W-:Y:S05]  /*0720*/  @!P0 BRA `(.L_x_392) ;  /* 0x000003f000008947 */ /* 0x000fea0003800000 */
[-C--:B-1-3--:R-:W-:Y:S02]  /*0730*/  IABS R0, R12.reuse ;  /* 0x0000000c00007213 */ /* 0x08afe40000000000 */
[----:B------:R-:W-:-:S03]  /*0740*/  IABS R6, R12 ;  /* 0x0000000c00067213 */ /* 0x000fc60000000000 */
[----:B------:R-:W-:Y:S01]  /*0750*/  IMAD.MOV.U32 R5, RZ, RZ, R0 ;  /* 0x000000ffff057224 */ /* 0x000fe200078e0000 */
[----:B------:R-:W-:-:S03]  /*0760*/  IABS R0, R9 ;  /* 0x0000000900007213 */ /* 0x000fc60000000000 */
[----:B------:R-:W1:Y:S02]  /*0770*/  I2F.RP R2, R5 ;  /* 0x0000000500027306 */ /* 0x000e640000209400 */
[----:B------:R-:W-:Y:S01]  /*0780*/  IMAD.MOV.U32 R8, RZ, RZ, R0 ;  /* 0x000000ffff087224 */ /* 0x000fe200078e0000 */
[----:B------:R-:W-:-:S05]  /*0790*/  IABS R0, R11 ;  /* 0x0000000b00007213 */ /* 0x000fca0000000000 */
[----:B------:R-:W-:Y:S08]  /*07a0*/  I2F.RP R7, R8 ;  /* 0x0000000800077306 */ /* 0x000ff00000209400 */
[----:B-1----:R-:W1:Y:S02]  /*07b0*/  MUFU.RCP R2, R2 ;  /* 0x0000000200027308 */ /* 0x002e640000001000 */
[----:B-1----:R-:W-:-:S06]  /*07c0*/  IADD3 R2, R2, 0xffffffe, RZ ;  /* 0x0ffffffe02027810 */ /* 0x002fcc0007ffe0ff */
[----:B------:R-:W1:Y:S02]  /*07d0*/  F2I.FTZ.U32.TRUNC.NTZ R3, R2 ;  /* 0x0000000200037305 */ /* 0x000e64000021f000 */
[----:B-1----:R-:W-:-:S04]  /*07e0*/  IMAD.MOV R2, RZ, RZ, -R3 ;  /* 0x000000ffff027224 */ /* 0x002fc800078e0a03 */
[----:B------:R-:W-:Y:S02]  /*07f0*/  IMAD R4, R2, R5, RZ ;  /* 0x0000000502047224 */ /* 0x000fe400078e02ff */
[----:B------:R-:W-:-:S04]  /*0800*/  IMAD.MOV.U32 R2, RZ, RZ, RZ ;  /* 0x000000ffff027224 */ /* 0x000fc800078e00ff */
[----:B------:R-:W-:Y:S01]  /*0810*/  IMAD.HI.U32 R2, R3, R4, R2 ;  /* 0x0000000403027227 */ /* 0x000fe200078e0002 */
[----:B------:R-:W-:-:S03]  /*0820*/  MOV R3, R0 ;  /* 0x0000000000037202 */ /* 0x000fc60000000f00 */
[----:B------:R-:W-:Y:S02]  /*0830*/  IMAD.MOV R0, RZ, RZ, -R6 ;  /* 0x000000ffff007224 */ /* 0x000fe400078e0a06 */
        /* <DEDUP_REMOVED lines=28> */
[----:B------:R-:W-:-:S03]  /*0a00*/  IMAD.MOV R5, RZ, RZ, -R4 ;  /* 0x000000ffff057224 */ /* 0x000fc600078e0a04 */
        /* <DEDUP_REMOVED lines=10> */
[----:B------:R-:W-:-:S04]  /*0ab0*/  IMAD.MOV R2, RZ, RZ, -R0 ;  /* 0x000000ffff027224 */ /* 0x000fc800078e0a00 */
[C---:B------:R-:W-:Y:S01]  /*0ac0*/  IMAD R3, R9.reuse, R2, R4 ;  /* 0x0000000209037224 */ /* 0x040fe200078e0204 */
[----:B------:R-:W-:Y:S01]  /*0ad0*/  LEA R2, R9, R0, 0x18 ;  /* 0x0000000009027211 */ /* 0x000fe200078ec0ff */
[----:B------:R-:W-:-:S04]  /*0ae0*/  IMAD R0, R12, R5, R11 ;  /* 0x000000050c007224 */ /* 0x000fc800078e020b */
[----:B------:R-:W-:-:S05]  /*0af0*/  IMAD R2, R3, 0x10000, R2 ;  /* 0x0001000003027824 */ /* 0x000fca00078e0202 */
[----:B------:R1:W-:Y:S01]  /*0b00*/  STL [R1+0x78], R2 ;  /* 0x0000780201007387 */ /* 0x0003e20000100800 */
[----:B------:R-:W-:Y:S05]  /*0b10*/  BRA `(.L_x_393) ;  /* 0x0000046000007947 */ /* 0x000fea0003800000 */
.L_x_392:
[----:B------:R-:W2:Y:S01]  /*0b20*/  LDL R3, [R1+0x7c] ;  /* 0x00007c0001037983 */ /* 0x000ea20000100800 */
[----:B------:R-:W-:-:S04]  /*0b30*/  IMAD.MOV.U32 R2, RZ, RZ, 0x4 ;  /* 0x00000004ff027424 */ /* 0x000fc800078e00ff */
[----:B--2---:R-:W-:-:S05]  /*0b40*/  IMAD.WIDE R2, R3, R2, c[0x0][0x590] ;  /* 0x0001640003027625 */ /* 0x004fca00078e0202 */
[----:B------:R-:W2:Y:S02]  /*0b50*/  LDG.E R7, [R2.64] ;  /* 0x0000000602077981 */ /* 0x000ea4000c1e1900 */
[----:B--23--:R-:W-:-:S05]  /*0b60*/  IMAD R9, R7, R12, RZ ;  /* 0x0000000c07097224 */ /* 0x00cfca00078e02ff */
[-C--:B-1----:R-:W-:Y:S02]  /*0b70*/  IABS R0, R9.reuse ;  /* 0x0000000900007213 */ /* 0x082fe40000000000 */
[----:B------:R-:W-:-:S03]  /*0b80*/  IABS R8, R9 ;  /* 0x0000000900087213 */ /* 0x000fc60000000000 */
[----:B------:R-:W-:-:S04]  /*0b90*/  IMAD.MOV.U32 R6, RZ, RZ, R0 ;  /* 0x000000ffff067224 */ /* 0x000fc800078e0000 */
[----:B------:R-:W1:Y:S08]  /*0ba0*/  I2F.RP R2, R6 ;  /* 0x0000000600027306 */ /* 0x000e700000209400 */
[----:B-1----:R-:W1:Y:S02]  /*0bb0*/  MUFU.RCP R2, R2 ;  /* 0x0000000200027308 */ /* 0x002e640000001000 */
[----:B-1----:R-:W-:-:S06]  /*0bc0*/  IADD3 R2, R2, 0xffffffe, RZ ;  /* 0x0ffffffe02027810 */ /* 0x002fcc0007ffe0ff */
[----:B------:R-:W1:Y:S02]  /*0bd0*/  F2I.FTZ.U32.TRUNC.NTZ R3, R2 ;  /* 0x0000000200037305 */ /* 0x000e64000021f000 */
[----:B-1----:R-:W-:-:S04]  /*0be0*/  IMAD.MOV R0, RZ, RZ, -R3 ;  /* 0x000000ffff007224 */ /* 0x002fc800078e0a03 */
[----:B------:R-:W-:Y:S01]  /*0bf0*/  IMAD.MOV.U32 R2, RZ, RZ, R0 ;  /* 0x000000ffff027224 */ /* 0x000fe200078e0000 */
[----:B------:R-:W-:-:S03]  /*0c00*/  IABS R0, R11 ;  /* 0x0000000b00007213 */ /* 0x000fc60000000000 */
[----:B------:R-:W-:Y:S01]  /*0c10*/  IMAD R4, R2, R6, RZ ;  /* 0x0000000602047224 */ /* 0x000fe200078e02ff */
[----:B------:R-:W-:Y:S01]  /*0c20*/  MOV R5, R0 ;  /* 0x0000000000057202 */ /* 0x000fe20000000f00 */
[----:B------:R-:W-:-:S04]  /*0c30*/  IMAD.MOV.U32 R2, RZ, RZ, RZ ;  /* 0x000000ffff027224 */ /* 0x000fc800078e00ff */
[----:B------:R-:W-:-:S04]  /*0c40*/  IMAD.HI.U32 R0, R3, R4, R2 ;  /* 0x0000000403007227 */ /* 0x000fc800078e0002 */
[----:B------:R-:W-:Y:S02]  /*0c50*/  IMAD.MOV R2, RZ, RZ, -R8 ;  /* 0x000000ffff027224 */ /* 0x000fe400078e0a08 */
        /* <DEDUP_REMOVED lines=9> */
[----:B------:R-:W-:-:S04]  /*0cf0*/  @P2 IADD3 R0, R0, 0x1, RZ ;  /* 0x0000000100002810 */ /* 0x000fc80007ffe0ff */
[----:B------:R-:W-:-:S05]  /*0d00*/  MOV R4, R0 ;  /* 0x0000000000047202 */ /* 0x000fca0000000f00 */
[----:B------:R-:W-:Y:S01]  /*0d10*/  @!P1 IMAD.MOV R4, RZ, RZ, -R4 ;  /* 0x000000ffff049224 */ /* 0x000fe200078e0a04 */
[----:B------:R-:W-:-:S05]  /*0d20*/  @!P0 LOP3.LUT R4, RZ, R9, RZ, 0x33, !PT ;  /* 0x00000009ff048212 */ /* 0x000fca00078e33ff */
[----:B------:R-:W-:-:S05]  /*0d30*/  IMAD R10, R7, R4, RZ ;  /* 0x00000004070a7224 */ /* 0x000fca00078e02ff */
[----:B------:R-:W-:-:S04]  /*0d40*/  IADD3 R0, -R10, c[0x0][0x538], RZ ;  /* 0x00014e000a007a10 */ /* 0x000fc80007ffe1ff */
[----:B------:R-:W-:-:S04]  /*0d50*/  IMNMX R6, R7, R0, PT ;  /* 0x0000000007067217 */ /* 0x000fc80003800200 */
[----:B------:R-:W-:-:S05]  /*0d60*/  IABS R0, R6 ;  /* 0x0000000600007213 */ /* 0x000fca0000000000 */
[----:B------:R-:W-:-:S04]  /*0d70*/  IMAD.MOV.U32 R5, RZ, RZ, R0 ;  /* 0x000000ffff057224 */ /* 0x000fc800078e0000 */
[----:B------:R-:W1:Y:S08]  /*0d80*/  I2F.RP R2, R5 ;  /* 0x0000000500027306 */ /* 0x000e700000209400 */
[----:B-1----:R-:W1:Y:S02]  /*0d90*/  MUFU.RCP R2, R2 ;  /* 0x0000000200027308 */ /* 0x002e640000001000 */
[----:B-1----:R-:W-:-:S06]  /*0da0*/  IADD3 R2, R2, 0xffffffe, RZ ;  /* 0x0ffffffe02027810 */ /* 0x002fcc0007ffe0ff */
[----:B------:R1:W2:Y:S02]  /*0db0*/  F2I.FTZ.U32.TRUNC.NTZ R3, R2 ;  /* 0x0000000200037305 */ /* 0x0002a4000021f000 */
[----:B-1----:R-:W-:Y:S01]  /*0dc0*/  IMAD.MOV R2, RZ, RZ, -R4 ;  /* 0x000000ffff027224 */ /* 0x002fe200078e0a04 */
[----:B--2---:R-:W-:-:S03]  /*0dd0*/  IADD3 R0, RZ, -R3, RZ ;  /* 0x80000003ff007210 */ /* 0x004fc60007ffe0ff */
[----:B------:R-:W-:Y:S01]  /*0de0*/  IMAD R8, R9, R2, R11 ;  /* 0x0000000209087224 */ /* 0x000fe200078e020b */
[----:B------:R-:W-:Y:S01]  /*0df0*/  IABS R9, R6 ;  /* 0x0000000600097213 */ /* 0x000fe20000000000 */
[----:B------:R-:W-:-:S03]  /*0e00*/  IMAD.MOV.U32 R2, RZ, RZ, R0 ;  /* 0x000000ffff027224 */ /* 0x000fc600078e0000 */
[----:B------:R-:W-:Y:S01]  /*0e10*/  IABS R0, R8 ;  /* 0x0000000800007213 */ /* 0x000fe20000000000 */
[----:B------:R-:W-:Y:S02]  /*0e20*/  IMAD R7, R2, R5, RZ ;  /* 0x0000000502077224 */ /* 0x000fe400078e02ff */
[----:B------:R-:W-:Y:S02]  /*0e30*/  IMAD.MOV.U32 R2, RZ, RZ, RZ ;  /* 0x000000ffff027224 */ /* 0x000fe400078e00ff */
[----:B------:R-:W-:Y:S01]  /*0e40*/  IMAD.MOV.U32 R4, RZ, RZ, R0 ;  /* 0x000000ffff047224 */ /* 0x000fe200078e0000 */
[----:B------:R-:W-:Y:S01]  /*0e50*/  IADD3 R0, RZ, -R9, RZ ;  /* 0x80000009ff007210 */ /* 0x000fe20007ffe0ff */
[----:B------:R-:W-:-:S04]  /*0e60*/  IMAD.HI.U32 R3, R3, R7, R2 ;  /* 0x0000000703037227 */ /* 0x000fc800078e0002 */
[----:B------:R-:W-:Y:S02]  /*0e70*/  IMAD.MOV.U32 R2, RZ, RZ, R0 ;  /* 0x000000ffff027224 */ /* 0x000fe400078e0000 */
[----:B------:R-:W-:Y:S01]  /*0e80*/  IMAD.HI.U32 R0, R3, R4, RZ ;  /* 0x0000000403007227 */ /* 0x000fe200078e00ff */
[----:B------:R-:W-:-:S03]  /*0e90*/  IADD3 R3, R10, 0x1000000, R8 ;  /* 0x010000000a037810 */ /* 0x000fc60007ffe008 */
[----:B------:R-:W-:-:S05]  /*0ea0*/  IMAD R2, R0, R2, R4 ;  /* 0x0000000200027224 */ /* 0x000fca00078e0204 */
[----:B------:R-:W-:-:S13]  /*0eb0*/  ISETP.GT.U32.AND P0, PT, R5, R2, PT ;  /* 0x000000020500720c */ /* 0x000fda0003f04070 */
[----:B------:R-:W-:Y:S01]  /*0ec0*/  @!P0 IMAD.IADD R2, R2, 0x1, -R5 ;  /* 0x0000000102028824 */ /* 0x000fe200078e0a05 */
[----:B------:R-:W-:Y:S02]  /*0ed0*/  @!P0 IADD3 R0, R0, 0x1, RZ ;  /* 0x0000000100008810 */ /* 0x000fe40007ffe0ff */
[----:B------:R-:W-:Y:S02]  /*0ee0*/  ISETP.NE.AND P0, PT, R6, RZ, PT ;  /* 0x000000ff0600720c */ /* 0x000fe40003f05270 */
[----:B------:R-:W-:Y:S02]  /*0ef0*/  ISETP.GE.U32.AND P2, PT, R2, R5, PT ;  /* 0x000000050200720c */ /* 0x000fe40003f46070 */
[----:B------:R-:W-:-:S04]  /*0f00*/  LOP3.LUT R2, R8, R6, RZ, 0x3c, !PT ;  /* 0x0000000608027212 */ /* 0x000fc800078e3cff */
[----:B------:R-:W-:Y:S01]  /*0f10*/  ISETP.GE.AND P1, PT, R2, RZ, PT ;  /* 0x000000ff0200720c */ /* 0x000fe20003f26270 */
[----:B------:R-:W-:-:S06]  /*0f20*/  IMAD.MOV R2, RZ, RZ, -R6 ;  /* 0x000000ffff027224 */ /* 0x000fcc00078e0a06 */
[----:B------:R-:W-:-:S06]  /*0f30*/  @P2 IADD3 R0, R0, 0x1, RZ ;  /* 0x0000000100002810 */ /* 0x000fcc0007ffe0ff */
[----:B------:R-:W-:Y:S02]  /*0f40*/  @!P1 IADD3 R0, -R0, RZ, RZ ;  /* 0x000000ff00009210 */ /* 0x000fe40007ffe1ff */
[----:B------:R-:W-:-:S05]  /*0f50*/  @!P0 LOP3.LUT R0, RZ, R6, RZ, 0x33, !PT ;  /* 0x00000006ff008212 */ /* 0x000fca00078e33ff */
[----:B------:R-:W-:-:S05]  /*0f60*/  IMAD R2, R0, R2, R3 ;  /* 0x0000000200027224 */ /* 0x000fca00078e0203 */
[----:B------:R1:W-:Y:S02]  /*0f70*/  STL [R1+0x78], R2 ;  /* 0x0000780201007387 */ /* 0x0003e40000100800 */
.L_x_393:
[----:B------:R-:W-:Y:S05]  /*0f80*/  BSYNC B0 ;  /* 0x0000000000007941 */ /* 0x000fea0003800000 */
.L_x_391:
[----:B------:R-:W-:-:S04]  /*0f90*/  LOP3.LUT R0, RZ, R0, RZ, 0x33, !PT ;  /* 0x00000000ff007212 */ /* 0x000fc800078e33ff */
[----:B------:R-:W-:-:S05]  /*0fa0*/  IADD3 R0, R0, R12, RZ ;  /* 0x0000000c00007210 */ /* 0x000fca0007ffe0ff */
[----:B------:R2:W-:Y:S01]  /*0fb0*/  STL [R1+0x74], R0 ;  /* 0x0000740001007387 */ /* 0x0005e20000100800 */
[----:B------:R-:W-:Y:S05]  /*0fc0*/  BRA `(.L_x_394) ;  /* 0x0000006000007947 */ /* 0x000fea0003800000 */
.L_x_382:
[----:B------:R-:W-:Y:S01]  /*0fd0*/  MOV R0, UR4 ;  /* 0x0000000400007c02 */ /* 0x000fe20008000f00 */
[----:B------:R-:W-:Y:S04]  /*0fe0*/  STL [R1+0x74], RZ ;  /* 0x000074ff01007387 */ /* 0x000fe80000100800 */
[----:B------:R-:W-:Y:S04]  /*0ff0*/  STL [R1+0x78], RZ ;  /* 0x000078ff01007387 */ /* 0x000fe80000100800 */
[----:B------:R1:W-:Y:S02]  /*1000*/  STL [R1+0x70], R0 ;  /* 0x0000700001007387 */ /* 0x0003e40000100800 */
[----:B-1----:R-:W-:-:S05]  /*1010*/  MOV R0, c[0x0][0x53c] ;  /* 0x00014f0000007a02 */ /* 0x002fca0000000f00 */
[----:B------:R1:W-:Y:S02]  /*1020*/  STL [R1+0x7c], R0 ;  /* 0x00007c0001007387 */ /* 0x0003e40000100800 */
.L_x_394:
[----:B------:R-:W3:Y:S04]  /*1030*/  LDL R4, [R1+0x70] ;  /* 0x0000700001047983 */ /* 0x000ee80000100800 */
[----:B------:R-:W3:Y:S04]  /*1040*/  LDL R5, [R1+0x74] ;  /* 0x0000740001057983 */ /* 0x000ee80000100800 */
[----:B------:R-:W3:Y:S04]  /*1050*/  LDL R6, [R1+0x78] ;  /* 0x0000780001067983 */ /* 0x000ee80000100800 */
[----:B------:R-:W3:Y:S01]  /*1060*/  LDL R7, [R1+0x7c] ;  /* 0x00007c0001077983 */ /* 0x000ee20000100800 */
[----:B------:R-:W-:Y:S01]  /*1070*/  ISETP.NE.AND P0, PT, R13, RZ, PT ;  /* 0x000000ff0d00720c */ /* 0x000fe20003f05270 */
[----:B------:R-:W-:-:S12]  /*1080*/  WARPSYNC 0xffffffff ;  /* 0xffffffff00007948 */ /* 0x000fd80003800000 */
[----:B---3--:R3:W-:Y:S04]  /*1090*/  @!P0 STS.128 [0x1a080], R4 ;  /* 0x01a08004ff008388 */ /* 0x0087e80000000c00 */
[----:B------:R-:W-:Y:S06]  /*10a0*/  BAR.ARV 0x5, 0x100 ;  /* 0x0144000000007b1d */ /* 0x000fec0000002000 */
.L_x_380:
[----:B-12---:R-:W2:Y:S02]  /*10b0*/  LDL R0, [R1+0x7c] ;  /* 0x00007c0001007983 */ /* 0x006ea40000100800 */
[----:B--2---:R-:W-:-:S13]  /*10c0*/  ISETP.GE.AND P0, PT, R0, c[0x0][0x53c], PT ;  /* 0x00014f0000007a0c */ /* 0x004fda0003f06270 */
[----:B------:R-:W-:Y:S05]  /*10d0*/  @P0 EXIT ;  /* 0x000000000000094d */ /* 0x000fea0003800000 */
[----:B------:R-:W1:Y:S02]  /*10e0*/  S2R R17, SR_TID.X ;  /* 0x0000000000117919 */ /* 0x000e640000002100 */
[----:B-1-3--:R-:W-:-:S04]  /*10f0*/  SHF.R.S32.HI R7, RZ, 0x1f, R17 ;  /* 0x0000001fff077819 */ /* 0x00afc80000011411 */
[CC--:B------:R-:W-:Y:S02]  /*1100*/  LEA.HI R0, R7.reuse, R17.reuse, RZ, 0x4 ;  /* 0x0000001107007211 */ /* 0x0c0fe400078f20ff */
[-C--:B------:R-:W-:Y:S02]  /*1110*/  LEA.HI R14, R7, R17.reuse, RZ, 0x3 ;  /* 0x00000011070e7211 */ /* 0x080fe400078f18ff */
[----:B------:R-:W-:Y:S02]  /*1120*/  SHF.R.S32.HI R2, RZ, 0x4, R0 ;  /* 0x00000004ff027819 */ /* 0x000fe40000011400 */
[----:B------:R-:W-:Y:S02]  /*1130*/  SHF.R.S32.HI R4, RZ, 0x3, R14 ;  /* 0x00000003ff047819 */ /* 0x000fe4000001140e */
[----:B------:R-:W-:Y:S02]  /*1140*/  LOP3.LUT R3, R14, 0xfffffff8, RZ, 0xc0, !PT ;  /* 0xfffffff80e037812 */ /* 0x000fe400078ec0ff */
[----:B------:R-:W-:Y:S01]  /*1150*/  LOP3.LUT R6, R0, 0xfffffff0, RZ, 0xc0, !PT ;  /* 0xfffffff000067812 */ /* 0x000fe200078ec0ff */
[----:B------:R-:W-:Y:S01]  /*1160*/  IMAD.SHL.U32 R4, R4, 0x40, RZ ;  /* 0x0000004004047824 */ /* 0x000fe200078e00ff */
[----:B------:R-:W-:Y:S01]  /*1170*/  LEA.HI R0, R0, R2, RZ, 0x1 ;  /* 0x0000000200007211 */ /* 0x000fe200078f08ff */
[----:B------:R-:W-:Y:S01]  /*1180*/  IMAD.IADD R10, R17, 0x1, -R3 ;  /* 0x00000001110a7824 */ /* 0x000fe200078e0a03 */
[----:B------:R-:W-:-:S02]  /*1190*/  LEA.HI R15, R7, R17, RZ, 0x2 ;  /* 0x00000011070f7211 */ /* 0x000fc400078f10ff */
[----:B------:R-:W-:Y:S02]  /*11a0*/  LOP3.LUT R3, R0, 0xfffffffe, RZ, 0xc0, !PT ;  /* 0xfffffffe00037812 */ /* 0x000fe400078ec0ff */
[--C-:B------:R-:W-:Y:S02]  /*11b0*/  SHF.R.S32.HI R8, RZ, 0x2, R15.reuse ;  /* 0x00000002ff087819 */ /* 0x100fe4000001140f */
[----:B------:R-:W-:Y:S01]  /*11c0*/  SHF.R.S32.HI R5, RZ, 0x1f, R15 ;  /* 0x0000001fff057819 */ /* 0x000fe2000001140f */
[----:B------:R-:W-:Y:S01]  /*11d0*/  IMAD.IADD R11, R2, 0x1, -R3 ;  /* 0x00000001020b7824 */ /* 0x000fe200078e0a03 */
[----:B------:R-:W-:Y:S01]  /*11e0*/  LOP3.LUT R0, R4, 0x1c0, RZ, 0xc0, !PT ;  /* 0x000001c004007812 */ /* 0x000fe200078ec0ff */
[----:B------:R-:W-:Y:S01]  /*11f0*/  IMAD.SHL.U32 R4, R10, 0x8, RZ ;  /* 0x000000080a047824 */ /* 0x000fe200078e00ff */
[----:B------:R-:W-:Y:S01]  /*1200*/  LEA.HI R5, R5, R8, RZ, 0x3 ;  /* 0x0000000805057211 */ /* 0x000fe200078f18ff */
[----:B------:R-:W-:Y:S01]  /*1210*/  IMAD.IADD R2, R17, 0x1, -R6 ;  /* 0x0000000111027824 */ /* 0x000fe200078e0a06 */
[----:B------:R-:W-:-:S02]  /*1220*/  LEA.HI R6, R7, R17, RZ, 0x5 ;  /* 0x0000001107067211 */ /* 0x000fc400078f28ff */
[----:B------:R-:W-:Y:S02]  /*1230*/  LOP3.LUT R4, R0, 0x38, R4, 0xf8, !PT ;  /* 0x0000003800047812 */ /* 0x000fe400078ef804 */
[----:B------:R-:W-:Y:S02]  /*1240*/  SHF.R.U32.HI R0, RZ, 0x3, R0 ;  /* 0x00000003ff007819 */ /* 0x000fe40000011600 */
[----:B------:R-:W-:Y:S02]  /*1250*/  LOP3.LUT R3, R5, 0xfffffff8, RZ, 0xc0, !PT ;  /* 0xfffffff805037812 */ /* 0x000fe400078ec0ff */
[----:B------:R-:W-:Y:S02]  /*1260*/  SHF.R.S32.HI R5, RZ, 0x1f, R2 ;  /* 0x0000001fff057819 */ /* 0x000fe40000011402 */
[----:B------:R-:W-:Y:S01]  /*1270*/  LOP3.LUT R12, R4, R0, RZ, 0x3c, !PT ;  /* 0x00000000040c7212 */ /* 0x000fe200078e3cff */
[----:B------:R-:W-:Y:S01]  /*1280*/  IMAD.IADD R8, R8, 0x1, -R3 ;  /* 0x0000000108087824 */ /* 0x000fe200078e0a03 */
[----:B------:R-:W-:Y:S01]  /*1290*/  LOP3.LUT R0, R6, 0xffffffe0, RZ, 0xc0, !PT ;  /* 0xffffffe006007812 */ /* 0x000fe200078ec0ff */
[----:B------:R-:W-:Y:S01]  /*12a0*/  IMAD.SHL.U32 R3, R10, 0x40, RZ ;  /* 0x000000400a037824 */ /* 0x000fe200078e00ff */
[----:B------:R-:W-:-:S02]  /*12b0*/  LEA.HI R13, R5, R2, RZ, 0x3 ;  /* 0x00000002050d7211 */ /* 0x000fc400078f18ff */
[--C-:B------:R-:W-:Y:S02]  /*12c0*/  SHF.R.S32.HI R9, RZ, 0x5, R6.reuse ;  /* 0x00000005ff097819 */ /* 0x100fe40000011406 */
[----:B------:R-:W-:Y:S01]  /*12d0*/  SHF.R.S32.HI R4, RZ, 0x1f, R6 ;  /* 0x0000001fff047819 */ /* 0x000fe20000011406 */
[----:B------:R-:W-:Y:S01]  /*12e0*/  IMAD.IADD R6, R17, 0x1, -R0 ;  /* 0x0000000111067824 */ /* 0x000fe200078e0a00 */
[----:B------:R-:W-:Y:S02]  /*12f0*/  LOP3.LUT R5, R13, 0xfffffff8, RZ, 0xc0, !PT ;  /* 0xfffffff80d057812 */ /* 0x000fe400078ec0ff */
[----:B------:R-:W-:Y:S02]  /*1300*/  LOP3.LUT R0, R3, 0x1c0, RZ, 0xc0, !PT ;  /* 0x000001c003007812 */ /* 0x000fe400078ec0ff */
[----:B------:R-:W-:Y:S01]  /*1310*/  SHF.R.S32.HI R10, RZ, 0x1f, R6 ;  /* 0x0000001fff0a7819 */ /* 0x000fe20000011406 */
[----:B------:R-:W-:Y:S01]  /*1320*/  IMAD.IADD R5, R2, 0x1, -R5 ;  /* 0x0000000102057824 */ /* 0x000fe200078e0a05 */
[----:B------:R-:W-:-:S02]  /*1330*/  LEA.HI R2, R4, R9, RZ, 0x3 ;  /* 0x0000000904027211 */ /* 0x000fc400078f18ff */
[----:B------:R-:W-:Y:S02]  /*1340*/  LOP3.LUT R4, R0, 0x8, R14, 0xf8, !PT ;  /* 0x0000000800047812 */ /* 0x000fe400078ef80e */
[----:B------:R-:W-:Y:S02]  /*1350*/  SHF.R.U32.HI R3, RZ, 0x3, R0 ;  /* 0x00000003ff037819 */ /* 0x000fe40000011600 */
[----:B------:R-:W-:Y:S02]  /*1360*/  LEA.HI R7, R7, R17, RZ, 0x6 ;  /* 0x0000001107077211 */ /* 0x000fe400078f30ff */
[----:B------:R-:W-:Y:S02]  /*1370*/  LEA.HI R0, R10, R6, RZ, 0x2 ;  /* 0x000000060a007211 */ /* 0x000fe400078f10ff */
[----:B------:R-:W-:Y:S01]  /*1380*/  LOP3.LUT R2, R2, 0xffffff8, RZ, 0xc0, !PT ;  /* 0x0ffffff802027812 */ /* 0x000fe200078ec0ff */
[----:B------:R-:W-:Y:S01]  /*1390*/  IMAD.SHL.U32 R7, R7, 0x8, RZ ;  /* 0x0000000807077824 */ /* 0x000fe200078e00ff */
[----:B------:R-:W-:-:S02]  /*13a0*/  LOP3.LUT R10, R4, R3, RZ, 0x3c, !PT ;  /* 0x00000003040a7212 */ /* 0x000fc400078e3cff */
[----:B------:R-:W-:Y:S01]  /*13b0*/  SHF.R.S32.HI R3, RZ, 0x2, R0 ;  /* 0x00000002ff037819 */ /* 0x000fe20000011400 */
[----:B------:R-:W-:Y:S01]  /*13c0*/  IMAD.IADD R4, R9, 0x1, -R2 ;  /* 0x0000000109047824 */ /* 0x000fe200078e0a02 */
[----:B------:R-:W-:Y:S02]  /*13d0*/  LOP3.LUT R0, R0, 0x7ffffffc, RZ, 0xc0, !PT ;  /* 0x7ffffffc00007812 */ /* 0x000fe400078ec0ff */
[----:B------:R-:W-:Y:S01]  /*13e0*/  LOP3.LUT R2, R8, 0x1, RZ, 0xc0, !PT ;  /* 0x0000000108027812 */ /* 0x000fe200078ec0ff */
[----:B------:R-:W-:Y:S01]  /*13f0*/  IMAD R16, R4, 0x10, R3 ;  /* 0x0000001004107824 */ /* 0x000fe200078e0203 */
[----:B------:R-:W-:Y:S01]  /*1400*/  LOP3.LUT R14, R12, 0x7ffffe00, R7, 0xf8, !PT ;  /* 0x7ffffe000c0e7812 */ /* 0x000fe200078ef807 */
[----:B------:R-:W-:Y:S01]  /*1410*/  IMAD.IADD R12, R6, 0x1, -R0 ;  /* 0x00000001060c7824 */ /* 0x000fe200078e0a00 */
[----:B------:R-:W-:Y:S01]  /*1420*/  ISETP.NE.U32.AND P4, PT, R2, 0x1, PT ;  /* 0x000000010200780c */ /* 0x000fe20003f85070 */
[----:B------:R-:W-:Y:S01]  /*1430*/  IMAD.SHL.U32 R0, R5, 0x40, RZ ;  /* 0x0000004005007824 */ /* 0x000fe200078e00ff */
[----:B------:R-:W-:Y:S01]  /*1440*/  LOP3.LUT R2, R15, 0xfffffffc, RZ, 0xc0, !PT ;  /* 0xfffffffc0f027812 */ /* 0x000fe200078ec0ff */
[----:B------:R-:W-:Y:S01]  /*1450*/  IMAD.SHL.U32 R4, R11, 0x8, RZ ;  /* 0x000000080b047824 */ /* 0x000fe200078e00ff */
[----:B------:R-:W-:Y:S01]  /*1460*/  LOP3.LUT P3, RZ, R5, 0x2, RZ, 0xc0, !PT ;  /* 0x0000000205ff7812 */ /* 0x000fe2000786c0ff */
[----:B------:R-:W-:Y:S01]  /*1470*/  IMAD.SHL.U32 R14, R14, 0x2, RZ ;  /* 0x000000020e0e7824 */ /* 0x000fe200078e00ff */
[----:B------:R-:W-:Y:S01]  /*1480*/  LOP3.LUT R3, R0, 0x1c0, RZ, 0xc0, !PT ;  /* 0x000001c000037812 */ /* 0x000fe200078ec0ff */
[----:B------:R-:W-:Y:S01]  /*1490*/  IMAD.IADD R2, R17, 0x1, -R2 ;  /* 0x0000000111027824 */ /* 0x000fe200078e0a02 */
[----:B------:R-:W-:Y:S01]  /*14a0*/  LOP3.LUT P0, RZ, R5, 0x4, RZ, 0xc0, !PT ;  /* 0x0000000405ff7812 */ /* 0x000fe2000780c0ff */
[----:B------:R-:W-:Y:S01]  /*14b0*/  IMAD.SHL.U32 R5, R8, 0x40, RZ ;  /* 0x0000004008057824 */ /* 0x000fe200078e00ff */
[----:B------:R-:W-:Y:S01]  /*14c0*/  LOP3.LUT R6, R3, 0x8, R4, 0xf8, !PT ;  /* 0x0000000803067812 */ /* 0x000fe200078ef804 */
[----:B------:R-:W-:Y:S01]  /*14d0*/  IMAD R0, R11, 0x200, R10 ;  /* 0x000002000b007824 */ /* 0x000fe200078e020a */
[----:B------:R-:W-:Y:S01]  /*14e0*/  SHF.R.U32.HI R4, RZ, 0x3, R3 ;  /* 0x00000003ff047819 */ /* 0x000fe20000011603 */
[----:B------:R-:W-:Y:S01]  /*14f0*/  IMAD.MOV.U32 R10, RZ, RZ, 0x20 ;  /* 0x00000020ff0a7424 */ /* 0x000fe200078e00ff */
[----:B------:R-:W-:Y:S01]  /*1500*/  LEA.HI R3, R2, R2, RZ, 0x1 ;  /* 0x0000000202037211 */ /* 0x000fe200078f08ff */
[----:B------:R-:W-:Y:S01]  /*1510*/  IMAD.MOV.U32 R11, RZ, RZ, 0x40 ;  /* 0x00000040ff0b7424 */ /* 0x000fe200078e00ff */
[----:B------:R-:W-:Y:S01]  /*1520*/  LOP3.LUT R7, R6, R4, RZ, 0x3c, !PT ;  /* 0x0000000406077212 */ /* 0x000fe200078e3cff */
[----:B------:R-:W-:Y:S01]  /*1530*/  IMAD.MOV.U32 R6, RZ, RZ, 0x10 ;  /* 0x00000010ff067424 */ /* 0x000fe200078e00ff */
[----:B------:R-:W-:Y:S01]  /*1540*/  LOP3.LUT R3, R3, 0x1ffffffe, RZ, 0xc0, !PT ;  /* 0x1ffffffe03037812 */ /* 0x000fe200078ec0ff */
[----:B------:R-:W-:Y:S01]  /*1550*/  STL [R1+0xac], R16 ;  /* 0x0000ac1001007387 */ /* 0x000fe20000100800 */
[----:B------:R-:W-:Y:S01]  /*1560*/  LOP3.LUT R4, R5, 0x1c0, RZ, 0xc0, !PT ;  /* 0x000001c005047812 */ /* 0x000fe200078ec0ff */
[----:B------:R-:W-:Y:S01]  /*1570*/  IMAD R5, R9, 0x200, R2 ;  /* 0x0000020009057824 */ /* 0x000fe200078e0202 */
[----:B------:R-:W-:Y:S01]  /*1580*/  R2P PR, R8, 0x6 ;  /* 0x0000000608007804 */ /* 0x000fe20000000000 */
[----:B------:R-:W-:Y:S01]  /*1590*/  IMAD.IADD R8, R2, 0x1, -R3 ;  /* 0x0000000102087824 */ /* 0x000fe200078e0a03 */
[----:B------:R-:W-:Y:S01]  /*15a0*/  LEA.HI R2, R4, R4, RZ, 0x1d ;  /* 0x0000000404027211 */ /* 0x000fe200078fe8ff */
[----:B------:R-:W-:Y:S01]  /*15b0*/  STL [R1+0x18], R14 ;  /* 0x0000180e01007387 */ /* 0x000fe20000100800 */
[----:B------:R-:W-:Y:S01]  /*15c0*/  SEL R4, R6, 0xfffffff0, !P3 ;  /* 0xfffffff006047807 */ /* 0x000fe20005800000 */
[----:B------:R-:W-:Y:S01]  /*15d0*/  IMAD.SHL.U32 R6, R13, 0x40, RZ ;  /* 0x000000400d067824 */ /* 0x000fe200078e00ff */
[----:B------:R-:W-:Y:S01]  /*15e0*/  SEL R3, R10, 0xffffffe0, !P0 ;  /* 0xffffffe00a037807 */ /* 0x000fe20004000000 */
[----:B------:R-:W-:Y:S01]  /*15f0*/  IMAD.U32 R2, R5, 0x2, R2 ;  /* 0x0000000205027824 */ /* 0x000fe200078e0002 */
[----:B------:R-:W-:-:S02]  /*1600*/  SEL R5, R11, 0xffffffc0, !P2 ;  /* 0xffffffc00b057807 */ /* 0x000fc40005000000 */
[----:B------:R-:W-:Y:S01]  /*1610*/  LEA R135, R0, 0x14080, 0x1 ;  /* 0x0001408000877811 */ /* 0x000fe200078e08ff */
[----:B------:R-:W-:Y:S01]  /*1620*/  IMAD.IADD R4, R4, 0x1, R3 ;  /* 0x0000000104047824 */ /* 0x000fe200078e0203 */
[----:B------:R-:W-:Y:S01]  /*1630*/  LOP3.LUT R3, R7, 0x7ffffe00, R6, 0xf8, !PT ;  /* 0x7ffffe0007037812 */ /* 0x000fe200078ef806 */
[----:B------:R-:W-:Y:S01]  /*1640*/  IMAD.SHL.U32 R7, R12, 0x2, RZ ;  /* 0x000000020c077824 */ /* 0x000fe200078e00ff */
[----:B------:R-:W-:Y:S02]  /*1650*/  SEL R6, R10, 0xffffffe0, !P1 ;  /* 0xffffffe00a067807 */ /* 0x000fe40004800000 */
[----:B------:R-:W-:Y:S01]  /*1660*/  LEA R13, R2, 0x80, 0x1 ;  /* 0x00000080020d7811 */ /* 0x000fe200078e08ff */
[----:B------:R-:W-:Y:S01]  /*1670*/  IMAD R2, R8, 0x8, R16 ;  /* 0x0000000808027824 */ /* 0x000fe200078e0210 */
[----:B------:R1:W-:Y:S01]  /*1680*/  STL [R1+0x2c], R7 ;  /* 0x00002c0701007387 */ /* 0x0003e20000100800 */
[----:B------:R-:W-:Y:S02]  /*1690*/  LEA R238, R3, 0x4080, 0x1 ;  /* 0x0000408003ee7811 */ /* 0x000fe400078e08ff */
[C---:B------:R-:W-:Y:S01]  /*16a0*/  IADD3 R12, R13.reuse, -0x10, RZ ;  /* 0xfffffff00d0c7810 */ /* 0x040fe20007ffe0ff */
[C---:B------:R-:W-:Y:S01]  /*16b0*/  IMAD.IADD R8, R13.reuse, 0x1, R5 ;  /* 0x000000010d087824 */ /* 0x040fe200078e0205 */
[----:B------:R-:W-:Y:S01]  /*16c0*/  @P4 IADD3 R12, R13, 0x10, RZ ;  /* 0x000000100d0c4810 */ /* 0x000fe20007ffe0ff */
[----:B------:R-:W-:Y:S01]  /*16d0*/  STL [R1+0x88], R13 ;  /* 0x0000880d01007387 */ /* 0x000fe20000100800 */
[----:B------:R-:W-:-:S03]  /*16e0*/  SEL R0, R11, 0xffffffc0, !P0 ;  /* 0xffffffc00b007807 */ /* 0x000fc60004000000 */
[----:B------:R2:W-:Y:S02]  /*16f0*/  STL [R1+0x80], R2 ;  /* 0x0000800201007387 */ /* 0x0005e40000100800 */
[----:B------:R-:W-:Y:S02]  /*1700*/  IMAD.IADD R239, R238, 0x1, R0 ;  /* 0x00000001eeef7824 */ /* 0x000fe400078e0200 */
[----:B-1----:R-:W-:-:S04]  /*1710*/  IMAD.IADD R7, R13, 0x1, R6 ;  /* 0x000000010d077824 */ /* 0x002fc800078e0206 */
[----:B------:R-:W-:Y:S01]  /*1720*/  IMAD.IADD R3, R7, 0x1, R5 ;  /* 0x0000000107037824 */ /* 0x000fe200078e0205 */
[----:B------:R1:W-:Y:S04]  /*1730*/  STL [R1+0x94], R7 ;  /* 0x0000940701007387 */ /* 0x0003e80000100800 */
[----:B------:R3:W-:Y:S01]  /*1740*/  STL [R1+0xa4], R8 ;  /* 0x0000a40801007387 */ /* 0x0007e20000100800 */
[----:B--2---:R-:W-:-:S03]  /*1750*/  SEL R2, R10, 0xffffffe0, !P3 ;  /* 0xffffffe00a027807 */ /* 0x004fc60005800000 */
[----:B------:R-:W-:Y:S01]  /*1760*/  STL [R1+0x8c], R12 ;  /* 0x00008c0c01007387 */ /* 0x000fe20000100800 */
[--C-:B------:R-:W-:Y:S01]  /*1770*/  IADD3 R241, R0, R238, R2.reuse ;  /* 0x000000ee00f17210 */ /* 0x100fe20007ffe002 */
[----:B------:R-:W-:Y:S02]  /*1780*/  IMAD.IADD R240, R238, 0x1, R2 ;  /* 0x00000001eef07824 */ /* 0x000fe400078e0202 */
[----:B------:R2:W-:Y:S01]  /*1790*/  STL [R1+0xa0], R3 ;  /* 0x0000a00301007387 */ /* 0x0005e20000100800 */
[----:B-1----:R-:W-:Y:S02]  /*17a0*/  IMAD.IADD R7, R6, 0x1, R12 ;  /* 0x0000000106077824 */ /* 0x002fe400078e020c */
[----:B------:R-:W-:Y:S02]  /*17b0*/  IMAD R6, R9, 0x800, R238 ;  /* 0x0000080009067824 */ /* 0x000fe400078e02ee */
[----:B---3--:R-:W-:-:S05]  /*17c0*/  IMAD.IADD R8, R5, 0x1, R12 ;  /* 0x0000000105087824 */ /* 0x008fca00078e020c */
[----:B------:R-:W-:Y:S01]  /*17d0*/  STL [R1+0x9c], R8 ;  /* 0x00009c0801007387 */ /* 0x000fe20000100800 */
[----:B--2---:R-:W-:-:S03]  /*17e0*/  IMAD R3, R4, 0x2, R238 ;  /* 0x0000000204037824 */ /* 0x004fc600078e02ee */
[----:B------:R-:W-:Y:S01]  /*17f0*/  STL [R1+0x90], R7 ;  /* 0x0000900701007387 */ /* 0x000fe20000100800 */
[----:B------:R-:W-:-:S03]  /*1800*/  IMAD.IADD R4, R7, 0x1, R5 ;  /* 0x0000000107047824 */ /* 0x000fc600078e0205 */
[----:B------:R1:W-:Y:S04]  /*1810*/  STL [R1+0x4], R3 ;  /* 0x0000040301007387 */ /* 0x0003e80000100800 */
[----:B------:R2:W-:Y:S01]  /*1820*/  STL [R1+0x98], R4 ;  /* 0x0000980401007387 */ /* 0x0005e20000100800 */
[--C-:B-1----:R-:W-:Y:S02]  /*1830*/  IMAD.IADD R3, R2, 0x1, R6.reuse ;  /* 0x0000000102037824 */ /* 0x102fe400078e0206 */
[C---:B------:R-:W-:Y:S02]  /*1840*/  IMAD.IADD R2, R0.reuse, 0x1, R6 ;  /* 0x0000000100027824 */ /* 0x040fe400078e0206 */
[----:B------:R-:W-:Y:S01]  /*1850*/  IMAD.IADD R0, R0, 0x1, R3 ;  /* 0x0000000100007824 */ /* 0x000fe200078e0203 */
[----:B------:R2:W-:Y:S04]  /*1860*/  STL [R1+0x8], R3 ;  /* 0x0000080301007387 */ /* 0x0005e80000100800 */
[----:B------:R2:W-:Y:S04]  /*1870*/  STL [R1+0x10], R2 ;  /* 0x0000100201007387 */ /* 0x0005e80000100800 */
[----:B------:R2:W-:Y:S02]  /*1880*/  STL [R1+0xc], R0 ;  /* 0x00000c0001007387 */ /* 0x0005e40000100800 */
.L_x_521:
[----:B------:R-:W3:Y:S01]  /*1890*/  LDL R16, [R1+0x7c] ;  /* 0x00007c0001107983 */ /* 0x000ee20000100800 */
[----:B------:R-:W-:-:S02]  /*18a0*/  ISETP.NE.U32.AND P0, PT, RZ, c[0x0][0x370], PT ;  /* 0x0000dc00ff007a0c */ /* 0x000fc40003f05070 */
[----:B------:R-:W-:Y:S01]  /*18b0*/  ISETP.NE.U32.AND P2, PT, RZ, c[0x0][0x360], PT ;  /* 0x0000d800ff007a0c */ /* 0x000fe20003f45070 */
[----:B------:R-:W4:Y:S01]  /*18c0*/  LDL R15, [R1+0x78] ;  /* 0x00007800010f7983 */ /* 0x000f220000100800 */
[----:B------:R-:W-:Y:S02]  /*18d0*/  ISETP.NE.AND.EX P1, PT, RZ, c[0x0][0x374], PT, P0 ;  /* 0x0000dd00ff007a0c */ /* 0x000fe40003f25300 */
[----:B------:R-:W-:Y:S01]  /*18e0*/  ISETP.NE.AND.EX P0, PT, RZ, c[0x0][0x364], PT, P2 ;  /* 0x0000d900ff007a0c */ /* 0x000fe20003f05320 */
[----:B------:R-:W-:Y:S01]  /*18f0*/  IMAD.MOV.U32 R14, RZ, RZ, 0x4 ;  /* 0x00000004ff0e7424 */ /* 0x000fe200078e00ff */
[----:B------:R-:W-:Y:S02]  /*1900*/  ISETP.NE.U32.AND P3, PT, RZ, c[0x0][0x348], PT ;  /* 0x0000d200ff007a0c */ /* 0x000fe40003f65070 */
[----:B------:R-:W-:Y:S02]  /*1910*/  ISETP.NE.U32.AND P4, PT, RZ, c[0x0][0x350], PT ;  /* 0x0000d400ff007a0c */ /* 0x000fe40003f85070 */
[----:B------:R-:W-:-:S02]  /*1920*/  ISETP.NE.AND.EX P3, PT, RZ, c[0x0][0x34c], PT, P3 ;  /* 0x0000d300ff007a0c */ /* 0x000fc40003f65330 */
[----:B------:R-:W-:Y:S01]  /*1930*/  ISETP.NE.AND.EX P4, PT, RZ, c[0x0][0x354], PT, P4 ;  /* 0x0000d500ff007a0c */ /* 0x000fe20003f85340 */
[----:B--2---:R-:W-:Y:S01]  /*1940*/  IMAD.MOV.U32 R4, RZ, RZ, RZ ;  /* 0x000000ffff047224 */ /* 0x004fe200078e00ff */
[----:B------:R-:W-:-:S03]  /*1950*/  CS2R R12, SRZ ;  /* 0x00000000000c7805 */ /* 0x000fc6000001ff00 */
[----:B---3--:R-:W-:-:S05]  /*1960*/  @P0 IMAD.WIDE R8, R16, R14, c[0x0][0x360] ;  /* 0x0000d80010080625 */ /* 0x008fca00078e020e */
[----:B------:R-:W2:Y:S01]  /*1970*/  @P0 LDG.E R0, [R8.64] ;  /* 0x0000000608000981 */ /* 0x000ea2000c1e1900 */
[----:B------:R-:W-:-:S04]  /*1980*/  @P1 IMAD.WIDE R10, R16, R14, c[0x0][0x370] ;  /* 0x0000dc00100a1625 */ /* 0x000fc800078e020e */
[CC--:B------:R-:W-:Y:S01]  /*1990*/  IMAD.WIDE R6, R16.reuse, R14.reuse, c[0x0][0x348] ;  /* 0x0000d20010067625 */ /* 0x0c0fe200078e020e */
[----:B------:R1:W5:Y:S03]  /*19a0*/  @P1 LDG.E R4, [R10.64] ;  /* 0x000000060a041981 */ /* 0x000366000c1e1900 */
[----:B------:R-:W-:Y:S01]  /*19b0*/  IMAD.WIDE R2, R16, R14, c[0x0][0x350] ;  /* 0x0000d40010027625 */ /* 0x000fe200078e020e */
[----:B------:R1:W5:Y:S04]  /*19c0*/  @P3 LDG.E R13, [R6.64] ;  /* 0x00000006060d3981 */ /* 0x000368000c1e1900 */
[----:B------:R1:W5:Y:S01]  /*19d0*/  @P4 LDG.E R12, [R2.64] ;  /* 0x00000006020c4981 */ /* 0x000362000c1e1900 */
[----:B----4-:R-:W-:-:S05]  /*19e0*/  LOP3.LUT R29, R15, 0xffff, RZ, 0xc0, !PT ;  /* 0x0000ffff0f1d7812 */ /* 0x010fca00078ec0ff */
[----:B------:R1:W-:Y:S01]  /*19f0*/  STL [R1+0x84], R29 ;  /* 0x0000841d01007387 */ /* 0x0003e20000100800 */
[----:B------:R-:W-:Y:S03]  /*1a00*/  YIELD ;  /* 0x0000000000007946 */ /* 0x000fe60003800000 */
[----:B--2---:R1:W-:Y:S01]  /*1a10*/  @P0 STL [R1+0x34], R0 ;  /* 0x0000340001000387 */ /* 0x0043e20000100800 */
[----:B------:R-:W-:Y:S05]  /*1a20*/  @P0 BRA `(.L_x_395) ;  /* 0x0000007000000947 */ /* 0x000fea0003800000 */
[----:B-1----:R-:W-:-:S05]  /*1a30*/  MOV R0, c[0x0][0x168] ;  /* 0x00005a0000007a02 */ /* 0x002fca0000000f00 */
[----:B------:R1:W-:Y:S01]  /*1a40*/  STL [R1+0x34], R0 ;  /* 0x0000340001007387 */ /* 0x0003e20000100800 */
[----:B------:R-:W-:Y:S05]  /*1a50*/  @!P3 BRA `(.L_x_395) ;  /* 0x000000400000b947 */ /* 0x000fea0003800000 */
[----:B------:R-:W2:Y:S04]  /*1a60*/  LDG.E R5, [R6.64] ;  /* 0x0000000606057981 */ /* 0x000ea8000c1e1900 */
[----:B-1----:R-:W2:Y:S02]  /*1a70*/  LDG.E R0, [R6.64+0x4] ;  /* 0x0000040606007981 */ /* 0x002ea4000c1e1900 */
[----:B--2---:R-:W-:-:S05]  /*1a80*/  IADD3 R0, -R5, R0, RZ ;  /* 0x0000000005007210 */ /* 0x004fca0007ffe1ff */
[----:B------:R1:W-:Y:S02]  /*1a90*/  STL [R1+0x34], R0 ;  /* 0x0000340001007387 */ /* 0x0003e40000100800 */
.L_x_395:
[----:B------:R-:W-:-:S04]  /*1aa0*/  ISETP.NE.U32.AND P0, PT, RZ, c[0x0][0x368], PT ;  /* 0x0000da00ff007a0c */ /* 0x000fc80003f05070 */
[----:B------:R-:W-:-:S13]  /*1ab0*/  ISETP.NE.AND.EX P0, PT, RZ, c[0x0][0x36c], PT, P0 ;  /* 0x0000db00ff007a0c */ /* 0x000fda0003f05300 */
[----:B------:R-:W-:Y:S05]  /*1ac0*/  @!P0 BRA `(.L_x_396) ;  /* 0x0000003000008947 */ /* 0x000fea0003800000 */
[----:B-1----:R-:W-:-:S05]  /*1ad0*/  IMAD.WIDE R2, R16, R14, c[0x0][0x368] ;  /* 0x0000da0010027625 */ /* 0x002fca00078e020e */
[----:B------:R1:W5:Y:S01]  /*1ae0*/  LDG.E R0, [R2.64] ;  /* 0x0000000602007981 */ /* 0x000362000c1e1900 */
[----:B------:R-:W-:Y:S05]  /*1af0*/  BRA `(.L_x_397) ;  /* 0x0000005000007947 */ /* 0x000fea0003800000 */
.L_x_396:
[----:B-1----:R-:W-:Y:S01]  /*1b00*/  MOV R0, c[0x0][0x1d0] ;  /* 0x0000740000007a02 */ /* 0x002fe20000000f00 */
[----:B------:R-:W-:Y:S05]  /*1b10*/  @!P4 BRA `(.L_x_397) ;  /* 0x000000300000c947 */ /* 0x000fea0003800000 */
[----:B------:R-:W2:Y:S04]  /*1b20*/  LDG.E R5, [R2.64] ;  /* 0x0000000602057981 */ /* 0x000ea8000c1e1900 */
[----:B------:R-:W2:Y:S02]  /*1b30*/  LDG.E R0, [R2.64+0x4] ;  /* 0x0000040602007981 */ /* 0x000ea4000c1e1900 */
[----:B--2---:R-:W-:Y:S02]  /*1b40*/  IADD3 R0, -R5, R0, RZ ;  /* 0x0000000005007210 */ /* 0x004fe40007ffe1ff */
.L_x_397:
[----:B-1----:R-:W2:Y:S04]  /*1b50*/  LDL R3, [R1+0x34] ;  /* 0x0000340001037983 */ /* 0x002ea80000100800 */
[----:B------:R-:W3:Y:S04]  /*1b60*/  LDL.LU R2, [R1+0x74] ;  /* 0x0000740001027983 */ /* 0x000ee80000300800 */
[----:B------:R-:W4:Y:S01]  /*1b70*/  LDL.LU R28, [R1+0x14] ;  /* 0x00001400011c7983 */ /* 0x000f220000300800 */
[----:B------:R-:W-:-:S02]  /*1b80*/  IMAD.MOV.U32 R111, RZ, RZ, c[0x0][0x2c4] ;  /* 0x0000b100ff6f7624 */ /* 0x000fc400078e00ff */
[----:B------:R-:W-:Y:S02]  /*1b90*/  IMAD.MOV.U32 R110, RZ, RZ, c[0x0][0x32c] ;  /* 0x0000cb00ff6e7624 */ /* 0x000fe400078e00ff */
[--C-:B-----5:R-:W-:Y:S01]  /*1ba0*/  IMAD.IADD R122, R0, 0x1, -R4.reuse ;  /* 0x00000001007a7824 */ /* 0x120fe200078e0a04 */
[----:B------:R-:W-:Y:S01]  /*1bb0*/  ISETP.NE.AND P5, PT, R111, 0x1, PT ;  /* 0x000000016f00780c */ /* 0x000fe20003fa5270 */
[----:B------:R-:W-:Y:S01]  /*1bc0*/  IMAD.IADD R23, R12, 0x1, R4 ;  /* 0x000000010c177824 */ /* 0x000fe200078e0204 */
[----:B------:R-:W-:Y:S01]  /*1bd0*/  ISETP.GE.AND P1, PT, R110, 0x1, PT ;  /* 0x000000016e00780c */ /* 0x000fe20003f26270 */
[----:B--2---:R-:W-:Y:S02]  /*1be0*/  IMAD.MOV.U32 R114, RZ, RZ, R3 ;  /* 0x000000ffff727224 */ /* 0x004fe400078e0003 */
[----:B---3--:R-:W-:Y:S01]  /*1bf0*/  IMAD.SHL.U32 R115, R2, 0x80, RZ ;  /* 0x0000008002737824 */ /* 0x008fe200078e00ff */
[----:B----4-:R-:W-:-:S04]  /*1c00*/  LOP3.LUT R28, R28, 0xfffff7ff, RZ, 0xc0, !PT ;  /* 0xfffff7ff1c1c7812 */ /* 0x010fc800078ec0ff */
[----:B------:R1:W-:Y:S01]  /*1c10*/  STL [R1+0x68], R115 ;  /* 0x0000687301007387 */ /* 0x0003e20000100800 */
[----:B------:R-:W-:Y:S02]  /*1c20*/  IADD3 R2, R115, 0x7f, RZ ;  /* 0x0000007f73027810 */ /* 0x000fe40007ffe0ff */
[----:B------:R-:W-:Y:S01]  /*1c30*/  @P5 LOP3.LUT R28, R28, 0x800, RZ, 0xfc, !PT ;  /* 0x000008001c1c5812 */ /* 0x000fe200078efcff */
[----:B------:R1:W-:Y:S02]  /*1c40*/  STL [R1+0x38], R122 ;  /* 0x0000387a01007387 */ /* 0x0003e40000100800 */
[----:B------:R-:W-:Y:S01]  /*1c50*/  @P5 IMAD.HI.U32 R3, R2, c[0x0][0x2c8], RZ ;  /* 0x0000b20002035a27 */ /* 0x000fe200078e00ff */
[----:B------:R-:W-:-:S03]  /*1c60*/  LOP3.LUT R28, R28, 0xffffefff, RZ, 0xc0, !PT ;  /* 0xffffefff1c1c7812 */ /* 0x000fc600078ec0ff */
[----:B------:R-:W-:Y:S01]  /*1c70*/  IMAD.MOV.U32 R0, RZ, RZ, R2 ;  /* 0x000000ffff007224 */ /* 0x000fe200078e0002 */
[----:B------:R-:W-:Y:S02]  /*1c80*/  @P1 LOP3.LUT R28, R28, 0x1000, RZ, 0xfc, !PT ;  /* 0x000010001c1c1812 */ /* 0x000fe400078efcff */
[----:B------:R-:W-:Y:S02]  /*1c90*/  IADD3 R2, R122, 0x1, -R114 ;  /* 0x000000017a027810 */ /* 0x000fe40007ffe872 */
[----:B------:R-:W-:Y:S01]  /*1ca0*/  @P5 SHF.R.U32.HI R0, RZ, c[0x0][0x2cc], R3 ;  /* 0x0000b300ff005a19 */ /* 0x000fe20000011603 */
[----:B------:R1:W-:Y:S04]  /*1cb0*/  STL [R1+0x14], R28 ;  /* 0x0000141c01007387 */ /* 0x0003e80000100800 */
[----:B------:R-:W-:-:S05]  /*1cc0*/  IMAD.IADD R0, R2, 0x1, R0 ;  /* 0x0000000102007824 */ /* 0x000fca00078e0200 */
[----:B------:R-:W-:Y:S01]  /*1cd0*/  IADD3 R3, R0, c[0x0][0x328], RZ ;  /* 0x0000ca0000037a10 */ /* 0x000fe20007ffe0ff */
[----:B------:R-:W-:Y:S05]  /*1ce0*/  @!P1 BRA `(.L_x_398) ;  /* 0x0000010000009947 */ /* 0x000fea0003800000 */
[C---:B------:R-:W-:Y:S01]  /*1cf0*/  ISETP.GT.AND P0, PT, R0.reuse, RZ, PT ;  /* 0x000000ff0000720c */ /* 0x040fe20003f04270 */
[----:B------:R-:W-:Y:S01]  /*1d00*/  BSSY B0, `(.L_x_399) ;  /* 0x000000c000007945 */ /* 0x000fe20003800000 */
[----:B------:R-:W-:-:S11]  /*1d10*/  IADD3 R2, R0, -0x1, RZ ;  /* 0xffffffff00027810 */ /* 0x000fd60007ffe0ff */
[----:B------:R-:W-:Y:S05]  /*1d20*/  @P0 BRA `(.L_x_400) ;  /* 0x0000006000000947 */ /* 0x000fea0003800000 */
[----:B------:R-:W-:Y:S01]  /*1d30*/  ISETP.NE.AND P0, PT, R110, 0x1, PT ;  /* 0x000000016e00780c */ /* 0x000fe20003f05270 */
[----:B------:R-:W-:-:S12]  /*1d40*/  IMAD.MOV R0, RZ, RZ, -R0 ;  /* 0x000000ffff007224 */ /* 0x000fd800078e0a00 */
[----:B------:R-:W-:-:S05]  /*1d50*/  @P0 IMAD.HI.U32 R2, R0, c[0x0][0x330], RZ ;  /* 0x0000cc0000020a27 */ /* 0x000fca00078e00ff */
[----:B------:R-:W-:-:S04]  /*1d60*/  @P0 SHF.R.U32.HI R0, RZ, c[0x0][0x334], R2 ;  /* 0x0000cd00ff000a19 */ /* 0x000fc80000011602 */
[----:B------:R-:W-:Y:S01]  /*1d70*/  LOP3.LUT R2, RZ, R0, RZ, 0x33, !PT ;  /* 0x00000000ff027212 */ /* 0x000fe200078e33ff */
[----:B------:R-:W-:Y:S05]  /*1d80*/  BRA `(.L_x_401) ;  /* 0x0000003000007947 */ /* 0x000fea0003800000 */
.L_x_400:
[----:B------:R-:W-:-:S13]  /*1d90*/  ISETP.NE.AND P0, PT, R110, 0x1, PT ;  /* 0x000000016e00780c */ /* 0x000fda0003f05270 */
[----:B------:R-:W-:-:S05]  /*1da0*/  @P0 IMAD.HI.U32 R0, R2, c[0x0][0x330], RZ ;  /* 0x0000cc0002000a27 */ /* 0x000fca00078e00ff */
[----:B------:R-:W-:Y:S02]  /*1db0*/  @P0 SHF.R.U32.HI R2, RZ, c[0x0][0x334], R0 ;  /* 0x0000cd00ff020a19 */ /* 0x000fe40000011600 */
.L_x_401:
[----:B------:R-:W-:Y:S05]  /*1dc0*/  BSYNC B0 ;  /* 0x0000000000007941 */ /* 0x000fea0003800000 */
.L_x_399:
[----:B------:R-:W-:-:S05]  /*1dd0*/  IMAD R2, R2, R110, c[0x0][0x32c] ;  /* 0x0000cb0002027624 */ /* 0x000fca00078e026e */
[----:B------:R-:W-:-:S04]  /*1de0*/  IMNMX R3, R3, R2, PT ;  /* 0x0000000203037217 */ /* 0x000fc80003800200 */
.L_x_398:
[----:B------:R-:W-:Y:S01]  /*1df0*/  IADD3 R3, R3, 0x2f, RZ ;  /* 0x0000002f03037810 */ /* 0x000fe20007ffe0ff */
[----:B------:R-:W-:Y:S01]  /*1e00*/  @P5 IMAD.HI.U32 R4, R115, c[0x0][0x2c8], RZ ;  /* 0x0000b20073045a27 */ /* 0x000fe200078e00ff */
[----:B------:R-:W-:-:S03]  /*1e10*/  IADD3 R2, R122, 0x2f, RZ ;  /* 0x0000002f7a027810 */ /* 0x000fc60007ffe0ff */
[----:B------:R-:W-:-:S04]  /*1e20*/  IMAD.HI R6, R3, 0x2aaaaaab, RZ ;  /* 0x2aaaaaab03067827 */ /* 0x000fc800078e02ff */
[----:B------:R-:W-:Y:S01]  /*1e30*/  IMAD.HI R2, R2, 0x2aaaaaab, RZ ;  /* 0x2aaaaaab02027827 */ /* 0x000fe200078e02ff */
[----:B------:R-:W-:-:S03]  /*1e40*/  SHF.R.U32.HI R5, RZ, 0x1f, R6 ;  /* 0x0000001fff057819 */ /* 0x000fc60000011606 */
[----:B------:R-:W-:Y:S01]  /*1e50*/  IMAD.MOV.U32 R0, RZ, RZ, R115 ;  /* 0x000000ffff007224 */ /* 0x000fe200078e0073 */
[----:B------:R-:W-:Y:S01]  /*1e60*/  @P5 SHF.R.U32.HI R0, RZ, c[0x0][0x2cc], R4 ;  /* 0x0000b300ff005a19 */ /* 0x000fe20000011604 */
[----:B------:R-:W-:Y:S01]  /*1e70*/  IMAD.IADD R3, R122, 0x1, -R114 ;  /* 0x000000017a037824 */ /* 0x000fe200078e0a72 */
[----:B------:R-:W-:Y:S02]  /*1e80*/  SHF.R.U32.HI R4, RZ, 0x1f, R2 ;  /* 0x0000001fff047819 */ /* 0x000fe40000011602 */
[----:B------:R-:W-:Y:S01]  /*1e90*/  LEA.HI.SX32 R5, R6, R5, 0x1d ;  /* 0x0000000506057211 */ /* 0x000fe200078feaff */
[----:B------:R-:W-:Y:S01]  /*1ea0*/  IMAD.IADD R0, R3, 0x1, R0 ;  /* 0x0000000103007824 */ /* 0x000fe200078e0200 */
[----:B------:R-:W-:-:S04]  /*1eb0*/  LEA.HI.SX32 R3, R2, R4, 0x1d ;  /* 0x0000000402037211 */ /* 0x000fc800078feaff */
[----:B------:R-:W-:Y:S02]  /*1ec0*/  IADD3 R2, R0, -c[0x0][0x324], RZ ;  /* 0x8000c90000027a10 */ /* 0x000fe40007ffe0ff */
[----:B------:R-:W-:Y:S01]  /*1ed0*/  IMNMX R11, R3, R5, PT ;  /* 0x00000005030b7217 */ /* 0x000fe20003800200 */
[----:B------:R-:W-:Y:S05]  /*1ee0*/  @!P1 BRA `(.L_x_402) ;  /* 0x000000f000009947 */ /* 0x000fea0003800000 */
[----:B------:R-:W-:Y:S01]  /*1ef0*/  ISETP.GT.AND P0, PT, R0, -0x1, PT ;  /* 0xffffffff0000780c */ /* 0x000fe20003f04270 */
[----:B------:R-:W-:-:S12]  /*1f00*/  BSSY B0, `(.L_x_403) ;  /* 0x000000b000007945 */ /* 0x000fd80003800000 */
[----:B------:R-:W-:Y:S05]  /*1f10*/  @P0 BRA `(.L_x_404) ;  /* 0x0000006000000947 */ /* 0x000fea0003800000 */
[----:B------:R-:W-:Y:S02]  /*1f20*/  ISETP.NE.AND P0, PT, R110, 0x1, PT ;  /* 0x000000016e00780c */ /* 0x000fe40003f05270 */
[----:B------:R-:W-:-:S11]  /*1f30*/  LOP3.LUT R0, RZ, R0, RZ, 0x33, !PT ;  /* 0x00000000ff007212 */ /* 0x000fd600078e33ff */
[----:B------:R-:W-:-:S05]  /*1f40*/  @P0 IMAD.HI.U32 R3, R0, c[0x0][0x330], RZ ;  /* 0x0000cc0000030a27 */ /* 0x000fca00078e00ff */
[----:B------:R-:W-:-:S04]  /*1f50*/  @P0 SHF.R.U32.HI R0, RZ, c[0x0][0x334], R3 ;  /* 0x0000cd00ff000a19 */ /* 0x000fc80000011603 */
[----:B------:R-:W-:Y:S01]  /*1f60*/  LOP3.LUT R0, RZ, R0, RZ, 0x33, !PT ;  /* 0x00000000ff007212 */ /* 0x000fe200078e33ff */
[----:B------:R-:W-:Y:S05]  /*1f70*/  BRA `(.L_x_405) ;  /* 0x0000003000007947 */ /* 0x000fea0003800000 */
.L_x_404:
[----:B------:R-:W-:-:S13]  /*1f80*/  ISETP.NE.AND P0, PT, R110, 0x1, PT ;  /* 0x000000016e00780c */ /* 0x000fda0003f05270 */
[----:B------:R-:W-:-:S05]  /*1f90*/  @P0 IMAD.HI.U32 R3, R0, c[0x0][0x330], RZ ;  /* 0x0000cc0000030a27 */ /* 0x000fca00078e00ff */
[----:B------:R-:W-:Y:S02]  /*1fa0*/  @P0 SHF.R.U32.HI R0, RZ, c[0x0][0x334], R3 ;  /* 0x0000cd00ff000a19 */ /* 0x000fe40000011603 */
.L_x_405:
[----:B------:R-:W-:Y:S05]  /*1fb0*/  BSYNC B0 ;  /* 0x0000000000007941 */ /* 0x000fea0003800000 */
.L_x_403:
[----:B------:R-:W-:-:S05]  /*1fc0*/  IMAD R0, R0, c[0x0][0x32c], RZ ;  /* 0x0000cb0000007a24 */ /* 0x000fca00078e02ff */
[----:B------:R-:W-:-:S05]  /*1fd0*/  IMNMX R2, R2, R0, !PT ;  /* 0x0000000002027217 */ /* 0x000fca0007800200 */
.L_x_402:
[----:B------:R-:W-:Y:S01]  /*1fe0*/  IMAD.HI R2, R2, 0x2aaaaaab, RZ ;  /* 0x2aaaaaab02027827 */ /* 0x000fe200078e02ff */
[C---:B------:R-:W-:Y:S01]  /*1ff0*/  LOP3.LUT R3, R15.reuse, 0xff000000, RZ, 0xc0, !PT ;  /* 0xff0000000f037812 */ /* 0x040fe200078ec0ff */
[----:B------:R-:W-:Y:S03]  /*2000*/  BSSY B0, `(.L_x_406) ;  /* 0x000002d000007945 */ /* 0x000fe60003800000 */
[----:B------:R-:W-:Y:S02]  /*2010*/  SHF.R.U32.HI R0, RZ, 0x1f, R2 ;  /* 0x0000001fff007819 */ /* 0x000fe40000011602 */
[----:B------:R-:W-:Y:S02]  /*2020*/  SHF.R.U32.HI R3, RZ, 0x8, R3 ;  /* 0x00000008ff037819 */ /* 0x000fe40000011603 */
[----:B------:R-:W-:Y:S02]  /*2030*/  LEA.HI.SX32 R2, R2, R0, 0x1d ;  /* 0x0000000002027211 */ /* 0x000fe400078feaff */
[----:B------:R-:W-:-:S02]  /*2040*/  LOP3.LUT R0, R15, 0xff0000, RZ, 0xc0, !PT ;  /* 0x00ff00000f007812 */ /* 0x000fc400078ec0ff */
[----:B------:R-:W-:Y:S01]  /*2050*/  IMNMX R6, RZ, R2, !PT ;  /* 0x00000002ff067217 */ /* 0x000fe20007800200 */
[----:B------:R-:W-:Y:S01]  /*2060*/  IMAD.MOV.U32 R2, RZ, RZ, RZ ;  /* 0x000000ffff027224 */ /* 0x000fe200078e00ff */
[----:B------:R-:W-:Y:S02]  /*2070*/  LEA.HI R0, R0, R3, RZ, 0x10 ;  /* 0x0000000300007211 */ /* 0x000fe400078f80ff */
[----:B------:R-:W-:Y:S02]  /*2080*/  ISETP.GT.AND P0, PT, R11, R6, PT ;  /* 0x000000060b00720c */ /* 0x000fe40003f04270 */
[----:B------:R-:W-:Y:S02]  /*2090*/  LOP3.LUT R12, R0, 0xff, RZ, 0xc0, !PT ;  /* 0x000000ff000c7812 */ /* 0x000fe400078ec0ff */
[----:B------:R-:W-:-:S03]  /*20a0*/  SHF.R.U32.HI R5, RZ, 0x10, R0 ;  /* 0x00000010ff057819 */ /* 0x000fc60000011600 */
[----:B------:R2:W-:Y:S04]  /*20b0*/  STL [R1+0x78], R12 ;  /* 0x0000780c01007387 */ /* 0x0005e80000100800 */
[----:B------:R2:W-:Y:S02]  /*20c0*/  STL [R1+0x74], R5 ;  /* 0x0000740501007387 */ /* 0x0005e40000100800 */
[----:B------:R-:W-:Y:S05]  /*20d0*/  @!P0 BRA `(.L_x_407) ;  /* 0x000001f000008947 */ /* 0x000fea0003800000 */
[----:B------:R-:W-:-:S04]  /*20e0*/  ISETP.NE.AND P0, PT, R5, RZ, PT ;  /* 0x000000ff0500720c */ /* 0x000fc80003f05270 */
[----:B------:R-:W-:-:S04]  /*20f0*/  SEL R0, R5, c[0x0][0x338], P0 ;  /* 0x0000ce0005007a07 */ /* 0x000fc80000000000 */
[----:B------:R-:W-:Y:S02]  /*2100*/  IABS R3, R0 ;  /* 0x0000000000037213 */ /* 0x000fe40000000000 */
[----:B------:R-:W-:Y:S02]  /*2110*/  IADD3 R7, R0, -0x1, R11 ;  /* 0xffffffff00077810 */ /* 0x000fe40007ffe00b */
[----:B------:R-:W3:Y:S03]  /*2120*/  I2F.RP R2, R3 ;  /* 0x0000000300027306 */ /* 0x000ee60000209400 */
[----:B------:R-:W-:-:S05]  /*2130*/  IMAD.IADD R7, R7, 0x1, -R6 ;  /* 0x0000000107077824 */ /* 0x000fca00078e0a06 */
[----:B------:R-:W-:Y:S01]  /*2140*/  IABS R10, R7 ;  /* 0x00000007000a7213 */ /* 0x000fe20000000000 */
[----:B---3--:R-:W3:Y:S02]  /*2150*/  MUFU.RCP R2, R2 ;  /* 0x0000000200027308 */ /* 0x008ee40000001000 */
[----:B---3--:R-:W-:-:S06]  /*2160*/  IADD3 R2, R2, 0xffffffe, RZ ;  /* 0x0ffffffe02027810 */ /* 0x008fcc0007ffe0ff */
[----:B--2---:R-:W2:Y:S02]  /*2170*/  F2I.FTZ.U32.TRUNC.NTZ R5, R2 ;  /* 0x0000000200057305 */ /* 0x004ea4000021f000 */
[----:B--2---:R-:W-:-:S04]  /*2180*/  IMAD.MOV R2, RZ, RZ, -R5 ;  /* 0x000000ffff027224 */ /* 0x004fc800078e0a05 */
        /* <DEDUP_REMOVED lines=20> */
.L_x_407:
[----:B------:R-:W-:Y:S05]  /*22d0*/  BSYNC B0 ;  /* 0x0000000000007941 */ /* 0x000fea0003800000 */
.L_x_406:
[----:B------:R-:W-:Y:S01]  /*22e0*/  IMAD R126, R12, R2, R6 ;  /* 0x000000020c7e7224 */ /* 0x000fe200078e0206 */
        /* <DEDUP_REMOVED lines=72> */
[----:B---3--:R-:W-:Y:S01]  /*2770*/  ISETP.NE.U32.AND P1, PT, RZ, c[0x0][0x340], PT ;  /* 0x0000d000ff007a0c */ /* 0x008fe20003f25070 */
[----:B------:R-:W3:Y:S03]  /*2780*/  LDL R118, [R1+0x18] ;  /* 0x0000180001767983 */ /* 0x000ee60000100800 */
[----:B------:R-:W-:Y:S01]  /*2790*/  ISETP.NE.AND.EX P1, PT, RZ, c[0x0][0x344], PT, P1 ;  /* 0x0000d100ff007a0c */ /* 0x000fe20003f25310 */
[----:B------:R-:W4:-:S12]  /*27a0*/  S2R R4, SR_TID.X ;  /* 0x0000000000047919 */ /* 0x000f180000002100 */
[----:B------:R-:W-:-:S05]  /*27b0*/  @P1 IMAD.WIDE R2, R16, R14, c[0x0][0x340] ;  /* 0x0000d00010021625 */ /* 0x000fca00078e020e */
[----:B--2---:R5:W2:Y:S01]  /*27c0*/  @P1 LDG.E R9, [R2.64] ;  /* 0x0000000602091981 */ /* 0x004aa2000c1e1900 */
[----:B------:R-:W-:Y:S01]  /*27d0*/  SHF.R.S32.HI R0, RZ, 0x1f, R13 ;  /* 0x0000001fff007819 */ /* 0x000fe2000001140d */
[----:B------:R-:W-:Y:S01]  /*27e0*/  WARPSYNC 0xffffffff ;  /* 0xffffffff00007948 */ /* 0x000fe20003800000 */
[----:B------:R-:W-:Y:S01]  /*27f0*/  SHF.R.S32.HI R8, RZ, 0x1f, R16 ;  /* 0x0000001fff087819 */ /* 0x000fe20000011410 */
[----:B------:R-:W-:Y:S01]  /*2800*/  IMAD R18, R114, c[0x0][0x2c4], RZ ;  /* 0x0000b10072127a24 */ /* 0x000fe200078e02ff */
[----:B------:R-:W-:Y:S01]  /*2810*/  BAR.SYNC.DEFER_BLOCKING 0x0 ;  /* 0x0000000000007b1d */ /* 0x000fe20000010000 */
[----:B------:R-:W-:Y:S01]  /*2820*/  IMAD R0, R0, c[0x0][0x178], RZ ;  /* 0x00005e0000007a24 */ /* 0x000fe200078e02ff */
[----:B----4-:R-:W-:Y:S01]  /*2830*/  SHF.R.S32.HI R27, RZ, 0x1f, R4 ;  /* 0x0000001fff1b7819 */ /* 0x010fe20000011404 */
[----:B------:R-:W-:Y:S01]  /*2840*/  IMAD.MOV.U32 R123, RZ, RZ, R28 ;  /* 0x000000ffff7b7224 */ /* 0x000fe200078e001c */
[----:B------:R-:W-:Y:S01]  /*2850*/  SHF.R.S32.HI R119, RZ, 0x1f, R4 ;  /* 0x0000001fff777819 */ /* 0x000fe20000011404 */
[----:B------:R-:W-:Y:S01]  /*2860*/  IMAD R0, R13, c[0x0][0x17c], R0 ;  /* 0x00005f000d007a24 */ /* 0x000fe200078e0200 */
[----:B------:R-:W-:-:S02]  /*2870*/  LEA.HI R27, R27, R4, RZ, 0x3 ;  /* 0x000000041b1b7211 */ /* 0x000fc400078f18ff */
[----:B------:R-:W-:Y:S02]  /*2880*/  LEA.HI R119, R119, R4, RZ, 0x3 ;  /* 0x0000000477777211 */ /* 0x000fe400078f18ff */
[----:B------:R-:W-:Y:S02]  /*2890*/  LOP3.LUT R27, R27, 0xfffffff8, RZ, 0xc0, !PT ;  /* 0xfffffff81b1b7812 */ /* 0x000fe400078ec0ff */
[----:B------:R-:W-:Y:S02]  /*28a0*/  SHF.R.S32.HI R119, RZ, 0x3, R119 ;  /* 0x00000003ff777819 */ /* 0x000fe40000011477 */
[----:B------:R-:W-:Y:S01]  /*28b0*/  SEL R6, R8, RZ, !P3 ;  /* 0x000000ff08067207 */ /* 0x000fe20005800000 */
[----:B------:R-:W-:Y:S01]  /*28c0*/  IMAD.IADD R27, R4, 0x1, -R27 ;  /* 0x00000001041b7824 */ /* 0x000fe200078e0a1b */
[----:B------:R-:W-:Y:S01]  /*28d0*/  SEL R4, R16, RZ, !P3 ;  /* 0x000000ff10047207 */ /* 0x000fe20005800000 */
[----:B------:R-:W-:Y:S01]  /*28e0*/  IMAD.IADD R17, R119, 0x1, R115 ;  /* 0x0000000177117824 */ /* 0x000fe200078e0273 */
[----:B------:R-:W-:Y:S01]  /*28f0*/  IADD3 R77, R134, -0x1, RZ ;  /* 0xffffffff864d7810 */ /* 0x000fe20007ffe0ff */
[----:B------:R-:W-:-:S02]  /*2900*/  IMAD R5, R27, 0x20, R119 ;  /* 0x000000201b057824 */ /* 0x000fc400078e0277 */
[----:B-----5:R-:W-:-:S04]  /*2910*/  IMAD.WIDE.U32 R2, R13, c[0x0][0x178], RZ ;  /* 0x00005e000d027a25 */ /* 0x020fc800078e00ff */
[----:B------:R-:W-:Y:S02]  /*2920*/  IMAD.IADD R5, R115, 0x1, R5 ;  /* 0x0000000173057824 */ /* 0x000fe400078e0205 */
[----:B------:R-:W-:Y:S02]  /*2930*/  IMAD.IADD R3, R3, 0x1, R0 ;  /* 0x0000000103037824 */ /* 0x000fe400078e0200 */
[----:B------:R-:W-:-:S04]  /*2940*/  @P5 IMAD.HI.U32 R7, R5, c[0x0][0x2c8], RZ ;  /* 0x0000b20005075a27 */ /* 0x000fc800078e00ff */
[----:B------:R-:W-:-:S04]  /*2950*/  IMAD.WIDE.U32 R2, R29, c[0x0][0x1b8], R2 ;  /* 0x00006e001d027a25 */ /* 0x000fc800078e0002 */
[----:B------:R-:W-:Y:S01]  /*2960*/  IMAD.MOV.U32 R0, RZ, RZ, R5 ;  /* 0x000000ffff007224 */ /* 0x000fe200078e0005 */
[----:B------:R-:W-:Y:S01]  /*2970*/  @P5 SHF.R.U32.HI R0, RZ, c[0x0][0x2cc], R7 ;  /* 0x0000b300ff005a19 */ /* 0x000fe20000011607 */
[----:B------:R-:W-:Y:S02]  /*2980*/  IMAD R3, R29, c[0x0][0x1bc], R3 ;  /* 0x00006f001d037a24 */ /* 0x000fe400078e0203 */
[----:B------:R-:W-:Y:S01]  /*2990*/  IMAD R6, R6, c[0x0][0x1c0], RZ ;  /* 0x0000700006067a24 */ /* 0x000fe200078e02ff */
[----:B------:R-:W-:Y:S01]  /*29a0*/  SHF.R.S32.HI R7, RZ, 0x1f, R0 ;  /* 0x0000001fff077819 */ /* 0x000fe20000011400 */
[----:B------:R-:W-:-:S04]  /*29b0*/  IMAD.WIDE.U32 R2, R4, c[0x0][0x1c0], R2 ;  /* 0x0000700004027a25 */ /* 0x000fc800078e0002 */
[----:B------:R-:W-:Y:S02]  /*29c0*/  IMAD R6, R4, c[0x0][0x1c4], R6 ;  /* 0x0000710004067a24 */ /* 0x000fe400078e0206 */
[----:B------:R-:W-:Y:S02]  /*29d0*/  IMAD.MOV R4, RZ, RZ, -R0 ;  /* 0x000000ffff047224 */ /* 0x000fe400078e0a00 */
[----:B------:R-:W-:Y:S02]  /*29e0*/  IMAD.IADD R3, R3, 0x1, R6 ;  /* 0x0000000103037824 */ /* 0x000fe400078e0206 */
        /* <DEDUP_REMOVED lines=11> */
[----:B------:R-:W4:Y:S03]  /*2aa0*/  SHFL.IDX PT, R6, R14, RZ, 0x181f ;  /* 0x00181fff0e067589 */ /* 0x000f2600000e0000 */
[----:B------:R-:W-:Y:S01]  /*2ab0*/  LEA.HI.X R15, R2, c[0x0][0x164], R0, 0x1, P0 ;  /* 0x00005900020f7a11 */ /* 0x000fe200000f0c00 */
[----:B------:R-:W-:Y:S01]  /*2ac0*/  IMAD.SHL.U32 R2, R27, 0x8, RZ ;  /* 0x000000081b027824 */ /* 0x000fe200078e00ff */
[----:B------:R-:W-:-:S03]  /*2ad0*/  ISETP.GE.AND P0, PT, R17, R18, PT ;  /* 0x000000121100720c */ /* 0x000fc60003f06270 */
[----:B------:R-:W5:Y:S01]  /*2ae0*/  SHFL.IDX PT, R7, R15, RZ, 0x181f ;  /* 0x00181fff0f077589 */ /* 0x000f6200000e0000 */
[C---:B------:R-:W-:Y:S02]  /*2af0*/  IADD3 R0, R2.reuse, 0x40, RZ ;  /* 0x0000004002007810 */ /* 0x040fe40007ffe0ff */
[C---:B------:R-:W-:Y:S02]  /*2b00*/  IADD3 R25, R2.reuse, 0x80, RZ ;  /* 0x0000008002197810 */ /* 0x040fe40007ffe0ff */
[----:B------:R-:W-:Y:S02]  /*2b10*/  SHF.R.S32.HI R19, RZ, 0x1f, R0 ;  /* 0x0000001fff137819 */ /* 0x000fe40000011400 */
[----:B------:R-:W-:Y:S02]  /*2b20*/  IADD3 R24, R2, 0xc0, RZ ;  /* 0x000000c002187810 */ /* 0x000fe40007ffe0ff */
[----:B------:R-:W-:Y:S02]  /*2b30*/  SHF.R.S32.HI R3, RZ, 0x1f, R2 ;  /* 0x0000001fff037819 */ /* 0x000fe40000011402 */
[----:B------:R-:W-:-:S02]  /*2b40*/  ISETP.GE.AND P5, PT, R25, c[0x0][0x198], PT ;  /* 0x0000660019007a0c */ /* 0x000fc40003fa6270 */
[----:B------:R-:W-:Y:S02]  /*2b50*/  ISETP.GE.AND P6, PT, R24, c[0x0][0x198], PT ;  /* 0x0000660018007a0c */ /* 0x000fe40003fc6270 */
[----:B------:R-:W-:Y:S02]  /*2b60*/  SHF.R.S32.HI R22, RZ, 0x1f, R25 ;  /* 0x0000001fff167819 */ /* 0x000fe40000011419 */
[CC--:B----4-:R-:W-:Y:S02]  /*2b70*/  @!P0 LEA R12, P3, R0.reuse, R6.reuse, 0x1 ;  /* 0x00000006000c8211 */ /* 0x0d0fe400078608ff */
[----:B------:R-:W-:Y:S02]  /*2b80*/  @!P0 LEA R10, P2, R25, R6, 0x1 ;  /* 0x00000006190a8211 */ /* 0x000fe400078408ff */
[----:B------:R-:W-:Y:S02]  /*2b90*/  SHF.R.S32.HI R26, RZ, 0x1f, R24 ;  /* 0x0000001fff1a7819 */ /* 0x000fe40000011418 */
[----:B-----5:R-:W-:-:S02]  /*2ba0*/  @!P0 LEA.HI.X R13, R0, R7, R19, 0x1, P3 ;  /* 0x00000007000d8211 */ /* 0x020fc400018f0c13 */
[----:B------:R-:W-:Y:S02]  /*2bb0*/  ISETP.GE.AND P3, PT, R0, c[0x0][0x198], PT ;  /* 0x0000660000007a0c */ /* 0x000fe40003f66270 */
[----:B------:R-:W-:Y:S02]  /*2bc0*/  @!P0 LEA.HI.X R11, R25, R7, R22, 0x1, P2 ;  /* 0x00000007190b8211 */ /* 0x000fe400010f0c16 */
[--C-:B--2---:R-:W-:Y:S01]  /*2bd0*/  @P1 SHF.R.S32.HI R5, RZ, 0x1f, R9.reuse ;  /* 0x0000001fff051819 */ /* 0x104fe20000011409 */
[----:B------:R-:W-:Y:S02]  /*2be0*/  @P1 IMAD.MOV.U32 R4, RZ, RZ, R9 ;  /* 0x000000ffff041224 */ /* 0x000fe400078e0009 */
[----:B------:R-:W-:Y:S02]  /*2bf0*/  @!P1 IMAD.MOV.U32 R4, RZ, RZ, R16 ;  /* 0x000000ffff049224 */ /* 0x000fe400078e0010 */
[----:B------:R-:W-:Y:S01]  /*2c00*/  @!P1 IMAD.MOV.U32 R5, RZ, RZ, R8 ;  /* 0x000000ffff059224 */ /* 0x000fe200078e0008 */
[----:B------:R-:W-:Y:S01]  /*2c10*/  @!P0 LEA R8, P1, R2, R6, 0x1 ;  /* 0x0000000602088211 */ /* 0x000fe200078208ff */
[----:B------:R-:W-:Y:S01]  /*2c20*/  SHFL.IDX PT, R16, R14, 0x3, 0x181f ;  /* 0x00781f000e107f89 */ /* 0x000fe200000e0000 */
[----:B------:R-:W-:-:S02]  /*2c30*/  SEL R21, R4, RZ, !P4 ;  /* 0x000000ff04157207 */ /* 0x000fc40006000000 */
[----:B------:R-:W-:Y:S01]  /*2c40*/  SEL R20, R5, RZ, !P4 ;  /* 0x000000ff05147207 */ /* 0x000fe20006000000 */
[----:B------:R-:W2:Y:S01]  /*2c50*/  SHFL.IDX PT, R4, R14, 0x1, 0x181f ;  /* 0x00381f000e047f89 */ /* 0x000ea200000e0000 */
[C---:B------:R-:W-:Y:S02]  /*2c60*/  ISETP.GE.AND P4, PT, R2.reuse, c[0x0][0x198], PT ;  /* 0x0000660002007a0c */ /* 0x040fe40003f86270 */
[----:B------:R-:W-:Y:S01]  /*2c70*/  @!P0 LEA.HI.X R9, R2, R7, R3, 0x1, P1 ;  /* 0x0000000702098211 */ /* 0x000fe200008f0c03 */
[----:B------:R-:W4:Y:S01]  /*2c80*/  SHFL.IDX PT, R5, R15, 0x1, 0x181f ;  /* 0x00381f000f057f89 */ /* 0x000f2200000e0000 */
[----:B------:R-:W-:-:S04]  /*2c90*/  @!P0 LEA R6, P1, R24, R6, 0x1 ;  /* 0x0000000618068211 */ /* 0x000fc800078208ff */
[----:B------:R-:W-:-:S05]  /*2ca0*/  @!P0 LEA.HI.X R7, R24, R7, R26, 0x1, P1 ;  /* 0x0000000718078211 */ /* 0x000fca00008f0c1a */
[----:B---3--:R3:W-:Y:S04]  /*2cb0*/  @!P0 LDGSTS.E.BYPASS.LTC128B.128 [R118+0x4080], [R8.64], !P4 ;  /* 0x0408000008768fae */ /* 0x0087e8000e101d46 */
[----:B------:R5:W-:Y:S04]  /*2cc0*/  @!P0 LDGSTS.E.BYPASS.LTC128B.128 [R118+0x8080], [R12.64], !P3 ;  /* 0x080800000c768fae */ /* 0x000be8000d901d46 */
[----:B------:R1:W-:Y:S04]  /*2cd0*/  @!P0 LDGSTS.E.BYPASS.LTC128B.128 [R118+0xc080], [R10.64], !P5 ;  /* 0x0c0800000a768fae */ /* 0x0003e8000e901d46 */
[----:B------:R1:W-:Y:S01]  /*2ce0*/  @!P0 LDGSTS.E.BYPASS.LTC128B.128 [R118+0x10080], [R6.64], !P6 ;  /* 0x1008000006768fae */ /* 0x0003e2000f101d46 */
[----:B---3--:R-:W-:-:S04]  /*2cf0*/  IADD3 R8, R17, 0x20, RZ ;  /* 0x0000002011087810 */ /* 0x008fc80007ffe0ff */
[----:B------:R-:W-:-:S13]  /*2d00*/  ISETP.GE.AND P0, PT, R8, R18, PT ;  /* 0x000000120800720c */ /* 0x000fda0003f06270 */
[----:B--2---:R-:W-:-:S04]  /*2d10*/  @!P0 LEA R8, P1, R2, R4, 0x1 ;  /* 0x0000000402088211 */ /* 0x004fc800078208ff */
[----:B----4-:R-:W-:Y:S02]  /*2d20*/  @!P0 LEA.HI.X R9, R2, R5, R3, 0x1, P1 ;  /* 0x0000000502098211 */ /* 0x010fe400008f0c03 */
[----:B-----5:R-:W-:-:S03]  /*2d30*/  @!P0 LEA R12, P1, R0, R4, 0x1 ;  /* 0x00000004000c8211 */ /* 0x020fc600078208ff */
[----:B------:R2:W-:Y:S01]  /*2d40*/  @!P0 LDGSTS.E.BYPASS.LTC128B.128 [R118+0x5080], [R8.64], !P4 ;  /* 0x0508000008768fae */ /* 0x0005e2000e101d46 */
[----:B------:R-:W-:Y:S02]  /*2d50*/  @!P0 LEA.HI.X R13, R0, R5, R19, 0x1, P1 ;  /* 0x00000005000d8211 */ /* 0x000fe400008f0c13 */
[----:B-1----:R-:W-:-:S03]  /*2d60*/  @!P0 LEA R10, P1, R25, R4, 0x1 ;  /* 0x00000004190a8211 */ /* 0x002fc600078208ff */
[----:B------:R1:W-:Y:S01]  /*2d70*/  @!P0 LDGSTS.E.BYPASS.LTC128B.128 [R118+0x9080], [R12.64], !P3 ;  /* 0x090800000c768fae */ /* 0x0003e2000d901d46 */
[-C--:B------:R-:W-:Y:S02]  /*2d80*/  @!P0 LEA.HI.X R11, R25, R5.reuse, R22, 0x1, P1 ;  /* 0x00000005190b8211 */ /* 0x080fe400008f0c16 */
[C---:B------:R-:W-:Y:S02]  /*2d90*/  @!P0 LEA R6, P1, R24.reuse, R4, 0x1 ;  /* 0x0000000418068211 */ /* 0x040fe400078208ff */
[----:B------:R3:W4:Y:S02]  /*2da0*/  SHFL.IDX PT, R4, R14, 0x2, 0x181f ;  /* 0x00581f000e047f89 */ /* 0x00072400000e0000 */
[----:B------:R-:W-:Y:S02]  /*2db0*/  @!P0 LEA.HI.X R7, R24, R5, R26, 0x1, P1 ;  /* 0x0000000518078211 */ /* 0x000fe400008f0c1a */
[----:B------:R-:W5:Y:S04]  /*2dc0*/  SHFL.IDX PT, R5, R15, 0x2, 0x181f ;  /* 0x00581f000f057f89 */ /* 0x000f6800000e0000 */
[----:B------:R4:W-:Y:S04]  /*2dd0*/  @!P0 LDGSTS.E.BYPASS.LTC128B.128 [R118+0xd080], [R10.64], !P5 ;  /* 0x0d0800000a768fae */ /* 0x0009e8000e901d46 */
[----:B------:R1:W-:Y:S01]  /*2de0*/  @!P0 LDGSTS.E.BYPASS.LTC128B.128 [R118+0x11080], [R6.64], !P6 ;  /* 0x1108000006768fae */ /* 0x0003e2000f101d46 */
[----:B--2---:R-:W-:-:S03]  /*2df0*/  IADD3 R8, R17, 0x40, RZ ;  /* 0x0000004011087810 */ /* 0x004fc60007ffe0ff */
[----:B------:R-:W2:Y:S01]  /*2e00*/  SHFL.IDX PT, R15, R15, 0x3, 0x181f ;  /* 0x00781f000f0f7f89 */ /* 0x000ea200000e0000 */
[----:B------:R-:W-:Y:S01]  /*2e10*/  ISETP.GE.AND P0, PT, R8, R18, PT ;  /* 0x000000120800720c */ /* 0x000fe20003f06270 */
[----:B---3--:R-:W-:-:S04]  /*2e20*/  IMAD.MOV.U32 R14, RZ, RZ, 0x30 ;  /* 0x00000030ff0e7424 */ /* 0x008fc800078e00ff */
[----:B------:R-:W-:-:S04]  /*2e30*/  IMAD R14, R134, -0x30, R14 ;  /* 0xffffffd0860e7824 */ /* 0x000fc800078e020e */
[----:B------:R-:W-:-:S04]  /*2e40*/  IMAD.IADD R76, R122, 0x1, R14 ;  /* 0x000000017a4c7824 */ /* 0x000fc800078e020e */
[----:B----4-:R-:W-:-:S04]  /*2e50*/  @!P0 LEA R10, P1, R2, R4, 0x1 ;  /* 0x00000004020a8211 */ /* 0x010fc800078208ff */
[----:B-----5:R-:W-:Y:S02]  /*2e60*/  @!P0 LEA.HI.X R11, R2, R5, R3, 0x1, P1 ;  /* 0x00000005020b8211 */ /* 0x020fe400008f0c03 */
[----:B------:R-:W-:-:S03]  /*2e70*/  @!P0 LEA R8, P1, R0, R4, 0x1 ;  /* 0x0000000400088211 */ /* 0x000fc600078208ff */
[----:B------:R3:W-:Y:S01]  /*2e80*/  @!P0 LDGSTS.E.BYPASS.LTC128B.128 [R118+0x6080], [R10.64], !P4 ;  /* 0x060800000a768fae */ /* 0x0007e2000e101d46 */
[----:B------:R-:W-:Y:S02]  /*2e90*/  @!P0 LEA.HI.X R9, R0, R5, R19, 0x1, P1 ;  /* 0x0000000500098211 */ /* 0x000fe400008f0c13 */
[----:B-1----:R-:W-:-:S03]  /*2ea0*/  @!P0 LEA R6, P1, R25, R4, 0x1 ;  /* 0x0000000419068211 */ /* 0x002fc600078208ff */
[----:B------:R1:W-:Y:S01]  /*2eb0*/  @!P0 LDGSTS.E.BYPASS.LTC128B.128 [R118+0xa080], [R8.64], !P3 ;  /* 0x0a08000008768fae */ /* 0x0003e2000d901d46 */
[----:B------:R-:W-:Y:S02]  /*2ec0*/  @!P0 LEA.HI.X R7, R25, R5, R22, 0x1, P1 ;  /* 0x0000000519078211 */ /* 0x000fe400008f0c16 */
[----:B------:R-:W-:-:S03]  /*2ed0*/  @!P0 LEA R4, P1, R24, R4, 0x1 ;  /* 0x0000000418048211 */ /* 0x000fc600078208ff */
[----:B------:R4:W-:Y:S01]  /*2ee0*/  @!P0 LDGSTS.E.BYPASS.LTC128B.128 [R118+0xe080], [R6.64], !P5 ;  /* 0x0e08000006768fae */ /* 0x0009e2000e901d46 */
[----:B------:R-:W-:-:S05]  /*2ef0*/  @!P0 LEA.HI.X R5, R24, R5, R26, 0x1, P1 ;  /* 0x0000000518058211 */ /* 0x000fca00008f0c1a */
[----:B------:R5:W-:Y:S01]  /*2f00*/  @!P0 LDGSTS.E.BYPASS.LTC128B.128 [R118+0x12080], [R4.64], !P6 ;  /* 0x1208000004768fae */ /* 0x000be2000f101d46 */
[----:B----4-:R-:W-:Y:S02]  /*2f10*/  IADD3 R6, R17, 0x60, RZ ;  /* 0x0000006011067810 */ /* 0x010fe40007ffe0ff */
[----:B------:R-:W-:Y:S02]  /*2f20*/  SHF.R.S32.HI R17, RZ, 0x1f, R77 ;  /* 0x0000001fff117819 */ /* 0x000fe4000001144d */
[----:B------:R-:W-:Y:S02]  /*2f30*/  ISETP.GE.AND P1, PT, R6, R18, PT ;  /* 0x000000120600720c */ /* 0x000fe40003f26270 */
[----:B-----5:R-:W-:Y:S02]  /*2f40*/  SHF.R.S32.HI R5, RZ, 0x1f, R23 ;  /* 0x0000001fff057819 */ /* 0x020fe40000011417 */
[----:B------:R-:W-:-:S04]  /*2f50*/  IADD3 R4, P0, R119, R23, RZ ;  /* 0x0000001777047210 */ /* 0x000fc80007f1e0ff */
[----:B------:R-:W-:Y:S01]  /*2f60*/  LEA.HI.X.SX32 R5, R119, R5, 0x1, P0 ;  /* 0x0000000577057211 */ /* 0x000fe200000f0eff */
[----:B---3--:R-:W-:-:S04]  /*2f70*/  IMAD.WIDE.U32 R10, R4, c[0x0][0x1e0], R2 ;  /* 0x00007800040a7a25 */ /* 0x008fc800078e0002 */
[CC--:B------:R-:W-:Y:S01]  /*2f80*/  @!P1 LEA R6, P0, R2.reuse, R16.reuse, 0x1 ;  /* 0x0000001002069211 */ /* 0x0c0fe200078008ff */
[C---:B-1----:R-:W-:Y:S02]  /*2f90*/  IMAD R8, R5.reuse, c[0x0][0x1e0], RZ ;  /* 0x0000780005087a24 */ /* 0x042fe400078e02ff */
[----:B------:R-:W-:Y:S01]  /*2fa0*/  IMAD R5, R5, c[0x0][0x208], RZ ;  /* 0x0000820005057a24 */ /* 0x000fe200078e02ff */
[--C-:B--2---:R-:W-:Y:S01]  /*2fb0*/  @!P1 LEA.HI.X R7, R2, R15, R3.reuse, 0x1, P0 ;  /* 0x0000000f02079211 */ /* 0x104fe200000f0c03 */
[----:B------:R-:W-:Y:S01]  /*2fc0*/  IMAD R9, R4, c[0x0][0x1e4], R8 ;  /* 0x0000790004097a24 */ /* 0x000fe200078e0208 */
[----:B------:R-:W-:Y:S01]  /*2fd0*/  @!P1 LEA R8, P0, R0, R16, 0x1 ;  /* 0x0000001000089211 */ /* 0x000fe200078008ff */
[C---:B------:R-:W-:Y:S02]  /*2fe0*/  IMAD.WIDE.U32 R12, R4.reuse, c[0x0][0x208], R2 ;  /* 0x00008200040c7a25 */ /* 0x040fe400078e0002 */
[----:B------:R1:W-:Y:S02]  /*2ff0*/  @!P1 LDGSTS.E.BYPASS.LTC128B.128 [R118+0x7080], [R6.64], !P4 ;  /* 0x0708000006769fae */ /* 0x0003e4000e101d46 */
[----:B------:R-:W-:-:S02]  /*3000*/  IMAD R3, R4, c[0x0][0x20c], R5 ;  /* 0x0000830004037a24 */ /* 0x000fc400078e0205 */
[----:B------:R-:W-:Y:S02]  /*3010*/  IMAD.MOV.U32 R4, RZ, RZ, R12 ;  /* 0x000000ffff047224 */ /* 0x000fe400078e000c */
[----:B------:R-:W-:Y:S01]  /*3020*/  IMAD.IADD R5, R13, 0x1, R3 ;  /* 0x000000010d057824 */ /* 0x000fe200078e0203 */
[----:B------:R-:W-:Y:S01]  /*3030*/  IMNMX R3, R76, 0x30, PT ;  /* 0x000000304c037817 */ /* 0x000fe20003800200 */
[----:B------:R-:W-:-:S04]  /*3040*/  IMAD.WIDE.U32 R12, R77, c[0x0][0x1e0], RZ ;  /* 0x000078004d0c7a25 */ /* 0x000fc800078e00ff */
[----:B------:R-:W-:Y:S02]  /*3050*/  IMAD.IADD R3, R3, 0x1, -R119 ;  /* 0x0000000103037824 */ /* 0x000fe400078e0a77 */
[----:B------:R-:W-:-:S03]  /*3060*/  IMAD.WIDE.U32 R4, R29, c[0x0][0x210], R4 ;  /* 0x000084001d047a25 */ /* 0x000fc600078e0004 */
[----:B------:R-:W-:Y:S01]  /*3070*/  ISETP.GE.AND P2, PT, R3, 0x21, PT ;  /* 0x000000210300780c */ /* 0x000fe20003f46270 */
[----:B------:R-:W-:Y:S02]  /*3080*/  IMAD R5, R29, c[0x0][0x214], R5 ;  /* 0x000085001d057a24 */ /* 0x000fe400078e0205 */
[----:B-1----:R-:W-:Y:S01]  /*3090*/  IMAD.IADD R7, R11, 0x1, R9 ;  /* 0x000000010b077824 */ /* 0x002fe200078e0209 */
[----:B------:R-:W-:Y:S01]  /*30a0*/  @!P1 LEA.HI.X R9, R0, R15, R19, 0x1, P0 ;  /* 0x0000000f00099211 */ /* 0x000fe200000f0c13 */
[----:B------:R-:W-:Y:S02]  /*30b0*/  IMAD.MOV.U32 R6, RZ, RZ, R10 ;  /* 0x000000ffff067224 */ /* 0x000fe400078e000a */
[----:B------:R-:W-:Y:S02]  /*30c0*/  IMAD R11, R17, c[0x0][0x1e0], RZ ;  /* 0x00007800110b7a24 */ /* 0x000fe400078e02ff */
[----:B------:R1:W-:Y:S01]  /*30d0*/  @!P1 LDGSTS.E.BYPASS.LTC128B.128 [R118+0xb080], [R8.64], !P3 ;  /* 0x0b08000008769fae */ /* 0x0003e2000d901d46 */
[----:B------:R-:W-:Y:S01]  /*30e0*/  IMAD.WIDE.U32 R6, R29, c[0x0][0x1e8], R6 ;  /* 0x00007a001d067a25 */ /* 0x000fe200078e0006 */
[----:B------:R-:W-:-:S03]  /*30f0*/  ISETP.GE.AND P3, PT, R3, 0x1, PT ;  /* 0x000000010300780c */ /* 0x000fc60003f66270 */
[----:B------:R-:W-:Y:S02]  /*3100*/  IMAD R7, R29, c[0x0][0x1ec], R7 ;  /* 0x00007b001d077a24 */ /* 0x000fe400078e0207 */
[----:B------:R-:W-:Y:S02]  /*3110*/  IMAD R3, R20, c[0x0][0x1f0], RZ ;  /* 0x00007c0014037a24 */ /* 0x000fe400078e02ff */
[----:B------:R-:W-:-:S04]  /*3120*/  IMAD.WIDE.U32 R80, R21, c[0x0][0x1f0], R6 ;  /* 0x00007c0015507a25 */ /* 0x000fc800078e0006 */
[C---:B------:R-:W-:Y:S01]  /*3130*/  IMAD R6, R21.reuse, c[0x0][0x1f4], R3 ;  /* 0x00007d0015067a24 */ /* 0x040fe200078e0203 */
[----:B------:R-:W-:Y:S01]  /*3140*/  STL.64 [R1+0x50], R80 ;  /* 0x0000505001007387 */ /* 0x000fe20000100a00 */
[----:B------:R-:W-:-:S04]  /*3150*/  IMAD.WIDE.U32 R28, R21, c[0x0][0x218], R4 ;  /* 0x00008600151c7a25 */ /* 0x000fc800078e0004 */
[----:B------:R-:W-:Y:S02]  /*3160*/  IMAD.IADD R79, R81, 0x1, R6 ;  /* 0x00000001514f7824 */ /* 0x000fe400078e0206 */
[----:B------:R-:W-:Y:S02]  /*3170*/  IMAD.MOV.U32 R78, RZ, RZ, R80 ;  /* 0x000000ffff4e7224 */ /* 0x000fe400078e0050 */
[----:B------:R-:W-:Y:S02]  /*3180*/  IMAD R11, R77, c[0x0][0x1e4], R11 ;  /* 0x000079004d0b7a24 */ /* 0x000fe400078e020b */
[----:B------:R-:W-:Y:S01]  /*3190*/  IMAD.WIDE.U32 R6, R12, 0x30, R78 ;  /* 0x000000300c067825 */ /* 0x000fe200078e004e */
[----:B------:R-:W-:Y:S01]  /*31a0*/  STL.64 [R1+0x40], R78 ;  /* 0x0000404e01007387 */ /* 0x000fe20000100a00 */
[-C--:B-1----:R-:W-:Y:S02]  /*31b0*/  @!P1 LEA R8, P0, R25, R16.reuse, 0x1 ;  /* 0x0000001019089211 */ /* 0x082fe400078008ff */
[----:B------:R-:W-:Y:S01]  /*31c0*/  IMAD.IADD R3, R13, 0x1, R11 ;  /* 0x000000010d037824 */ /* 0x000fe200078e020b */
[----:B------:R-:W-:Y:S01]  /*31d0*/  STL.64 [R1+0x58], R28 ;  /* 0x0000581c01007387 */ /* 0x000fe20000100a00 */
[----:B------:R-:W-:Y:S01]  /*31e0*/  @!P1 LEA.HI.X R9, R25, R15, R22, 0x1, P0 ;  /* 0x0000000f19099211 */ /* 0x000fe200000f0c16 */
[----:B------:R-:W-:Y:S01]  /*31f0*/  IMAD.MOV.U32 R22, RZ, RZ, R28 ;  /* 0x000000ffff167224 */ /* 0x000fe200078e001c */
[----:B------:R-:W-:Y:S01]  /*3200*/  @!P1 LEA R10, P0, R24, R16, 0x1 ;  /* 0x00000010180a9211 */ /* 0x000fe200078008ff */
[----:B------:R-:W-:-:S02]  /*3210*/  IMAD R12, R17, c[0x0][0x208], RZ ;  /* 0x00008200110c7a24 */ /* 0x000fc400078e02ff */
[----:B------:R1:W-:Y:S01]  /*3220*/  @!P1 LDGSTS.E.BYPASS.LTC128B.128 [R118+0xf080], [R8.64], !P5 ;  /* 0x0f08000008769fae */ /* 0x0003e2000e901d46 */
[----:B------:R-:W-:Y:S01]  /*3230*/  @!P1 LEA.HI.X R11, R24, R15, R26, 0x1, P0 ;  /* 0x0000000f180b9211 */ /* 0x000fe200000f0c1a */
[----:B------:R-:W-:Y:S01]  /*3240*/  IMAD R3, R3, 0x30, RZ ;  /* 0x0000003003037824 */ /* 0x000fe200078e02ff */
[----:B------:R-:W-:Y:S01]  /*3250*/  @P3 LEA R4, P0, R6, c[0x0][0x1c8], 0x1 ;  /* 0x0000720006043a11 */ /* 0x000fe200078008ff */
[----:B------:R-:W-:Y:S02]  /*3260*/  IMAD.MOV.U32 R13, RZ, RZ, 0x20 ;  /* 0x00000020ff0d7424 */ /* 0x000fe400078e00ff */
[----:B------:R-:W-:Y:S01]  /*3270*/  IMAD.IADD R3, R7, 0x1, R3 ;  /* 0x0000000107037824 */ /* 0x000fe200078e0203 */
[----:B------:R2:W-:Y:S01]  /*3280*/  @!P1 LDGSTS.E.BYPASS.LTC128B.128 [R118+0x13080], [R10.64], !P6 ;  /* 0x130800000a769fae */ /* 0x0005e2000f101d46 */
[----:B------:R-:W-:-:S04]  /*3290*/  IMAD.WIDE.U32 R18, R13, c[0x0][0x1e0], RZ ;  /* 0x000078000d127a25 */ /* 0x000fc800078e00ff */
[----:B------:R-:W-:Y:S02]  /*32a0*/  IMAD R12, R77, c[0x0][0x20c], R12 ;  /* 0x000083004d0c7a24 */ /* 0x000fe400078e020c */
[----:B-1----:R-:W-:Y:S01]  /*32b0*/  IMAD R8, R20, c[0x0][0x218], RZ ;  /* 0x0000860014087a24 */ /* 0x002fe200078e02ff */
[----:B------:R-:W-:Y:S01]  /*32c0*/  LOP3.LUT R123, R123, 0xfffffbff, RZ, 0xc0, !PT ;  /* 0xfffffbff7b7b7812 */ /* 0x000fe200078ec0ff */
[----:B------:R-:W-:Y:S01]  /*32d0*/  IMAD R13, R13, c[0x0][0x1e4], RZ ;  /* 0x000079000d0d7a24 */ /* 0x000fe200078e02ff */
[----:B------:R-:W-:Y:S01]  /*32e0*/  ISETP.GE.AND P4, PT, R2, c[0x0][0x1d4], PT ;  /* 0x0000750002007a0c */ /* 0x000fe20003f86270 */
[----:B------:R-:W-:Y:S01]  /*32f0*/  IMAD R5, R21, c[0x0][0x21c], R8 ;  /* 0x0000870015057a24 */ /* 0x000fe200078e0208 */
[----:B------:R-:W-:Y:S01]  /*3300*/  ISETP.GE.AND P1, PT, R0, c[0x0][0x1d4], PT ;  /* 0x0000750000007a0c */ /* 0x000fe20003f26270 */
[----:B------:R-:W-:Y:S01]  /*3310*/  IMAD.WIDE.U32 R8, R77, c[0x0][0x208], RZ ;  /* 0x000082004d087a25 */ /* 0x000fe200078e00ff */
[----:B------:R-:W-:Y:S01]  /*3320*/  ISETP.GE.AND P6, PT, R25, c[0x0][0x1d4], PT ;  /* 0x0000750019007a0c */ /* 0x000fe20003fc6270 */
[----:B------:R-:W0:Y:S02]  /*3330*/  LDGDEPBAR ;  /* 0x00000000000079af */ /* 0x000e240000000000 */
[----:B------:R-:W-:Y:S01]  /*3340*/  IMAD.IADD R23, R29, 0x1, R5 ;  /* 0x000000011d177824 */ /* 0x000fe200078e0205 */
[----:B------:R-:W-:-:S02]  /*3350*/  @P3 LEA.HI.X R5, R6, c[0x0][0x1cc], R3, 0x1, P0 ;  /* 0x0000730006053a11 */ /* 0x000fc400000f0c03 */
[----:B------:R-:W-:Y:S01]  /*3360*/  @P2 IADD3 R7, P0, R6, R18, RZ ;  /* 0x0000001206072210 */ /* 0x000fe20007f1e0ff */
[----:B------:R-:W-:Y:S01]  /*3370*/  IMAD.IADD R6, R9, 0x1, R12 ;  /* 0x0000000109067824 */ /* 0x000fe200078e020c */
[----:B------:R1:W-:Y:S01]  /*3380*/  STL.64 [R1+0x48], R22 ;  /* 0x0000481601007387 */ /* 0x0003e20000100a00 */
[----:B------:R-:W-:-:S03]  /*3390*/  IMAD.WIDE.U32 R8, R8, 0x30, R22 ;  /* 0x0000003008087825 */ /* 0x000fc600078e0016 */
[----:B------:R-:W3:Y:S04]  /*33a0*/  LDL R17, [R1+0x8] ;  /* 0x0000080001117983 */ /* 0x000ee80000100800 */
[----:B------:R-:W4:Y:S04]  /*33b0*/  LDL R16, [R1+0x10] ;  /* 0x0000100001107983 */ /* 0x000f280000100800 */
[----:B------:R-:W5:Y:S01]  /*33c0*/  LDL R15, [R1+0xc] ;  /* 0x00000c00010f7983 */ /* 0x000f620000100800 */
[----:B------:R-:W-:Y:S01]  /*33d0*/  @P2 IADD3.X R12, R3, R19, R13, P0, !PT ;  /* 0x00000013030c2210 */ /* 0x000fe200007fe40d */
[----:B------:R-:W-:Y:S01]  /*33e0*/  IMAD R3, R6, 0x30, RZ ;  /* 0x0000003006037824 */ /* 0x000fe200078e02ff */
[----:B------:R-:W-:Y:S01]  /*33f0*/  @P2 LEA R6, P0, R7, c[0x0][0x1c8], 0x1 ;  /* 0x0000720007062a11 */ /* 0x000fe200078008ff */
[----:B------:R2:W-:Y:S01]  /*3400*/  @P3 LDGSTS.E.BYPASS.LTC128B.128 [R118+0x14080], [R4.64], !P4 ;  /* 0x1408000004763fae */ /* 0x0005e2000e101d46 */
[----:B------:R-:W-:Y:S01]  /*3410*/  SEL R2, RZ, 0xffffffff, P1 ;  /* 0xffffffffff027807 */ /* 0x000fe20000800000 */
[----:B------:R-:W-:Y:S01]  /*3420*/  IMAD.IADD R3, R9, 0x1, R3 ;  /* 0x0000000109037824 */ /* 0x000fe200078e0203 */
[----:B------:R-:W-:Y:S01]  /*3430*/  @P2 LEA.HI.X R7, R7, c[0x0][0x1cc], R12, 0x1, P0 ;  /* 0x0000730007072a11 */ /* 0x000fe200000f0c0c */
[----:B------:R2:W-:Y:S01]  /*3440*/  @P3 LDGSTS.E.BYPASS.LTC128B.128 [R118+0x15880], [R4.64+0x80], !P1 ;  /* 0x1588008004763fae */ /* 0x0005e2000c901d46 */
[----:B------:R-:W-:Y:S01]  /*3450*/  LEA R12, P0, R8, c[0x0][0x1f8], 0x1 ;  /* 0x00007e00080c7a11 */ /* 0x000fe200078008ff */
[----:B------:R-:W-:Y:S01]  /*3460*/  IMAD.SHL.U32 R2, R2, 0x2, RZ ;  /* 0x0000000202027824 */ /* 0x000fe200078e00ff */
[----:B------:R-:W-:Y:S01]  /*3470*/  IADD3 R242, R135, 0x20, RZ ;  /* 0x0000002087f27810 */ /* 0x000fe20007ffe0ff */
[----:B------:R2:W-:Y:S01]  /*3480*/  @P3 LDGSTS.E.BYPASS.LTC128B.128 [R118+0x17080], [R4.64+0x100], !P6 ;  /* 0x1708010004763fae */ /* 0x0005e2000f101d46 */
[----:B------:R-:W-:Y:S01]  /*3490*/  LEA.HI.X R13, R8, c[0x0][0x1fc], R3, 0x1, P0 ;  /* 0x00007f00080d7a11 */ /* 0x000fe200000f0c03 */
[----:B------:R-:W-:Y:S01]  /*34a0*/  IMAD.MOV.U32 R0, RZ, RZ, 0x40 ;  /* 0x00000040ff007424 */ /* 0x000fe200078e00ff */
[----:B------:R-:W-:Y:S01]  /*34b0*/  BSSY B0, `(.L_x_409) ;  /* 0x000014d000007945 */ /* 0x000fe20003800000 */
[----:B-1----:R-:W1:Y:S04]  /*34c0*/  S2R R22, SR_TID.X ;  /* 0x0000000000167919 */ /* 0x002e680000002100 */
[----:B------:R-:W2:Y:S01]  /*34d0*/  S2R R21, SR_TID.X ;  /* 0x0000000000157919 */ /* 0x000ea20000002100 */
[----:B-1----:R-:W-:-:S02]  /*34e0*/  ISETP.GT.AND P5, PT, R22, 0x7f, PT ;  /* 0x0000007f1600780c */ /* 0x002fc40003fa4270 */
[----:B--2---:R-:W-:-:S04]  /*34f0*/  SHF.R.S32.HI R20, RZ, 0x1f, R21 ;  /* 0x0000001fff147819 */ /* 0x004fc80000011415 */
[----:B------:R-:W-:-:S04]  /*3500*/  LEA.HI R20, R20, R21, RZ, 0x5 ;  /* 0x0000001514147211 */ /* 0x000fc800078f28ff */
[----:B------:R-:W-:-:S03]  /*3510*/  SHF.R.S32.HI R20, RZ, 0x5, R20 ;  /* 0x00000005ff147819 */ /* 0x000fc60000011414 */
[----:B------:R-:W-:Y:S01]  /*3520*/  @!P5 IMAD.MOV.U32 R3, RZ, RZ, c[0x0][0x208] ;  /* 0x00008200ff03d624 */ /* 0x000fe200078e00ff */
[----:B------:R-:W-:Y:S01]  /*3530*/  @P5 LOP3.LUT R123, R123, 0x400, RZ, 0xfc, !PT ;  /* 0x000004007b7b5812 */ /* 0x000fe200078efcff */
[----:B------:R-:W-:Y:S02]  /*3540*/  @!P5 IMAD.MOV.U32 R8, RZ, RZ, c[0x0][0x20c] ;  /* 0x00008300ff08d624 */ /* 0x000fe400078e00ff */
[----:B------:R-:W-:Y:S01]  /*3550*/  IMAD R20, R20, 0x800, R238 ;  /* 0x0000080014147824 */ /* 0x000fe200078e02ee */
[----:B------:R-:W-:Y:S02]  /*3560*/  @!P5 LEA R10, P0, R3, R12, 0x6 ;  /* 0x0000000c030ad211 */ /* 0x000fe400078030ff */
[----:B------:R-:W-:Y:S02]  /*3570*/  LOP3.LUT R123, R123, 0xfffffdff, RZ, 0xc0, !PT ;  /* 0xfffffdff7b7b7812 */ /* 0x000fe400078ec0ff */
[----:B------:R-:W-:Y:S02]  /*3580*/  @!P5 LEA.HI.X R11, R3, R13, R8, 0x6, P0 ;  /* 0x0000000d030bd211 */ /* 0x000fe400000f3408 */
[----:B------:R-:W-:-:S02]  /*3590*/  ISETP.GE.AND P5, PT, R24, c[0x0][0x1d4], PT ;  /* 0x0000750018007a0c */ /* 0x000fc40003fa6270 */
[----:B------:R-:W-:Y:S02]  /*35a0*/  LOP3.LUT P0, RZ, R27, 0x2, RZ, 0xc0, !PT ;  /* 0x000000021bff7812 */ /* 0x000fe4000780c0ff */
[----:B------:R-:W-:Y:S02]  /*35b0*/  SEL R3, RZ, 0x1, P4 ;  /* 0x00000001ff037807 */ /* 0x000fe40002000000 */
[----:B------:R-:W-:-:S04]  /*35c0*/  @P4 LOP3.LUT R123, R123, 0x200, RZ, 0xfc, !PT ;  /* 0x000002007b7b4812 */ /* 0x000fc800078efcff */
[----:B------:R-:W-:-:S03]  /*35d0*/  LOP3.LUT R123, R123, 0xfffffeff, RZ, 0xc0, !PT ;  /* 0xfffffeff7b7b7812 */ /* 0x000fc600078ec0ff */
[----:B------:R1:W-:Y:S01]  /*35e0*/  @P3 LDGSTS.E.BYPASS.LTC128B.128 [R118+0x18880], [R4.64+0x180], !P5 ;  /* 0x1888018004763fae */ /* 0x0003e2000e901d46 */
[----:B------:R-:W-:Y:S02]  /*35f0*/  @P1 LOP3.LUT R123, R123, 0x100, RZ, 0xfc, !PT ;  /* 0x000001007b7b1812 */ /* 0x000fe400078efcff */
[----:B------:R-:W-:Y:S01]  /*3600*/  @P0 IADD3 R242, R135, -0x20, RZ ;  /* 0xffffffe087f20810 */ /* 0x000fe20007ffe0ff */
[----:B------:R2:W-:Y:S01]  /*3610*/  @P2 LDGSTS.E.BYPASS.LTC128B.128 [R118+0x15080], [R6.64], !P4 ;  /* 0x1508000006762fae */ /* 0x0005e2000e101d46 */
[----:B------:R-:W-:Y:S02]  /*3620*/  LOP3.LUT P0, RZ, R27, 0x4, RZ, 0xc0, !PT ;  /* 0x000000041bff7812 */ /* 0x000fe4000780c0ff */
[----:B------:R-:W-:Y:S01]  /*3630*/  LOP3.LUT R123, R123, 0xffffff7f, RZ, 0xc0, !PT ;  /* 0xffffff7f7b7b7812 */ /* 0x000fe200078ec0ff */
[----:B------:R2:W-:Y:S01]  /*3640*/  @P2 LDGSTS.E.BYPASS.LTC128B.128 [R118+0x16880], [R6.64+0x80], !P1 ;  /* 0x1688008006762fae */ /* 0x0005e2000c901d46 */
[----:B------:R-:W-:Y:S02]  /*3650*/  SEL R0, R0, 0xffffffc0, !P0 ;  /* 0xffffffc000007807 */ /* 0x000fe40004000000 */
[----:B------:R-:W-:Y:S01]  /*3660*/  @P6 LOP3.LUT R123, R123, 0x80, RZ, 0xfc, !PT ;  /* 0x000000807b7b6812 */ /* 0x000fe200078efcff */
[----:B------:R2:W-:Y:S01]  /*3670*/  @P2 LDGSTS.E.BYPASS.LTC128B.128 [R118+0x18080], [R6.64+0x100], !P6 ;  /* 0x1808010006762fae */ /* 0x0005e2000f101d46 */
[C---:B------:R-:W-:Y:S01]  /*3680*/  IADD3 R252, R242.reuse, 0x800, RZ ;  /* 0x00000800f2fc7810 */ /* 0x040fe20007ffe0ff */
[--C-:B------:R-:W-:Y:S01]  /*3690*/  IMAD.IADD R237, R135, 0x1, R0.reuse ;  /* 0x0000000187ed7824 */ /* 0x100fe200078e0200 */
[----:B------:R-:W-:Y:S01]  /*36a0*/  LOP3.LUT R123, R123, 0xffffffbf, RZ, 0xc0, !PT ;  /* 0xffffffbf7b7b7812 */ /* 0x000fe200078ec0ff */
[----:B------:R2:W-:Y:S01]  /*36b0*/  @P2 LDGSTS.E.BYPASS.LTC128B.128 [R118+0x19880], [R6.64+0x180], !P5 ;  /* 0x1988018006762fae */ /* 0x0005e2000e901d46 */
[C---:B------:R-:W-:Y:S01]  /*36c0*/  IMAD.IADD R236, R242.reuse, 0x1, R0 ;  /* 0x00000001f2ec7824 */ /* 0x040fe200078e0200 */
[----:B------:R-:W-:-:S02]  /*36d0*/  IADD3 R251, R242, 0x4800, RZ ;  /* 0x00004800f2fb7810 */ /* 0x000fc40007ffe0ff */
[----:B------:R-:W0:Y:S01]  /*36e0*/  LDGDEPBAR ;  /* 0x00000000000079af */ /* 0x000e220000000000 */
[----:B------:R-:W-:Y:S02]  /*36f0*/  @P5 LOP3.LUT R123, R123, 0x40, RZ, 0xfc, !PT ;  /* 0x000000407b7b5812 */ /* 0x000fe400078efcff */
[C---:B------:R-:W-:Y:S02]  /*3700*/  IADD3 R250, R242.reuse, 0x5800, RZ ;  /* 0x00005800f2fa7810 */ /* 0x040fe40007ffe0ff */
[----:B------:R-:W-:Y:S01]  /*3710*/  IADD3 R249, R242, 0x5000, RZ ;  /* 0x00005000f2f97810 */ /* 0x000fe20007ffe0ff */
[----:B------:R-:W-:Y:S01]  /*3720*/  STL [R1+0x14], R123 ;  /* 0x0000147b01007387 */ /* 0x000fe20000100800 */
[----:B-1----:R-:W-:Y:S02]  /*3730*/  LOP3.LUT R4, R2, 0x2, R3, 0xe2, !PT ;  /* 0x0000000202047812 */ /* 0x002fe400078ee203 */
[----:B------:R-:W-:Y:S02]  /*3740*/  SEL R3, RZ, 0x4, P6 ;  /* 0x00000004ff037807 */ /* 0x000fe40003000000 */
[----:B------:R-:W-:-:S02]  /*3750*/  SEL R2, RZ, 0x8, P5 ;  /* 0x00000008ff027807 */ /* 0x000fc40002800000 */
[----:B------:R-:W-:Y:S02]  /*3760*/  IADD3 R248, R242, 0x3000, RZ ;  /* 0x00003000f2f87810 */ /* 0x000fe40007ffe0ff */
[----:B------:R-:W-:Y:S02]  /*3770*/  LOP3.LUT R3, R2, R4, R3, 0xfe, !PT ;  /* 0x0000000402037212 */ /* 0x000fe400078efe03 */
[----:B------:R-:W-:Y:S02]  /*3780*/  IADD3 R2, R14, R122, -R119 ;  /* 0x0000007a0e027210 */ /* 0x000fe40007ffe877 */
[C---:B------:R-:W-:Y:S02]  /*3790*/  LOP3.LUT P3, RZ, R3.reuse, 0x1, RZ, 0xc0, !PT ;  /* 0x0000000103ff7812 */ /* 0x040fe4000786c0ff */
[----:B------:R-:W-:Y:S02]  /*37a0*/  LOP3.LUT P2, RZ, R3, 0x2, RZ, 0xc0, !PT ;  /* 0x0000000203ff7812 */ /* 0x000fe4000784c0ff */
[----:B------:R-:W-:Y:S01]  /*37b0*/  ISETP.LT.OR P0, PT, R2, 0x1, !P3 ;  /* 0x000000010200780c */ /* 0x000fe20005f01670 */
[----:B------:R-:W-:-:S04]  /*37c0*/  DEPBAR.LE SB0, 0x1 ;  /* 0x000080400000791a */ /* 0x000fc80000000000 */
[----:B------:R-:W-:Y:S01]  /*37d0*/  BAR.SYNC.DEFER_BLOCKING 0x0 ;  /* 0x0000000000007b1d */ /* 0x000fe20000010000 */
[----:B------:R-:W-:Y:S02]  /*37e0*/  LOP3.LUT P1, RZ, R3, 0x4, RZ, 0xc0, !PT ;  /* 0x0000000403ff7812 */ /* 0x000fe4000782c0ff */
[C---:B------:R-:W-:Y:S02]  /*37f0*/  IADD3 R247, R242.reuse, 0x4000, RZ ;  /* 0x00004000f2f77810 */ /* 0x040fe40007ffe0ff */
[C---:B------:R-:W-:Y:S02]  /*3800*/  IADD3 R246, R242.reuse, 0x3800, RZ ;  /* 0x00003800f2f67810 */ /* 0x040fe40007ffe0ff */
[C---:B------:R-:W-:Y:S02]  /*3810*/  IADD3 R245, R242.reuse, 0x1800, RZ ;  /* 0x00001800f2f57810 */ /* 0x040fe40007ffe0ff */
[C---:B------:R-:W-:Y:S02]  /*3820*/  IADD3 R244, R242.reuse, 0x2800, RZ ;  /* 0x00002800f2f47810 */ /* 0x040fe40007ffe0ff */
[----:B------:R-:W-:Y:S01]  /*3830*/  IADD3 R243, R242, 0x2000, RZ ;  /* 0x00002000f2f37810 */ /* 0x000fe20007ffe0ff */
[----:B------:R-:W-:Y:S04]  /*3840*/  LDSM.16.M88.4 R160, [R20] ;  /* 0x0000000014a0783b */ /* 0x000fe80000000200 */
[----:B------:R-:W-:Y:S04]  /*3850*/  LDSM.16.M88.4 R188, [R20+0x4000] ;  /* 0x0040000014bc783b */ /* 0x000fe80000000200 */
[----:B------:R-:W-:Y:S04]  /*3860*/  LDSM.16.M88.4 R204, [R20+0x8000] ;  /* 0x0080000014cc783b */ /* 0x000fe80000000200 */
[----:B------:R-:W-:Y:S04]  /*3870*/  LDSM.16.M88.4 R220, [R20+0xc000] ;  /* 0x00c0000014dc783b */ /* 0x000fe80000000200 */
[----:B---3--:R-:W-:Y:S04]  /*3880*/  LDSM.16.M88.4 R164, [R17] ;  /* 0x0000000011a4783b */ /* 0x008fe80000000200 */
[----:B----4-:R-:W-:Y:S04]  /*3890*/  LDSM.16.M88.4 R180, [R16] ;  /* 0x0000000010b4783b */ /* 0x010fe80000000200 */
[----:B-----5:R-:W-:Y:S04]  /*38a0*/  LDSM.16.M88.4 R184, [R15] ;  /* 0x000000000fb8783b */ /* 0x020fe80000000200 */
        /* <DEDUP_REMOVED lines=12> */
[----:B------:R-:W2:Y:S04]  /*3970*/  LDSM.16.M88.4 R16, [R135] ;  /* 0x000000008710783b */ /* 0x000ea80000000200 */
[----:B------:R-:W-:Y:S04]  /*3980*/  LDSM.16.M88.4 R28, [R135+0x800] ;  /* 0x00080000871c783b */ /* 0x000fe80000000200 */
[----:B------:R-:W-:Y:S04]  /*3990*/  LDSM.16.M88.4 R32, [R135+0x1000] ;  /* 0x001000008720783b */ /* 0x000fe80000000200 */
[----:B------:R-:W1:Y:S04]  /*39a0*/  LDSM.16.M88.4 R24, [R242] ;  /* 0x00000000f218783b */ /* 0x000e680000000200 */
[----:B------:R-:W3:Y:S04]  /*39b0*/  LDSM.16.M88.4 R48, [R242+0x800] ;  /* 0x00080000f230783b */ /* 0x000ee80000000200 */
[----:B------:R-:W4:Y:S04]  /*39c0*/  LDSM.16.M88.4 R56, [R242+0x1000] ;  /* 0x00100000f238783b */ /* 0x000f280000000200 */
[----:B------:R-:W-:Y:S01]  /*39d0*/  @!PT LDS RZ, [RZ] ;  /* 0x00000000fffff984 */ /* 0x000fe20000000800 */
[----:B------:R-:W-:Y:S01]  /*39e0*/  @!PT LDS RZ, [RZ] ;  /* 0x00000000fffff984 */ /* 0x000fe20000000800 */
[----:B------:R-:W-:Y:S01]  /*39f0*/  @!PT LDS RZ, [RZ] ;  /* 0x00000000fffff984 */ /* 0x000fe20000000800 */
[----:B------:R5:W-:Y:S01]  /*3a00*/  LDGSTS.E.BYPASS.LTC128B.128 [R118+0x4080], [R12.64], !P0 ;  /* 0x040800000c767fae */ /* 0x000be2000c101d46 */
[----:B------:R-:W-:-:S13]  /*3a10*/  ISETP.LT.OR P0, PT, R2, 0x1, !P2 ;  /* 0x000000010200780c */ /* 0x000fda0005701670 */
[----:B------:R5:W-:Y:S01]  /*3a20*/  LDGSTS.E.BYPASS.LTC128B.128 [R118+0x5880], [R12.64+0x80], !P0 ;  /* 0x058800800c767fae */ /* 0x000be2000c101d46 */
[----:B------:R-:W-:Y:S01]  /*3a30*/  ISETP.LT.OR P0, PT, R2, 0x1, !P1 ;  /* 0x000000010200780c */ /* 0x000fe20004f01670 */
[C---:B--2---:R-:W-:Y:S08]  /*3a40*/  HMMA.16816.F32.BF16 R4, R160.reuse, R16, RZ ;  /* 0x00000010a004723c */ /* 0x044ff000000418ff */
[----:B------:R-:W-:Y:S04]  /*3a50*/  HMMA.16816.F32.BF16 R16, R160, R18, RZ ;  /* 0x00000012a010723c */ /* 0x000fe800000418ff */
[----:B------:R5:W-:Y:S01]  /*3a60*/  LDGSTS.E.BYPASS.LTC128B.128 [R118+0x7080], [R12.64+0x100], !P0 ;  /* 0x070801000c767fae */ /* 0x000be2000c101d46 */
[----:B------:R-:W-:-:S04]  /*3a70*/  LOP3.LUT P0, RZ, R3, 0x8, RZ, 0xc0, !PT ;  /* 0x0000000803ff7812 */ /* 0x000fc8000780c0ff */
[----:B------:R-:W-:-:S07]  /*3a80*/  ISETP.LT.OR P4, PT, R2, 0x1, !P0 ;  /* 0x000000010200780c */ /* 0x000fce0004781670 */
[C---:B-1----:R-:W-:Y:S06]  /*3a90*/  HMMA.16816.F32.BF16 R44, R164.reuse, R24, R4 ;  /* 0x00000018a42c723c */ /* 0x042fec0000041804 */
[----:B------:R5:W-:Y:S01]  /*3aa0*/  LDGSTS.E.BYPASS.LTC128B.128 [R118+0x8880], [R12.64+0x180], !P4 ;  /* 0x088801800c767fae */ /* 0x000be2000e101d46 */
[----:B------:R-:W-:Y:S01]  /*3ab0*/  ISETP.GT.AND P4, PT, R22, 0x7f, PT ;  /* 0x0000007f1600780c */ /* 0x000fe20003f84270 */
[----:B------:R-:W-:Y:S08]  /*3ac0*/  HMMA.16816.F32.BF16 R40, R164, R26, R16 ;  /* 0x0000001aa428723c */ /* 0x000ff00000041810 */
[----:B------:R-:W-:Y:S04]  /*3ad0*/  HMMA.16816.F32.BF16 R20, R160, R28, RZ ;  /* 0x0000001ca014723c */ /* 0x000fe800000418ff */
[----:B------:R-:W-:-:S02]  /*3ae0*/  @!P4 ISETP.LT.OR P3, PT, R2, 0x21, !P3 ;  /* 0x000000210200c80c */ /* 0x000fc40005f61670 */
[C---:B------:R-:W-:Y:S02]  /*3af0*/  @!P4 ISETP.LT.OR P2, PT, R2.reuse, 0x21, !P2 ;  /* 0x000000210200c80c */ /* 0x040fe40005741670 */
[C---:B------:R-:W-:Y:S01]  /*3b00*/  @!P4 ISETP.LT.OR P1, PT, R2.reuse, 0x21, !P1 ;  /* 0x000000210200c80c */ /* 0x040fe20004f21670 */
[----:B------:R-:W-:Y:S01]  /*3b10*/  HMMA.16816.F32.BF16 R4, R160, R30, RZ ;  /* 0x0000001ea004723c */ /* 0x000fe200000418ff */
[----:B------:R-:W-:-:S07]  /*3b20*/  @!P4 ISETP.LT.OR P0, PT, R2, 0x21, !P0 ;  /* 0x000000210200c80c */ /* 0x000fce0004701670 */
[----:B------:R1:W-:Y:S01]  /*3b30*/  @!P4 LDGSTS.E.BYPASS.LTC128B.128 [R118+0x5080], [R10.64], !P3 ;  /* 0x050800000a76cfae */ /* 0x0003e2000d901d46 */
[C---:B------:R-:W-:Y:S03]  /*3b40*/  HMMA.16816.F32.BF16 R16, R160.reuse, R32, RZ ;  /* 0x00000020a010723c */ /* 0x040fe600000418ff */
[----:B------:R1:W-:Y:S04]  /*3b50*/  @!P4 LDGSTS.E.BYPASS.LTC128B.128 [R118+0x6880], [R10.64+0x80], !P2 ;  /* 0x068800800a76cfae */ /* 0x0003e8000d101d46 */
[----:B------:R1:W-:Y:S01]  /*3b60*/  @!P4 LDGSTS.E.BYPASS.LTC128B.128 [R118+0x8080], [R10.64+0x100], !P1 ;  /* 0x080801000a76cfae */ /* 0x0003e2000c901d46 */
[----:B------:R-:W-:Y:S03]  /*3b70*/  HMMA.16816.F32.BF16 R24, R160, R34, RZ ;  /* 0x00000022a018723c */ /* 0x000fe600000418ff */
[----:B------:R1:W-:Y:S01]  /*3b80*/  @!P4 LDGSTS.E.BYPASS.LTC128B.128 [R118+0x9880], [R10.64+0x180], !P0 ;  /* 0x098801800a76cfae */ /* 0x0003e2000c101d46 */
[----:B------:R-:W-:-:S03]  /*3b90*/  ISETP.GT.AND P0, PT, R77, R126, PT ;  /* 0x0000007e4d00720c */ /* 0x000fc60003f04270 */
[----:B------:R-:W2:Y:S01]  /*3ba0*/  LDSM.16.M88.4 R36, [R237] ;  /* 0x00000000ed24783b */ /* 0x000ea20000000200 */
[C---:B---3--:R-:W-:Y:S03]  /*3bb0*/  HMMA.16816.F32.BF16 R4, R164.reuse, R50, R4 ;  /* 0x00000032a404723c */ /* 0x048fe60000041804 */
[----:B------:R-:W3:Y:S04]  /*3bc0*/  LDSM.16.M88.4 R52, [R237+0x800] ;  /* 0x00080000ed34783b */ /* 0x000ee80000000200 */
[----:B------:R-:W3:Y:S04]  /*3bd0*/  LDSM.16.M88.4 R32, [R237+0x1000] ;  /* 0x00100000ed20783b */ /* 0x000ee80000000200 */
[----:B------:R-:W3:Y:S04]  /*3be0*/  LDSM.16.M88.4 R60, [R236] ;  /* 0x00000000ec3c783b */ /* 0x000ee80000000200 */
[----:B------:R-:W3:Y:S01]  /*3bf0*/  LDSM.16.M88.4 R68, [R236+0x800] ;  /* 0x00080000ec44783b */ /* 0x000ee20000000200 */
[C---:B----4-:R-:W-:Y:S03]  /*3c00*/  HMMA.16816.F32.BF16 R24, R164.reuse, R58, R24 ;  /* 0x0000003aa418723c */ /* 0x050fe60000041818 */
[----:B------:R-:W-:Y:S04]  /*3c10*/  LDSM.16.M88.4 R64, [R135+0x2000] ;  /* 0x002000008740783b */ /* 0x000fe80000000200 */
[----:B------:R-:W0:Y:S01]  /*3c20*/  LDGDEPBAR ;  /* 0x00000000000079af */ /* 0x000e220000000000 */
[C---:B-1----:R-:W-:Y:S03]  /*3c30*/  HMMA.16816.F32.BF16 R8, R164.reuse, R48, R20 ;  /* 0x00000030a408723c */ /* 0x042fe60000041814 */
[----:B------:R-:W-:Y:S05]  /*3c40*/  LDSM.16.M88.4 R48, [R242+0x1800] ;  /* 0x00180000f230783b */ /* 0x000fea0000000200 */
[----:B------:R-:W-:Y:S01]  /*3c50*/  HMMA.16816.F32.BF16 R20, R164, R56, R16 ;  /* 0x00000038a414723c */ /* 0x000fe20000041810 */
[----:B------:R-:W1:Y:S04]  /*3c60*/  LDSM.16.M88.4 R16, [R236+0x1000] ;  /* 0x00100000ec10783b */ /* 0x000e680000000200 */
[----:B------:R-:W-:Y:S03]  /*3c70*/  LDSM.16.M88.4 R56, [R242+0x2000] ;  /* 0x00200000f238783b */ /* 0x000fe60000000200 */
[C---:B--2---:R-:W-:Y:S01]  /*3c80*/  HMMA.16816.F32.BF16 R28, R180.reuse, R36, R44 ;  /* 0x00000024b41c723c */ /* 0x044fe2000004182c */
[----:B------:R-:W2:Y:S07]  /*3c90*/  LDSM.16.M88.4 R44, [R135+0x1800] ;  /* 0x00180000872c783b */ /* 0x000eae0000000200 */
[C---:B------:R-:W-:Y:S01]  /*3ca0*/  HMMA.16816.F32.BF16 R36, R180.reuse, R38, R40 ;  /* 0x00000026b424723c */ /* 0x040fe20000041828 */
[----:B------:R-:W4:Y:S07]  /*3cb0*/  LDSM.16.M88.4 R40, [R135+0x2800] ;  /* 0x002800008728783b */ /* 0x000f2e0000000200 */
[C---:B---3--:R-:W-:Y:S08]  /*3cc0*/  HMMA.16816.F32.BF16 R8, R180.reuse, R52, R8 ;  /* 0x00000034b408723c */ /* 0x048ff00000041808 */
[C---:B------:R-:W-:Y:S01]  /*3cd0*/  HMMA.16816.F32.BF16 R4, R180.reuse, R54, R4 ;  /* 0x00000036b404723c */ /* 0x040fe20000041804 */
[----:B------:R-:W-:Y:S07]  /*3ce0*/  LDSM.16.M88.4 R52, [R236+0x1800] ;  /* 0x00180000ec34783b */ /* 0x000fee0000000200 */
[C---:B------:R-:W-:Y:S08]  /*3cf0*/  HMMA.16816.F32.BF16 R20, R180.reuse, R32, R20 ;  /* 0x00000020b414723c */ /* 0x040ff00000041814 */
[----:B------:R-:W-:Y:S01]  /*3d00*/  HMMA.16816.F32.BF16 R24, R180, R34, R24 ;  /* 0x00000022b418723c */ /* 0x000fe20000041818 */
[----:B------:R-:W3:Y:S07]  /*3d10*/  LDSM.16.M88.4 R32, [R242+0x2800] ;  /* 0x00280000f220783b */ /* 0x000eee0000000200 */
[C---:B------:R-:W-:Y:S08]  /*3d20*/  HMMA.16816.F32.BF16 R28, R184.reuse, R60, R28 ;  /* 0x0000003cb81c723c */ /* 0x040ff0000004181c */
[C---:B------:R-:W-:Y:S01]  /*3d30*/  HMMA.16816.F32.BF16 R36, R184.reuse, R62, R36 ;  /* 0x0000003eb824723c */ /* 0x040fe20000041824 */
[----:B------:R-:W-:Y:S07]  /*3d40*/  LDSM.16.M88.4 R60, [R135+0x3800] ;  /* 0x00380000873c783b */ /* 0x000fee0000000200 */
[C---:B------:R-:W-:Y:S08]  /*3d50*/  HMMA.16816.F32.BF16 R8, R184.reuse, R68, R8 ;  /* 0x00000044b808723c */ /* 0x040ff00000041808 */
[C---:B------:R-:W-:Y:S01]  /*3d60*/  HMMA.16816.F32.BF16 R4, R184.reuse, R70, R4 ;  /* 0x00000046b804723c */ /* 0x040fe20000041804 */
[----:B------:R-:W-:Y:S07]  /*3d70*/  LDSM.16.M88.4 R68, [R237+0x2000] ;  /* 0x00200000ed44783b */ /* 0x000fee0000000200 */
[C---:B-1----:R-:W-:Y:S08]  /*3d80*/  HMMA.16816.F32.BF16 R20, R184.reuse, R16, R20 ;  /* 0x00000010b814723c */ /* 0x042ff00000041814 */
[----:B------:R-:W-:Y:S08]  /*3d90*/  HMMA.16816.F32.BF16 R24, R184, R18, R24 ;  /* 0x00000012b818723c */ /* 0x000ff00000041818 */
[C---:B--2---:R-:W-:Y:S08]  /*3da0*/  HMMA.16816.F32.BF16 R28, R188.reuse, R44, R28 ;  /* 0x0000002cbc1c723c */ /* 0x044ff0000004181c */
[C---:B------:R-:W-:Y:S01]  /*3db0*/  HMMA.16816.F32.BF16 R36, R188.reuse, R46, R36 ;  /* 0x0000002ebc24723c */ /* 0x040fe20000041824 */
[----:B------:R-:W1:Y:S07]  /*3dc0*/  LDSM.16.M88.4 R44, [R237+0x1800] ;  /* 0x00180000ed2c783b */ /* 0x000e6e0000000200 */
[C---:B------:R-:W-:Y:S08]  /*3dd0*/  HMMA.16816.F32.BF16 R16, R188.reuse, R64, R8 ;  /* 0x00000040bc10723c */ /* 0x040ff00000041808 */
[C---:B------:R-:W-:Y:S01]  /*3de0*/  HMMA.16816.F32.BF16 R8, R188.reuse, R66, R4 ;  /* 0x00000042bc08723c */ /* 0x040fe20000041804 */
[----:B------:R-:W-:Y:S07]  /*3df0*/  LDSM.16.M88.4 R64, [R236+0x2000] ;  /* 0x00200000ec40783b */ /* 0x000fee0000000200 */
[C---:B----4-:R-:W-:Y:S08]  /*3e00*/  HMMA.16816.F32.BF16 R4, R188.reuse, R40, R20 ;  /* 0x00000028bc04723c */ /* 0x050ff00000041814 */
[----:B------:R-:W-:Y:S01]  /*3e10*/  HMMA.16816.F32.BF16 R24, R188, R42, R24 ;  /* 0x0000002abc18723c */ /* 0x000fe20000041818 */
[----:B------:R-:W2:Y:S07]  /*3e20*/  LDSM.16.M88.4 R40, [R237+0x2800] ;  /* 0x00280000ed28783b */ /* 0x000eae0000000200 */
[C---:B------:R-:W-:Y:S08]  /*3e30*/  HMMA.16816.F32.BF16 R28, R192.reuse, R48, R28 ;  /* 0x00000030c01c723c */ /* 0x040ff0000004181c */
[C---:B------:R-:W-:Y:S01]  /*3e40*/  HMMA.16816.F32.BF16 R36, R192.reuse, R50, R36 ;  /* 0x00000032c024723c */ /* 0x040fe20000041824 */
[----:B------:R-:W4:Y:S07]  /*3e50*/  LDSM.16.M88.4 R48, [R135+0x3000] ;  /* 0x003000008730783b */ /* 0x000f2e0000000200 */
[C---:B------:R-:W-:Y:S08]  /*3e60*/  HMMA.16816.F32.BF16 R20, R192.reuse, R56, R16 ;  /* 0x00000038c014723c */ /* 0x040ff00000041810 */
[C---:B------:R-:W-:Y:S01]  /*3e70*/  HMMA.16816.F32.BF16 R16, R192.reuse, R58, R8 ;  /* 0x0000003ac010723c */ /* 0x040fe20000041808 */
[----:B------:R-:W-:Y:S07]  /*3e80*/  LDSM.16.M88.4 R56, [R242+0x3800] ;  /* 0x00380000f238783b */ /* 0x000fee0000000200 */
[C---:B---3--:R-:W-:Y:S08]  /*3e90*/  HMMA.16816.F32.BF16 R8, R192.reuse, R32, R4 ;  /* 0x00000020c008723c */ /* 0x048ff00000041804 */
[----:B------:R-:W-:Y:S08]  /*3ea0*/  HMMA.16816.F32.BF16 R4, R192, R34, R24 ;  /* 0x00000022c004723c */ /* 0x000ff00000041818 */
[C---:B-1----:R-:W-:Y:S08]  /*3eb0*/  HMMA.16816.F32.BF16 R28, R196.reuse, R44, R28 ;  /* 0x0000002cc41c723c */ /* 0x042ff0000004181c */
[C---:B------:R-:W-:Y:S01]  /*3ec0*/  HMMA.16816.F32.BF16 R36, R196.reuse, R46, R36 ;  /* 0x0000002ec424723c */ /* 0x040fe20000041824 */
[----:B------:R-:W1:Y:S07]  /*3ed0*/  LDSM.16.M88.4 R44, [R236+0x2800] ;  /* 0x00280000ec2c783b */ /* 0x000e6e0000000200 */
[C---:B------:R-:W-:Y:S08]  /*3ee0*/  HMMA.16816.F32.BF16 R24, R196.reuse, R68, R20 ;  /* 0x00000044c418723c */ /* 0x040ff00000041814 */
[C---:B------:R-:W-:Y:S08]  /*3ef0*/  HMMA.16816.F32.BF16 R20, R196.reuse, R70, R16 ;  /* 0x00000046c414723c */ /* 0x040ff00000041810 */
[C---:B--2---:R-:W-:Y:S08]  /*3f00*/  HMMA.16816.F32.BF16 R16, R196.reuse, R40, R8 ;  /* 0x00000028c410723c */ /* 0x044ff00000041808 */
[----:B------:R-:W-:Y:S01]  /*3f10*/  HMMA.16816.F32.BF16 R8, R196, R42, R4 ;  /* 0x0000002ac408723c */ /* 0x000fe20000041804 */
[----:B------:R-:W-:Y:S07]  /*3f20*/  LDSM.16.M88.4 R40, [R135+0x4000] ;  /* 0x004000008728783b */ /* 0x000fee0000000200 */
[C---:B------:R-:W-:Y:S08]  /*3f30*/  HMMA.16816.F32.BF16 R4, R200.reuse, R52, R28 ;  /* 0x00000034c804723c */ /* 0x040ff0000004181c */
[C---:B------:R-:W-:Y:S01]  /*3f40*/  HMMA.16816.F32.BF16 R36, R200.reuse, R54, R36 ;  /* 0x00000036c824723c */ /* 0x040fe20000041824 */
[----:B------:R-:W2:Y:S07]  /*3f50*/  LDSM.16.M88.4 R52, [R242+0x3000] ;  /* 0x00300000f234783b */ /* 0x000eae0000000200 */
[----:B------:R-:W-:Y:S08]  /*3f60*/  HMMA.16816.F32.BF16 R32, R200, R64, R24 ;  /* 0x00000040c820723c */ /* 0x000ff00000041818 */
[----:B----4-:R-:W-:Y:S08]  /*3f70*/  HMMA.16816.F32.BF16 R4, R204, R48, R4 ;  /* 0x00000030cc04723c */ /* 0x010ff00000041804 */
[C---:B-1----:R-:W-:Y:S08]  /*3f80*/  HMMA.16816.F32.BF16 R24, R200.reuse, R44, R16 ;  /* 0x0000002cc818723c */ /* 0x042ff00000041810 */
[C---:B------:R-:W-:Y:S01]  /*3f90*/  HMMA.16816.F32.BF16 R28, R200.reuse, R66, R20 ;  /* 0x00000042c81c723c */ /* 0x040fe20000041814 */
[----:B------:R-:W-:Y:S07]  /*3fa0*/  LDSM.16.M88.4 R64, [R237+0x4000] ;  /* 0x00400000ed40783b */ /* 0x000fee0000000200 */
[----:B------:R-:W-:Y:S01]  /*3fb0*/  HMMA.16816.F32.BF16 R16, R200, R46, R8 ;  /* 0x0000002ec810723c */ /* 0x000fe20000041808 */
[----:B------:R-:W-:Y:S07]  /*3fc0*/  LDSM.16.M88.4 R44, [R242+0x4000] ;  /* 0x00400000f22c783b */ /* 0x000fee0000000200 */
[C---:B------:R-:W-:Y:S01]  /*3fd0*/  HMMA.16816.F32.BF16 R8, R204.reuse, R50, R36 ;  /* 0x00000032cc08723c */ /* 0x040fe20000041824 */
[----:B------:R-:W1:Y:S07]  /*3fe0*/  LDSM.16.M88.4 R48, [R237+0x3000] ;  /* 0x00300000ed30783b */ /* 0x000e6e0000000200 */
[----:B------:R-:W-:Y:S08]  /*3ff0*/  HMMA.16816.F32.BF16 R20, R204, R60, R32 ;  /* 0x0000003ccc14723c */ /* 0x000ff00000041820 */
[----:B--2---:R-:W-:Y:S08]  /*4000*/  HMMA.16816.F32.BF16 R4, R208, R52, R4 ;  /* 0x00000034d004723c */ /* 0x004ff00000041804 */
[C---:B------:R-:W-:Y:S01]  /*4010*/  HMMA.16816.F32.BF16 R32, R204.reuse, R62, R28 ;  /* 0x0000003ecc20723c */ /* 0x040fe2000004181c */
[----:B------:R-:W-:Y:S07]  /*4020*/  LDSM.16.M88.4 R60, [R135+0x5800] ;  /* 0x00580000873c783b */ /* 0x000fee0000000200 */
[C---:B------:R-:W-:Y:S08]  /*4030*/  HMMA.16816.F32.BF16 R28, R204.reuse, R40, R24 ;  /* 0x00000028cc1c723c */ /* 0x040ff00000041818 */
[----:B------:R-:W-:Y:S01]  /*4040*/  HMMA.16816.F32.BF16 R36, R204, R42, R16 ;  /* 0x0000002acc24723c */ /* 0x000fe20000041810 */
[----:B------:R-:W2:Y:S07]  /*4050*/  LDSM.16.M88.4 R40, [R236+0x3000] ;  /* 0x00300000ec28783b */ /* 0x000eae0000000200 */
[C---:B------:R-:W-:Y:S01]  /*4060*/  HMMA.16816.F32.BF16 R8, R208.reuse, R54, R8 ;  /* 0x00000036d008723c */ /* 0x040fe20000041808 */
[----:B------:R-:W-:Y:S07]  /*4070*/  LDSM.16.M88.4 R52, [R236+0x4800] ;  /* 0x00480000ec34783b */ /* 0x000fee0000000200 */
[----:B------:R-:W-:Y:S01]  /*4080*/  HMMA.16816.F32.BF16 R16, R208, R56, R20 ;  /* 0x00000038d010723c */ /* 0x000fe20000041814 */
[----:B------:R-:W3:Y:S07]  /*4090*/  LDSM.16.M88.4 R20, [R237+0x3800] ;  /* 0x00380000ed14783b */ /* 0x000eee0000000200 */
[----:B-1----:R-:W-:Y:S08]  /*40a0*/  HMMA.16816.F32.BF16 R4, R212, R48, R4 ;  /* 0x00000030d404723c */ /* 0x002ff00000041804 */
[C---:B------:R-:W-:Y:S08]  /*40b0*/  HMMA.16816.F32.BF16 R28, R208.reuse, R44, R28 ;  /* 0x0000002cd01c723c */ /* 0x040ff0000004181c */
[----:B------:R-:W-:Y:S01]  /*40c0*/  HMMA.16816.F32.BF16 R72, R208, R46, R36 ;  /* 0x0000002ed048723c */ /* 0x000fe20000041824 */
[----:B------:R-:W1:Y:S04]  /*40d0*/  LDSM.16.M88.4 R44, [R135+0x4800] ;  /* 0x00480000872c783b */ /* 0x000e680000000200 */
[----:B------:R-:W-:Y:S03]  /*40e0*/  LDSM.16.M88.4 R36, [R237+0x4800] ;  /* 0x00480000ed24783b */ /* 0x000fe60000000200 */
[----:B------:R-:W-:Y:S01]  /*40f0*/  HMMA.16816.F32.BF16 R8, R212, R50, R8 ;  /* 0x00000032d408723c */ /* 0x000fe20000041808 */
[----:B------:R-:W-:Y:S07]  /*4100*/  LDSM.16.M88.4 R48, [R242+0x5000] ;  /* 0x00500000f230783b */ /* 0x000fee0000000200 */
[----:B------:R-:W-:Y:S01]  /*4110*/  HMMA.16816.F32.BF16 R24, R208, R58, R32 ;  /* 0x0000003ad018723c */ /* 0x000fe20000041820 */
[----:B------:R-:W4:Y:S04]  /*4120*/  LDSM.16.M88.4 R32, [R236+0x3800] ;  /* 0x00380000ec20783b */ /* 0x000f280000000200 */
[----:B------:R-:W-:Y:S03]  /*4130*/  LDSM.16.M88.4 R56, [R135+0x5000] ;  /* 0x005000008738783b */ /* 0x000fe60000000200 */
[----:B--2---:R-:W-:Y:S08]  /*4140*/  HMMA.16816.F32.BF16 R4, R216, R40, R4 ;  /* 0x00000028d804723c */ /* 0x004ff00000041804 */
[C---:B------:R-:W-:Y:S01]  /*4150*/  HMMA.16816.F32.BF16 R68, R212.reuse, R64, R28 ;  /* 0x00000040d444723c */ /* 0x040fe2000004181c */
[----:B------:R-:W2:Y:S07]  /*4160*/  LDSM.16.M88.4 R28, [R242+0x4800] ;  /* 0x00480000f21c783b */ /* 0x000eae0000000200 */
[----:B---3--:R-:W-:Y:S08]  /*4170*/  HMMA.16816.F32.BF16 R16, R212, R20, R16 ;  /* 0x00000014d410723c */ /* 0x008ff00000041810 */
[----:B------:R-:W-:Y:S01]  /*4180*/  HMMA.16816.F32.BF16 R8, R216, R42, R8 ;  /* 0x0000002ad808723c */ /* 0x000fe20000041808 */
[----:B------:R-:W3:Y:S07]  /*4190*/  LDSM.16.M88.4 R40, [R236+0x4000] ;  /* 0x00400000ec28783b */ /* 0x000eee0000000200 */
[----:B-1----:R-:W-:Y:S08]  /*41a0*/  HMMA.16816.F32.BF16 R4, R220, R44, R4 ;  /* 0x0000002cdc04723c */ /* 0x002ff00000041804 */
[----:B------:R-:W-:Y:S08]  /*41b0*/  HMMA.16816.F32.BF16 R20, R212, R22, R24 ;  /* 0x00000016d414723c */ /* 0x000ff00000041818 */
[----:B----4-:R-:W-:Y:S08]  /*41c0*/  HMMA.16816.F32.BF16 R16, R216, R32, R16 ;  /* 0x00000020d810723c */ /* 0x010ff00000041810 */
[----:B------:R-:W-:Y:S01]  /*41d0*/  HMMA.16816.F32.BF16 R8, R220, R46, R8 ;  /* 0x0000002edc08723c */ /* 0x000fe20000041808 */
[----:B------:R-:W-:Y:S07]  /*41e0*/  LDSM.16.M88.4 R44, [R236+0x5000] ;  /* 0x00500000ec2c783b */ /* 0x000fee0000000200 */
[----:B--2---:R-:W-:Y:S08]  /*41f0*/  HMMA.16816.F32.BF16 R4, R224, R28, R4 ;  /* 0x0000001ce004723c */ /* 0x004ff00000041804 */
[----:B------:R-:W-:Y:S08]  /*4200*/  HMMA.16816.F32.BF16 R32, R216, R34, R20 ;  /* 0x00000022d820723c */ /* 0x000ff00000041814 */
[----:B------:R-:W-:Y:S08]  /*4210*/  HMMA.16816.F32.BF16 R24, R220, R56, R16 ;  /* 0x00000038dc18723c */ /* 0x000ff00000041810 */
[----:B------:R-:W-:Y:S08]  /*4220*/  HMMA.16816.F32.BF16 R16, R224, R30, R8 ;  /* 0x0000001ee010723c */ /* 0x000ff00000041808 */
[----:B------:R-:W-:Y:S01]  /*4230*/  HMMA.16816.F32.BF16 R8, R212, R66, R72 ;  /* 0x00000042d408723c */ /* 0x000fe20000041848 */
[----:B------:R-:W1:Y:S07]  /*4240*/  LDSM.16.M88.4 R64, [R237+0x5000] ;  /* 0x00500000ed40783b */ /* 0x000e6e0000000200 */
[----:B------:R-:W-:Y:S08]  /*4250*/  HMMA.16816.F32.BF16 R4, R228, R36, R4 ;  /* 0x00000024e404723c */ /* 0x000ff00000041804 */
[----:B---3--:R-:W-:Y:S08]  /*4260*/  HMMA.16816.F32.BF16 R20, R216, R40, R68 ;  /* 0x00000028d814723c */ /* 0x008ff00000041844 */
[----:B------:R-:W-:Y:S01]  /*4270*/  HMMA.16816.F32.BF16 R32, R220, R58, R32 ;  /* 0x0000003adc20723c */ /* 0x000fe20000041820 */
[----:B------:R-:W2:Y:S07]  /*4280*/  LDSM.16.M88.4 R56, [R242+0x5800] ;  /* 0x00580000f238783b */ /* 0x000eae0000000200 */
[----:B------:R-:W-:Y:S08]  /*4290*/  HMMA.16816.F32.BF16 R24, R224, R48, R24 ;  /* 0x00000030e018723c */ /* 0x000ff00000041818 */
[----:B------:R-:W-:Y:S08]  /*42a0*/  HMMA.16816.F32.BF16 R28, R228, R38, R16 ;  /* 0x00000026e41c723c */ /* 0x000ff00000041810 */
[----:B------:R-:W-:Y:S08]  /*42b0*/  HMMA.16816.F32.BF16 R36, R232, R52, R4 ;  /* 0x00000034e824723c */ /* 0x000ff00000041804 */
[----:B------:R-:W-:Y:S01]  /*42c0*/  HMMA.16816.F32.BF16 R8, R216, R42, R8 ;  /* 0x0000002ad808723c */ /* 0x000fe20000041808 */
[----:B------:R-:W3:Y:S07]  /*42d0*/  LDSM.16.M88.4 R40, [R237+0x5800] ;  /* 0x00580000ed28783b */ /* 0x000eee0000000200 */
[----:B------:R-:W-:Y:S08]  /*42e0*/  HMMA.16816.F32.BF16 R4, R220, R60, R20 ;  /* 0x0000003cdc04723c */ /* 0x000ff00000041814 */
[----:B------:R-:W-:Y:S01]  /*42f0*/  HMMA.16816.F32.BF16 R16, R224, R50, R32 ;  /* 0x00000032e010723c */ /* 0x000fe20000041820 */
[----:B------:R-:W-:Y:S01]  /*4300*/  FMUL.FTZ R0, R36, c[0x0][0x320] ;  /* 0x0000c80024007a20 */ /* 0x000fe20000410000 */
[----:B------:R-:W4:Y:S01]  /*4310*/  LDSM.16.M88.4 R32, [R236+0x5800] ;  /* 0x00580000ec20783b */ /* 0x000f220000000200 */
[----:B------:R-:W-:-:S04]  /*4320*/  DEPBAR.LE SB0, 0x0 ;  /* 0x000080000000791a */ /* 0x000fc80000000000 */
[----:B------:R2:W2:Y:S01]  /*4330*/  MUFU.TANH R51, R0 ;  /* 0x0000000000337308 */ /* 0x0004a20000002400 */
[----:B-1----:R-:W-:Y:S08]  /*4340*/  HMMA.16816.F32.BF16 R24, R228, R64, R24 ;  /* 0x00000040e418723c */ /* 0x002ff00000041818 */
[----:B------:R-:W-:Y:S01]  /*4350*/  HMMA.16816.F32.BF16 R28, R232, R54, R28 ;  /* 0x00000036e81c723c */ /* 0x000fe2000004181c */
[----:B--2---:R-:W-:-:S07]  /*4360*/  FMUL.FTZ R0, R37, c[0x0][0x320] ;  /* 0x0000c80025007a20 */ /* 0x004fce0000410000 */
[----:B------:R-:W-:Y:S01]  /*4370*/  HMMA.16816.F32.BF16 R20, R220, R62, R8 ;  /* 0x0000003edc14723c */ /* 0x000fe20000041808 */
[----:B------:R1:W2:Y:S07]  /*4380*/  MUFU.TANH R48, R0 ;  /* 0x0000000000307308 */ /* 0x0002ae0000002400 */
[----:B------:R-:W-:Y:S08]  /*4390*/  HMMA.16816.F32.BF16 R8, R224, R56, R4 ;  /* 0x00000038e008723c */ /* 0x000ff00000041804 */
[----:B------:R-:W-:Y:S01]  /*43a0*/  HMMA.16816.F32.BF16 R4, R228, R66, R16 ;  /* 0x00000042e404723c */ /* 0x000fe20000041810 */
[----:B-1----:R-:W-:-:S04]  /*43b0*/  FMUL.FTZ R0, R38, c[0x0][0x320] ;  /* 0x0000c80026007a20 */ /* 0x002fc80000410000 */
[----:B------:R1:W1:Y:S03]  /*43c0*/  MUFU.TANH R50, R0 ;  /* 0x0000000000327308 */ /* 0x0002660000002400 */
[----:B------:R-:W-:Y:S08]  /*43d0*/  HMMA.16816.F32.BF16 R24, R232, R44, R24 ;  /* 0x0000002ce818723c */ /* 0x000ff00000041818 */
[----:B------:R-:W-:Y:S01]  /*43e0*/  HMMA.16816.F32.BF16 R20, R224, R58, R20 ;  /* 0x0000003ae014723c */ /* 0x000fe20000041814 */
[----:B-1----:R-:W-:-:S07]  /*43f0*/  FMUL.FTZ R0, R39, c[0x0][0x320] ;  /* 0x0000c80027007a20 */ /* 0x002fce0000410000 */
[----:B---3--:R-:W-:Y:S01]  /*4400*/  HMMA.16816.F32.BF16 R16, R228, R40, R8 ;  /* 0x00000028e410723c */ /* 0x008fe20000041808 */
[----:B------:R1:W3:Y:S07]  /*4410*/  MUFU.TANH R49, R0 ;  /* 0x0000000000317308 */ /* 0x0002ee0000002400 */
[----:B------:R-:W-:Y:S08]  /*4420*/  HMMA.16816.F32.BF16 R4, R232, R46, R4 ;  /* 0x0000002ee804723c */ /* 0x000ff00000041804 */
[----:B------:R-:W-:Y:S01]  /*4430*/  HMMA.16816.F32.BF16 R8, R228, R42, R20 ;  /* 0x0000002ae408723c */ /* 0x000fe20000041814 */
[----:B-1----:R-:W-:-:S04]  /*4440*/  FMUL.FTZ R0, R28, c[0x0][0x320] ;  /* 0x0000c8001c007a20 */ /* 0x002fc80000410000 */
[----:B------:R1:W1:Y:S03]  /*4450*/  MUFU.TANH R44, R0 ;  /* 0x00000000002c7308 */ /* 0x0002660000002400 */
[----:B----4-:R-:W-:Y:S01]  /*4460*/  HMMA.16816.F32.BF16 R16, R232, R32, R16 ;  /* 0x00000020e810723c */ /* 0x010fe20000041810 */
[----:B-1----:R-:W-:-:S04]  /*4470*/  FMUL.FTZ R0, R29, c[0x0][0x320] ;  /* 0x0000c8001d007a20 */ /* 0x002fc80000410000 */
        /* <DEDUP_REMOVED lines=16> */
[----:B-----5:R1:W1:Y:S02]  /*4580*/  MUFU.TANH R13, R0 ;  /* 0x00000000000d7308 */ /* 0x0202640000002400 */
[----:B-1----:R-:W-:-:S06]  /*4590*/  FMUL.FTZ R0, R6, c[0x0][0x320] ;  /* 0x0000c80006007a20 */ /* 0x002fcc0000410000 */
[----:B------:R1:W1:Y:S02]  /*45a0*/  MUFU.TANH R32, R0 ;  /* 0x0000000000207308 */ /* 0x0002640000002400 */
[----:B-1----:R-:W-:Y:S02]  /*45b0*/  FMUL.FTZ R0, R7, c[0x0][0x320] ;  /* 0x0000c80007007a20 */ /* 0x002fe40000410000 */
[----:B------:R-:W-:Y:S04]  /*45c0*/  HMMA.16816.F32.BF16 R4, R232, R34, R8 ;  /* 0x00000022e804723c */ /* 0x000fe80000041808 */
[----:B------:R1:W1:Y:S02]  /*45d0*/  MUFU.TANH R31, R0 ;  /* 0x00000000001f7308 */ /* 0x0002640000002400 */
[----:B-1----:R-:W-:-:S06]  /*45e0*/  FMUL.FTZ R0, R16, c[0x0][0x320] ;  /* 0x0000c80010007a20 */ /* 0x002fcc0000410000 */
[----:B------:R1:W1:Y:S11]  /*45f0*/  MUFU.TANH R26, R0 ;  /* 0x00000000001a7308 */ /* 0x0002760000002400 */
[----:B------:R-:W-:Y:S01]  /*4600*/  @!UPT UIADD3 URZ, URZ, URZ, URZ ;  /* 0x0000003f3f3ff290 */ /* 0x000fe2000fffe03f */
[----:B------:R-:W-:Y:S02]  /*4610*/  FMUL.FTZ R2, R6, c[0x0][0x320] ;  /* 0x0000c80006027a20 */ /* 0x000fe40000410000 */
[----:B------:R-:W-:Y:S02]  /*4620*/  FMUL.FTZ R3, R7, c[0x0][0x320] ;  /* 0x0000c80007037a20 */ /* 0x000fe40000410000 */
[----:B------:R-:W2:Y:S01]  /*4630*/  MUFU.TANH R28, R2 ;  /* 0x00000002001c7308 */ /* 0x000ea20000002400 */
[----:B-1----:R-:W-:-:S07]  /*4640*/  FMUL.FTZ R0, R17, c[0x0][0x320] ;  /* 0x0000c80011007a20 */ /* 0x002fce0000410000 */
[----:B------:R-:W1:Y:S08]  /*4650*/  MUFU.TANH R27, R3 ;  /* 0x00000003001b7308 */ /* 0x000e700000002400 */
[----:B------:R5:W1:Y:S02]  /*4660*/  MUFU.TANH R25, R0 ;  /* 0x0000000000197308 */ /* 0x000a640000002400 */
[----:B-----5:R-:W-:-:S06]  /*4670*/  FMUL.FTZ R0, R18, c[0x0][0x320] ;  /* 0x0000c80012007a20 */ /* 0x020fcc0000410000 */
[----:B------:R5:W1:Y:S02]  /*4680*/  MUFU.TANH R30, R0 ;  /* 0x00000000001e7308 */ /* 0x000a640000002400 */
[----:B-----5:R-:W-:-:S06]  /*4690*/  FMUL.FTZ R0, R19, c[0x0][0x320] ;  /* 0x0000c80013007a20 */ /* 0x020fcc0000410000 */
[----:B------:R5:W1:Y:S02]  /*46a0*/  MUFU.TANH R29, R0 ;  /* 0x00000000001d7308 */ /* 0x000a640000002400 */
[----:B-----5:R-:W-:-:S06]  /*46b0*/  FMUL.FTZ R0, R4, c[0x0][0x320] ;  /* 0x0000c80004007a20 */ /* 0x020fcc0000410000 */
[----:B------:R5:W1:Y:S02]  /*46c0*/  MUFU.TANH R11, R0 ;  /* 0x00000000000b7308 */ /* 0x000a640000002400 */
[----:B-----5:R-:W-:-:S06]  /*46d0*/  FMUL.FTZ R0, R5, c[0x0][0x320] ;  /* 0x0000c80005007a20 */ /* 0x020fcc0000410000 */
[----:B------:R5:W1:Y:S02]  /*46e0*/  MUFU.TANH R24, R0 ;  /* 0x0000000000187308 */ /* 0x000a640000002400 */
[----:B-----5:R-:W-:-:S05]  /*46f0*/  IADD3 R0, R242, 0x1000, RZ ;  /* 0x00001000f2007810 */ /* 0x020fca0007ffe0ff */
[----:B------:R1:W-:Y:S04]  /*4700*/  STL [R1], R0 ;  /* 0x0000000001007387 */ /* 0x0003e80000100800 */
[----:B------:R-:W-:Y:S06]  /*4710*/  BAR.SYNC.DEFER_BLOCKING 0x0 ;  /* 0x0000000000007b1d */ /* 0x000fec0000010000 */
[----:B------:R-:W-:Y:S05]  /*4720*/  @!P0 BRA `(.L_x_410) ;  /* 0x0000025000008947 */ /* 0x000fea0003800000 */
[----:B--234-:R-:W-:Y:S02]  /*4730*/  IADD3 R4, -R119, 0x30, RZ ;  /* 0x0000003077047810 */ /* 0x01cfe40007ffe1ff */
[----:B-1----:R-:W-:-:S02]  /*4740*/  IADD3 R0, R134, -0x2, RZ ;  /* 0xfffffffe86007810 */ /* 0x002fc40007ffe0ff */
[----:B------:R-:W-:Y:S02]  /*4750*/  ISETP.GE.AND P0, PT, R4, 0x21, PT ;  /* 0x000000210400780c */ /* 0x000fe40003f06270 */
[----:B------:R-:W-:Y:S02]  /*4760*/  SHF.R.S32.HI R2, RZ, 0x1f, R0 ;  /* 0x0000001fff027819 */ /* 0x000fe40000011400 */
[C---:B------:R-:W-:Y:S02]  /*4770*/  LOP3.LUT P3, RZ, R123.reuse, 0x200, RZ, 0xc0, !PT ;  /* 0x000002007bff7812 */ /* 0x040fe4000786c0ff */
[----:B------:R-:W-:Y:S01]  /*4780*/  LOP3.LUT P4, RZ, R123, 0x100, RZ, 0xc0, !PT ;  /* 0x000001007bff7812 */ /* 0x000fe2000788c0ff */
[----:B------:R-:W-:-:S04]  /*4790*/  IMAD R2, R2, c[0x0][0x1e0], RZ ;  /* 0x0000780002027a24 */ /* 0x000fc800078e02ff */
[----:B------:R-:W-:Y:S02]  /*47a0*/  IMAD R5, R0, c[0x0][0x1e4], R2 ;  /* 0x0000790000057a24 */ /* 0x000fe400078e0202 */
[----:B------:R-:W-:Y:S02]  /*47b0*/  @P0 IMAD.MOV.U32 R6, RZ, RZ, c[0x0][0x1e0] ;  /* 0x00007800ff060624 */ /* 0x000fe400078e00ff */
[----:B------:R-:W-:Y:S02]  /*47c0*/  @P0 IMAD.MOV.U32 R3, RZ, RZ, 0x5 ;  /* 0x00000005ff030424 */ /* 0x000fe400078e00ff */
[----:B------:R-:W-:-:S03]  /*47d0*/  @P0 IMAD.SHL.U32 R2, R6, 0x20, RZ ;  /* 0x0000002006020824 */ /* 0x000fc600078e00ff */
[----:B------:R-:W-:Y:S01]  /*47e0*/  @P0 SHF.L.U64.HI R3, R6, R3, c[0x0][0x1e4] ;  /* 0x0000790006030619 */ /* 0x000fe20000010203 */
[----:B------:R-:W-:-:S04]  /*47f0*/  IMAD.WIDE.U32 R6, R0, c[0x0][0x1e0], RZ ;  /* 0x0000780000067a25 */ /* 0x000fc800078e00ff */
[----:B------:R-:W-:Y:S02]  /*4800*/  IMAD.IADD R0, R7, 0x1, R5 ;  /* 0x0000000107007824 */ /* 0x000fe400078e0205 */
[----:B------:R-:W-:-:S04]  /*4810*/  @P0 IMAD.WIDE.U32 R2, R6, 0x30, R2 ;  /* 0x0000003006020825 */ /* 0x000fc800078e0002 */
[----:B------:R-:W-:Y:S01]  /*4820*/  @P0 IMAD R5, R0, 0x30, RZ ;  /* 0x0000003000050824 */ /* 0x000fe200078e02ff */
[----:B------:R-:W-:-:S04]  /*4830*/  @P0 IADD3 R7, P1, R80, R2, RZ ;  /* 0x0000000250070210 */ /* 0x000fc80007f3e0ff */
[----:B------:R-:W-:Y:S02]  /*4840*/  @P0 IADD3.X R8, R79, R5, R3, P1, !PT ;  /* 0x000000054f080210 */ /* 0x000fe40000ffe403 */
[----:B------:R-:W-:-:S13]  /*4850*/  ISETP.GE.AND P1, PT, R4, 0x1, PT ;  /* 0x000000010400780c */ /* 0x000fda0003f26270 */
[----:B------:R-:W-:-:S04]  /*4860*/  @P1 IMAD.WIDE.U32 R2, R6, 0x30, R78 ;  /* 0x0000003006021825 */ /* 0x000fc800078e004e */
[----:B------:R-:W-:Y:S01]  /*4870*/  @P1 IMAD R0, R0, 0x30, RZ ;  /* 0x0000003000001824 */ /* 0x000fe200078e02ff */
[----:B------:R-:W-:-:S03]  /*4880*/  @P1 LEA R4, P2, R2, c[0x0][0x1c8], 0x1 ;  /* 0x0000720002041a11 */ /* 0x000fc600078408ff */
[----:B------:R-:W-:-:S05]  /*4890*/  @P1 IMAD.IADD R0, R3, 0x1, R0 ;  /* 0x0000000103001824 */ /* 0x000fca00078e0200 */
        /* <DEDUP_REMOVED lines=14> */
.L_x_410:
[----:B--234-:R-:W-:Y:S05]  /*4980*/  BSYNC B0 ;  /* 0x0000000000007941 */ /* 0x01cfea0003800000 */
.L_x_409:
[----:B-1----:R-:W2:Y:S04]  /*4990*/  LDL R0, [R1+0x80] ;  /* 0x0000800001007983 */ /* 0x002ea80000100800 */
[----:B------:R-:W3:Y:S01]  /*49a0*/  LDL R8, [R1+0x2c] ;  /* 0x00002c0001087983 */ /* 0x000ee20000100800 */
[----:B------:R-:W-:Y:S01]  /*49b0*/  ISETP.NE.AND P0, PT, R111, 0x1, PT ;  /* 0x000000016f00780c */ /* 0x000fe20003f05270 */
[----:B------:R-:W-:-:S02]  /*49c0*/  ULDC UR4, c[0x0][0x324] ;  /* 0x0000c90000047ab9 */ /* 0x000fc40000000800 */
[----:B------:R-:W-:Y:S01]  /*49d0*/  ULOP3.LUT UR4, URZ, UR4, URZ, 0x33, !UPT ;  /* 0x000000043f047292 */ /* 0x000fe2000f8e333f */
[----:B------:R-:W0:Y:S01]  /*49e0*/  LDGDEPBAR ;  /* 0x00000000000079af */ /* 0x000e220000000000 */
[----:B--2---:R-:W-:-:S08]  /*49f0*/  IMAD.IADD R0, R0, 0x1, R115 ;  /* 0x0000000100007824 */ /* 0x004fd000078e0273 */
[----:B------:R-:W-:Y:S01]  /*4a00*/  @P0 IMAD.HI.U32 R2, R0, c[0x0][0x2c8], RZ ;  /* 0x0000b20000020a27 */ /* 0x000fe200078e00ff */
[----:B---3--:R-:W-:-:S03]  /*4a10*/  IADD3 R7, -R8, R76, RZ ;  /* 0x0000004c08077210 */ /* 0x008fc60007ffe1ff */
[----:B------:R-:W-:Y:S01]  /*4a20*/  IMAD.MOV.U32 R4, RZ, RZ, R0 ;  /* 0x000000ffff047224 */ /* 0x000fe200078e0000 */
[----:B------:R-:W-:Y:S02]  /*4a30*/  @P0 SHF.R.U32.HI R4, RZ, c[0x0][0x2cc], R2 ;  /* 0x0000b300ff040a19 */ /* 0x000fe40000011602 */
[----:B------:R-:W-:Y:S01]  /*4a40*/  IADD3 R0, -R8, 0x1, R76 ;  /* 0x0000000108007810 */ /* 0x000fe20007ffe14c */
[----:B------:R-:W-:Y:S01]  /*4a50*/  IMAD.IADD R8, R14, 0x1, -R8 ;  /* 0x000000010e087824 */ /* 0x000fe200078e0a08 */
[----:B------:R-:W-:Y:S01]  /*4a60*/  ISETP.GE.AND P0, PT, R110, 0x1, PT ;  /* 0x000000016e00780c */ /* 0x000fe20003f06270 */
[----:B------:R-:W1:Y:S02]  /*4a70*/  SHFL.IDX PT, R3, R4, RZ, 0x1c1f ;  /* 0x001c1fff04037589 */ /* 0x000e6400000e0000 */
[----:B------:R-:W-:-:S05]  /*4a80*/  IMAD.IADD R0, R0, 0x1, -R114 ;  /* 0x0000000100007824 */ /* 0x000fca00078e0a72 */
[C---:B------:R-:W-:Y:S02]  /*4a90*/  IADD3 R5, R0.reuse, c[0x0][0x328], RZ ;  /* 0x0000ca0000057a10 */ /* 0x040fe40007ffe0ff */
[----:B------:R-:W-:-:S03]  /*4aa0*/  IADD3 R6, R0, UR4, RZ ;  /* 0x0000000400067c10 */ /* 0x000fc6000fffe0ff */
[----:B-1----:R-:W-:Y:S01]  /*4ab0*/  IMAD.IADD R2, R5, 0x1, R3 ;  /* 0x0000000105027824 */ /* 0x002fe200078e0203 */
[----:B------:R-:W-:-:S04]  /*4ac0*/  IADD3 R0, R6, R3, RZ ;  /* 0x0000000306007210 */ /* 0x000fc80007ffe0ff */
[----:B------:R-:W-:Y:S01]  /*4ad0*/  IMNMX R2, R7, R2, PT ;  /* 0x0000000207027217 */ /* 0x000fe20003800200 */
[----:B------:R-:W-:Y:S05]  /*4ae0*/  @!P0 BRA `(.L_x_411) ;  /* 0x0000012000008947 */ /* 0x000fea0003800000 */
[----:B------:R-:W-:Y:S01]  /*4af0*/  IADD3 R3, -R114, R122, R3 ;  /* 0x0000007a72037210 */ /* 0x000fe20007ffe103 */
[----:B------:R-:W-:Y:S03]  /*4b00*/  BSSY B0, `(.L_x_412) ;  /* 0x000000c000007945 */ /* 0x000fe60003800000 */
[----:B------:R-:W-:-:S13]  /*4b10*/  ISETP.GT.AND P0, PT, R3, -0x1, PT ;  /* 0xffffffff0300780c */ /* 0x000fda0003f04270 */
[----:B------:R-:W-:Y:S05]  /*4b20*/  @P0 BRA `(.L_x_413) ;  /* 0x0000006000000947 */ /* 0x000fea0003800000 */
[----:B------:R-:W-:Y:S02]  /*4b30*/  ISETP.NE.AND P0, PT, R110, 0x1, PT ;  /* 0x000000016e00780c */ /* 0x000fe40003f05270 */
[----:B------:R-:W-:-:S11]  /*4b40*/  LOP3.LUT R3, RZ, R3, RZ, 0x33, !PT ;  /* 0x00000003ff037212 */ /* 0x000fd600078e33ff */
[----:B------:R-:W-:-:S05]  /*4b50*/  @P0 IMAD.HI.U32 R9, R3, c[0x0][0x330], RZ ;  /* 0x0000cc0003090a27 */ /* 0x000fca00078e00ff */
[----:B------:R-:W-:-:S04]  /*4b60*/  @P0 SHF.R.U32.HI R3, RZ, c[0x0][0x334], R9 ;  /* 0x0000cd00ff030a19 */ /* 0x000fc80000011609 */
[----:B------:R-:W-:Y:S01]  /*4b70*/  LOP3.LUT R3, RZ, R3, RZ, 0x33, !PT ;  /* 0x00000003ff037212 */ /* 0x000fe200078e33ff */
[----:B------:R-:W-:Y:S05]  /*4b80*/  BRA `(.L_x_414) ;  /* 0x0000003000007947 */ /* 0x000fea0003800000 */
.L_x_413:
[----:B------:R-:W-:-:S13]  /*4b90*/  ISETP.NE.AND P0, PT, R110, 0x1, PT ;  /* 0x000000016e00780c */ /* 0x000fda0003f05270 */
[----:B------:R-:W-:-:S05]  /*4ba0*/  @P0 IMAD.HI.U32 R9, R3, c[0x0][0x330], RZ ;  /* 0x0000cc0003090a27 */ /* 0x000fca00078e00ff */
[----:B------:R-:W-:Y:S02]  /*4bb0*/  @P0 SHF.R.U32.HI R3, RZ, c[0x0][0x334], R9 ;  /* 0x0000cd00ff030a19 */ /* 0x000fe40000011609 */
.L_x_414:
[----:B------:R-:W-:Y:S05]  /*4bc0*/  BSYNC B0 ;  /* 0x0000000000007941 */ /* 0x000fea0003800000 */
.L_x_412:
[----:B------:R-:W-:-:S05]  /*4bd0*/  IMAD R3, R3, c[0x0][0x32c], R8 ;  /* 0x0000cb0003037a24 */ /* 0x000fca00078e0208 */
[----:B------:R-:W-:Y:S02]  /*4be0*/  IADD3 R9, R3, c[0x0][0x32c], RZ ;  /* 0x0000cb0003097a10 */ /* 0x000fe40007ffe0ff */
[----:B------:R-:W-:Y:S02]  /*4bf0*/  IMNMX R0, R0, R3, !PT ;  /* 0x0000000300007217 */ /* 0x000fe40007800200 */
[----:B------:R-:W-:Y:S02]  /*4c00*/  IMNMX R2, R2, R9, PT ;  /* 0x0000000902027217 */ /* 0x000fe40003800200 */
.L_x_411:
[C---:B------:R-:W-:Y:S01]  /*4c10*/  ISETP.GE.AND P0, PT, R14.reuse, 0x2, PT ;  /* 0x000000020e00780c */ /* 0x040fe20003f06270 */
[----:B------:R-:W1:Y:S01]  /*4c20*/  SHFL.IDX PT, R3, R4, 0x1, 0x1c1f ;  /* 0x003c1f0004037f89 */ /* 0x000e6200000e0000 */
[----:B------:R-:W-:Y:S02]  /*4c30*/  ISETP.GE.AND P1, PT, R14, 0x9, PT ;  /* 0x000000090e00780c */ /* 0x000fe40003f26270 */
[----:B------:R-:W-:Y:S02]  /*4c40*/  P2R R12, PR, RZ, 0x1 ;  /* 0x00000001ff0c7803 */ /* 0x000fe40000000000 */
[----:B------:R-:W-:-:S02]  /*4c50*/  ISETP.GT.AND P0, PT, R0, 0x1, !P0 ;  /* 0x000000010000780c */ /* 0x000fc40004704270 */
[----:B------:R-:W-:Y:S02]  /*4c60*/  P2R R20, PR, RZ, 0x2 ;  /* 0x00000002ff147803 */ /* 0x000fe40000000000 */
[----:B------:R-:W-:Y:S02]  /*4c70*/  ISETP.LT.OR P0, PT, R2, 0x2, P0 ;  /* 0x000000020200780c */ /* 0x000fe40000701670 */
[----:B------:R-:W-:Y:S02]  /*4c80*/  ISETP.GE.AND P6, PT, R14, 0x19, PT ;  /* 0x000000190e00780c */ /* 0x000fe40003fc6270 */
[----:B------:R-:W-:Y:S02]  /*4c90*/  FSEL R10, R48, -INF , !P0 ;  /* 0xff800000300a7808 */ /* 0x000fe40004000000 */
[----:B------:R-:W-:Y:S02]  /*4ca0*/  ISETP.GT.AND P0, PT, R0, 0x8, !P1 ;  /* 0x000000080000780c */ /* 0x000fe40004f04270 */
[----:B------:R-:W-:-:S02]  /*4cb0*/  ISETP.GE.AND P1, PT, R14, 0xa, PT ;  /* 0x0000000a0e00780c */ /* 0x000fc40003f26270 */
[----:B------:R-:W-:Y:S02]  /*4cc0*/  ISETP.LT.OR P0, PT, R2, 0x9, P0 ;  /* 0x000000090200780c */ /* 0x000fe40000701670 */
[----:B------:R-:W-:Y:S02]  /*4cd0*/  P2R R21, PR, RZ, 0x2 ;  /* 0x00000002ff157803 */ /* 0x000fe40000000000 */
[----:B------:R-:W-:Y:S02]  /*4ce0*/  FSEL R19, R44, -INF , !P0 ;  /* 0xff8000002c137808 */ /* 0x000fe40004000000 */
[----:B------:R-:W-:Y:S02]  /*4cf0*/  ISETP.GT.AND P0, PT, R0, 0x9, !P1 ;  /* 0x000000090000780c */ /* 0x000fe40004f04270 */
[----:B------:R-:W-:Y:S02]  /*4d00*/  ISETP.GE.AND P1, PT, R14, 0x11, PT ;  /* 0x000000110e00780c */ /* 0x000fe40003f26270 */
[----:B------:R-:W-:-:S02]  /*4d10*/  ISETP.LT.OR P0, PT, R2, 0xa, P0 ;  /* 0x0000000a0200780c */ /* 0x000fc40000701670 */
[----:B------:R-:W-:Y:S02]  /*4d20*/  P2R R22, PR, RZ, 0x2 ;  /* 0x00000002ff167803 */ /* 0x000fe40000000000 */
[----:B------:R-:W-:Y:S02]  /*4d30*/  FSEL R18, R39, -INF , !P0 ;  /* 0xff80000027127808 */ /* 0x000fe40004000000 */
[----:B------:R-:W-:Y:S02]  /*4d40*/  ISETP.GT.AND P0, PT, R0, 0x10, !P1 ;  /* 0x000000100000780c */ /* 0x000fe40004f04270 */
[----:B------:R-:W-:Y:S02]  /*4d50*/  ISETP.GE.AND P1, PT, R14, 0x12, PT ;  /* 0x000000120e00780c */ /* 0x000fe40003f26270 */
[----:B------:R-:W-:Y:S02]  /*4d60*/  ISETP.LT.OR P0, PT, R2, 0x11, P0 ;  /* 0x000000110200780c */ /* 0x000fe40000701670 */
[----:B------:R-:W-:-:S02]  /*4d70*/  ISETP.GE.AND P5, PT, R14, 0x1a, PT ;  /* 0x0000001a0e00780c */ /* 0x000fc40003fa6270 */
[----:B------:R-:W-:Y:S02]  /*4d80*/  FSEL R17, R37, -INF , !P0 ;  /* 0xff80000025117808 */ /* 0x000fe40004000000 */
[----:B------:R-:W-:Y:S02]  /*4d90*/  ISETP.GT.AND P0, PT, R0, 0x11, !P1 ;  /* 0x000000110000780c */ /* 0x000fe40004f04270 */
[----:B------:R-:W-:Y:S02]  /*4da0*/  ISETP.GE.AND P4, PT, R14, 0x21, PT ;  /* 0x000000210e00780c */ /* 0x000fe40003f86270 */
[----:B------:R-:W-:Y:S02]  /*4db0*/  ISETP.LT.OR P0, PT, R2, 0x12, P0 ;  /* 0x000000120200780c */ /* 0x000fe40000701670 */
[----:B------:R-:W-:Y:S02]  /*4dc0*/  ISETP.GE.AND P3, PT, R14, 0x22, PT ;  /* 0x000000220e00780c */ /* 0x000fe40003f66270 */
[----:B------:R-:W-:-:S02]  /*4dd0*/  FSEL R16, R36, -INF , !P0 ;  /* 0xff80000024107808 */ /* 0x000fc40004000000 */
[----:B------:R-:W-:Y:S02]  /*4de0*/  ISETP.GT.AND P0, PT, R0, 0x18, !P6 ;  /* 0x000000180000780c */ /* 0x000fe40007704270 */
[----:B------:R-:W-:Y:S02]  /*4df0*/  ISETP.GE.AND P2, PT, R14, 0x29, PT ;  /* 0x000000290e00780c */ /* 0x000fe40003f46270 */
[----:B------:R-:W-:Y:S02]  /*4e00*/  ISETP.LT.OR P0, PT, R2, 0x19, P0 ;  /* 0x000000190200780c */ /* 0x000fe40000701670 */
[----:B------:R-:W-:Y:S02]  /*4e10*/  P2R R23, PR, RZ, 0x2 ;  /* 0x00000002ff177803 */ /* 0x000fe40000000000 */
[----:B------:R-:W-:Y:S02]  /*4e20*/  FSEL R15, R15, -INF , !P0 ;  /* 0xff8000000f0f7808 */ /* 0x000fe40004000000 */
[----:B------:R-:W-:-:S02]  /*4e30*/  ISETP.GT.AND P0, PT, R0, 0x19, !P5 ;  /* 0x000000190000780c */ /* 0x000fc40006f04270 */
[----:B------:R-:W-:Y:S02]  /*4e40*/  ISETP.GE.AND P1, PT, R14, 0x1, PT ;  /* 0x000000010e00780c */ /* 0x000fe40003f26270 */
[----:B------:R-:W-:-:S04]  /*4e50*/  ISETP.LT.OR P0, PT, R2, 0x1a, P0 ;  /* 0x0000001a0200780c */ /* 0x000fc80000701670 */
[----:B------:R-:W-:Y:S02]  /*4e60*/  FSEL R13, R13, -INF , !P0 ;  /* 0xff8000000d0d7808 */ /* 0x000fe40004000000 */
[----:B------:R-:W-:-:S04]  /*4e70*/  ISETP.GT.AND P0, PT, R0, 0x20, !P4 ;  /* 0x000000200000780c */ /* 0x000fc80006704270 */
        /* <DEDUP_REMOVED lines=8> */
[----:B------:R-:W-:-:S04]  /*4f00*/  ISETP.GT.AND P0, PT, R0, RZ, !P1 ;  /* 0x000000ff0000720c */ /* 0x000fc80004f04270 */
[----:B------:R-:W-:-:S04]  /*4f10*/  ISETP.LT.OR P0, PT, R2, 0x1, P0 ;  /* 0x000000010200780c */ /* 0x000fc80000701670 */
[----:B------:R-:W-:Y:S02]  /*4f20*/  FSEL R11, R51, -INF , !P0 ;  /* 0xff800000330b7808 */ /* 0x000fe40004000000 */
[----:B------:R-:W-:-:S04]  /*4f30*/  ISETP.GE.AND P0, PT, R14, 0x2a, PT ;  /* 0x0000002a0e00780c */ /* 0x000fc80003f06270 */
[----:B------:R-:W-:Y:S02]  /*4f40*/  P2R R9, PR, RZ, 0x1 ;  /* 0x00000001ff097803 */ /* 0x000fe40000000000 */
[----:B------:R-:W-:Y:S01]  /*4f50*/  ISETP.GT.AND P0, PT, R0, 0x29, !P0 ;  /* 0x000000290000780c */ /* 0x000fe20004704270 */
[----:B-1----:R-:W-:-:S03]  /*4f60*/  IMAD.IADD R0, R6, 0x1, R3 ;  /* 0x0000000106007824 */ /* 0x002fc600078e0203 */
[----:B------:R-:W-:Y:S01]  /*4f70*/  ISETP.LT.OR P0, PT, R2, 0x2a, P0 ;  /* 0x0000002a0200780c */ /* 0x000fe20000701670 */
[----:B------:R-:W-:-:S03]  /*4f80*/  IMAD.IADD R2, R5, 0x1, R3 ;  /* 0x0000000105027824 */ /* 0x000fc600078e0203 */
[----:B------:R-:W-:Y:S02]  /*4f90*/  FSEL R92, R24, -INF , !P0 ;  /* 0xff800000185c7808 */ /* 0x000fe40004000000 */
[----:B------:R-:W-:Y:S02]  /*4fa0*/  ISETP.GE.AND P0, PT, R110, 0x1, PT ;  /* 0x000000016e00780c */ /* 0x000fe40003f06270 */
[----:B------:R-:W-:-:S11]  /*4fb0*/  IMNMX R2, R7, R2, PT ;  /* 0x0000000207027217 */ /* 0x000fd60003800200 */
        /* <DEDUP_REMOVED lines=11> */
.L_x_417:
[----:B------:R-:W-:-:S13]  /*5070*/  ISETP.NE.AND P0, PT, R110, 0x1, PT ;  /* 0x000000016e00780c */ /* 0x000fda0003f05270 */
[----:B------:R-:W-:-:S05]  /*5080*/  @P0 IMAD.HI.U32 R4, R3, c[0x0][0x330], RZ ;  /* 0x0000cc0003040a27 */ /* 0x000fca00078e00ff */
[----:B------:R-:W-:Y:S02]  /*5090*/  @P0 SHF.R.U32.HI R3, RZ, c[0x0][0x334], R4 ;  /* 0x0000cd00ff030a19 */ /* 0x000fe40000011604 */
.L_x_418:
[----:B------:R-:W-:Y:S05]  /*50a0*/  BSYNC B0 ;  /* 0x0000000000007941 */ /* 0x000fea0003800000 */
.L_x_416:
[----:B------:R-:W-:-:S05]  /*50b0*/  IMAD R3, R3, c[0x0][0x32c], R8 ;  /* 0x0000cb0003037a24 */ /* 0x000fca00078e0208 */
[----:B------:R-:W-:Y:S02]  /*50c0*/  IADD3 R4, R3, c[0x0][0x32c], RZ ;  /* 0x0000cb0003047a10 */ /* 0x000fe40007ffe0ff */
[----:B------:R-:W-:Y:S02]  /*50d0*/  IMNMX R0, R0, R3, !PT ;  /* 0x0000000300007217 */ /* 0x000fe40007800200 */
[----:B------:R-:W-:Y:S02]  /*50e0*/  IMNMX R2, R2, R4, PT ;  /* 0x0000000402027217 */ /* 0x000fe40003800200 */
.L_x_415:
[----:B------:R-:W-:Y:S01]  /*50f0*/  ISETP.GT.AND P0, PT, R0, RZ, !P1 ;  /* 0x000000ff0000720c */ /* 0x000fe20004f04270 */
[----:B------:R-:W2:Y:S01]  /*5100*/  LDL R36, [R1+0x4] ;  /* 0x0000040001247983 */ /* 0x000ea20000100800 */
[----:B------:R-:W-:Y:S02]  /*5110*/  ISETP.NE.AND P1, PT, R9, RZ, PT ;  /* 0x000000ff0900720c */ /* 0x000fe40003f25270 */
[----:B------:R-:W-:Y:S01]  /*5120*/  ISETP.LT.OR P0, PT, R2, 0x1, P0 ;  /* 0x000000010200780c */ /* 0x000fe20000701670 */
[----:B------:R-:W-:Y:S03]  /*5130*/  LDSM.16.MT88.4 R76, [R240+0x1800] ;  /* 0x00180000f04c783b */ /* 0x000fe60000004200 */
[----:B------:R-:W-:Y:S01]  /*5140*/  FSEL R4, R50, -INF , !P0 ;  /* 0xff80000032047808 */ /* 0x000fe20004000000 */
[----:B------:R-:W-:Y:S01]  /*5150*/  LDSM.16.MT88.4 R56, [R238+0x2000] ;  /* 0x00200000ee38783b */ /* 0x000fe20000004200 */
[----:B------:R-:W-:-:S03]  /*5160*/  ISETP.NE.AND P0, PT, R12, RZ, PT ;  /* 0x000000ff0c00720c */ /* 0x000fc60003f05270 */
[----:B------:R-:W-:Y:S01]  /*5170*/  LDSM.16.MT88.4 R84, [R240+0x2000] ;  /* 0x00200000f054783b */ /* 0x000fe20000004200 */
[----:B------:R-:W-:-:S03]  /*5180*/  ISETP.GT.AND P0, PT, R0, 0x1, !P0 ;  /* 0x000000010000780c */ /* 0x000fc60004704270 */
[----:B------:R-:W-:Y:S01]  /*5190*/  LDSM.16.MT88.4 R60, [R241+0x800] ;  /* 0x00080000f13c783b */ /* 0x000fe20000004200 */
[----:B------:R-:W-:-:S03]  /*51a0*/  ISETP.LT.OR P0, PT, R2, 0x2, P0 ;  /* 0x000000020200780c */ /* 0x000fc60000701670 */
[----:B------:R-:W-:Y:S01]  /*51b0*/  LDSM.16.MT88.4 R64, [R239+0x800] ;  /* 0x00080000ef40783b */ /* 0x000fe20000004200 */
[----:B------:R-:W-:Y:S02]  /*51c0*/  FSEL R3, R49, -INF , !P0 ;  /* 0xff80000031037808 */ /* 0x000fe40004000000 */
[----:B------:R-:W-:Y:S01]  /*51d0*/  ISETP.NE.AND P0, PT, R20, RZ, PT ;  /* 0x000000ff1400720c */ /* 0x000fe20003f05270 */
[----:B------:R-:W-:Y:S03]  /*51e0*/  LDSM.16.MT88.4 R48, [R238+0x1800] ;  /* 0x00180000ee30783b */ /* 0x000fe60000004200 */
[----:B------:R-:W-:Y:S01]  /*51f0*/  ISETP.GT.AND P0, PT, R0, 0x8, !P0 ;  /* 0x000000080000780c */ /* 0x000fe20004704270 */
[----:B------:R-:W-:Y:S03]  /*5200*/  LDSM.16.MT88.4 R72, [R240+0x800] ;  /* 0x00080000f048783b */ /* 0x000fe60000004200 */
[----:B------:R-:W-:Y:S01]  /*5210*/  ISETP.LT.OR P0, PT, R2, 0x9, P0 ;  /* 0x000000090200780c */ /* 0x000fe20000701670 */
[----:B------:R-:W-:Y:S03]  /*5220*/  LDSM.16.MT88.4 R68, [R241+0x1800] ;  /* 0x00180000f144783b */ /* 0x000fe60000004200 */
[----:B------:R-:W-:-:S02]  /*5230*/  FSEL R9, R45, -INF , !P0 ;  /* 0xff8000002d097808 */ /* 0x000fc40004000000 */
[----:B------:R-:W-:-:S04]  /*5240*/  ISETP.NE.AND P0, PT, R21, RZ, PT ;  /* 0x000000ff1500720c */ /* 0x000fc80003f05270 */
[----:B------:R-:W-:-:S04]  /*5250*/  ISETP.GT.AND P0, PT, R0, 0x9, !P0 ;  /* 0x000000090000780c */ /* 0x000fc80004704270 */
[----:B------:R-:W-:-:S04]  /*5260*/  ISETP.LT.OR P0, PT, R2, 0xa, P0 ;  /* 0x0000000a0200780c */ /* 0x000fc80000701670 */
[----:B------:R-:W-:Y:S02]  /*5270*/  FSEL R8, R40, -INF , !P0 ;  /* 0xff80000028087808 */ /* 0x000fe40004000000 */
[----:B------:R-:W-:-:S04]  /*5280*/  ISETP.NE.AND P0, PT, R22, RZ, PT ;  /* 0x000000ff1600720c */ /* 0x000fc80003f05270 */
[----:B------:R-:W-:-:S04]  /*5290*/  ISETP.GT.AND P0, PT, R0, 0x10, !P0 ;  /* 0x000000100000780c */ /* 0x000fc80004704270 */
[----:B------:R-:W-:-:S04]  /*52a0*/  ISETP.LT.OR P0, PT, R2, 0x11, P0 ;  /* 0x000000110200780c */ /* 0x000fc80000701670 */
[----:B------:R-:W-:Y:S02]  /*52b0*/  FSEL R7, R38, -INF , !P0 ;  /* 0xff80000026077808 */ /* 0x000fe40004000000 */
[----:B------:R-:W-:Y:S02]  /*52c0*/  ISETP.NE.AND P0, PT, R23, RZ, PT ;  /* 0x000000ff1700720c */ /* 0x000fe40003f05270 */
[----:B------:R-:W-:Y:S02]  /*52d0*/  LDSM.16.MT88.4 R20, [R239] ;  /* 0x00000000ef14783b */ /* 0x000fe40000004200 */
[----:B------:R-:W-:-:S04]  /*52e0*/  ISETP.GT.AND P0, PT, R0, 0x11, !P0 ;  /* 0x000000110000780c */ /* 0x000fc80004704270 */
[----:B------:R-:W-:-:S04]  /*52f0*/  ISETP.LT.OR P0, PT, R2, 0x12, P0 ;  /* 0x000000120200780c */ /* 0x000fc80000701670 */
[----:B------:R-:W-:Y:S02]  /*5300*/  FSEL R6, R33, -INF , !P0 ;  /* 0xff80000021067808 */ /* 0x000fe40004000000 */
[----:B------:R-:W-:-:S04]  /*5310*/  ISETP.GT.AND P0, PT, R0, 0x18, !P6 ;  /* 0x000000180000780c */ /* 0x000fc80007704270 */
[----:B------:R-:W-:-:S04]  /*5320*/  ISETP.LT.OR P0, PT, R2, 0x19, P0 ;  /* 0x000000190200780c */ /* 0x000fc80000701670 */
[----:B------:R-:W-:Y:S02]  /*5330*/  FSEL R5, R32, -INF , !P0 ;  /* 0xff80000020057808 */ /* 0x000fe40004000000 */
[----:B------:R-:W-:Y:S01]  /*5340*/  ISETP.GT.AND P0, PT, R0, 0x19, !P5 ;  /* 0x000000190000780c */ /* 0x000fe20006f04270 */
[----:B------:R-:W-:Y:S03]  /*5350*/  LDSM.16.MT88.4 R32, [R238] ;  /* 0x00000000ee20783b */ /* 0x000fe60000004200 */
        /* <DEDUP_REMOVED lines=11> */
[----:B------:R-:W-:Y:S01]  /*5410*/  ISETP.GT.AND P0, PT, R0, 0x29, !P1 ;  /* 0x000000290000780c */ /* 0x000fe20004f04270 */
[----:B------:R-:W-:Y:S01]  /*5420*/  LDSM.16.MT88.4 R28, [R238+0x800] ;  /* 0x00080000ee1c783b */ /* 0x000fe20000004200 */
[----:B------:R-:W-:Y:S02]  /*5430*/  FMNMX.FTZ R0, R11, R10, !PT ;  /* 0x0000000a0b007209 */ /* 0x000fe40007810000 */
[----:B------:R-:W-:Y:S02]  /*5440*/  ISETP.LT.OR P0, PT, R2, 0x2a, P0 ;  /* 0x0000002a0200780c */ /* 0x000fe40000701670 */
[----:B------:R-:W-:Y:S02]  /*5450*/  FMNMX.FTZ R0, R19, R0, !PT ;  /* 0x0000000013007209 */ /* 0x000fe40007810000 */
[----:B------:R-:W-:-:S02]  /*5460*/  FSEL R88, R27, -INF , !P0 ;  /* 0xff8000001b587808 */ /* 0x000fc40004000000 */
[----:B------:R-:W-:Y:S01]  /*5470*/  FMNMX.FTZ R0, R18, R0, !PT ;  /* 0x0000000012007209 */ /* 0x000fe20007810000 */
[----:B------:R-:W-:Y:S03]  /*5480*/  LDSM.16.MT88.4 R24, [R240] ;  /* 0x00000000f018783b */ /* 0x000fe60000004200 */
[----:B------:R-:W-:-:S04]  /*5490*/  FMNMX.FTZ R0, R17, R0, !PT ;  /* 0x0000000011007209 */ /* 0x000fc80007810000 */
[----:B------:R-:W-:-:S04]  /*54a0*/  FMNMX.FTZ R0, R16, R0, !PT ;  /* 0x0000000010007209 */ /* 0x000fc80007810000 */
[----:B------:R-:W-:-:S04]  /*54b0*/  FMNMX.FTZ R0, R15, R0, !PT ;  /* 0x000000000f007209 */ /* 0x000fc80007810000 */
[----:B------:R-:W-:-:S04]  /*54c0*/  FMNMX.FTZ R0, R13, R0, !PT ;  /* 0x000000000d007209 */ /* 0x000fc80007810000 */
[----:B------:R-:W-:-:S04]  /*54d0*/  FMNMX.FTZ R0, R95, R0, !PT ;  /* 0x000000005f007209 */ /* 0x000fc80007810000 */
[----:B------:R-:W-:-:S04]  /*54e0*/  FMNMX.FTZ R0, R94, R0, !PT ;  /* 0x000000005e007209 */ /* 0x000fc80007810000 */
[----:B------:R-:W-:-:S04]  /*54f0*/  FMNMX.FTZ R0, R93, R0, !PT ;  /* 0x000000005d007209 */ /* 0x000fc80007810000 */
[----:B------:R-:W-:-:S05]  /*5500*/  FMNMX.FTZ R0, R92, R0, !PT ;  /* 0x000000005c007209 */ /* 0x000fca0007810000 */
[----:B------:R-:W1:Y:S02]  /*5510*/  SHFL.BFLY PT, R2, R0, 0x2, 0x1f ;  /* 0x0c401f0000027f89 */ /* 0x000e6400000e0000 */
[----:B-1----:R-:W-:-:S05]  /*5520*/  FMNMX.FTZ R0, R0, R2, !PT ;  /* 0x0000000200007209 */ /* 0x002fca0007810000 */
[----:B------:R-:W1:Y:S02]  /*5530*/  SHFL.BFLY PT, R2, R0, 0x1, 0x1f ;  /* 0x0c201f0000027f89 */ /* 0x000e6400000e0000 */
[----:B-1----:R-:W-:Y:S02]  /*5540*/  FMNMX.FTZ R133, R0, R2, !PT ;  /* 0x0000000200857209 */ /* 0x002fe40007810000 */
[----:B------:R-:W-:Y:S02]  /*5550*/  FMNMX.FTZ R0, R4, R3, !PT ;  /* 0x0000000304007209 */ /* 0x000fe40007810000 */
[C---:B------:R-:W-:Y:S01]  /*5560*/  FSETP.NEU.FTZ.AND P0, PT, R133.reuse, -INF , PT ;  /* 0xff8000008500780b */ /* 0x040fe20003f1d000 */
[----:B------:R-:W-:Y:S01]  /*5570*/  FMUL.FTZ R2, R133, c[0x0][0x2d0] ;  /* 0x0000b40085027a20 */ /* 0x000fe20000410000 */
[----:B------:R-:W-:-:S04]  /*5580*/  FMNMX.FTZ R0, R9, R0, !PT ;  /* 0x0000000009007209 */ /* 0x000fc80007810000 */
[----:B------:R-:W-:Y:S02]  /*5590*/  FMNMX.FTZ R0, R8, R0, !PT ;  /* 0x0000000008007209 */ /* 0x000fe40007810000 */
[----:B------:R-:W-:Y:S02]  /*55a0*/  FSEL R2, R2, RZ, P0 ;  /* 0x000000ff02027208 */ /* 0x000fe40000000000 */
[----:B------:R-:W-:-:S03]  /*55b0*/  FMNMX.FTZ R0, R7, R0, !PT ;  /* 0x0000000007007209 */ /* 0x000fc60007810000 */
[--C-:B------:R-:W-:Y:S01]  /*55c0*/  FFMA.FTZ R10, R10, c[0x0][0x2d0], -R2.reuse ;  /* 0x0000b4000a0a7a23 */ /* 0x100fe20000010802 */
[----:B------:R-:W-:Y:S01]  /*55d0*/  FMNMX.FTZ R0, R6, R0, !PT ;  /* 0x0000000006007209 */ /* 0x000fe20007810000 */
[----:B------:R-:W-:Y:S02]  /*55e0*/  FFMA.FTZ R11, R11, c[0x0][0x2d0], -R2 ;  /* 0x0000b4000b0b7a23 */ /* 0x000fe40000010802 */
[----:B------:R1:W-:Y:S01]  /*55f0*/  MUFU.EX2 R100, R10 ;  /* 0x0000000a00647308 */ /* 0x0003e20000000800 */
[----:B------:R-:W-:-:S04]  /*5600*/  FMNMX.FTZ R0, R5, R0, !PT ;  /* 0x0000000005007209 */ /* 0x000fc80007810000 */
[----:B------:R-:W-:-:S03]  /*5610*/  FMNMX.FTZ R0, R12, R0, !PT ;  /* 0x000000000c007209 */ /* 0x000fc60007810000 */
[----:B------:R-:W-:Y:S01]  /*5620*/  MUFU.EX2 R101, R11 ;  /* 0x0000000b00657308 */ /* 0x000fe20000000800 */
[----:B------:R-:W-:-:S04]  /*5630*/  FMNMX.FTZ R0, R91, R0, !PT ;  /* 0x000000005b007209 */ /* 0x000fc80007810000 */
[----:B------:R-:W-:Y:S01]  /*5640*/  FMNMX.FTZ R0, R90, R0, !PT ;  /* 0x000000005a007209 */ /* 0x000fe20007810000 */
[----:B-1----:R-:W-:-:S03]  /*5650*/  FFMA.FTZ R10, R19, c[0x0][0x2d0], -R2 ;  /* 0x0000b400130a7a23 */ /* 0x002fc60000010802 */
[----:B------:R-:W-:Y:S01]  /*5660*/  FMNMX.FTZ R0, R89, R0, !PT ;  /* 0x0000000059007209 */ /* 0x000fe20007810000 */
[----:B------:R1:W-:Y:S03]  /*5670*/  MUFU.EX2 R102, R10 ;  /* 0x0000000a00667308 */ /* 0x0003e60000000800 */
[----:B------:R-:W-:-:S05]  /*5680*/  FMNMX.FTZ R0, R88, R0, !PT ;  /* 0x0000000058007209 */ /* 0x000fca0007810000 */
[----:B------:R-:W3:Y:S01]  /*5690*/  SHFL.BFLY PT, R14, R0, 0x2, 0x1f ;  /* 0x0c401f00000e7f89 */ /* 0x000ee200000e0000 */
[----:B-1----:R-:W-:-:S04]  /*56a0*/  FFMA.FTZ R10, R18, c[0x0][0x2d0], -R2 ;  /* 0x0000b400120a7a23 */ /* 0x002fc80000010802 */
[----:B------:R1:W-:Y:S01]  /*56b0*/  MUFU.EX2 R110, R10 ;  /* 0x0000000a006e7308 */ /* 0x0003e20000000800 */
[----:B---3--:R-:W-:Y:S01]  /*56c0*/  FMNMX.FTZ R0, R0, R14, !PT ;  /* 0x0000000e00007209 */ /* 0x008fe20007810000 */
[----:B--2---:R-:W-:Y:S04]  /*56d0*/  LDSM.16.MT88.4 R44, [R36] ;  /* 0x00000000242c783b */ /* 0x004fe80000004200 */
[----:B------:R-:W2:Y:S01]  /*56e0*/  SHFL.BFLY PT, R14, R0, 0x1, 0x1f ;  /* 0x0c201f00000e7f89 */ /* 0x000ea200000e0000 */
[----:B-1----:R-:W-:-:S04]  /*56f0*/  FFMA.FTZ R10, R17, c[0x0][0x2d0], -R2 ;  /* 0x0000b400110a7a23 */ /* 0x002fc80000010802 */
[----:B------:R1:W-:Y:S02]  /*5700*/  MUFU.EX2 R109, R10 ;  /* 0x0000000a006d7308 */ /* 0x0003e40000000800 */
[----:B-1----:R-:W-:Y:S01]  /*5710*/  FFMA.FTZ R10, R16, c[0x0][0x2d0], -R2 ;  /* 0x0000b400100a7a23 */ /* 0x002fe20000010802 */
[----:B--2---:R-:W-:-:S05]  /*5720*/  FMNMX.FTZ R132, R0, R14, !PT ;  /* 0x0000000e00847209 */ /* 0x004fca0007810000 */
[----:B------:R1:W-:Y:S01]  /*5730*/  MUFU.EX2 R116, R10 ;  /* 0x0000000a00747308 */ /* 0x0003e20000000800 */
[C---:B------:R-:W-:Y:S01]  /*5740*/  FSETP.NEU.FTZ.AND P0, PT, R132.reuse, -INF , PT ;  /* 0xff8000008400780b */ /* 0x040fe20003f1d000 */
[----:B------:R-:W-:-:S05]  /*5750*/  FMUL.FTZ R0, R132, c[0x0][0x2d0] ;  /* 0x0000b40084007a20 */ /* 0x000fca0000410000 */
[----:B------:R-:W-:-:S05]  /*5760*/  FSEL R0, R0, RZ, P0 ;  /* 0x000000ff00007208 */ /* 0x000fca0000000000 */
[--C-:B------:R-:W-:Y:S02]  /*5770*/  FFMA.FTZ R3, R3, c[0x0][0x2d0], -R0.reuse ;  /* 0x0000b40003037a23 */ /* 0x100fe40000010800 */
[----:B------:R-:W-:Y:S02]  /*5780*/  FFMA.FTZ R4, R4, c[0x0][0x2d0], -R0 ;  /* 0x0000b40004047a23 */ /* 0x000fe40000010800 */
[----:B------:R2:W-:Y:S01]  /*5790*/  MUFU.EX2 R108, R3 ;  /* 0x00000003006c7308 */ /* 0x0005e20000000800 */
[----:B-1----:R-:W-:-:S07]  /*57a0*/  FFMA.FTZ R10, R15, c[0x0][0x2d0], -R2 ;  /* 0x0000b4000f0a7a23 */ /* 0x002fce0000010802 */
[----:B------:R-:W1:Y:S01]  /*57b0*/  MUFU.EX2 R80, R4 ;  /* 0x0000000400507308 */ /* 0x000e620000000800 */
[----:B--2---:R-:W-:-:S07]  /*57c0*/  FFMA.FTZ R3, R9, c[0x0][0x2d0], -R0 ;  /* 0x0000b40009037a23 */ /* 0x004fce0000010800 */
[----:B------:R2:W-:Y:S01]  /*57d0*/  MUFU.EX2 R119, R10 ;  /* 0x0000000a00777308 */ /* 0x0005e20000000800 */
[----:B-1----:R-:W-:-:S07]  /*57e0*/  F2FP.BF16.PACK_AB R9, R108, R80 ;  /* 0x000000506c09723e */ /* 0x002fce00000010ff */
[----:B------:R1:W-:Y:S01]  /*57f0*/  MUFU.EX2 R111, R3 ;  /* 0x00000003006f7308 */ /* 0x0003e20000000800 */
[----:B------:R-:W-:Y:S01]  /*5800*/  F2FP.BF16.PACK_AB R4, R116, R109 ;  /* 0x0000006d7404723e */ /* 0x000fe200000010ff */
[----:B--2---:R-:W-:-:S06]  /*5810*/  FFMA.FTZ R10, R13, c[0x0][0x2d0], -R2 ;  /* 0x0000b4000d0a7a23 */ /* 0x004fcc0000010802 */
[----:B------:R2:W-:Y:S01]  /*5820*/  MUFU.EX2 R128, R10 ;  /* 0x0000000a00807308 */ /* 0x0005e20000000800 */
[----:B-1----:R-:W-:Y:S01]  /*5830*/  FFMA.FTZ R3, R8, c[0x0][0x2d0], -R0 ;  /* 0x0000b40008037a23 */ /* 0x002fe20000010800 */
[----:B------:R-:W-:-:S06]  /*5840*/  F2FP.BF16.PACK_AB R8, R100, R101 ;  /* 0x000000656408723e */ /* 0x000fcc00000010ff */
[----:B------:R1:W3:Y:S01]  /*5850*/  MUFU.EX2 R117, R3 ;  /* 0x0000000300757308 */ /* 0x0002e20000000800 */
[----:B--2---:R-:W-:Y:S01]  /*5860*/  F2FP.BF16.PACK_AB R10, R110, R102 ;  /* 0x000000666e0a723e */ /* 0x004fe200000010ff */
[----:B-1----:R-:W-:Y:S01]  /*5870*/  FFMA.FTZ R3, R7, c[0x0][0x2d0], -R0 ;  /* 0x0000b40007037a23 */ /* 0x002fe20000010800 */
[----:B---3--:R-:W-:-:S05]  /*5880*/  F2FP.BF16.PACK_AB R11, R117, R111 ;  /* 0x0000006f750b723e */ /* 0x008fca00000010ff */
[----:B------:R1:W-:Y:S02]  /*5890*/  MUFU.EX2 R118, R3 ;  /* 0x0000000300767308 */ /* 0x0003e40000000800 */
[C---:B------:R-:W-:Y:S08]  /*58a0*/  HMMA.16816.F32.BF16 R16, R8.reuse, R32, RZ ;  /* 0x000000200810723c */ /* 0x040ff000000418ff */
[----:B------:R-:W-:Y:S01]  /*58b0*/  HMMA.16816.F32.BF16 R36, R8, R20, RZ ;  /* 0x000000140824723c */ /* 0x000fe200000418ff */
[----:B-1----:R-:W-:Y:S01]  /*58c0*/  FFMA.FTZ R3, R6, c[0x0][0x2d0], -R0 ;  /* 0x0000b40006037a23 */ /* 0x002fe20000010800 */
[----:B------:R-:W-:-:S03]  /*58d0*/  F2FP.BF16.PACK_AB R6, R128, R119 ;  /* 0x000000778006723e */ /* 0x000fc600000010ff */
[----:B------:R1:W2:Y:S03]  /*58e0*/  MUFU.EX2 R81, R3 ;  /* 0x0000000300517308 */ /* 0x0002a60000000800 */
[C---:B------:R-:W-:Y:S08]  /*58f0*/  HMMA.16816.F32.BF16 R52, R8.reuse, R24, RZ ;  /* 0x000000180834723c */ /* 0x040ff000000418ff */
[----:B------:R-:W-:Y:S01]  /*5900*/  HMMA.16816.F32.BF16 R40, R8, R26, RZ ;  /* 0x0000001a0828723c */ /* 0x000fe200000418ff */
[----:B-1----:R-:W-:Y:S01]  /*5910*/  FFMA.FTZ R3, R5, c[0x0][0x2d0], -R0 ;  /* 0x0000b40005037a23 */ /* 0x002fe20000010800 */
[----:B--2---:R-:W-:-:S06]  /*5920*/  F2FP.BF16.PACK_AB R5, R81, R118 ;  /* 0x000000765105723e */ /* 0x004fcc00000010ff */
[----:B------:R-:W-:Y:S01]  /*5930*/  HMMA.16816.F32.BF16 R24, R8, R46, RZ ;  /* 0x0000002e0818723c */ /* 0x000fe200000418ff */
[----:B------:R1:W-:Y:S02]  /*5940*/  MUFU.EX2 R82, R3 ;  /* 0x0000000300527308 */ /* 0x0003e40000000800 */
[----:B-1----:R-:W-:-:S05]  /*5950*/  FFMA.FTZ R3, R12, c[0x0][0x2d0], -R0 ;  /* 0x0000b4000c037a23 */ /* 0x002fca0000010800 */
[C---:B------:R-:W-:Y:S01]  /*5960*/  HMMA.16816.F32.BF16 R12, R8.reuse, R34, RZ ;  /* 0x00000022080c723c */ /* 0x040fe200000418ff */
[----:B------:R-:W1:Y:S07]  /*5970*/  MUFU.EX2 R83, R3 ;  /* 0x0000000300537308 */ /* 0x000e6e0000000800 */
[C---:B------:R-:W-:Y:S08]  /*5980*/  HMMA.16816.F32.BF16 R32, R8.reuse, R22, RZ ;  /* 0x000000160820723c */ /* 0x040ff000000418ff */
[----:B------:R-:W-:Y:S01]  /*5990*/  HMMA.16816.F32.BF16 R20, R8, R48, RZ ;  /* 0x000000300814723c */ /* 0x000fe200000418ff */
[----:B-1----:R-:W-:-:S07]  /*59a0*/  F2FP.BF16.PACK_AB R7, R83, R82 ;  /* 0x000000525307723e */ /* 0x002fce00000010ff */
[----:B------:R-:W-:Y:S08]  /*59b0*/  HMMA.16816.F32.BF16 R144, R4, R30, R12 ;  /* 0x0000001e0490723c */ /* 0x000ff0000004180c */
[----:B------:R-:W-:Y:S08]  /*59c0*/  HMMA.16816.F32.BF16 R12, R8, R76, RZ ;  /* 0x0000004c080c723c */ /* 0x000ff000000418ff */
[----:B------:R-:W-:Y:S08]  /*59d0*/  HMMA.16816.F32.BF16 R156, R4, R28, R16 ;  /* 0x0000001c049c723c */ /* 0x000ff00000041810 */
[----:B------:R-:W-:Y:S01]  /*59e0*/  HMMA.16816.F32.BF16 R28, R8, R44, RZ ;  /* 0x0000002c081c723c */ /* 0x000fe200000418ff */
[----:B------:R-:W1:Y:S07]  /*59f0*/  LDSM.16.MT88.4 R44, [R239+0x1800] ;  /* 0x00180000ef2c783b */ /* 0x000e6e0000004200 */
[C---:B------:R-:W-:Y:S08]  /*5a00*/  HMMA.16816.F32.BF16 R20, R4.reuse, R56, R20 ;  /* 0x000000380414723c */ /* 0x040ff00000041814 */
[----:B------:R-:W-:Y:S08]  /*5a10*/  HMMA.16816.F32.BF16 R12, R4, R84, R12 ;  /* 0x00000054040c723c */ /* 0x000ff0000004180c */
[----:B------:R-:W-:Y:S01]  /*5a20*/  HMMA.16816.F32.BF16 R16, R8, R50, RZ ;  /* 0x000000320810723c */ /* 0x000fe200000418ff */
[----:B------:R-:W-:Y:S07]  /*5a30*/  LDSM.16.MT88.4 R48, [R240+0x3000] ;  /* 0x00300000f030783b */ /* 0x000fee0000004200 */
[----:B------:R-:W-:Y:S01]  /*5a40*/  IMAD.MOV.U32 R127, RZ, RZ, R20 ;  /* 0x000000ffff7f7224 */ /* 0x000fe200078e0014 */
[----:B------:R-:W-:Y:S01]  /*5a50*/  MOV R153, R23 ;  /* 0x0000001700997202 */ /* 0x000fe20000000f00 */
[----:B------:R-:W-:Y:S01]  /*5a60*/  IMAD.MOV.U32 R155, RZ, RZ, R21 ;  /* 0x000000ffff9b7224 */ /* 0x000fe200078e0015 */
[----:B------:R-:W-:Y:S01]  /*5a70*/  HMMA.16816.F32.BF16 R28, R4, R60, R28 ;  /* 0x0000003c041c723c */ /* 0x000fe2000004181c */
[----:B------:R-:W-:-:S02]  /*5a80*/  IMAD.MOV.U32 R154, RZ, RZ, R22 ;  /* 0x000000ffff9a7224 */ /* 0x000fc400078e0016 */
[----:B------:R-:W2:Y:S02]  /*5a90*/  LDSM.16.MT88.4 R20, [R239+0x2000] ;  /* 0x00200000ef14783b */ /* 0x000ea40000004200 */
[----:B------:R-:W-:Y:S01]  /*5aa0*/  IMAD.MOV.U32 R152, RZ, RZ, R12 ;  /* 0x000000ffff987224 */ /* 0x000fe200078e000c */
[----:B------:R-:W-:Y:S01]  /*5ab0*/  MOV R129, R15 ;  /* 0x0000000f00817202 */ /* 0x000fe20000000f00 */
[----:B------:R-:W-:Y:S01]  /*5ac0*/  IMAD.MOV.U32 R131, RZ, RZ, R13 ;  /* 0x000000ffff837224 */ /* 0x000fe200078e000d */
[----:B------:R-:W-:Y:S01]  /*5ad0*/  HMMA.16816.F32.BF16 R24, R4, R62, R24 ;  /* 0x0000003e0418723c */ /* 0x000fe20000041818 */
[----:B------:R-:W-:-:S07]  /*5ae0*/  IMAD.MOV.U32 R130, RZ, RZ, R14 ;  /* 0x000000ffff827224 */ /* 0x000fce00078e000e */
[----:B-1----:R-:W-:Y:S08]  /*5af0*/  HMMA.16816.F32.BF16 R12, R8, R44, RZ ;  /* 0x0000002c080c723c */ /* 0x002ff000000418ff */
[----:B------:R-:W-:Y:S01]  /*5b00*/  HMMA.16816.F32.BF16 R140, R4, R64, R36 ;  /* 0x00000040048c723c */ /* 0x000fe20000041824 */
[----:B------:R-:W1:Y:S01]  /*5b10*/  LDSM.16.MT88.4 R36, [R241+0x2000] ;  /* 0x00200000f124783b */ /* 0x000e620000004200 */
[----:B------:R-:W-:Y:S01]  /*5b20*/  IMAD.MOV.U32 R124, RZ, RZ, R31 ;  /* 0x000000ffff7c7224 */ /* 0x000fe200078e001f */
[----:B------:R-:W-:Y:S01]  /*5b30*/  MOV R120, R28 ;  /* 0x0000001c00787202 */ /* 0x000fe20000000f00 */
[----:B------:R-:W-:-:S02]  /*5b40*/  IMAD.MOV.U32 R123, RZ, RZ, R29 ;  /* 0x000000ffff7b7224 */ /* 0x000fc400078e001d */
[----:B------:R-:W-:Y:S02]  /*5b50*/  IMAD.MOV.U32 R121, RZ, RZ, R30 ;  /* 0x000000ffff797224 */ /* 0x000fe400078e001e */
[----:B------:R-:W-:Y:S01]  /*5b60*/  HMMA.16816.F32.BF16 R96, R4, R66, R32 ;  /* 0x000000420460723c */ /* 0x000fe20000041820 */
[----:B------:R-:W-:Y:S01]  /*5b70*/  IMAD.MOV.U32 R113, RZ, RZ, R25 ;  /* 0x000000ffff717224 */ /* 0x000fe200078e0019 */
[----:B------:R-:W-:Y:S01]  /*5b80*/  MOV R106, R24 ;  /* 0x00000018006a7202 */ /* 0x000fe20000000f00 */
[----:B------:R-:W-:Y:S02]  /*5b90*/  IMAD.MOV.U32 R112, RZ, RZ, R26 ;  /* 0x000000ffff707224 */ /* 0x000fe400078e001a */
[----:B------:R-:W-:-:S03]  /*5ba0*/  IMAD.MOV.U32 R107, RZ, RZ, R27 ;  /* 0x000000ffff6b7224 */ /* 0x000fc600078e001b */
[C---:B------:R-:W-:Y:S01]  /*5bb0*/  HMMA.16816.F32.BF16 R136, R4.reuse, R74, R40 ;  /* 0x0000004a0488723c */ /* 0x040fe20000041828 */
[----:B------:R-:W3:Y:S07]  /*5bc0*/  LDSM.16.MT88.4 R40, [R238+0x3000] ;  /* 0x00300000ee28783b */ /* 0x000eee0000004200 */
[C---:B------:R-:W-:Y:S01]  /*5bd0*/  HMMA.16816.F32.BF16 R16, R4.reuse, R58, R16 ;  /* 0x0000003a0410723c */ /* 0x040fe20000041810 */
[----:B------:R-:W4:Y:S07]  /*5be0*/  LDSM.16.MT88.4 R56, [R239+0x3000] ;  /* 0x00300000ef38783b */ /* 0x000f2e0000004200 */
[----:B--2---:R-:W-:Y:S01]  /*5bf0*/  HMMA.16816.F32.BF16 R60, R4, R20, R12 ;  /* 0x00000014043c723c */ /* 0x004fe2000004180c */
[----:B------:R-:W-:Y:S01]  /*5c00*/  IMAD.MOV.U32 R126, RZ, RZ, R99 ;  /* 0x000000ffff7e7224 */ /* 0x000fe200078e0063 */
[----:B------:R-:W-:Y:S01]  /*5c10*/  MOV R125, R96 ;  /* 0x00000060007d7202 */ /* 0x000fe20000000f00 */
[----:B------:R-:W-:-:S02]  /*5c20*/  IMAD.MOV.U32 R77, RZ, RZ, R97 ;  /* 0x000000ffff4d7224 */ /* 0x000fc400078e0061 */
[----:B------:R-:W-:-:S03]  /*5c30*/  IMAD.MOV.U32 R76, RZ, RZ, R98 ;  /* 0x000000ffff4c7224 */ /* 0x000fc600078e0062 */
[C---:B------:R-:W-:Y:S01]  /*5c40*/  HMMA.16816.F32.BF16 R32, R8.reuse, R46, RZ ;  /* 0x0000002e0820723c */ /* 0x040fe200000418ff */
[----:B------:R-:W2:Y:S07]  /*5c50*/  LDSM.16.MT88.4 R44, [R240+0x3800] ;  /* 0x00380000f02c783b */ /* 0x000eae0000004200 */
[----:B------:R-:W-:Y:S01]  /*5c60*/  HMMA.16816.F32.BF16 R28, R8, R68, RZ ;  /* 0x00000044081c723c */ /* 0x000fe200000418ff */
[----:B------:R-:W-:Y:S01]  /*5c70*/  IMAD.MOV.U32 R105, RZ, RZ, R17 ;  /* 0x000000ffff697224 */ /* 0x000fe200078e0011 */
[----:B------:R-:W-:Y:S01]  /*5c80*/  MOV R99, R16 ;  /* 0x0000001000637202 */ /* 0x000fe20000000f00 */
[----:B------:R-:W-:-:S02]  /*5c90*/  IMAD.MOV.U32 R104, RZ, RZ, R18 ;  /* 0x000000ffff687224 */ /* 0x000fc400078e0012 */
[----:B------:R-:W-:-:S03]  /*5ca0*/  IMAD.MOV.U32 R103, RZ, RZ, R19 ;  /* 0x000000ffff677224 */ /* 0x000fc600078e0013 */
[----:B------:R-:W-:Y:S01]  /*5cb0*/  HMMA.16816.F32.BF16 R24, R8, R70, RZ ;  /* 0x000000460818723c */ /* 0x000fe200000418ff */
[----:B------:R-:W-:Y:S01]  /*5cc0*/  IMAD.MOV.U32 R98, RZ, RZ, R61 ;  /* 0x000000ffff627224 */ /* 0x000fe200078e003d */
[----:B------:R-:W-:Y:S01]  /*5cd0*/  MOV R3, R60 ;  /* 0x0000003c00037202 */ /* 0x000fe20000000f00 */
[----:B------:R-:W-:Y:S02]  /*5ce0*/  IMAD.MOV.U32 R97, RZ, RZ, R62 ;  /* 0x000000ffff617224 */ /* 0x000fe400078e003e */
[----:B------:R-:W-:-:S03]  /*5cf0*/  IMAD.MOV.U32 R96, RZ, RZ, R63 ;  /* 0x000000ffff607224 */ /* 0x000fc600078e003f */
[----:B------:R-:W-:Y:S01]  /*5d00*/  HMMA.16816.F32.BF16 R148, R4, R72, R52 ;  /* 0x000000480494723c */ /* 0x000fe20000041834 */
[----:B------:R-:W5:Y:S07]  /*5d10*/  LDSM.16.MT88.4 R52, [R238+0x3800] ;  /* 0x00380000ee34783b */ /* 0x000f6e0000004200 */
[----:B------:R-:W-:Y:S08]  /*5d20*/  HMMA.16816.F32.BF16 R16, R8, R78, RZ ;  /* 0x0000004e0810723c */ /* 0x000ff000000418ff */
[C---:B------:R-:W-:Y:S01]  /*5d30*/  HMMA.16816.F32.BF16 R60, R4.reuse, R22, R32 ;  /* 0x00000016043c723c */ /* 0x040fe20000041820 */
[----:B------:R-:W2:Y:S07]  /*5d40*/  LDSM.16.MT88.4 R32, [R239+0x3800] ;  /* 0x00380000ef20783b */ /* 0x000eae0000004200 */
[C---:B-1----:R-:W-:Y:S08]  /*5d50*/  HMMA.16816.F32.BF16 R72, R4.reuse, R36, R28 ;  /* 0x000000240448723c */ /* 0x042ff0000004181c */
[----:B------:R-:W-:Y:S01]  /*5d60*/  HMMA.16816.F32.BF16 R68, R4, R38, R24 ;  /* 0x000000260444723c */ /* 0x000fe20000041818 */
[----:B------:R-:W1:Y:S07]  /*5d70*/  LDSM.16.MT88.4 R36, [R241+0x3000] ;  /* 0x00300000f124783b */ /* 0x000e6e0000004200 */
[C---:B------:R-:W-:Y:S07]  /*5d80*/  HMMA.16816.F32.BF16 R20, R8.reuse, R50, RZ ;  /* 0x000000320814723c */ /* 0x040fee00000418ff */
[----:B------:R-:W-:Y:S01]  /*5d90*/  IMAD.MOV.U32 R50, RZ, RZ, R104 ;  /* 0x000000ffff327224 */ /* 0x000fe200078e0068 */
[----:B---3--:R-:W-:Y:S01]  /*5da0*/  HMMA.16816.F32.BF16 R12, R8, R40, RZ ;  /* 0x00000028080c723c */ /* 0x008fe200000418ff */
[----:B------:R-:W-:-:S06]  /*5db0*/  MOV R51, R103 ;  /* 0x0000006700337202 */ /* 0x000fcc0000000f00 */
[----:B------:R-:W-:Y:S01]  /*5dc0*/  IMAD.MOV.U32 R40, RZ, RZ, R106 ;  /* 0x000000ffff287224 */ /* 0x000fe200078e006a */
[----:B------:R-:W-:Y:S01]  /*5dd0*/  HMMA.16816.F32.BF16 R64, R4, R86, R16 ;  /* 0x000000560440723c */ /* 0x000fe20000041810 */
[----:B------:R-:W-:-:S07]  /*5de0*/  IMAD.MOV.U32 R41, RZ, RZ, R113 ;  /* 0x000000ffff297224 */ /* 0x000fce00078e0071 */
[C---:B----4-:R-:W-:Y:S07]  /*5df0*/  HMMA.16816.F32.BF16 R16, R8.reuse, R56, RZ ;  /* 0x000000380810723c */ /* 0x050fee00000418ff */
[----:B------:R-:W-:Y:S01]  /*5e00*/  IMAD.MOV.U32 R57, RZ, RZ, R127 ;  /* 0x000000ffff397224 */ /* 0x000fe200078e007f */
[----:B------:R-:W-:Y:S01]  /*5e10*/  HMMA.16816.F32.BF16 R24, R8, R48, RZ ;  /* 0x000000300818723c */ /* 0x000fe200000418ff */
[----:B------:R-:W-:-:S06]  /*5e20*/  IMAD.MOV.U32 R56, RZ, RZ, R126 ;  /* 0x000000ffff387224 */ /* 0x000fcc00078e007e */
[----:B------:R-:W-:Y:S01]  /*5e30*/  IMAD.MOV.U32 R48, RZ, RZ, R99 ;  /* 0x000000ffff307224 */ /* 0x000fe200078e0063 */
[----:B--2---:R-:W-:Y:S01]  /*5e40*/  HMMA.16816.F32.BF16 R84, R4, R46, R20 ;  /* 0x0000002e0454723c */ /* 0x004fe20000041814 */
[----:B------:R-:W2:Y:S01]  /*5e50*/  LDSM.16.MT88.4 R20, [R241+0x3800] ;  /* 0x00380000f114783b */ /* 0x000ea20000004200 */
[----:B------:R-:W-:-:S05]  /*5e60*/  IMAD.MOV.U32 R49, RZ, RZ, R105 ;  /* 0x000000ffff317224 */ /* 0x000fca00078e0069 */
[----:B------:R-:W-:Y:S01]  /*5e70*/  IMAD.MOV.U32 R46, RZ, RZ, R123 ;  /* 0x000000ffff2e7224 */ /* 0x000fe200078e007b */
[----:B------:R-:W-:Y:S01]  /*5e80*/  HMMA.16816.F32.BF16 R28, R8, R42, RZ ;  /* 0x0000002a081c723c */ /* 0x000fe200000418ff */
[----:B------:R-:W-:-:S06]  /*5e90*/  MOV R47, R121 ;  /* 0x00000079002f7202 */ /* 0x000fcc0000000f00 */
[----:B------:R-:W-:Y:S01]  /*5ea0*/  MOV R43, R107 ;  /* 0x0000006b002b7202 */ /* 0x000fe20000000f00 */
[----:B-----5:R-:W-:Y:S01]  /*5eb0*/  HMMA.16816.F32.BF16 R176, R4, R52, R12 ;  /* 0x0000003404b0723c */ /* 0x020fe2000004180c */
[----:B------:R-:W-:-:S06]  /*5ec0*/  IMAD.MOV.U32 R42, RZ, RZ, R112 ;  /* 0x000000ffff2a7224 */ /* 0x000fcc00078e0070 */
[----:B------:R-:W-:Y:S01]  /*5ed0*/  IMAD.MOV.U32 R53, RZ, RZ, R98 ;  /* 0x000000ffff357224 */ /* 0x000fe200078e0062 */
[----:B------:R-:W-:Y:S01]  /*5ee0*/  HMMA.16816.F32.BF16 R12, R8, R58, RZ ;  /* 0x0000003a080c723c */ /* 0x000fe200000418ff */
[----:B------:R-:W-:Y:S02]  /*5ef0*/  IMAD.MOV.U32 R52, RZ, RZ, R3 ;  /* 0x000000ffff347224 */ /* 0x000fe400078e0003 */
[----:B------:R-:W-:-:S04]  /*5f00*/  FADD.FTZ R3, R101, R100 ;  /* 0x0000006465037221 */ /* 0x000fc80000010000 */
[----:B------:R-:W-:Y:S01]  /*5f10*/  IMAD.MOV.U32 R58, RZ, RZ, R77 ;  /* 0x000000ffff3a7224 */ /* 0x000fe200078e004d */
[----:B------:R-:W-:Y:S01]  /*5f20*/  HMMA.16816.F32.BF16 R168, R4, R32, R16 ;  /* 0x0000002004a8723c */ /* 0x000fe20000041810 */
[----:B------:R-:W-:Y:S01]  /*5f30*/  MOV R59, R76 ;  /* 0x0000004c003b7202 */ /* 0x000fe20000000f00 */
[----:B------:R-:W-:-:S04]  /*5f40*/  FADD.FTZ R3, R102, R3 ;  /* 0x0000000366037221 */ /* 0x000fc80000010000 */
[----:B------:R-:W-:Y:S02]  /*5f50*/  FADD.FTZ R3, R110, R3 ;  /* 0x000000036e037221 */ /* 0x000fe40000010000 */
[----:B------:R-:W-:Y:S01]  /*5f60*/  HMMA.16816.F32.BF16 R172, R4, R44, R24 ;  /* 0x0000002c04ac723c */ /* 0x000fe20000041818 */
[----:B------:R-:W3:Y:S01]  /*5f70*/  LDSM.16.MT88.4 R24, [R238+0x4800] ;  /* 0x00480000ee18783b */ /* 0x000ee20000004200 */
[----:B------:R-:W-:Y:S02]  /*5f80*/  IMAD.MOV.U32 R33, RZ, RZ, R120 ;  /* 0x000000ffff217224 */ /* 0x000fe400078e0078 */
[----:B------:R-:W-:Y:S02]  /*5f90*/  FFMA.FTZ R32, R89, c[0x0][0x2d0], -R0 ;  /* 0x0000b40059207a23 */ /* 0x000fe40000010800 */
[----:B------:R-:W-:Y:S02]  /*5fa0*/  IMAD.MOV.U32 R89, RZ, RZ, R58 ;  /* 0x000000ffff597224 */ /* 0x000fe400078e003a */
[----:B-1----:R-:W-:Y:S01]  /*5fb0*/  HMMA.16816.F32.BF16 R16, R8, R36, RZ ;  /* 0x000000240810723c */ /* 0x002fe200000418ff */
[----:B------:R-:W-:-:S02]  /*5fc0*/  IMAD.MOV.U32 R45, RZ, RZ, R125 ;  /* 0x000000ffff2d7224 */ /* 0x000fc400078e007d */
[----:B------:R-:W-:Y:S02]  /*5fd0*/  IMAD.MOV.U32 R44, RZ, RZ, R124 ;  /* 0x000000ffff2c7224 */ /* 0x000fe400078e007c */
[----:B------:R-:W-:Y:S02]  /*5fe0*/  IMAD.MOV.U32 R58, RZ, RZ, R130 ;  /* 0x000000ffff3a7224 */ /* 0x000fe400078e0082 */
[----:B------:R-:W-:Y:S01]  /*5ff0*/  MOV R37, R114 ;  /* 0x0000007200257202 */ /* 0x000fe20000000f00 */
[----:B------:R-:W-:Y:S01]  /*6000*/  HMMA.16816.F32.BF16 R76, R4, R54, R28 ;  /* 0x00000036044c723c */ /* 0x000fe2000004181c */
[----:B------:R-:W-:-:S06]  /*6010*/  MOV R36, R33 ;  /* 0x0000002100247202 */ /* 0x000fcc0000000f00 */
[----:B------:R-:W-:Y:S01]  /*6020*/  IMAD.MOV.U32 R54, RZ, RZ, R97 ;  /* 0x000000ffff367224 */ /* 0x000fe200078e0061 */
[----:B------:R-:W-:Y:S01]  /*6030*/  MOV R55, R96 ;  /* 0x0000006000377202 */ /* 0x000fe20000000f00 */
[--C-:B------:R-:W-:Y:S01]  /*6040*/  FFMA.FTZ R30, R95, c[0x0][0x2d0], -R2.reuse ;  /* 0x0000b4005f1e7a23 */ /* 0x100fe20000010802 */
[----:B------:R-:W-:Y:S01]  /*6050*/  HMMA.16816.F32.BF16 R96, R4, R34, R12 ;  /* 0x000000220460723c */ /* 0x000fe2000004180c */
[--C-:B------:R-:W-:Y:S02]  /*6060*/  FFMA.FTZ R29, R94, c[0x0][0x2d0], -R2.reuse ;  /* 0x0000b4005e1d7a23 */ /* 0x100fe40000010802 */
[----:B------:R-:W-:Y:S02]  /*6070*/  FFMA.FTZ R28, R93, c[0x0][0x2d0], -R2 ;  /* 0x0000b4005d1c7a23 */ /* 0x000fe40000010802 */
[----:B------:R-:W-:Y:S01]  /*6080*/  FFMA.FTZ R31, R88, c[0x0][0x2d0], -R0 ;  /* 0x0000b400581f7a23 */ /* 0x000fe20000010800 */
[----:B------:R-:W-:Y:S01]  /*6090*/  MOV R88, R45 ;  /* 0x0000002d00587202 */ /* 0x000fe20000000f00 */
[----:B------:R-:W-:Y:S01]  /*60a0*/  IMAD.MOV.U32 R34, RZ, RZ, R115 ;  /* 0x000000ffff227224 */ /* 0x000fe200078e0073 */
[----:B------:R-:W-:Y:S01]  /*60b0*/  HMMA.16816.F32.BF16 R12, R8, R38, RZ ;  /* 0x00000026080c723c */ /* 0x000fe200000418ff */
[----:B------:R-:W-:-:S02]  /*60c0*/  IMAD.MOV.U32 R35, RZ, RZ, R122 ;  /* 0x000000ffff237224 */ /* 0x000fc400078e007a */
[----:B------:R-:W-:Y:S02]  /*60d0*/  IMAD.MOV.U32 R95, RZ, RZ, R34 ;  /* 0x000000ffff5f7224 */ /* 0x000fe400078e0022 */
[----:B------:R-:W-:Y:S02]  /*60e0*/  IMAD.MOV.U32 R94, RZ, RZ, R35 ;  /* 0x000000ffff5e7224 */ /* 0x000fe400078e0023 */
[----:B------:R-:W-:Y:S01]  /*60f0*/  IMAD.MOV.U32 R39, RZ, RZ, R44 ;  /* 0x000000ffff277224 */ /* 0x000fe200078e002c */
[----:B--2---:R-:W-:Y:S01]  /*6100*/  HMMA.16816.F32.BF16 R124, R4, R20, R16 ;  /* 0x00000014047c723c */ /* 0x004fe20000041810 */
[----:B------:R-:W1:Y:S01]  /*6110*/  LDSM.16.MT88.4 R16, [R238+0x5000] ;  /* 0x00500000ee10783b */ /* 0x000e620000004200 */
[----:B------:R-:W-:Y:S01]  /*6120*/  IMAD.MOV.U32 R44, RZ, RZ, R57 ;  /* 0x000000ffff2c7224 */ /* 0x000fe200078e0039 */
[----:B------:R-:W-:Y:S01]  /*6130*/  MOV R57, R131 ;  /* 0x0000008300397202 */ /* 0x000fe20000000f00 */
[----:B------:R-:W-:Y:S02]  /*6140*/  IMAD.MOV.U32 R38, RZ, RZ, R47 ;  /* 0x000000ffff267224 */ /* 0x000fe400078e002f */
[----:B------:R-:W-:-:S02]  /*6150*/  IMAD.MOV.U32 R45, RZ, RZ, R155 ;  /* 0x000000ffff2d7224 */ /* 0x000fc400078e009b */
[----:B------:R-:W-:-:S08]  /*6160*/  IMAD.MOV.U32 R47, RZ, RZ, R153 ;  /* 0x000000ffff2f7224 */ /* 0x000fd000078e0099 */
[----:B------:R-:W-:Y:S01]  /*6170*/  HMMA.16816.F32.BF16 R104, R4, R22, R12 ;  /* 0x000000160468723c */ /* 0x000fe2000004180c */
[----:B------:R-:W2:Y:S07]  /*6180*/  LDSM.16.MT88.4 R20, [R240+0x4800] ;  /* 0x00480000f014783b */ /* 0x000eae0000004200 */
[----:B---3--:R-:W-:Y:S07]  /*6190*/  HMMA.16816.F32.BF16 R12, R8, R24, RZ ;  /* 0x00000018080c723c */ /* 0x008fee00000418ff */
[----:B------:R-:W-:Y:S01]  /*61a0*/  FFMA.FTZ R25, R91, c[0x0][0x2d0], -R0 ;  /* 0x0000b4005b197a23 */ /* 0x000fe20000010800 */
[----:B------:R-:W-:Y:S01]  /*61b0*/  MOV R91, R56 ;  /* 0x00000038005b7202 */ /* 0x000fe20000000f00 */
[----:B------:R-:W-:Y:S11]  /*61c0*/  IMAD.MOV.U32 R56, RZ, RZ, R152 ;  /* 0x000000ffff387224 */ /* 0x000ff600078e0098 */
[----:B------:R-:W-:Y:S04]  /*61d0*/  @!UPT UIADD3 URZ, URZ, URZ, URZ ;  /* 0x0000003f3f3ff290 */ /* 0x000fe8000fffe03f */
[----:B-1----:R-:W-:Y:S07]  /*61e0*/  HMMA.16816.F32.BF16 R100, R4, R16, R12 ;  /* 0x000000100464723c */ /* 0x002fee000004180c */
[----:B------:R-:W-:Y:S01]  /*61f0*/  FADD.FTZ R16, R109, R3 ;  /* 0x000000036d107221 */ /* 0x000fe20000010000 */
[----:B------:R-:W-:Y:S01]  /*6200*/  HMMA.16816.F32.BF16 R12, R8, R26, RZ ;  /* 0x0000001a080c723c */ /* 0x000fe200000418ff */
[----:B------:R-:W-:Y:S02]  /*6210*/  FADD.FTZ R3, R80, R108 ;  /* 0x0000006c50037221 */ /* 0x000fe40000010000 */
[----:B------:R-:W-:-:S02]  /*6220*/  FADD.FTZ R24, R116, R16 ;  /* 0x0000001074187221 */ /* 0x000fc40000010000 */
[----:B------:R-:W-:Y:S02]  /*6230*/  FADD.FTZ R3, R111, R3 ;  /* 0x000000036f037221 */ /* 0x000fe40000010000 */
[----:B------:R-:W-:Y:S02]  /*6240*/  FFMA.FTZ R27, R92, c[0x0][0x2d0], -R2 ;  /* 0x0000b4005c1b7a23 */ /* 0x000fe40000010802 */
[----:B------:R-:W-:Y:S02]  /*6250*/  FADD.FTZ R3, R117, R3 ;  /* 0x0000000375037221 */ /* 0x000fe40000010000 */
[----:B------:R-:W-:Y:S02]  /*6260*/  FFMA.FTZ R26, R90, c[0x0][0x2d0], -R0 ;  /* 0x0000b4005a1a7a23 */ /* 0x000fe40000010800 */
[----:B------:R-:W-:Y:S02]  /*6270*/  FADD.FTZ R2, R118, R3 ;  /* 0x0000000376027221 */ /* 0x000fe40000010000 */
[----:B------:R1:W-:Y:S01]  /*6280*/  MUFU.EX2 R0, R26 ;  /* 0x0000001a00007308 */ /* 0x0003e20000000800 */
[----:B------:R-:W-:-:S02]  /*6290*/  IMAD.MOV.U32 R90, RZ, RZ, R59 ;  /* 0x000000ffff5a7224 */ /* 0x000fc400078e003b */
[----:B------:R-:W-:Y:S02]  /*62a0*/  FADD.FTZ R2, R81, R2 ;  /* 0x0000000251027221 */ /* 0x000fe40000010000 */
[----:B------:R-:W-:Y:S02]  /*62b0*/  IMAD.MOV.U32 R59, RZ, RZ, R129 ;  /* 0x000000ffff3b7224 */ /* 0x000fe400078e0081 */
[----:B------:R-:W-:Y:S02]  /*62c0*/  IMAD.MOV.U32 R80, RZ, RZ, R37 ;  /* 0x000000ffff507224 */ /* 0x000fe400078e0025 */
[----:B------:R-:W-:Y:S01]  /*62d0*/  HMMA.16816.F32.BF16 R112, R4, R18, R12 ;  /* 0x000000120470723c */ /* 0x000fe2000004180c */
[----:B------:R-:W3:Y:S01]  /*62e0*/  LDSM.16.MT88.4 R16, [R240+0x5000] ;  /* 0x00500000f010783b */ /* 0x000ee20000004200 */
[----:B------:R-:W-:Y:S01]  /*62f0*/  IMAD.MOV.U32 R37, RZ, RZ, R46 ;  /* 0x000000ffff257224 */ /* 0x000fe200078e002e */
[----:B------:R-:W-:Y:S02]  /*6300*/  MOV R46, R154 ;  /* 0x0000009a002e7202 */ /* 0x000fe40000000f00 */
[----:B------:R-:W-:Y:S01]  /*6310*/  LDSM.16.MT88.4 R152, [R238+0x1000] ;  /* 0x00100000ee98783b */ /* 0x000fe20000004200 */
[----:B-1----:R-:W-:-:S02]  /*6320*/  IMAD.MOV.U32 R26, RZ, RZ, R80 ;  /* 0x000000ffff1a7224 */ /* 0x002fc400078e0050 */
[----:B--2---:R-:W-:Y:S11]  /*6330*/  HMMA.16816.F32.BF16 R12, R8, R20, RZ ;  /* 0x00000014080c723c */ /* 0x004ff600000418ff */
[----:B------:R-:W-:Y:S11]  /*6340*/  @!UPT UIADD3 URZ, URZ, URZ, URZ ;  /* 0x0000003f3f3ff290 */ /* 0x000ff6000fffe03f */
[----:B------:R-:W-:Y:S02]  /*6350*/  @!UPT UIADD3 URZ, URZ, URZ, URZ ;  /* 0x0000003f3f3ff290 */ /* 0x000fe4000fffe03f */
[----:B---3--:R-:W-:Y:S08]  /*6360*/  HMMA.16816.F32.BF16 R108, R4, R16, R12 ;  /* 0x00000010046c723c */ /* 0x008ff0000004180c */
[----:B------:R-:W-:Y:S01]  /*6370*/  HMMA.16816.F32.BF16 R12, R8, R22, RZ ;  /* 0x00000016080c723c */ /* 0x000fe200000418ff */
[----:B------:R-:W-:Y:S11]  /*6380*/  LDSM.16.MT88.4 R20, [R239+0x5000] ;  /* 0x00500000ef14783b */ /* 0x000ff60000004200 */
[----:B------:R-:W-:Y:S11]  /*6390*/  @!UPT UIADD3 URZ, URZ, URZ, URZ ;  /* 0x0000003f3f3ff290 */ /* 0x000ff6000fffe03f */
[----:B------:R-:W-:Y:S01]  /*63a0*/  @!UPT UIADD3 URZ, URZ, URZ, URZ ;  /* 0x0000003f3f3ff290 */ /* 0x000fe2000fffe03f */
[----:B------:R-:W-:Y:S01]  /*63b0*/  HMMA.16816.F32.BF16 R120, R4, R18, R12 ;  /* 0x000000120478723c */ /* 0x000fe2000004180c */
[----:B------:R-:W1:Y:S06]  /*63c0*/  LDSM.16.MT88.4 R16, [R239+0x4800] ;  /* 0x00480000ef10783b */ /* 0x000e6c0000004200 */
[----:B------:R-:W-:Y:S02]  /*63d0*/  FADD.FTZ R12, R119, R24 ;  /* 0x00000018770c7221 */ /* 0x000fe40000010000 */
[----:B------:R-:W-:Y:S02]  /*63e0*/  FADD.FTZ R24, R82, R2 ;  /* 0x0000000252187221 */ /* 0x000fe40000010000 */
[----:B------:R-:W-:Y:S01]  /*63f0*/  FADD.FTZ R3, R128, R12 ;  /* 0x0000000c80037221 */ /* 0x000fe20000010000 */
[----:B------:R-:W2:Y:S02]  /*6400*/  MUFU.EX2 R2, R25 ;  /* 0x0000001900027308 */ /* 0x000ea40000000800 */
[----:B--2---:R-:W-:-:S02]  /*6410*/  F2FP.BF16.PACK_AB R129, R0, R2 ;  /* 0x000000020081723e */ /* 0x004fc400000010ff */
[----:B------:R-:W-:Y:S01]  /*6420*/  MOV R25, R94 ;  /* 0x0000005e00197202 */ /* 0x000fe20000000f00 */
[----:B-1----:R-:W-:Y:S03]  /*6430*/  HMMA.16816.F32.BF16 R12, R8, R16, RZ ;  /* 0x00000010080c723c */ /* 0x002fe600000418ff */
[----:B------:R-:W1:Y:S08]  /*6440*/  MUFU.EX2 R17, R30 ;  /* 0x0000001e00117308 */ /* 0x000e700000000800 */
[----:B------:R-:W2:Y:S01]  /*6450*/  MUFU.EX2 R16, R29 ;  /* 0x0000001d00107308 */ /* 0x000ea20000000800 */
[----:B-1----:R-:W-:Y:S11]  /*6460*/  FADD.FTZ R3, R17, R3 ;  /* 0x0000000311037221 */ /* 0x002ff60000010000 */
[----:B------:R-:W-:Y:S01]  /*6470*/  @!UPT UIADD3 URZ, URZ, URZ, URZ ;  /* 0x0000003f3f3ff290 */ /* 0x000fe2000fffe03f */
[----:B------:R-:W-:Y:S01]  /*6480*/  HMMA.16816.F32.BF16 R116, R4, R20, R12 ;  /* 0x000000140474723c */ /* 0x000fe2000004180c */
[C---:B--2---:R-:W-:Y:S01]  /*6490*/  FADD.FTZ R3, R16.reuse, R3 ;  /* 0x0000000310037221 */ /* 0x044fe20000010000 */
[----:B------:R-:W-:-:S06]  /*64a0*/  F2FP.BF16.PACK_AB R128, R16, R17 ;  /* 0x000000111080723e */ /* 0x000fcc00000010ff */
[----:B------:R-:W-:Y:S01]  /*64b0*/  HMMA.16816.F32.BF16 R12, R8, R18, RZ ;  /* 0x00000012080c723c */ /* 0x000fe200000418ff */
[----:B------:R-:W1:Y:S08]  /*64c0*/  MUFU.EX2 R19, R28 ;  /* 0x0000001c00137308 */ /* 0x000e700000000800 */
[----:B------:R-:W2:Y:S01]  /*64d0*/  MUFU.EX2 R18, R27 ;  /* 0x0000001b00127308 */ /* 0x000ea20000000800 */
[----:B-1----:R-:W-:Y:S11]  /*64e0*/  FADD.FTZ R3, R19, R3 ;  /* 0x0000000313037221 */ /* 0x002ff60000010000 */
[----:B------:R-:W-:Y:S03]  /*64f0*/  @!UPT UIADD3 URZ, URZ, URZ, URZ ;  /* 0x0000003f3f3ff290 */ /* 0x000fe6000fffe03f */
[----:B------:R-:W-:Y:S01]  /*6500*/  HMMA.16816.F32.BF16 R20, R4, R22, R12 ;  /* 0x000000160414723c */ /* 0x000fe2000004180c */
[C---:B--2---:R-:W-:Y:S01]  /*6510*/  FADD.FTZ R3, R18.reuse, R3 ;  /* 0x0000000312037221 */ /* 0x044fe20000010000 */
[----:B------:R-:W-:Y:S02]  /*6520*/  F2FP.BF16.PACK_AB R130, R18, R19 ;  /* 0x000000131282723e */ /* 0x000fe400000010ff */
[----:B------:R-:W-:Y:S02]  /*6530*/  MOV R27, c[0x0][0x2c4] ;  /* 0x0000b100001b7a02 */ /* 0x000fe40000000f00 */
[----:B------:R1:W-:Y:S01]  /*6540*/  STL [R1+0x24], R3 ;  /* 0x0000240301007387 */ /* 0x0003e20000100800 */
[----:B------:R-:W-:Y:S01]  /*6550*/  FADD.FTZ R12, R83, R24 ;  /* 0x00000018530c7221 */ /* 0x000fe20000010000 */
[----:B------:R-:W-:Y:S01]  /*6560*/  ISETP.NE.AND P1, PT, R27, 0x1, PT ;  /* 0x000000011b00780c */ /* 0x000fe20003f25270 */
[----:B------:R-:W-:Y:S01]  /*6570*/  IMAD.MOV.U32 R24, RZ, RZ, R95 ;  /* 0x000000ffff187224 */ /* 0x000fe200078e005f */
[----:B------:R-:W-:Y:S01]  /*6580*/  LDSM.16.MT88.4 R80, [R240+0x4000] ;  /* 0x00400000f050783b */ /* 0x000fe20000004200 */
[----:B------:R-:W-:-:S02]  /*6590*/  FADD.FTZ R12, R2, R12 ;  /* 0x0000000c020c7221 */ /* 0x000fc40000010000 */
[----:B------:R2:W3:Y:S01]  /*65a0*/  MUFU.EX2 R2, R32 ;  /* 0x0000002000027308 */ /* 0x0004e20000000800 */
[----:B------:R-:W-:Y:S01]  /*65b0*/  IMAD.MOV.U32 R27, RZ, RZ, c[0x0][0x32c] ;  /* 0x0000cb00ff1b7624 */ /* 0x000fe200078e00ff */
[----:B--2---:R-:W2:Y:S01]  /*65c0*/  LDSM.16.MT88.4 R32, [R241+0x1000] ;  /* 0x00100000f120783b */ /* 0x004ea20000004200 */
[----:B-1----:R-:W-:-:S05]  /*65d0*/  FADD.FTZ R3, R0, R12 ;  /* 0x0000000c00037221 */ /* 0x002fca0000010000 */
[----:B------:R-:W1:Y:S01]  /*65e0*/  MUFU.EX2 R0, R31 ;  /* 0x0000001f00007308 */ /* 0x000e620000000800 */
[----:B------:R-:W4:Y:S01]  /*65f0*/  LDSM.16.MT88.4 R12, [R241+0x4800] ;  /* 0x00480000f10c783b */ /* 0x000f220000004200 */
[----:B---3--:R-:W-:Y:S01]  /*6600*/  FADD.FTZ R3, R2, R3 ;  /* 0x0000000302037221 */ /* 0x008fe20000010000 */
[----:B-1----:R-:W-:-:S03]  /*6610*/  F2FP.BF16.PACK_AB R131, R0, R2 ;  /* 0x000000020083723e */ /* 0x002fc600000010ff */
[----:B------:R-:W-:Y:S02]  /*6620*/  FADD.FTZ R3, R0, R3 ;  /* 0x0000000300037221 */ /* 0x000fe40000010000 */
[----:B------:R-:W-:-:S03]  /*6630*/  @P1 IMAD.HI.U32 R2, R24, c[0x0][0x2c8], RZ ;  /* 0x0000b20018021a27 */ /* 0x000fc600078e00ff */
[----:B------:R1:W-:Y:S01]  /*6640*/  STL [R1+0x28], R3 ;  /* 0x0000280301007387 */ /* 0x0003e20000100800 */
[C---:B------:R-:W-:Y:S01]  /*6650*/  HMMA.16816.F32.BF16 R156, R128.reuse, R152, R156 ;  /* 0x00000098809c723c */ /* 0x040fe2000004189c */
[----:B------:R-:W-:Y:S01]  /*6660*/  IMAD.MOV.U32 R0, RZ, RZ, R24 ;  /* 0x000000ffff007224 */ /* 0x000fe200078e0018 */
[----:B------:R-:W-:Y:S02]  /*6670*/  @P1 SHF.R.U32.HI R0, RZ, c[0x0][0x2cc], R2 ;  /* 0x0000b300ff001a19 */ /* 0x000fe40000011602 */
[----:B------:R-:W-:Y:S02]  /*6680*/  ISETP.GE.AND P1, PT, R27, 0x1, PT ;  /* 0x000000011b00780c */ /* 0x000fe40003f26270 */
[----:B------:R-:W-:Y:S02]  /*6690*/  IADD3 R2, R25, -R26, RZ ;  /* 0x8000001a19027210 */ /* 0x000fe40007ffe0ff */
[----:B------:R-:W-:Y:S01]  /*66a0*/  HMMA.16816.F32.BF16 R152, R128, R154, R144 ;  /* 0x0000009a8098723c */ /* 0x000fe20000041890 */
[----:B------:R-:W3:Y:S02]  /*66b0*/  LDSM.16.MT88.4 R144, [R240+0x1000] ;  /* 0x00100000f090783b */ /* 0x000ee40000004200 */
[----:B------:R-:W-:-:S05]  /*66c0*/  IMAD.IADD R0, R2, 0x1, R0 ;  /* 0x0000000102007824 */ /* 0x000fca00078e0200 */
[C---:B--2---:R-:W-:Y:S08]  /*66d0*/  HMMA.16816.F32.BF16 R28, R128.reuse, R32, R36 ;  /* 0x00000020801c723c */ /* 0x044ff00000041824 */
[----:B------:R-:W-:Y:S01]  /*66e0*/  HMMA.16816.F32.BF16 R32, R128, R34, R40 ;  /* 0x000000228020723c */ /* 0x000fe20000041828 */
[----:B------:R-:W2:Y:S01]  /*66f0*/  LDSM.16.MT88.4 R40, [R238+0x2800] ;  /* 0x00280000ee28783b */ /* 0x000ea20000004200 */
[----:B-1----:R-:W-:-:S06]  /*6700*/  IADD3 R3, R0, c[0x0][0x328], RZ ;  /* 0x0000ca0000037a10 */ /* 0x002fcc0007ffe0ff */
[C---:B----4-:R-:W-:Y:S08]  /*6710*/  HMMA.16816.F32.BF16 R16, R8.reuse, R12, RZ ;  /* 0x0000000c0810723c */ /* 0x050ff000000418ff */
[----:B------:R-:W-:Y:S01]  /*6720*/  HMMA.16816.F32.BF16 R8, R8, R14, RZ ;  /* 0x0000000e0808723c */ /* 0x000fe200000418ff */
[----:B------:R-:W1:Y:S07]  /*6730*/  LDSM.16.MT88.4 R12, [R241+0x5000] ;  /* 0x00500000f10c783b */ /* 0x000e6e0000004200 */
[C---:B---3--:R-:W-:Y:S08]  /*6740*/  HMMA.16816.F32.BF16 R148, R128.reuse, R144, R148 ;  /* 0x000000908094723c */ /* 0x048ff00000041894 */
[C---:B------:R-:W-:Y:S01]  /*6750*/  HMMA.16816.F32.BF16 R144, R128.reuse, R146, R136 ;  /* 0x000000928090723c */ /* 0x040fe20000041888 */
[----:B------:R-:W3:Y:S07]  /*6760*/  LDSM.16.MT88.4 R136, [R239+0x1000] ;  /* 0x00100000ef88783b */ /* 0x000eee0000004200 */
[C---:B--2---:R-:W-:Y:S08]  /*6770*/  HMMA.16816.F32.BF16 R36, R128.reuse, R40, R44 ;  /* 0x000000288024723c */ /* 0x044ff0000004182c */
[----:B------:R-:W-:Y:S01]  /*6780*/  HMMA.16816.F32.BF16 R40, R128, R42, R48 ;  /* 0x0000002a8028723c */ /* 0x000fe20000041830 */
[----:B------:R-:W2:Y:S07]  /*6790*/  LDSM.16.MT88.4 R48, [R240+0x2800] ;  /* 0x00280000f030783b */ /* 0x000eae0000004200 */
[C---:B-1----:R-:W-:Y:S08]  /*67a0*/  HMMA.16816.F32.BF16 R16, R4.reuse, R12, R16 ;  /* 0x0000000c0410723c */ /* 0x042ff00000041810 */
[----:B------:R-:W-:Y:S01]  /*67b0*/  HMMA.16816.F32.BF16 R8, R4, R14, R8 ;  /* 0x0000000e0408723c */ /* 0x000fe20000041808 */
[----:B------:R-:W-:Y:S07]  /*67c0*/  LDSM.16.MT88.4 R4, [R241+0x5800] ;  /* 0x00580000f104783b */ /* 0x000fee0000004200 */
[C---:B---3--:R-:W-:Y:S08]  /*67d0*/  HMMA.16816.F32.BF16 R140, R128.reuse, R136, R140 ;  /* 0x00000088808c723c */ /* 0x048ff0000004188c */
[C---:B------:R-:W-:Y:S01]  /*67e0*/  HMMA.16816.F32.BF16 R136, R128.reuse, R138, R88 ;  /* 0x0000008a8088723c */ /* 0x040fe20000041858 */
[----:B------:R-:W-:Y:S07]  /*67f0*/  LDSM.16.MT88.4 R88, [R239+0x4000] ;  /* 0x00400000ef58783b */ /* 0x000fee0000004200 */
[C---:B--2---:R-:W-:Y:S01]  /*6800*/  HMMA.16816.F32.BF16 R44, R128.reuse, R48, R56 ;  /* 0x00000030802c723c */ /* 0x044fe20000041838 */
        /* <DEDUP_REMOVED lines=8> */
[C---:B-1----:R-:W-:Y:S08]  /*6890*/  HMMA.16816.F32.BF16 R68, R128.reuse, R72, R176 ;  /* 0x000000488044723c */ /* 0x042ff000000418b0 */
[C---:B------:R-:W-:Y:S08]  /*68a0*/  HMMA.16816.F32.BF16 R72, R128.reuse, R74, R76 ;  /* 0x0000004a8048723c */ /* 0x040ff0000004184c */
[C---:B------:R-:W-:Y:S08]  /*68b0*/  HMMA.16816.F32.BF16 R76, R128.reuse, R80, R172 ;  /* 0x00000050804c723c */ /* 0x040ff000000418ac */
[C---:B------:R-:W-:Y:S08]  /*68c0*/  HMMA.16816.F32.BF16 R80, R128.reuse, R82, R84 ;  /* 0x000000528050723c */ /* 0x040ff00000041854 */
[C---:B------:R-:W-:Y:S08]  /*68d0*/  HMMA.16816.F32.BF16 R84, R128.reuse, R88, R168 ;  /* 0x000000588054723c */ /* 0x040ff000000418a8 */
[C---:B------:R-:W-:Y:S01]  /*68e0*/  HMMA.16816.F32.BF16 R88, R128.reuse, R90, R96 ;  /* 0x0000005a8058723c */ /* 0x040fe20000041860 */
[----:B------:R-:W1:Y:S07]  /*68f0*/  LDSM.16.MT88.4 R96, [R241+0x4000] ;  /* 0x00400000f160783b */ /* 0x000e6e0000004200 */
[C---:B-1----:R-:W-:Y:S08]  /*6900*/  HMMA.16816.F32.BF16 R92, R128.reuse, R96, R124 ;  /* 0x00000060805c723c */ /* 0x042ff0000004187c */
[C---:B------:R-:W-:Y:S01]  /*6910*/  HMMA.16816.F32.BF16 R96, R128.reuse, R98, R104 ;  /* 0x000000628060723c */ /* 0x040fe20000041868 */
[----:B------:R-:W1:Y:S07]  /*6920*/  LDSM.16.MT88.4 R104, [R238+0x5800] ;  /* 0x00580000ee68783b */ /* 0x000e6e0000004200 */
[----:B------:R-:W-:Y:S07]  /*6930*/  HMMA.16816.F32.BF16 R124, R128, R4, R16 ;  /* 0x00000004807c723c */ /* 0x000fee0000041810 */
[----:B------:R-:W-:-:S05]  /*6940*/  IADD3 R4, R134, -0x2, RZ ;  /* 0xfffffffe86047810 */ /* 0x000fca0007ffe0ff */
[----:B------:R-:W-:Y:S01]  /*6950*/  STL [R1+0x20], R4 ;  /* 0x0000200401007387 */ /* 0x000fe20000100800 */
        /* <DEDUP_REMOVED lines=8> */
[----:B------:R-:W-:Y:S01]  /*69e0*/  HMMA.16816.F32.BF16 R128, R128, R6, R8 ;  /* 0x000000068080723c */ /* 0x000fe20000041808 */
[----:B------:R-:W-:Y:S07]  /*69f0*/  @!P1 BRA `(.L_x_419) ;  /* 0x0000010000009947 */ /* 0x000fee0003800000 */
        /* <DEDUP_REMOVED lines=10> */
.L_x_421:
[----:B------:R-:W-:-:S13]  /*6aa0*/  ISETP.NE.AND P0, PT, R27, 0x1, PT ;  /* 0x000000011b00780c */ /* 0x000fda0003f05270 */
[----:B------:R-:W-:-:S05]  /*6ab0*/  @P0 IMAD.HI.U32 R0, R2, c[0x0][0x330], RZ ;  /* 0x0000cc0002000a27 */ /* 0x000fca00078e00ff */
[----:B------:R-:W-:Y:S02]  /*6ac0*/  @P0 SHF.R.U32.HI R2, RZ, c[0x0][0x334], R0 ;  /* 0x0000cd00ff020a19 */ /* 0x000fe40000011600 */
.L_x_422:
[----:B------:R-:W-:Y:S05]  /*6ad0*/  BSYNC B0 ;  /* 0x0000000000007941 */ /* 0x000fea0003800000 */
.L_x_420:
[----:B------:R-:W-:-:S05]  /*6ae0*/  IMAD R2, R2, R27, c[0x0][0x32c] ;  /* 0x0000cb0002027624 */ /* 0x000fca00078e021b */
[----:B------:R-:W-:-:S04]  /*6af0*/  IMNMX R3, R3, R2, PT ;  /* 0x0000000203037217 */ /* 0x000fc80003800200 */
.L_x_419:
[----:B------:R-:W2:Y:S01]  /*6b00*/  LDL R2, [R1+0x30] ;  /* 0x0000300001027983 */ /* 0x000ea20000100800 */
[----:B------:R-:W-:-:S05]  /*6b10*/  IMAD.HI R3, R3, 0x2aaaaaab, RZ ;  /* 0x2aaaaaab03037827 */ /* 0x000fca00078e02ff */
[----:B------:R-:W-:-:S04]  /*6b20*/  SHF.R.U32.HI R0, RZ, 0x1f, R3 ;  /* 0x0000001fff007819 */ /* 0x000fc80000011603 */
[----:B------:R-:W-:-:S04]  /*6b30*/  LEA.HI.SX32 R3, R3, R0, 0x1d ;  /* 0x0000000003037211 */ /* 0x000fc800078feaff */
[----:B--2---:R-:W-:-:S04]  /*6b40*/  IMNMX R2, R2, R3, !PT ;  /* 0x0000000302027217 */ /* 0x004fc80007800200 */
[----:B------:R-:W-:Y:S01]  /*6b50*/  ISETP.GE.AND P0, PT, R4, R2, PT ;  /* 0x000000020400720c */ /* 0x000fe20003f06270 */
[----:B------:R1:W-:-:S12]  /*6b60*/  STL [R1+0x60], R2 ;  /* 0x0000600201007387 */ /* 0x0003d80000100800 */
[----:B------:R-:W-:Y:S05]  /*6b70*/  @!P0 BRA `(.L_x_423) ;  /* 0x00003a2000008947 */ /* 0x000fea0003800000 */
[----:B------:R-:W-:Y:S02]  /*6b80*/  MOV R0, R4 ;  /* 0x0000000400007202 */ /* 0x000fe40000000f00 */
[----:B------:R-:W-:Y:S02]  /*6b90*/  MOV R134, R132 ;  /* 0x0000008400867202 */ /* 0x000fe40000000f00 */
[----:B-1----:R-:W-:Y:S01]  /*6ba0*/  MOV R2, R133 ;  /* 0x0000008500027202 */ /* 0x002fe20000000f00 */
[----:B------:R1:W-:Y:S04]  /*6bb0*/  STL [R1+0x1c], R0 ;  /* 0x00001c0001007387 */ /* 0x0003e80000100800 */
.L_x_436:
[----:B-1----:R-:W2:Y:S01]  /*6bc0*/  LDL R0, [R1] ;  /* 0x0000000001007983 */ /* 0x002ea20000100800 */
[----:B------:R-:W-:Y:S04]  /*6bd0*/  DEPBAR.LE SB0, 0x0 ;  /* 0x000080000000791a */ /* 0x000fe80000000000 */
[----:B------:R-:W3:Y:S01]  /*6be0*/  LDL R13, [R1+0x30] ;  /* 0x00003000010d7983 */ /* 0x000ee20000100800 */
[----:B------:R-:W-:Y:S01]  /*6bf0*/  WARPSYNC 0xffffffff ;  /* 0xffffffff00007948 */ /* 0x000fe20003800000 */
[----:B------:R-:W-:Y:S02]  /*6c00*/  BSSY B0, `(.L_x_424) ;  /* 0x0000034000007945 */ /* 0x000fe40003800000 */
[----:B------:R-:W3:Y:S04]  /*6c10*/  LDL R132, [R1+0x1c] ;  /* 0x00001c0001847983 */ /* 0x000ee80000100800 */
[----:B------:R-:W4:Y:S04]  /*6c20*/  LDL R133, [R1+0x14] ;  /* 0x0000140001857983 */ /* 0x000f280000100800 */
[----:B------:R-:W-:Y:S06]  /*6c30*/  BAR.SYNC.DEFER_BLOCKING 0x0 ;  /* 0x0000000000007b1d */ /* 0x000fec0000010000 */
[----:B------:R1:W1:Y:S04]  /*6c40*/  LDSM.16.M88.4 R8, [R135] ;  /* 0x000000008708783b */ /* 0x0002680000000200 */
[----:B------:R1:W1:Y:S04]  /*6c50*/  LDSM.16.M88.4 R16, [R135+0x800] ;  /* 0x000800008710783b */ /* 0x0002680000000200 */
[----:B------:R1:W1:Y:S04]  /*6c60*/  LDSM.16.M88.4 R24, [R135+0x1000] ;  /* 0x001000008718783b */ /* 0x0002680000000200 */
[----:B------:R1:W1:Y:S04]  /*6c70*/  LDSM.16.M88.4 R168, [R242] ;  /* 0x00000000f2a8783b */ /* 0x0002680000000200 */
[----:B------:R1:W1:Y:S01]  /*6c80*/  LDSM.16.M88.4 R172, [R252] ;  /* 0x00000000fcac783b */ /* 0x0002620000000200 */
[----:B---3--:R-:W-:Y:S03]  /*6c90*/  ISETP.GT.AND P0, PT, R13, R132, PT ;  /* 0x000000840d00720c */ /* 0x008fe60003f04270 */
[----:B--2---:R2:W3:Y:S01]  /*6ca0*/  LDSM.16.M88.4 R176, [R0] ;  /* 0x0000000000b0783b */ /* 0x0044e20000000200 */
[C---:B----4-:R-:W-:Y:S02]  /*6cb0*/  LOP3.LUT P6, RZ, R133.reuse, 0x100, RZ, 0xc0, !PT ;  /* 0x0000010085ff7812 */ /* 0x050fe400078cc0ff */
[C---:B------:R-:W-:Y:S02]  /*6cc0*/  LOP3.LUT P5, RZ, R133.reuse, 0x80, RZ, 0xc0, !PT ;  /* 0x0000008085ff7812 */ /* 0x040fe400078ac0ff */
[----:B------:R-:W-:Y:S05]  /*6cd0*/  LOP3.LUT P4, RZ, R133, 0x40, RZ, 0xc0, !PT ;  /* 0x0000004085ff7812 */ /* 0x000fea000788c0ff */
[----:B------:R-:W-:-:S05]  /*6ce0*/  @P0 BRA `(.L_x_425) ;  /* 0x0000025000000947 */ /* 0x000fca0003800000 */
[----:B-1----:R-:W4:Y:S01]  /*6cf0*/  LDL.64 R22, [R1+0x58] ;  /* 0x0000580001167983 */ /* 0x002f220000100a00 */
[----:B------:R-:W-:Y:S01]  /*6d00*/  LOP3.LUT P3, RZ, R133, 0x200, RZ, 0xc0, !PT ;  /* 0x0000020085ff7812 */ /* 0x000fe2000786c0ff */
[----:B------:R-:W-:Y:S01]  /*6d10*/  IMAD.WIDE.U32 R4, R132, c[0x0][0x208], RZ ;  /* 0x0000820084047a25 */ /* 0x000fe200078e00ff */
[----:B--2---:R-:W-:Y:S01]  /*6d20*/  SHF.R.S32.HI R0, RZ, 0x1f, R132 ;  /* 0x0000001fff007819 */ /* 0x004fe20000011484 */
[----:B------:R-:W2:Y:S04]  /*6d30*/  LDL.64 R20, [R1+0x48] ;  /* 0x0000480001147983 */ /* 0x000ea80000100a00 */
[----:B------:R-:W5:Y:S01]  /*6d40*/  LDL R14, [R1+0x18] ;  /* 0x00001800010e7983 */ /* 0x000f620000100800 */
[----:B------:R-:W-:Y:S03]  /*6d50*/  IMAD R0, R0, c[0x0][0x208], RZ ;  /* 0x0000820000007a24 */ /* 0x000fe600078e02ff */
[----:B------:R-:W1:Y:S01]  /*6d60*/  S2R R3, SR_TID.X ;  /* 0x0000000000037919 */ /* 0x000e620000002100 */
[----:B------:R-:W-:Y:S04]  /*6d70*/  IMAD R0, R132, c[0x0][0x20c], R0 ;  /* 0x0000830084007a24 */ /* 0x000fe800078e0200 */
[----:B------:R-:W-:Y:S02]  /*6d80*/  IMAD.IADD R0, R5, 0x1, R0 ;  /* 0x0000000105007824 */ /* 0x000fe400078e0200 */
[----:B------:R-:W-:Y:S01]  /*6d90*/  IMAD.WIDE.U32 R4, R4, 0x30, RZ ;  /* 0x0000003004047825 */ /* 0x000fe200078e00ff */
[----:B-1----:R-:W-:Y:S03]  /*6da0*/  ISETP.GT.AND P2, PT, R3, 0x7f, PT ;  /* 0x0000007f0300780c */ /* 0x002fe60003f44270 */
[----:B------:R-:W-:Y:S04]  /*6db0*/  IMAD R3, R0, 0x30, RZ ;  /* 0x0000003000037824 */ /* 0x000fe800078e02ff */
[----:B------:R-:W-:Y:S06]  /*6dc0*/  IMAD.IADD R3, R5, 0x1, R3 ;  /* 0x0000000105037824 */ /* 0x000fec00078e0203 */
[----:B------:R-:W-:Y:S05]  /*6dd0*/  @!P2 IMAD.MOV.U32 R0, RZ, RZ, c[0x0][0x208] ;  /* 0x00008200ff00a624 */ /* 0x000fea00078e00ff */
[-C--:B------:R-:W-:Y:S02]  /*6de0*/  @!P2 LEA R12, P0, R0, R4.reuse, 0x5 ;  /* 0x00000004000ca211 */ /* 0x080fe400078028ff */
[----:B----4-:R-:W-:Y:S01]  /*6df0*/  IADD3 R5, P1, R22, R4, RZ ;  /* 0x0000000416057210 */ /* 0x010fe20007f3e0ff */
[----:B------:R-:W-:Y:S05]  /*6e00*/  @!P2 IMAD.MOV.U32 R4, RZ, RZ, c[0x0][0x20c] ;  /* 0x00008300ff04a624 */ /* 0x000fea00078e00ff */
[----:B------:R-:W-:Y:S01]  /*6e10*/  @!P2 LEA.HI.X R4, R0, R3, R4, 0x5, P0 ;  /* 0x000000030004a211 */ /* 0x000fe200000f2c04 */
[----:B--2---:R-:W-:Y:S01]  /*6e20*/  IMAD.X R3, R3, 0x1, R21, P1 ;  /* 0x0000000103037824 */ /* 0x004fe200008e0615 */
[C---:B------:R-:W-:Y:S04]  /*6e30*/  LEA R6, P0, R5.reuse, c[0x0][0x1f8], 0x1 ;  /* 0x00007e0005067a11 */ /* 0x040fe800078008ff */
[----:B------:R-:W-:Y:S02]  /*6e40*/  LEA.HI.X R7, R5, c[0x0][0x1fc], R3, 0x1, P0 ;  /* 0x00007f0005077a11 */ /* 0x000fe400000f0c03 */
[----:B------:R-:W-:Y:S03]  /*6e50*/  @!P2 IADD3 R0, P0, R12, R22, RZ ;  /* 0x000000160c00a210 */ /* 0x000fe60007f1e0ff */
[----:B------:R-:W-:Y:S01]  /*6e60*/  @!PT LDS RZ, [RZ] ;  /* 0x00000000fffff984 */ /* 0x000fe20000000800 */
[----:B------:R-:W-:Y:S01]  /*6e70*/  @!PT LDS RZ, [RZ] ;  /* 0x00000000fffff984 */ /* 0x000fe20000000800 */
[----:B------:R-:W-:Y:S01]  /*6e80*/  @!PT LDS RZ, [RZ] ;  /* 0x00000000fffff984 */ /* 0x000fe20000000800 */
[----:B-----5:R1:W-:Y:S02]  /*6e90*/  LDGSTS.E.BYPASS.LTC128B.128 [R14+0x4080], [R6.64], !P3 ;  /* 0x04080000060e7fae */ /* 0x0203e4000d901d46 */
[----:B------:R-:W-:Y:S01]  /*6ea0*/  @!P2 IMAD.X R3, R4, 0x1, R21, P0 ;  /* 0x000000010403a824 */ /* 0x000fe200000e0615 */
[C---:B------:R-:W-:Y:S01]  /*6eb0*/  @!P2 LEA R4, P0, R0.reuse, c[0x0][0x1f8], 0x1 ;  /* 0x00007e000004aa11 */ /* 0x040fe200078008ff */
[----:B------:R1:W-:Y:S03]  /*6ec0*/  LDGSTS.E.BYPASS.LTC128B.128 [R14+0x5880], [R6.64+0x80], !P6 ;  /* 0x05880080060e7fae */ /* 0x0003e6000f101d46 */
[----:B------:R-:W-:Y:S01]  /*6ed0*/  @!P2 LEA.HI.X R5, R0, c[0x0][0x1fc], R3, 0x1, P0 ;  /* 0x00007f000005aa11 */ /* 0x000fe200000f0c03 */
[----:B------:R1:W-:Y:S04]  /*6ee0*/  LDGSTS.E.BYPASS.LTC128B.128 [R14+0x7080], [R6.64+0x100], !P5 ;  /* 0x07080100060e7fae */ /* 0x0003e8000e901d46 */
[----:B------:R1:W-:Y:S04]  /*6ef0*/  LDGSTS.E.BYPASS.LTC128B.128 [R14+0x8880], [R6.64+0x180], !P4 ;  /* 0x08880180060e7fae */ /* 0x0003e8000e101d46 */
[----:B------:R1:W-:Y:S04]  /*6f00*/  @!P2 LDGSTS.E.BYPASS.LTC128B.128 [R14+0x5080], [R4.64], !P3 ;  /* 0x05080000040eafae */ /* 0x0003e8000d901d46 */
[----:B------:R1:W-:Y:S04]  /*6f10*/  @!P2 LDGSTS.E.BYPASS.LTC128B.128 [R14+0x6880], [R4.64+0x80], !P6 ;  /* 0x06880080040eafae */ /* 0x0003e8000f101d46 */
[----:B------:R1:W-:Y:S04]  /*6f20*/  @!P2 LDGSTS.E.BYPASS.LTC128B.128 [R14+0x8080], [R4.64+0x100], !P5 ;  /* 0x08080100040eafae */ /* 0x0003e8000e901d46 */
[----:B------:R1:W-:Y:S02]  /*6f30*/  @!P2 LDGSTS.E.BYPASS.LTC128B.128 [R14+0x9880], [R4.64+0x180], !P4 ;  /* 0x09880180040eafae */ /* 0x0003e4000e101d46 */
.L_x_425:
[----:B-1----:R-:W-:Y:S05]  /*6f40*/  BSYNC B0 ;  /* 0x0000000000007941 */ /* 0x002fea0003800000 */
.L_x_424:
[C---:B------:R-:W-:Y:S01]  /*6f50*/  HMMA.16816.F32.BF16 R4, R160.reuse, R8, RZ ;  /* 0x00000008a004723c */ /* 0x040fe200000418ff */
[----:B------:R-:W0:Y:S01]  /*6f60*/  LDGDEPBAR ;  /* 0x00000000000079af */ /* 0x000e220000000000 */
[----:B------:R-:W-:Y:S02]  /*6f70*/  BSSY B0, `(.L_x_426) ;  /* 0x00000f1000007945 */ /* 0x000fe40003800000 */
[----:B------:R-:W-:Y:S04]  /*6f80*/  MOV R3, R13 ;  /* 0x0000000d00037202 */ /* 0x000fe80000000f00 */
[C---:B------:R-:W-:Y:S08]  /*6f90*/  HMMA.16816.F32.BF16 R8, R160.reuse, R10, RZ ;  /* 0x0000000aa008723c */ /* 0x040ff000000418ff */
[C---:B------:R-:W-:Y:S08]  /*6fa0*/  HMMA.16816.F32.BF16 R12, R160.reuse, R16, RZ ;  /* 0x00000010a00c723c */ /* 0x040ff000000418ff */
[C---:B------:R-:W-:Y:S08]  /*6fb0*/  HMMA.16816.F32.BF16 R16, R160.reuse, R18, RZ ;  /* 0x00000012a010723c */ /* 0x040ff000000418ff */
[C---:B------:R-:W-:Y:S08]  /*6fc0*/  HMMA.16816.F32.BF16 R20, R160.reuse, R24, RZ ;  /* 0x00000018a014723c */ /* 0x040ff000000418ff */
[----:B------:R-:W-:Y:S08]  /*6fd0*/  HMMA.16816.F32.BF16 R24, R160, R26, RZ ;  /* 0x0000001aa018723c */ /* 0x000ff000000418ff */
[C---:B------:R-:W-:Y:S08]  /*6fe0*/  HMMA.16816.F32.BF16 R4, R164.reuse, R168, R4 ;  /* 0x000000a8a404723c */ /* 0x040ff00000041804 */
[C---:B------:R-:W-:Y:S01]  /*6ff0*/  HMMA.16816.F32.BF16 R8, R164.reuse, R170, R8 ;  /* 0x000000aaa408723c */ /* 0x040fe20000041808 */
[----:B------:R-:W1:Y:S07]  /*7000*/  LDSM.16.M88.4 R168, [R237] ;  /* 0x00000000eda8783b */ /* 0x000e6e0000000200 */
[C---:B------:R-:W-:Y:S08]  /*7010*/  HMMA.16816.F32.BF16 R12, R164.reuse, R172, R12 ;  /* 0x000000aca40c723c */ /* 0x040ff0000004180c */
[C---:B------:R-:W-:Y:S01]  /*7020*/  HMMA.16816.F32.BF16 R16, R164.reuse, R174, R16 ;  /* 0x000000aea410723c */ /* 0x040fe20000041810 */
[----:B------:R-:W4:Y:S07]  /*7030*/  LDSM.16.M88.4 R172, [R237+0x800] ;  /* 0x00080000edac783b */ /* 0x000f2e0000000200 */
[C---:B---3--:R-:W-:Y:S08]  /*7040*/  HMMA.16816.F32.BF16 R20, R164.reuse, R176, R20 ;  /* 0x000000b0a414723c */ /* 0x048ff00000041814 */
[----:B------:R-:W-:Y:S08]  /*7050*/  HMMA.16816.F32.BF16 R24, R164, R178, R24 ;  /* 0x000000b2a418723c */ /* 0x000ff00000041818 */
[C---:B-1----:R-:W-:Y:S08]  /*7060*/  HMMA.16816.F32.BF16 R4, R180.reuse, R168, R4 ;  /* 0x000000a8b404723c */ /* 0x042ff00000041804 */
[C---:B------:R-:W-:Y:S01]  /*7070*/  HMMA.16816.F32.BF16 R8, R180.reuse, R170, R8 ;  /* 0x000000aab408723c */ /* 0x040fe20000041808 */
[----:B------:R-:W1:Y:S07]  /*7080*/  LDSM.16.M88.4 R168, [R237+0x1000] ;  /* 0x00100000eda8783b */ /* 0x000e6e0000000200 */
[C---:B----4-:R-:W-:Y:S08]  /*7090*/  HMMA.16816.F32.BF16 R12, R180.reuse, R172, R12 ;  /* 0x000000acb40c723c */ /* 0x050ff0000004180c */
[C---:B------:R-:W-:Y:S01]  /*70a0*/  HMMA.16816.F32.BF16 R16, R180.reuse, R174, R16 ;  /* 0x000000aeb410723c */ /* 0x040fe20000041810 */
[----:B------:R-:W3:Y:S07]  /*70b0*/  LDSM.16.M88.4 R172, [R236] ;  /* 0x00000000ecac783b */ /* 0x000eee0000000200 */
[C---:B-1----:R-:W-:Y:S08]  /*70c0*/  HMMA.16816.F32.BF16 R20, R180.reuse, R168, R20 ;  /* 0x000000a8b414723c */ /* 0x042ff00000041814 */
[----:B------:R-:W-:Y:S01]  /*70d0*/  HMMA.16816.F32.BF16 R24, R180, R170, R24 ;  /* 0x000000aab418723c */ /* 0x000fe20000041818 */
[----:B------:R-:W1:Y:S07]  /*70e0*/  LDSM.16.M88.4 R168, [R236+0x800] ;  /* 0x00080000eca8783b */ /* 0x000e6e0000000200 */
[C---:B---3--:R-:W-:Y:S08]  /*70f0*/  HMMA.16816.F32.BF16 R4, R184.reuse, R172, R4 ;  /* 0x000000acb804723c */ /* 0x048ff00000041804 */
[C---:B------:R-:W-:Y:S01]  /*7100*/  HMMA.16816.F32.BF16 R8, R184.reuse, R174, R8 ;  /* 0x000000aeb808723c */ /* 0x040fe20000041808 */
[----:B------:R-:W3:Y:S07]  /*7110*/  LDSM.16.M88.4 R172, [R236+0x1000] ;  /* 0x00100000ecac783b */ /* 0x000eee0000000200 */
[C---:B-1----:R-:W-:Y:S08]  /*7120*/  HMMA.16816.F32.BF16 R12, R184.reuse, R168, R12 ;  /* 0x000000a8b80c723c */ /* 0x042ff0000004180c */
[C---:B------:R-:W-:Y:S01]  /*7130*/  HMMA.16816.F32.BF16 R16, R184.reuse, R170, R16 ;  /* 0x000000aab810723c */ /* 0x040fe20000041810 */
[----:B------:R-:W1:Y:S07]  /*7140*/  LDSM.16.M88.4 R168, [R135+0x1800] ;  /* 0x0018000087a8783b */ /* 0x000e6e0000000200 */
[C---:B---3--:R-:W-:Y:S08]  /*7150*/  HMMA.16816.F32.BF16 R20, R184.reuse, R172, R20 ;  /* 0x000000acb814723c */ /* 0x048ff00000041814 */
[----:B------:R-:W-:Y:S01]  /*7160*/  HMMA.16816.F32.BF16 R24, R184, R174, R24 ;  /* 0x000000aeb818723c */ /* 0x000fe20000041818 */
[----:B------:R-:W3:Y:S07]  /*7170*/  LDSM.16.M88.4 R172, [R135+0x2000] ;  /* 0x0020000087ac783b */ /* 0x000eee0000000200 */
[C---:B-1----:R-:W-:Y:S08]  /*7180*/  HMMA.16816.F32.BF16 R4, R188.reuse, R168, R4 ;  /* 0x000000a8bc04723c */ /* 0x042ff00000041804 */
[C---:B------:R-:W-:Y:S01]  /*7190*/  HMMA.16816.F32.BF16 R8, R188.reuse, R170, R8 ;  /* 0x000000aabc08723c */ /* 0x040fe20000041808 */
[----:B------:R-:W1:Y:S07]  /*71a0*/  LDSM.16.M88.4 R168, [R135+0x2800] ;  /* 0x0028000087a8783b */ /* 0x000e6e0000000200 */
[C---:B---3--:R-:W-:Y:S08]  /*71b0*/  HMMA.16816.F32.BF16 R12, R188.reuse, R172, R12 ;  /* 0x000000acbc0c723c */ /* 0x048ff0000004180c */
[C---:B------:R-:W-:Y:S01]  /*71c0*/  HMMA.16816.F32.BF16 R16, R188.reuse, R174, R16 ;  /* 0x000000aebc10723c */ /* 0x040fe20000041810 */
[----:B------:R-:W3:Y:S07]  /*71d0*/  LDSM.16.M88.4 R172, [R245] ;  /* 0x00000000f5ac783b */ /* 0x000eee0000000200 */
[C---:B-1----:R-:W-:Y:S08]  /*71e0*/  HMMA.16816.F32.BF16 R20, R188.reuse, R168, R20 ;  /* 0x000000a8bc14723c */ /* 0x042ff00000041814 */
[----:B------:R-:W-:Y:S01]  /*71f0*/  HMMA.16816.F32.BF16 R24, R188, R170, R24 ;  /* 0x000000aabc18723c */ /* 0x000fe20000041818 */
[----:B------:R-:W1:Y:S07]  /*7200*/  LDSM.16.M88.4 R168, [R243] ;  /* 0x00000000f3a8783b */ /* 0x000e6e0000000200 */
[C---:B---3--:R-:W-:Y:S08]  /*7210*/  HMMA.16816.F32.BF16 R4, R192.reuse, R172, R4 ;  /* 0x000000acc004723c */ /* 0x048ff00000041804 */
[C---:B------:R-:W-:Y:S01]  /*7220*/  HMMA.16816.F32.BF16 R8, R192.reuse, R174, R8 ;  /* 0x000000aec008723c */ /* 0x040fe20000041808 */
[----:B------:R-:W3:Y:S07]  /*7230*/  LDSM.16.M88.4 R172, [R244] ;  /* 0x00000000f4ac783b */ /* 0x000eee0000000200 */
        /* <DEDUP_REMOVED lines=11> */
[----:B------:R-:W3:Y:S07]  /*72f0*/  LDSM.16.M88.4 R172, [R236+0x1800] ;  /* 0x00180000ecac783b */ /* 0x000eee0000000200 */
        /* <DEDUP_REMOVED lines=76> */
[C---:B------:R-:W-:Y:S11]  /*77c0*/  HMMA.16816.F32.BF16 R8, R232.reuse, R174, R8 ;  /* 0x000000aee808723c */ /* 0x040ff60000041808 */
[----:B------:R-:W-:Y:S05]  /*77d0*/  @!UPT UIADD3 URZ, URZ, URZ, URZ ;  /* 0x0000003f3f3ff290 */ /* 0x000fea000fffe03f */
[----:B--2---:R-:W-:Y:S04]  /*77e0*/  FMUL.FTZ R0, R4, c[0x0][0x320] ;  /* 0x0000c80004007a20 */ /* 0x004fe80000410000 */
[----:B------:R2:W-:Y:S04]  /*77f0*/  MUFU.TANH R174, R0 ;  /* 0x0000000000ae7308 */ /* 0x0005e80000002400 */
[----:B------:R-:W-:Y:S01]  /*7800*/  FMUL.FTZ R10, R10, c[0x0][0x320] ;  /* 0x0000c8000a0a7a20 */ /* 0x000fe20000410000 */
[C---:B-1----:R-:W-:Y:S03]  /*7810*/  HMMA.16816.F32.BF16 R12, R232.reuse, R168, R12 ;  /* 0x000000a8e80c723c */ /* 0x042fe6000004180c */
[----:B------:R-:W-:Y:S02]  /*7820*/  FMUL.FTZ R11, R11, c[0x0][0x320] ;  /* 0x0000c8000b0b7a20 */ /* 0x000fe40000410000 */
[----:B------:R1:W-:Y:S03]  /*7830*/  MUFU.TANH R178, R10 ;  /* 0x0000000a00b27308 */ /* 0x0003e60000002400 */
[C---:B------:R-:W-:Y:S07]  /*7840*/  HMMA.16816.F32.BF16 R16, R232.reuse, R170, R16 ;  /* 0x000000aae810723c */ /* 0x040fee0000041810 */
[----:B------:R-:W-:Y:S01]  /*7850*/  MUFU.TANH R169, R11 ;  /* 0x0000000b00a97308 */ /* 0x000fe20000002400 */
[----:B--2---:R-:W-:Y:S09]  /*7860*/  FMUL.FTZ R0, R5, c[0x0][0x320] ;  /* 0x0000c80005007a20 */ /* 0x004ff20000410000 */
[----:B------:R2:W-:Y:S01]  /*7870*/  MUFU.TANH R173, R0 ;  /* 0x0000000000ad7308 */ /* 0x0005e20000002400 */
[----:B-1----:R-:W-:Y:S01]  /*7880*/  MOV R10, R132 ;  /* 0x00000084000a7202 */ /* 0x002fe20000000f00 */
[----:B--2---:R-:W-:Y:S08]  /*7890*/  FMUL.FTZ R0, R6, c[0x0][0x320] ;  /* 0x0000c80006007a20 */ /* 0x004ff00000410000 */
[----:B------:R1:W2:Y:S02]  /*78a0*/  MUFU.TANH R4, R0 ;  /* 0x0000000000047308 */ /* 0x0002a40000002400 */
[----:B-1----:R-:W-:Y:S01]  /*78b0*/  FMUL.FTZ R0, R7, c[0x0][0x320] ;  /* 0x0000c80007007a20 */ /* 0x002fe20000410000 */
[----:B--2---:R-:W-:Y:S07]  /*78c0*/  STL [R1+0x20], R4 ;  /* 0x0000200401007387 */ /* 0x004fee0000100800 */
[----:B------:R1:W2:Y:S01]  /*78d0*/  MUFU.TANH R179, R0 ;  /* 0x0000000000b37308 */ /* 0x0002a20000002400 */
[----:B------:R-:W3:Y:S01]  /*78e0*/  LDSM.16.M88.4 R4, [R236+0x5800] ;  /* 0x00580000ec04783b */ /* 0x000ee20000000200 */
[----:B------:R-:W-:Y:S07]  /*78f0*/  DEPBAR.LE SB0, 0x0 ;  /* 0x000080000000791a */ /* 0x000fee0000000000 */
[----:B------:R-:W-:Y:S01]  /*7900*/  BAR.SYNC.DEFER_BLOCKING 0x0 ;  /* 0x0000000000007b1d */ /* 0x000fe20000010000 */
[----:B-1----:R-:W-:Y:S01]  /*7910*/  FMUL.FTZ R0, R8, c[0x0][0x320] ;  /* 0x0000c80008007a20 */ /* 0x002fe20000410000 */
[----:B------:R-:W-:Y:S01]  /*7920*/  MOV R8, R3 ;  /* 0x0000000300087202 */ /* 0x000fe20000000f00 */
[----:B------:R-:W-:Y:S03]  /*7930*/  FMUL.FTZ R3, R13, c[0x0][0x320] ;  /* 0x0000c8000d037a20 */ /* 0x000fe60000410000 */
[----:B------:R1:W4:Y:S10]  /*7940*/  MUFU.TANH R172, R0 ;  /* 0x0000000000ac7308 */ /* 0x0003340000002400 */
[----:B------:R-:W2:Y:S01]  /*7950*/  MUFU.TANH R132, R3 ;  /* 0x0000000300847308 */ /* 0x000ea20000002400 */
[C---:B---3--:R-:W-:Y:S08]  /*7960*/  HMMA.16816.F32.BF16 R20, R232.reuse, R4, R20 ;  /* 0x00000004e814723c */ /* 0x048ff00000041814 */
[----:B------:R-:W-:Y:S04]  /*7970*/  HMMA.16816.F32.BF16 R24, R232, R6, R24 ;  /* 0x00000006e818723c */ /* 0x000fe80000041818 */
[----:B-1----:R-:W-:Y:S01]  /*7980*/  FMUL.FTZ R0, R9, c[0x0][0x320] ;  /* 0x0000c80009007a20 */ /* 0x002fe20000410000 */
[----:B------:R-:W-:Y:S03]  /*7990*/  MOV R9, R133 ;  /* 0x0000008500097202 */ /* 0x000fe60000000f00 */
[----:B------:R1:W3:Y:S04]  /*79a0*/  MUFU.TANH R168, R0 ;  /* 0x0000000000a87308 */ /* 0x0002e80000002400 */
[----:B-1----:R-:W-:Y:S06]  /*79b0*/  FMUL.FTZ R0, R12, c[0x0][0x320] ;  /* 0x0000c8000c007a20 */ /* 0x002fec0000410000 */
[----:B------:R1:W1:Y:S02]  /*79c0*/  MUFU.TANH R133, R0 ;  /* 0x0000000000857308 */ /* 0x0002640000002400 */
[----:B-1----:R-:W-:Y:S08]  /*79d0*/  FMUL.FTZ R0, R14, c[0x0][0x320] ;  /* 0x0000c8000e007a20 */ /* 0x002ff00000410000 */
[----:B------:R1:W1:Y:S02]  /*79e0*/  MUFU.TANH R177, R0 ;  /* 0x0000000000b17308 */ /* 0x0002640000002400 */
[----:B-1----:R-:W-:Y:S08]  /*79f0*/  FMUL.FTZ R0, R15, c[0x0][0x320] ;  /* 0x0000c8000f007a20 */ /* 0x002ff00000410000 */
[----:B------:R1:W1:Y:S02]  /*7a00*/  MUFU.TANH R176, R0 ;  /* 0x0000000000b07308 */ /* 0x0002640000002400 */
[----:B-1----:R-:W-:Y:S01]  /*7a10*/  FMUL.FTZ R0, R16, c[0x0][0x320] ;  /* 0x0000c80010007a20 */ /* 0x002fe20000410000 */
[----:B------:R-:W-:Y:S07]  /*7a20*/  MOV R16, R9 ;  /* 0x0000000900107202 */ /* 0x000fee0000000f00 */
        /* <DEDUP_REMOVED lines=15> */
[----:B-1----:R-:W-:Y:S01]  /*7b20*/  FMUL.FTZ R0, R24, c[0x0][0x320] ;  /* 0x0000c80018007a20 */ /* 0x002fe20000410000 */
[----:B------:R-:W-:Y:S07]  /*7b30*/  MOV R24, R10 ;  /* 0x0000000a00187202 */ /* 0x000fee0000000f00 */
[----:B------:R1:W1:Y:S01]  /*7b40*/  MUFU.TANH R11, R0 ;  /* 0x00000000000b7308 */ /* 0x0002620000002400 */
[----:B------:R-:W-:Y:S01]  /*7b50*/  ISETP.GT.AND P0, PT, R24, R8, PT ;  /* 0x000000081800720c */ /* 0x000fe20003f04270 */
[----:B-1----:R-:W-:Y:S08]  /*7b60*/  FMUL.FTZ R0, R25, c[0x0][0x320] ;  /* 0x0000c80019007a20 */ /* 0x002ff00000410000 */
[----:B------:R1:W1:Y:S02]  /*7b70*/  MUFU.TANH R10, R0 ;  /* 0x00000000000a7308 */ /* 0x0002640000002400 */
[----:B-1----:R-:W-:Y:S08]  /*7b80*/  FMUL.FTZ R0, R26, c[0x0][0x320] ;  /* 0x0000c8001a007a20 */ /* 0x002ff00000410000 */
[----:B------:R1:W1:Y:S02]  /*7b90*/  MUFU.TANH R22, R0 ;  /* 0x0000000000167308 */ /* 0x0002640000002400 */
[----:B-1----:R-:W-:Y:S08]  /*7ba0*/  FMUL.FTZ R0, R27, c[0x0][0x320] ;  /* 0x0000c8001b007a20 */ /* 0x002ff00000410000 */
[----:B------:R1:W1:Y:S01]  /*7bb0*/  MUFU.TANH R21, R0 ;  /* 0x0000000000157308 */ /* 0x0002620000002400 */
[----:B------:R-:W-:-:S05]  /*7bc0*/  @!P0 BRA `(.L_x_427) ;  /* 0x000002b000008947 */ /* 0x000fca0003800000 */
[----:B--234-:R-:W2:Y:S01]  /*7bd0*/  LDL.64 R26, [R1+0x50] ;  /* 0x00005000011a7983 */ /* 0x01cea20000100a00 */
[----:B-1----:R-:W-:Y:S03]  /*7be0*/  IADD3 R0, R24, -0x1, RZ ;  /* 0xffffffff18007810 */ /* 0x002fe60007ffe0ff */
[----:B------:R-:W3:Y:S04]  /*7bf0*/  LDL.64 R18, [R1+0x40] ;  /* 0x0000400001127983 */ /* 0x000ee80000100a00 */
[----:B------:R-:W4:Y:S04]  /*7c00*/  LDL R8, [R1+0x18] ;  /* 0x0000180001087983 */ /* 0x000f280000100800 */
[----:B------:R-:W1:Y:S02]  /*7c10*/  S2R R3, SR_TID.X ;  /* 0x0000000000037919 */ /* 0x000e640000002100 */
[----:B-1----:R-:W-:Y:S04]  /*7c20*/  SHF.R.S32.HI R9, RZ, 0x1f, R3 ;  /* 0x0000001fff097819 */ /* 0x002fe80000011403 */
[----:B------:R-:W-:Y:S02]  /*7c30*/  LEA.HI R9, R9, R3, RZ, 0x3 ;  /* 0x0000000309097211 */ /* 0x000fe400078f18ff */
[----:B------:R-:W-:Y:S02]  /*7c40*/  SHF.R.S32.HI R3, RZ, 0x1f, R0 ;  /* 0x0000001fff037819 */ /* 0x000fe40000011400 */
[----:B------:R-:W-:Y:S03]  /*7c50*/  SHF.R.S32.HI R9, RZ, 0x3, R9 ;  /* 0x00000003ff097819 */ /* 0x000fe60000011409 */
[----:B------:R-:W-:Y:S01]  /*7c60*/  IMAD R3, R3, c[0x0][0x1e0], RZ ;  /* 0x0000780003037a24 */ /* 0x000fe200078e02ff */
[----:B------:R-:W-:Y:S03]  /*7c70*/  IADD3 R4, -R9, 0x30, RZ ;  /* 0x0000003009047810 */ /* 0x000fe60007ffe1ff */
[----:B------:R-:W-:Y:S01]  /*7c80*/  IMAD R3, R0, c[0x0][0x1e4], R3 ;  /* 0x0000790000037a24 */ /* 0x000fe200078e0203 */
        /* <DEDUP_REMOVED lines=19> */
[----:B------:R-:W-:Y:S05]  /*7dc0*/  @P1 LEA.HI.X R7, R3, c[0x0][0x1cc], R7, 0x1, P2 ;  /* 0x0000730003071a11 */ /* 0x000fea00010f0c07 */
[----:B------:R-:W-:Y:S01]  /*7dd0*/  @!PT LDS RZ, [RZ] ;  /* 0x00000000fffff984 */ /* 0x000fe20000000800 */
[----:B------:R-:W-:Y:S01]  /*7de0*/  @!PT LDS RZ, [RZ] ;  /* 0x00000000fffff984 */ /* 0x000fe20000000800 */
[----:B------:R-:W-:Y:S01]  /*7df0*/  @!PT LDS RZ, [RZ] ;  /* 0x00000000fffff984 */ /* 0x000fe20000000800 */
[----:B----4-:R1:W-:Y:S04]  /*7e00*/  @P1 LDGSTS.E.BYPASS.LTC128B.128 [R8+0x14080], [R6.64], !P3 ;  /* 0x1408000006081fae */ /* 0x0103e8000d901d46 */
[----:B------:R1:W-:Y:S04]  /*7e10*/  @P1 LDGSTS.E.BYPASS.LTC128B.128 [R8+0x15880], [R6.64+0x80], !P6 ;  /* 0x1588008006081fae */ /* 0x0003e8000f101d46 */
[----:B------:R1:W-:Y:S04]  /*7e20*/  @P1 LDGSTS.E.BYPASS.LTC128B.128 [R8+0x17080], [R6.64+0x100], !P5 ;  /* 0x1708010006081fae */ /* 0x0003e8000e901d46 */
[----:B------:R1:W-:Y:S04]  /*7e30*/  @P1 LDGSTS.E.BYPASS.LTC128B.128 [R8+0x18880], [R6.64+0x180], !P4 ;  /* 0x1888018006081fae */ /* 0x0003e8000e101d46 */
[----:B------:R1:W-:Y:S04]  /*7e40*/  @P0 LDGSTS.E.BYPASS.LTC128B.128 [R8+0x15080], [R4.64], !P3 ;  /* 0x1508000004080fae */ /* 0x0003e8000d901d46 */
[----:B------:R1:W-:Y:S04]  /*7e50*/  @P0 LDGSTS.E.BYPASS.LTC128B.128 [R8+0x16880], [R4.64+0x80], !P6 ;  /* 0x1688008004080fae */ /* 0x0003e8000f101d46 */
[----:B------:R1:W-:Y:S04]  /*7e60*/  @P0 LDGSTS.E.BYPASS.LTC128B.128 [R8+0x18080], [R4.64+0x100], !P5 ;  /* 0x1808010004080fae */ /* 0x0003e8000e901d46 */
[----:B------:R1:W-:Y:S02]  /*7e70*/  @P0 LDGSTS.E.BYPASS.LTC128B.128 [R8+0x19880], [R4.64+0x180], !P4 ;  /* 0x1988018004080fae */ /* 0x0003e4000e101d46 */
.L_x_427:
[----:B--234-:R-:W-:Y:S05]  /*7e80*/  BSYNC B0 ;  /* 0x0000000000007941 */ /* 0x01cfea0003800000 */
.L_x_426:
[----:B------:R-:W2:Y:S01]  /*7e90*/  LDL R3, [R1+0x68] ;  /* 0x0000680001037983 */ /* 0x000ea20000100800 */
[----:B-1----:R-:W-:Y:S01]  /*7ea0*/  IMAD.MOV.U32 R4, RZ, RZ, c[0x0][0x2c4] ;  /* 0x0000b100ff047624 */ /* 0x002fe200078e00ff */
[----:B------:R-:W-:Y:S02]  /*7eb0*/  ULDC UR4, c[0x0][0x324] ;  /* 0x0000c90000047ab9 */ /* 0x000fe40000000800 */
[----:B------:R-:W2:Y:S01]  /*7ec0*/  LDL R0, [R1+0x80] ;  /* 0x0000800001007983 */ /* 0x000ea20000100800 */
[----:B------:R-:W-:Y:S01]  /*7ed0*/  ULOP3.LUT UR4, URZ, UR4, URZ, 0x33, !UPT ;  /* 0x000000043f047292 */ /* 0x000fe2000f8e333f */
[----:B------:R-:W-:Y:S01]  /*7ee0*/  ISETP.NE.AND P0, PT, R4, 0x1, PT ;  /* 0x000000010400780c */ /* 0x000fe20003f05270 */
[----:B------:R-:W-:Y:S01]  /*7ef0*/  IMAD.MOV.U32 R4, RZ, RZ, c[0x0][0x32c] ;  /* 0x0000cb00ff047624 */ /* 0x000fe200078e00ff */
[----:B------:R-:W3:Y:S04]  /*7f00*/  LDL R25, [R1+0x2c] ;  /* 0x00002c0001197983 */ /* 0x000ee80000100800 */
[----:B------:R-:W4:Y:S04]  /*7f10*/  LDL R27, [R1+0x38] ;  /* 0x00003800011b7983 */ /* 0x000f280000100800 */
[----:B------:R-:W4:Y:S04]  /*7f20*/  LDL R26, [R1+0x34] ;  /* 0x00003400011a7983 */ /* 0x000f280000100800 */
[----:B------:R-:W0:Y:S01]  /*7f30*/  LDGDEPBAR ;  /* 0x00000000000079af */ /* 0x000e220000000000 */
[----:B--2---:R-:W-:Y:S04]  /*7f40*/  IMAD.IADD R6, R0, 0x1, R3 ;  /* 0x0000000100067824 */ /* 0x004fe800078e0203 */
[----:B------:R-:W-:Y:S05]  /*7f50*/  @P0 IMAD.HI.U32 R0, R6, c[0x0][0x2c8], RZ ;  /* 0x0000b20006000a27 */ /* 0x000fea00078e00ff */
[----:B------:R-:W-:Y:S01]  /*7f60*/  @P0 SHF.R.U32.HI R6, RZ, c[0x0][0x2cc], R0 ;  /* 0x0000b300ff060a19 */ /* 0x000fe20000011600 */
[----:B------:R-:W-:Y:S01]  /*7f70*/  IMAD R0, R24, -0x30, RZ ;  /* 0xffffffd018007824 */ /* 0x000fe200078e02ff */
[----:B------:R-:W-:Y:S03]  /*7f80*/  ISETP.GE.AND P0, PT, R4, 0x1, PT ;  /* 0x000000010400780c */ /* 0x000fe60003f06270 */
[----:B------:R-:W1:Y:S01]  /*7f90*/  SHFL.IDX PT, R5, R6, RZ, 0x1c1f ;  /* 0x001c1fff06057589 */ /* 0x000e6200000e0000 */
[----:B---3--:R-:W-:Y:S04]  /*7fa0*/  IADD3 R3, -R25, 0x1, R0 ;  /* 0x0000000119037810 */ /* 0x008fe80007ffe100 */
[----:B----4-:R-:W-:Y:S04]  /*7fb0*/  IADD3 R3, -R26, R3, R27 ;  /* 0x000000031a037210 */ /* 0x010fe80007ffe11b */
[C---:B------:R-:W-:Y:S02]  /*7fc0*/  IADD3 R8, R3.reuse, c[0x0][0x328], RZ ;  /* 0x0000ca0003087a10 */ /* 0x040fe40007ffe0ff */
[----:B------:R-:W-:Y:S03]  /*7fd0*/  IADD3 R7, R3, UR4, RZ ;  /* 0x0000000403077c10 */ /* 0x000fe6000fffe0ff */
[----:B-1----:R-:W-:Y:S02]  /*7fe0*/  IMAD.IADD R4, R8, 0x1, R5 ;  /* 0x0000000108047824 */ /* 0x002fe400078e0205 */
[----:B------:R-:W-:Y:S01]  /*7ff0*/  IMAD.IADD R3, R5, 0x1, R7 ;  /* 0x0000000105037824 */ /* 0x000fe200078e0207 */
[----:B------:R-:W-:-:S05]  /*8000*/  @!P0 BRA `(.L_x_428) ;  /* 0x0000018000008947 */ /* 0x000fca0003800000 */
[----:B------:R-:W-:Y:S01]  /*8010*/  IADD3 R5, -R26, R27, R5 ;  /* 0x0000001b1a057210 */ /* 0x000fe20007ffe105 */
[----:B------:R-:W-:Y:S03]  /*8020*/  BSSY B0, `(.L_x_429) ;  /* 0x0000011000007945 */ /* 0x000fe60003800000 */
        /* <DEDUP_REMOVED lines=11> */
.L_x_430:
[----:B------:R-:W-:Y:S04]  /*80e0*/  MOV R9, c[0x0][0x32c] ;  /* 0x0000cb0000097a02 */ /* 0x000fe80000000f00 */
[----:B------:R-:W-:Y:S11]  /*80f0*/  ISETP.NE.AND P0, PT, R9, 0x1, PT ;  /* 0x000000010900780c */ /* 0x000ff60003f05270 */
[----:B------:R-:W-:Y:S02]  /*8100*/  @!UPT UIADD3 URZ, URZ, URZ, URZ ;  /* 0x0000003f3f3ff290 */ /* 0x000fe4000fffe03f */
[----:B------:R-:W-:Y:S05]  /*8110*/  @P0 IMAD.HI.U32 R9, R5, c[0x0][0x330], RZ ;  /* 0x0000cc0005090a27 */ /* 0x000fea00078e00ff */
[----:B------:R-:W-:Y:S02]  /*8120*/  @P0 SHF.R.U32.HI R5, RZ, c[0x0][0x334], R9 ;  /* 0x0000cd00ff050a19 */ /* 0x000fe40000011609 */
.L_x_431:
[----:B------:R-:W-:Y:S05]  /*8130*/  BSYNC B0 ;  /* 0x0000000000007941 */ /* 0x000fea0003800000 */
.L_x_429:
[----:B------:R-:W-:Y:S04]  /*8140*/  IMAD.IADD R9, R0, 0x1, -R25 ;  /* 0x0000000100097824 */ /* 0x000fe800078e0a19 */
[----:B------:R-:W-:Y:S05]  /*8150*/  IMAD R5, R5, c[0x0][0x32c], R9 ;  /* 0x0000cb0005057a24 */ /* 0x000fea00078e0209 */
[----:B------:R-:W-:Y:S02]  /*8160*/  IMNMX R3, R3, R5, !PT ;  /* 0x0000000503037217 */ /* 0x000fe40007800200 */
[----:B------:R-:W-:Y:S04]  /*8170*/  IADD3 R5, R5, c[0x0][0x32c], RZ ;  /* 0x0000cb0005057a10 */ /* 0x000fe80007ffe0ff */
[----:B------:R-:W-:Y:S02]  /*8180*/  IMNMX R4, R4, R5, PT ;  /* 0x0000000504047217 */ /* 0x000fe40003800200 */
.L_x_428:
[----:B------:R-:W-:Y:S01]  /*8190*/  ISETP.GE.AND P0, PT, R0, 0x1, PT ;  /* 0x000000010000780c */ /* 0x000fe20003f06270 */
[----:B------:R-:W-:Y:S01]  /*81a0*/  IMAD.MOV.U32 R5, RZ, RZ, c[0x0][0x32c] ;  /* 0x0000cb00ff057624 */ /* 0x000fe200078e00ff */
[----:B------:R-:W-:Y:S02]  /*81b0*/  LOP3.LUT R16, R16, 0xffffffef, RZ, 0xc0, !PT ;  /* 0xffffffef10107812 */ /* 0x000fe400078ec0ff */
[C---:B------:R-:W-:Y:S02]  /*81c0*/  ISETP.GE.AND P1, PT, R0.reuse, 0x2, PT ;  /* 0x000000020000780c */ /* 0x040fe40003f26270 */
[C---:B------:R-:W-:Y:S02]  /*81d0*/  ISETP.GE.AND P6, PT, R0.reuse, 0x12, PT ;  /* 0x000000120000780c */ /* 0x040fe40003fc6270 */
[C---:B------:R-:W-:Y:S02]  /*81e0*/  ISETP.GE.AND P5, PT, R0.reuse, 0x19, PT ;  /* 0x000000190000780c */ /* 0x040fe40003fa6270 */
[C---:B------:R-:W-:Y:S02]  /*81f0*/  ISETP.GE.AND P4, PT, R0.reuse, 0x1a, PT ;  /* 0x0000001a0000780c */ /* 0x040fe40003f86270 */
[----:B------:R-:W-:Y:S02]  /*8200*/  ISETP.GE.AND P3, PT, R0, 0x21, PT ;  /* 0x000000210000780c */ /* 0x000fe40003f66270 */
[----:B------:R-:W-:Y:S02]  /*8210*/  @P0 LOP3.LUT R16, R16, 0x10, RZ, 0xfc, !PT ;  /* 0x0000001010100812 */ /* 0x000fe400078efcff */
[C---:B------:R-:W-:Y:S02]  /*8220*/  ISETP.GT.AND P0, PT, R3.reuse, RZ, !P0 ;  /* 0x000000ff0300720c */ /* 0x040fe40004704270 */
[----:B------:R-:W-:Y:S01]  /*8230*/  ISETP.GE.AND P2, PT, R0, 0x22, PT ;  /* 0x000000220000780c */ /* 0x000fe20003f46270 */
[----:B------:R1:W-:Y:S01]  /*8240*/  STL [R1+0x14], R16 ;  /* 0x0000141001007387 */ /* 0x0003e20000100800 */
[----:B------:R-:W-:Y:S04]  /*8250*/  ISETP.LT.OR P0, PT, R4, 0x1, P0 ;  /* 0x000000010400780c */ /* 0x000fe80000701670 */
[----:B------:R-:W-:Y:S01]  /*8260*/  FSEL R9, R174, -INF , !P0 ;  /* 0xff800000ae097808 */ /* 0x000fe20004000000 */
[----:B------:R-:W-:Y:S01]  /*8270*/  IMAD.MOV.U32 R174, RZ, RZ, R16 ;  /* 0x000000ffffae7224 */ /* 0x000fe200078e0010 */
[----:B------:R-:W-:Y:S04]  /*8280*/  ISETP.GT.AND P0, PT, R3, 0x1, !P1 ;  /* 0x000000010300780c */ /* 0x000fe80004f04270 */
[----:B------:R-:W-:Y:S02]  /*8290*/  LOP3.LUT R174, R174, 0xfffffff7, RZ, 0xc0, !PT ;  /* 0xfffffff7aeae7812 */ /* 0x000fe400078ec0ff */
[----:B------:R-:W-:Y:S02]  /*82a0*/  ISETP.LT.OR P0, PT, R4, 0x2, P0 ;  /* 0x000000020400780c */ /* 0x000fe40000701670 */
[----:B------:R-:W-:Y:S02]  /*82b0*/  @P1 LOP3.LUT R174, R174, 0x8, RZ, 0xfc, !PT ;  /* 0x00000008aeae1812 */ /* 0x000fe400078efcff */
[----:B------:R-:W-:Y:S02]  /*82c0*/  ISETP.GE.AND P1, PT, R0, 0x9, PT ;  /* 0x000000090000780c */ /* 0x000fe40003f26270 */
[----:B------:R-:W-:Y:S02]  /*82d0*/  LOP3.LUT R174, R174, 0xfffffffb, RZ, 0xc0, !PT ;  /* 0xfffffffbaeae7812 */ /* 0x000fe400078ec0ff */
[----:B------:R-:W-:Y:S02]  /*82e0*/  FSEL R20, R173, -INF , !P0 ;  /* 0xff800000ad147808 */ /* 0x000fe40004000000 */
[C---:B------:R-:W-:Y:S04]  /*82f0*/  ISETP.GT.AND P0, PT, R3.reuse, 0x8, !P1 ;  /* 0x000000080300780c */ /* 0x040fe80004f04270 */
[----:B------:R-:W-:Y:S03]  /*8300*/  ISETP.LT.OR P0, PT, R4, 0x9, P0 ;  /* 0x000000090400780c */ /* 0x000fe60000701670 */
[----:B------:R-:W-:Y:S02]  /*8310*/  @P1 LOP3.LUT R174, R174, 0x4, RZ, 0xfc, !PT ;  /* 0x00000004aeae1812 */ /* 0x000fe400078efcff */
[----:B------:R-:W-:Y:S02]  /*8320*/  ISETP.GE.AND P1, PT, R0, 0xa, PT ;  /* 0x0000000a0000780c */ /* 0x000fe40003f26270 */
[----:B------:R-:W-:Y:S02]  /*8330*/  FSEL R19, R172, -INF , !P0 ;  /* 0xff800000ac137808 */ /* 0x000fe40004000000 */
[----:B------:R-:W-:Y:S02]  /*8340*/  LOP3.LUT R174, R174, 0xfffffffd, RZ, 0xc0, !PT ;  /* 0xfffffffdaeae7812 */ /* 0x000fe400078ec0ff */
[C---:B------:R-:W-:Y:S04]  /*8350*/  ISETP.GT.AND P0, PT, R3.reuse, 0x9, !P1 ;  /* 0x000000090300780c */ /* 0x040fe80004f04270 */
[----:B------:R-:W-:Y:S03]  /*8360*/  ISETP.LT.OR P0, PT, R4, 0xa, P0 ;  /* 0x0000000a0400780c */ /* 0x000fe60000701670 */
[----:B------:R-:W-:Y:S02]  /*8370*/  @P1 LOP3.LUT R174, R174, 0x2, RZ, 0xfc, !PT ;  /* 0x00000002aeae1812 */ /* 0x000fe400078efcff */
[----:B------:R-:W-:Y:S02]  /*8380*/  ISETP.GE.AND P1, PT, R0, 0x11, PT ;  /* 0x000000110000780c */ /* 0x000fe40003f26270 */
[----:B------:R-:W-:Y:S02]  /*8390*/  FSEL R18, R168, -INF , !P0 ;  /* 0xff800000a8127808 */ /* 0x000fe40004000000 */
[----:B------:R-:W-:Y:S02]  /*83a0*/  ISETP.GT.AND P0, PT, R3, 0x10, !P1 ;  /* 0x000000100300780c */ /* 0x000fe40004f04270 */
[----:B------:R-:W-:Y:S02]  /*83b0*/  LOP3.LUT R174, R174, 0xfffffffe, RZ, 0xc0, !PT ;  /* 0xfffffffeaeae7812 */ /* 0x000fe400078ec0ff */
[----:B------:R-:W-:Y:S04]  /*83c0*/  ISETP.LT.OR P0, PT, R4, 0x11, P0 ;  /* 0x000000110400780c */ /* 0x000fe80000701670 */
[----:B------:R-:W-:Y:S02]  /*83d0*/  FSEL R17, R133, -INF , !P0 ;  /* 0xff80000085117808 */ /* 0x000fe40004000000 */
[C---:B------:R-:W-:Y:S02]  /*83e0*/  ISETP.GT.AND P0, PT, R3.reuse, 0x11, !P6 ;  /* 0x000000110300780c */ /* 0x040fe40007704270 */
[----:B------:R-:W-:Y:S02]  /*83f0*/  @P1 LOP3.LUT R174, R174, 0x1, RZ, 0xfc, !PT ;  /* 0x00000001aeae1812 */ /* 0x000fe400078efcff */
[----:B------:R-:W-:Y:S02]  /*8400*/  ISETP.LT.OR P0, PT, R4, 0x12, P0 ;  /* 0x000000120400780c */ /* 0x000fe40000701670 */
[----:B------:R-:W-:Y:S02]  /*8410*/  ISETP.GE.AND P1, PT, R0, 0x29, PT ;  /* 0x000000290000780c */ /* 0x000fe40003f26270 */
[----:B-1----:R-:W-:Y:S02]  /*8420*/  FSEL R16, R132, -INF , !P0 ;  /* 0xff80000084107808 */ /* 0x002fe40004000000 */
[----:B------:R-:W-:Y:S02]  /*8430*/  ISETP.GT.AND P0, PT, R3, 0x18, !P5 ;  /* 0x000000180300780c */ /* 0x000fe40006f04270 */
[----:B------:R-:W-:Y:S02]  /*8440*/  LOP3.LUT R174, R174, 0xffffffdf, RZ, 0xc0, !PT ;  /* 0xffffffdfaeae7812 */ /* 0x000fe400078ec0ff */
[C---:B------:R-:W-:Y:S04]  /*8450*/  ISETP.LT.OR P0, PT, R4.reuse, 0x19, P0 ;  /* 0x000000190400780c */ /* 0x040fe80000701670 */
[----:B------:R-:W-:Y:S02]  /*8460*/  FSEL R15, R15, -INF , !P0 ;  /* 0xff8000000f0f7808 */ /* 0x000fe40004000000 */
[C---:B------:R-:W-:Y:S04]  /*8470*/  ISETP.GT.AND P0, PT, R3.reuse, 0x19, !P4 ;  /* 0x000000190300780c */ /* 0x040fe80006704270 */
[----:B------:R-:W-:Y:S04]  /*8480*/  ISETP.LT.OR P0, PT, R4, 0x1a, P0 ;  /* 0x0000001a0400780c */ /* 0x000fe80000701670 */
[----:B------:R-:W-:Y:S02]  /*8490*/  FSEL R14, R14, -INF , !P0 ;  /* 0xff8000000e0e7808 */ /* 0x000fe40004000000 */
[----:B------:R-:W-:Y:S04]  /*84a0*/  ISETP.GT.AND P0, PT, R3, 0x20, !P3 ;  /* 0x000000200300780c */ /* 0x000fe80005f04270 */
[C---:B------:R-:W-:Y:S04]  /*84b0*/  ISETP.LT.OR P0, PT, R4.reuse, 0x21, P0 ;  /* 0x000000210400780c */ /* 0x040fe80000701670 */
[----:B------:R-:W-:Y:S02]  /*84c0*/  FSEL R13, R13, -INF , !P0 ;  /* 0xff8000000d0d7808 */ /* 0x000fe40004000000 */
[C---:B------:R-:W-:Y:S04]  /*84d0*/  ISETP.GT.AND P0, PT, R3.reuse, 0x21, !P2 ;  /* 0x000000210300780c */ /* 0x040fe80005704270 */
[----:B------:R-:W-:Y:S04]  /*84e0*/  ISETP.LT.OR P0, PT, R4, 0x22, P0 ;  /* 0x000000220400780c */ /* 0x000fe80000701670 */
[----:B------:R-:W-:Y:S02]  /*84f0*/  FSEL R12, R12, -INF , !P0 ;  /* 0xff8000000c0c7808 */ /* 0x000fe40004000000 */
[----:B------:R-:W-:Y:S04]  /*8500*/  ISETP.GT.AND P0, PT, R3, 0x28, !P1 ;  /* 0x000000280300780c */ /* 0x000fe80004f04270 */
[----:B------:R-:W-:Y:S04]  /*8510*/  ISETP.LT.OR P0, PT, R4, 0x29, P0 ;  /* 0x000000290400780c */ /* 0x000fe80000701670 */
[----:B------:R-:W-:Y:S02]  /*8520*/  FSEL R11, R11, -INF , !P0 ;  /* 0xff8000000b0b7808 */ /* 0x000fe40004000000 */
[----:B------:R-:W-:Y:S11]  /*8530*/  ISETP.GE.AND P0, PT, R0, 0x2a, PT ;  /* 0x0000002a0000780c */ /* 0x000ff60003f06270 */
[----:B------:R-:W-:Y:S02]  /*8540*/  @!UPT UIADD3 URZ, URZ, URZ, URZ ;  /* 0x0000003f3f3ff290 */ /* 0x000fe4000fffe03f */
[----:B------:R-:W-:Y:S02]  /*8550*/  @P0 LOP3.LUT R174, R174, 0x20, RZ, 0xfc, !PT ;  /* 0x00000020aeae0812 */ /* 0x000fe400078efcff */
[----:B------:R-:W-:Y:S03]  /*8560*/  ISETP.GT.AND P0, PT, R3, 0x29, !P0 ;  /* 0x000000290300780c */ /* 0x000fe60004704270 */
[----:B------:R-:W-:Y:S01]  /*8570*/  STL [R1+0x14], R174 ;  /* 0x000014ae01007387 */ /* 0x000fe20000100800 */
[----:B------:R-:W-:Y:S04]  /*8580*/  ISETP.LT.OR P0, PT, R4, 0x2a, P0 ;  /* 0x0000002a0400780c */ /* 0x000fe80000701670 */
[----:B------:R-:W-:Y:S02]  /*8590*/  FSEL R10, R10, -INF , !P0 ;  /* 0xff8000000a0a7808 */ /* 0x000fe40004000000 */
[----:B------:R-:W-:Y:S02]  /*85a0*/  ISETP.GE.AND P0, PT, R5, 0x1, PT ;  /* 0x000000010500780c */ /* 0x000fe40003f06270 */
[----:B------:R-:W1:Y:S02]  /*85b0*/  SHFL.IDX PT, R5, R6, 0x1, 0x1c1f ;  /* 0x003c1f0006057f89 */ /* 0x000e6400000e0000 */
[--C-:B-1----:R-:W-:Y:S02]  /*85c0*/  IMAD.IADD R4, R8, 0x1, R5.reuse ;  /* 0x0000000108047824 */ /* 0x102fe400078e0205 */
[----:B------:R-:W-:Y:S07]  /*85d0*/  IMAD.IADD R3, R7, 0x1, R5 ;  /* 0x0000000107037824 */ /* 0x000fee00078e0205 */
        /* <DEDUP_REMOVED lines=14> */
.L_x_434:
[----:B------:R-:W-:Y:S04]  /*86c0*/  MOV R6, c[0x0][0x32c] ;  /* 0x0000cb0000067a02 */ /* 0x000fe80000000f00 */
[----:B------:R-:W-:Y:S11]  /*86d0*/  ISETP.NE.AND P0, PT, R6, 0x1, PT ;  /* 0x000000010600780c */ /* 0x000ff60003f05270 */
[----:B------:R-:W-:Y:S02]  /*86e0*/  @!UPT UIADD3 URZ, URZ, URZ, URZ ;  /* 0x0000003f3f3ff290 */ /* 0x000fe4000fffe03f */
[----:B------:R-:W-:Y:S05]  /*86f0*/  @P0 IMAD.HI.U32 R6, R5, c[0x0][0x330], RZ ;  /* 0x0000cc0005060a27 */ /* 0x000fea00078e00ff */
[----:B------:R-:W-:Y:S02]  /*8700*/  @P0 SHF.R.U32.HI R5, RZ, c[0x0][0x334], R6 ;  /* 0x0000cd00ff050a19 */ /* 0x000fe40000011606 */
.L_x_435:
[----:B------:R-:W-:Y:S05]  /*8710*/  BSYNC B0 ;  /* 0x0000000000007941 */ /* 0x000fea0003800000 */
.L_x_433:
[----:B------:R-:W-:Y:S04]  /*8720*/  IMAD.IADD R0, R0, 0x1, -R25 ;  /* 0x0000000100007824 */ /* 0x000fe800078e0a19 */
[----:B------:R-:W-:Y:S05]  /*8730*/  IMAD R0, R5, c[0x0][0x32c], R0 ;  /* 0x0000cb0005007a24 */ /* 0x000fea00078e0200 */
[----:B------:R-:W-:Y:S02]  /*8740*/  IMNMX R3, R3, R0, !PT ;  /* 0x0000000003037217 */ /* 0x000fe40007800200 */
[----:B------:R-:W-:Y:S04]  /*8750*/  IADD3 R0, R0, c[0x0][0x32c], RZ ;  /* 0x0000cb0000007a10 */ /* 0x000fe80007ffe0ff */
[----:B------:R-:W-:Y:S02]  /*8760*/  IMNMX R4, R4, R0, PT ;  /* 0x0000000004047217 */ /* 0x000fe40003800200 */
.L_x_432:
[----:B------:R-:W-:Y:S01]  /*8770*/  FMNMX.FTZ R0, R9, R2, !PT ;  /* 0x0000000209007209 */ /* 0x000fe20007810000 */
[----:B------:R-:W2:Y:S01]  /*8780*/  LDL.LU R7, [R1+0x20] ;  /* 0x0000200001077983 */ /* 0x000ea20000300800 */
        /* <DEDUP_REMOVED lines=22> */
[----:B------:R-:W-:Y:S03]  /*88f0*/  LOP3.LUT P0, RZ, R174, 0x10, RZ, 0xc0, !PT ;  /* 0x00000010aeff7812 */ /* 0x000fe6000780c0ff */
[--C-:B------:R-:W-:Y:S01]  /*8900*/  FFMA.FTZ R168, R15, c[0x0][0x2d0], -R2.reuse ;  /* 0x0000b4000fa87a23 */ /* 0x100fe20000010802 */
[----:B------:R-:W-:Y:S01]  /*8910*/  ISETP.GT.AND P0, PT, R3, RZ, !P0 ;  /* 0x000000ff0300720c */ /* 0x000fe20004704270 */
[--C-:B------:R-:W-:Y:S02]  /*8920*/  FFMA.FTZ R15, R10, c[0x0][0x2d0], -R2.reuse ;  /* 0x0000b4000a0f7a23 */ /* 0x100fe40000010802 */
[----:B------:R-:W3:Y:S01]  /*8930*/  LDL.LU R10, [R1+0x24] ;  /* 0x00002400010a7983 */ /* 0x000ee20000300800 */
[----:B------:R-:W-:Y:S01]  /*8940*/  ISETP.LT.OR P0, PT, R4, 0x1, P0 ;  /* 0x000000010400780c */ /* 0x000fe20000701670 */
[--C-:B------:R-:W-:Y:S01]  /*8950*/  FFMA.FTZ R24, R17, c[0x0][0x2d0], -R2.reuse ;  /* 0x0000b40011187a23 */ /* 0x100fe20000010802 */
[----:B------:R-:W-:Y:S01]  /*8960*/  MOV R17, R6 ;  /* 0x0000000600117202 */ /* 0x000fe20000000f00 */
        /* <DEDUP_REMOVED lines=9> */
[----:B------:R-:W-:Y:S01]  /*8a00*/  FFMA.FTZ R20, R14, c[0x0][0x2d0], -R2 ;  /* 0x0000b4000e147a23 */ /* 0x000fe20000010802 */
[----:B------:R-:W-:Y:S01]  /*8a10*/  MOV R14, R17 ;  /* 0x00000011000e7202 */ /* 0x000fe20000000f00 */
[----:B------:R-:W1:Y:S02]  /*8a20*/  MUFU.EX2 R2, R0 ;  /* 0x0000000000027308 */ /* 0x000e640000000800 */
[C---:B-1----:R-:W-:Y:S01]  /*8a30*/  FMUL.FTZ R12, R2.reuse, R148 ;  /* 0x00000094020c7220 */ /* 0x042fe20000410000 */
[----:B------:R-:W-:Y:S01]  /*8a40*/  MOV R148, R26 ;  /* 0x0000001a00947202 */ /* 0x000fe20000000f00 */
[C---:B------:R-:W-:Y:S01]  /*8a50*/  FMUL.FTZ R13, R2.reuse, R149 ;  /* 0x00000095020d7220 */ /* 0x040fe20000410000 */
[----:B------:R-:W-:Y:S01]  /*8a60*/  MOV R149, R27 ;  /* 0x0000001b00957202 */ /* 0x000fe20000000f00 */
        /* <DEDUP_REMOVED lines=55> */
[----:B------:R-:W-:Y:S04]  /*8de0*/  LOP3.LUT P0, RZ, R174, 0x8, RZ, 0xc0, !PT ;  /* 0x00000008aeff7812 */ /* 0x000fe8000780c0ff */
[----:B------:R-:W-:Y:S04]  /*8df0*/  ISETP.GT.AND P0, PT, R3, 0x1, !P0 ;  /* 0x000000010300780c */ /* 0x000fe80004704270 */
[----:B------:R-:W-:Y:S04]  /*8e00*/  ISETP.LT.OR P0, PT, R4, 0x2, P0 ;  /* 0x000000020400780c */ /* 0x000fe80000701670 */
[----:B------:R-:W-:Y:S02]  /*8e10*/  FSEL R6, R179, -INF , !P0 ;  /* 0xff800000b3067808 */ /* 0x000fe40004000000 */
[----:B------:R-:W-:Y:S04]  /*8e20*/  LOP3.LUT P0, RZ, R174, 0x4, RZ, 0xc0, !PT ;  /* 0x00000004aeff7812 */ /* 0x000fe8000780c0ff */
[C---:B------:R-:W-:Y:S04]  /*8e30*/  ISETP.GT.AND P0, PT, R3.reuse, 0x8, !P0 ;  /* 0x000000080300780c */ /* 0x040fe80004704270 */
[----:B------:R-:W-:Y:S04]  /*8e40*/  ISETP.LT.OR P0, PT, R4, 0x9, P0 ;  /* 0x000000090400780c */ /* 0x000fe80000701670 */
[----:B------:R-:W-:Y:S02]  /*8e50*/  FSEL R7, R178, -INF , !P0 ;  /* 0xff800000b2077808 */ /* 0x000fe40004000000 */
[----:B------:R-:W-:Y:S04]  /*8e60*/  LOP3.LUT P0, RZ, R174, 0x2, RZ, 0xc0, !PT ;  /* 0x00000002aeff7812 */ /* 0x000fe8000780c0ff */
[----:B------:R-:W-:Y:S04]  /*8e70*/  ISETP.GT.AND P0, PT, R3, 0x9, !P0 ;  /* 0x000000090300780c */ /* 0x000fe80004704270 */
[----:B------:R-:W-:Y:S04]  /*8e80*/  ISETP.LT.OR P0, PT, R4, 0xa, P0 ;  /* 0x0000000a0400780c */ /* 0x000fe80000701670 */
[----:B------:R-:W-:Y:S02]  /*8e90*/  FSEL R169, R169, -INF , !P0 ;  /* 0xff800000a9a97808 */ /* 0x000fe40004000000 */
[----:B------:R-:W-:Y:S04]  /*8ea0*/  LOP3.LUT P0, RZ, R174, 0x1, RZ, 0xc0, !PT ;  /* 0x00000001aeff7812 */ /* 0x000fe8000780c0ff */
[----:B------:R-:W-:Y:S04]  /*8eb0*/  ISETP.GT.AND P0, PT, R3, 0x10, !P0 ;  /* 0x000000100300780c */ /* 0x000fe80004704270 */
[----:B------:R-:W-:Y:S04]  /*8ec0*/  ISETP.LT.OR P0, PT, R4, 0x11, P0 ;  /* 0x000000110400780c */ /* 0x000fe80000701670 */
[----:B------:R-:W-:Y:S02]  /*8ed0*/  FSEL R172, R177, -INF , !P0 ;  /* 0xff800000b1ac7808 */ /* 0x000fe40004000000 */
[C---:B------:R-:W-:Y:S02]  /*8ee0*/  ISETP.GT.AND P0, PT, R3.reuse, 0x11, !P6 ;  /* 0x000000110300780c */ /* 0x040fe40007704270 */
[----:B------:R-:W-:Y:S02]  /*8ef0*/  LOP3.LUT P6, RZ, R174, 0x20, RZ, 0xc0, !PT ;  /* 0x00000020aeff7812 */ /* 0x000fe400078cc0ff */
[----:B------:R-:W-:Y:S04]  /*8f00*/  ISETP.LT.OR P0, PT, R4, 0x12, P0 ;  /* 0x000000120400780c */ /* 0x000fe80000701670 */
[----:B------:R-:W-:Y:S02]  /*8f10*/  FSEL R173, R176, -INF , !P0 ;  /* 0xff800000b0ad7808 */ /* 0x000fe40004000000 */
[----:B------:R-:W-:Y:S04]  /*8f20*/  ISETP.GT.AND P0, PT, R3, 0x18, !P5 ;  /* 0x000000180300780c */ /* 0x000fe80006f04270 */
[C---:B------:R-:W-:Y:S04]  /*8f30*/  ISETP.LT.OR P0, PT, R4.reuse, 0x19, P0 ;  /* 0x000000190400780c */ /* 0x040fe80000701670 */
[----:B------:R-:W-:Y:S02]  /*8f40*/  FSEL R175, R175, -INF , !P0 ;  /* 0xff800000afaf7808 */ /* 0x000fe40004000000 */
[----:B------:R-:W-:Y:S04]  /*8f50*/  ISETP.GT.AND P0, PT, R3, 0x19, !P4 ;  /* 0x000000190300780c */ /* 0x000fe80006704270 */
[----:B------:R-:W-:Y:S04]  /*8f60*/  ISETP.LT.OR P0, PT, R4, 0x1a, P0 ;  /* 0x0000001a0400780c */ /* 0x000fe80000701670 */
[----:B------:R-:W-:Y:S02]  /*8f70*/  FSEL R174, R171, -INF , !P0 ;  /* 0xff800000abae7808 */ /* 0x000fe40004000000 */
[C---:B------:R-:W-:Y:S02]  /*8f80*/  ISETP.GT.AND P0, PT, R3.reuse, 0x20, !P3 ;  /* 0x000000200300780c */ /* 0x040fe40005f04270 */
[----:B------:R-:W-:Y:S01]  /*8f90*/  MOV R171, R20 ;  /* 0x0000001400ab7202 */ /* 0x000fe20000000f00 */
[----:B------:R-:W-:Y:S01]  /*8fa0*/  FMUL.FTZ R20, R2, R140 ;  /* 0x0000008c02147220 */ /* 0x000fe20000410000 */
[----:B------:R-:W-:Y:S04]  /*8fb0*/  ISETP.LT.OR P0, PT, R4, 0x21, P0 ;  /* 0x000000210400780c */ /* 0x000fe80000701670 */
[----:B------:R-:W-:Y:S02]  /*8fc0*/  FSEL R176, R170, -INF , !P0 ;  /* 0xff800000aab07808 */ /* 0x000fe40004000000 */
[----:B------:R-:W-:Y:S04]  /*8fd0*/  ISETP.GT.AND P0, PT, R3, 0x21, !P2 ;  /* 0x000000210300780c */ /* 0x000fe80005704270 */
[C---:B------:R-:W-:Y:S04]  /*8fe0*/  ISETP.LT.OR P0, PT, R4.reuse, 0x22, P0 ;  /* 0x000000220400780c */ /* 0x040fe80000701670 */
[----:B------:R-:W-:Y:S02]  /*8ff0*/  FSEL R177, R23, -INF , !P0 ;  /* 0xff80000017b17808 */ /* 0x000fe40004000000 */
[C---:B------:R-:W-:Y:S02]  /*9000*/  ISETP.GT.AND P0, PT, R3.reuse, 0x28, !P1 ;  /* 0x000000280300780c */ /* 0x040fe40004f04270 */
[----:B------:R-:W-:Y:S02]  /*9010*/  MOV R23, R168 ;  /* 0x000000a800177202 */ /* 0x000fe40000000f00 */
[----:B------:R-:W-:Y:S04]  /*9020*/  ISETP.LT.OR P0, PT, R4, 0x29, P0 ;  /* 0x000000290400780c */ /* 0x000fe80000701670 */
[----:B------:R-:W-:Y:S02]  /*9030*/  FSEL R178, R22, -INF , !P0 ;  /* 0xff80000016b27808 */ /* 0x000fe40004000000 */
[----:B------:R-:W-:Y:S02]  /*9040*/  ISETP.GT.AND P0, PT, R3, 0x29, !P6 ;  /* 0x000000290300780c */ /* 0x000fe40007704270 */
[----:B------:R-:W1:Y:S01]  /*9050*/  MUFU.EX2 R3, R8 ;  /* 0x0000000800037308 */ /* 0x000e620000000800 */
[----:B------:R-:W-:Y:S01]  /*9060*/  MOV R22, R25 ;  /* 0x0000001900167202 */ /* 0x000fe20000000f00 */
[----:B------:R-:W-:Y:S01]  /*9070*/  FMUL.FTZ R25, R2, R137 ;  /* 0x0000008902197220 */ /* 0x000fe20000410000 */
[----:B------:R-:W-:Y:S02]  /*9080*/  ISETP.LT.OR P0, PT, R4, 0x2a, P0 ;  /* 0x0000002a0400780c */ /* 0x000fe40000701670 */
[----:B------:R-:W-:Y:S02]  /*9090*/  MOV R145, R22 ;  /* 0x0000001600917202 */ /* 0x000fe40000000f00 */
[----:B------:R-:W-:Y:S01]  /*90a0*/  FSEL R132, R21, -INF , !P0 ;  /* 0xff80000015847808 */ /* 0x000fe20004000000 */
[C---:B------:R-:W-:Y:S01]  /*90b0*/  FMUL.FTZ R21, R2.reuse, R141 ;  /* 0x0000008d02157220 */ /* 0x040fe20000410000 */
[----:B------:R-:W-:Y:S01]  /*90c0*/  MOV R141, R11 ;  /* 0x0000000b008d7202 */ /* 0x000fe20000000f00 */
[----:B---3--:R-:W-:Y:S01]  /*90d0*/  FFMA.FTZ R0, R2, R10, R9 ;  /* 0x0000000a02007223 */ /* 0x008fe20000010009 */
[----:B------:R-:W-:Y:S10]  /*90e0*/  MUFU.EX2 R8, R18 ;  /* 0x0000001200087308 */ /* 0x000ff40000000800 */
[----:B------:R-:W-:Y:S01]  /*90f0*/  MUFU.EX2 R145, R145 ;  /* 0x0000009100917308 */ /* 0x000fe20000000800 */
[C---:B-1----:R-:W-:Y:S01]  /*9100*/  F2FP.BF16.PACK_AB R168, R3.reuse, R9 ;  /* 0x0000000903a8723e */ /* 0x042fe200000010ff */
[----:B------:R-:W-:Y:S01]  /*9110*/  FADD.FTZ R4, R3, R0 ;  /* 0x0000000003047221 */ /* 0x000fe20000010000 */
[----:B------:R-:W-:Y:S04]  /*9120*/  FMNMX.FTZ R0, R5, R134, !PT ;  /* 0x0000008605007209 */ /* 0x000fe80007810000 */
[----:B------:R-:W-:Y:S03]  /*9130*/  FMNMX.FTZ R0, R6, R0, !PT ;  /* 0x0000000006007209 */ /* 0x000fe60007810000 */
[----:B------:R-:W1:Y:S01]  /*9140*/  MUFU.EX2 R9, R19 ;  /* 0x0000001300097308 */ /* 0x000e620000000800 */
[----:B------:R-:W-:Y:S04]  /*9150*/  FMNMX.FTZ R0, R7, R0, !PT ;  /* 0x0000000007007209 */ /* 0x000fe80007810000 */
[----:B------:R-:W-:Y:S04]  /*9160*/  FMNMX.FTZ R0, R169, R0, !PT ;  /* 0x00000000a9007209 */ /* 0x000fe80007810000 */
[----:B------:R-:W-:Y:S04]  /*9170*/  FMNMX.FTZ R0, R172, R0, !PT ;  /* 0x00000000ac007209 */ /* 0x000fe80007810000 */
[----:B------:R-:W-:Y:S04]  /*9180*/  FMNMX.FTZ R0, R173, R0, !PT ;  /* 0x00000000ad007209 */ /* 0x000fe80007810000 */
[----:B------:R-:W-:Y:S04]  /*9190*/  FMNMX.FTZ R0, R175, R0, !PT ;  /* 0x00000000af007209 */ /* 0x000fe80007810000 */
[----:B------:R-:W-:Y:S01]  /*91a0*/  FMNMX.FTZ R0, R174, R0, !PT ;  /* 0x00000000ae007209 */ /* 0x000fe20007810000 */
[----:B-1----:R-:W-:Y:S01]  /*91b0*/  FADD.FTZ R4, R9, R4 ;  /* 0x0000000409047221 */ /* 0x002fe20000010000 */
[----:B------:R-:W-:Y:S01]  /*91c0*/  MOV R19, R24 ;  /* 0x0000001800137202 */ /* 0x000fe20000000f00 */
[----:B------:R-:W-:Y:S01]  /*91d0*/  FMUL.FTZ R24, R2, R136 ;  /* 0x0000008802187220 */ /* 0x000fe20000410000 */
[----:B------:R-:W-:Y:S01]  /*91e0*/  FMNMX.FTZ R0, R176, R0, !PT ;  /* 0x00000000b0007209 */ /* 0x000fe20007810000 */
[----:B------:R-:W2:Y:S01]  /*91f0*/  LDL.LU R136, [R1+0x28] ;  /* 0x0000280001887983 */ /* 0x000ea20000300800 */
[C---:B------:R-:W-:Y:S01]  /*9200*/  FADD.FTZ R179, R8.reuse, R4 ;  /* 0x0000000408b37221 */ /* 0x040fe20000010000 */
[----:B------:R-:W-:Y:S01]  /*9210*/  F2FP.BF16.PACK_AB R170, R8, R9 ;  /* 0x0000000908aa723e */ /* 0x000fe200000010ff */
[C---:B------:R-:W-:Y:S01]  /*9220*/  FMUL.FTZ R8, R2.reuse, R152 ;  /* 0x0000009802087220 */ /* 0x040fe20000410000 */
[----:B------:R-:W-:Y:S01]  /*9230*/  FMNMX.FTZ R0, R177, R0, !PT ;  /* 0x00000000b1007209 */ /* 0x000fe20007810000 */
[----:B------:R-:W-:Y:S01]  /*9240*/  FMUL.FTZ R9, R2, R153 ;  /* 0x0000009902097220 */ /* 0x000fe20000410000 */
[----:B------:R-:W-:Y:S02]  /*9250*/  MOV R153, R14 ;  /* 0x0000000e00997202 */ /* 0x000fe40000000f00 */
[----:B------:R-:W-:Y:S04]  /*9260*/  FMNMX.FTZ R0, R178, R0, !PT ;  /* 0x00000000b2007209 */ /* 0x000fe80007810000 */
[----:B------:R-:W-:Y:S05]  /*9270*/  FMNMX.FTZ R0, R132, R0, !PT ;  /* 0x0000000084007209 */ /* 0x000fea0007810000 */
[----:B------:R-:W1:Y:S02]  /*9280*/  SHFL.BFLY PT, R3, R0, 0x2, 0x1f ;  /* 0x0c401f0000037f89 */ /* 0x000e6400000e0000 */
[----:B-1----:R-:W-:Y:S06]  /*9290*/  FMNMX.FTZ R0, R0, R3, !PT ;  /* 0x0000000300007209 */ /* 0x002fec0007810000 */
[----:B------:R-:W1:Y:S02]  /*92a0*/  SHFL.BFLY PT, R3, R0, 0x1, 0x1f ;  /* 0x0c201f0000037f89 */ /* 0x000e6400000e0000 */
[----:B-1----:R-:W-:Y:S04]  /*92b0*/  FMNMX.FTZ R3, R0, R3, !PT ;  /* 0x0000000300037209 */ /* 0x002fe80007810000 */
[C---:B------:R-:W-:Y:S01]  /*92c0*/  FSETP.NEU.FTZ.AND P0, PT, R3.reuse, -INF , PT ;  /* 0xff8000000300780b */ /* 0x040fe20003f1d000 */
[C---:B------:R-:W-:Y:S03]  /*92d0*/  FMUL.FTZ R4, R3.reuse, c[0x0][0x2d0] ;  /* 0x0000b40003047a20 */ /* 0x040fe60000410000 */
[----:B------:R-:W-:Y:S05]  /*92e0*/  FSEL R0, R3, RZ, P0 ;  /* 0x000000ff03007208 */ /* 0x000fea0000000000 */
[----:B------:R-:W-:Y:S01]  /*92f0*/  FADD.FTZ R0, -R0, R134 ;  /* 0x0000008600007221 */ /* 0x000fe20000010100 */
[----:B------:R-:W-:Y:S01]  /*9300*/  FSEL R134, R4, RZ, P0 ;  /* 0x000000ff04867208 */ /* 0x000fe20000000000 */
[----:B------:R-:W-:Y:S01]  /*9310*/  FMUL.FTZ R4, R2, R156 ;  /* 0x0000009c02047220 */ /* 0x000fe20000410000 */
[----:B------:R-:W-:Y:S01]  /*9320*/  MOV R156, R23 ;  /* 0x00000017009c7202 */ /* 0x000fe20000000f00 */
[----:B------:R-:W-:Y:S02]  /*9330*/  FMUL.FTZ R0, R0, c[0x0][0x2d0] ;  /* 0x0000b40000007a20 */ /* 0x000fe40000410000 */
[--C-:B------:R-:W-:Y:S02]  /*9340*/  FFMA.FTZ R10, R5, c[0x0][0x2d0], -R134.reuse ;  /* 0x0000b400050a7a23 */ /* 0x100fe40000010886 */
[--C-:B------:R-:W-:Y:S01]  /*9350*/  FFMA.FTZ R6, R6, c[0x0][0x2d0], -R134.reuse ;  /* 0x0000b40006067a23 */ /* 0x100fe20000010886 */
[----:B------:R-:W-:Y:S01]  /*9360*/  MUFU.EX2 R156, R156 ;  /* 0x0000009c009c7308 */ /* 0x000fe20000000800 */
[----:B------:R-:W-:Y:S01]  /*9370*/  FMUL.FTZ R5, R2, R157 ;  /* 0x0000009d02057220 */ /* 0x000fe20000410000 */
[----:B------:R-:W-:Y:S01]  /*9380*/  MOV R157, R171 ;  /* 0x000000ab009d7202 */ /* 0x000fe20000000f00 */
[----:B------:R-:W-:Y:S07]  /*9390*/  FFMA.FTZ R2, R7, c[0x0][0x2d0], -R134 ;  /* 0x0000b40007027a23 */ /* 0x000fee0000010886 */
[----:B------:R-:W-:Y:S10]  /*93a0*/  MUFU.EX2 R140, R10 ;  /* 0x0000000a008c7308 */ /* 0x000ff40000000800 */
[----:B------:R-:W1:Y:S10]  /*93b0*/  MUFU.EX2 R0, R0 ;  /* 0x0000000000007308 */ /* 0x000e740000000800 */
[----:B------:R3:W4:Y:S10]  /*93c0*/  MUFU.EX2 R152, R6 ;  /* 0x0000000600987308 */ /* 0x0007340000000800 */
[----:B------:R-:W-:Y:S01]  /*93d0*/  MUFU.EX2 R157, R157 ;  /* 0x0000009d009d7308 */ /* 0x000fe20000000800 */
[C---:B-1----:R-:W-:Y:S02]  /*93e0*/  FMUL.FTZ R10, R0.reuse, R154 ;  /* 0x0000009a000a7220 */ /* 0x042fe40000410000 */
[----:B------:R-:W5:Y:S01]  /*93f0*/  LDL R154, [R1+0x4] ;  /* 0x00000400019a7983 */ /* 0x000f620000100800 */
[C---:B------:R-:W-:Y:S02]  /*9400*/  FMUL.FTZ R26, R0.reuse, R138 ;  /* 0x0000008a001a7220 */ /* 0x040fe40000410000 */
[C---:B------:R-:W-:Y:S02]  /*9410*/  FMUL.FTZ R27, R0.reuse, R139 ;  /* 0x0000008b001b7220 */ /* 0x040fe40000410000 */
[C---:B------:R-:W-:Y:S02]  /*9420*/  FMUL.FTZ R22, R0.reuse, R142 ;  /* 0x0000008e00167220 */ /* 0x040fe40000410000 */
[C---:B------:R-:W-:Y:S02]  /*9430*/  FMUL.FTZ R23, R0.reuse, R143 ;  /* 0x0000008f00177220 */ /* 0x040fe40000410000 */
[C---:B---3--:R-:W-:Y:S01]  /*9440*/  FMUL.FTZ R6, R0.reuse, R158 ;  /* 0x0000009e00067220 */ /* 0x048fe20000410000 */
[----:B------:R-:W-:Y:S01]  /*9450*/  MOV R158, R15 ;  /* 0x0000000f009e7202 */ /* 0x000fe20000000f00 */
[C---:B------:R-:W-:Y:S01]  /*9460*/  FMUL.FTZ R7, R0.reuse, R159 ;  /* 0x0000009f00077220 */ /* 0x040fe20000410000 */
[----:B------:R-:W-:Y:S01]  /*9470*/  MOV R159, R19 ;  /* 0x00000013009f7202 */ /* 0x000fe20000000f00 */
[C---:B------:R-:W-:Y:S01]  /*9480*/  FMUL.FTZ R11, R0.reuse, R155 ;  /* 0x0000009b000b7220 */ /* 0x040fe20000410000 */
[----:B------:R-:W-:Y:S01]  /*9490*/  MOV R155, R148 ;  /* 0x00000094009b7202 */ /* 0x000fe20000000f00 */
        /* <DEDUP_REMOVED lines=24> */
[----:B-1----:R-:W-:Y:S01]  /*9620*/  MOV R159, R141 ;  /* 0x0000008d009f7202 */ /* 0x002fe20000000f00 */
        /* <DEDUP_REMOVED lines=35> */
[----:B------:R-:W1:Y:S01]  /*9860*/  LDSM.16.MT88.4 R136, [R238] ;  /* 0x00000000ee88783b */ /* 0x000e620000004200 */
[----:B------:R-:W-:Y:S01]  /*9870*/  FFMA.FTZ R0, R169, c[0x0][0x2d0], -R134 ;  /* 0x0000b400a9007a23 */ /* 0x000fe20000010886 */
[C---:B----4-:R-:W-:Y:S01]  /*9880*/  F2FP.BF16.PACK_AB R169, R152.reuse, R140 ;  /* 0x0000008c98a9723e */ /* 0x050fe200000010ff */
[----:B------:R-:W-:Y:S02]  /*9890*/  FADD.FTZ R144, R152, R144 ;  /* 0x0000009098907221 */ /* 0x000fe40000010000 */
[----:B------:R-:W2:Y:S03]  /*98a0*/  MUFU.EX2 R146, R0 ;  /* 0x0000000000927308 */ /* 0x000ea60000000800 */
[----:B------:R-:W-:Y:S07]  /*98b0*/  LDSM.16.MT88.4 R140, [R238+0x800] ;  /* 0x00080000ee8c783b */ /* 0x000fee0000004200 */
[----:B------:R-:W-:Y:S01]  /*98c0*/  MUFU.EX2 R152, R158 ;  /* 0x0000009e00987308 */ /* 0x000fe20000000800 */
[----:B--2---:R-:W-:Y:S01]  /*98d0*/  F2FP.BF16.PACK_AB R171, R146, R147 ;  /* 0x0000009392ab723e */ /* 0x004fe200000010ff */
[--C-:B------:R-:W-:Y:S06]  /*98e0*/  FFMA.FTZ R0, R172, c[0x0][0x2d0], -R134.reuse ;  /* 0x0000b400ac007a23 */ /* 0x100fec0000010886 */
        /* <DEDUP_REMOVED lines=8> */
[----:B-----5:R1:W2:Y:S03]  /*9970*/  LDSM.16.MT88.4 R136, [R154] ;  /* 0x000000009a88783b */ /* 0x0202a60000004200 */
[----:B-1----:R-:W-:Y:S02]  /*9980*/  MOV R154, R149 ;  /* 0x00000095009a7202 */ /* 0x002fe40000000f00 */
[----:B------:R1:W-:Y:S02]  /*9990*/  MUFU.EX2 R149, R0 ;  /* 0x0000000000957308 */ /* 0x0003e40000000800 */
[C---:B--2---:R-:W-:Y:S08]  /*99a0*/  HMMA.16816.F32.BF16 R28, R168.reuse, R136, R28 ;  /* 0x00000088a81c723c */ /* 0x044ff0000004181c */
[C---:B------:R-:W-:Y:S01]  /*99b0*/  HMMA.16816.F32.BF16 R32, R168.reuse, R138, R32 ;  /* 0x0000008aa820723c */ /* 0x040fe20000041820 */
[----:B------:R-:W2:Y:S03]  /*99c0*/  LDSM.16.MT88.4 R136, [R238+0x1800] ;  /* 0x00180000ee88783b */ /* 0x000ea60000004200 */
[--C-:B-1----:R-:W-:Y:S04]  /*99d0*/  FFMA.FTZ R0, R173, c[0x0][0x2d0], -R134.reuse ;  /* 0x0000b400ad007a23 */ /* 0x102fe80000010886 */
[----:B------:R1:W3:Y:S04]  /*99e0*/  MUFU.EX2 R150, R0 ;  /* 0x0000000000967308 */ /* 0x0002e80000000800 */
[--C-:B-1----:R-:W-:Y:S06]  /*99f0*/  FFMA.FTZ R0, R175, c[0x0][0x2d0], -R134.reuse ;  /* 0x0000b400af007a23 */ /* 0x102fec0000010886 */
[----:B------:R-:W-:Y:S01]  /*9a00*/  MUFU.EX2 R175, R155 ;  /* 0x0000009b00af7308 */ /* 0x000fe20000000800 */
[C---:B--2---:R-:W-:Y:S09]  /*9a10*/  HMMA.16816.F32.BF16 R36, R168.reuse, R136, R36 ;  /* 0x00000088a824723c */ /* 0x044ff20000041824 */
[----:B------:R1:W-:Y:S01]  /*9a20*/  MUFU.EX2 R148, R0 ;  /* 0x0000000000947308 */ /* 0x0003e20000000800 */
[C---:B------:R-:W-:Y:S01]  /*9a30*/  HMMA.16816.F32.BF16 R40, R168.reuse, R138, R40 ;  /* 0x0000008aa828723c */ /* 0x040fe20000041828 */
[----:B------:R-:W2:Y:S02]  /*9a40*/  LDSM.16.MT88.4 R136, [R240+0x1800] ;  /* 0x00180000f088783b */ /* 0x000ea40000004200 */
[----:B-1----:R-:W-:Y:S06]  /*9a50*/  FFMA.FTZ R0, R174, c[0x0][0x2d0], -R134 ;  /* 0x0000b400ae007a23 */ /* 0x002fec0000010886 */
[----:B------:R1:W4:Y:S01]  /*9a60*/  MUFU.EX2 R174, R0 ;  /* 0x0000000000ae7308 */ /* 0x0003220000000800 */
[C---:B--2---:R-:W-:Y:S03]  /*9a70*/  HMMA.16816.F32.BF16 R44, R168.reuse, R136, R44 ;  /* 0x00000088a82c723c */ /* 0x044fe6000004182c */
[----:B-1----:R-:W-:Y:S05]  /*9a80*/  FADD.FTZ R0, R2, R179 ;  /* 0x000000b302007221 */ /* 0x002fea0000010000 */
[C---:B------:R-:W-:Y:S01]  /*9a90*/  HMMA.16816.F32.BF16 R48, R168.reuse, R138, R48 ;  /* 0x0000008aa830723c */ /* 0x040fe20000041830 */
[----:B------:R-:W1:Y:S01]  /*9aa0*/  LDSM.16.MT88.4 R136, [R239+0x1800] ;  /* 0x00180000ef88783b */ /* 0x000e620000004200 */
[----:B------:R-:W2:Y:S02]  /*9ab0*/  MUFU.EX2 R179, R154 ;  /* 0x0000009a00b37308 */ /* 0x000ea40000000800 */
[----:B------:R-:W-:Y:S02]  /*9ac0*/  FADD.FTZ R151, R145, R0 ;  /* 0x0000000091977221 */ /* 0x000fe40000010000 */
[----:B------:R-:W-:Y:S02]  /*9ad0*/  FADD.FTZ R0, R147, R144 ;  /* 0x0000009093007221 */ /* 0x000fe40000010000 */
        /* <DEDUP_REMOVED lines=31> */
[----:B---3--:R-:W-:Y:S01]  /*9cd0*/  F2FP.BF16.PACK_AB R137, R150, R149 ;  /* 0x000000959689723e */ /* 0x008fe200000010ff */
[----:B------:R-:W-:Y:S02]  /*9ce0*/  FADD.FTZ R2, R146, R0 ;  /* 0x0000000092027221 */ /* 0x000fe40000010000 */
[----:B------:R-:W-:Y:S01]  /*9cf0*/  F2FP.BF16.PACK_AB R138, R157, R156 ;  /* 0x0000009c9d8a723e */ /* 0x000fe200000010ff */
[----:B------:R-:W-:Y:S01]  /*9d00*/  FFMA.FTZ R0, R176, c[0x0][0x2d0], -R134 ;  /* 0x0000b400b0007a23 */ /* 0x000fe20000010886 */
[----:B----4-:R-:W-:Y:S03]  /*9d10*/  F2FP.BF16.PACK_AB R139, R174, R148 ;  /* 0x00000094ae8b723e */ /* 0x010fe600000010ff */
[----:B------:R-:W-:Y:S01]  /*9d20*/  MOV R176, R153 ;  /* 0x0000009900b07202 */ /* 0x000fe20000000f00 */
[----:B------:R1:W-:Y:S01]  /*9d30*/  MUFU.EX2 R172, R0 ;  /* 0x0000000000ac7308 */ /* 0x0003e20000000800 */
[----:B--2---:R-:W-:Y:S01]  /*9d40*/  F2FP.BF16.PACK_AB R168, R179, R175 ;  /* 0x000000afb3a8723e */ /* 0x004fe200000010ff */
[----:B------:R-:W-:Y:S01]  /*9d50*/  FADD.FTZ R2, R149, R2 ;  /* 0x0000000295027221 */ /* 0x000fe20000010000 */
[C---:B------:R-:W-:Y:S05]  /*9d60*/  HMMA.16816.F32.BF16 R4, R136.reuse, R140, R4 ;  /* 0x0000008c8804723c */ /* 0x040fea0000041804 */
[----:B------:R-:W-:Y:S03]  /*9d70*/  FADD.FTZ R2, R150, R2 ;  /* 0x0000000296027221 */ /* 0x000fe60000010000 */
[C---:B------:R-:W-:Y:S01]  /*9d80*/  HMMA.16816.F32.BF16 R8, R136.reuse, R142, R8 ;  /* 0x0000008e8808723c */ /* 0x040fe20000041808 */
[----:B------:R-:W2:Y:S03]  /*9d90*/  LDSM.16.MT88.4 R140, [R240+0x800] ;  /* 0x00080000f08c783b */ /* 0x000ea60000004200 */
[----:B------:R-:W-:Y:S04]  /*9da0*/  FADD.FTZ R2, R148, R2 ;  /* 0x0000000294027221 */ /* 0x000fe80000010000 */
[----:B------:R-:W-:Y:S04]  /*9db0*/  FADD.FTZ R2, R174, R2 ;  /* 0x00000002ae027221 */ /* 0x000fe80000010000 */
[--C-:B-1----:R-:W-:Y:S02]  /*9dc0*/  FFMA.FTZ R0, R177, c[0x0][0x2d0], -R134.reuse ;  /* 0x0000b400b1007a23 */ /* 0x102fe40000010886 */
[----:B------:R-:W3:Y:S02]  /*9dd0*/  LDL R177, [R1+0x60] ;  /* 0x0000600001b17983 */ /* 0x000ee40000100800 */
[----:B------:R1:W4:Y:S01]  /*9de0*/  MUFU.EX2 R173, R0 ;  /* 0x0000000000ad7308 */ /* 0x0003220000000800 */
[C---:B--2---:R-:W-:Y:S03]  /*9df0*/  HMMA.16816.F32.BF16 R12, R136.reuse, R140, R12 ;  /* 0x0000008c880c723c */ /* 0x044fe6000004180c */
[--C-:B-1----:R-:W-:Y:S01]  /*9e00*/  FFMA.FTZ R0, R178, c[0x0][0x2d0], -R134.reuse ;  /* 0x0000b400b2007a23 */ /* 0x102fe20000010886 */
[----:B------:R-:W-:Y:S01]  /*9e10*/  MOV R178, R152 ;  /* 0x0000009800b27202 */ /* 0x000fe20000000f00 */
[----:B------:R-:W-:Y:S01]  /*9e20*/  FFMA.FTZ R134, R132, c[0x0][0x2d0], -R134 ;  /* 0x0000b40084867a23 */ /* 0x000fe20000010886 */
[----:B------:R-:W-:Y:S01]  /*9e30*/  LDSM.16.MT88.4 R152, [R238+0x1000] ;  /* 0x00100000ee98783b */ /* 0x000fe20000004200 */
[----:B----4-:R-:W-:Y:S01]  /*9e40*/  F2FP.BF16.PACK_AB R169, R173, R172 ;  /* 0x000000acada9723e */ /* 0x010fe200000010ff */
[C---:B------:R-:W-:Y:S01]  /*9e50*/  HMMA.16816.F32.BF16 R16, R136.reuse, R142, R16 ;  /* 0x0000008e8810723c */ /* 0x040fe20000041810 */
[----:B------:R1:W-:Y:S05]  /*9e60*/  MUFU.EX2 R132, R0 ;  /* 0x0000000000847308 */ /* 0x0003ea0000000800 */
[----:B------:R-:W2:Y:S05]  /*9e70*/  LDSM.16.MT88.4 R140, [R239+0x800] ;  /* 0x00080000ef8c783b */ /* 0x000eaa0000004200 */
[----:B------:R-:W4:Y:S01]  /*9e80*/  MUFU.EX2 R134, R134 ;  /* 0x0000008600867308 */ /* 0x000f220000000800 */
[----:B-1----:R-:W-:Y:S04]  /*9e90*/  FADD.FTZ R0, R156, R151 ;  /* 0x000000979c007221 */ /* 0x002fe80000010000 */
[----:B------:R-:W-:Y:S04]  /*9ea0*/  FADD.FTZ R0, R157, R0 ;  /* 0x000000009d007221 */ /* 0x000fe80000010000 */
[----:B------:R-:W-:Y:S01]  /*9eb0*/  FADD.FTZ R0, R175, R0 ;  /* 0x00000000af007221 */ /* 0x000fe20000010000 */
[----:B----4-:R-:W-:Y:S01]  /*9ec0*/  F2FP.BF16.PACK_AB R171, R134, R132 ;  /* 0x0000008486ab723e */ /* 0x010fe200000010ff */
[C---:B--2---:R-:W-:Y:S08]  /*9ed0*/  HMMA.16816.F32.BF16 R20, R136.reuse, R140, R20 ;  /* 0x0000008c8814723c */ /* 0x044ff00000041814 */
        /* <DEDUP_REMOVED lines=13> */
[----:B------:R-:W1:Y:S02]  /*9fb0*/  LDSM.16.MT88.4 R140, [R241+0x2000] ;  /* 0x00200000f18c783b */ /* 0x000e640000004200 */
[----:B---3--:R-:W-:Y:S05]  /*9fc0*/  ISETP.GT.AND P0, PT, R176, R177, PT ;  /* 0x000000b1b000720c */ /* 0x008fea0003f04270 */
        /* <DEDUP_REMOVED lines=22> */
[----:B------:R-:W-:Y:S01]  /*a130*/  MOV R141, R145 ;  /* 0x00000091008d7202 */ /* 0x000fe20000000f00 */
[C---:B------:R-:W-:Y:S01]  /*a140*/  HMMA.16816.F32.BF16 R120, R136.reuse, R142, R120 ;  /* 0x0000008e8878723c */ /* 0x040fe20000041878 */
[----:B------:R-:W1:Y:S03]  /*a150*/  LDSM.16.MT88.4 R144, [R241+0x5000] ;  /* 0x00500000f190783b */ /* 0x000e660000004200 */
[-C--:B------:R-:W-:Y:S04]  /*a160*/  F2FP.BF16.PACK_AB R170, R178, R141.reuse ;  /* 0x0000008db2aa723e */ /* 0x080fe800000010ff */
        /* <DEDUP_REMOVED lines=10> */
[C---:B------:R-:W-:Y:S07]  /*a210*/  HMMA.16816.F32.BF16 R144, R168.reuse, R146, R16 ;  /* 0x00000092a890723c */ /* 0x040fee0000041810 */
[----:B------:R-:W-:Y:S02]  /*a220*/  MOV R19, R141 ;  /* 0x0000008d00137202 */ /* 0x000fe40000000f00 */
        /* <DEDUP_REMOVED lines=39> */
[----:B------:R-:W-:Y:S02]  /*a4a0*/  FADD.FTZ R2, R179, R0 ;  /* 0x00000000b3027221 */ /* 0x000fe40000010000 */
[----:B------:R-:W-:Y:S02]  /*a4b0*/  FADD.FTZ R0, R173, R4 ;  /* 0x00000004ad007221 */ /* 0x000fe40000010000 */
[----:B------:R-:W-:Y:S04]  /*a4c0*/  FADD.FTZ R2, R19, R2 ;  /* 0x0000000213027221 */ /* 0x000fe80000010000 */
[----:B------:R-:W-:Y:S01]  /*a4d0*/  FADD.FTZ R4, R178, R2 ;  /* 0x00000002b2047221 */ /* 0x000fe20000010000 */
[----:B------:R-:W-:Y:S01]  /*a4e0*/  IADD3 R2, R176, -0x1, RZ ;  /* 0xffffffffb0027810 */ /* 0x000fe20007ffe0ff */
[----:B------:R-:W-:Y:S01]  /*a4f0*/  FADD.FTZ R0, R132, R0 ;  /* 0x0000000084007221 */ /* 0x000fe20000010000 */
[-C--:B------:R-:W-:Y:S02]  /*a500*/  MOV R132, R3.reuse ;  /* 0x0000000300847202 */ /* 0x080fe40000000f00 */
[----:B------:R-:W-:Y:S01]  /*a510*/  STL [R1+0x24], R4 ;  /* 0x0000240401007387 */ /* 0x000fe20000100800 */
[----:B------:R-:W-:Y:S01]  /*a520*/  FADD.FTZ R0, R134, R0 ;  /* 0x0000000086007221 */ /* 0x000fe20000010000 */
[----:B------:R-:W-:Y:S04]  /*a530*/  MOV R134, R3 ;  /* 0x0000000300867202 */ /* 0x000fe80000000f00 */
[----:B------:R1:W-:Y:S04]  /*a540*/  STL [R1+0x28], R0 ;  /* 0x0000280001007387 */ /* 0x0003e80000100800 */
[----:B------:R2:W-:Y:S01]  /*a550*/  STL [R1+0x20], R2 ;  /* 0x0000200201007387 */ /* 0x0005e20000100800 */
[----:B-1----:R-:W-:Y:S02]  /*a560*/  MOV R0, R2 ;  /* 0x0000000200007202 */ /* 0x002fe40000000f00 */
[----:B--2---:R-:W-:Y:S03]  /*a570*/  MOV R2, R133 ;  /* 0x0000008500027202 */ /* 0x004fe60000000f00 */
[----:B------:R1:W-:Y:S01]  /*a580*/  STL [R1+0x1c], R0 ;  /* 0x00001c0001007387 */ /* 0x0003e20000100800 */
[----:B------:R-:W-:-:S05]  /*a590*/  @P0 BRA `(.L_x_436) ;  /* 0xffffc62000000947 */ /* 0x000fca000383ffff */
.L_x_423:
[----:B-1----:R-:W2:Y:S04]  /*a5a0*/  LDL R0, [R1+0x68] ;  /* 0x0000680001007983 */ /* 0x002ea80000100800 */
[----:B------:R-:W3:Y:S04]  /*a5b0*/  LDL R4, [R1+0x34] ;  /* 0x0000340001047983 */ /* 0x000ee80000100800 */
[----:B------:R-:W3:Y:S01]  /*a5c0*/  LDL R3, [R1+0x38] ;  /* 0x0000380001037983 */ /* 0x000ee20000100800 */
[----:B------:R-:W-:-:S05]  /*a5d0*/  IMAD.MOV.U32 R5, RZ, RZ, c[0x0][0x2c4] ;  /* 0x0000b100ff057624 */ /* 0x000fca00078e00ff */
[----:B------:R-:W-:Y:S01]  /*a5e0*/  ISETP.NE.AND P0, PT, R5, 0x1, PT ;  /* 0x000000010500780c */ /* 0x000fe20003f05270 */
[----:B------:R-:W-:Y:S01]  /*a5f0*/  IMAD.MOV.U32 R5, RZ, RZ, c[0x0][0x32c] ;  /* 0x0000cb00ff057624 */ /* 0x000fe200078e00ff */
[----:B--2---:R-:W-:-:S11]  /*a600*/  IADD3 R0, R0, 0x7f, RZ ;  /* 0x0000007f00007810 */ /* 0x004fd60007ffe0ff */
[----:B------:R-:W-:-:S05]  /*a610*/  @P0 IMAD.HI.U32 R2, R0, c[0x0][0x2c8], RZ ;  /* 0x0000b20000020a27 */ /* 0x000fca00078e00ff */
[----:B------:R-:W-:Y:S02]  /*a620*/  @P0 SHF.R.U32.HI R0, RZ, c[0x0][0x2cc], R2 ;  /* 0x0000b300ff000a19 */ /* 0x000fe40000011602 */
[----:B------:R-:W-:Y:S02]  /*a630*/  ISETP.GE.AND P0, PT, R5, 0x1, PT ;  /* 0x000000010500780c */ /* 0x000fe40003f06270 */
[----:B---3--:R-:W-:-:S05]  /*a640*/  IADD3 R2, R3, 0x1, -R4 ;  /* 0x0000000103027810 */ /* 0x008fca0007ffe804 */
[----:B------:R-:W-:-:S05]  /*a650*/  IMAD.IADD R0, R2, 0x1, R0 ;  /* 0x0000000102007824 */ /* 0x000fca00078e0200 */
[----:B------:R-:W-:Y:S01]  /*a660*/  IADD3 R2, R0, -c[0x0][0x324], RZ ;  /* 0x8000c90000027a10 */ /* 0x000fe20007ffe0ff */
[----:B------:R-:W-:Y:S05]  /*a670*/  @!P0 BRA `(.L_x_437) ;  /* 0x0000011000008947 */ /* 0x000fea0003800000 */
[----:B------:R-:W-:Y:S01]  /*a680*/  ISETP.GT.AND P0, PT, R0, -0x1, PT ;  /* 0xffffffff0000780c */ /* 0x000fe20003f04270 */
[----:B------:R-:W-:-:S12]  /*a690*/  BSSY B0, `(.L_x_438) ;  /* 0x000000d000007945 */ /* 0x000fd80003800000 */
        /* <DEDUP_REMOVED lines=8> */
.L_x_439:
[----:B------:R-:W-:-:S04]  /*a720*/  MOV R3, c[0x0][0x32c] ;  /* 0x0000cb0000037a02 */ /* 0x000fc80000000f00 */
[----:B------:R-:W-:-:S13]  /*a730*/  ISETP.NE.AND P0, PT, R3, 0x1, PT ;  /* 0x000000010300780c */ /* 0x000fda0003f05270 */
[----:B------:R-:W-:-:S05]  /*a740*/  @P0 IMAD.HI.U32 R3, R0, c[0x0][0x330], RZ ;  /* 0x0000cc0000030a27 */ /* 0x000fca00078e00ff */
[----:B------:R-:W-:Y:S02]  /*a750*/  @P0 SHF.R.U32.HI R0, RZ, c[0x0][0x334], R3 ;  /* 0x0000cd00ff000a19 */ /* 0x000fe40000011603 */
.L_x_440:
[----:B------:R-:W-:Y:S05]  /*a760*/  BSYNC B0 ;  /* 0x0000000000007941 */ /* 0x000fea0003800000 */
.L_x_438:
[----:B------:R-:W-:-:S05]  /*a770*/  IMAD R0, R0, c[0x0][0x32c], RZ ;  /* 0x0000cb0000007a24 */ /* 0x000fca00078e02ff */
[----:B------:R-:W-:Y:S02]  /*a780*/  IMNMX R2, R2, R0, !PT ;  /* 0x0000000002027217 */ /* 0x000fe40007800200 */
.L_x_437:
[----:B------:R-:W2:Y:S04]  /*a790*/  LDL R0, [R1+0x20] ;  /* 0x0000200001007983 */ /* 0x000ea80000100800 */
[----:B------:R-:W3:Y:S01]  /*a7a0*/  LDL R4, [R1+0x30] ;  /* 0x0000300001047983 */ /* 0x000ee20000100800 */
[----:B------:R-:W-:-:S05]  /*a7b0*/  IADD3 R2, R2, 0x2f, RZ ;  /* 0x0000002f02027810 */ /* 0x000fca0007ffe0ff */
[----:B------:R-:W-:-:S04]  /*a7c0*/  IMAD.HI R2, R2, 0x2aaaaaab, RZ ;  /* 0x2aaaaaab02027827 */ /* 0x000fc800078e02ff */
[----:B--2---:R-:W-:Y:S01]  /*a7d0*/  IMAD.MOV.U32 R3, RZ, RZ, R0 ;  /* 0x000000ffff037224 */ /* 0x004fe200078e0000 */
[----:B------:R-:W-:-:S04]  /*a7e0*/  SHF.R.U32.HI R0, RZ, 0x1f, R2 ;  /* 0x0000001fff007819 */ /* 0x000fc80000011602 */
[----:B------:R-:W-:-:S04]  /*a7f0*/  LEA.HI.SX32 R0, R2, R0, 0x1d ;  /* 0x0000000002007211 */ /* 0x000fc800078feaff */
[----:B---3--:R-:W-:-:S04]  /*a800*/  IMNMX R4, R4, R0, !PT ;  /* 0x0000000004047217 */ /* 0x008fc80007800200 */
[----:B------:R-:W-:Y:S01]  /*a810*/  ISETP.GE.AND P0, PT, R3, R4, PT ;  /* 0x000000040300720c */ /* 0x000fe20003f06270 */
[----:B------:R1:W-:-:S12]  /*a820*/  STL [R1+0x64], R4 ;  /* 0x0000640401007387 */ /* 0x0003d80000100800 */
[----:B------:R-:W-:Y:S05]  /*a830*/  @!P0 BRA `(.L_x_441) ;  /* 0x00002da000008947 */ /* 0x000fea0003800000 */
.L_x_446:
[----:B------:R-:W2:Y:S01]  /*a840*/  LDL R2, [R1] ;  /* 0x0000000001027983 */ /* 0x000ea20000100800 */
[----:B------:R-:W-:Y:S04]  /*a850*/  DEPBAR.LE SB0, 0x0 ;  /* 0x000080000000791a */ /* 0x000fe80000000000 */
[----:B------:R-:W3:Y:S01]  /*a860*/  LDL R134, [R1+0x20] ;  /* 0x0000200001867983 */ /* 0x000ee20000100800 */
[----:B------:R-:W-:Y:S01]  /*a870*/  WARPSYNC 0xffffffff ;  /* 0xffffffff00007948 */ /* 0x000fe20003800000 */
[----:B------:R-:W-:Y:S02]  /*a880*/  BSSY B0, `(.L_x_442) ;  /* 0x0000036000007945 */ /* 0x000fe40003800000 */
[----:B------:R-:W4:Y:S04]  /*a890*/  LDL R13, [R1+0x30] ;  /* 0x00003000010d7983 */ /* 0x000f280000100800 */
[----:B------:R-:W5:Y:S04]  /*a8a0*/  LDL R0, [R1+0x14] ;  /* 0x0000140001007983 */ /* 0x000f680000100800 */
[----:B------:R-:W-:Y:S06]  /*a8b0*/  BAR.SYNC.DEFER_BLOCKING 0x0 ;  /* 0x0000000000007b1d */ /* 0x000fec0000010000 */
[----:B------:R-:W1:Y:S04]  /*a8c0*/  LDSM.16.M88.4 R8, [R135] ;  /* 0x000000008708783b */ /* 0x000e680000000200 */
[----:B------:R-:W1:Y:S04]  /*a8d0*/  LDSM.16.M88.4 R16, [R135+0x800] ;  /* 0x000800008710783b */ /* 0x000e680000000200 */
[----:B------:R-:W1:Y:S04]  /*a8e0*/  LDSM.16.M88.4 R24, [R135+0x1000] ;  /* 0x001000008718783b */ /* 0x000e680000000200 */
[----:B------:R-:W1:Y:S04]  /*a8f0*/  LDSM.16.M88.4 R168, [R242] ;  /* 0x00000000f2a8783b */ /* 0x000e680000000200 */
[----:B------:R-:W1:Y:S04]  /*a900*/  LDSM.16.M88.4 R172, [R252] ;  /* 0x00000000fcac783b */ /* 0x000e680000000200 */
[----:B--2---:R2:W1:Y:S04]  /*a910*/  LDSM.16.M88.4 R176, [R2] ;  /* 0x0000000002b0783b */ /* 0x0044680000000200 */
[----:B---3--:R3:W-:Y:S01]  /*a920*/  STL [R1+0x60], R134 ;  /* 0x0000608601007387 */ /* 0x0087e20000100800 */
[----:B----4-:R-:W-:Y:S02]  /*a930*/  ISETP.GT.AND P0, PT, R13, R134, PT ;  /* 0x000000860d00720c */ /* 0x010fe40003f04270 */
[C---:B-----5:R-:W-:Y:S02]  /*a940*/  LOP3.LUT P6, RZ, R0.reuse, 0x100, RZ, 0xc0, !PT ;  /* 0x0000010000ff7812 */ /* 0x060fe400078cc0ff */
[C---:B------:R-:W-:Y:S02]  /*a950*/  LOP3.LUT P5, RZ, R0.reuse, 0x80, RZ, 0xc0, !PT ;  /* 0x0000008000ff7812 */ /* 0x040fe400078ac0ff */
[----:B------:R-:W-:Y:S01]  /*a960*/  LOP3.LUT P4, RZ, R0, 0x40, RZ, 0xc0, !PT ;  /* 0x0000004000ff7812 */ /* 0x000fe2000788c0ff */
[----:B--2---:R-:W-:Y:S06]  /*a970*/  IMAD.MOV.U32 R2, RZ, RZ, R133 ;  /* 0x000000ffff027224 */ /* 0x004fec00078e0085 */
[----:B------:R-:W-:-:S05]  /*a980*/  @P0 BRA `(.L_x_443) ;  /* 0x0000025000000947 */ /* 0x000fca0003800000 */
[----:B------:R-:W2:Y:S01]  /*a990*/  LDL.64 R22, [R1+0x58] ;  /* 0x0000580001167983 */ /* 0x000ea20000100a00 */
[----:B------:R-:W-:Y:S01]  /*a9a0*/  LOP3.LUT P3, RZ, R0, 0x200, RZ, 0xc0, !PT ;  /* 0x0000020000ff7812 */ /* 0x000fe2000786c0ff */
[----:B-1----:R-:W-:Y:S01]  /*a9b0*/  IMAD.WIDE.U32 R4, R134, c[0x0][0x208], RZ ;  /* 0x0000820086047a25 */ /* 0x002fe200078e00ff */
[----:B------:R-:W-:Y:S01]  /*a9c0*/  SHF.R.S32.HI R0, RZ, 0x1f, R134 ;  /* 0x0000001fff007819 */ /* 0x000fe20000011486 */
[----:B------:R-:W4:Y:S04]  /*a9d0*/  LDL.64 R20, [R1+0x48] ;  /* 0x0000480001147983 */ /* 0x000f280000100a00 */
        /* <DEDUP_REMOVED lines=11> */
[----:B--2---:R-:W-:Y:S01]  /*aa90*/  IADD3 R5, P1, R22, R4, RZ ;  /* 0x0000000416057210 */ /* 0x004fe20007f3e0ff */
[----:B------:R-:W-:Y:S05]  /*aaa0*/  @!P2 IMAD.MOV.U32 R4, RZ, RZ, c[0x0][0x20c] ;  /* 0x00008300ff04a624 */ /* 0x000fea00078e00ff */
[----:B------:R-:W-:Y:S01]  /*aab0*/  @!P2 LEA.HI.X R4, R0, R3, R4, 0x5, P0 ;  /* 0x000000030004a211 */ /* 0x000fe200000f2c04 */
[----:B----4-:R-:W-:Y:S01]  /*aac0*/  IMAD.X R3, R3, 0x1, R21, P1 ;  /* 0x0000000103037824 */ /* 0x010fe200008e0615 */
        /* <DEDUP_REMOVED lines=17> */
.L_x_443:
[----:B------:R-:W-:Y:S05]  /*abe0*/  BSYNC B0 ;  /* 0x0000000000007941 */ /* 0x000fea0003800000 */
.L_x_442:
[C---:B-1----:R-:W-:Y:S01]  /*abf0*/  HMMA.16816.F32.BF16 R4, R160.reuse, R8, RZ ;  /* 0x00000008a004723c */ /* 0x042fe200000418ff */
        /* <DEDUP_REMOVED lines=136> */
[----:B------:R-:W-:Y:S04]  /*b480*/  FMUL.FTZ R0, R4, c[0x0][0x320] ;  /* 0x0000c80004007a20 */ /* 0x000fe80000410000 */
[----:B------:R2:W-:Y:S04]  /*b490*/  MUFU.TANH R176, R0 ;  /* 0x0000000000b07308 */ /* 0x0005e80000002400 */
[----:B------:R-:W-:Y:S01]  /*b4a0*/  FMUL.FTZ R11, R11, c[0x0][0x320] ;  /* 0x0000c8000b0b7a20 */ /* 0x000fe20000410000 */
[C---:B-1----:R-:W-:Y:S03]  /*b4b0*/  HMMA.16816.F32.BF16 R12, R232.reuse, R168, R12 ;  /* 0x000000a8e80c723c */ /* 0x042fe6000004180c */
[----:B------:R-:W-:Y:S02]  /*b4c0*/  FMUL.FTZ R10, R10, c[0x0][0x320] ;  /* 0x0000c8000a0a7a20 */ /* 0x000fe40000410000 */
[----:B------:R-:W-:Y:S03]  /*b4d0*/  MUFU.TANH R177, R11 ;  /* 0x0000000b00b17308 */ /* 0x000fe60000002400 */
[C---:B------:R-:W-:Y:S07]  /*b4e0*/  HMMA.16816.F32.BF16 R16, R232.reuse, R170, R16 ;  /* 0x000000aae810723c */ /* 0x040fee0000041810 */
[----:B------:R-:W-:Y:S01]  /*b4f0*/  MUFU.TANH R178, R10 ;  /* 0x0000000a00b27308 */ /* 0x000fe20000002400 */
[----:B--2---:R-:W-:Y:S09]  /*b500*/  FMUL.FTZ R0, R5, c[0x0][0x320] ;  /* 0x0000c80005007a20 */ /* 0x004ff20000410000 */
[----:B------:R1:W-:Y:S02]  /*b510*/  MUFU.TANH R175, R0 ;  /* 0x0000000000af7308 */ /* 0x0003e40000002400 */
[----:B-1----:R-:W-:Y:S08]  /*b520*/  FMUL.FTZ R0, R6, c[0x0][0x320] ;  /* 0x0000c80006007a20 */ /* 0x002ff00000410000 */
[----:B------:R1:W-:Y:S02]  /*b530*/  MUFU.TANH R179, R0 ;  /* 0x0000000000b37308 */ /* 0x0003e40000002400 */
[----:B-1----:R-:W-:Y:S08]  /*b540*/  FMUL.FTZ R0, R7, c[0x0][0x320] ;  /* 0x0000c80007007a20 */ /* 0x002ff00000410000 */
[----:B------:R1:W2:Y:S02]  /*b550*/  MUFU.TANH R4, R0 ;  /* 0x0000000000047308 */ /* 0x0002a40000002400 */
[----:B-1----:R-:W-:Y:S01]  /*b560*/  FMUL.FTZ R0, R8, c[0x0][0x320] ;  /* 0x0000c80008007a20 */ /* 0x002fe20000410000 */
[----:B--2---:R-:W-:Y:S01]  /*b570*/  STL [R1+0x1c], R4 ;  /* 0x00001c0401007387 */ /* 0x004fe20000100800 */
[----:B------:R-:W-:Y:S01]  /*b580*/  MOV R8, R3 ;  /* 0x0000000300087202 */ /* 0x000fe20000000f00 */
[----:B------:R-:W-:Y:S05]  /*b590*/  FMUL.FTZ R3, R13, c[0x0][0x320] ;  /* 0x0000c8000d037a20 */ /* 0x000fea0000410000 */
[----:B------:R1:W2:Y:S01]  /*b5a0*/  MUFU.TANH R174, R0 ;  /* 0x0000000000ae7308 */ /* 0x0002a20000002400 */
[----:B------:R-:W4:Y:S01]  /*b5b0*/  LDSM.16.M88.4 R4, [R236+0x5800] ;  /* 0x00580000ec04783b */ /* 0x000f220000000200 */
[----:B------:R-:W-:Y:S07]  /*b5c0*/  DEPBAR.LE SB0, 0x0 ;  /* 0x000080000000791a */ /* 0x000fee0000000000 */
[----:B------:R-:W-:Y:S01]  /*b5d0*/  BAR.SYNC.DEFER_BLOCKING 0x0 ;  /* 0x0000000000007b1d */ /* 0x000fe20000010000 */
[----:B-1----:R-:W-:Y:S01]  /*b5e0*/  FMUL.FTZ R0, R9, c[0x0][0x320] ;  /* 0x0000c80009007a20 */ /* 0x002fe20000410000 */
[----:B------:R-:W-:Y:S04]  /*b5f0*/  MOV R9, R134 ;  /* 0x0000008600097202 */ /* 0x000fe80000000f00 */
[----:B---3--:R-:W1:Y:S10]  /*b600*/  MUFU.TANH R134, R3 ;  /* 0x0000000300867308 */ /* 0x008e740000002400 */
[----:B------:R3:W1:Y:S01]  /*b610*/  MUFU.TANH R172, R0 ;  /* 0x0000000000ac7308 */ /* 0x0006620000002400 */
[C---:B----4-:R-:W-:Y:S08]  /*b620*/  HMMA.16816.F32.BF16 R20, R232.reuse, R4, R20 ;  /* 0x00000004e814723c */ /* 0x050ff00000041814 */
[----:B------:R-:W-:Y:S04]  /*b630*/  HMMA.16816.F32.BF16 R24, R232, R6, R24 ;  /* 0x00000006e818723c */ /* 0x000fe80000041818 */
[----:B---3--:R-:W-:Y:S04]  /*b640*/  FMUL.FTZ R0, R12, c[0x0][0x320] ;  /* 0x0000c8000c007a20 */ /* 0x008fe80000410000 */
[----:B------:R3:W4:Y:S04]  /*b650*/  MUFU.TANH R168, R0 ;  /* 0x0000000000a87308 */ /* 0x0007280000002400 */
[----:B---3--:R-:W-:Y:S06]  /*b660*/  FMUL.FTZ R0, R14, c[0x0][0x320] ;  /* 0x0000c8000e007a20 */ /* 0x008fec0000410000 */
[----:B------:R3:W1:Y:S02]  /*b670*/  MUFU.TANH R173, R0 ;  /* 0x0000000000ad7308 */ /* 0x0006640000002400 */
[----:B---3--:R-:W-:Y:S08]  /*b680*/  FMUL.FTZ R0, R15, c[0x0][0x320] ;  /* 0x0000c8000f007a20 */ /* 0x008ff00000410000 */
        /* <DEDUP_REMOVED lines=11> */
[----:B---3--:R-:W-:Y:S01]  /*b740*/  FMUL.FTZ R0, R21, c[0x0][0x320] ;  /* 0x0000c80015007a20 */ /* 0x008fe20000410000 */
[----:B------:R-:W-:Y:S07]  /*b750*/  MOV R21, R9 ;  /* 0x0000000900157202 */ /* 0x000fee0000000f00 */
[----:B------:R3:W1:Y:S01]  /*b760*/  MUFU.TANH R12, R0 ;  /* 0x00000000000c7308 */ /* 0x0006620000002400 */
[----:B------:R-:W-:Y:S01]  /*b770*/  ISETP.GT.AND P0, PT, R21, R8, PT ;  /* 0x000000081500720c */ /* 0x000fe20003f04270 */
        /* <DEDUP_REMOVED lines=11> */
[----:B------:R3:W1:Y:S01]  /*b830*/  MUFU.TANH R3, R0 ;  /* 0x0000000000037308 */ /* 0x0006620000002400 */
[----:B------:R-:W-:-:S05]  /*b840*/  @!P0 BRA `(.L_x_445) ;  /* 0x000002c000008947 */ /* 0x000fca0003800000 */
[----:B--2-4-:R-:W2:Y:S01]  /*b850*/  LDL.64 R24, [R1+0x50] ;  /* 0x0000500001187983 */ /* 0x014ea20000100a00 */
[----:B---3--:R-:W-:Y:S03]  /*b860*/  IADD3 R0, R21, -0x1, RZ ;  /* 0xffffffff15007810 */ /* 0x008fe60007ffe0ff */
[----:B------:R-:W3:Y:S01]  /*b870*/  LDL.64 R22, [R1+0x40] ;  /* 0x0000400001167983 */ /* 0x000ee20000100a00 */
[----:B------:R-:W-:Y:S03]  /*b880*/  SHF.R.S32.HI R5, RZ, 0x1f, R0 ;  /* 0x0000001fff057819 */ /* 0x000fe60000011400 */
[----:B------:R-:W4:Y:S02]  /*b890*/  LDL R19, [R1+0x14] ;  /* 0x0000140001137983 */ /* 0x000f240000100800 */
[----:B------:R-:W-:Y:S02]  /*b8a0*/  IMAD R5, R5, c[0x0][0x1e0], RZ ;  /* 0x0000780005057a24 */ /* 0x000fe400078e02ff */
[----:B------:R-:W5:Y:S02]  /*b8b0*/  LDL R170, [R1+0x18] ;  /* 0x0000180001aa7983 */ /* 0x000f640000100800 */
[----:B------:R-:W-:Y:S02]  /*b8c0*/  IMAD R5, R0, c[0x0][0x1e4], R5 ;  /* 0x0000790000057a24 */ /* 0x000fe400078e0205 */
[----:B------:R-:W1:Y:S02]  /*b8d0*/  S2R R9, SR_TID.X ;  /* 0x0000000000097919 */ /* 0x000e640000002100 */
        /* <DEDUP_REMOVED lines=18> */
[----:B----4-:R-:W-:Y:S03]  /*ba00*/  LOP3.LUT P3, RZ, R19, 0x200, RZ, 0xc0, !PT ;  /* 0x0000020013ff7812 */ /* 0x010fe6000786c0ff */
        /* <DEDUP_REMOVED lines=8> */
[----:B-----5:R1:W-:Y:S04]  /*ba90*/  @P1 LDGSTS.E.BYPASS.LTC128B.128 [R170+0x14080], [R8.64], !P3 ;  /* 0x1408000008aa1fae */ /* 0x0203e8000d901d46 */
[----:B------:R1:W-:Y:S04]  /*baa0*/  @P1 LDGSTS.E.BYPASS.LTC128B.128 [R170+0x15880], [R8.64+0x80], !P6 ;  /* 0x1588008008aa1fae */ /* 0x0003e8000f101d46 */
[----:B------:R1:W-:Y:S04]  /*bab0*/  @P1 LDGSTS.E.BYPASS.LTC128B.128 [R170+0x17080], [R8.64+0x100], !P5 ;  /* 0x1708010008aa1fae */ /* 0x0003e8000e901d46 */
[----:B------:R1:W-:Y:S04]  /*bac0*/  @P1 LDGSTS.E.BYPASS.LTC128B.128 [R170+0x18880], [R8.64+0x180], !P4 ;  /* 0x1888018008aa1fae */ /* 0x0003e8000e101d46 */
[----:B------:R1:W-:Y:S04]  /*bad0*/  @P0 LDGSTS.E.BYPASS.LTC128B.128 [R170+0x15080], [R6.64], !P3 ;  /* 0x1508000006aa0fae */ /* 0x0003e8000d901d46 */
[----:B------:R1:W-:Y:S04]  /*bae0*/  @P0 LDGSTS.E.BYPASS.LTC128B.128 [R170+0x16880], [R6.64+0x80], !P6 ;  /* 0x1688008006aa0fae */ /* 0x0003e8000f101d46 */
[----:B------:R1:W-:Y:S04]  /*baf0*/  @P0 LDGSTS.E.BYPASS.LTC128B.128 [R170+0x18080], [R6.64+0x100], !P5 ;  /* 0x1808010006aa0fae */ /* 0x0003e8000e901d46 */
[----:B------:R1:W-:Y:S02]  /*bb00*/  @P0 LDGSTS.E.BYPASS.LTC128B.128 [R170+0x19880], [R6.64+0x180], !P4 ;  /* 0x1988018006aa0fae */ /* 0x0003e4000e101d46 */
.L_x_445:
[----:B--2-4-:R-:W-:Y:S05]  /*bb10*/  BSYNC B0 ;  /* 0x0000000000007941 */ /* 0x014fea0003800000 */
.L_x_444:
[----:B-1----:R-:W2:Y:S01]  /*bb20*/  LDL.LU R9, [R1+0x24] ;  /* 0x0000240001097983 */ /* 0x002ea20000300800 */
[----:B---3--:R-:W-:Y:S03]  /*bb30*/  FMNMX.FTZ R0, R176, R133, !PT ;  /* 0x00000085b0007209 */ /* 0x008fe60007810000 */
[----:B------:R-:W3:Y:S01]  /*bb40*/  LDL.LU R27, [R1+0x1c] ;  /* 0x00001c00011b7983 */ /* 0x000ee20000300800 */
[----:B------:R-:W-:Y:S03]  /*bb50*/  FMNMX.FTZ R0, R175, R0, !PT ;  /* 0x00000000af007209 */ /* 0x000fe60007810000 */
        /* <DEDUP_REMOVED lines=19> */
[----:B------:R1:W4:Y:S01]  /*bc90*/  MUFU.EX2 R6, R0 ;  /* 0x0000000000067308 */ /* 0x0003220000000800 */
        /* <DEDUP_REMOVED lines=11> */
[----:B------:R-:W5:Y:S01]  /*bd50*/  MUFU.EX2 R7, R7 ;  /* 0x0000000700077308 */ /* 0x000f620000000800 */
[----:B-1----:R-:W-:Y:S02]  /*bd60*/  FFMA.FTZ R0, R172, c[0x0][0x2d0], -R2 ;  /* 0x0000b400ac007a23 */ /* 0x002fe40000010802 */
[C---:B----4-:R-:W-:Y:S01]  /*bd70*/  FMUL.FTZ R13, R6.reuse, R149 ;  /* 0x00000095060d7220 */ /* 0x050fe20000410000 */
[----:B------:R-:W-:Y:S01]  /*bd80*/  MOV R149, R25 ;  /* 0x0000001900957202 */ /* 0x000fe20000000f00 */
[C---:B------:R-:W-:Y:S05]  /*bd90*/  FMUL.FTZ R25, R6.reuse, R137 ;  /* 0x0000008906197220 */ /* 0x040fea0000410000 */
[----:B------:R-:W-:Y:S01]  /*bda0*/  MUFU.EX2 R2, R0 ;  /* 0x0000000000027308 */ /* 0x000fe20000000800 */
[C---:B------:R-:W-:Y:S01]  /*bdb0*/  FMUL.FTZ R16, R6.reuse, R144 ;  /* 0x0000009006107220 */ /* 0x040fe20000410000 */
[----:B------:R-:W-:Y:S01]  /*bdc0*/  MOV R144, R26 ;  /* 0x0000001a00907202 */ /* 0x000fe20000000f00 */
[C---:B------:R-:W-:Y:S02]  /*bdd0*/  FMUL.FTZ R12, R6.reuse, R148 ;  /* 0x00000094060c7220 */ /* 0x040fe40000410000 */
[C---:B------:R-:W-:Y:S02]  /*bde0*/  FMUL.FTZ R28, R6.reuse, R28 ;  /* 0x0000001c061c7220 */ /* 0x040fe40000410000 */
[C---:B------:R-:W-:Y:S02]  /*bdf0*/  FMUL.FTZ R29, R6.reuse, R29 ;  /* 0x0000001d061d7220 */ /* 0x040fe40000410000 */
[C---:B------:R-:W-:Y:S01]  /*be00*/  FMUL.FTZ R32, R6.reuse, R32 ;  /* 0x0000002006207220 */ /* 0x040fe20000410000 */
[----:B------:R-:W1:Y:S01]  /*be10*/  MUFU.EX2 R5, R5 ;  /* 0x0000000500057308 */ /* 0x000e620000000800 */
[C---:B------:R-:W-:Y:S02]  /*be20*/  FMUL.FTZ R33, R6.reuse, R33 ;  /* 0x0000002106217220 */ /* 0x040fe40000410000 */
[C---:B------:R-:W-:Y:S01]  /*be30*/  FMUL.FTZ R36, R6.reuse, R36 ;  /* 0x0000002406247220 */ /* 0x040fe20000410000 */
[C---:B-----5:R-:W-:Y:S01]  /*be40*/  F2FP.BF16.PACK_AB R168, R7.reuse, R8 ;  /* 0x0000000807a8723e */ /* 0x060fe200000010ff */
        /* <DEDUP_REMOVED lines=54> */
[----:B---3--:R-:W-:Y:S04]  /*c1b0*/  FMNMX.FTZ R0, R27, R0, !PT ;  /* 0x000000001b007209 */ /* 0x008fe80007810000 */
        /* <DEDUP_REMOVED lines=19> */
[--C-:B------:R-:W-:Y:S01]  /*c2f0*/  FFMA.FTZ R179, R4, c[0x0][0x2d0], -R5.reuse ;  /* 0x0000b40004b37a23 */ /* 0x100fe20000010805 */
        /* <DEDUP_REMOVED lines=9> */
[C---:B------:R-:W-:Y:S01]  /*c390*/  FMUL.FTZ R17, R6.reuse, R145 ;  /* 0x0000009106117220 */ /* 0x040fe20000410000 */
[----:B------:R-:W-:Y:S01]  /*c3a0*/  MOV R145, R19 ;  /* 0x0000001300917202 */ /* 0x000fe20000000f00 */
[--C-:B------:R-:W-:Y:S02]  /*c3b0*/  FFMA.FTZ R173, R173, c[0x0][0x2d0], -R5.reuse ;  /* 0x0000b400adad7a23 */ /* 0x100fe40000010805 */
[----:B------:R-:W-:Y:S01]  /*c3c0*/  FFMA.FTZ R172, R171, c[0x0][0x2d0], -R5 ;  /* 0x0000b400abac7a23 */ /* 0x000fe20000010805 */
[----:B------:R-:W4:Y:S01]  /*c3d0*/  MUFU.EX2 R7, R7 ;  /* 0x0000000700077308 */ /* 0x000f220000000800 */
[C---:B------:R-:W-:Y:S01]  /*c3e0*/  FMUL.FTZ R5, R6.reuse, R157 ;  /* 0x0000009d06057220 */ /* 0x040fe20000410000 */
[----:B------:R-:W-:Y:S01]  /*c3f0*/  MOV R157, R21 ;  /* 0x00000015009d7202 */ /* 0x000fe20000000f00 */
[----:B------:R-:W-:Y:S01]  /*c400*/  FMUL.FTZ R21, R6, R141 ;  /* 0x0000008d06157220 */ /* 0x000fe20000410000 */
[----:B------:R-:W-:Y:S01]  /*c410*/  MOV R141, R10 ;  /* 0x0000000a008d7202 */ /* 0x000fe20000000f00 */
[C---:B-1----:R-:W-:Y:S02]  /*c420*/  FMUL.FTZ R26, R0.reuse, R138 ;  /* 0x0000008a001a7220 */ /* 0x042fe40000410000 */
[C---:B------:R-:W-:Y:S02]  /*c430*/  FMUL.FTZ R27, R0.reuse, R139 ;  /* 0x0000008b001b7220 */ /* 0x040fe40000410000 */
[C---:B------:R-:W-:Y:S02]  /*c440*/  FMUL.FTZ R18, R0.reuse, R146 ;  /* 0x0000009200127220 */ /* 0x040fe40000410000 */
[C---:B------:R-:W-:Y:S02]  /*c450*/  FMUL.FTZ R19, R0.reuse, R147 ;  /* 0x0000009300137220 */ /* 0x040fe40000410000 */
[----:B------:R-:W-:Y:S02]  /*c460*/  FMUL.FTZ R10, R0, R154 ;  /* 0x0000009a000a7220 */ /* 0x000fe40000410000 */
[C---:B---3--:R-:W-:Y:S01]  /*c470*/  FMUL.FTZ R8, R6.reuse, R152 ;  /* 0x0000009806087220 */ /* 0x048fe20000410000 */
[----:B------:R-:W-:Y:S01]  /*c480*/  MOV R152, R24 ;  /* 0x0000001800987202 */ /* 0x000fe20000000f00 */
[----:B------:R-:W-:Y:S02]  /*c490*/  FMUL.FTZ R24, R6, R136 ;  /* 0x0000008806187220 */ /* 0x000fe40000410000 */
[----:B------:R-:W1:Y:S01]  /*c4a0*/  LDSM.16.MT88.4 R136, [R238] ;  /* 0x00000000ee88783b */ /* 0x000e620000004200 */
[C---:B------:R-:W-:Y:S02]  /*c4b0*/  FMUL.FTZ R14, R0.reuse, R150 ;  /* 0x00000096000e7220 */ /* 0x040fe40000410000 */
[C---:B------:R-:W-:Y:S01]  /*c4c0*/  FMUL.FTZ R15, R0.reuse, R151 ;  /* 0x00000097000f7220 */ /* 0x040fe20000410000 */
[----:B------:R-:W-:Y:S01]  /*c4d0*/  MUFU.EX2 R150, R134 ;  /* 0x0000008600967308 */ /* 0x000fe20000000800 */
[----:B----4-:R-:W-:Y:S01]  /*c4e0*/  F2FP.BF16.PACK_AB R169, R7, R4 ;  /* 0x0000000407a9723e */ /* 0x010fe200000010ff */
        /* <DEDUP_REMOVED lines=42> */
[----:B---3--:R-:W-:Y:S01]  /*c790*/  MOV R179, R157 ;  /* 0x0000009d00b37202 */ /* 0x008fe20000000f00 */
[C---:B------:R-:W-:Y:S02]  /*c7a0*/  FMUL.FTZ R103, R0.reuse, R103 ;  /* 0x0000006700677220 */ /* 0x040fe40000410000 */
[C---:B------:R-:W-:Y:S01]  /*c7b0*/  FMUL.FTZ R106, R0.reuse, R106 ;  /* 0x0000006a006a7220 */ /* 0x040fe20000410000 */
[----:B------:R-:W-:Y:S01]  /*c7c0*/  IADD3 R179, R179, -0x1, RZ ;  /* 0xffffffffb3b37810 */ /* 0x000fe20007ffe0ff */
        /* <DEDUP_REMOVED lines=16> */
[----:B------:R-:W-:Y:S02]  /*c8d0*/  FADD.FTZ R3, R7, R3 ;  /* 0x0000000307037221 */ /* 0x000fe40000010000 */
[----:B------:R-:W-:Y:S02]  /*c8e0*/  FMUL.FTZ R7, R0, R159 ;  /* 0x0000009f00077220 */ /* 0x000fe40000410000 */
[----:B------:R-:W2:Y:S01]  /*c8f0*/  LDL R159, [R1+0x4] ;  /* 0x00000400019f7983 */ /* 0x000ea20000100800 */
[----:B------:R-:W-:Y:S01]  /*c900*/  FMUL.FTZ R9, R6, R153 ;  /* 0x0000009906097220 */ /* 0x000fe20000410000 */
[----:B------:R-:W-:Y:S01]  /*c910*/  MOV R153, R23 ;  /* 0x0000001700997202 */ /* 0x000fe20000000f00 */
[----:B------:R-:W-:Y:S02]  /*c920*/  FMUL.FTZ R23, R0, R143 ;  /* 0x0000008f00177220 */ /* 0x000fe40000410000 */
[----:B------:R-:W-:Y:S01]  /*c930*/  FMUL.FTZ R20, R6, R140 ;  /* 0x0000008c06147220 */ /* 0x000fe20000410000 */
[----:B------:R-:W-:Y:S01]  /*c940*/  MOV R140, R11 ;  /* 0x0000000b008c7202 */ /* 0x000fe20000000f00 */
[C---:B------:R-:W-:Y:S02]  /*c950*/  FMUL.FTZ R11, R0.reuse, R155 ;  /* 0x0000009b000b7220 */ /* 0x040fe40000410000 */
[C---:B------:R-:W-:Y:S01]  /*c960*/  FMUL.FTZ R6, R0.reuse, R158 ;  /* 0x0000009e00067220 */ /* 0x040fe20000410000 */
[----:B------:R-:W-:Y:S01]  /*c970*/  MOV R158, R22 ;  /* 0x00000016009e7202 */ /* 0x000fe20000000f00 */
[----:B------:R-:W-:Y:S01]  /*c980*/  FMUL.FTZ R22, R0, R142 ;  /* 0x0000008e00167220 */ /* 0x000fe20000410000 */
[----:B------:R-:W-:Y:S01]  /*c990*/  MOV R154, R140 ;  /* 0x0000008c009a7202 */ /* 0x000fe20000000f00 */
[----:B------:R-:W3:Y:S10]  /*c9a0*/  MUFU.EX2 R0, R132 ;  /* 0x0000008400007308 */ /* 0x000ef40000000800 */
[----:B------:R-:W4:Y:S10]  /*c9b0*/  MUFU.EX2 R132, R144 ;  /* 0x0000009000847308 */ /* 0x000f340000000800 */
[----:B------:R-:W-:Y:S01]  /*c9c0*/  MUFU.EX2 R144, R156 ;  /* 0x0000009c00907308 */ /* 0x000fe20000000800 */
[----:B---3--:R-:W-:Y:S01]  /*c9d0*/  F2FP.BF16.PACK_AB R171, R150, R0 ;  /* 0x0000000096ab723e */ /* 0x008fe200000010ff */
[----:B------:R-:W-:Y:S08]  /*c9e0*/  FADD.FTZ R148, R0, R3 ;  /* 0x0000000300947221 */ /* 0x000ff00000010000 */
[----:B------:R-:W3:Y:S01]  /*c9f0*/  MUFU.EX2 R3, R149 ;  /* 0x0000009500037308 */ /* 0x000ee20000000800 */
[C---:B-1----:R-:W-:Y:S05]  /*ca00*/  HMMA.16816.F32.BF16 R4, R168.reuse, R136, R4 ;  /* 0x00000088a804723c */ /* 0x042fea0000041804 */
[----:B----4-:R-:W-:Y:S01]  /*ca10*/  FADD.FTZ R0, R132, R154 ;  /* 0x0000009a84007221 */ /* 0x010fe20000010000 */
[----:B------:R-:W-:Y:S02]  /*ca20*/  MOV R154, R145 ;  /* 0x00000091009a7202 */ /* 0x000fe40000000f00 */
[C---:B------:R-:W-:Y:S01]  /*ca30*/  HMMA.16816.F32.BF16 R8, R168.reuse, R138, R8 ;  /* 0x0000008aa808723c */ /* 0x040fe20000041808 */
[----:B------:R-:W1:Y:S01]  /*ca40*/  LDSM.16.MT88.4 R136, [R240] ;  /* 0x00000000f088783b */ /* 0x000e620000004200 */
[----:B------:R-:W4:Y:S10]  /*ca50*/  MUFU.EX2 R149, R173 ;  /* 0x000000ad00957308 */ /* 0x000f340000000800 */
[----:B------:R-:W5:Y:S01]  /*ca60*/  MUFU.EX2 R156, R174 ;  /* 0x000000ae009c7308 */ /* 0x000f620000000800 */
[C---:B---3--:R-:W-:Y:S04]  /*ca70*/  FADD.FTZ R0, R3.reuse, R0 ;  /* 0x0000000003007221 */ /* 0x048fe80000010000 */
[----:B------:R-:W-:Y:S05]  /*ca80*/  FADD.FTZ R0, R144, R0 ;  /* 0x0000000090007221 */ /* 0x000fea0000010000 */
[----:B------:R-:W3:Y:S01]  /*ca90*/  MUFU.EX2 R174, R178 ;  /* 0x000000b200ae7308 */ /* 0x000ee20000000800 */
[C---:B------:R-:W-:Y:S01]  /*caa0*/  FADD.FTZ R0, R134.reuse, R0 ;  /* 0x0000000086007221 */ /* 0x040fe20000010000 */
[C---:B-1----:R-:W-:Y:S08]  /*cab0*/  HMMA.16816.F32.BF16 R12, R168.reuse, R136, R12 ;  /* 0x00000088a80c723c */ /* 0x042ff0000004180c */
[C---:B------:R-:W-:Y:S01]  /*cac0*/  HMMA.16816.F32.BF16 R16, R168.reuse, R138, R16 ;  /* 0x0000008aa810723c */ /* 0x040fe20000041810 */
[----:B------:R-:W1:Y:S07]  /*cad0*/  LDSM.16.MT88.4 R136, [R239] ;  /* 0x00000000ef88783b */ /* 0x000e6e0000004200 */
[C---:B-1----:R-:W-:Y:S08]  /*cae0*/  HMMA.16816.F32.BF16 R20, R168.reuse, R136, R20 ;  /* 0x00000088a814723c */ /* 0x042ff00000041814 */
[C---:B------:R-:W-:Y:S01]  /*caf0*/  HMMA.16816.F32.BF16 R24, R168.reuse, R138, R24 ;  /* 0x0000008aa818723c */ /* 0x040fe20000041818 */
[----:B--2---:R1:W2:Y:S03]  /*cb00*/  LDSM.16.MT88.4 R136, [R159] ;  /* 0x000000009f88783b */ /* 0x0042a60000004200 */
[----:B-1----:R-:W-:Y:S02]  /*cb10*/  MOV R159, R158 ;  /* 0x0000009e009f7202 */ /* 0x002fe40000000f00 */
[----:B------:R-:W-:Y:S03]  /*cb20*/  MOV R158, R141 ;  /* 0x0000008d009e7202 */ /* 0x000fe60000000f00 */
[----:B------:R-:W-:Y:S01]  /*cb30*/  LDSM.16.MT88.4 R140, [R238+0x800] ;  /* 0x00080000ee8c783b */ /* 0x000fe20000004200 */
[----:B------:R-:W1:Y:S01]  /*cb40*/  MUFU.EX2 R173, R158 ;  /* 0x0000009e00ad7308 */ /* 0x000e620000000800 */
        /* <DEDUP_REMOVED lines=38> */
[----:B------:R-:W-:Y:S01]  /*cdb0*/  HMMA.16816.F32.BF16 R128, R168, R138, R128 ;  /* 0x0000008aa880723c */ /* 0x000fe20000041880 */
[----:B------:R-:W2:Y:S03]  /*cdc0*/  MUFU.EX2 R132, R154 ;  /* 0x0000009a00847308 */ /* 0x000ea60000000800 */
[----:B----4-:R-:W-:Y:S03]  /*cdd0*/  F2FP.BF16.PACK_AB R137, R151, R149 ;  /* 0x000000959789723e */ /* 0x010fe600000010ff */
[----:B------:R-:W-:Y:S02]  /*cde0*/  F2FP.BF16.PACK_AB R138, R134, R144 ;  /* 0x00000090868a723e */ /* 0x000fe400000010ff */
[----:B------:R-:W4:Y:S02]  /*cdf0*/  LDSM.16.MT88.4 R144, [R240+0x800] ;  /* 0x00080000f090783b */ /* 0x000f240000004200 */
[----:B------:R-:W-:Y:S01]  /*ce00*/  MUFU.EX2 R134, R152 ;  /* 0x0000009800867308 */ /* 0x000fe20000000800 */
[----:B-----5:R-:W-:Y:S02]  /*ce10*/  F2FP.BF16.PACK_AB R139, R176, R156 ;  /* 0x0000009cb08b723e */ /* 0x020fe400000010ff */
[----:B---3--:R-:W-:Y:S02]  /*ce20*/  F2FP.BF16.PACK_AB R169, R175, R174 ;  /* 0x000000aeafa9723e */ /* 0x008fe400000010ff */
[----:B-1----:R-:W-:Y:S03]  /*ce30*/  F2FP.BF16.PACK_AB R171, R173, R172 ;  /* 0x000000acadab723e */ /* 0x002fe600000010ff */
[C---:B------:R-:W-:Y:S02]  /*ce40*/  HMMA.16816.F32.BF16 R4, R136.reuse, R140, R4 ;  /* 0x0000008c8804723c */ /* 0x040fe40000041804 */
[----:B------:R-:W1:Y:S03]  /*ce50*/  MUFU.EX2 R3, R159 ;  /* 0x0000009f00037308 */ /* 0x000e660000000800 */
[----:B--2---:R-:W-:Y:S03]  /*ce60*/  FADD.FTZ R0, R132, R0 ;  /* 0x0000000084007221 */ /* 0x004fe60000010000 */
[C---:B------:R-:W-:Y:S01]  /*ce70*/  HMMA.16816.F32.BF16 R8, R136.reuse, R142, R8 ;  /* 0x0000008e8808723c */ /* 0x040fe20000041808 */
[----:B------:R-:W2:Y:S03]  /*ce80*/  LDSM.16.MT88.4 R140, [R239+0x800] ;  /* 0x00080000ef8c783b */ /* 0x000ea60000004200 */
[C---:B-1----:R-:W-:Y:S01]  /*ce90*/  F2FP.BF16.PACK_AB R168, R3.reuse, R132 ;  /* 0x0000008403a8723e */ /* 0x042fe200000010ff */
[----:B------:R-:W-:Y:S01]  /*cea0*/  FADD.FTZ R0, R3, R0 ;  /* 0x0000000003007221 */ /* 0x000fe20000010000 */
[----:B------:R-:W-:Y:S01]  /*ceb0*/  MOV R132, R156 ;  /* 0x0000009c00847202 */ /* 0x000fe20000000f00 */
[----:B------:R-:W-:Y:S01]  /*cec0*/  FADD.FTZ R3, R150, R148 ;  /* 0x0000009496037221 */ /* 0x000fe20000010000 */
[C---:B----4-:R-:W-:Y:S08]  /*ced0*/  HMMA.16816.F32.BF16 R12, R136.reuse, R144, R12 ;  /* 0x00000090880c723c */ /* 0x050ff0000004180c */
        /* <DEDUP_REMOVED lines=39> */
[----:B------:R-:W2:Y:S07]  /*d150*/  MUFU.EX2 R140, R153 ;  /* 0x00000099008c7308 */ /* 0x000eae0000000800 */
[C---:B------:R-:W-:Y:S04]  /*d160*/  HMMA.16816.F32.BF16 R120, R136.reuse, R142, R120 ;  /* 0x0000008e8878723c */ /* 0x040fe80000041878 */
[----:B--2---:R-:W-:Y:S01]  /*d170*/  FADD.FTZ R0, R140, R0 ;  /* 0x000000008c007221 */ /* 0x004fe20000010000 */
[----:B------:R-:W2:Y:S01]  /*d180*/  LDSM.16.MT88.4 R152, [R238+0x1000] ;  /* 0x00100000ee98783b */ /* 0x000ea20000004200 */
[C---:B------:R-:W-:Y:S02]  /*d190*/  F2FP.BF16.PACK_AB R170, R134.reuse, R140 ;  /* 0x0000008c86aa723e */ /* 0x040fe400000010ff */
[----:B------:R-:W-:Y:S01]  /*d1a0*/  FADD.FTZ R0, R134, R0 ;  /* 0x0000000086007221 */ /* 0x000fe20000010000 */
[C---:B-1----:R-:W-:Y:S03]  /*d1b0*/  HMMA.16816.F32.BF16 R124, R136.reuse, R144, R124 ;  /* 0x00000090887c723c */ /* 0x042fe6000004187c */
[----:B------:R-:W-:Y:S01]  /*d1c0*/  MOV R134, R151 ;  /* 0x0000009700867202 */ /* 0x000fe20000000f00 */
[----:B------:R1:W-:Y:S04]  /*d1d0*/  STL [R1+0x24], R0 ;  /* 0x0000240001007387 */ /* 0x0003e80000100800 */
[----:B------:R-:W-:Y:S01]  /*d1e0*/  HMMA.16816.F32.BF16 R128, R136, R146, R128 ;  /* 0x000000928880723c */ /* 0x000fe20000041880 */
[----:B------:R-:W3:Y:S04]  /*d1f0*/  LDL R177, [R1+0x64] ;  /* 0x0000640001b17983 */ /* 0x000ee80000100800 */
[----:B------:R-:W3:Y:S04]  /*d200*/  LDL.LU R178, [R1+0x60] ;  /* 0x0000600001b27983 */ /* 0x000ee80000300800 */
[----:B------:R-:W4:Y:S08]  /*d210*/  LDSM.16.MT88.4 R144, [R240+0x1000] ;  /* 0x00100000f090783b */ /* 0x000f300000004200 */
[----:B------:R-:W5:Y:S01]  /*d220*/  LDSM.16.MT88.4 R136, [R239+0x1000] ;  /* 0x00100000ef88783b */ /* 0x000f620000004200 */
[----:B-1----:R-:W-:Y:S04]  /*d230*/  FADD.FTZ R0, R149, R3 ;  /* 0x0000000395007221 */ /* 0x002fe80000010000 */
[----:B------:R-:W-:Y:S01]  /*d240*/  FADD.FTZ R0, R134, R0 ;  /* 0x0000000086007221 */ /* 0x000fe20000010000 */
[C---:B--2---:R-:W-:Y:S02]  /*d250*/  HMMA.16816.F32.BF16 R156, R168.reuse, R152, R4 ;  /* 0x00000098a89c723c */ /* 0x044fe40000041804 */
[----:B------:R-:W1:Y:S03]  /*d260*/  LDSM.16.MT88.4 R4, [R241+0x1000] ;  /* 0x00100000f104783b */ /* 0x000e660000004200 */
[----:B------:R-:W-:Y:S01]  /*d270*/  FADD.FTZ R0, R132, R0 ;  /* 0x0000000084007221 */ /* 0x000fe20000010000 */
[----:B------:R-:W-:Y:S02]  /*d280*/  MOV R132, R2 ;  /* 0x0000000200847202 */ /* 0x000fe40000000f00 */
[C---:B------:R-:W-:Y:S02]  /*d290*/  HMMA.16816.F32.BF16 R152, R168.reuse, R154, R8 ;  /* 0x0000009aa898723c */ /* 0x040fe40000041808 */
[----:B------:R-:W2:Y:S02]  /*d2a0*/  LDSM.16.MT88.4 R8, [R238+0x2800] ;  /* 0x00280000ee08783b */ /* 0x000ea40000004200 */
[----:B------:R-:W-:Y:S04]  /*d2b0*/  FADD.FTZ R0, R176, R0 ;  /* 0x00000000b0007221 */ /* 0x000fe80000010000 */
[----:B------:R-:W-:Y:S04]  /*d2c0*/  FADD.FTZ R0, R174, R0 ;  /* 0x00000000ae007221 */ /* 0x000fe80000010000 */
[----:B------:R-:W-:Y:S01]  /*d2d0*/  FADD.FTZ R0, R175, R0 ;  /* 0x00000000af007221 */ /* 0x000fe20000010000 */
[C---:B----4-:R-:W-:Y:S01]  /*d2e0*/  HMMA.16816.F32.BF16 R148, R168.reuse, R144, R12 ;  /* 0x00000090a894723c */ /* 0x050fe2000004180c */
[----:B------:R-:W4:Y:S02]  /*d2f0*/  LDSM.16.MT88.4 R12, [R240+0x2800] ;  /* 0x00280000f00c783b */ /* 0x000f240000004200 */
[----:B------:R-:W-:Y:S04]  /*d300*/  FADD.FTZ R0, R172, R0 ;  /* 0x00000000ac007221 */ /* 0x000fe80000010000 */
[----:B------:R-:W-:Y:S01]  /*d310*/  FADD.FTZ R0, R173, R0 ;  /* 0x00000000ad007221 */ /* 0x000fe20000010000 */
[C---:B------:R-:W-:Y:S04]  /*d320*/  HMMA.16816.F32.BF16 R144, R168.reuse, R146, R16 ;  /* 0x00000092a890723c */ /* 0x040fe80000041810 */
[----:B------:R-:W-:Y:S04]  /*d330*/  STL [R1+0x28], R0 ;  /* 0x0000280001007387 */ /* 0x000fe80000100800 */
[C---:B-----5:R-:W-:Y:S01]  /*d340*/  HMMA.16816.F32.BF16 R140, R168.reuse, R136, R20 ;  /* 0x00000088a88c723c */ /* 0x060fe20000041814 */
[----:B------:R-:W-:Y:S07]  /*d350*/  STL [R1+0x20], R179 ;  /* 0x000020b301007387 */ /* 0x000fee0000100800 */
[C---:B------:R-:W-:Y:S08]  /*d360*/  HMMA.16816.F32.BF16 R136, R168.reuse, R138, R24 ;  /* 0x0000008aa888723c */ /* 0x040ff00000041818 */
[C---:B-1----:R-:W-:Y:S08]  /*d370*/  HMMA.16816.F32.BF16 R28, R168.reuse, R4, R28 ;  /* 0x00000004a81c723c */ /* 0x042ff0000004181c */
[C---:B------:R-:W-:Y:S01]  /*d380*/  HMMA.16816.F32.BF16 R32, R168.reuse, R6, R32 ;  /* 0x00000006a820723c */ /* 0x040fe20000041820 */
[----:B------:R-:W1:Y:S07]  /*d390*/  LDSM.16.MT88.4 R4, [R239+0x2800] ;  /* 0x00280000ef04783b */ /* 0x000e6e0000004200 */
[C---:B--2---:R-:W-:Y:S08]  /*d3a0*/  HMMA.16816.F32.BF16 R36, R168.reuse, R8, R36 ;  /* 0x00000008a824723c */ /* 0x044ff00000041824 */
[C---:B------:R-:W-:Y:S01]  /*d3b0*/  HMMA.16816.F32.BF16 R40, R168.reuse, R10, R40 ;  /* 0x0000000aa828723c */ /* 0x040fe20000041828 */
[----:B------:R-:W2:Y:S07]  /*d3c0*/  LDSM.16.MT88.4 R8, [R241+0x2800] ;  /* 0x00280000f108783b */ /* 0x000eae0000004200 */
[C---:B----4-:R-:W-:Y:S08]  /*d3d0*/  HMMA.16816.F32.BF16 R44, R168.reuse, R12, R44 ;  /* 0x0000000ca82c723c */ /* 0x050ff0000004182c */
[C---:B------:R-:W-:Y:S01]  /*d3e0*/  HMMA.16816.F32.BF16 R48, R168.reuse, R14, R48 ;  /* 0x0000000ea830723c */ /* 0x040fe20000041830 */
[----:B------:R-:W4:Y:S07]  /*d3f0*/  LDSM.16.MT88.4 R12, [R238+0x4000] ;  /* 0x00400000ee0c783b */ /* 0x000f2e0000004200 */
        /* <DEDUP_REMOVED lines=22> */
[C---:B------:R-:W-:Y:S08]  /*d560*/  HMMA.16816.F32.BF16 R112, R168.reuse, R10, R112 ;  /* 0x0000000aa870723c */ /* 0x040ff00000041870 */
[C---:B----4-:R-:W-:Y:S08]  /*d570*/  HMMA.16816.F32.BF16 R116, R168.reuse, R12, R116 ;  /* 0x0000000ca874723c */ /* 0x050ff00000041874 */
[C---:B------:R-:W-:Y:S08]  /*d580*/  HMMA.16816.F32.BF16 R120, R168.reuse, R14, R120 ;  /* 0x0000000ea878723c */ /* 0x040ff00000041878 */
[C---:B-1----:R-:W-:Y:S08]  /*d590*/  HMMA.16816.F32.BF16 R124, R168.reuse, R4, R124 ;  /* 0x00000004a87c723c */ /* 0x042ff0000004187c */
[----:B------:R-:W-:Y:S03]  /*d5a0*/  HMMA.16816.F32.BF16 R128, R168, R6, R128 ;  /* 0x00000006a880723c */ /* 0x000fe60000041880 */
[----:B---3--:R-:W-:Y:S11]  /*d5b0*/  ISETP.GT.AND P0, PT, R178, R177, PT ;  /* 0x000000b1b200720c */ /* 0x008ff60003f04270 */
[----:B------:R-:W-:Y:S02]  /*d5c0*/  @!UPT UIADD3 URZ, URZ, URZ, URZ ;  /* 0x0000003f3f3ff290 */ /* 0x000fe4000fffe03f */
[----:B------:R-:W-:-:S05]  /*d5d0*/  @P0 BRA `(.L_x_446) ;  /* 0xffffd26000000947 */ /* 0x000fca000383ffff */
.L_x_441:
[----:B------:R-:W2:Y:S04]  /*d5e0*/  LDL R2, [R1+0x30] ;  /* 0x0000300001027983 */ /* 0x000ea80000100800 */
[----:B------:R-:W2:Y:S02]  /*d5f0*/  LDL R0, [R1+0x20] ;  /* 0x0000200001007983 */ /* 0x000ea40000100800 */
[----:B--2---:R-:W-:-:S13]  /*d600*/  ISETP.GE.AND P0, PT, R0, R2, PT ;  /* 0x000000020000720c */ /* 0x004fda0003f06270 */
[----:B------:R-:W-:Y:S05]  /*d610*/  @!P0 BRA `(.L_x_447) ;  /* 0x00003a0000008947 */ /* 0x000fea0003800000 */
[----:B------:R-:W-:Y:S02]  /*d620*/  MOV R134, R132 ;  /* 0x0000008400867202 */ /* 0x000fe40000000f00 */
[----:B------:R-:W-:Y:S02]  /*d630*/  MOV R2, R133 ;  /* 0x0000008500027202 */ /* 0x000fe40000000f00 */
.L_x_458:
[----:B--2---:R-:W2:Y:S01]  /*d640*/  LDL R21, [R1+0x20] ;  /* 0x0000200001157983 */ /* 0x004ea20000100800 */
[----:B------:R-:W-:Y:S04]  /*d650*/  DEPBAR.LE SB0, 0x0 ;  /* 0x000080000000791a */ /* 0x000fe80000000000 */
[----:B------:R-:W-:Y:S01]  /*d660*/  WARPSYNC 0xffffffff ;  /* 0xffffffff00007948 */ /* 0x000fe20003800000 */
[----:B------:R-:W3:Y:S01]  /*d670*/  LDL.64 R10, [R1+0x58] ;  /* 0x00005800010a7983 */ /* 0x000ee20000100a00 */
[----:B------:R-:W-:Y:S05]  /*d680*/  BSSY B0, `(.L_x_448) ;  /* 0x0000125000007945 */ /* 0x000fea0003800000 */
[----:B------:R-:W4:Y:S06]  /*d690*/  LDL.64 R8, [R1+0x48] ;  /* 0x0000480001087983 */ /* 0x000f2c0000100a00 */
[----:B------:R-:W5:Y:S06]  /*d6a0*/  LDL R20, [R1+0x14] ;  /* 0x0000140001147983 */ /* 0x000f6c0000100800 */
[----:B------:R-:W3:Y:S06]  /*d6b0*/  LDL R14, [R1] ;  /* 0x00000000010e7983 */ /* 0x000eec0000100800 */
[----:B------:R-:W4:Y:S06]  /*d6c0*/  LDL R22, [R1+0x18] ;  /* 0x0000180001167983 */ /* 0x000f2c0000100800 */
[----:B------:R-:W1:Y:S06]  /*d6d0*/  S2R R3, SR_TID.X ;  /* 0x0000000000037919 */ /* 0x000e6c0000002100 */
[----:B------:R-:W-:Y:S06]  /*d6e0*/  BAR.SYNC.DEFER_BLOCKING 0x0 ;  /* 0x0000000000007b1d */ /* 0x000fec0000010000 */
[----:B------:R-:W-:Y:S06]  /*d6f0*/  LDSM.16.M88.4 R16, [R135+0x800] ;  /* 0x000800008710783b */ /* 0x000fec0000000200 */
[----:B------:R-:W-:Y:S06]  /*d700*/  LDSM.16.M88.4 R24, [R135+0x1000] ;  /* 0x001000008718783b */ /* 0x000fec0000000200 */
[----:B------:R-:W-:Y:S06]  /*d710*/  LDSM.16.M88.4 R168, [R242] ;  /* 0x00000000f2a8783b */ /* 0x000fec0000000200 */
[----:B------:R-:W-:Y:S01]  /*d720*/  LDSM.16.M88.4 R172, [R252] ;  /* 0x00000000fcac783b */ /* 0x000fe20000000200 */
[----:B-1----:R-:W-:Y:S11]  /*d730*/  ISETP.GT.AND P1, PT, R3, 0x7f, PT ;  /* 0x0000007f0300780c */ /* 0x002ff60003f24270 */
[----:B------:R-:W-:Y:S02]  /*d740*/  @!UPT UIADD3 URZ, URZ, URZ, URZ ;  /* 0x0000003f3f3ff290 */ /* 0x000fe4000fffe03f */
[----:B------:R-:W-:Y:S02]  /*d750*/  @!P1 MOV R6, c[0x0][0x20c] ;  /* 0x0000830000069a02 */ /* 0x000fe40000000f00 */
[----:B--2---:R-:W-:Y:S01]  /*d760*/  SHF.R.S32.HI R0, RZ, 0x1f, R21 ;  /* 0x0000001fff007819 */ /* 0x004fe20000011415 */
[C---:B------:R-:W-:Y:S04]  /*d770*/  IMAD.WIDE.U32 R4, R21.reuse, c[0x0][0x208], RZ ;  /* 0x0000820015047a25 */ /* 0x040fe800078e00ff */
[----:B------:R-:W-:Y:S04]  /*d780*/  IMAD R0, R0, c[0x0][0x208], RZ ;  /* 0x0000820000007a24 */ /* 0x000fe800078e02ff */
[----:B------:R-:W-:Y:S05]  /*d790*/  IMAD R0, R21, c[0x0][0x20c], R0 ;  /* 0x0000830015007a24 */ /* 0x000fea00078e0200 */
[----:B------:R-:W-:Y:S01]  /*d7a0*/  IADD3 R0, R5, R0, RZ ;  /* 0x0000000005007210 */ /* 0x000fe20007ffe0ff */
[----:B------:R-:W-:Y:S01]  /*d7b0*/  IMAD.WIDE.U32 R4, R4, 0x30, RZ ;  /* 0x0000003004047825 */ /* 0x000fe200078e00ff */
[----:B-----5:R-:W-:Y:S03]  /*d7c0*/  LOP3.LUT P2, RZ, R20, 0x200, RZ, 0xc0, !PT ;  /* 0x0000020014ff7812 */ /* 0x020fe6000784c0ff */
[----:B------:R-:W-:Y:S01]  /*d7d0*/  IMAD R3, R0, 0x30, RZ ;  /* 0x0000003000037824 */ /* 0x000fe200078e02ff */
[----:B------:R-:W-:Y:S02]  /*d7e0*/  @!P1 MOV R0, c[0x0][0x208] ;  /* 0x0000820000009a02 */ /* 0x000fe40000000f00 */
[----:B------:R-:W-:Y:S02]  /*d7f0*/  LOP3.LUT P6, RZ, R20, 0x100, RZ, 0xc0, !PT ;  /* 0x0000010014ff7812 */ /* 0x000fe400078cc0ff */
[----:B------:R-:W-:Y:S01]  /*d800*/  IADD3 R3, R5, R3, RZ ;  /* 0x0000000305037210 */ /* 0x000fe20007ffe0ff */
[----:B---3--:R-:W-:Y:S01]  /*d810*/  LDSM.16.M88.4 R176, [R14] ;  /* 0x000000000eb0783b */ /* 0x008fe20000000200 */
[-C--:B------:R-:W-:Y:S02]  /*d820*/  @!P1 LEA R5, P0, R0, R4.reuse, 0x5 ;  /* 0x0000000400059211 */ /* 0x080fe400078028ff */
[----:B------:R-:W-:Y:S02]  /*d830*/  LOP3.LUT P5, RZ, R20, 0x80, RZ, 0xc0, !PT ;  /* 0x0000008014ff7812 */ /* 0x000fe400078ac0ff */
[----:B------:R-:W-:Y:S02]  /*d840*/  @!P1 LEA.HI.X R6, R0, R3, R6, 0x5, P0 ;  /* 0x0000000300069211 */ /* 0x000fe400000f2c06 */
[----:B------:R-:W-:Y:S02]  /*d850*/  IADD3 R0, P0, R10, R4, RZ ;  /* 0x000000040a007210 */ /* 0x000fe40007f1e0ff */
[----:B------:R-:W-:Y:S02]  /*d860*/  LOP3.LUT P4, RZ, R20, 0x40, RZ, 0xc0, !PT ;  /* 0x0000004014ff7812 */ /* 0x000fe4000788c0ff */
[-C--:B----4-:R-:W-:Y:S02]  /*d870*/  IADD3.X R3, R3, R9.reuse, RZ, P0, !PT ;  /* 0x0000000903037210 */ /* 0x090fe400007fe4ff */
[C---:B------:R-:W-:Y:S04]  /*d880*/  LEA R12, P0, R0.reuse, c[0x0][0x1f8], 0x1 ;  /* 0x00007e00000c7a11 */ /* 0x040fe800078008ff */
[----:B------:R-:W-:Y:S02]  /*d890*/  LEA.HI.X R13, R0, c[0x0][0x1fc], R3, 0x1, P0 ;  /* 0x00007f00000d7a11 */ /* 0x000fe400000f0c03 */
[----:B------:R-:W-:Y:S04]  /*d8a0*/  @!P1 IADD3 R0, P0, R5, R10, RZ ;  /* 0x0000000a05009210 */ /* 0x000fe80007f1e0ff */
[----:B------:R-:W-:Y:S02]  /*d8b0*/  @!P1 IADD3.X R3, R6, R9, RZ, P0, !PT ;  /* 0x0000000906039210 */ /* 0x000fe400007fe4ff */
[----:B------:R-:W1:Y:S01]  /*d8c0*/  LDSM.16.M88.4 R8, [R135] ;  /* 0x000000008708783b */ /* 0x000e620000000200 */
[C---:B------:R-:W-:Y:S04]  /*d8d0*/  @!P1 LEA R132, P0, R0.reuse, c[0x0][0x1f8], 0x1 ;  /* 0x00007e0000849a11 */ /* 0x040fe800078008ff */
[----:B------:R-:W-:Y:S01]  /*d8e0*/  @!P1 LEA.HI.X R133, R0, c[0x0][0x1fc], R3, 0x1, P0 ;  /* 0x00007f0000859a11 */ /* 0x000fe200000f0c03 */
[----:B------:R-:W-:Y:S01]  /*d8f0*/  @!PT LDS RZ, [RZ] ;  /* 0x00000000fffff984 */ /* 0x000fe20000000800 */
[----:B------:R-:W-:Y:S01]  /*d900*/  @!PT LDS RZ, [RZ] ;  /* 0x00000000fffff984 */ /* 0x000fe20000000800 */
[----:B------:R-:W-:Y:S01]  /*d910*/  @!PT LDS RZ, [RZ] ;  /* 0x00000000fffff984 */ /* 0x000fe20000000800 */
[----:B------:R2:W-:Y:S01]  /*d920*/  LDGSTS.E.BYPASS.LTC128B.128 [R22+0x4080], [R12.64], !P2 ;  /* 0x040800000c167fae */ /* 0x0005e2000d101d46 */
[----:B------:R-:W-:Y:S02]  /*d930*/  MOV R0, R20 ;  /* 0x0000001400007202 */ /* 0x000fe40000000f00 */
[----:B------:R-:W-:Y:S03]  /*d940*/  MOV R3, R21 ;  /* 0x0000001500037202 */ /* 0x000fe60000000f00 */
[----:B------:R2:W-:Y:S06]  /*d950*/  LDGSTS.E.BYPASS.LTC128B.128 [R22+0x5880], [R12.64+0x80], !P6 ;  /* 0x058800800c167fae */ /* 0x0005ec000f101d46 */
[----:B------:R2:W-:Y:S06]  /*d960*/  LDGSTS.E.BYPASS.LTC128B.128 [R22+0x7080], [R12.64+0x100], !P5 ;  /* 0x070801000c167fae */ /* 0x0005ec000e901d46 */
[----:B------:R2:W-:Y:S06]  /*d970*/  LDGSTS.E.BYPASS.LTC128B.128 [R22+0x8880], [R12.64+0x180], !P4 ;  /* 0x088801800c167fae */ /* 0x0005ec000e101d46 */
[----:B------:R3:W-:Y:S06]  /*d980*/  @!P1 LDGSTS.E.BYPASS.LTC128B.128 [R22+0x5080], [R132.64], !P2 ;  /* 0x0508000084169fae */ /* 0x0007ec000d101d46 */
[----:B------:R3:W-:Y:S01]  /*d990*/  @!P1 LDGSTS.E.BYPASS.LTC128B.128 [R22+0x6880], [R132.64+0x80], !P6 ;  /* 0x0688008084169fae */ /* 0x0007e2000f101d46 */
[C---:B-1----:R-:W-:Y:S05]  /*d9a0*/  HMMA.16816.F32.BF16 R4, R160.reuse, R8, RZ ;  /* 0x00000008a004723c */ /* 0x042fea00000418ff */
[----:B------:R3:W-:Y:S03]  /*d9b0*/  @!P1 LDGSTS.E.BYPASS.LTC128B.128 [R22+0x8080], [R132.64+0x100], !P5 ;  /* 0x0808010084169fae */ /* 0x0007e6000e901d46 */
[C---:B------:R-:W-:Y:S03]  /*d9c0*/  HMMA.16816.F32.BF16 R8, R160.reuse, R10, RZ ;  /* 0x0000000aa008723c */ /* 0x040fe600000418ff */
[----:B------:R3:W-:Y:S06]  /*d9d0*/  @!P1 LDGSTS.E.BYPASS.LTC128B.128 [R22+0x9880], [R132.64+0x180], !P4 ;  /* 0x0988018084169fae */ /* 0x0007ec000e101d46 */
[----:B------:R-:W0:Y:S01]  /*d9e0*/  LDGDEPBAR ;  /* 0x00000000000079af */ /* 0x000e220000000000 */
[C---:B--2---:R-:W-:Y:S08]  /*d9f0*/  HMMA.16816.F32.BF16 R12, R160.reuse, R16, RZ ;  /* 0x00000010a00c723c */ /* 0x044ff000000418ff */
[C---:B------:R-:W-:Y:S08]  /*da00*/  HMMA.16816.F32.BF16 R16, R160.reuse, R18, RZ ;  /* 0x00000012a010723c */ /* 0x040ff000000418ff */
[C---:B---3--:R-:W-:Y:S08]  /*da10*/  HMMA.16816.F32.BF16 R20, R160.reuse, R24, RZ ;  /* 0x00000018a014723c */ /* 0x048ff000000418ff */
        /* <DEDUP_REMOVED lines=127> */
[C---:B------:R-:W-:Y:S07]  /*e210*/  HMMA.16816.F32.BF16 R8, R232.reuse, R174, R8 ;  /* 0x000000aee808723c */ /* 0x040fee0000041808 */
[----:B------:R-:W-:Y:S09]  /*e220*/  MOV R175, R0 ;  /* 0x0000000000af7202 */ /* 0x000ff20000000f00 */
        /* <DEDUP_REMOVED lines=11> */
[----:B------:R1:W2:Y:S02]  /*e2e0*/  MUFU.TANH R4, R0 ;  /* 0x0000000000047308 */ /* 0x0002a40000002400 */
[----:B-1----:R-:W-:Y:S01]  /*e2f0*/  FMUL.FTZ R0, R7, c[0x0][0x320] ;  /* 0x0000c80007007a20 */ /* 0x002fe20000410000 */
[----:B--2---:R-:W-:Y:S07]  /*e300*/  STL [R1+0x1c], R4 ;  /* 0x00001c0401007387 */ /* 0x004fee0000100800 */
[----:B------:R1:W2:Y:S01]  /*e310*/  MUFU.TANH R179, R0 ;  /* 0x0000000000b37308 */ /* 0x0002a20000002400 */
[----:B------:R-:W3:Y:S01]  /*e320*/  LDSM.16.M88.4 R4, [R236+0x5800] ;  /* 0x00580000ec04783b */ /* 0x000ee20000000200 */
[----:B------:R-:W-:Y:S05]  /*e330*/  DEPBAR.LE SB0, 0x0 ;  /* 0x000080000000791a */ /* 0x000fea0000000000 */
        /* <DEDUP_REMOVED lines=8> */
[----:B-1----:R-:W-:Y:S04]  /*e3c0*/  FMUL.FTZ R0, R9, c[0x0][0x320] ;  /* 0x0000c80009007a20 */ /* 0x002fe80000410000 */
        /* <DEDUP_REMOVED lines=24> */
[----:B-1----:R-:W-:Y:S02]  /*e550*/  FMUL.FTZ R0, R24, c[0x0][0x320] ;  /* 0x0000c80018007a20 */ /* 0x002fe40000410000 */
[----:B------:R-:W5:Y:S06]  /*e560*/  LDL R24, [R1+0x30] ;  /* 0x0000300001187983 */ /* 0x000f6c0000100800 */
[----:B------:R1:W1:Y:S02]  /*e570*/  MUFU.TANH R11, R0 ;  /* 0x00000000000b7308 */ /* 0x0002640000002400 */
[----:B-1----:R-:W-:Y:S01]  /*e580*/  FMUL.FTZ R0, R25, c[0x0][0x320] ;  /* 0x0000c80019007a20 */ /* 0x002fe20000410000 */
[----:B------:R-:W-:Y:S07]  /*e590*/  MOV R25, R8 ;  /* 0x0000000800197202 */ /* 0x000fee0000000f00 */
[----:B------:R1:W1:Y:S02]  /*e5a0*/  MUFU.TANH R10, R0 ;  /* 0x00000000000a7308 */ /* 0x0002640000002400 */
[----:B-1----:R-:W-:Y:S08]  /*e5b0*/  FMUL.FTZ R0, R26, c[0x0][0x320] ;  /* 0x0000c8001a007a20 */ /* 0x002ff00000410000 */
[----:B------:R1:W1:Y:S02]  /*e5c0*/  MUFU.TANH R22, R0 ;  /* 0x0000000000167308 */ /* 0x0002640000002400 */
[----:B-1----:R-:W-:Y:S08]  /*e5d0*/  FMUL.FTZ R0, R27, c[0x0][0x320] ;  /* 0x0000c8001b007a20 */ /* 0x002ff00000410000 */
[----:B------:R1:W1:Y:S01]  /*e5e0*/  MUFU.TANH R21, R0 ;  /* 0x0000000000157308 */ /* 0x0002620000002400 */
[----:B-----5:R-:W-:Y:S11]  /*e5f0*/  ISETP.GT.AND P0, PT, R25, R24, PT ;  /* 0x000000181900720c */ /* 0x020ff60003f04270 */
[----:B------:R-:W-:Y:S02]  /*e600*/  @!UPT UIADD3 URZ, URZ, URZ, URZ ;  /* 0x0000003f3f3ff290 */ /* 0x000fe4000fffe03f */
[----:B------:R-:W-:-:S05]  /*e610*/  @!P0 BRA `(.L_x_449) ;  /* 0x000002b000008947 */ /* 0x000fca0003800000 */
[----:B-1234-:R-:W2:Y:S01]  /*e620*/  LDL.64 R26, [R1+0x50] ;  /* 0x00005000011a7983 */ /* 0x01eea20000100a00 */
[----:B------:R-:W-:Y:S03]  /*e630*/  IADD3 R0, R25, -0x1, RZ ;  /* 0xffffffff19007810 */ /* 0x000fe60007ffe0ff */
        /* <DEDUP_REMOVED lines=41> */
.L_x_449:
[----:B-1234-:R-:W-:Y:S05]  /*e8d0*/  BSYNC B0 ;  /* 0x0000000000007941 */ /* 0x01efea0003800000 */
.L_x_448:
[----:B------:R-:W2:Y:S01]  /*e8e0*/  LDL R3, [R1+0x68] ;  /* 0x0000680001037983 */ /* 0x000ea20000100800 */
[----:B------:R-:W-:Y:S01]  /*e8f0*/  IMAD.MOV.U32 R4, RZ, RZ, c[0x0][0x2c4] ;  /* 0x0000b100ff047624 */ /* 0x000fe200078e00ff */
        /* <DEDUP_REMOVED lines=35> */
.L_x_452:
[----:B------:R-:W-:Y:S04]  /*eb30*/  MOV R9, c[0x0][0x32c] ;  /* 0x0000cb0000097a02 */ /* 0x000fe80000000f00 */
[----:B------:R-:W-:Y:S11]  /*eb40*/  ISETP.NE.AND P0, PT, R9, 0x1, PT ;  /* 0x000000010900780c */ /* 0x000ff60003f05270 */
[----:B------:R-:W-:Y:S02]  /*eb50*/  @!UPT UIADD3 URZ, URZ, URZ, URZ ;  /* 0x0000003f3f3ff290 */ /* 0x000fe4000fffe03f */
[----:B------:R-:W-:Y:S05]  /*eb60*/  @P0 IMAD.HI.U32 R9, R5, c[0x0][0x330], RZ ;  /* 0x0000cc0005090a27 */ /* 0x000fea00078e00ff */
[----:B------:R-:W-:Y:S02]  /*eb70*/  @P0 SHF.R.U32.HI R5, RZ, c[0x0][0x334], R9 ;  /* 0x0000cd00ff050a19 */ /* 0x000fe40000011609 */
.L_x_453:
[----:B------:R-:W-:Y:S05]  /*eb80*/  BSYNC B0 ;  /* 0x0000000000007941 */ /* 0x000fea0003800000 */
.L_x_451:
[----:B------:R-:W-:Y:S04]  /*eb90*/  IMAD.IADD R9, R0, 0x1, -R26 ;  /* 0x0000000100097824 */ /* 0x000fe800078e0a1a */
[----:B------:R-:W-:Y:S05]  /*eba0*/  IMAD R5, R5, c[0x0][0x32c], R9 ;  /* 0x0000cb0005057a24 */ /* 0x000fea00078e0209 */
[----:B------:R-:W-:Y:S02]  /*ebb0*/  IMNMX R3, R3, R5, !PT ;  /* 0x0000000503037217 */ /* 0x000fe40007800200 */
[----:B------:R-:W-:Y:S04]  /*ebc0*/  IADD3 R5, R5, c[0x0][0x32c], RZ ;  /* 0x0000cb0005057a10 */ /* 0x000fe80007ffe0ff */
[----:B------:R-:W-:Y:S02]  /*ebd0*/  IMNMX R4, R4, R5, PT ;  /* 0x0000000504047217 */ /* 0x000fe40003800200 */
.L_x_450:
        /* <DEDUP_REMOVED lines=70> */
[----:B------:R-:W2:Y:S01]  /*f040*/  LDL R173, [R1+0x38] ;  /* 0x0000380001ad7983 */ /* 0x000ea20000100800 */
[----:B------:R-:W-:Y:S01]  /*f050*/  BSSY B0, `(.L_x_455) ;  /* 0x0000012000007945 */ /* 0x000fe20003800000 */
[----:B--2---:R-:W-:Y:S04]  /*f060*/  IADD3 R5, -R27, R173, R5 ;  /* 0x000000ad1b057210 */ /* 0x004fe80007ffe105 */
        /* <DEDUP_REMOVED lines=11> */
.L_x_456:
[----:B------:R-:W-:Y:S04]  /*f120*/  MOV R6, c[0x0][0x32c] ;  /* 0x0000cb0000067a02 */ /* 0x000fe80000000f00 */
[----:B------:R-:W-:Y:S11]  /*f130*/  ISETP.NE.AND P0, PT, R6, 0x1, PT ;  /* 0x000000010600780c */ /* 0x000ff60003f05270 */
[----:B------:R-:W-:Y:S02]  /*f140*/  @!UPT UIADD3 URZ, URZ, URZ, URZ ;  /* 0x0000003f3f3ff290 */ /* 0x000fe4000fffe03f */
[----:B------:R-:W-:Y:S05]  /*f150*/  @P0 IMAD.HI.U32 R6, R5, c[0x0][0x330], RZ ;  /* 0x0000cc0005060a27 */ /* 0x000fea00078e00ff */
[----:B------:R-:W-:Y:S02]  /*f160*/  @P0 SHF.R.U32.HI R5, RZ, c[0x0][0x334], R6 ;  /* 0x0000cd00ff050a19 */ /* 0x000fe40000011606 */
.L_x_457:
[----:B------:R-:W-:Y:S05]  /*f170*/  BSYNC B0 ;  /* 0x0000000000007941 */ /* 0x000fea0003800000 */
.L_x_455:
[----:B------:R-:W-:Y:S04]  /*f180*/  IMAD.IADD R0, R0, 0x1, -R26 ;  /* 0x0000000100007824 */ /* 0x000fe800078e0a1a */
[----:B------:R-:W-:Y:S05]  /*f190*/  IMAD R0, R5, c[0x0][0x32c], R0 ;  /* 0x0000cb0005007a24 */ /* 0x000fea00078e0200 */
[----:B------:R-:W-:Y:S02]  /*f1a0*/  IMNMX R3, R3, R0, !PT ;  /* 0x0000000003037217 */ /* 0x000fe40007800200 */
[----:B------:R-:W-:Y:S04]  /*f1b0*/  IADD3 R0, R0, c[0x0][0x32c], RZ ;  /* 0x0000cb0000007a10 */ /* 0x000fe80007ffe0ff */
[----:B------:R-:W-:Y:S02]  /*f1c0*/  IMNMX R4, R4, R0, PT ;  /* 0x0000000004047217 */ /* 0x000fe40003800200 */
.L_x_454:
[----:B------:R-:W-:Y:S01]  /*f1d0*/  FMNMX.FTZ R0, R9, R2, !PT ;  /* 0x0000000209007209 */ /* 0x000fe20007810000 */
[----:B------:R-:W2:Y:S01]  /*f1e0*/  LDL.LU R132, [R1+0x1c] ;  /* 0x00001c0001847983 */ /* 0x000ea20000300800 */
[----:B------:R-:W-:Y:S02]  /*f1f0*/  MOV R6, R25 ;  /* 0x0000001900067202 */ /* 0x000fe40000000f00 */
        /* <DEDUP_REMOVED lines=40> */
[----:B------:R-:W-:Y:S01]  /*f480*/  FFMA.FTZ R20, R14, c[0x0][0x2d0], -R2 ;  /* 0x0000b4000e147a23 */ /* 0x000fe20000010802 */
[----:B------:R-:W-:Y:S02]  /*f490*/  MOV R14, R16 ;  /* 0x00000010000e7202 */ /* 0x000fe40000000f00 */
        /* <DEDUP_REMOVED lines=98> */
[----:B------:R-:W-:Y:S02]  /*fac0*/  ISETP.GT.AND P0, PT, R3, 0x29, !P6 ;  /* 0x000000290300780c */ /* 0x000fe40007704270 */
[----:B------:R-:W1:Y:S01]  /*fad0*/  MUFU.EX2 R3, R8 ;  /* 0x0000000800037308 */ /* 0x000e620000000800 */
[----:B------:R-:W-:Y:S02]  /*fae0*/  MOV R22, R168 ;  /* 0x000000a800167202 */ /* 0x000fe40000000f00 */
[----:B------:R-:W-:Y:S04]  /*faf0*/  ISETP.LT.OR P0, PT, R4, 0x2a, P0 ;  /* 0x0000002a0400780c */ /* 0x000fe80000701670 */
[----:B------:R-:W-:Y:S01]  /*fb00*/  FSEL R132, R21, -INF , !P0 ;  /* 0xff80000015847808 */ /* 0x000fe20004000000 */
[C---:B------:R-:W-:Y:S01]  /*fb10*/  FMUL.FTZ R21, R2.reuse, R141 ;  /* 0x0000008d02157220 */ /* 0x040fe20000410000 */
[----:B------:R-:W-:Y:S01]  /*fb20*/  MOV R141, R11 ;  /* 0x0000000b008d7202 */ /* 0x000fe20000000f00 */
[----:B------:R2:W-:Y:S01]  /*fb30*/  MUFU.EX2 R8, R18 ;  /* 0x0000001200087308 */ /* 0x0005e20000000800 */
[----:B---3--:R-:W-:Y:S04]  /*fb40*/  FFMA.FTZ R0, R2, R10, R9 ;  /* 0x0000000a02007223 */ /* 0x008fe80000010009 */
[----:B-1----:R-:W-:Y:S01]  /*fb50*/  FADD.FTZ R4, R3, R0 ;  /* 0x0000000003047221 */ /* 0x002fe20000010000 */
[----:B------:R-:W-:Y:S02]  /*fb60*/  FMNMX.FTZ R0, R5, R134, !PT ;  /* 0x0000008605007209 */ /* 0x000fe40007810000 */
[----:B------:R-:W-:Y:S02]  /*fb70*/  F2FP.BF16.PACK_AB R168, R3, R9 ;  /* 0x0000000903a8723e */ /* 0x000fe400000010ff */
[----:B------:R-:W-:Y:S01]  /*fb80*/  FMNMX.FTZ R0, R6, R0, !PT ;  /* 0x0000000006007209 */ /* 0x000fe20007810000 */
[----:B------:R-:W1:Y:S03]  /*fb90*/  MUFU.EX2 R9, R19 ;  /* 0x0000001300097308 */ /* 0x000e660000000800 */
[----:B------:R-:W-:Y:S02]  /*fba0*/  FMNMX.FTZ R0, R7, R0, !PT ;  /* 0x0000000007007209 */ /* 0x000fe40007810000 */
[----:B--2---:R-:W-:Y:S01]  /*fbb0*/  MOV R18, R24 ;  /* 0x0000001800127202 */ /* 0x004fe20000000f00 */
[----:B------:R-:W-:Y:S01]  /*fbc0*/  FMUL.FTZ R24, R2, R136 ;  /* 0x0000008802187220 */ /* 0x000fe20000410000 */
[----:B------:R-:W-:Y:S01]  /*fbd0*/  FMNMX.FTZ R0, R169, R0, !PT ;  /* 0x00000000a9007209 */ /* 0x000fe20007810000 */
[----:B------:R-:W2:Y:S03]  /*fbe0*/  LDL.LU R136, [R1+0x28] ;  /* 0x0000280001887983 */ /* 0x000ea60000300800 */
[----:B------:R-:W-:Y:S04]  /*fbf0*/  FMNMX.FTZ R0, R172, R0, !PT ;  /* 0x00000000ac007209 */ /* 0x000fe80007810000 */
[----:B------:R-:W-:Y:S04]  /*fc00*/  FMNMX.FTZ R0, R173, R0, !PT ;  /* 0x00000000ad007209 */ /* 0x000fe80007810000 */
[----:B------:R-:W-:Y:S04]  /*fc10*/  FMNMX.FTZ R0, R175, R0, !PT ;  /* 0x00000000af007209 */ /* 0x000fe80007810000 */
[----:B------:R-:W-:Y:S01]  /*fc20*/  FMNMX.FTZ R0, R174, R0, !PT ;  /* 0x00000000ae007209 */ /* 0x000fe20007810000 */
[----:B-1----:R-:W-:Y:S01]  /*fc30*/  FADD.FTZ R4, R9, R4 ;  /* 0x0000000409047221 */ /* 0x002fe20000010000 */
[----:B------:R-:W-:Y:S01]  /*fc40*/  F2FP.BF16.PACK_AB R170, R8, R9 ;  /* 0x0000000908aa723e */ /* 0x000fe200000010ff */
[----:B------:R-:W-:Y:S01]  /*fc50*/  FMUL.FTZ R9, R2, R153 ;  /* 0x0000009902097220 */ /* 0x000fe20000410000 */
[----:B------:R-:W-:Y:S01]  /*fc60*/  FMNMX.FTZ R0, R176, R0, !PT ;  /* 0x00000000b0007209 */ /* 0x000fe20007810000 */
[----:B------:R-:W-:Y:S01]  /*fc70*/  FADD.FTZ R179, R8, R4 ;  /* 0x0000000408b37221 */ /* 0x000fe20000010000 */
[----:B------:R-:W-:Y:S01]  /*fc80*/  MOV R19, R25 ;  /* 0x0000001900137202 */ /* 0x000fe20000000f00 */
[C---:B------:R-:W-:Y:S01]  /*fc90*/  FMUL.FTZ R8, R2.reuse, R152 ;  /* 0x0000009802087220 */ /* 0x040fe20000410000 */
[----:B------:R-:W-:Y:S01]  /*fca0*/  FMNMX.FTZ R0, R177, R0, !PT ;  /* 0x00000000b1007209 */ /* 0x000fe20007810000 */
[----:B------:R-:W-:Y:S01]  /*fcb0*/  FMUL.FTZ R25, R2, R137 ;  /* 0x0000008902197220 */ /* 0x000fe20000410000 */
[----:B------:R-:W-:Y:S02]  /*fcc0*/  MOV R145, R19 ;  /* 0x0000001300917202 */ /* 0x000fe40000000f00 */
[----:B------:R-:W-:Y:S02]  /*fcd0*/  FMNMX.FTZ R0, R178, R0, !PT ;  /* 0x00000000b2007209 */ /* 0x000fe40007810000 */
[----:B------:R-:W-:Y:S02]  /*fce0*/  MOV R153, R171 ;  /* 0x000000ab00997202 */ /* 0x000fe40000000f00 */
[----:B------:R-:W-:Y:S01]  /*fcf0*/  FMNMX.FTZ R0, R132, R0, !PT ;  /* 0x0000000084007209 */ /* 0x000fe20007810000 */
[----:B------:R-:W-:Y:S04]  /*fd00*/  MUFU.EX2 R145, R145 ;  /* 0x0000009100917308 */ /* 0x000fe80000000800 */
        /* <DEDUP_REMOVED lines=18> */
[----:B------:R-:W1:Y:S10]  /*fe30*/  MUFU.EX2 R0, R0 ;  /* 0x0000000000007308 */ /* 0x000e740000000800 */
[----:B------:R3:W2:Y:S10]  /*fe40*/  MUFU.EX2 R140, R10 ;  /* 0x0000000a008c7308 */ /* 0x0006b40000000800 */
[----:B------:R4:W2:Y:S01]  /*fe50*/  MUFU.EX2 R152, R6 ;  /* 0x0000000600987308 */ /* 0x0008a20000000800 */
[C---:B-1----:R-:W-:Y:S02]  /*fe60*/  FMUL.FTZ R11, R0.reuse, R155 ;  /* 0x0000009b000b7220 */ /* 0x042fe40000410000 */
[----:B------:R-:W5:Y:S01]  /*fe70*/  LDL R155, [R1+0x4] ;  /* 0x00000400019b7983 */ /* 0x000f620000100800 */
[C---:B------:R-:W-:Y:S02]  /*fe80*/  FMUL.FTZ R26, R0.reuse, R138 ;  /* 0x0000008a001a7220 */ /* 0x040fe40000410000 */
[C---:B------:R-:W-:Y:S04]  /*fe90*/  FMUL.FTZ R27, R0.reuse, R139 ;  /* 0x0000008b001b7220 */ /* 0x040fe80000410000 */
[----:B------:R-:W-:Y:S01]  /*fea0*/  MUFU.EX2 R157, R157 ;  /* 0x0000009d009d7308 */ /* 0x000fe20000000800 */
[C---:B------:R-:W-:Y:S02]  /*feb0*/  FMUL.FTZ R22, R0.reuse, R142 ;  /* 0x0000008e00167220 */ /* 0x040fe40000410000 */
[C---:B------:R-:W-:Y:S02]  /*fec0*/  FMUL.FTZ R23, R0.reuse, R143 ;  /* 0x0000008f00177220 */ /* 0x040fe40000410000 */
[C---:B------:R-:W-:Y:S01]  /*fed0*/  FMUL.FTZ R7, R0.reuse, R159 ;  /* 0x0000009f00077220 */ /* 0x040fe20000410000 */
[----:B------:R-:W-:Y:S01]  /*fee0*/  MOV R159, R15 ;  /* 0x0000000f009f7202 */ /* 0x000fe20000000f00 */
[C---:B---3--:R-:W-:Y:S01]  /*fef0*/  FMUL.FTZ R10, R0.reuse, R154 ;  /* 0x0000009a000a7220 */ /* 0x048fe20000410000 */
[----:B------:R-:W-:Y:S01]  /*ff00*/  MOV R154, R18 ;  /* 0x00000012009a7202 */ /* 0x000fe20000000f00 */
[C---:B------:R-:W-:Y:S02]  /*ff10*/  FMUL.FTZ R15, R0.reuse, R151 ;  /* 0x00000097000f7220 */ /* 0x040fe40000410000 */
[C---:B------:R-:W-:Y:S02]  /*ff20*/  FMUL.FTZ R18, R0.reuse, R146 ;  /* 0x0000009200127220 */ /* 0x040fe40000410000 */
[C---:B------:R-:W-:Y:S02]  /*ff30*/  FMUL.FTZ R19, R0.reuse, R147 ;  /* 0x0000009300137220 */ /* 0x040fe40000410000 */
[C---:B----4-:R-:W-:Y:S01]  /*ff40*/  FMUL.FTZ R6, R0.reuse, R158 ;  /* 0x0000009e00067220 */ /* 0x050fe20000410000 */
[----:B------:R-:W-:Y:S01]  /*ff50*/  MOV R158, R14 ;  /* 0x0000000e009e7202 */ /* 0x000fe20000000f00 */
        /* <DEDUP_REMOVED lines=59> */
[C---:B------:R-:W-:Y:S01]  /*10310*/  F2FP.BF16.PACK_AB R169, R152.reuse, R140 ;  /* 0x0000008c98a9723e */ /* 0x040fe200000010ff */
[----:B------:R-:W-:Y:S02]  /*10320*/  FADD.FTZ R144, R152, R144 ;  /* 0x0000009098907221 */ /* 0x000fe40000010000 */
[----:B------:R-:W2:Y:S03]  /*10330*/  MUFU.EX2 R146, R0 ;  /* 0x0000000000927308 */ /* 0x000ea60000000800 */
[----:B------:R-:W-:Y:S07]  /*10340*/  LDSM.16.MT88.4 R140, [R238+0x800] ;  /* 0x00080000ee8c783b */ /* 0x000fee0000004200 */
[----:B------:R-:W-:Y:S01]  /*10350*/  MUFU.EX2 R152, R159 ;  /* 0x0000009f00987308 */ /* 0x000fe20000000800 */
[----:B--2---:R-:W-:Y:S01]  /*10360*/  F2FP.BF16.PACK_AB R171, R146, R147 ;  /* 0x0000009392ab723e */ /* 0x004fe200000010ff */
[--C-:B------:R-:W-:Y:S01]  /*10370*/  FFMA.FTZ R0, R172, c[0x0][0x2d0], -R134.reuse ;  /* 0x0000b400ac007a23 */ /* 0x100fe20000010886 */
[----:B------:R-:W-:Y:S05]  /*10380*/  MOV R172, R148 ;  /* 0x0000009400ac7202 */ /* 0x000fea0000000f00 */
        /* <DEDUP_REMOVED lines=67> */
[----:B--2---:R-:W-:Y:S01]  /*107c0*/  F2FP.BF16.PACK_AB R168, R179, R175 ;  /* 0x000000afb3a8723e */ /* 0x004fe200000010ff */
[----:B------:R-:W-:Y:S01]  /*107d0*/  FADD.FTZ R2, R149, R2 ;  /* 0x0000000295027221 */ /* 0x000fe20000010000 */
[----:B------:R-:W-:Y:S01]  /*107e0*/  MOV R176, R158 ;  /* 0x0000009e00b07202 */ /* 0x000fe20000000f00 */
[----:B------:R1:W-:Y:S01]  /*107f0*/  MUFU.EX2 R172, R0 ;  /* 0x0000000000ac7308 */ /* 0x0003e20000000800 */
[C---:B------:R-:W-:Y:S05]  /*10800*/  HMMA.16816.F32.BF16 R4, R136.reuse, R140, R4 ;  /* 0x0000008c8804723c */ /* 0x040fea0000041804 */
[----:B------:R-:W-:Y:S03]  /*10810*/  FADD.FTZ R2, R150, R2 ;  /* 0x0000000296027221 */ /* 0x000fe60000010000 */
[C---:B------:R-:W-:Y:S01]  /*10820*/  HMMA.16816.F32.BF16 R8, R136.reuse, R142, R8 ;  /* 0x0000008e8808723c */ /* 0x040fe20000041808 */
[----:B------:R-:W2:Y:S03]  /*10830*/  LDSM.16.MT88.4 R140, [R240+0x800] ;  /* 0x00080000f08c783b */ /* 0x000ea60000004200 */
[----:B------:R-:W-:Y:S04]  /*10840*/  FADD.FTZ R2, R148, R2 ;  /* 0x0000000294027221 */ /* 0x000fe80000010000 */
[----:B------:R-:W-:Y:S04]  /*10850*/  FADD.FTZ R2, R174, R2 ;  /* 0x00000002ae027221 */ /* 0x000fe80000010000 */
[--C-:B-1----:R-:W-:Y:S01]  /*10860*/  FFMA.FTZ R0, R177, c[0x0][0x2d0], -R134.reuse ;  /* 0x0000b400b1007a23 */ /* 0x102fe20000010886 */
[----:B------:R-:W-:Y:S03]  /*10870*/  MOV R177, R153 ;  /* 0x0000009900b17202 */ /* 0x000fe60000000f00 */
[----:B------:R-:W1:Y:S01]  /*10880*/  MUFU.EX2 R173, R0 ;  /* 0x0000000000ad7308 */ /* 0x000e620000000800 */
[----:B------:R-:W-:Y:S01]  /*10890*/  ISETP.GT.AND P0, PT, R176, R177, PT ;  /* 0x000000b1b000720c */ /* 0x000fe20003f04270 */
[C---:B--2---:R-:W-:Y:S03]  /*108a0*/  HMMA.16816.F32.BF16 R12, R136.reuse, R140, R12 ;  /* 0x0000008c880c723c */ /* 0x044fe6000004180c */
[----:B-1----:R-:W-:Y:S01]  /*108b0*/  F2FP.BF16.PACK_AB R169, R173, R172 ;  /* 0x000000acada9723e */ /* 0x002fe200000010ff */
[--C-:B------:R-:W-:Y:S01]  /*108c0*/  FFMA.FTZ R0, R178, c[0x0][0x2d0], -R134.reuse ;  /* 0x0000b400b2007a23 */ /* 0x100fe20000010886 */
[----:B------:R-:W-:Y:S01]  /*108d0*/  MOV R178, R152 ;  /* 0x0000009800b27202 */ /* 0x000fe20000000f00 */
[----:B------:R-:W-:Y:S01]  /*108e0*/  FFMA.FTZ R134, R132, c[0x0][0x2d0], -R134 ;  /* 0x0000b40084867a23 */ /* 0x000fe20000010886 */
[----:B------:R-:W-:Y:S01]  /*108f0*/  LDSM.16.MT88.4 R152, [R238+0x1000] ;  /* 0x00100000ee98783b */ /* 0x000fe20000004200 */
[C---:B------:R-:W-:Y:S01]  /*10900*/  HMMA.16816.F32.BF16 R16, R136.reuse, R142, R16 ;  /* 0x0000008e8810723c */ /* 0x040fe20000041810 */
[----:B------:R1:W-:Y:S06]  /*10910*/  MUFU.EX2 R132, R0 ;  /* 0x0000000000847308 */ /* 0x0003ec0000000800 */
[----:B------:R-:W2:Y:S04]  /*10920*/  LDSM.16.MT88.4 R140, [R239+0x800] ;  /* 0x00080000ef8c783b */ /* 0x000ea80000004200 */
[----:B------:R-:W3:Y:S01]  /*10930*/  MUFU.EX2 R134, R134 ;  /* 0x0000008600867308 */ /* 0x000ee20000000800 */
[----:B-1----:R-:W-:Y:S04]  /*10940*/  FADD.FTZ R0, R156, R151 ;  /* 0x000000979c007221 */ /* 0x002fe80000010000 */
[----:B------:R-:W-:Y:S04]  /*10950*/  FADD.FTZ R0, R157, R0 ;  /* 0x000000009d007221 */ /* 0x000fe80000010000 */
[----:B------:R-:W-:Y:S01]  /*10960*/  FADD.FTZ R0, R175, R0 ;  /* 0x00000000af007221 */ /* 0x000fe20000010000 */
[----:B---3--:R-:W-:Y:S01]  /*10970*/  F2FP.BF16.PACK_AB R171, R134, R132 ;  /* 0x0000008486ab723e */ /* 0x008fe200000010ff */
        /* <DEDUP_REMOVED lines=95> */
[----:B------:R-:W-:Y:S02]  /*10f70*/  FADD.FTZ R4, R178, R2 ;  /* 0x00000002b2047221 */ /* 0x000fe40000010000 */
[----:B------:R-:W-:Y:S01]  /*10f80*/  FADD.FTZ R0, R132, R0 ;  /* 0x0000000084007221 */ /* 0x000fe20000010000 */
[-C--:B------:R-:W-:Y:S02]  /*10f90*/  MOV R132, R3.reuse ;  /* 0x0000000300847202 */ /* 0x080fe40000000f00 */
[----:B------:R-:W-:Y:S01]  /*10fa0*/  STL [R1+0x24], R4 ;  /* 0x0000240401007387 */ /* 0x000fe20000100800 */
[----:B------:R-:W-:Y:S01]  /*10fb0*/  FADD.FTZ R2, R134, R0 ;  /* 0x0000000086027221 */ /* 0x000fe20000010000 */
[----:B------:R-:W-:Y:S02]  /*10fc0*/  IADD3 R0, R176, -0x1, RZ ;  /* 0xffffffffb0007810 */ /* 0x000fe40007ffe0ff */
[----:B------:R-:W-:Y:S02]  /*10fd0*/  MOV R134, R3 ;  /* 0x0000000300867202 */ /* 0x000fe40000000f00 */
[----:B------:R1:W-:Y:S04]  /*10fe0*/  STL [R1+0x28], R2 ;  /* 0x0000280201007387 */ /* 0x0003e80000100800 */
[----:B------:R2:W-:Y:S01]  /*10ff0*/  STL [R1+0x20], R0 ;  /* 0x0000200001007387 */ /* 0x0005e20000100800 */
[----:B-1----:R-:W-:Y:S01]  /*11000*/  MOV R2, R133 ;  /* 0x0000008500027202 */ /* 0x002fe20000000f00 */
[----:B------:R-:W-:-:S05]  /*11010*/  @P0 BRA `(.L_x_458) ;  /* 0xffffc62000000947 */ /* 0x000fca000383ffff */
.L_x_447:
[----:B------:R-:W-:Y:S02]  /*11020*/  MOV R7, 0x1f ;  /* 0x0000001f00077802 */ /* 0x000fe40000000f00 */
[----:B------:R-:W-:Y:S01]  /*11030*/  MOV R6, 0xffffffff ;  /* 0xffffffff00067802 */ /* 0x000fe20000000f00 */
[----:B------:R-:W-:Y:S05]  /*11040*/  BRA.DIV ~URZ, `(.L_x_459) ;  /* 0x00005e327f007947 */ /* 0x000fea000b800000 */
[----:B------:R-:W3:Y:S04]  /*11050*/  LDL R2, [R1+0x24] ;  /* 0x0000240001027983 */ /* 0x000ee80000100800 */
[----:B--23--:R2:W3:Y:S02]  /*11060*/  SHFL.BFLY PT, R0, R2, 0x2, 0x1f ;  /* 0x0c401f0002007f89 */ /* 0x00c4e400000e0000 */
.L_x_526:
[----:B--2---:R-:W2:Y:S02]  /*11070*/  LDL.LU R2, [R1+0x24] ;  /* 0x0000240001027983 */ /* 0x004ea40000300800 */
[----:B--23--:R-:W-:Y:S01]  /*11080*/  FADD.FTZ R0, R0, R2 ;  /* 0x0000000200007221 */ /* 0x00cfe20000010000 */
[----:B------:R-:W-:Y:S05]  /*11090*/  BRA.DIV ~URZ, `(.L_x_460) ;  /* 0x00005e427f007947 */ /* 0x000fea000b800000 */
[----:B------:R-:W2:Y:S04]  /*110a0*/  LDL.LU R6, [R1+0x28] ;  /* 0x0000280001067983 */ /* 0x000ea80000300800 */
[----:B------:R-:W3:Y:S02]  /*110b0*/  SHFL.BFLY PT, R5, R0, 0x1, 0x1f ;  /* 0x0c201f0000057f89 */ /* 0x000ee400000e0000 */
[----:B---3--:R-:W-:-:S02]  /*110c0*/  FADD.FTZ R0, R0, R5 ;  /* 0x0000000500007221 */ /* 0x008fc40000010000 */
[----:B--2---:R-:W2:Y:S02]  /*110d0*/  SHFL.BFLY PT, R2, R6, 0x2, 0x1f ;  /* 0x0c401f0006027f89 */ /* 0x004ea400000e0000 */
[----:B-12---:R-:W-:-:S05]  /*110e0*/  FADD.FTZ R4, R2, R6 ;  /* 0x0000000602047221 */ /* 0x006fca0000010000 */
[----:B------:R1:W2:Y:S02]  /*110f0*/  SHFL.BFLY PT, R3, R4, 0x1, 0x1f ;  /* 0x0c201f0004037f89 */ /* 0x0002a400000e0000 */
.L_x_527:
[----:B------:R-:W-:Y:S01]  /*11100*/  FSETP.NE.FTZ.AND P1, PT, R0, RZ, PT ;  /* 0x000000ff0000720b */ /* 0x000fe20003f35000 */
[----:B--2---:R-:W-:Y:S01]  /*11110*/  FADD.FTZ R3, R3, R4 ;  /* 0x0000000403037221 */ /* 0x004fe20000010000 */
[----:B------:R-:W-:Y:S02]  /*11120*/  MOV R2, RZ ;  /* 0x000000ff00027202 */ /* 0x000fe40000000f00 */
[----:B------:R-:W-:Y:S02]  /*11130*/  MOV R24, 0xff800000 ;  /* 0xff80000000187802 */ /* 0x000fe40000000f00 */
[----:B------:R-:W-:Y:S02]  /*11140*/  FSETP.NE.FTZ.AND P0, PT, R3, RZ, PT ;  /* 0x000000ff0300720b */ /* 0x000fe40003f15000 */
[----:B------:R-:W-:-:S05]  /*11150*/  MOV R22, 0xff800000 ;  /* 0xff80000000167802 */ /* 0x000fca0000000f00 */
[----:B------:R-:W2:Y:S01]  /*11160*/  @P1 MUFU.RCP R2, R0 ;  /* 0x0000000000021308 */ /* 0x000ea20000001000 */
[----:B-1----:R-:W-:-:S05]  /*11170*/  @P1 MOV R4, 0x3f317218 ;  /* 0x3f31721800041802 */ /* 0x002fca0000000f00 */
[----:B------:R-:W-:Y:S02]  /*11180*/  @P1 FMUL.FTZ R4, R4, c[0x0][0x2d0] ;  /* 0x0000b40004041a20 */ /* 0x000fe40000410000 */
[----:B------:R1:W3:Y:S01]  /*11190*/  @P1 MUFU.LG2 R5, R0 ;  /* 0x0000000000051308 */ /* 0x0002e20000000c00 */
[C---:B--2---:R-:W-:Y:S02]  /*111a0*/  FMUL.FTZ R186, R2.reuse, R100 ;  /* 0x0000006402ba7220 */ /* 0x044fe40000410000 */
[C---:B------:R-:W-:Y:S02]  /*111b0*/  FMUL.FTZ R187, R2.reuse, R101 ;  /* 0x0000006502bb7220 */ /* 0x040fe40000410000 */
[C---:B------:R-:W-:Y:S02]  /*111c0*/  FMUL.FTZ R100, R2.reuse, R104 ;  /* 0x0000006802647220 */ /* 0x040fe40000410000 */
[C---:B------:R-:W-:Y:S01]  /*111d0*/  FMUL.FTZ R101, R2.reuse, R105 ;  /* 0x0000006902657220 */ /* 0x040fe20000410000 */
[----:B-1----:R-:W-:Y:S01]  /*111e0*/  MOV R0, RZ ;  /* 0x000000ff00007202 */ /* 0x002fe20000000f00 */
        /* <DEDUP_REMOVED lines=134> */
.L_x_408:
[----:B---3--:R3:W5:Y:S01]  /*11a50*/  LDL R6, [R1+0x70] ;  /* 0x0000700001067983 */ /* 0x0087620000100800 */
[----:B------:R-:W-:Y:S03]  /*11a60*/  BSSY B0, `(.L_x_461) ;  /* 0x0000012000007945 */ /* 0x000fe60003800000 */
[----:B------:R-:W4:Y:S02]  /*11a70*/  S2R R26, SR_TID.X ;  /* 0x00000000001a7919 */ /* 0x000f240000002100 */
[----:B----4-:R-:W-:-:S13]  /*11a80*/  LOP3.LUT P0, RZ, R26, 0xff, RZ, 0xc0, !PT ;  /* 0x000000ff1aff7812 */ /* 0x010fda000780c0ff */
[----:B------:R-:W-:Y:S05]  /*11a90*/  @P0 BRA `(.L_x_462) ;  /* 0x000000e000000947 */ /* 0x000fea0003800000 */
[----:B---3--:R-:W3:Y:S01]  /*11aa0*/  S2R R4, SR_LANEID ;  /* 0x0000000000047919 */ /* 0x008ee20000000000 */
[----:B------:R-:W-:Y:S01]  /*11ab0*/  VOTEU.ANY UR4, UPT, PT ;  /* 0x0000000000047886 */ /* 0x000fe200038e0100 */
[----:B--2---:R-:W-:Y:S01]  /*11ac0*/  IMAD.MOV.U32 R5, RZ, RZ, c[0x0][0x564] ;  /* 0x00015900ff057624 */ /* 0x004fe200078e00ff */
[----:B------:R-:W3:Y:S08]  /*11ad0*/  FLO.U32 R3, UR4 ;  /* 0x0000000400037d00 */ /* 0x000ef000080e0000 */
[----:B------:R-:W2:Y:S01]  /*11ae0*/  POPC R2, UR4 ;  /* 0x0000000400027d09 */ /* 0x000ea20008000000 */
[----:B---3--:R-:W-:Y:S01]  /*11af0*/  ISETP.EQ.U32.AND P0, PT, R3, R4, PT ;  /* 0x000000040300720c */ /* 0x008fe20003f02070 */
[----:B------:R-:W-:-:S12]  /*11b00*/  IMAD.MOV.U32 R4, RZ, RZ, c[0x0][0x560] ;  /* 0x00015800ff047624 */ /* 0x000fd800078e00ff */
[----:B--2---:R2:W3:Y:S04]  /*11b10*/  @P0 ATOMG.E.ADD.STRONG.GPU PT, R2, [R4.64], R2 ;  /* 0x00000002040209a8 */ /* 0x0044e800081ee1c6 */
[----:B--2---:R-:W2:Y:S04]  /*11b20*/  S2R R4, SR_LTMASK ;  /* 0x0000000000047919 */ /* 0x004ea80000003900 */
[----:B---3--:R2:W3:Y:S02]  /*11b30*/  SHFL.IDX PT, R3, R2, R3, 0x1f ;  /* 0x00001f0302037589 */ /* 0x0084e400000e0000 */
[----:B--2---:R-:W-:-:S06]  /*11b40*/  LOP3.LUT R2, R4, UR4, RZ, 0xc0, !PT ;  /* 0x0000000404027c12 */ /* 0x004fcc000f8ec0ff */
[----:B------:R-:W3:Y:S02]  /*11b50*/  POPC R2, R2 ;  /* 0x0000000200027309 */ /* 0x000ee40000000000 */
[----:B---3-5:R-:W-:-:S05]  /*11b60*/  IADD3 R6, R3, c[0x0][0xc], R2 ;  /* 0x0000030003067a10 */ /* 0x028fca0007ffe002 */
[----:B------:R2:W-:Y:S02]  /*11b70*/  STL [R1+0x70], R6 ;  /* 0x0000700601007387 */ /* 0x0005e40000100800 */
.L_x_462:
[----:B---3--:R-:W-:Y:S05]  /*11b80*/  BSYNC B0 ;  /* 0x0000000000007941 */ /* 0x008fea0003800000 */
.L_x_461:
[----:B------:R-:W-:Y:S01]  /*11b90*/  SHF.R.S32.HI R25, RZ, 0x1f, R26 ;  /* 0x0000001fff197819 */ /* 0x000fe2000001141a */
[----:B------:R-:W-:Y:S01]  /*11ba0*/  BSSY B1, `(.L_x_463) ;  /* 0x00003e0000017945 */ /* 0x000fe20003800000 */
[----:B------:R-:W-:Y:S01]  /*11bb0*/  PRMT R0, R0, 0x9910, RZ ;  /* 0x0000991000007816 */ /* 0x000fe200000000ff */
[----:B-----5:R-:W-:Y:S01]  /*11bc0*/  IMAD.MOV.U32 R111, RZ, RZ, R6 ;  /* 0x000000ffff6f7224 */ /* 0x020fe200078e0006 */
[----:B------:R-:W-:Y:S02]  /*11bd0*/  LEA.HI R25, R25, R26, RZ, 0x3 ;  /* 0x0000001a19197211 */ /* 0x000fe400078f18ff */
[----:B------:R-:W-:Y:S02]  /*11be0*/  ISETP.NE.AND P0, PT, R0, RZ, PT ;  /* 0x000000ff0000720c */ /* 0x000fe40003f05270 */
[----:B------:R-:W-:-:S05]  /*11bf0*/  LOP3.LUT R25, R25, 0xfffffff8, RZ, 0xc0, !PT ;  /* 0xfffffff819197812 */ /* 0x000fca00078ec0ff */
[----:B------:R-:W-:-:S04]  /*11c00*/  IMAD.IADD R25, R26, 0x1, -R25 ;  /* 0x000000011a197824 */ /* 0x000fc800078e0a19 */
[----:B------:R-:W-:-:S05]  /*11c10*/  IMAD.SHL.U32 R11, R25, 0x8, RZ ;  /* 0x00000008190b7824 */ /* 0x000fca00078e00ff */
[C---:B------:R-:W-:Y:S02]  /*11c20*/  IADD3 R34, R11.reuse, 0x40, RZ ;  /* 0x000000400b227810 */ /* 0x040fe40007ffe0ff */
[C---:B------:R-:W-:Y:S02]  /*11c30*/  IADD3 R32, R11.reuse, 0xc0, RZ ;  /* 0x000000c00b207810 */ /* 0x040fe40007ffe0ff */
[----:B------:R-:W-:Y:S01]  /*11c40*/  IADD3 R33, R11, 0x80, RZ ;  /* 0x000000800b217810 */ /* 0x000fe20007ffe0ff */
[----:B------:R-:W-:Y:S05]  /*11c50*/  @!P0 BRA `(.L_x_464) ;  /* 0x00002f4000008947 */ /* 0x000fea0003800000 */
[----:B------:R-:W3:Y:S04]  /*11c60*/  LDL R8, [R1+0x88] ;  /* 0x0000880001087983 */ /* 0x000ee80000100800 */
[----:B------:R-:W4:Y:S04]  /*11c70*/  LDL R13, [R1+0x8c] ;  /* 0x00008c00010d7983 */ /* 0x000f280000100800 */
[----:B--2---:R-:W2:Y:S04]  /*11c80*/  LDL R9, [R1+0x94] ;  /* 0x0000940001097983 */ /* 0x004ea80000100800 */
[----:B------:R-:W2:Y:S04]  /*11c90*/  LDL R12, [R1+0x90] ;  /* 0x00009000010c7983 */ /* 0x000ea80000100800 */
[----:B------:R-:W2:Y:S04]  /*11ca0*/  LDL R7, [R1+0xa4] ;  /* 0x0000a40001077983 */ /* 0x000ea80000100800 */
[----:B------:R-:W2:Y:S04]  /*11cb0*/  LDL R6, [R1+0x9c] ;  /* 0x00009c0001067983 */ /* 0x000ea80000100800 */
[----:B------:R-:W2:Y:S04]  /*11cc0*/  LDL R5, [R1+0xa0] ;  /* 0x0000a00001057983 */ /* 0x000ea80000100800 */
[----:B------:R-:W2:Y:S01]  /*11cd0*/  LDL R10, [R1+0x98] ;  /* 0x00009800010a7983 */ /* 0x000ea20000100800 */
[----:B------:R-:W-:Y:S01]  /*11ce0*/  WARPSYNC 0xffffffff ;  /* 0xffffffff00007948 */ /* 0x000fe20003800000 */
[----:B------:R-:W-:-:S02]  /*11cf0*/  F2FP.BF16.PACK_AB R0, R185, R184 ;  /* 0x000000b8b900723e */ /* 0x000fc400000010ff */
[----:B------:R-:W-:Y:S01]  /*11d00*/  BAR.SYNC.DEFER_BLOCKING 0x1, 0x100 ;  /* 0x0044000000007b1d */ /* 0x000fe20000010000 */
[----:B------:R-:W-:Y:S02]  /*11d10*/  F2FP.BF16.PACK_AB R2, R117, R116 ;  /* 0x000000747502723e */ /* 0x000fe400000010ff */
[----:B------:R-:W-:Y:S02]  /*11d20*/  F2FP.BF16.PACK_AB R3, R153, R152 ;  /* 0x000000989903723e */ /* 0x000fe400000010ff */
[----:B------:R-:W-:Y:S01]  /*11d30*/  F2FP.BF16.PACK_AB R4, R93, R92 ;  /* 0x0000005c5d04723e */ /* 0x000fe200000010ff */
[----:B---3--:R3:W-:Y:S04]  /*11d40*/  STS [R8], R0 ;  /* 0x0000000008007388 */ /* 0x0087e80000000800 */
[----:B------:R1:W-:Y:S04]  /*11d50*/  STS [R8+0x400], R2 ;  /* 0x0004000208007388 */ /* 0x0003e80000000800 */
[----:B----4-:R4:W-:Y:S01]  /*11d60*/  STS [R13], R3 ;  /* 0x000000030d007388 */ /* 0x0109e20000000800 */
[----:B---3--:R-:W-:-:S02]  /*11d70*/  F2FP.BF16.PACK_AB R0, R213, R212 ;  /* 0x000000d4d500723e */ /* 0x008fc400000010ff */
[----:B-1----:R-:W-:-:S03]  /*11d80*/  F2FP.BF16.PACK_AB R2, R149, R148 ;  /* 0x000000949502723e */ /* 0x002fc600000010ff */
[----:B------:R1:W-:Y:S01]  /*11d90*/  STS [R13+0x400], R0 ;  /* 0x000400000d007388 */ /* 0x0003e20000000800 */
[----:B----4-:R-:W-:-:S03]  /*11da0*/  F2FP.BF16.PACK_AB R3, R203, R202 ;  /* 0x000000cacb03723e */ /* 0x010fc600000010ff */
[----:B--2---:R2:W-:Y:S04]  /*11db0*/  STS [R9], R2 ;  /* 0x0000000209007388 */ /* 0x0045e80000000800 */
        /* <DEDUP_REMOVED lines=85> */
[----:B------:R-:W-:Y:S01]  /*12310*/  STS [R8+0xc000], R2 ;  /* 0x00c0000208007388 */ /* 0x000fe20000000800 */
[----:B-1----:R-:W-:Y:S02]  /*12320*/  F2FP.BF16.PACK_AB R0, R83, R82 ;  /* 0x000000525300723e */ /* 0x002fe400000010ff */
[----:B--2---:R-:W-:-:S03]  /*12330*/  F2FP.BF16.PACK_AB R3, R211, R210 ;  /* 0x000000d2d303723e */ /* 0x004fc600000010ff */
[----:B------:R1:W-:Y:S01]  /*12340*/  STS [R8+0xc400], R0 ;  /* 0x00c4000008007388 */ /* 0x0003e20000000800 */
[----:B---3--:R-:W-:-:S03]  /*12350*/  F2FP.BF16.PACK_AB R4, R101, R100 ;  /* 0x000000646504723e */ /* 0x008fc600000010ff */
[----:B-1----:R-:W2:Y:S01]  /*12360*/  LDL R8, [R1+0x7c] ;  /* 0x00007c0001087983 */ /* 0x002ea20000100800 */
[----:B------:R-:W-:Y:S02]  /*12370*/  F2FP.BF16.PACK_AB R2, R105, R104 ;  /* 0x000000686902723e */ /* 0x000fe400000010ff */
[----:B------:R-:W-:Y:S01]  /*12380*/  F2FP.BF16.PACK_AB R0, R107, R106 ;  /* 0x0000006a6b00723e */ /* 0x000fe200000010ff */
[----:B------:R1:W-:Y:S04]  /*12390*/  STS [R13+0xc000], R4 ;  /* 0x00c000040d007388 */ /* 0x0003e80000000800 */
[----:B------:R3:W-:Y:S04]  /*123a0*/  STS [R13+0xc400], R3 ;  /* 0x00c400030d007388 */ /* 0x0007e80000000800 */
[----:B------:R4:W-:Y:S04]  /*123b0*/  STS [R9+0xc000], R2 ;  /* 0x00c0000209007388 */ /* 0x0009e80000000800 */
[----:B------:R4:W-:Y:S01]  /*123c0*/  STS [R9+0xc400], R0 ;  /* 0x00c4000009007388 */ /* 0x0009e20000000800 */
[----:B-1----:R-:W-:-:S02]  /*123d0*/  F2FP.BF16.PACK_AB R4, R109, R108 ;  /* 0x0000006c6d04723e */ /* 0x002fc400000010ff */
[----:B---3--:R-:W-:-:S03]  /*123e0*/  F2FP.BF16.PACK_AB R3, R103, R102 ;  /* 0x000000666703723e */ /* 0x008fc600000010ff */
[----:B------:R1:W-:Y:S01]  /*123f0*/  STS [R12+0xc000], R4 ;  /* 0x00c000040c007388 */ /* 0x0003e20000000800 */
[----:B----4-:R-:W-:-:S03]  /*12400*/  F2FP.BF16.PACK_AB R2, R191, R190 ;  /* 0x000000bebf02723e */ /* 0x010fc600000010ff */
[----:B------:R3:W-:Y:S01]  /*12410*/  STS [R12+0xc400], R3 ;  /* 0x00c400030c007388 */ /* 0x0007e20000000800 */
[----:B------:R-:W-:-:S03]  /*12420*/  F2FP.BF16.PACK_AB R0, R99, R98 ;  /* 0x000000626300723e */ /* 0x000fc600000010ff */
[----:B------:R4:W-:Y:S04]  /*12430*/  STS [R7+0xc000], R2 ;  /* 0x00c0000207007388 */ /* 0x0009e80000000800 */
[----:B------:R4:W-:Y:S01]  /*12440*/  STS [R7+0xc400], R0 ;  /* 0x00c4000007007388 */ /* 0x0009e20000000800 */
[----:B------:R-:W-:Y:S02]  /*12450*/  ISETP.NE.U32.AND P0, PT, RZ, c[0x0][0x508], PT ;  /* 0x00014200ff007a0c */ /* 0x000fe40003f05070 */
[----:B------:R-:W-:Y:S01]  /*12460*/  ISETP.NE.U32.AND P2, PT, RZ, c[0x0][0x500], PT ;  /* 0x00014000ff007a0c */ /* 0x000fe20003f45070 */
[----:B------:R-:W2:Y:S01]  /*12470*/  LDL.LU R9, [R1+0x74] ;  /* 0x0000740001097983 */ /* 0x000ea20000300800 */
[----:B------:R-:W-:Y:S01]  /*12480*/  ISETP.NE.AND.EX P1, PT, RZ, c[0x0][0x50c], PT, P0 ;  /* 0x00014300ff007a0c */ /* 0x000fe20003f25300 */
[----:B------:R-:W-:Y:S01]  /*12490*/  IMAD.MOV.U32 R15, RZ, RZ, c[0x0][0x388] ;  /* 0x0000e200ff0f7624 */ /* 0x000fe200078e00ff */
[----:B------:R-:W-:-:S02]  /*124a0*/  ISETP.NE.AND.EX P2, PT, RZ, c[0x0][0x504], PT, P2 ;  /* 0x00014100ff007a0c */ /* 0x000fc40003f45320 */
[----:B-1----:R-:W-:Y:S02]  /*124b0*/  F2FP.BF16.PACK_AB R4, R189, R188 ;  /* 0x000000bcbd04723e */ /* 0x002fe400000010ff */
[----:B---3--:R-:W-:-:S03]  /*124c0*/  F2FP.BF16.PACK_AB R3, R91, R90 ;  /* 0x0000005a5b03723e */ /* 0x008fc600000010ff */
[----:B------:R1:W-:Y:S01]  /*124d0*/  STS [R6+0xc000], R4 ;  /* 0x00c0000406007388 */ /* 0x0003e20000000800 */
[----:B----4-:R-:W-:-:S03]  /*124e0*/  F2FP.BF16.PACK_AB R2, R113, R112 ;  /* 0x000000707102723e */ /* 0x010fc600000010ff */
[----:B------:R3:W-:Y:S01]  /*124f0*/  STS [R6+0xc400], R3 ;  /* 0x00c4000306007388 */ /* 0x0007e20000000800 */
[----:B------:R-:W-:-:S03]  /*12500*/  F2FP.BF16.PACK_AB R0, R87, R86 ;  /* 0x000000565700723e */ /* 0x000fc600000010ff */
[----:B------:R4:W-:Y:S04]  /*12510*/  STS [R5+0xc000], R2 ;  /* 0x00c0000205007388 */ /* 0x0009e80000000800 */
[----:B------:R4:W-:Y:S01]  /*12520*/  STS [R5+0xc400], R0 ;  /* 0x00c4000005007388 */ /* 0x0009e20000000800 */
[----:B-1----:R-:W-:Y:S01]  /*12530*/  IMAD.MOV.U32 R4, RZ, RZ, 0x4 ;  /* 0x00000004ff047424 */ /* 0x002fe200078e00ff */
[----:B---3--:R-:W-:Y:S01]  /*12540*/  F2FP.BF16.PACK_AB R3, R77, R76 ;  /* 0x0000004c4d03723e */ /* 0x008fe200000010ff */
[----:B----4-:R-:W-:-:S04]  /*12550*/  IMAD.MOV.U32 R2, RZ, RZ, RZ ;  /* 0x000000ffff027224 */ /* 0x010fc800078e00ff */
[----:B------:R1:W-:Y:S01]  /*12560*/  STS [R10+0xc000], R3 ;  /* 0x00c000030a007388 */ /* 0x0003e20000000800 */
[----:B------:R-:W-:-:S05]  /*12570*/  F2FP.BF16.PACK_AB R0, R79, R78 ;  /* 0x0000004e4f00723e */ /* 0x000fca00000010ff */
[----:B------:R3:W-:Y:S01]  /*12580*/  STS [R10+0xc400], R0 ;  /* 0x00c400000a007388 */ /* 0x0007e20000000800 */
[----:B--2---:R-:W-:-:S03]  /*12590*/  @P1 IMAD.WIDE R6, R8, R4, c[0x0][0x508] ;  /* 0x0001420008061625 */ /* 0x004fc600078e0204 */
[----:B------:R-:W-:Y:S01]  /*125a0*/  BAR.SYNC.DEFER_BLOCKING 0x1, 0x100 ;  /* 0x0044000000007b1d */ /* 0x000fe20000010000 */
[----:B------:R-:W-:-:S05]  /*125b0*/  IMAD.WIDE R4, R8, R4, c[0x0][0x500] ;  /* 0x0001400008047625 */ /* 0x000fca00078e0204 */
[----:B------:R3:W5:Y:S04]  /*125c0*/  @P1 LDG.E R15, [R6.64] ;  /* 0x00000006060f1981 */ /* 0x000768000c1e1900 */
[----:B------:R3:W5:Y:S01]  /*125d0*/  @P2 LDG.E R2, [R4.64] ;  /* 0x0000000604022981 */ /* 0x000762000c1e1900 */
[----:B------:R-:W-:-:S04]  /*125e0*/  ISETP.NE.AND P0, PT, R9, RZ, PT ;  /* 0x000000ff0900720c */ /* 0x000fc80003f05270 */
[----:B-1----:R-:W-:Y:S01]  /*125f0*/  SEL R3, R9, c[0x0][0x3d4], P0 ;  /* 0x0000f50009037a07 */ /* 0x002fe20000000000 */
[----:B------:R-:W-:Y:S05]  /*12600*/  @P1 BRA `(.L_x_465) ;  /* 0x0000004000001947 */ /* 0x000fea0003800000 */
[----:B---3--:R-:W-:Y:S05]  /*12610*/  @!P2 BRA `(.L_x_465) ;  /* 0x000000300000a947 */ /* 0x008fea0003800000 */
[----:B------:R1:W2:Y:S04]  /*12620*/  LDG.E R0, [R4.64] ;  /* 0x0000000604007981 */ /* 0x0002a8000c1e1900 */
[----:B-1----:R-:W2:Y:S02]  /*12630*/  LDG.E R4, [R4.64+0x4] ;  /* 0x0000040604047981 */ /* 0x002ea4000c1e1900 */
[----:B--2--5:R-:W-:Y:S02]  /*12640*/  IADD3 R15, -R0, R4, RZ ;  /* 0x00000004000f7210 */ /* 0x024fe40007ffe1ff */
.L_x_465:
[----:B---3--:R-:W2:Y:S04]  /*12650*/  LDL R4, [R1+0x80] ;  /* 0x0000800001047983 */ /* 0x008ea80000100800 */
[----:B------:R-:W2:Y:S04]  /*12660*/  LDL R114, [R1+0x68] ;  /* 0x0000680001727983 */ /* 0x000ea80000100800 */
[----:B------:R-:W3:Y:S01]  /*12670*/  LDL R23, [R1+0x84] ;  /* 0x0000840001177983 */ /* 0x000ee20000100800 */
[----:B------:R-:W-:Y:S01]  /*12680*/  IMAD.MOV.U32 R0, RZ, RZ, 0x368 ;  /* 0x00000368ff007424 */ /* 0x000fe200078e00ff */
[----:B------:R-:W-:-:S02]  /*12690*/  ISETP.GT.AND P2, PT, R3, 0x1, PT ;  /* 0x000000010300780c */ /* 0x000fc40003f44270 */
[----:B------:R-:W4:Y:S02]  /*126a0*/  LDL R13, [R1+0x78] ;  /* 0x00007800010d7983 */ /* 0x000f240000100800 */
[----:B------:R-:W-:-:S04]  /*126b0*/  SEL R0, R0, 0x328, P2 ;  /* 0x0000032800007807 */ /* 0x000fc80001000000 */
[----:B------:R1:W2:Y:S08]  /*126c0*/  LDC.64 R6, c[0x0][R0+0x170] ;  /* 0x00005c0000067b82 */ /* 0x0002b00000000a00 */
[----:B------:R1:W3:Y:S01]  /*126d0*/  LDC.64 R16, c[0x0][R0+0x168] ;  /* 0x00005a0000107b82 */ /* 0x0002e20000000a00 */
[----:B------:R-:W-:-:S04]  /*126e0*/  ISETP.NE.U32.AND P0, PT, RZ, c[0x0][0x500], PT ;  /* 0x00014000ff007a0c */ /* 0x000fc80003f05070 */
[----:B------:R-:W-:-:S03]  /*126f0*/  ISETP.NE.AND.EX P0, PT, RZ, c[0x0][0x504], PT, P0 ;  /* 0x00014100ff007a0c */ /* 0x000fc60003f05300 */
[----:B------:R1:W2:Y:S01]  /*12700*/  LDC.64 R18, c[0x0][R0+0x178] ;  /* 0x00005e0000127b82 */ /* 0x0002a20000000a00 */
[----:B------:R-:W-:-:S07]  /*12710*/  SHF.R.S32.HI R3, RZ, 0x1f, R8 ;  /* 0x0000001fff037819 */ /* 0x000fce0000011408 */
[----:B------:R1:W2:Y:S02]  /*12720*/  LDC.64 R20, c[0x0][R0+0x160] ;  /* 0x0000580000147b82 */ /* 0x0002a40000000a00 */
[----:B-1----:R-:W-:-:S05]  /*12730*/  IMAD.MOV.U32 R0, RZ, RZ, c[0x0][0x4e8] ;  /* 0x00013a00ff007624 */ /* 0x002fca00078e00ff */
[----:B------:R-:W-:Y:S02]  /*12740*/  ISETP.NE.AND P3, PT, R0, 0x1, PT ;  /* 0x000000010000780c */ /* 0x000fe40003f65270 */
[----:B------:R-:W-:Y:S01]  /*12750*/  SEL R0, R8, RZ, !P0 ;  /* 0x000000ff08007207 */ /* 0x000fe20004000000 */
[----:B--2---:R-:W-:Y:S01]  /*12760*/  IMAD.IADD R9, R4, 0x1, R114 ;  /* 0x0000000104097824 */ /* 0x004fe200078e0272 */
[----:B------:R-:W-:-:S03]  /*12770*/  SEL R4, R3, RZ, !P0 ;  /* 0x000000ff03047207 */ /* 0x000fc60004000000 */
[----:B------:R-:W-:-:S04]  /*12780*/  IMAD R3, R7, R0, RZ ;  /* 0x0000000007037224 */ /* 0x000fc800078e02ff */
[C---:B------:R-:W-:Y:S02]  /*12790*/  IMAD R12, R6.reuse, R4, R3 ;  /* 0x00000004060c7224 */ /* 0x040fe400078e0203 */
[----:B------:R-:W-:-:S04]  /*127a0*/  IMAD.WIDE.U32 R4, R6, R0, RZ ;  /* 0x0000000006047225 */ /* 0x000fc800078e00ff */
[----:B---3--:R-:W-:Y:S02]  /*127b0*/  IMAD.WIDE.U32 R6, R16, R23, RZ ;  /* 0x0000001710067225 */ /* 0x008fe400078e00ff */
[----:B------:R-:W2:Y:S02]  /*127c0*/  LDL R16, [R1+0xac] ;  /* 0x0000ac0001107983 */ /* 0x000ea40000100800 */
[----:B------:R-:W-:-:S04]  /*127d0*/  @P3 IMAD.HI.U32 R8, R9, c[0x0][0x4ec], RZ ;  /* 0x00013b0009083a27 */ /* 0x000fc800078e00ff */
[----:B------:R-:W-:Y:S01]  /*127e0*/  IMAD.MOV.U32 R3, RZ, RZ, R9 ;  /* 0x000000ffff037224 */ /* 0x000fe200078e0009 */
[----:B------:R-:W-:Y:S01]  /*127f0*/  @P3 SHF.R.U32.HI R3, RZ, c[0x0][0x4f0], R8 ;  /* 0x00013c00ff033a19 */ /* 0x000fe20000011608 */
[----:B------:R-:W-:Y:S01]  /*12800*/  IMAD R10, R17, R23, RZ ;  /* 0x00000017110a7224 */ /* 0x000fe200078e02ff */
[----:B----4-:R-:W-:Y:S01]  /*12810*/  SEL R8, R13, RZ, P2 ;  /* 0x000000ff0d087207 */ /* 0x010fe20001000000 */
[----:B------:R-:W-:Y:S01]  /*12820*/  IMAD.IADD R13, R5, 0x1, R12 ;  /* 0x00000001050d7824 */ /* 0x000fe200078e020c */
[----:B-----5:R-:W-:Y:S01]  /*12830*/  IADD3 R14, P1, P0, R4, R6, R2 ;  /* 0x00000006040e7210 */ /* 0x020fe2000783e002 */
        /* <DEDUP_REMOVED lines=18> */
[----:B------:R-:W-:Y:S01]  /*12960*/  SHF.R.S32.HI R8, RZ, 0x1f, R26 ;  /* 0x0000001fff087819 */ /* 0x000fe2000001141a */
        /* <DEDUP_REMOVED lines=9> */
[----:B------:R2:W-:Y:S01]  /*12a00*/  SHFL.IDX PT, R4, R3, 0x1, 0x1c1f ;  /* 0x003c1f0003047f89 */ /* 0x0005e200000e0000 */
[----:B------:R-:W-:-:S03]  /*12a10*/  IMAD R12, R15, c[0x0][0x4e8], RZ ;  /* 0x00013a000f0c7a24 */ /* 0x000fc600078e02ff */
[----:B------:R-:W3:Y:S01]  /*12a20*/  SHFL.IDX PT, R5, R5, 0x1, 0x1c1f ;  /* 0x003c1f0005057f89 */ /* 0x000ee200000e0000 */
[----:B------:R-:W-:Y:S01]  /*12a30*/  LOP3.LUT P0, RZ, R8, 0x3, RZ, 0xc0, !PT ;  /* 0x0000000308ff7812 */ /* 0x000fe2000780c0ff */
[----:B--2---:R-:W-:-:S05]  /*12a40*/  IMAD.IADD R3, R16, 0x1, R114 ;  /* 0x0000000110037824 */ /* 0x004fca00078e0272 */
        /* <DEDUP_REMOVED lines=9> */
[----:B------:R-:W2:Y:S01]  /*12ae0*/  LDL R13, [R1+0x18] ;  /* 0x00001800010d7983 */ /* 0x000ea20000100800 */
[----:B------:R-:W-:Y:S01]  /*12af0*/  SHF.R.S32.HI R35, RZ, 0x1f, R26 ;  /* 0x0000001fff237819 */ /* 0x000fe2000001141a */
[----:B------:R-:W-:Y:S01]  /*12b00*/  IMAD R10, R10, c[0x0][0x3a0], RZ ;  /* 0x0000e8000a0a7a24 */ /* 0x000fe200078e02ff */
[----:B-1----:R-:W-:Y:S01]  /*12b10*/  SHF.R.S32.HI R7, RZ, 0x1f, R0 ;  /* 0x0000001fff077819 */ /* 0x002fe20000011400 */
[----:B------:R-:W-:Y:S01]  /*12b20*/  IMAD.WIDE.U32 R4, R2, c[0x0][0x3a0], RZ ;  /* 0x0000e80002047a25 */ /* 0x000fe200078e00ff */
[----:B------:R-:W-:-:S03]  /*12b30*/  LEA.HI R35, R35, R26, RZ, 0x3 ;  /* 0x0000001a23237211 */ /* 0x000fc600078f18ff */
[----:B------:R-:W-:Y:S01]  /*12b40*/  IMAD R2, R2, c[0x0][0x3a4], R10 ;  /* 0x0000e90002027a24 */ /* 0x000fe200078e020a */
[----:B------:R-:W-:-:S04]  /*12b50*/  SHF.R.S32.HI R35, RZ, 0x3, R35 ;  /* 0x00000003ff237819 */ /* 0x000fc80000011423 */
[----:B------:R-:W-:Y:S02]  /*12b60*/  LEA R6, R25, R35, 0x5 ;  /* 0x0000002319067211 */ /* 0x000fe400078e28ff */
[----:B------:R-:W-:Y:S02]  /*12b70*/  IADD3 R3, R5, R2, RZ ;  /* 0x0000000205037210 */ /* 0x000fe40007ffe0ff */
[----:B------:R-:W-:Y:S02]  /*12b80*/  MOV R2, R4 ;  /* 0x0000000400027202 */ /* 0x000fe40000000f00 */
[----:B------:R-:W-:-:S03]  /*12b90*/  IADD3 R6, R114, R6, RZ ;  /* 0x0000000672067210 */ /* 0x000fc60007ffe0ff */
[----:B------:R-:W-:Y:S01]  /*12ba0*/  IMAD.WIDE.U32 R4, R23, c[0x0][0x3e8], R2 ;  /* 0x0000fa0017047a25 */ /* 0x000fe200078e0002 */
[----:B------:R-:W-:-:S03]  /*12bb0*/  MOV R2, R6 ;  /* 0x0000000600027202 */ /* 0x000fc60000000f00 */
[----:B------:R-:W-:Y:S02]  /*12bc0*/  IMAD R3, R7, c[0x0][0x3f0], RZ ;  /* 0x0000fc0007037a24 */ /* 0x000fe400078e02ff */
[----:B------:R-:W-:-:S04]  /*12bd0*/  @P3 IMAD.HI.U32 R7, R6, c[0x0][0x4ec], RZ ;  /* 0x00013b0006073a27 */ /* 0x000fc800078e00ff */
[----:B------:R-:W-:Y:S01]  /*12be0*/  IMAD R5, R23, c[0x0][0x3ec], R5 ;  /* 0x0000fb0017057a24 */ /* 0x000fe200078e0205 */
[----:B------:R-:W-:Y:S01]  /*12bf0*/  @P3 SHF.R.U32.HI R2, RZ, c[0x0][0x4f0], R7 ;  /* 0x00013c00ff023a19 */ /* 0x000fe20000011607 */
[C---:B------:R-:W-:Y:S02]  /*12c00*/  IMAD R8, R0.reuse, c[0x0][0x3f4], R3 ;  /* 0x0000fd0000087a24 */ /* 0x040fe400078e0203 */
[----:B------:R-:W-:Y:S01]  /*12c10*/  IMAD.WIDE.U32 R4, R0, c[0x0][0x3f0], R4 ;  /* 0x0000fc0000047a25 */ /* 0x000fe200078e0004 */
[----:B------:R-:W-:Y:S02]  /*12c20*/  SHF.R.S32.HI R3, RZ, 0x1f, R2 ;  /* 0x0000001fff037819 */ /* 0x000fe40000011402 */
[----:B------:R-:W-:Y:S02]  /*12c30*/  IADD3 R0, -R2, RZ, RZ ;  /* 0x000000ff02007210 */ /* 0x000fe40007ffe1ff */
[----:B------:R-:W-:Y:S01]  /*12c40*/  IADD3 R5, R5, R8, RZ ;  /* 0x0000000805057210 */ /* 0x000fe20007ffe0ff */
[----:B------:R-:W-:-:S02]  /*12c50*/  IMAD R3, R3, c[0x0][0x3e0], RZ ;  /* 0x0000f80003037a24 */ /* 0x000fc400078e02ff */
        /* <DEDUP_REMOVED lines=11> */
[----:B--2---:R-:W1:Y:S04]  /*12d10*/  LDS.128 R28, [R13+0x80] ;  /* 0x000080000d1c7984 */ /* 0x004e680000000c00 */
[----:B------:R-:W2:Y:S04]  /*12d20*/  LDS.128 R48, [R13+0x1080] ;  /* 0x001080000d307984 */ /* 0x000ea80000000c00 */
[----:B------:R-:W3:Y:S04]  /*12d30*/  LDS.128 R64, [R13+0x2080] ;  /* 0x002080000d407984 */ /* 0x000ee80000000c00 */
[----:B------:R-:W4:Y:S04]  /*12d40*/  LDS.128 R76, [R13+0x3080] ;  /* 0x003080000d4c7984 */ /* 0x000f280000000c00 */
[----:B------:R-:W1:Y:S04]  /*12d50*/  LDS.128 R24, [R13+0x4080] ;  /* 0x004080000d187984 */ /* 0x000e680000000c00 */
        /* <DEDUP_REMOVED lines=10> */
[----:B------:R5:W1:Y:S02]  /*12e00*/  LDS.128 R80, [R13+0xf080] ;  /* 0x00f080000d507984 */ /* 0x000a640000000c00 */
[----:B-----5:R-:W-:Y:S01]  /*12e10*/  IADD3 R13, R35, R114, RZ ;  /* 0x00000072230d7210 */ /* 0x020fe20007ffe0ff */
[----:B------:R-:W-:Y:S05]  /*12e20*/  BRA.DIV ~URZ, `(.L_x_467) ;  /* 0x000041c27f007947 */ /* 0x000fea000b800000 */
[----:B--234-:R2:W3:Y:S02]  /*12e30*/  SHFL.IDX PT, R10, R14, RZ, 0x181f ;  /* 0x00181fff0e0a7589 */ /* 0x01c4e400000e0000 */
.L_x_528:
[----:B------:R-:W-:Y:S05]  /*12e40*/  BRA.DIV ~URZ, `(.L_x_468) ;  /* 0x000042127f007947 */ /* 0x000fea000b800000 */
[----:B------:R4:W2:Y:S02]  /*12e50*/  SHFL.IDX PT, R0, R15, RZ, 0x181f ;  /* 0x00181fff0f007589 */ /* 0x0008a400000e0000 */
.L_x_529:
[----:B------:R-:W-:Y:S01]  /*12e60*/  ISETP.GE.AND P0, PT, R13, R12, PT ;  /* 0x0000000c0d00720c */ /* 0x000fe20003f06270 */
[----:B------:R-:W-:Y:S01]  /*12e70*/  BSSY B0, `(.L_x_469) ;  /* 0x0000016000007945 */ /* 0x000fe20003800000 */
[----:B------:R-:W-:-:S02]  /*12e80*/  SHF.R.S32.HI R86, RZ, 0x1f, R32 ;  /* 0x0000001fff567819 */ /* 0x000fc40000011420 */
[----:B------:R-:W-:Y:S02]  /*12e90*/  SHF.R.S32.HI R85, RZ, 0x1f, R11 ;  /* 0x0000001fff557819 */ /* 0x000fe4000001140b */
[----:B------:R-:W-:Y:S02]  /*12ea0*/  SHF.R.S32.HI R84, RZ, 0x1f, R34 ;  /* 0x0000001fff547819 */ /* 0x000fe40000011422 */
[----:B------:R-:W-:-:S05]  /*12eb0*/  SHF.R.S32.HI R35, RZ, 0x1f, R33 ;  /* 0x0000001fff237819 */ /* 0x000fca0000011421 */
        /* <DEDUP_REMOVED lines=11> */
[----:B-1----:R1:W-:Y:S01]  /*12f70*/  @!P3 ST.E.128 [R8.64], R28 ;  /* 0x0000001c0800b985 */ /* 0x0023e2000c101d06 */
[----:B------:R-:W-:-:S02]  /*12f80*/  @!P1 LEA.HI.X R5, R33, R10, R35, 0x1, P5 ;  /* 0x0000000a21059211 */ /* 0x000fc400028f0c23 */
[----:B------:R-:W-:Y:S01]  /*12f90*/  @!P0 LEA.HI.X R3, R32, R10, R86, 0x1, P4 ;  /* 0x0000000a20038211 */ /* 0x000fe200020f0c56 */
[----:B------:R1:W-:Y:S04]  /*12fa0*/  @!P2 ST.E.128 [R6.64], R24 ;  /* 0x000000180600a985 */ /* 0x0003e8000c101d06 */
[----:B------:R1:W-:Y:S04]  /*12fb0*/  @!P1 ST.E.128 [R4.64], R20 ;  /* 0x0000001404009985 */ /* 0x0003e8000c101d06 */
[----:B------:R1:W-:Y:S02]  /*12fc0*/  @!P0 ST.E.128 [R2.64], R16 ;  /* 0x0000001002008985 */ /* 0x0003e4000c101d06 */
.L_x_470:
[----:B------:R-:W-:Y:S05]  /*12fd0*/  BSYNC B0 ;  /* 0x0000000000007941 */ /* 0x000fea0003800000 */
.L_x_469:
[----:B------:R-:W-:Y:S05]  /*12fe0*/  BRA.DIV ~URZ, `(.L_x_471) ;  /* 0x000040d27f007947 */ /* 0x000fea000b800000 */
[----:B---3--:R3:W4:Y:S04]  /*12ff0*/  SHFL.IDX PT, R10, R14, 0x1, 0x181f ;  /* 0x00381f000e0a7f89 */ /* 0x00872800000e0000 */
[----:B--2---:R3:W2:Y:S02]  /*13000*/  SHFL.IDX PT, R0, R15, 0x1, 0x181f ;  /* 0x00381f000f007f89 */ /* 0x0046a400000e0000 */
.L_x_530:
[----:B-1----:R-:W-:Y:S01]  /*13010*/  IADD3 R2, R13, 0x20, RZ ;  /* 0x000000200d027810 */ /* 0x002fe20007ffe0ff */
        /* <DEDUP_REMOVED lines=16> */
[----:B------:R1:W-:Y:S04]  /*13120*/  @!P2 ST.E.128 [R6.64], R44 ;  /* 0x0000002c0600a985 */ /* 0x0003e8000c101d06 */
[----:B------:R1:W-:Y:S04]  /*13130*/  @!P1 ST.E.128 [R4.64], R40 ;  /* 0x0000002804009985 */ /* 0x0003e8000c101d06 */
[----:B------:R1:W-:Y:S02]  /*13140*/  @!P0 ST.E.128 [R2.64], R36 ;  /* 0x0000002402008985 */ /* 0x0003e4000c101d06 */
.L_x_473:
[----:B------:R-:W-:Y:S05]  /*13150*/  BSYNC B0 ;  /* 0x0000000000007941 */ /* 0x000fea0003800000 */
.L_x_472:
[----:B------:R-:W-:Y:S05]  /*13160*/  BRA.DIV ~URZ, `(.L_x_474) ;  /* 0x000040127f007947 */ /* 0x000fea000b800000 */
[----:B----4-:R4:W1:Y:S02]  /*13170*/  SHFL.IDX PT, R10, R14, 0x2, 0x181f ;  /* 0x00581f000e0a7f89 */ /* 0x01086400000e0000 */
.L_x_531:
[----:B------:R-:W-:Y:S05]  /*13180*/  BRA.DIV ~URZ, `(.L_x_475) ;  /* 0x000040627f007947 */ /* 0x000fea000b800000 */
[----:B--2---:R2:W3:Y:S02]  /*13190*/  SHFL.IDX PT, R0, R15, 0x2, 0x181f ;  /* 0x00581f000f007f89 */ /* 0x0044e400000e0000 */
.L_x_532:
        /* <DEDUP_REMOVED lines=8> */
[-C--:B---3--:R-:W-:Y:S02]  /*13220*/  @!P3 LEA R8, P4, R11, R0.reuse, 0x1 ;  /* 0x000000000b08b211 */ /* 0x088fe400078808ff */
[-C--:B------:R-:W-:Y:S02]  /*13230*/  @!P2 LEA R6, P6, R34, R0.reuse, 0x1 ;  /* 0x000000002206a211 */ /* 0x080fe400078c08ff */
[----:B------:R-:W-:Y:S02]  /*13240*/  @!P1 LEA R4, P5, R33, R0, 0x1 ;  /* 0x0000000021049211 */ /* 0x000fe400078a08ff */
[----:B------:R-:W-:Y:S02]  /*13250*/  @!P3 LEA.HI.X R9, R11, R10, R85, 0x1, P4 ;  /* 0x0000000a0b09b211 */ /* 0x000fe400020f0c55 */
        /* <DEDUP_REMOVED lines=8> */
.L_x_477:
[----:B------:R-:W-:Y:S05]  /*132e0*/  BSYNC B0 ;  /* 0x0000000000007941 */ /* 0x000fea0003800000 */
.L_x_476:
[----:B------:R-:W-:Y:S05]  /*132f0*/  BRA.DIV ~URZ, `(.L_x_478) ;  /* 0x00003f527f007947 */ /* 0x000fea000b800000 */
[----:B-1----:R1:W2:Y:S04]  /*13300*/  SHFL.IDX PT, R8, R14, 0x3, 0x181f ;  /* 0x00781f000e087f89 */ /* 0x0022a800000e0000 */
[----:B---3--:R1:W3:Y:S02]  /*13310*/  SHFL.IDX PT, R0, R15, 0x3, 0x181f ;  /* 0x00781f000f007f89 */ /* 0x0082e400000e0000 */
.L_x_533:
[----:B------:R-:W-:-:S04]  /*13320*/  IADD3 R2, R13, 0x60, RZ ;  /* 0x000000600d027810 */ /* 0x000fc80007ffe0ff */
[----:B------:R-:W-:-:S13]  /*13330*/  ISETP.GE.AND P0, PT, R2, R12, PT ;  /* 0x0000000c0200720c */ /* 0x000fda0003f06270 */
[----:B------:R-:W-:Y:S05]  /*13340*/  @P0 BRA `(.L_x_479) ;  /* 0x0000265000000947 */ /* 0x000fea0003800000 */
[----:B------:R-:W-:Y:S02]  /*13350*/  ISETP.GE.AND P2, PT, R11, c[0x0][0x3c8], PT ;  /* 0x0000f2000b007a0c */ /* 0x000fe40003f46270 */
[----:B------:R-:W-:Y:S02]  /*13360*/  ISETP.GE.AND P1, PT, R34, c[0x0][0x3c8], PT ;  /* 0x0000f20022007a0c */ /* 0x000fe40003f26270 */
[----:B------:R-:W-:-:S09]  /*13370*/  ISETP.GE.AND P0, PT, R33, c[0x0][0x3c8], PT ;  /* 0x0000f20021007a0c */ /* 0x000fd20003f06270 */
[-C--:B---3--:R-:W-:Y:S02]  /*13380*/  @!P2 LEA R6, P5, R11, R0.reuse, 0x1 ;  /* 0x000000000b06a211 */ /* 0x088fe400078a08ff */
[CC--:B------:R-:W-:Y:S02]  /*13390*/  @!P1 LEA R4, P4, R34.reuse, R0.reuse, 0x1 ;  /* 0x0000000022049211 */ /* 0x0c0fe400078808ff */
[----:B------:R-:W-:Y:S02]  /*133a0*/  @!P0 LEA R2, P3, R33, R0, 0x1 ;  /* 0x0000000021028211 */ /* 0x000fe400078608ff */
[-C--:B--2---:R-:W-:Y:S02]  /*133b0*/  @!P2 LEA.HI.X R7, R11, R8.reuse, R85, 0x1, P5 ;  /* 0x000000080b07a211 */ /* 0x084fe400028f0c55 */
[-C--:B------:R-:W-:Y:S02]  /*133c0*/  @!P1 LEA.HI.X R5, R34, R8.reuse, R84, 0x1, P4 ;  /* 0x0000000822059211 */ /* 0x080fe400020f0c54 */
[----:B------:R-:W-:Y:S01]  /*133d0*/  @!P0 LEA.HI.X R3, R33, R8, R35, 0x1, P3 ;  /* 0x0000000821038211 */ /* 0x000fe200018f0c23 */
[----:B------:R2:W-:Y:S04]  /*133e0*/  @!P2 ST.E.128 [R6.64], R76 ;  /* 0x0000004c0600a985 */ /* 0x0005e8000c101d06 */
[----:B------:R2:W-:Y:S04]  /*133f0*/  @!P1 ST.E.128 [R4.64], R72 ;  /* 0x0000004804009985 */ /* 0x0005e8000c101d06 */
[----:B------:R2:W-:Y:S01]  /*13400*/  @!P0 ST.E.128 [R2.64], R68 ;  /* 0x0000004402008985 */ /* 0x0005e2000c101d06 */
[----:B------:R-:W-:-:S13]  /*13410*/  ISETP.GE.AND P0, PT, R32, c[0x0][0x3c8], PT ;  /* 0x0000f20020007a0c */ /* 0x000fda0003f06270 */
[----:B------:R-:W-:Y:S05]  /*13420*/  @P0 BRA `(.L_x_479) ;  /* 0x0000257000000947 */ /* 0x000fea0003800000 */
[----:B--2---:R-:W-:-:S04]  /*13430*/  LEA R2, P0, R32, R0, 0x1 ;  /* 0x0000000020027211 */ /* 0x004fc800078008ff */
[----:B------:R-:W-:-:S05]  /*13440*/  LEA.HI.X R3, R32, R8, R86, 0x1, P0 ;  /* 0x0000000820037211 */ /* 0x000fca00000f0c56 */
[----:B------:R2:W-:Y:S01]  /*13450*/  ST.E.128 [R2.64], R80 ;  /* 0x0000005002007985 */ /* 0x0005e2000c101d06 */
[----:B------:R-:W-:Y:S05]  /*13460*/  BRA `(.L_x_479) ;  /* 0x0000253000007947 */ /* 0x000fea0003800000 */
.L_x_466:
[----:B-1----:R-:W2:Y:S04]  /*13470*/  LDL.LU R7, [R1+0x84] ;  /* 0x0000840001077983 */ /* 0x002ea80000300800 */
[----:B------:R-:W3:Y:S01]  /*13480*/  LDL.LU R6, [R1+0x78] ;  /* 0x0000780001067983 */ /* 0x000ee20000300800 */
[----:B------:R-:W-:Y:S02]  /*13490*/  IMAD R10, R10, c[0x0][0x408], RZ ;  /* 0x000102000a0a7a24 */ /* 0x000fe400078e02ff */
[----:B------:R-:W-:-:S04]  /*134a0*/  IMAD.WIDE.U32 R4, R2, c[0x0][0x408], RZ ;  /* 0x0001020002047a25 */ /* 0x000fc800078e00ff */
[----:B------:R-:W-:-:S05]  /*134b0*/  IMAD R2, R2, c[0x0][0x40c], R10 ;  /* 0x0001030002027a24 */ /* 0x000fca00078e020a */
[----:B------:R-:W-:Y:S02]  /*134c0*/  IADD3 R3, R5, R2, RZ ;  /* 0x0000000205037210 */ /* 0x000fe40007ffe0ff */
[----:B------:R-:W-:Y:S02]  /*134d0*/  MOV R2, R4 ;  /* 0x0000000400027202 */ /* 0x000fe40000000f00 */
[----:B------:R-:W-:-:S05]  /*134e0*/  SHF.R.S32.HI R5, RZ, 0x1f, R0 ;  /* 0x0000001fff057819 */ /* 0x000fca0000011400 */
[----:B------:R-:W-:Y:S02]  /*134f0*/  IMAD R4, R5, c[0x0][0x440], RZ ;  /* 0x0001100005047a24 */ /* 0x000fe400078e02ff */
[----:B------:R-:W-:-:S04]  /*13500*/  @P3 IMAD.HI.U32 R5, R9, c[0x0][0x4ec], RZ ;  /* 0x00013b0009053a27 */ /* 0x000fc800078e00ff */
[----:B------:R-:W-:Y:S02]  /*13510*/  IMAD R4, R0, c[0x0][0x444], R4 ;  /* 0x0001110000047a24 */ /* 0x000fe400078e0204 */
[----:B--2---:R-:W-:-:S04]  /*13520*/  IMAD.WIDE.U32 R2, R7, c[0x0][0x438], R2 ;  /* 0x00010e0007027a25 */ /* 0x004fc800078e0002 */
[----:B------:R-:W-:-:S04]  /*13530*/  IMAD R3, R7, c[0x0][0x43c], R3 ;  /* 0x00010f0007037a24 */ /* 0x000fc800078e0203 */
[----:B------:R-:W-:Y:S01]  /*13540*/  IMAD.WIDE.U32 R2, R0, c[0x0][0x440], R2 ;  /* 0x0001100000027a25 */ /* 0x000fe200078e0002 */
[----:B------:R-:W-:Y:S02]  /*13550*/  MOV R0, R9 ;  /* 0x0000000900007202 */ /* 0x000fe40000000f00 */
[----:B------:R-:W-:Y:S02]  /*13560*/  @P3 SHF.R.U32.HI R0, RZ, c[0x0][0x4f0], R5 ;  /* 0x00013c00ff003a19 */ /* 0x000fe40000011605 */
        /* <DEDUP_REMOVED lines=19> */
.L_x_534:
[----:B------:R-:W-:Y:S05]  /*136a0*/  BRA.DIV ~URZ, `(.L_x_481) ;  /* 0x00003cd27f007947 */ /* 0x000fea000b800000 */
[----:B------:R3:W4:Y:S02]  /*136b0*/  SHFL.IDX PT, R0, R14, RZ, 0x1c1f ;  /* 0x001c1fff0e007589 */ /* 0x00072400000e0000 */
.L_x_535:
        /* <DEDUP_REMOVED lines=69> */
[----:B------:R-:W-:-:S05]  /*13b10*/  ISETP.GE.AND P6, PT, R41, c[0x0][0x3c8], PT ;  /* 0x0000f20029007a0c */ /* 0x000fca0003fc6270 */
[----:B----4-:R-:W-:Y:S02]  /*13b20*/  @!P1 IMAD.MOV.U32 R6, RZ, RZ, R0 ;  /* 0x000000ffff069224 */ /* 0x010fe400078e0000 */
[----:B--2---:R-:W-:Y:S01]  /*13b30*/  @!P1 IMAD.MOV.U32 R7, RZ, RZ, R4 ;  /* 0x000000ffff079224 */ /* 0x004fe200078e0004 */
[----:B------:R-:W-:-:S03]  /*13b40*/  @!P0 LEA R2, P2, R13, R0, 0x2 ;  /* 0x000000000d028211 */ /* 0x000fc600078410ff */
[----:B------:R-:W-:Y:S01]  /*13b50*/  @!P1 IMAD.WIDE R6, R5, 0x4, R6 ;  /* 0x0000000405069825 */ /* 0x000fe200078e0206 */
[----:B------:R-:W-:Y:S02]  /*13b60*/  @!P0 LEA.HI.X R3, R13, R4, R15, 0x2, P2 ;  /* 0x000000040d038211 */ /* 0x000fe400010f140f */
[----:B------:R-:W-:Y:S02]  /*13b70*/  ISETP.GE.AND P2, PT, R18, c[0x0][0x3c8], PT ;  /* 0x0000f20012007a0c */ /* 0x000fe40003f46270 */
[----:B------:R2:W-:Y:S01]  /*13b80*/  @!P1 ST.E.64 [R6.64], R184 ;  /* 0x000000b806009985 */ /* 0x0005e2000c101b06 */
[----:B------:R-:W-:-:S03]  /*13b90*/  ISETP.GE.AND P1, PT, R19, c[0x0][0x3c8], PT ;  /* 0x0000f20013007a0c */ /* 0x000fc60003f26270 */
[----:B------:R4:W-:Y:S01]  /*13ba0*/  @!P0 ST.E.64 [R2.64], R152 ;  /* 0x0000009802008985 */ /* 0x0009e2000c101b06 */
[CC--:B--2---:R-:W-:Y:S02]  /*13bb0*/  @!P3 LEA R6, P5, R17.reuse, R0.reuse, 0x2 ;  /* 0x000000001106b211 */ /* 0x0c4fe400078a10ff */
[C---:B----4-:R-:W-:Y:S02]  /*13bc0*/  @!P4 LEA R2, P0, R16.reuse, R0, 0x2 ;  /* 0x000000001002c211 */ /* 0x050fe400078010ff */
[-C--:B------:R-:W-:Y:S02]  /*13bd0*/  @!P3 LEA.HI.X R7, R17, R4.reuse, R47, 0x2, P5 ;  /* 0x000000041107b211 */ /* 0x080fe400028f142f */
[----:B------:R-:W-:-:S03]  /*13be0*/  @!P4 LEA.HI.X R3, R16, R4, R46, 0x2, P0 ;  /* 0x000000041003c211 */ /* 0x000fc600000f142e */
[----:B------:R2:W-:Y:S01]  /*13bf0*/  @!P3 ST.E.64 [R6.64], R148 ;  /* 0x000000940600b985 */ /* 0x0005e2000c101b06 */
[----:B------:R-:W-:-:S03]  /*13c00*/  ISETP.GE.AND P3, PT, R20, c[0x0][0x3c8], PT ;  /* 0x0000f20014007a0c */ /* 0x000fc60003f66270 */
[----:B------:R4:W-:Y:S01]  /*13c10*/  @!P4 ST.E.64 [R2.64], R144 ;  /* 0x000000900200c985 */ /* 0x0009e2000c101b06 */
[----:B------:R-:W-:Y:S02]  /*13c20*/  ISETP.GE.AND P4, PT, R21, c[0x0][0x3c8], PT ;  /* 0x0000f20015007a0c */ /* 0x000fe40003f86270 */
        /* <DEDUP_REMOVED lines=75> */
[----:B------:R-:W-:Y:S02]  /*140e0*/  @!P4 LEA.HI.X R3, R37, R4, R67, 0x2, P0 ;  /* 0x000000042503c211 */ /* 0x000fe400000f1443 */
[----:B------:R-:W-:Y:S01]  /*140f0*/  @!P2 LEA R8, P0, R38, R0, 0x2 ;  /* 0x000000002608a211 */ /* 0x000fe200078010ff */
[----:B------:R2:W-:Y:S01]  /*14100*/  @!P3 ST.E.64 [R6.64], R92 ;  /* 0x0000005c0600b985 */ /* 0x0005e2000c101b06 */
[----:B------:R-:W-:-:S02]  /*14110*/  ISETP.GE.AND P5, PT, R40, c[0x0][0x3c8], PT ;  /* 0x0000f20028007a0c */ /* 0x000fc40003fa6270 */
[----:B------:R-:W-:Y:S01]  /*14120*/  @!P2 LEA.HI.X R9, R38, R4, R68, 0x2, P0 ;  /* 0x000000042609a211 */ /* 0x000fe200000f1444 */
[----:B------:R4:W-:Y:S01]  /*14130*/  @!P4 ST.E.64 [R2.64], R96 ;  /* 0x000000600200c985 */ /* 0x0009e2000c101b06 */
[----:B------:R-:W-:-:S03]  /*14140*/  ISETP.GE.AND P4, PT, R42, c[0x0][0x3c8], PT ;  /* 0x0000f2002a007a0c */ /* 0x000fc60003f86270 */
[----:B------:R-:W-:Y:S01]  /*14150*/  @!P2 ST.E.64 [R8.64], R186 ;  /* 0x000000ba0800a985 */ /* 0x000fe2000c101b06 */
[----:B------:R-:W-:Y:S02]  /*14160*/  ISETP.GE.AND P2, PT, R43, c[0x0][0x3c8], PT ;  /* 0x0000f2002b007a0c */ /* 0x000fe40003f46270 */
[-C--:B--2---:R-:W-:Y:S02]  /*14170*/  @!P6 LEA R6, P0, R41, R0.reuse, 0x2 ;  /* 0x000000002906e211 */ /* 0x084fe400078010ff */
[----:B----4-:R-:W-:Y:S02]  /*14180*/  @!P1 LEA R2, P3, R39, R0, 0x2 ;  /* 0x0000000027029211 */ /* 0x010fe400078610ff */
[-C--:B------:R-:W-:Y:S02]  /*14190*/  @!P6 LEA.HI.X R7, R41, R4.reuse, R71, 0x2, P0 ;  /* 0x000000042907e211 */ /* 0x080fe400000f1447 */
[----:B------:R-:W-:Y:S02]  /*141a0*/  @!P1 LEA.HI.X R3, R39, R4, R69, 0x2, P3 ;  /* 0x0000000427039211 */ /* 0x000fe400018f1445 */
[----:B------:R-:W-:-:S03]  /*141b0*/  ISETP.GE.AND P0, PT, R45, c[0x0][0x3c8], PT ;  /* 0x0000f2002d007a0c */ /* 0x000fc60003f06270 */
        /* <DEDUP_REMOVED lines=18> */
.L_x_483:
[----:B------:R-:W-:Y:S05]  /*142e0*/  BSYNC B0 ;  /* 0x0000000000007941 */ /* 0x000fea0003800000 */
.L_x_482:
[----:B------:R-:W-:Y:S05]  /*142f0*/  BRA.DIV ~URZ, `(.L_x_484) ;  /* 0x000030e27f007947 */ /* 0x000fea000b800000 */
[----:B--2---:R2:W1:Y:S04]  /*14300*/  SHFL.IDX PT, R4, R12, 0x1, 0x1c1f ;  /* 0x003c1f000c047f89 */ /* 0x00446800000e0000 */
[----:B----4-:R2:W4:Y:S02]  /*14310*/  SHFL.IDX PT, R0, R14, 0x1, 0x1c1f ;  /* 0x003c1f000e007f89 */ /* 0x01052400000e0000 */
.L_x_536:
        /* <DEDUP_REMOVED lines=136> */
.L_x_464:
[----:B------:R-:W3:Y:S04]  /*14ba0*/  LDL.LU R0, [R1+0x74] ;  /* 0x0000740001007983 */ /* 0x000ee80000300800 */
[----:B------:R-:W4:Y:S01]  /*14bb0*/  LDL R7, [R1+0x7c] ;  /* 0x00007c0001077983 */ /* 0x000f220000100800 */
[----:B------:R-:W-:Y:S01]  /*14bc0*/  ISETP.NE.U32.AND P0, PT, RZ, c[0x0][0x508], PT ;  /* 0x00014200ff007a0c */ /* 0x000fe20003f05070 */
[----:B------:R-:W-:Y:S01]  /*14bd0*/  IMAD.MOV.U32 R4, RZ, RZ, 0x4 ;  /* 0x00000004ff047424 */ /* 0x000fe200078e00ff */
[----:B------:R-:W-:Y:S01]  /*14be0*/  ISETP.NE.U32.AND P2, PT, RZ, c[0x0][0x500], PT ;  /* 0x00014000ff007a0c */ /* 0x000fe20003f45070 */
[----:B------:R-:W-:Y:S01]  /*14bf0*/  IMAD.MOV.U32 R20, RZ, RZ, c[0x0][0x388] ;  /* 0x0000e200ff147624 */ /* 0x000fe200078e00ff */
[----:B------:R-:W-:Y:S01]  /*14c00*/  ISETP.NE.AND.EX P0, PT, RZ, c[0x0][0x50c], PT, P0 ;  /* 0x00014300ff007a0c */ /* 0x000fe20003f05300 */
[----:B--2---:R-:W-:Y:S01]  /*14c10*/  IMAD.MOV.U32 R6, RZ, RZ, RZ ;  /* 0x000000ffff067224 */ /* 0x004fe200078e00ff */
[----:B------:R-:W-:Y:S01]  /*14c20*/  ISETP.NE.AND.EX P2, PT, RZ, c[0x0][0x504], PT, P2 ;  /* 0x00014100ff007a0c */ /* 0x000fe20003f45320 */
[----:B----4-:R-:W-:-:S10]  /*14c30*/  IMAD.WIDE R2, R7, R4, c[0x0][0x500] ;  /* 0x0001400007027625 */ /* 0x010fd400078e0204 */
[----:B------:R-:W-:Y:S02]  /*14c40*/  @P0 IMAD.WIDE R4, R7, R4, c[0x0][0x508] ;  /* 0x0001420007040625 */ /* 0x000fe400078e0204 */
[----:B------:R2:W5:Y:S04]  /*14c50*/  @P2 LDG.E R6, [R2.64] ;  /* 0x0000000602062981 */ /* 0x000568000c1e1900 */
[----:B------:R2:W5:Y:S01]  /*14c60*/  @P0 LDG.E R20, [R4.64] ;  /* 0x0000000604140981 */ /* 0x000562000c1e1900 */
[----:B---3--:R-:W-:-:S04]  /*14c70*/  ISETP.NE.AND P1, PT, R0, RZ, PT ;  /* 0x000000ff0000720c */ /* 0x008fc80003f25270 */
[----:B------:R-:W-:Y:S01]  /*14c80*/  SEL R19, R0, c[0x0][0x3d4], P1 ;  /* 0x0000f50000137a07 */ /* 0x000fe20000800000 */
[----:B------:R-:W-:Y:S05]  /*14c90*/  @P0 BRA `(.L_x_485) ;  /* 0x0000004000000947 */ /* 0x000fea0003800000 */
[----:B------:R-:W-:Y:S05]  /*14ca0*/  @!P2 BRA `(.L_x_485) ;  /* 0x000000300000a947 */ /* 0x000fea0003800000 */
[----:B------:R3:W4:Y:S04]  /*14cb0*/  LDG.E R0, [R2.64] ;  /* 0x0000000602007981 */ /* 0x000728000c1e1900 */
[----:B--23--:R-:W4:Y:S02]  /*14cc0*/  LDG.E R2, [R2.64+0x4] ;  /* 0x0000040602027981 */ /* 0x00cf24000c1e1900 */
[----:B----45:R-:W-:Y:S02]  /*14cd0*/  IADD3 R20, -R0, R2, RZ ;  /* 0x0000000200147210 */ /* 0x030fe40007ffe1ff */
.L_x_485:
[----:B--2---:R-:W2:Y:S01]  /*14ce0*/  S2R R3, SR_TID.X ;  /* 0x0000000000037919 */ /* 0x004ea20000002100 */
[----:B------:R-:W-:Y:S01]  /*14cf0*/  SHF.R.S32.HI R0, RZ, 0x1f, R7 ;  /* 0x0000001fff007819 */ /* 0x000fe20000011407 */
[----:B------:R-:W-:Y:S01]  /*14d00*/  BSSY B0, `(.L_x_486) ;  /* 0x0000038000007945 */ /* 0x000fe20003800000 */
[----:B-----5:R-:W-:-:S02]  /*14d10*/  SHF.R.S32.HI R18, RZ, 0x1f, R6 ;  /* 0x0000001fff127819 */ /* 0x020fc40000011406 */
[----:B------:R-:W-:Y:S02]  /*14d20*/  SEL R16, R7, RZ, !P2 ;  /* 0x000000ff07107207 */ /* 0x000fe40005000000 */
[----:B------:R-:W-:Y:S02]  /*14d30*/  SEL R21, R0, RZ, !P2 ;  /* 0x000000ff00157207 */ /* 0x000fe40005000000 */
[----:B--2---:R-:W-:-:S13]  /*14d40*/  ISETP.GT.AND P0, PT, R3, 0x7f, PT ;  /* 0x0000007f0300780c */ /* 0x004fda0003f04270 */
[----:B------:R-:W-:Y:S05]  /*14d50*/  @P0 BRA `(.L_x_487) ;  /* 0x0000032000000947 */ /* 0x000fea0003800000 */
[----:B------:R-:W2:Y:S01]  /*14d60*/  LDL R2, [R1+0x68] ;  /* 0x0000680001027983 */ /* 0x000ea20000100800 */
[----:B------:R-:W-:Y:S01]  /*14d70*/  IMAD R0, R20, c[0x0][0x4e8], RZ ;  /* 0x00013a0014007a24 */ /* 0x000fe200078e02ff */
[----:B--2---:R-:W-:-:S04]  /*14d80*/  IADD3 R10, R2, R3, RZ ;  /* 0x00000003020a7210 */ /* 0x004fc80007ffe0ff */
[----:B------:R-:W-:-:S13]  /*14d90*/  ISETP.GE.AND P0, PT, R10, R0, PT ;  /* 0x000000000a00720c */ /* 0x000fda0003f06270 */
[----:B------:R-:W-:Y:S05]  /*14da0*/  @P0 BRA `(.L_x_487) ;  /* 0x000002d000000947 */ /* 0x000fea0003800000 */
[----:B------:R-:W2:Y:S04]  /*14db0*/  LDL R2, [R1+0x84] ;  /* 0x0000840001027983 */ /* 0x000ea80000100800 */
[----:B------:R-:W3:Y:S01]  /*14dc0*/  LDL.LU R22, [R1+0x78] ;  /* 0x0000780001167983 */ /* 0x000ee20000300800 */
[----:B------:R-:W-:Y:S01]  /*14dd0*/  IMAD.MOV.U32 R0, RZ, RZ, 0x368 ;  /* 0x00000368ff007424 */ /* 0x000fe200078e00ff */
[----:B------:R-:W-:-:S04]  /*14de0*/  ISETP.GT.AND P2, PT, R19, 0x1, PT ;  /* 0x000000011300780c */ /* 0x000fc80003f44270 */
[----:B------:R-:W-:-:S04]  /*14df0*/  SEL R0, R0, 0x328, P2 ;  /* 0x0000032800007807 */ /* 0x000fc80001000000 */
[----:B------:R4:W5:Y:S08]  /*14e00*/  LDC.64 R8, c[0x0][R0+0x170] ;  /* 0x00005c0000087b82 */ /* 0x0009700000000a00 */
[----:B------:R4:W2:Y:S08]  /*14e10*/  LDC.64 R4, c[0x0][R0+0x168] ;  /* 0x00005a0000047b82 */ /* 0x0008b00000000a00 */
[----:B------:R4:W1:Y:S08]  /*14e20*/  LDC.64 R14, c[0x0][R0+0x178] ;  /* 0x00005e00000e7b82 */ /* 0x0008700000000a00 */
[----:B------:R4:W1:Y:S02]  /*14e30*/  LDC.64 R12, c[0x0][R0+0x160] ;  /* 0x00005800000c7b82 */ /* 0x0008640000000a00 */
[----:B----4-:R-:W-:-:S02]  /*14e40*/  IMAD.MOV.U32 R0, RZ, RZ, c[0x0][0x4e8] ;  /* 0x00013a00ff007624 */ /* 0x010fc400078e00ff */
[----:B-----5:R-:W-:-:S03]  /*14e50*/  IMAD R7, R9, R16, RZ ;  /* 0x0000001009077224 */ /* 0x020fc600078e02ff */
[----:B------:R-:W-:Y:S02]  /*14e60*/  ISETP.NE.AND P0, PT, R0, 0x1, PT ;  /* 0x000000010000780c */ /* 0x000fe40003f05270 */
[----:B------:R-:W-:-:S11]  /*14e70*/  MOV R0, R10 ;  /* 0x0000000a00007202 */ /* 0x000fd60000000f00 */
[----:B------:R-:W-:-:S05]  /*14e80*/  @P0 IMAD.HI.U32 R17, R10, c[0x0][0x4ec], RZ ;  /* 0x00013b000a110a27 */ /* 0x000fca00078e00ff */
[----:B------:R-:W-:Y:S01]  /*14e90*/  @P0 SHF.R.U32.HI R0, RZ, c[0x0][0x4f0], R17 ;  /* 0x00013c00ff000a19 */ /* 0x000fe20000011611 */
[-C--:B--2---:R-:W-:Y:S02]  /*14ea0*/  IMAD R9, R5, R2.reuse, RZ ;  /* 0x0000000205097224 */ /* 0x084fe400078e02ff */
[----:B------:R-:W-:-:S04]  /*14eb0*/  IMAD.WIDE.U32 R4, R4, R2, RZ ;  /* 0x0000000204047225 */ /* 0x000fc800078e00ff */
[----:B------:R-:W-:-:S04]  /*14ec0*/  IMAD.WIDE.U32 R2, R8, R16, RZ ;  /* 0x0000001008027225 */ /* 0x000fc800078e00ff */
[----:B------:R-:W-:Y:S01]  /*14ed0*/  IMAD R8, R8, R21, R7 ;  /* 0x0000001508087224 */ /* 0x000fe200078e0207 */
[----:B---3--:R-:W-:Y:S01]  /*14ee0*/  SEL R7, R22, RZ, P2 ;  /* 0x000000ff16077207 */ /* 0x008fe20001000000 */
[----:B------:R-:W-:Y:S01]  /*14ef0*/  IMAD.IADD R9, R5, 0x1, R9 ;  /* 0x0000000105097824 */ /* 0x000fe200078e0209 */
[----:B------:R-:W-:Y:S01]  /*14f00*/  IADD3 R17, P1, P0, R2, R4, R6 ;  /* 0x0000000402117210 */ /* 0x000fe2000783e006 */
[----:B------:R-:W-:Y:S01]  /*14f10*/  IMAD.MOV R2, RZ, RZ, -R0 ;  /* 0x000000ffff027224 */ /* 0x000fe200078e0a00 */
[----:B------:R-:W-:Y:S01]  /*14f20*/  IADD3 R3, R3, R8, RZ ;  /* 0x0000000803037210 */ /* 0x000fe20007ffe0ff */
[-C--:B-1----:R-:W-:Y:S02]  /*14f30*/  IMAD R8, R15, R7.reuse, RZ ;  /* 0x000000070f087224 */ /* 0x082fe400078e02ff */
[----:B------:R-:W-:Y:S01]  /*14f40*/  IMAD.WIDE.U32 R4, R14, R7, RZ ;  /* 0x000000070e047225 */ /* 0x000fe200078e00ff */
[----:B------:R-:W-:Y:S02]  /*14f50*/  IADD3.X R9, R3, R9, R18, P1, P0 ;  /* 0x0000000903097210 */ /* 0x000fe40000fe0412 */
[----:B------:R-:W-:Y:S01]  /*14f60*/  SHF.R.S32.HI R3, RZ, 0x1f, R0 ;  /* 0x0000001fff037819 */ /* 0x000fe20000011400 */
[----:B------:R-:W-:Y:S01]  /*14f70*/  IMAD R2, R2, c[0x0][0x4e8], R10 ;  /* 0x00013a0002027a24 */ /* 0x000fe200078e020a */
[----:B------:R-:W-:Y:S01]  /*14f80*/  IADD3 R5, R5, R8, RZ ;  /* 0x0000000805057210 */ /* 0x000fe20007ffe0ff */
[----:B------:R-:W-:Y:S01]  /*14f90*/  IMAD.MOV.U32 R8, RZ, RZ, c[0x0][0x4a8] ;  /* 0x00012a00ff087624 */ /* 0x000fe200078e00ff */
[----:B------:R-:W-:Y:S01]  /*14fa0*/  IADD3 R4, P1, P0, R0, R17, R4 ;  /* 0x0000001100047210 */ /* 0x000fe2000783e004 */
[----:B------:R-:W-:Y:S01]  /*14fb0*/  IMAD R0, R13, R2, RZ ;  /* 0x000000020d007224 */ /* 0x000fe200078e02ff */
[----:B------:R-:W-:-:S02]  /*14fc0*/  SHF.R.S32.HI R7, RZ, 0x1f, R2 ;  /* 0x0000001fff077819 */ /* 0x000fc40000011402 */
        /* <DEDUP_REMOVED lines=11> */
.L_x_487:
[----:B------:R-:W-:Y:S05]  /*15080*/  BSYNC B0 ;  /* 0x0000000000007941 */ /* 0x000fea0003800000 */
.L_x_486:
        /* <DEDUP_REMOVED lines=19> */
[----:B------:R-:W-:Y:S01]  /*151c0*/  IADD3 R14, R8, R9, RZ ;  /* 0x00000009080e7210 */ /* 0x000fe20007ffe0ff */
[----:B------:R-:W-:Y:S02]  /*151d0*/  IMAD R6, R6, c[0x0][0x3a4], R0 ;  /* 0x0000e90006067a24 */ /* 0x000fe400078e0200 */
[----:B------:R-:W-:-:S03]  /*151e0*/  IMAD.IADD R4, R9, 0x1, R4 ;  /* 0x0000000109047824 */ /* 0x000fc600078e0204 */
        /* <DEDUP_REMOVED lines=25> */
.L_x_537:
[----:B------:R-:W-:Y:S05]  /*15380*/  BRA.DIV ~URZ, `(.L_x_489) ;  /* 0x000021827f007947 */ /* 0x000fea000b800000 */
[----:B------:R3:W4:Y:S02]  /*15390*/  SHFL.IDX PT, R0, R15, RZ, 0x181f ;  /* 0x00181fff0f007589 */ /* 0x00072400000e0000 */
.L_x_538:
[----:B------:R-:W-:Y:S01]  /*153a0*/  IMAD R13, R20, c[0x0][0x4e8], RZ ;  /* 0x00013a00140d7a24 */ /* 0x000fe200078e02ff */
[----:B------:R-:W-:Y:S01]  /*153b0*/  BSSY B0, `(.L_x_490) ;  /* 0x0000017000007945 */ /* 0x000fe20003800000 */
[----:B------:R-:W-:Y:S02]  /*153c0*/  SHF.R.S32.HI R19, RZ, 0x1f, R32 ;  /* 0x0000001fff137819 */ /* 0x000fe40000011420 */
[----:B------:R-:W-:Y:S02]  /*153d0*/  SHF.R.S32.HI R16, RZ, 0x1f, R11 ;  /* 0x0000001fff107819 */ /* 0x000fe4000001140b */
[----:B------:R-:W-:Y:S02]  /*153e0*/  ISETP.GE.AND P0, PT, R14, R13, PT ;  /* 0x0000000d0e00720c */ /* 0x000fe40003f06270 */
[----:B------:R-:W-:Y:S02]  /*153f0*/  SHF.R.S32.HI R18, RZ, 0x1f, R34 ;  /* 0x0000001fff127819 */ /* 0x000fe40000011422 */
[----:B------:R-:W-:-:S09]  /*15400*/  SHF.R.S32.HI R17, RZ, 0x1f, R33 ;  /* 0x0000001fff117819 */ /* 0x000fd20000011421 */
        /* <DEDUP_REMOVED lines=17> */
.L_x_491:
[----:B------:R-:W-:Y:S05]  /*15520*/  BSYNC B0 ;  /* 0x0000000000007941 */ /* 0x000fea0003800000 */
.L_x_490:
[----:B------:R-:W-:Y:S05]  /*15530*/  BRA.DIV ~URZ, `(.L_x_492) ;  /* 0x000020327f007947 */ /* 0x000fea000b800000 */
[----:B--2---:R2:W1:Y:S04]  /*15540*/  SHFL.IDX PT, R10, R12, 0x1, 0x181f ;  /* 0x00381f000c0a7f89 */ /* 0x00446800000e0000 */
[----:B----4-:R2:W4:Y:S02]  /*15550*/  SHFL.IDX PT, R0, R15, 0x1, 0x181f ;  /* 0x00381f000f007f89 */ /* 0x01052400000e0000 */
.L_x_539:
        /* <DEDUP_REMOVED lines=20> */
.L_x_494:
[----:B------:R-:W-:Y:S05]  /*156a0*/  BSYNC B0 ;  /* 0x0000000000007941 */ /* 0x000fea0003800000 */
.L_x_493:
[----:B------:R-:W-:Y:S05]  /*156b0*/  BRA.DIV ~URZ, `(.L_x_495) ;  /* 0x00001f727f007947 */ /* 0x000fea000b800000 */
[----:B-1----:R1:W2:Y:S02]  /*156c0*/  SHFL.IDX PT, R10, R12, 0x2, 0x181f ;  /* 0x00581f000c0a7f89 */ /* 0x0022a400000e0000 */
.L_x_540:
[----:B------:R-:W-:Y:S05]  /*156d0*/  BRA.DIV ~URZ, `(.L_x_496) ;  /* 0x00001fc27f007947 */ /* 0x000fea000b800000 */
[----:B----4-:R4:W1:Y:S02]  /*156e0*/  SHFL.IDX PT, R0, R15, 0x2, 0x181f ;  /* 0x00581f000f007f89 */ /* 0x01086400000e0000 */
.L_x_541:
        /* <DEDUP_REMOVED lines=20> */
.L_x_498:
[----:B------:R-:W-:Y:S05]  /*15830*/  BSYNC B0 ;  /* 0x0000000000007941 */ /* 0x000fea0003800000 */
.L_x_497:
[----:B------:R-:W-:Y:S05]  /*15840*/  BRA.DIV ~URZ, `(.L_x_499) ;  /* 0x00001eb27f007947 */ /* 0x000fea000b800000 */
[----:B--2---:R2:W3:Y:S04]  /*15850*/  SHFL.IDX PT, R10, R12, 0x3, 0x181f ;  /* 0x00781f000c0a7f89 */ /* 0x0044e800000e0000 */
[----:B-1----:R2:W1:Y:S02]  /*15860*/  SHFL.IDX PT, R0, R15, 0x3, 0x181f ;  /* 0x00781f000f007f89 */ /* 0x00246400000e0000 */
.L_x_542:
[----:B------:R-:W-:-:S04]  /*15870*/  IADD3 R2, R14, 0x60, RZ ;  /* 0x000000600e027810 */ /* 0x000fc80007ffe0ff */
[----:B------:R-:W-:-:S13]  /*15880*/  ISETP.GE.AND P0, PT, R2, R13, PT ;  /* 0x0000000d0200720c */ /* 0x000fda0003f06270 */
[----:B------:R-:W-:Y:S05]  /*15890*/  @P0 BRA `(.L_x_479) ;  /* 0x0000010000000947 */ /* 0x000fea0003800000 */
[----:B------:R-:W-:Y:S02]  /*158a0*/  ISETP.GE.AND P3, PT, R11, c[0x0][0x3c8], PT ;  /* 0x0000f2000b007a0c */ /* 0x000fe40003f66270 */
[----:B------:R-:W-:Y:S02]  /*158b0*/  ISETP.GE.AND P2, PT, R34, c[0x0][0x3c8], PT ;  /* 0x0000f20022007a0c */ /* 0x000fe40003f46270 */
[----:B------:R-:W-:Y:S02]  /*158c0*/  ISETP.GE.AND P1, PT, R33, c[0x0][0x3c8], PT ;  /* 0x0000f20021007a0c */ /* 0x000fe40003f26270 */
[----:B------:R-:W-:-:S07]  /*158d0*/  ISETP.GE.AND P0, PT, R32, c[0x0][0x3c8], PT ;  /* 0x0000f20020007a0c */ /* 0x000fce0003f06270 */
[CC--:B-1----:R-:W-:Y:S02]  /*158e0*/  @!P3 LEA R8, P4, R11.reuse, R0.reuse, 0x1 ;  /* 0x000000000b08b211 */ /* 0x0c2fe400078808ff */
[----:B------:R-:W-:Y:S02]  /*158f0*/  @!P2 LEA R6, P6, R34, R0, 0x1 ;  /* 0x000000002206a211 */ /* 0x000fe400078c08ff */
[----:B---3--:R-:W-:Y:S02]  /*15900*/  @!P3 LEA.HI.X R9, R11, R10, R16, 0x1, P4 ;  /* 0x0000000a0b09b211 */ /* 0x008fe400020f0c10 */
[-C--:B------:R-:W-:Y:S02]  /*15910*/  @!P1 LEA R4, P5, R33, R0.reuse, 0x1 ;  /* 0x0000000021049211 */ /* 0x080fe400078a08ff */
[----:B------:R-:W-:Y:S01]  /*15920*/  @!P0 LEA R2, P4, R32, R0, 0x1 ;  /* 0x0000000020028211 */ /* 0x000fe200078808ff */
[----:B------:R1:W-:Y:S01]  /*15930*/  @!P3 ST.E.128 [R8.64], RZ ;  /* 0x000000ff0800b985 */ /* 0x0003e2000c101d06 */
[----:B------:R-:W-:-:S02]  /*15940*/  @!P2 LEA.HI.X R7, R34, R10, R18, 0x1, P6 ;  /* 0x0000000a2207a211 */ /* 0x000fc400030f0c12 */
[-C--:B------:R-:W-:Y:S02]  /*15950*/  @!P1 LEA.HI.X R5, R33, R10.reuse, R17, 0x1, P5 ;  /* 0x0000000a21059211 */ /* 0x080fe400028f0c11 */
[----:B------:R-:W-:Y:S01]  /*15960*/  @!P0 LEA.HI.X R3, R32, R10, R19, 0x1, P4 ;  /* 0x0000000a20038211 */ /* 0x000fe200020f0c13 */
[----:B------:R1:W-:Y:S04]  /*15970*/  @!P2 ST.E.128 [R6.64], RZ ;  /* 0x000000ff0600a985 */ /* 0x0003e8000c101d06 */
[----:B------:R1:W-:Y:S04]  /*15980*/  @!P1 ST.E.128 [R4.64], RZ ;  /* 0x000000ff04009985 */ /* 0x0003e8000c101d06 */
[----:B------:R1:W-:Y:S02]  /*15990*/  @!P0 ST.E.128 [R2.64], RZ ;  /* 0x000000ff02008985 */ /* 0x0003e4000c101d06 */
.L_x_479:
[----:B------:R-:W-:Y:S05]  /*159a0*/  BSYNC B1 ;  /* 0x0000000000017941 */ /* 0x000fea0003800000 */
.L_x_463:
[----:B-1-34-:R-:W3:Y:S02]  /*159b0*/  LDL R0, [R1+0xa8] ;  /* 0x0000a80001007983 */ /* 0x01aee40000100800 */
[----:B---3--:R-:W-:-:S13]  /*159c0*/  ISETP.NE.AND P0, PT, R0, RZ, PT ;  /* 0x000000ff0000720c */ /* 0x008fda0003f05270 */
[----:B------:R-:W-:Y:S01]  /*159d0*/  @P0 WARPSYNC 0xffffffff ;  /* 0xffffffff00000948 */ /* 0x000fe20003800000 */
[----:B------:R-:W-:Y:S06]  /*159e0*/  @P0 BAR.SYNC.DEFER_BLOCKING 0x5, 0x100 ;  /* 0x0144000000000b1d */ /* 0x000fec0000010000 */
[----:B--2---:R-:W1:Y:S04]  /*159f0*/  @P0 LDS.128 R4, [0x1a080] ;  /* 0x01a08000ff040984 */ /* 0x004e680000000c00 */
[----:B-1----:R1:W-:Y:S04]  /*15a00*/  @P0 STL.64 [R1+0x70], R4 ;  /* 0x0000700401000387 */ /* 0x0023e80000100a00 */
[----:B------:R1:W-:Y:S04]  /*15a10*/  @P0 STL.64 [R1+0x78], R6 ;  /* 0x0000780601000387 */ /* 0x0003e80000100a00 */
[----:B------:R-:W-:Y:S06]  /*15a20*/  @P0 BAR.ARV 0x4, 0x100 ;  /* 0x0104000000000b1d */ /* 0x000fec0000002000 */
[----:B------:R-:W-:Y:S05]  /*15a30*/  @P0 BRA `(.L_x_500) ;  /* 0x0000105000000947 */ /* 0x000fea0003800000 */
[----:B------:R-:W2:Y:S01]  /*15a40*/  S2R R0, SR_TID.X ;  /* 0x0000000000007919 */ /* 0x000ea20000002100 */
[----:B-1----:R-:W-:Y:S01]  /*15a50*/  IMAD.MOV.U32 R7, RZ, RZ, RZ ;  /* 0x000000ffff077224 */ /* 0x002fe200078e00ff */
[----:B--2---:R-:W-:-:S04]  /*15a60*/  LOP3.LUT R14, R0, 0x1f, RZ, 0xc0, !PT ;  /* 0x0000001f000e7812 */ /* 0x004fc800078ec0ff */
[----:B------:R-:W-:Y:S01]  /*15a70*/  ISETP.NE.AND P6, PT, R14, 0x1f, PT ;  /* 0x0000001f0e00780c */ /* 0x000fe20003fc5270 */
[----:B------:R-:W-:Y:S10]  /*15a80*/  BRA.DIV ~URZ, `(.L_x_501) ;  /* 0x00001d327f007947 */ /* 0x000ff4000b800000 */
[----:B------:R1:W2:Y:S02]  /*15a90*/  SHFL.IDX PT, R9, R111, RZ, 0x1f ;  /* 0x00001fff6f097589 */ /* 0x0002a400000e0000 */
.L_x_543:
[----:B------:R-:W-:Y:S05]  /*15aa0*/  BRA.DIV ~URZ, `(.L_x_502) ;  /* 0x00001d827f007947 */ /* 0x000fea000b800000 */
[----:B------:R3:W4:Y:S02]  /*15ab0*/  SHFL.IDX PT, R8, R111, 0x1, 0x1f ;  /* 0x00201f006f087f89 */ /* 0x00072400000e0000 */
.L_x_544:
        /* <DEDUP_REMOVED lines=18> */
[----:B------:R1:W3:Y:S02]  /*15be0*/  SHFL.UP PT, R4, R0, 0x1, RZ ;  /* 0x0420000000047989 */ /* 0x0002e400000e00ff */
.L_x_545:
        /* <DEDUP_REMOVED lines=16> */
.L_x_546:
[----:B---3--:R-:W-:Y:S01]  /*15cf0*/  IMAD R0, R0, c[0x0][0x538], RZ ;  /* 0x00014e0000007a24 */ /* 0x008fe200078e02ff */
[----:B------:R-:W-:Y:S04]  /*15d00*/  BSSY B1, `(.L_x_505) ;  /* 0x00000cf000017945 */ /* 0x000fe80003800000 */
[----:B----4-:R-:W-:-:S04]  /*15d10*/  IADD3 R8, R0, R8, RZ ;  /* 0x0000000800087210 */ /* 0x010fc80007ffe0ff */
[----:B--2---:R-:W-:-:S13]  /*15d20*/  ISETP.GT.AND P0, PT, R8, R9, PT ;  /* 0x000000090800720c */ /* 0x004fda0003f04270 */
[----:B------:R-:W-:Y:S05]  /*15d30*/  @P0 BRA `(.L_x_506) ;  /* 0x0000025000000947 */ /* 0x000fea0003800000 */
.L_x_510:
[----:B------:R-:W2:Y:S02]  /*15d40*/  LDL.LU R0, [R1+0x7c] ;  /* 0x00007c0001007983 */ /* 0x000ea40000300800 */
[----:B--2---:R-:W-:-:S04]  /*15d50*/  IADD3 R0, R0, 0x1f, RZ ;  /* 0x0000001f00007810 */ /* 0x004fc80007ffe0ff */
[----:B------:R-:W-:-:S13]  /*15d60*/  ISETP.GE.AND P0, PT, R0, c[0x0][0x53c], PT ;  /* 0x00014f0000007a0c */ /* 0x000fda0003f06270 */
[----:B------:R-:W-:Y:S05]  /*15d70*/  @P0 BRA `(.L_x_507) ;  /* 0x00000c2000000947 */ /* 0x000fea0003800000 */
[----:B------:R2:W-:Y:S01]  /*15d80*/  STL [R1+0x7c], R0 ;  /* 0x00007c0001007387 */ /* 0x0005e20000100800 */
[----:B------:R-:W-:Y:S01]  /*15d90*/  CS2R R6, SRZ ;  /* 0x0000000000067805 */ /* 0x000fe2000001ff00 */
[----:B--2---:R-:W-:-:S04]  /*15da0*/  IADD3 R0, R0, R14, RZ ;  /* 0x0000000e00007210 */ /* 0x004fc80007ffe0ff */
[----:B------:R-:W-:-:S13]  /*15db0*/  ISETP.GE.OR P0, PT, R0, c[0x0][0x53c], !P6 ;  /* 0x00014f0000007a0c */ /* 0x000fda0007706670 */
[----:B------:R-:W-:Y:S02]  /*15dc0*/  @!P0 MOV R2, 0x4 ;  /* 0x0000000400028802 */ /* 0x000fe40000000f00 */
[----:B------:R-:W-:-:S03]  /*15dd0*/  @!P0 MOV R3, 0x4 ;  /* 0x0000000400038802 */ /* 0x000fc60000000f00 */
[----:B-1----:R-:W-:-:S04]  /*15de0*/  @!P0 IMAD.WIDE R4, R0, R2, c[0x0][0x580] ;  /* 0x0001600000048625 */ /* 0x002fc800078e0202 */
[----:B------:R-:W-:Y:S01]  /*15df0*/  @!P0 IMAD.WIDE R2, R0, R3, c[0x0][0x578] ;  /* 0x00015e0000028625 */ /* 0x000fe200078e0203 */
[----:B------:R-:W2:Y:S04]  /*15e00*/  @!P0 LDG.E R6, [R4.64] ;  /* 0x0000000604068981 */ /* 0x000ea8000c1e1900 */
[----:B------:R-:W2:Y:S02]  /*15e10*/  @!P0 LDG.E R7, [R2.64] ;  /* 0x0000000602078981 */ /* 0x000ea4000c1e1900 */
[----:B--2---:R-:W-:Y:S01]  /*15e20*/  IMAD R0, R7, R6, RZ ;  /* 0x0000000607007224 */ /* 0x004fe200078e02ff */
[----:B------:R-:W-:Y:S05]  /*15e30*/  BRA.DIV ~URZ, `(.L_x_508) ;  /* 0x00001c427f007947 */ /* 0x000fea000b800000 */
[----:B------:R1:W2:Y:S02]  /*15e40*/  SHFL.UP PT, R2, R0, 0x1, RZ ;  /* 0x0420000000027989 */ /* 0x0002a400000e00ff */
.L_x_547:
        /* <DEDUP_REMOVED lines=16> */
.L_x_548:
[----:B--2---:R-:W-:-:S05]  /*15f50*/  IMAD R0, R0, c[0x0][0x538], RZ ;  /* 0x00014e0000007a24 */ /* 0x004fca00078e02ff */
[----:B------:R-:W-:-:S04]  /*15f60*/  IADD3 R8, R0, R8, RZ ;  /* 0x0000000800087210 */ /* 0x000fc80007ffe0ff */
[----:B------:R-:W-:-:S13]  /*15f70*/  ISETP.GT.AND P0, PT, R8, R9, PT ;  /* 0x000000090800720c */ /* 0x000fda0003f04270 */
[----:B-1----:R-:W-:Y:S05]  /*15f80*/  @!P0 BRA `(.L_x_510) ;  /* 0xfffffdb000008947 */ /* 0x002fea000383ffff */
.L_x_506:
[----:B------:R-:W-:-:S05]  /*15f90*/  IADD3 R11, -R0, R8, RZ ;  /* 0x00000008000b7210 */ /* 0x000fca0007ffe1ff */
[----:B------:R-:W-:-:S05]  /*15fa0*/  IMAD R0, R4, c[0x0][0x538], R11 ;  /* 0x00014e0004007a24 */ /* 0x000fca00078e020b */
[----:B------:R-:W-:Y:S01]  /*15fb0*/  ISETP.GT.AND P0, PT, R0, R9, PT ;  /* 0x000000090000720c */ /* 0x000fe20003f04270 */
[----:B------:R-:W-:-:S12]  /*15fc0*/  BRA.DIV ~URZ, `(.L_x_511) ;  /* 0x00001ca27f007947 */ /* 0x000fd8000b800000 */
[----:B------:R-:W-:-:S03]  /*15fd0*/  VOTE.ANY R10, PT, !P0 ;  /* 0x00000000000a7806 */ /* 0x000fc600040e0100 */
.L_x_549:
[----:B------:R-:W2:Y:S01]  /*15fe0*/  LDL.LU R0, [R1+0x7c] ;  /* 0x00007c0001007983 */ /* 0x000ea20000300800 */
[----:B------:R-:W2:Y:S02]  /*15ff0*/  POPC R8, R10 ;  /* 0x0000000a00087309 */ /* 0x000ea40000000000 */
[----:B--2---:R-:W-:-:S05]  /*16000*/  IADD3 R0, R8, R0, RZ ;  /* 0x0000000008007210 */ /* 0x004fca0007ffe0ff */
[----:B------:R2:W-:Y:S01]  /*16010*/  STL [R1+0x7c], R0 ;  /* 0x00007c0001007387 */ /* 0x0005e20000100800 */
[----:B------:R-:W-:Y:S05]  /*16020*/  BRA.DIV ~URZ, `(.L_x_512) ;  /* 0x00001c927f007947 */ /* 0x000fea000b800000 */
[----:B------:R3:W4:Y:S04]  /*16030*/  SHFL.IDX PT, R12, R6, R8, 0x1f ;  /* 0x00001f08060c7589 */ /* 0x00072800000e0000 */
[----:B------:R3:W1:Y:S02]  /*16040*/  SHFL.IDX PT, R7, R7, R8, 0x1f ;  /* 0x00001f0807077589 */ /* 0x00066400000e0000 */
.L_x_550:
[----:B------:R-:W-:Y:S01]  /*16050*/  ISETP.NE.AND P0, PT, R10, RZ, PT ;  /* 0x000000ff0a00720c */ /* 0x000fe20003f05270 */
[----:B------:R-:W-:-:S12]  /*16060*/  BSSY B0, `(.L_x_513) ;  /* 0x0000005000007945 */ /* 0x000fd80003800000 */
[----:B------:R-:W-:Y:S05]  /*16070*/  @!P0 BRA `(.L_x_514) ;  /* 0x0000003000008947 */ /* 0x000fea0003800000 */
[----:B------:R-:W-:Y:S01]  /*16080*/  IADD3 R3, R8, -0x1, RZ ;  /* 0xffffffff08037810 */ /* 0x000fe20007ffe0ff */
[----:B------:R-:W-:Y:S05]  /*16090*/  BRA.DIV ~URZ, `(.L_x_515) ;  /* 0x00001cf27f007947 */ /* 0x000fea000b800000 */
[----:B------:R2:W3:Y:S02]  /*160a0*/  SHFL.IDX PT, R13, R4, R3, 0x1f ;  /* 0x00001f03040d7589 */ /* 0x0004e400000e0000 */
.L_x_514:
[----:B------:R-:W-:Y:S05]  /*160b0*/  BSYNC B0 ;  /* 0x0000000000007941 */ /* 0x000fea0003800000 */
.L_x_513:
[----:B--23--:R-:W-:Y:S01]  /*160c0*/  IMAD R0, R13, c[0x0][0x538], R11 ;  /* 0x00014e000d007a24 */ /* 0x00cfe200078e020b */
[----:B-1----:R-:W-:Y:S01]  /*160d0*/  ISETP.NE.AND P0, PT, R7, 0x1, PT ;  /* 0x000000010700780c */ /* 0x002fe20003f05270 */
[----:B------:R-:W-:Y:S03]  /*160e0*/  BSSY B0, `(.L_x_516) ;  /* 0x0000087000007945 */ /* 0x000fe60003800000 */
[----:B------:R1:W-:Y:S01]  /*160f0*/  STL [R1+0x70], R0 ;  /* 0x0000700001007387 */ /* 0x0003e20000100800 */
[----:B------:R-:W-:-:S08]  /*16100*/  IADD3 R9, -R0, R9, RZ ;  /* 0x0000000900097210 */ /* 0x000fd00007ffe1ff */
[----:B------:R-:W-:Y:S05]  /*16110*/  @!P0 BRA `(.L_x_517) ;  /* 0x000003e000008947 */ /* 0x000fea0003800000 */
[-C--:B----4-:R-:W-:Y:S02]  /*16120*/  IABS R2, R12.reuse ;  /* 0x0000000c00027213 */ /* 0x090fe40000000000 */
[----:B------:R-:W-:Y:S02]  /*16130*/  IABS R8, R12 ;  /* 0x0000000c00087213 */ /* 0x000fe40000000000 */
[----:B-1----:R-:W1:Y:S08]  /*16140*/  I2F.RP R0, R2 ;  /* 0x0000000200007306 */ /* 0x002e700000209400 */
[----:B-1----:R-:W1:Y:S02]  /*16150*/  MUFU.RCP R0, R0 ;  /* 0x0000000000007308 */ /* 0x002e640000001000 */
[----:B-1----:R-:W-:-:S06]  /*16160*/  IADD3 R0, R0, 0xffffffe, RZ ;  /* 0x0ffffffe00007810 */ /* 0x002fcc0007ffe0ff */
[----:B------:R-:W1:Y:S02]  /*16170*/  F2I.FTZ.U32.TRUNC.NTZ R5, R0 ;  /* 0x0000000000057305 */ /* 0x000e64000021f000 */
[----:B-1----:R-:W-:Y:S01]  /*16180*/  IMAD.MOV R3, RZ, RZ, -R5 ;  /* 0x000000ffff037224 */ /* 0x002fe200078e0a05 */
[----:B------:R-:W-:-:S03]  /*16190*/  IABS R0, R7 ;  /* 0x0000000700007213 */ /* 0x000fc60000000000 */
[----:B------:R-:W-:Y:S01]  /*161a0*/  IMAD.MOV.U32 R4, RZ, RZ, R3 ;  /* 0x000000ffff047224 */ /* 0x000fe200078e0003 */
[----:B------:R-:W-:Y:S01]  /*161b0*/  IABS R3, R9 ;  /* 0x0000000900037213 */ /* 0x000fe20000000000 */
[----:B------:R-:W-:Y:S02]  /*161c0*/  IMAD.MOV.U32 R6, RZ, RZ, R0 ;  /* 0x000000ffff067224 */ /* 0x000fe400078e0000 */
[----:B------:R-:W-:Y:S02]  /*161d0*/  IMAD R0, R4, R2, RZ ;  /* 0x0000000204007224 */ /* 0x000fe400078e02ff */
[----:B------:R-:W-:Y:S01]  /*161e0*/  IMAD.MOV.U32 R4, RZ, RZ, RZ ;  /* 0x000000ffff047224 */ /* 0x000fe200078e00ff */
[----:B------:R-:W1:Y:S03]  /*161f0*/  I2F.RP R10, R6 ;  /* 0x00000006000a7306 */ /* 0x000e660000209400 */
[----:B------:R-:W-:-:S04]  /*16200*/  IMAD.HI.U32 R5, R5, R0, R4 ;  /* 0x0000000005057227 */ /* 0x000fc800078e0004 */
[----:B------:R-:W-:-:S05]  /*16210*/  IMAD.MOV R0, RZ, RZ, -R8 ;  /* 0x000000ffff007224 */ /* 0x000fca00078e0a08 */
[----:B------:R-:W-:Y:S01]  /*16220*/  MOV R4, R0 ;  /* 0x0000000000047202 */ /* 0x000fe20000000f00 */
[----:B------:R-:W-:-:S04]  /*16230*/  IMAD.HI.U32 R0, R5, R3, RZ ;  /* 0x0000000305007227 */ /* 0x000fc800078e00ff */
[----:B------:R-:W-:Y:S02]  /*16240*/  IMAD R3, R0, R4, R3 ;  /* 0x0000000400037224 */ /* 0x000fe400078e0203 */
[----:B-1----:R-:W1:Y:S03]  /*16250*/  MUFU.RCP R4, R10 ;  /* 0x0000000a00047308 */ /* 0x002e660000001000 */
        /* <DEDUP_REMOVED lines=9> */
[----:B------:R-:W-:Y:S01]  /*162f0*/  @P2 IADD3 R0, R0, 0x1, RZ ;  /* 0x0000000100002810 */ /* 0x000fe20007ffe0ff */
[----:B-1----:R-:W-:-:S06]  /*16300*/  IMAD.MOV R2, RZ, RZ, -R3 ;  /* 0x000000ffff027224 */ /* 0x002fcc00078e0a03 */
[----:B------:R-:W-:Y:S01]  /*16310*/  @!P1 IMAD.MOV R0, RZ, RZ, -R0 ;  /* 0x000000ffff009224 */ /* 0x000fe200078e0a00 */
[----:B------:R-:W-:Y:S02]  /*16320*/  @!P0 LOP3.LUT R0, RZ, R12, RZ, 0x33, !PT ;  /* 0x0000000cff008212 */ /* 0x000fe400078e33ff */
[----:B------:R-:W-:Y:S02]  /*16330*/  MOV R4, R2 ;  /* 0x0000000200047202 */ /* 0x000fe40000000f00 */
[----:B------:R-:W-:Y:S02]  /*16340*/  IABS R2, R7 ;  /* 0x0000000700027213 */ /* 0x000fe40000000000 */
[----:B------:R-:W-:Y:S01]  /*16350*/  IABS R8, R0 ;  /* 0x0000000000087213 */ /* 0x000fe20000000000 */
[----:B------:R-:W-:Y:S02]  /*16360*/  IMAD R4, R4, R6, RZ ;  /* 0x0000000604047224 */ /* 0x000fe400078e02ff */
[----:B------:R-:W-:-:S02]  /*16370*/  IMAD.MOV R5, RZ, RZ, -R2 ;  /* 0x000000ffff057224 */ /* 0x000fc400078e0a02 */
[----:B------:R-:W-:-:S04]  /*16380*/  IMAD.MOV.U32 R2, RZ, RZ, RZ ;  /* 0x000000ffff027224 */ /* 0x000fc800078e00ff */
[----:B------:R-:W-:Y:S01]  /*16390*/  IMAD.HI.U32 R2, R3, R4, R2 ;  /* 0x0000000403027227 */ /* 0x000fe200078e0002 */
[----:B------:R-:W-:-:S03]  /*163a0*/  MOV R4, R5 ;  /* 0x0000000500047202 */ /* 0x000fc60000000f00 */
[----:B------:R-:W-:-:S04]  /*163b0*/  IMAD.MOV.U32 R3, RZ, RZ, R8 ;  /* 0x000000ffff037224 */ /* 0x000fc800078e0008 */
[----:B------:R-:W-:-:S04]  /*163c0*/  IMAD.HI.U32 R2, R2, R3, RZ ;  /* 0x0000000302027227 */ /* 0x000fc800078e00ff */
[----:B------:R-:W-:Y:S01]  /*163d0*/  IMAD R3, R2, R4, R3 ;  /* 0x0000000402037224 */ /* 0x000fe200078e0203 */
[----:B------:R-:W-:-:S04]  /*163e0*/  IADD3 R4, -R0, RZ, RZ ;  /* 0x000000ff00047210 */ /* 0x000fc80007ffe1ff */
        /* <DEDUP_REMOVED lines=9> */
[----:B------:R-:W-:-:S05]  /*16480*/  @!P0 LOP3.LUT R2, RZ, R7, RZ, 0x33, !PT ;  /* 0x00000007ff028212 */ /* 0x000fca00078e33ff */
[----:B------:R-:W-:-:S04]  /*16490*/  IMAD.MOV R3, RZ, RZ, -R2 ;  /* 0x000000ffff037224 */ /* 0x000fc800078e0a02 */
[C---:B------:R-:W-:Y:S02]  /*164a0*/  IMAD R3, R7.reuse, R3, R0 ;  /* 0x0000000307037224 */ /* 0x040fe400078e0200 */
[----:B------:R-:W-:Y:S02]  /*164b0*/  IMAD R0, R7, 0x1000000, R2 ;  /* 0x0100000007007824 */ /* 0x000fe400078e0202 */
[----:B------:R-:W-:Y:S02]  /*164c0*/  IMAD R2, R12, R4, R9 ;  /* 0x000000040c027224 */ /* 0x000fe400078e0209 */
[----:B------:R-:W-:-:S05]  /*164d0*/  IMAD R0, R3, 0x10000, R0 ;  /* 0x0001000003007824 */ /* 0x000fca00078e0200 */
[----:B------:R1:W-:Y:S01]  /*164e0*/  STL [R1+0x78], R0 ;  /* 0x0000780001007387 */ /* 0x0003e20000100800 */
[----:B------:R-:W-:Y:S05]  /*164f0*/  BRA `(.L_x_518) ;  /* 0x0000045000007947 */ /* 0x000fea0003800000 */
.L_x_517:
[----:B-1----:R-:W2:Y:S01]  /*16500*/  LDL R0, [R1+0x7c] ;  /* 0x00007c0001007983 */ /* 0x002ea20000100800 */
[----:B------:R-:W-:-:S04]  /*16510*/  IMAD.MOV.U32 R2, RZ, RZ, 0x4 ;  /* 0x00000004ff027424 */ /* 0x000fc800078e00ff */
[----:B--2---:R-:W-:-:S05]  /*16520*/  IMAD.WIDE R2, R0, R2, c[0x0][0x590] ;  /* 0x0001640000027625 */ /* 0x004fca00078e0202 */
[----:B------:R-:W2:Y:S02]  /*16530*/  LDG.E R4, [R2.64] ;  /* 0x0000000602047981 */ /* 0x000ea4000c1e1900 */
[----:B--2-4-:R-:W-:-:S05]  /*16540*/  IMAD R8, R4, R12, RZ ;  /* 0x0000000c04087224 */ /* 0x014fca00078e02ff */
[-C--:B------:R-:W-:Y:S02]  /*16550*/  IABS R0, R8.reuse ;  /* 0x0000000800007213 */ /* 0x080fe40000000000 */
        /* <DEDUP_REMOVED lines=10> */
[----:B------:R-:W-:Y:S01]  /*16600*/  MOV R2, RZ ;  /* 0x000000ff00027202 */ /* 0x000fe20000000f00 */
[----:B------:R-:W-:-:S04]  /*16610*/  IMAD.MOV.U32 R6, RZ, RZ, R0 ;  /* 0x000000ffff067224 */ /* 0x000fc800078e0000 */
        /* <DEDUP_REMOVED lines=11> */
[----:B------:R-:W-:-:S05]  /*166d0*/  @P2 IADD3 R0, R0, 0x1, RZ ;  /* 0x0000000100002810 */ /* 0x000fca0007ffe0ff */
[----:B------:R-:W-:-:S05]  /*166e0*/  IMAD.MOV.U32 R2, RZ, RZ, R0 ;  /* 0x000000ffff027224 */ /* 0x000fca00078e0000 */
[----:B------:R-:W-:Y:S02]  /*166f0*/  @!P1 IADD3 R2, -R2, RZ, RZ ;  /* 0x000000ff02029210 */ /* 0x000fe40007ffe1ff */
[----:B------:R-:W-:-:S05]  /*16700*/  @!P0 LOP3.LUT R2, RZ, R8, RZ, 0x33, !PT ;  /* 0x00000008ff028212 */ /* 0x000fca00078e33ff */
[----:B------:R-:W-:Y:S02]  /*16710*/  IMAD R10, R4, R2, RZ ;  /* 0x00000002040a7224 */ /* 0x000fe400078e02ff */
[----:B------:R-:W-:-:S03]  /*16720*/  IMAD.MOV R2, RZ, RZ, -R2 ;  /* 0x000000ffff027224 */ /* 0x000fc600078e0a02 */
[----:B------:R-:W-:Y:S01]  /*16730*/  IADD3 R0, -R10, c[0x0][0x538], RZ ;  /* 0x00014e000a007a10 */ /* 0x000fe20007ffe1ff */
[----:B------:R-:W-:-:S03]  /*16740*/  IMAD R5, R8, R2, R9 ;  /* 0x0000000208057224 */ /* 0x000fc600078e0209 */
[----:B------:R-:W-:Y:S02]  /*16750*/  IMNMX R0, R4, R0, PT ;  /* 0x0000000004007217 */ /* 0x000fe40003800200 */
[----:B------:R-:W-:Y:S02]  /*16760*/  IABS R2, R5 ;  /* 0x0000000500027213 */ /* 0x000fe40000000000 */
        /* <DEDUP_REMOVED lines=8> */
[----:B------:R-:W-:Y:S01]  /*167f0*/  IMAD R7, R6, R4, RZ ;  /* 0x0000000406077224 */ /* 0x000fe200078e02ff */
[----:B------:R-:W-:Y:S01]  /*16800*/  MOV R6, R2 ;  /* 0x0000000200067202 */ /* 0x000fe20000000f00 */
[----:B------:R-:W-:-:S04]  /*16810*/  IMAD.MOV.U32 R2, RZ, RZ, RZ ;  /* 0x000000ffff027224 */ /* 0x000fc800078e00ff */
[----:B------:R-:W-:-:S04]  /*16820*/  IMAD.HI.U32 R7, R3, R7, R2 ;  /* 0x0000000703077227 */ /* 0x000fc800078e0002 */
[----:B------:R-:W-:-:S04]  /*16830*/  IMAD.MOV R2, RZ, RZ, -R8 ;  /* 0x000000ffff027224 */ /* 0x000fc800078e0a08 */
[----:B------:R-:W-:Y:S02]  /*16840*/  IMAD.MOV.U32 R3, RZ, RZ, R2 ;  /* 0x000000ffff037224 */ /* 0x000fe400078e0002 */
[----:B------:R-:W-:-:S04]  /*16850*/  IMAD.HI.U32 R2, R7, R6, RZ ;  /* 0x0000000607027227 */ /* 0x000fc800078e00ff */
[----:B------:R-:W-:-:S05]  /*16860*/  IMAD R3, R2, R3, R6 ;  /* 0x0000000302037224 */ /* 0x000fca00078e0206 */
[----:B------:R-:W-:-:S13]  /*16870*/  ISETP.GT.U32.AND P0, PT, R4, R3, PT ;  /* 0x000000030400720c */ /* 0x000fda0003f04070 */
[-C--:B------:R-:W-:Y:S02]  /*16880*/  @!P0 IADD3 R3, R3, -R4.reuse, RZ ;  /* 0x8000000403038210 */ /* 0x080fe40007ffe0ff */
[----:B------:R-:W-:Y:S02]  /*16890*/  @!P0 IADD3 R2, R2, 0x1, RZ ;  /* 0x0000000102028810 */ /* 0x000fe40007ffe0ff */
[----:B------:R-:W-:Y:S02]  /*168a0*/  ISETP.GE.U32.AND P2, PT, R3, R4, PT ;  /* 0x000000040300720c */ /* 0x000fe40003f46070 */
[----:B------:R-:W-:Y:S02]  /*168b0*/  LOP3.LUT R3, R5, R0, RZ, 0x3c, !PT ;  /* 0x0000000005037212 */ /* 0x000fe400078e3cff */
[----:B------:R-:W-:Y:S02]  /*168c0*/  ISETP.NE.AND P0, PT, R0, RZ, PT ;  /* 0x000000ff0000720c */ /* 0x000fe40003f05270 */
[----:B------:R-:W-:Y:S01]  /*168d0*/  ISETP.GE.AND P1, PT, R3, RZ, PT ;  /* 0x000000ff0300720c */ /* 0x000fe20003f26270 */
[----:B------:R-:W-:Y:S01]  /*168e0*/  IMAD.MOV R3, RZ, RZ, -R0 ;  /* 0x000000ffff037224 */ /* 0x000fe200078e0a00 */
[----:B------:R-:W-:-:S05]  /*168f0*/  IADD3 R5, R10, 0x1000000, R5 ;  /* 0x010000000a057810 */ /* 0x000fca0007ffe005 */
[----:B------:R-:W-:-:S06]  /*16900*/  @P2 IADD3 R2, R2, 0x1, RZ ;  /* 0x0000000102022810 */ /* 0x000fcc0007ffe0ff */
[----:B------:R-:W-:Y:S01]  /*16910*/  @!P1 IMAD.MOV R2, RZ, RZ, -R2 ;  /* 0x000000ffff029224 */ /* 0x000fe200078e0a02 */
[----:B------:R-:W-:-:S05]  /*16920*/  @!P0 LOP3.LUT R2, RZ, R0, RZ, 0x33, !PT ;  /* 0x00000000ff028212 */ /* 0x000fca00078e33ff */
[----:B------:R-:W-:-:S05]  /*16930*/  IMAD R0, R2, R3, R5 ;  /* 0x0000000302007224 */ /* 0x000fca00078e0205 */
[----:B------:R1:W-:Y:S02]  /*16940*/  STL [R1+0x78], R0 ;  /* 0x0000780001007387 */ /* 0x0003e40000100800 */
.L_x_518:
[----:B------:R-:W-:Y:S05]  /*16950*/  BSYNC B0 ;  /* 0x0000000000007941 */ /* 0x000fea0003800000 */
.L_x_516:
[----:B------:R-:W-:-:S04]  /*16960*/  LOP3.LUT R2, RZ, R2, RZ, 0x33, !PT ;  /* 0x00000002ff027212 */ /* 0x000fc800078e33ff */
[----:B-1----:R-:W-:-:S05]  /*16970*/  IADD3 R0, R2, R12, RZ ;  /* 0x0000000c02007210 */ /* 0x002fca0007ffe0ff */
[----:B------:R1:W-:Y:S01]  /*16980*/  STL [R1+0x74], R0 ;  /* 0x0000740001007387 */ /* 0x0003e20000100800 */
[----:B------:R-:W-:Y:S05]  /*16990*/  BRA `(.L_x_519) ;  /* 0x0000005000007947 */ /* 0x000fea0003800000 */
.L_x_507:
[----:B------:R-:W-:Y:S01]  /*169a0*/  MOV R0, c[0x0][0x53c] ;  /* 0x00014f0000007a02 */ /* 0x000fe20000000f00 */
[----:B------:R2:W-:Y:S04]  /*169b0*/  STL [R1+0x70], R9 ;  /* 0x0000700901007387 */ /* 0x0005e80000100800 */
[----:B------:R2:W-:Y:S04]  /*169c0*/  STL [R1+0x74], RZ ;  /* 0x000074ff01007387 */ /* 0x0005e80000100800 */
[----:B------:R2:W-:Y:S04]  /*169d0*/  STL [R1+0x78], RZ ;  /* 0x000078ff01007387 */ /* 0x0005e80000100800 */
[----:B------:R2:W-:Y:S02]  /*169e0*/  STL [R1+0x7c], R0 ;  /* 0x00007c0001007387 */ /* 0x0005e40000100800 */
.L_x_519:
[----:B------:R-:W-:Y:S05]  /*169f0*/  BSYNC B1 ;  /* 0x0000000000017941 */ /* 0x000fea0003800000 */
.L_x_505:
[----:B-1----:R-:W3:Y:S04]  /*16a00*/  LDL R4, [R1+0x70] ;  /* 0x0000700001047983 */ /* 0x002ee80000100800 */
[----:B------:R-:W3:Y:S04]  /*16a10*/  LDL R5, [R1+0x74] ;  /* 0x0000740001057983 */ /* 0x000ee80000100800 */
[----:B------:R-:W3:Y:S04]  /*16a20*/  LDL R6, [R1+0x78] ;  /* 0x0000780001067983 */ /* 0x000ee80000100800 */
[----:B------:R-:W3:Y:S01]  /*16a30*/  LDL R7, [R1+0x7c] ;  /* 0x00007c0001077983 */ /* 0x000ee20000100800 */
[----:B------:R-:W-:Y:S03]  /*16a40*/  WARPSYNC 0xffffffff ;  /* 0xffffffff00007948 */ /* 0x000fe60003800000 */
[----:B------:R-:W-:Y:S01]  /*16a50*/  BAR.SYNC.DEFER_BLOCKING 0x4, 0x100 ;  /* 0x0104000000007b1d */ /* 0x000fe20000010000 */
[----:B------:R-:W-:-:S13]  /*16a60*/  ISETP.NE.AND P0, PT, R14, RZ, PT ;  /* 0x000000ff0e00720c */ /* 0x000fda0003f05270 */
[----:B---3--:R1:W-:Y:S04]  /*16a70*/  @!P0 STS.128 [0x1a080], R4 ;  /* 0x01a08004ff008388 */ /* 0x0083e80000000c00 */
[----:B------:R-:W-:Y:S06]  /*16a80*/  BAR.ARV 0x5, 0x100 ;  /* 0x0144000000007b1d */ /* 0x000fec0000002000 */
.L_x_500:
[----:B--2---:R-:W2:Y:S02]  /*16a90*/  LDL R0, [R1+0x7c] ;  /* 0x00007c0001007983 */ /* 0x004ea40000100800 */
[----:B--2---:R-:W-:-:S13]  /*16aa0*/  ISETP.GE.AND P0, PT, R0, c[0x0][0x53c], PT ;  /* 0x00014f0000007a0c */ /* 0x004fda0003f06270 */
[----:B-1----:R-:W-:Y:S01]  /*16ab0*/  @P0 CALL.REL.NOINC `(.L_x_520) ;  /* 0x0000001000000944 */ /* 0x002fe20003c00000 */
[----:B------:R-:W-:Y:S05]  /*16ac0*/  BRA `(.L_x_521) ;  /* 0xfffeadc000007947 */ /* 0x000fea000383ffff */
.L_x_520:
[----:B------:R-:W-:Y:S05]  /*16ad0*/  EXIT ;  /* 0x000000000000794d */ /* 0x000fea0003800000 */
.L_x_383:
[----:B------:R-:W-:Y:S01]  /*16ae0*/  IMAD.MOV.U32 R0, RZ, RZ, R5 ;  /* 0x000000ffff007224 */ /* 0x000fe200078e0005 */
[----:B------:R-:W-:Y:S02]  /*16af0*/  MOV R2, 0x1 ;  /* 0x0000000100027802 */ /* 0x000fe40000000f00 */
[----:B------:R-:W-:Y:S02]  /*16b00*/  MOV R3, 0x16b20 ;  /* 0x00016b2000037802 */ /* 0x000fe40000000f00 */
[----:B------:R-:W-:Y:S05]  /*16b10*/  CALL.REL.NOINC `($__internal_10_$__cuda_sm70_shflsync_up_p) ;  /* 0x0000137000007944 */ /* 0x000fea0003c00000 */
[----:B------:R-:W-:Y:S01]  /*16b20*/  MOV R0, R4 ;  /* 0x0000000400007202 */ /* 0x000fe20000000f00 */
[----:B------:R-:W-:Y:S05]  /*16b30*/  BRA `(.L_x_522) ;  /* 0xfffe992000007947 */ /* 0x000fea000383ffff */
.L_x_384:
[----:B------:R-:W-:Y:S01]  /*16b40*/  IMAD.MOV.U32 R0, RZ, RZ, R5 ;  /* 0x000000ffff007224 */ /* 0x000fe200078e0005 */
[----:B------:R-:W-:Y:S02]  /*16b50*/  MOV R2, 0x2 ;  /* 0x0000000200027802 */ /* 0x000fe40000000f00 */
[----:B------:R-:W-:Y:S02]  /*16b60*/  MOV R3, 0x16b80 ;  /* 0x00016b8000037802 */ /* 0x000fe40000000f00 */
[----:B------:R-:W-:Y:S05]  /*16b70*/  CALL.REL.NOINC `($__internal_10_$__cuda_sm70_shflsync_up_p) ;  /* 0x0000131000007944 */ /* 0x000fea0003c00000 */
[----:B------:R-:W-:Y:S01]  /*16b80*/  SEL R0, R4, RZ, P4 ;  /* 0x000000ff04007207 */ /* 0x000fe20002000000 */
[----:B------:R-:W-:Y:S01]  /*16b90*/  IMAD.MOV.U32 R2, RZ, RZ, 0x4 ;  /* 0x00000004ff027424 */ /* 0x000fe200078e00ff */
[----:B------:R-:W-:-:S03]  /*16ba0*/  MOV R3, 0x16bd0 ;  /* 0x00016bd000037802 */ /* 0x000fc60000000f00 */
[----:B------:R-:W-:Y:S02]  /*16bb0*/  IMAD.IADD R0, R5, 0x1, R0 ;  /* 0x0000000105007824 */ /* 0x000fe400078e0200 */
        /* <DEDUP_REMOVED lines=14> */
[----:B------:R-:W-:Y:S01]  /*16ca0*/  IMAD.IADD R4, R0, 0x1, R4 ;  /* 0x0000000100047824 */ /* 0x000fe200078e0204 */
[----:B------:R-:W-:-:S03]  /*16cb0*/  MOV R0, 0x1f ;  /* 0x0000001f00007802 */ /* 0x000fc60000000f00 */
[----:B------:R-:W-:Y:S02]  /*16cc0*/  IMAD.MOV.U32 R5, RZ, RZ, R4 ;  /* 0x000000ffff057224 */ /* 0x000fe400078e0004 */
[----:B------:R-:W-:Y:S05]  /*16cd0*/  CALL.REL.NOINC `($__internal_9_$__cuda_sm70_shflsync_idx_p) ;  /* 0x0000116000007944 */ /* 0x000fea0003c00000 */
[----:B------:R-:W-:Y:S05]  /*16ce0*/  BRA `(.L_x_523) ;  /* 0xfffe987000007947 */ /* 0x000fea000383ffff */
.L_x_386:
[----:B------:R-:W-:Y:S02]  /*16cf0*/  SEL R0, RZ, 0x1, P0 ;  /* 0x00000001ff007807 */ /* 0x000fe40000000000 */
[----:B------:R-:W-:Y:S02]  /*16d00*/  MOV R2, 0x16d20 ;  /* 0x00016d2000027802 */ /* 0x000fe40000000f00 */
[----:B------:R-:W-:Y:S05]  /*16d10*/  CALL.REL.NOINC `($__internal_11_$__cuda_sm70_votesync_ballot) ;  /* 0x000011e000007944 */ /* 0x000fea0003c00000 */
[----:B------:R-:W-:Y:S01]  /*16d20*/  MOV R10, R0 ;  /* 0x00000000000a7202 */ /* 0x000fe20000000f00 */
[----:B------:R-:W-:Y:S05]  /*16d30*/  BRA `(.L_x_524) ;  /* 0xfffe98b000007947 */ /* 0x000fea000383ffff */
.L_x_387:
[----:B------:R-:W-:Y:S01]  /*16d40*/  IMAD.MOV.U32 R5, RZ, RZ, R9 ;  /* 0x000000ffff057224 */ /* 0x000fe200078e0009 */
[----:B------:R-:W-:Y:S01]  /*16d50*/  MOV R3, R6 ;  /* 0x0000000600037202 */ /* 0x000fe20000000f00 */
[----:B-1----:R-:W-:Y:S01]  /*16d60*/  IMAD.MOV.U32 R0, RZ, RZ, 0x1f ;  /* 0x0000001fff007424 */ /* 0x002fe200078e00ff */
[----:B------:R-:W-:Y:S02]  /*16d70*/  MOV R2, 0x16d90 ;  /* 0x00016d9000027802 */ /* 0x000fe40000000f00 */
[----:B------:R-:W-:Y:S05]  /*16d80*/  CALL.REL.NOINC `($__internal_9_$__cuda_sm70_shflsync_idx_p) ;  /* 0x000010b000007944 */ /* 0x000fea0003c00000 */
[----:B------:R-:W-:Y:S01]  /*16d90*/  IMAD.MOV.U32 R12, RZ, RZ, R0 ;  /* 0x000000ffff0c7224 */ /* 0x000fe200078e0000 */
[----:B------:R-:W-:Y:S01]  /*16da0*/  MOV R5, R8 ;  /* 0x0000000800057202 */ /* 0x000fe20000000f00 */
[----:B------:R-:W-:Y:S01]  /*16db0*/  IMAD.MOV.U32 R7, RZ, RZ, RZ ;  /* 0x000000ffff077224 */ /* 0x000fe200078e00ff */
[----:B------:R-:W-:Y:S01]  /*16dc0*/  MOV R3, R6 ;  /* 0x0000000600037202 */ /* 0x000fe20000000f00 */
[----:B------:R-:W-:Y:S01]  /*16dd0*/  IMAD.MOV.U32 R0, RZ, RZ, 0x1f ;  /* 0x0000001fff007424 */ /* 0x000fe200078e00ff */
[----:B------:R-:W-:-:S02]  /*16de0*/  MOV R2, 0x16e00 ;  /* 0x00016e0000027802 */ /* 0x000fc40000000f00 */
[----:B------:R-:W-:Y:S05]  /*16df0*/  CALL.REL.NOINC `($__internal_9_$__cuda_sm70_shflsync_idx_p) ;  /* 0x0000104000007944 */ /* 0x000fea0003c00000 */
[----:B------:R-:W-:Y:S01]  /*16e00*/  MOV R9, R0 ;  /* 0x0000000000097202 */ /* 0x000fe20000000f00 */
[----:B------:R-:W-:Y:S05]  /*16e10*/  BRA `(.L_x_525) ;  /* 0xfffe984000007947 */ /* 0x000fea000383ffff */
.L_x_390:
[----:B------:R-:W-:Y:S01]  /*16e20*/  IMAD.MOV.U32 R5, RZ, RZ, R4 ;  /* 0x000000ffff057224 */ /* 0x000fe200078e0004 */
[----:B-1----:R-:W-:-:S02]  /*16e30*/  MOV R0, 0x1f ;  /* 0x0000001f00007802 */ /* 0x002fc40000000f00 */
[----:B------:R-:W-:Y:S02]  /*16e40*/  MOV R2, 0x16e60 ;  /* 0x00016e6000027802 */ /* 0x000fe40000000f00 */
[----:B--234-:R-:W-:Y:S05]  /*16e50*/  CALL.REL.NOINC `($__internal_9_$__cuda_sm70_shflsync_idx_p) ;  /* 0x00000fe000007944 */ /* 0x01cfea0003c00000 */
[----:B------:R-:W-:Y:S01]  /*16e60*/  MOV R7, R0 ;  /* 0x0000000000077202 */ /* 0x000fe20000000f00 */
[----:B------:R-:W-:Y:S05]  /*16e70*/  BRA `(.L_x_389) ;  /* 0xfffe984000007947 */ /* 0x000fea000383ffff */
.L_x_459:
[----:B------:R3:W5:Y:S01]  /*16e80*/  LDL R2, [R1+0x24] ;  /* 0x0000240001027983 */ /* 0x0007620000100800 */
[----:B------:R-:W-:Y:S02]  /*16e90*/  MOV R5, 0x2 ;  /* 0x0000000200057802 */ /* 0x000fe40000000f00 */
[----:B------:R-:W-:Y:S02]  /*16ea0*/  MOV R3, 0x16ec0 ;  /* 0x00016ec000037802 */ /* 0x000fe40000000f00 */
[----:B-123-5:R-:W-:Y:S05]  /*16eb0*/  CALL.REL.NOINC `($__internal_8_$__cuda_sm70_shflsync_bfly_p) ;  /* 0x00000f3000007944 */ /* 0x02efea0003c00000 */
[----:B------:R-:W-:Y:S01]  /*16ec0*/  MOV R0, R5 ;  /* 0x0000000500007202 */ /* 0x000fe20000000f00 */
[----:B------:R-:W-:Y:S05]  /*16ed0*/  BRA `(.L_x_526) ;  /* 0xffffa19000007947 */ /* 0x000fea000383ffff */
.L_x_460:
[----:B------:R-:W-:Y:S01]  /*16ee0*/  IMAD.MOV.U32 R2, RZ, RZ, R0 ;  /* 0x000000ffff027224 */ /* 0x000fe200078e0000 */
[----:B------:R-:W-:Y:S02]  /*16ef0*/  MOV R5, 0x1 ;  /* 0x0000000100057802 */ /* 0x000fe40000000f00 */
[----:B------:R-:W-:Y:S02]  /*16f00*/  MOV R3, 0x16f20 ;  /* 0x00016f2000037802 */ /* 0x000fe40000000f00 */
[----:B-1----:R-:W-:Y:S05]  /*16f10*/  CALL.REL.NOINC `($__internal_8_$__cuda_sm70_shflsync_bfly_p) ;  /* 0x00000ed000007944 */ /* 0x002fea0003c00000 */
[----:B------:R1:W5:Y:S01]  /*16f20*/  LDL R2, [R1+0x28] ;  /* 0x0000280001027983 */ /* 0x0003620000100800 */
[----:B------:R-:W-:Y:S01]  /*16f30*/  FADD.FTZ R0, R0, R5 ;  /* 0x0000000500007221 */ /* 0x000fe20000010000 */
[----:B------:R-:W-:-:S02]  /*16f40*/  MOV R5, 0x2 ;  /* 0x0000000200057802 */ /* 0x000fc40000000f00 */
[----:B------:R-:W-:Y:S02]  /*16f50*/  MOV R3, 0x16f70 ;  /* 0x00016f7000037802 */ /* 0x000fe40000000f00 */
[----:B-1---5:R-:W-:Y:S05]  /*16f60*/  CALL.REL.NOINC `($__internal_8_$__cuda_sm70_shflsync_bfly_p) ;  /* 0x00000e8000007944 */ /* 0x022fea0003c00000 */
[----:B------:R-:W2:Y:S01]  /*16f70*/  LDL.LU R2, [R1+0x28] ;  /* 0x0000280001027983 */ /* 0x000ea20000300800 */
[----:B------:R-:W-:Y:S01]  /*16f80*/  MOV R3, 0x16fd0 ;  /* 0x00016fd000037802 */ /* 0x000fe20000000f00 */
[----:B--2---:R-:W-:Y:S01]  /*16f90*/  FADD.FTZ R4, R2, R5 ;  /* 0x0000000502047221 */ /* 0x004fe20000010000 */
[----:B------:R-:W-:-:S04]  /*16fa0*/  MOV R5, 0x1 ;  /* 0x0000000100057802 */ /* 0x000fc80000000f00 */
[----:B------:R-:W-:Y:S02]  /*16fb0*/  MOV R2, R4 ;  /* 0x0000000400027202 */ /* 0x000fe40000000f00 */
[----:B------:R-:W-:Y:S05]  /*16fc0*/  CALL.REL.NOINC `($__internal_8_$__cuda_sm70_shflsync_bfly_p) ;  /* 0x00000e2000007944 */ /* 0x000fea0003c00000 */
[----:B------:R-:W-:Y:S01]  /*16fd0*/  MOV R3, R5 ;  /* 0x0000000500037202 */ /* 0x000fe20000000f00 */
[----:B------:R-:W-:Y:S05]  /*16fe0*/  BRA `(.L_x_527) ;  /* 0xffffa11000007947 */ /* 0x000fea000383ffff */
.L_x_467:
[----:B--234-:R-:W-:Y:S01]  /*16ff0*/  IMAD.MOV.U32 R5, RZ, RZ, R14 ;  /* 0x000000ffff057224 */ /* 0x01cfe200078e000e */
[----:B------:R-:W-:Y:S01]  /*17000*/  MOV R3, RZ ;  /* 0x000000ff00037202 */ /* 0x000fe20000000f00 */
[----:B------:R-:W-:Y:S01]  /*17010*/  IMAD.MOV.U32 R0, RZ, RZ, 0x181f ;  /* 0x0000181fff007424 */ /* 0x000fe200078e00ff */
[----:B------:R-:W-:Y:S02]  /*17020*/  MOV R2, 0x17040 ;  /* 0x0001704000027802 */ /* 0x000fe40000000f00 */
[----:B-1----:R-:W-:Y:S05]  /*17030*/  CALL.REL.NOINC `($__internal_9_$__cuda_sm70_shflsync_idx_p) ;  /* 0x00000e0000007944 */ /* 0x002fea0003c00000 */
[----:B------:R-:W-:Y:S01]  /*17040*/  MOV R10, R0 ;  /* 0x00000000000a7202 */ /* 0x000fe20000000f00 */
[----:B------:R-:W-:Y:S05]  /*17050*/  BRA `(.L_x_528) ;  /* 0xffffbde000007947 */ /* 0x000fea000383ffff */
.L_x_468:
[----:B------:R-:W-:Y:S01]  /*17060*/  IMAD.MOV.U32 R5, RZ, RZ, R15 ;  /* 0x000000ffff057224 */ /* 0x000fe200078e000f */
[----:B------:R-:W-:Y:S01]  /*17070*/  MOV R3, RZ ;  /* 0x000000ff00037202 */ /* 0x000fe20000000f00 */
[----:B------:R-:W-:Y:S01]  /*17080*/  IMAD.MOV.U32 R0, RZ, RZ, 0x181f ;  /* 0x0000181fff007424 */ /* 0x000fe200078e00ff */
[----:B------:R-:W-:Y:S02]  /*17090*/  MOV R2, 0x170b0 ;  /* 0x000170b000027802 */ /* 0x000fe40000000f00 */
[----:B-123--:R-:W-:Y:S05]  /*170a0*/  CALL.REL.NOINC `($__internal_9_$__cuda_sm70_shflsync_idx_p) ;  /* 0x00000d9000007944 */ /* 0x00efea0003c00000 */
[----:B------:R-:W-:Y:S05]  /*170b0*/  BRA `(.L_x_529) ;  /* 0xffffbda000007947 */ /* 0x000fea000383ffff */
.L_x_471:
[----:B-1----:R-:W-:Y:S01]  /*170c0*/  IMAD.MOV.U32 R5, RZ, RZ, R14 ;  /* 0x000000ffff057224 */ /* 0x002fe200078e000e */
[----:B------:R-:W-:Y:S01]  /*170d0*/  MOV R3, 0x1 ;  /* 0x0000000100037802 */ /* 0x000fe20000000f00 */
[----:B--2---:R-:W-:Y:S01]  /*170e0*/  IMAD.MOV.U32 R0, RZ, RZ, 0x181f ;  /* 0x0000181fff007424 */ /* 0x004fe200078e00ff */
[----:B------:R-:W-:-:S02]  /*170f0*/  MOV R2, 0x17110 ;  /* 0x0001711000027802 */ /* 0x000fc40000000f00 */
[----:B---34-:R-:W-:Y:S05]  /*17100*/  CALL.REL.NOINC `($__internal_9_$__cuda_sm70_shflsync_idx_p) ;  /* 0x00000d3000007944 */ /* 0x018fea0003c00000 */
[----:B------:R-:W-:Y:S01]  /*17110*/  IMAD.MOV.U32 R10, RZ, RZ, R0 ;  /* 0x000000ffff0a7224 */ /* 0x000fe200078e0000 */
[----:B------:R-:W-:Y:S01]  /*17120*/  MOV R3, 0x1 ;  /* 0x0000000100037802 */ /* 0x000fe20000000f00 */
[----:B------:R-:W-:Y:S01]  /*17130*/  IMAD.MOV.U32 R5, RZ, RZ, R15 ;  /* 0x000000ffff057224 */ /* 0x000fe200078e000f */
[----:B------:R-:W-:-:S02]  /*17140*/  MOV R0, 0x181f ;  /* 0x0000181f00007802 */ /* 0x000fc40000000f00 */
[----:B------:R-:W-:Y:S02]  /*17150*/  MOV R2, 0x17170 ;  /* 0x0001717000027802 */ /* 0x000fe40000000f00 */
[----:B------:R-:W-:Y:S05]  /*17160*/  CALL.REL.NOINC `($__internal_9_$__cuda_sm70_shflsync_idx_p) ;  /* 0x00000cd000007944 */ /* 0x000fea0003c00000 */
[----:B------:R-:W-:Y:S05]  /*17170*/  BRA `(.L_x_530) ;  /* 0xffffbe9000007947 */ /* 0x000fea000383ffff */
.L_x_474:
[----:B-1----:R-:W-:Y:S01]  /*17180*/  IMAD.MOV.U32 R5, RZ, RZ, R14 ;  /* 0x000000ffff057224 */ /* 0x002fe200078e000e */
[----:B------:R-:W-:Y:S01]  /*17190*/  MOV R3, 0x2 ;  /* 0x0000000200037802 */ /* 0x000fe20000000f00 */
[----:B--2---:R-:W-:Y:S01]  /*171a0*/  IMAD.MOV.U32 R0, RZ, RZ, 0x181f ;  /* 0x0000181fff007424 */ /* 0x004fe200078e00ff */
[----:B------:R-:W-:Y:S02]  /*171b0*/  MOV R2, 0x171d0 ;  /* 0x000171d000027802 */ /* 0x000fe40000000f00 */
[----:B---34-:R-:W-:Y:S05]  /*171c0*/  CALL.REL.NOINC `($__internal_9_$__cuda_sm70_shflsync_idx_p) ;  /* 0x00000c7000007944 */ /* 0x018fea0003c00000 */
[----:B------:R-:W-:Y:S01]  /*171d0*/  MOV R10, R0 ;  /* 0x00000000000a7202 */ /* 0x000fe20000000f00 */
[----:B------:R-:W-:Y:S05]  /*171e0*/  BRA `(.L_x_531) ;  /* 0xffffbf9000007947 */ /* 0x000fea000383ffff */
.L_x_475:
[----:B-1----:R-:W-:Y:S01]  /*171f0*/  IMAD.MOV.U32 R5, RZ, RZ, R15 ;  /* 0x000000ffff057224 */ /* 0x002fe200078e000f */
[----:B------:R-:W-:Y:S01]  /*17200*/  MOV R3, 0x2 ;  /* 0x0000000200037802 */ /* 0x000fe20000000f00 */
[----:B--2---:R-:W-:Y:S01]  /*17210*/  IMAD.MOV.U32 R0, RZ, RZ, 0x181f ;  /* 0x0000181fff007424 */ /* 0x004fe200078e00ff */
[----:B------:R-:W-:Y:S02]  /*17220*/  MOV R2, 0x17240 ;  /* 0x0001724000027802 */ /* 0x000fe40000000f00 */
[----:B---34-:R-:W-:Y:S05]  /*17230*/  CALL.REL.NOINC `($__internal_9_$__cuda_sm70_shflsync_idx_p) ;  /* 0x00000c0000007944 */ /* 0x018fea0003c00000 */
[----:B------:R-:W-:Y:S05]  /*17240*/  BRA `(.L_x_532) ;  /* 0xffffbf5000007947 */ /* 0x000fea000383ffff */
.L_x_478:
[----:B-1----:R-:W-:Y:S01]  /*17250*/  IMAD.MOV.U32 R5, RZ, RZ, R14 ;  /* 0x000000ffff057224 */ /* 0x002fe200078e000e */
[----:B------:R-:W-:Y:S01]  /*17260*/  MOV R3, 0x3 ;  /* 0x0000000300037802 */ /* 0x000fe20000000f00 */
[----:B---3--:R-:W-:Y:S01]  /*17270*/  IMAD.MOV.U32 R0, RZ, RZ, 0x181f ;  /* 0x0000181fff007424 */ /* 0x008fe200078e00ff */
[----:B------:R-:W-:-:S02]  /*17280*/  MOV R2, 0x172a0 ;  /* 0x000172a000027802 */ /* 0x000fc40000000f00 */
[----:B--2-4-:R-:W-:Y:S05]  /*17290*/  CALL.REL.NOINC `($__internal_9_$__cuda_sm70_shflsync_idx_p) ;  /* 0x00000ba000007944 */ /* 0x014fea0003c00000 */
[----:B------:R-:W-:Y:S01]  /*172a0*/  IMAD.MOV.U32 R8, RZ, RZ, R0 ;  /* 0x000000ffff087224 */ /* 0x000fe200078e0000 */
[----:B------:R-:W-:Y:S01]  /*172b0*/  MOV R3, 0x3 ;  /* 0x0000000300037802 */ /* 0x000fe20000000f00 */
[----:B------:R-:W-:Y:S01]  /*172c0*/  IMAD.MOV.U32 R5, RZ, RZ, R15 ;  /* 0x000000ffff057224 */ /* 0x000fe200078e000f */
[----:B------:R-:W-:-:S02]  /*172d0*/  MOV R0, 0x181f ;  /* 0x0000181f00007802 */ /* 0x000fc40000000f00 */
[----:B------:R-:W-:Y:S02]  /*172e0*/  MOV R2, 0x17300 ;  /* 0x0001730000027802 */ /* 0x000fe40000000f00 */
[----:B------:R-:W-:Y:S05]  /*172f0*/  CALL.REL.NOINC `($__internal_9_$__cuda_sm70_shflsync_idx_p) ;  /* 0x00000b4000007944 */ /* 0x000fea0003c00000 */
[----:B------:R-:W-:Y:S05]  /*17300*/  BRA `(.L_x_533) ;  /* 0xffffc01000007947 */ /* 0x000fea000383ffff */
.L_x_480:
[----:B------:R-:W-:Y:S01]  /*17310*/  IMAD.MOV.U32 R5, RZ, RZ, R12 ;  /* 0x000000ffff057224 */ /* 0x000fe200078e000c */
[----:B------:R-:W-:Y:S01]  /*17320*/  MOV R3, RZ ;  /* 0x000000ff00037202 */ /* 0x000fe20000000f00 */
[----:B------:R-:W-:Y:S01]  /*17330*/  IMAD.MOV.U32 R0, RZ, RZ, 0x1c1f ;  /* 0x00001c1fff007424 */ /* 0x000fe200078e00ff */
[----:B------:R-:W-:Y:S02]  /*17340*/  MOV R2, 0x17360 ;  /* 0x0001736000027802 */ /* 0x000fe40000000f00 */
[----:B------:R-:W-:Y:S05]  /*17350*/  CALL.REL.NOINC `($__internal_9_$__cuda_sm70_shflsync_idx_p) ;  /* 0x00000ae000007944 */ /* 0x000fea0003c00000 */
[----:B------:R-:W-:Y:S01]  /*17360*/  MOV R4, R0 ;  /* 0x0000000000047202 */ /* 0x000fe20000000f00 */
[----:B------:R-:W-:Y:S05]  /*17370*/  BRA `(.L_x_534) ;  /* 0xffffc32000007947 */ /* 0x000fea000383ffff */
.L_x_481:
[----:B------:R-:W-:Y:S01]  /*17380*/  IMAD.MOV.U32 R5, RZ, RZ, R14 ;  /* 0x000000ffff057224 */ /* 0x000fe200078e000e */
[----:B------:R-:W-:Y:S01]  /*17390*/  MOV R3, RZ ;  /* 0x000000ff00037202 */ /* 0x000fe20000000f00 */
[----:B------:R-:W-:Y:S01]  /*173a0*/  IMAD.MOV.U32 R0, RZ, RZ, 0x1c1f ;  /* 0x00001c1fff007424 */ /* 0x000fe200078e00ff */
[----:B------:R-:W-:Y:S02]  /*173b0*/  MOV R2, 0x173d0 ;  /* 0x000173d000027802 */ /* 0x000fe40000000f00 */
[----:B-12---:R-:W-:Y:S05]  /*173c0*/  CALL.REL.NOINC `($__internal_9_$__cuda_sm70_shflsync_idx_p) ;  /* 0x00000a7000007944 */ /* 0x006fea0003c00000 */
[----:B------:R-:W-:Y:S05]  /*173d0*/  BRA `(.L_x_535) ;  /* 0xffffc2e000007947 */ /* 0x000fea000383ffff */
.L_x_484:
[----:B------:R-:W-:Y:S01]  /*173e0*/  IMAD.MOV.U32 R5, RZ, RZ, R12 ;  /* 0x000000ffff057224 */ /* 0x000fe200078e000c */
[----:B----4-:R-:W-:Y:S01]  /*173f0*/  MOV R3, 0x1 ;  /* 0x0000000100037802 */ /* 0x010fe20000000f00 */
[----:B------:R-:W-:Y:S01]  /*17400*/  IMAD.MOV.U32 R0, RZ, RZ, 0x1c1f ;  /* 0x00001c1fff007424 */ /* 0x000fe200078e00ff */
[----:B------:R-:W-:-:S02]  /*17410*/  MOV R2, 0x17430 ;  /* 0x0001743000027802 */ /* 0x000fc40000000f00 */
[----:B-123--:R-:W-:Y:S05]  /*17420*/  CALL.REL.NOINC `($__internal_9_$__cuda_sm70_shflsync_idx_p) ;  /* 0x00000a1000007944 */ /* 0x00efea0003c00000 */
[----:B------:R-:W-:Y:S01]  /*17430*/  IMAD.MOV.U32 R4, RZ, RZ, R0 ;  /* 0x000000ffff047224 */ /* 0x000fe200078e0000 */
[----:B------:R-:W-:Y:S01]  /*17440*/  MOV R3, 0x1 ;  /* 0x0000000100037802 */ /* 0x000fe20000000f00 */
[----:B------:R-:W-:Y:S01]  /*17450*/  IMAD.MOV.U32 R5, RZ, RZ, R14 ;  /* 0x000000ffff057224 */ /* 0x000fe200078e000e */
[----:B------:R-:W-:-:S02]  /*17460*/  MOV R0, 0x1c1f ;  /* 0x00001c1f00007802 */ /* 0x000fc40000000f00 */
[----:B------:R-:W-:Y:S02]  /*17470*/  MOV R2, 0x17490 ;  /* 0x0001749000027802 */ /* 0x000fe40000000f00 */
[----:B------:R-:W-:Y:S05]  /*17480*/  CALL.REL.NOINC `($__internal_9_$__cuda_sm70_shflsync_idx_p) ;  /* 0x000009b000007944 */ /* 0x000fea0003c00000 */
[----:B------:R-:W-:Y:S05]  /*17490*/  BRA `(.L_x_536) ;  /* 0xffffce8000007947 */ /* 0x000fea000383ffff */
.L_x_488:
[----:B------:R-:W-:Y:S01]  /*174a0*/  IMAD.MOV.U32 R5, RZ, RZ, R12 ;  /* 0x000000ffff057224 */ /* 0x000fe200078e000c */
[----:B------:R-:W-:Y:S01]  /*174b0*/  MOV R3, RZ ;  /* 0x000000ff00037202 */ /* 0x000fe20000000f00 */
[----:B------:R-:W-:Y:S01]  /*174c0*/  IMAD.MOV.U32 R0, RZ, RZ, 0x181f ;  /* 0x0000181fff007424 */ /* 0x000fe200078e00ff */
[----:B------:R-:W-:Y:S02]  /*174d0*/  MOV R2, 0x174f0 ;  /* 0x000174f000027802 */ /* 0x000fe40000000f00 */
[----:B------:R-:W-:Y:S05]  /*174e0*/  CALL.REL.NOINC `($__internal_9_$__cuda_sm70_shflsync_idx_p) ;  /* 0x0000095000007944 */ /* 0x000fea0003c00000 */
[----:B------:R-:W-:Y:S01]  /*174f0*/  MOV R10, R0 ;  /* 0x00000000000a7202 */ /* 0x000fe20000000f00 */
[----:B------:R-:W-:Y:S05]  /*17500*/  BRA `(.L_x_537) ;  /* 0xffffde7000007947 */ /* 0x000fea000383ffff */
.L_x_489:
[----:B------:R-:W-:Y:S01]  /*17510*/  IMAD.MOV.U32 R5, RZ, RZ, R15 ;  /* 0x000000ffff057224 */ /* 0x000fe200078e000f */
[----:B------:R-:W-:Y:S01]  /*17520*/  MOV R3, RZ ;  /* 0x000000ff00037202 */ /* 0x000fe20000000f00 */
[----:B------:R-:W-:Y:S01]  /*17530*/  IMAD.MOV.U32 R0, RZ, RZ, 0x181f ;  /* 0x0000181fff007424 */ /* 0x000fe200078e00ff */
[----:B------:R-:W-:Y:S02]  /*17540*/  MOV R2, 0x17560 ;  /* 0x0001756000027802 */ /* 0x000fe40000000f00 */
[----:B-12---:R-:W-:Y:S05]  /*17550*/  CALL.REL.NOINC `($__internal_9_$__cuda_sm70_shflsync_idx_p) ;  /* 0x000008e000007944 */ /* 0x006fea0003c00000 */
[----:B------:R-:W-:Y:S05]  /*17560*/  BRA `(.L_x_538) ;  /* 0xffffde3000007947 */ /* 0x000fea000383ffff */
.L_x_492:
[----:B--2---:R-:W-:Y:S01]  /*17570*/  IMAD.MOV.U32 R5, RZ, RZ, R12 ;  /* 0x000000ffff057224 */ /* 0x004fe200078e000c */
[----:B------:R-:W-:Y:S01]  /*17580*/  MOV R3, 0x1 ;  /* 0x0000000100037802 */ /* 0x000fe20000000f00 */
[----:B----4-:R-:W-:Y:S01]  /*17590*/  IMAD.MOV.U32 R0, RZ, RZ, 0x181f ;  /* 0x0000181fff007424 */ /* 0x010fe200078e00ff */
[----:B------:R-:W-:-:S02]  /*175a0*/  MOV R2, 0x175c0 ;  /* 0x000175c000027802 */ /* 0x000fc40000000f00 */
[----:B-1-3--:R-:W-:Y:S05]  /*175b0*/  CALL.REL.NOINC `($__internal_9_$__cuda_sm70_shflsync_idx_p) ;  /* 0x0000088000007944 */ /* 0x00afea0003c00000 */
[----:B------:R-:W-:Y:S01]  /*175c0*/  IMAD.MOV.U32 R10, RZ, RZ, R0 ;  /* 0x000000ffff0a7224 */ /* 0x000fe200078e0000 */
[----:B------:R-:W-:Y:S01]  /*175d0*/  MOV R3, 0x1 ;  /* 0x0000000100037802 */ /* 0x000fe20000000f00 */
[----:B------:R-:W-:Y:S01]  /*175e0*/  IMAD.MOV.U32 R5, RZ, RZ, R15 ;  /* 0x000000ffff057224 */ /* 0x000fe200078e000f */
[----:B------:R-:W-:-:S02]  /*175f0*/  MOV R0, 0x181f ;  /* 0x0000181f00007802 */ /* 0x000fc40000000f00 */
[----:B------:R-:W-:Y:S02]  /*17600*/  MOV R2, 0x17620 ;  /* 0x0001762000027802 */ /* 0x000fe40000000f00 */
[----:B------:R-:W-:Y:S05]  /*17610*/  CALL.REL.NOINC `($__internal_9_$__cuda_sm70_shflsync_idx_p) ;  /* 0x0000082000007944 */ /* 0x000fea0003c00000 */
[----:B------:R-:W-:Y:S05]  /*17620*/  BRA `(.L_x_539) ;  /* 0xffffdf3000007947 */ /* 0x000fea000383ffff */
.L_x_495:
[----:B-1----:R-:W-:Y:S01]  /*17630*/  IMAD.MOV.U32 R5, RZ, RZ, R12 ;  /* 0x000000ffff057224 */ /* 0x002fe200078e000c */
[----:B------:R-:W-:Y:S01]  /*17640*/  MOV R3, 0x2 ;  /* 0x0000000200037802 */ /* 0x000fe20000000f00 */
[----:B----4-:R-:W-:Y:S01]  /*17650*/  IMAD.MOV.U32 R0, RZ, RZ, 0x181f ;  /* 0x0000181fff007424 */ /* 0x010fe200078e00ff */
[----:B------:R-:W-:Y:S02]  /*17660*/  MOV R2, 0x17680 ;  /* 0x0001768000027802 */ /* 0x000fe40000000f00 */
[----:B--23--:R-:W-:Y:S05]  /*17670*/  CALL.REL.NOINC `($__internal_9_$__cuda_sm70_shflsync_idx_p) ;  /* 0x000007c000007944 */ /* 0x00cfea0003c00000 */
[----:B------:R-:W-:Y:S01]  /*17680*/  MOV R10, R0 ;  /* 0x00000000000a7202 */ /* 0x000fe20000000f00 */
[----:B------:R-:W-:Y:S05]  /*17690*/  BRA `(.L_x_540) ;  /* 0xffffe03000007947 */ /* 0x000fea000383ffff */
.L_x_496:
[----:B------:R-:W-:Y:S01]  /*176a0*/  IMAD.MOV.U32 R5, RZ, RZ, R15 ;  /* 0x000000ffff057224 */ /* 0x000fe200078e000f */
[----:B------:R-:W-:Y:S01]  /*176b0*/  MOV R3, 0x2 ;  /* 0x0000000200037802 */ /* 0x000fe20000000f00 */
[----:B----4-:R-:W-:Y:S01]  /*176c0*/  IMAD.MOV.U32 R0, RZ, RZ, 0x181f ;  /* 0x0000181fff007424 */ /* 0x010fe200078e00ff */
[----:B------:R-:W-:Y:S02]  /*176d0*/  MOV R2, 0x176f0 ;  /* 0x000176f000027802 */ /* 0x000fe40000000f00 */
[----:B-123--:R-:W-:Y:S05]  /*176e0*/  CALL.REL.NOINC `($__internal_9_$__cuda_sm70_shflsync_idx_p) ;  /* 0x0000075000007944 */ /* 0x00efea0003c00000 */
[----:B------:R-:W-:Y:S05]  /*176f0*/  BRA `(.L_x_541) ;  /* 0xffffdff000007947 */ /* 0x000fea000383ffff */
.L_x_499:
[----:B-1----:R-:W-:Y:S01]  /*17700*/  IMAD.MOV.U32 R5, RZ, RZ, R12 ;  /* 0x000000ffff057224 */ /* 0x002fe200078e000c */
[----:B------:R-:W-:Y:S01]  /*17710*/  MOV R3, 0x3 ;  /* 0x0000000300037802 */ /* 0x000fe20000000f00 */
[----:B------:R-:W-:Y:S01]  /*17720*/  IMAD.MOV.U32 R0, RZ, RZ, 0x181f ;  /* 0x0000181fff007424 */ /* 0x000fe200078e00ff */
[----:B------:R-:W-:-:S02]  /*17730*/  MOV R2, 0x17750 ;  /* 0x0001775000027802 */ /* 0x000fc40000000f00 */
[----:B--234-:R-:W-:Y:S05]  /*17740*/  CALL.REL.NOINC `($__internal_9_$__cuda_sm70_shflsync_idx_p) ;  /* 0x000006f000007944 */ /* 0x01cfea0003c00000 */
[----:B------:R-:W-:Y:S01]  /*17750*/  IMAD.MOV.U32 R10, RZ, RZ, R0 ;  /* 0x000000ffff0a7224 */ /* 0x000fe200078e0000 */
[----:B------:R-:W-:Y:S01]  /*17760*/  MOV R3, 0x3 ;  /* 0x0000000300037802 */ /* 0x000fe20000000f00 */
[----:B------:R-:W-:Y:S01]  /*17770*/  IMAD.MOV.U32 R5, RZ, RZ, R15 ;  /* 0x000000ffff057224 */ /* 0x000fe200078e000f */
[----:B------:R-:W-:-:S02]  /*17780*/  MOV R0, 0x181f ;  /* 0x0000181f00007802 */ /* 0x000fc40000000f00 */
[----:B------:R-:W-:Y:S02]  /*17790*/  MOV R2, 0x177b0 ;  /* 0x000177b000027802 */ /* 0x000fe40000000f00 */
[----:B------:R-:W-:Y:S05]  /*177a0*/  CALL.REL.NOINC `($__internal_9_$__cuda_sm70_shflsync_idx_p) ;  /* 0x0000069000007944 */ /* 0x000fea0003c00000 */
[----:B------:R-:W-:Y:S05]  /*177b0*/  BRA `(.L_x_542) ;  /* 0xffffe0b000007947 */ /* 0x000fea000383ffff */
.L_x_501:
[----:B------:R-:W-:Y:S01]  /*177c0*/  IMAD.MOV.U32 R5, RZ, RZ, R111 ;  /* 0x000000ffff057224 */ /* 0x000fe200078e006f */
[----:B------:R-:W-:Y:S01]  /*177d0*/  MOV R3, RZ ;  /* 0x000000ff00037202 */ /* 0x000fe20000000f00 */
[----:B------:R-:W-:Y:S01]  /*177e0*/  IMAD.MOV.U32 R0, RZ, RZ, 0x1f ;  /* 0x0000001fff007424 */ /* 0x000fe200078e00ff */
[----:B------:R-:W-:Y:S02]  /*177f0*/  MOV R2, 0x17810 ;  /* 0x0001781000027802 */ /* 0x000fe40000000f00 */
[----:B------:R-:W-:Y:S05]  /*17800*/  CALL.REL.NOINC `($__internal_9_$__cuda_sm70_shflsync_idx_p) ;  /* 0x0000063000007944 */ /* 0x000fea0003c00000 */
[----:B------:R-:W-:Y:S01]  /*17810*/  MOV R9, R0 ;  /* 0x0000000000097202 */ /* 0x000fe20000000f00 */
[----:B------:R-:W-:Y:S05]  /*17820*/  BRA `(.L_x_543) ;  /* 0xffffe27000007947 */ /* 0x000fea000383ffff */
.L_x_502:
[----:B------:R-:W-:Y:S01]  /*17830*/  IMAD.MOV.U32 R5, RZ, RZ, R111 ;  /* 0x000000ffff057224 */ /* 0x000fe200078e006f */
[----:B------:R-:W-:Y:S01]  /*17840*/  MOV R3, 0x1 ;  /* 0x0000000100037802 */ /* 0x000fe20000000f00 */
[----:B------:R-:W-:Y:S01]  /*17850*/  IMAD.MOV.U32 R0, RZ, RZ, 0x1f ;  /* 0x0000001fff007424 */ /* 0x000fe200078e00ff */
[----:B------:R-:W-:Y:S02]  /*17860*/  MOV R2, 0x17880 ;  /* 0x0001788000027802 */ /* 0x000fe40000000f00 */
[----:B-12---:R-:W-:Y:S05]  /*17870*/  CALL.REL.NOINC `($__internal_9_$__cuda_sm70_shflsync_idx_p) ;  /* 0x000005c000007944 */ /* 0x006fea0003c00000 */
[----:B------:R-:W-:Y:S01]  /*17880*/  MOV R8, R0 ;  /* 0x0000000000087202 */ /* 0x000fe20000000f00 */
[----:B------:R-:W-:Y:S05]  /*17890*/  BRA `(.L_x_544) ;  /* 0xffffe22000007947 */ /* 0x000fea000383ffff */
.L_x_503:
[----:B------:R-:W-:Y:S02]  /*178a0*/  MOV R2, 0x1 ;  /* 0x0000000100027802 */ /* 0x000fe40000000f00 */
[----:B------:R-:W-:-:S02]  /*178b0*/  MOV R3, 0x178d0 ;  /* 0x000178d000037802 */ /* 0x000fc40000000f00 */
[----:B-1234-:R-:W-:Y:S05]  /*178c0*/  CALL.REL.NOINC `($__internal_10_$__cuda_sm70_shflsync_up_p) ;  /* 0x000005c000007944 */ /* 0x01efea0003c00000 */
[----:B------:R-:W-:Y:S05]  /*178d0*/  BRA `(.L_x_545) ;  /* 0xffffe31000007947 */ /* 0x000fea000383ffff */
.L_x_504:
[----:B------:R-:W-:Y:S02]  /*178e0*/  MOV R2, 0x2 ;  /* 0x0000000200027802 */ /* 0x000fe40000000f00 */
[----:B------:R-:W-:-:S02]  /*178f0*/  MOV R3, 0x17910 ;  /* 0x0001791000037802 */ /* 0x000fc40000000f00 */
[----:B--2-4-:R-:W-:Y:S05]  /*17900*/  CALL.REL.NOINC `($__internal_10_$__cuda_sm70_shflsync_up_p) ;  /* 0x0000058000007944 */ /* 0x014fea0003c00000 */
[----:B------:R-:W-:Y:S01]  /*17910*/  SEL R3, R4, RZ, P1 ;  /* 0x000000ff04037207 */ /* 0x000fe20000800000 */
[----:B------:R-:W-:-:S04]  /*17920*/  IMAD.MOV.U32 R2, RZ, RZ, 0x4 ;  /* 0x00000004ff027424 */ /* 0x000fc800078e00ff */
[----:B------:R-:W-:Y:S01]  /*17930*/  IMAD.IADD R0, R0, 0x1, R3 ;  /* 0x0000000100007824 */ /* 0x000fe200078e0203 */
        /* <DEDUP_REMOVED lines=20> */
.L_x_508:
[----:B------:R-:W-:Y:S02]  /*17a80*/  MOV R2, 0x1 ;  /* 0x0000000100027802 */ /* 0x000fe40000000f00 */
[----:B------:R-:W-:Y:S02]  /*17a90*/  MOV R3, 0x17ab0 ;  /* 0x00017ab000037802 */ /* 0x000fe40000000f00 */
[----:B------:R-:W-:Y:S05]  /*17aa0*/  CALL.REL.NOINC `($__internal_10_$__cuda_sm70_shflsync_up_p) ;  /* 0x000003e000007944 */ /* 0x000fea0003c00000 */
[----:B------:R-:W-:Y:S01]  /*17ab0*/  MOV R2, R4 ;  /* 0x0000000400027202 */ /* 0x000fe20000000f00 */
[----:B------:R-:W-:Y:S05]  /*17ac0*/  BRA `(.L_x_547) ;  /* 0xffffe38000007947 */ /* 0x000fea000383ffff */
.L_x_509:
        /* <DEDUP_REMOVED lines=26> */
.L_x_511:
[----:B------:R-:W-:Y:S02]  /*17c70*/  SEL R0, RZ, 0x1, P0 ;  /* 0x00000001ff007807 */ /* 0x000fe40000000000 */
[----:B------:R-:W-:Y:S02]  /*17c80*/  MOV R2, 0x17ca0 ;  /* 0x00017ca000027802 */ /* 0x000fe40000000f00 */
[----:B-1----:R-:W-:Y:S05]  /*17c90*/  CALL.REL.NOINC `($__internal_11_$__cuda_sm70_votesync_ballot) ;  /* 0x0000026000007944 */ /* 0x002fea0003c00000 */
[----:B------:R-:W-:Y:S01]  /*17ca0*/  MOV R10, R0 ;  /* 0x00000000000a7202 */ /* 0x000fe20000000f00 */
[----:B------:R-:W-:Y:S05]  /*17cb0*/  BRA `(.L_x_549) ;  /* 0xffffe32000007947 */ /* 0x000fea000383ffff */
.L_x_512:
[----:B------:R-:W-:Y:S01]  /*17cc0*/  IMAD.MOV.U32 R5, RZ, RZ, R6 ;  /* 0x000000ffff057224 */ /* 0x000fe200078e0006 */
[----:B------:R-:W-:Y:S01]  /*17cd0*/  MOV R3, R8 ;  /* 0x0000000800037202 */ /* 0x000fe20000000f00 */
[----:B--2---:R-:W-:Y:S01]  /*17ce0*/  IMAD.MOV.U32 R0, RZ, RZ, 0x1f ;  /* 0x0000001fff007424 */ /* 0x004fe200078e00ff */
[----:B------:R-:W-:Y:S02]  /*17cf0*/  MOV R2, 0x17d10 ;  /* 0x00017d1000027802 */ /* 0x000fe40000000f00 */
[----:B-1----:R-:W-:Y:S05]  /*17d00*/  CALL.REL.NOINC `($__internal_9_$__cuda_sm70_shflsync_idx_p) ;  /* 0x0000013000007944 */ /* 0x002fea0003c00000 */
[----:B------:R-:W-:Y:S01]  /*17d10*/  IMAD.MOV.U32 R12, RZ, RZ, R0 ;  /* 0x000000ffff0c7224 */ /* 0x000fe200078e0000 */
[----:B------:R-:W-:Y:S01]  /*17d20*/  MOV R3, R8 ;  /* 0x0000000800037202 */ /* 0x000fe20000000f00 */
[----:B------:R-:W-:Y:S01]  /*17d30*/  IMAD.MOV.U32 R5, RZ, RZ, R7 ;  /* 0x000000ffff057224 */ /* 0x000fe200078e0007 */
[----:B------:R-:W-:Y:S02]  /*17d40*/  MOV R0, 0x1f ;  /* 0x0000001f00007802 */ /* 0x000fe40000000f00 */
[----:B------:R-:W-:-:S02]  /*17d50*/  MOV R2, 0x17d70 ;  /* 0x00017d7000027802 */ /* 0x000fc40000000f00 */
[----:B------:R-:W-:Y:S05]  /*17d60*/  CALL.REL.NOINC `($__internal_9_$__cuda_sm70_shflsync_idx_p) ;  /* 0x000000d000007944 */ /* 0x000fea0003c00000 */
[----:B------:R-:W-:Y:S01]  /*17d70*/  MOV R7, R0 ;  /* 0x0000000000077202 */ /* 0x000fe20000000f00 */
[----:B------:R-:W-:Y:S05]  /*17d80*/  BRA `(.L_x_550) ;  /* 0xffffe2c000007947 */ /* 0x000fea000383ffff */
.L_x_515:
[----:B------:R-:W-:Y:S01]  /*17d90*/  IMAD.MOV.U32 R5, RZ, RZ, R4 ;  /* 0x000000ffff057224 */ /* 0x000fe200078e0004 */
[----:B--2---:R-:W-:-:S02]  /*17da0*/  MOV R0, 0x1f ;  /* 0x0000001f00007802 */ /* 0x004fc40000000f00 */
[----:B------:R-:W-:Y:S02]  /*17db0*/  MOV R2, 0x17dd0 ;  /* 0x00017dd000027802 */ /* 0x000fe40000000f00 */
[----:B-1-34-:R-:W-:Y:S05]  /*17dc0*/  CALL.REL.NOINC `($__internal_9_$__cuda_sm70_shflsync_idx_p) ;  /* 0x0000007000007944 */ /* 0x01afea0003c00000 */
[----:B------:R-:W-:Y:S01]  /*17dd0*/  MOV R13, R0 ;  /* 0x00000000000d7202 */ /* 0x000fe20000000f00 */
[----:B------:R-:W-:Y:S05]  /*17de0*/  BRA `(.L_x_514) ;  /* 0xffffe2c000007947 */ /* 0x000fea000383ffff */
        .weak           $__internal_8_$__cuda_sm70_shflsync_bfly_p
        .type           $__internal_8_$__cuda_sm70_shflsync_bfly_p,@function
        .size           $__internal_8_$__cuda_sm70_shflsync_bfly_p,($__internal_9_$__cuda_sm70_shflsync_idx_p - $__internal_8_$__cuda_sm70_shflsync_bfly_p)
$__internal_8_$__cuda_sm70_shflsync_bfly_p:
[----:B------:R-:W-:Y:S04]  /*17df0*/  WARPSYNC R6 ;  /* 0x0000000600007348 */ /* 0x000fe80003800000 */
[----:B------:R1:W2:Y:S02]  /*17e00*/  SHFL.BFLY PT, R5, R2, R5, R7 ;  /* 0x0c00000502057389 */ /* 0x0002a400000e0007 */
[----:B-1----:R-:W-:Y:S02]  /*17e10*/  MOV R2, R3 ;  /* 0x0000000300027202 */ /* 0x002fe40000000f00 */
[----:B------:R-:W-:-:S04]  /*17e20*/  MOV R3, 0x0 ;  /* 0x0000000000037802 */ /* 0x000fc80000000f00 */
[----:B--2---:R-:W-:Y:S05]  /*17e30*/  RET.REL.NODEC R2 `(_ZN7cutlass13device_kernelIN5flash19enable_sm80_to_sm89INS1_16FlashAttnFwdSm80INS1_25CollectiveMainloopFwdSm80ILi8ELi1ELb1EN4cute5tupleIJNS5_1CILi128EEENS7_ILi48EEENS7_ILi256EEEEEELi256ENS_10bfloat16_tEfNS_4arch4Sm80ELb0ELb1ELb1ELb1ELb0ELb0ELb1ELb1EEENS1_21CollectiveEpilogueFwdINS6_IJS8_SA_S9_EEENS6_IJNS7_ILi1EEESI_SI_EEESC_SE_Li256ELb1ELb1ELb1ELb0EEENS1_36VarlenDynamicPersistentTileSchedulerILi128ELi48ELi256ELi256ELb1ELb1ELb0ELb1ELb0ELb1EEEEEEEEEvNT_6ParamsE) ;  /* 0xfffe81c002007950 */ /* 0x004fea0003c3ffff */
        .weak           $__internal_9_$__cuda_sm70_shflsync_idx_p
        .type           $__internal_9_$__cuda_sm70_shflsync_idx_p,@function
        .size           $__internal_9_$__cuda_sm70_shflsync_idx_p,($__internal_10_$__cuda_sm70_shflsync_up_p - $__internal_9_$__cuda_sm70_shflsync_idx_p)
$__internal_9_$__cuda_sm70_shflsync_idx_p:
[----:B------:R-:W-:-:S04]  /*17e40*/  MOV R114, 0xffffffff ;  /* 0xffffffff00727802 */ /* 0x000fc80000000f00 */
[----:B------:R-:W-:Y:S04]  /*17e50*/  WARPSYNC R114 ;  /* 0x0000007200007348 */ /* 0x000fe80003800000 */
[----:B------:R1:W2:Y:S02]  /*17e60*/  SHFL.IDX PT, R0, R5, R3, R0 ;  /* 0x0000000305007389 */ /* 0x0002a400000e0000 */
[----:B-1----:R-:W-:-:S04]  /*17e70*/  MOV R3, 0x0 ;  /* 0x0000000000037802 */ /* 0x002fc80000000f00 */
[----:B--2---:R-:W-:Y:S05]  /*17e80*/  RET.REL.NODEC R2 `(_ZN7cutlass13device_kernelIN5flash19enable_sm80_to_sm89INS1_16FlashAttnFwdSm80INS1_25CollectiveMainloopFwdSm80ILi8ELi1ELb1EN4cute5tupleIJNS5_1CILi128EEENS7_ILi48EEENS7_ILi256EEEEEELi256ENS_10bfloat16_tEfNS_4arch4Sm80ELb0ELb1ELb1ELb1ELb0ELb0ELb1ELb1EEENS1_21CollectiveEpilogueFwdINS6_IJS8_SA_S9_EEENS6_IJNS7_ILi1EEESI_SI_EEESC_SE_Li256ELb1ELb1ELb1ELb0EEENS1_36VarlenDynamicPersistentTileSchedulerILi128ELi48ELi256ELi256ELb1ELb1ELb0ELb1ELb0ELb1EEEEEEEEEvNT_6ParamsE) ;  /* 0xfffe817002007950 */ /* 0x004fea0003c3ffff */
        .weak           $__internal_10_$__cuda_sm70_shflsync_up_p
        .type           $__internal_10_$__cuda_sm70_shflsync_up_p,@function
        .size           $__internal_10_$__cuda_sm70_shflsync_up_p,($__internal_11_$__cuda_sm70_votesync_ballot - $__internal_10_$__cuda_sm70_shflsync_up_p)
$__internal_10_$__cuda_sm70_shflsync_up_p:
[----:B------:R-:W-:Y:S02]  /*17e90*/  IMAD.MOV.U32 R4, RZ, RZ, RZ ;  /* 0x000000ffff047224 */ /* 0x000fe400078e00ff */
[----:B------:R-:W-:-:S04]  /*17ea0*/  IMAD.MOV.U32 R10, RZ, RZ, -0x1 ;  /* 0xffffffffff0a7424 */ /* 0x000fc800078e00ff */
[----:B------:R-:W-:Y:S04]  /*17eb0*/  WARPSYNC R10 ;  /* 0x0000000a00007348 */ /* 0x000fe80003800000 */
[----:B------:R1:W2:Y:S02]  /*17ec0*/  SHFL.UP PT, R4, R0, R2, R4 ;  /* 0x0400000200047389 */ /* 0x0002a400000e0004 */
[----:B-1----:R-:W-:Y:S02]  /*17ed0*/  MOV R2, R3 ;  /* 0x0000000300027202 */ /* 0x002fe40000000f00 */
[----:B------:R-:W-:-:S04]  /*17ee0*/  MOV R3, 0x0 ;  /* 0x0000000000037802 */ /* 0x000fc80000000f00 */
[----:B--2---:R-:W-:Y:S05]  /*17ef0*/  RET.REL.NODEC R2 `(_ZN7cutlass13device_kernelIN5flash19enable_sm80_to_sm89INS1_16FlashAttnFwdSm80INS1_25CollectiveMainloopFwdSm80ILi8ELi1ELb1EN4cute5tupleIJNS5_1CILi128EEENS7_ILi48EEENS7_ILi256EEEEEELi256ENS_10bfloat16_tEfNS_4arch4Sm80ELb0ELb1ELb1ELb1ELb0ELb0ELb1ELb1EEENS1_21CollectiveEpilogueFwdINS6_IJS8_SA_S9_EEENS6_IJNS7_ILi1EEESI_SI_EEESC_SE_Li256ELb1ELb1ELb1ELb0EEENS1_36VarlenDynamicPersistentTileSchedulerILi128ELi48ELi256ELi256ELb1ELb1ELb0ELb1ELb0ELb1EEEEEEEEEvNT_6ParamsE) ;  /* 0xfffe810002007950 */ /* 0x004fea0003c3ffff */
        .weak           $__internal_11_$__cuda_sm70_votesync_ballot
        .type           $__internal_11_$__cuda_sm70_votesync_ballot,@function
        .size           $__internal_11_$__cuda_sm70_votesync_ballot,(.L_x_2596 - $__internal_11_$__cuda_sm70_votesync_ballot)
$__internal_11_$__cuda_sm70_votesync_ballot:
[----:B------:R-:W-:Y:S01]  /*17f00*/  ISETP.NE.U32.AND P0, PT, R0, 0x1, PT ;  /* 0x000000010000780c */ /* 0x000fe20003f05070 */
[----:B------:R-:W-:-:S04]  /*17f10*/  IMAD.MOV.U32 R3, RZ, RZ, -0x1 ;  /* 0xffffffffff037424 */ /* 0x000fc800078e00ff */
[----:B------:R-:W-:Y:S08]  /*17f20*/  WARPSYNC R3 ;  /* 0x0000000300007348 */ /* 0x000ff00003800000 */
[----:B------:R-:W-:-:S04]  /*17f30*/  VOTE.ANY R0, PT, !P0 ;  /* 0x0000000000007806 */ /* 0x000fc800040e0100 */
[----:B------:R-:W-:Y:S01]  /*17f40*/  LOP3.LUT R0, R0, R3, RZ, 0xc0, !PT ;  /* 0x0000000300007212 */ /* 0x000fe200078ec0ff */
[----:B------:R-:W-:-:S04]  /*17f50*/  IMAD.MOV.U32 R3, RZ, RZ, 0x0 ;  /* 0x00000000ff037424 */ /* 0x000fc800078e00ff */
[----:B------:R-:W-:Y:S05]  /*17f60*/  RET.REL.NODEC R2 `(_ZN7cutlass13device_kernelIN5flash19enable_sm80_to_sm89INS1_16FlashAttnFwdSm80INS1_25CollectiveMainloopFwdSm80ILi8ELi1ELb1EN4cute5tupleIJNS5_1CILi128EEENS7_ILi48EEENS7_ILi256EEEEEELi256ENS_10bfloat16_tEfNS_4arch4Sm80ELb0ELb1ELb1ELb1ELb0ELb0ELb1ELb1EEENS1_21CollectiveEpilogueFwdINS6_IJS8_SA_S9_EEENS6_IJNS7_ILi1EEESI_SI_EEESC_SE_Li256ELb1ELb1ELb1ELb0EEENS1_36VarlenDynamicPersistentTileSchedulerILi128ELi48ELi256ELi256ELb1ELb1ELb0ELb1ELb0ELb1EEEEEEEEEvNT_6ParamsE) ;  /* 0xfffe809002007950 */ /* 0x000fea0003c3ffff */
.L_x_551:
        /* <DEDUP_REMOVED lines=9> */
.L_x_2596:


//--------------------- .text._ZN7cutlass13device_kernelIN5flash19enable_sm80_to_sm89INS1_16FlashAttnFwdSm80INS1_25CollectiveMainloopFwdSm80ILi8ELi1ELb0EN4cute5tupleIJNS5_1CILi128EEENS7_ILi32EEENS7_ILi256EEEEEELi256ENS_10bfloat16_tEfNS_4arch4Sm80ELb0ELb1ELb1ELb1ELb0ELb1ELb1ELb1EEENS1_21CollectiveEpilogueFwdINS6_IJS8_SA_S9_EEENS6_IJNS7_ILi1EEESI_SI_EEESC_SE_Li256ELb1ELb1ELb1ELb0EEENS1_36VarlenDynamicPersistentTileSchedulerILi128ELi32ELi256ELi256ELb1ELb1ELb0ELb1ELb0ELb1EEEEEEEEEvNT_6ParamsE --------------------------
	.section	.text._ZN7cutlass13device_kernelIN5flash19enable_sm80_to_sm89INS1_16FlashAttnFwdSm80INS1_25CollectiveMainloopFwdSm80ILi8ELi1ELb0EN4cute5tupleIJNS5_1CILi128EEENS7_ILi32EEENS7_ILi256EEEEEELi256ENS_10bfloat16_tEfNS_4arch4Sm80ELb0ELb1ELb1ELb1ELb0ELb1ELb1ELb1EEENS1_21CollectiveEpilogueFwdINS6_IJS8_SA_S9_EEENS6_IJNS7_ILi1EEESI_SI_EEESC_SE_Li256ELb1ELb1ELb1ELb0EEENS1_36VarlenDynamicPersistentTileSchedulerILi128ELi32ELi256ELi256ELb1ELb1ELb0ELb1ELb0ELb1EEEEEEEEEvNT_6ParamsE,"ax",@progbits
	.sectioninfo	@"SHI_REGISTERS=255"
	.align	128
.text._ZN7cutlass13device_kernelIN5flash19enable_sm80_to_sm89INS1_16FlashAttnFwdSm80INS1_25CollectiveMainloopFwdSm80ILi8ELi1ELb0EN4cute5tupleIJNS5_1CILi128EEENS7_ILi32EEENS7_ILi256EEEEEELi256ENS_10bfloat16_tEfNS_4arch4Sm80ELb0ELb1ELb1ELb1ELb0ELb1ELb1ELb1EEENS1_21CollectiveEpilogueFwdINS6_IJS8_SA_S9_EEENS6_IJNS7_ILi1EEESI_SI_EEESC_SE_Li256ELb1ELb1ELb1ELb0EEENS1_36VarlenDynamicPersistentTileSchedulerILi128ELi32ELi256ELi256ELb1ELb1ELb0ELb1ELb0ELb1EEEEEEEEEvNT_6ParamsE:
        .type           _ZN7cutlass13device_kernelIN5flash19enable_sm80_to_sm89INS1_16FlashAttnFwdSm80INS1_25CollectiveMainloopFwdSm80ILi8ELi1ELb0EN4cute5tupleIJNS5_1CILi128EEENS7_ILi32EEENS7_ILi256EEEEEELi256ENS_10bfloat16_tEfNS_4arch4Sm80ELb0ELb1ELb1ELb1ELb0ELb1ELb1ELb1EEENS1_21CollectiveEpilogueFwdINS6_IJS8_SA_S9_EEENS6_IJNS7_ILi1EEESI_SI_EEESC_SE_Li256ELb1ELb1ELb1ELb0EEENS1_36VarlenDynamicPersistentTileSchedulerILi128ELi32ELi256ELi256ELb1ELb1ELb0ELb1ELb0ELb1EEEEEEEEEvNT_6ParamsE,@function
        .size           _ZN7cutlass13device_kernelIN5flash19enable_sm80_to_sm89INS1_16FlashAttnFwdSm80INS1_25CollectiveMainloopFwdSm80ILi8ELi1ELb0EN4cute5tupleIJNS5_1CILi128EEENS7_ILi32EEENS7_ILi256EEEEEELi256ENS_10bfloat16_tEfNS_4arch4Sm80ELb0ELb1ELb1ELb1ELb0ELb1ELb1ELb1EEENS1_21CollectiveEpilogueFwdINS6_IJS8_SA_S9_EEENS6_IJNS7_ILi1EEESI_SI_EEESC_SE_Li256ELb1ELb1ELb1ELb0EEENS1_36VarlenDynamicPersistentTileSchedulerILi128ELi32ELi256ELi256ELb1ELb1ELb0ELb1ELb0ELb1EEEEEEEEEvNT_6ParamsE,(.L_x_2601 - _ZN7cutlass13device_kernelIN5flash19enable_sm80_to_sm89INS1_16FlashAttnFwdSm80INS1_25CollectiveMainloopFwdSm80ILi8ELi1ELb0EN4cute5tupleIJNS5_1CILi128EEENS7_ILi32EEENS7_ILi256EEEEEELi256ENS_10bfloat16_tEfNS_4arch4Sm80ELb0ELb1ELb1ELb1ELb0ELb1ELb1ELb1EEENS1_21CollectiveEpilogueFwdINS6_IJS8_SA_S9_EEENS6_IJNS7_ILi1EEESI_SI_EEESC_SE_Li256ELb1ELb1ELb1ELb0EEENS1_36VarlenDynamicPersistentTileSchedulerILi128ELi32ELi256ELi256ELb1ELb1ELb0ELb1ELb0ELb1EEEEEEEEEvNT_6ParamsE)
        .other          _ZN7cutlass13device_kernelIN5flash19enable_sm80_to_sm89INS1_16FlashAttnFwdSm80INS1_25CollectiveMainloopFwdSm80ILi8ELi1ELb0EN4cute5tupleIJNS5_1CILi128EEENS7_ILi32EEENS7_ILi256EEEEEELi256ENS_10bfloat16_tEfNS_4arch4Sm80ELb0ELb1ELb1ELb1ELb0ELb1ELb1ELb1EEENS1_21CollectiveEpilogueFwdINS6_IJS8_SA_S9_EEENS6_IJNS7_ILi1EEESI_SI_EEESC_SE_Li256ELb1ELb1ELb1ELb0EEENS1_36VarlenDynamicPersistentTileSchedulerILi128ELi32ELi256ELi256ELb1ELb1ELb0ELb1ELb0ELb1EEEEEEEEEvNT_6ParamsE,@"STO_CUDA_ENTRY STV_DEFAULT"
_ZN7cutlass13device_kernelIN5flash19enable_sm80_to_sm89INS1_16FlashAttnFwdSm80INS1_25CollectiveMainloopFwdSm80ILi8ELi1ELb0EN4cute5tupleIJNS5_1CILi128EEENS7_ILi32EEENS7_ILi256EEEEEELi256ENS_10bfloat16_tEfNS_4arch4Sm80ELb0ELb1ELb1ELb1ELb0ELb1ELb1ELb1EEENS1_21CollectiveEpilogueFwdINS6_IJS8_SA_S9_EEENS6_IJNS7_ILi1EEESI_SI_EEESC_SE_Li256ELb1ELb1ELb1ELb0EEENS1_36VarlenDynamicPersistentTileSchedulerILi128ELi32ELi256ELi256ELb1ELb1ELb0ELb1ELb0ELb1EEEEEEEEEvNT_6ParamsE:
        /* <DEDUP_REMOVED lines=13> */
[----:B------:R-:W-:-:S02]  /*00d0*/  IMAD.MOV.U32 R10, RZ, RZ, RZ ;  /* 0x000000ffff0a7224 */ /* 0x000fc400078e00ff */
[----:B------:R-:W-:Y:S01]  /*00e0*/  IMAD.MOV.U32 R8, RZ, RZ, RZ ;  /* 0x000000ffff087224 */ /* 0x000fe200078e00ff */
        /* <DEDUP_REMOVED lines=13> */
[----:B------:R-:W-:Y:S02]  /*01c0*/  ISETP.GE.U32.AND P1, PT, R13, 0x10, PT ;  /* 0x000000100d00780c */ /* 0x000fe40003f26070 */
[----:B------:R-:W-:Y:S01]  /*01d0*/  MOV R7, RZ ;  /* 0x000000ff00077202 */ /* 0x000fe20000000f00 */
[----:B---3--:R-:W-:-:S05]  /*01e0*/  IMAD R4, R10, R8, RZ ;  /* 0x000000080a047224 */ /* 0x008fca00078e02ff */
[----:B------:R-:W3:Y:S02]  /*01f0*/  SHFL.UP PT, R0, R4, 0x1, RZ ;  /* 0x0420000004007989 */ /* 0x000ee400000e00ff */
[----:B---3--:R-:W-:-:S05]  /*0200*/  SEL R0, R0, RZ, P5 ;  /* 0x000000ff00007207 */ /* 0x008fca0002800000 */
[----:B------:R-:W-:-:S05]  /*0210*/  IMAD.IADD R4, R4, 0x1, R0 ;  /* 0x0000000104047824 */ /* 0x000fca00078e0200 */
[----:B------:R-:W3:Y:S02]  /*0220*/  SHFL.UP PT, R0, R4, 0x2, RZ ;  /* 0x0440000004007989 */ /* 0x000ee400000e00ff */
[----:B---3--:R-:W-:-:S04]  /*0230*/  SEL R0, R0, RZ, P4 ;  /* 0x000000ff00007207 */ /* 0x008fc80002000000 */
[----:B------:R-:W-:-:S05]  /*0240*/  IADD3 R4, R4, R0, RZ ;  /* 0x0000000004047210 */ /* 0x000fca0007ffe0ff */
        /* <DEDUP_REMOVED lines=16> */
.L_x_557:
        /* <DEDUP_REMOVED lines=17> */
.L_x_790:
        /* <DEDUP_REMOVED lines=16> */
.L_x_791:
[----:B---3--:R-:W-:-:S05]  /*0560*/  IMAD R0, R0, c[0x0][0x538], RZ ;  /* 0x00014e0000007a24 */ /* 0x008fca00078e02ff */
[----:B------:R-:W-:-:S04]  /*0570*/  IADD3 R6, R0, R6, RZ ;  /* 0x0000000600067210 */ /* 0x000fc80007ffe0ff */
[----:B------:R-:W-:-:S13]  /*0580*/  ISETP.GT.AND P0, PT, R6, UR4, PT ;  /* 0x0000000406007c0c */ /* 0x000fda000bf04270 */
[----:B-12---:R-:W-:Y:S05]  /*0590*/  @!P0 BRA `(.L_x_557) ;  /* 0xfffffdb000008947 */ /* 0x006fea000383ffff */
.L_x_553:
[----:B------:R-:W-:-:S05]  /*05a0*/  IADD3 R12, -R0, R6, RZ ;  /* 0x00000006000c7210 */ /* 0x000fca0007ffe1ff */
[----:B------:R-:W-:-:S05]  /*05b0*/  IMAD R0, R4, c[0x0][0x538], R12 ;  /* 0x00014e0004007a24 */ /* 0x000fca00078e020c */
[----:B------:R-:W-:Y:S01]  /*05c0*/  ISETP.GT.AND P0, PT, R0, UR4, PT ;  /* 0x0000000400007c0c */ /* 0x000fe2000bf04270 */
[----:B------:R-:W-:-:S12]  /*05d0*/  BRA.DIV ~URZ, `(.L_x_558) ;  /* 0x0001f6627f007947 */ /* 0x000fd8000b800000 */
[----:B------:R-:W-:-:S04]  /*05e0*/  VOTE.ANY R11, PT, !P0 ;  /* 0x00000000000b7806 */ /* 0x000fc800040e0100 */
.L_x_792:
[----:B------:R-:W1:Y:S02]  /*05f0*/  POPC R0, R11 ;  /* 0x0000000b00007309 */ /* 0x000e640000000000 */
[----:B-12---:R-:W-:Y:S01]  /*0600*/  IADD3 R235, R0, R7, RZ ;  /* 0x0000000700eb7210 */ /* 0x006fe20007ffe0ff */
[----:B------:R-:W-:Y:S05]  /*0610*/  BRA.DIV ~URZ, `(.L_x_559) ;  /* 0x0001f6727f007947 */ /* 0x000fea000b800000 */
[----:B------:R1:W2:Y:S01]  /*0620*/  SHFL.IDX PT, R233, R10, R0, 0x1f ;  /* 0x00001f000ae97589 */ /* 0x0002a200000e0000 */
[----:B------:R-:W-:-:S03]  /*0630*/  MOV R6, RZ ;  /* 0x000000ff00067202 */ /* 0x000fc60000000f00 */
[----:B------:R1:W3:Y:S04]  /*0640*/  SHFL.IDX PT, R10, R8, R0, 0x1f ;  /* 0x00001f00080a7589 */ /* 0x0002e800000e0000 */
.L_x_793:
[----:B------:R-:W-:Y:S01]  /*0650*/  ISETP.NE.AND P0, PT, R11, RZ, PT ;  /* 0x000000ff0b00720c */ /* 0x000fe20003f05270 */
[----:B------:R-:W-:-:S12]  /*0660*/  BSSY B0, `(.L_x_560) ;  /* 0x0000005000007945 */ /* 0x000fd80003800000 */
[----:B------:R-:W-:Y:S05]  /*0670*/  @!P0 BRA `(.L_x_561) ;  /* 0x0000003000008947 */ /* 0x000fea0003800000 */
[----:B------:R-:W-:Y:S01]  /*0680*/  IADD3 R5, R0, -0x1, RZ ;  /* 0xffffffff00057810 */ /* 0x000fe20007ffe0ff */
[----:B------:R-:W-:Y:S05]  /*0690*/  BRA.DIV ~URZ, `(.L_x_562) ;  /* 0x0001f6d27f007947 */ /* 0x000fea000b800000 */
[----:B------:R4:W1:Y:S02]  /*06a0*/  SHFL.IDX PT, R6, R4, R5, 0x1f ;  /* 0x00001f0504067589 */ /* 0x00086400000e0000 */
.L_x_561:
[----:B------:R-:W-:Y:S05]  /*06b0*/  BSYNC B0 ;  /* 0x0000000000007941 */ /* 0x000fea0003800000 */
.L_x_560:
[----:B---3--:R-:W-:Y:S01]  /*06c0*/  ISETP.NE.AND P0, PT, R10, 0x1, PT ;  /* 0x000000010a00780c */ /* 0x008fe20003f05270 */
[----:B-1----:R-:W-:Y:S01]  /*06d0*/  IMAD R232, R6, c[0x0][0x538], R12 ;  /* 0x00014e0006e87a24 */ /* 0x002fe200078e020c */
[----:B------:R-:W-:Y:S04]  /*06e0*/  BSSY B0, `(.L_x_563) ;  /* 0x0000085000007945 */ /* 0x000fe80003800000 */
[----:B------:R-:W-:-:S07]  /*06f0*/  IADD3 R9, -R232, UR4, RZ ;  /* 0x00000004e8097c10 */ /* 0x000fce000fffe1ff */
[----:B------:R-:W-:Y:S05]  /*0700*/  @!P0 BRA `(.L_x_564) ;  /* 0x000003e000008947 */ /* 0x000fea0003800000 */
[-C--:B--2---:R-:W-:Y:S02]  /*0710*/  IABS R0, R233.reuse ;  /* 0x000000e900007213 */ /* 0x084fe40000000000 */
[----:B------:R-:W-:-:S03]  /*0720*/  IABS R6, R233 ;  /* 0x000000e900067213 */ /* 0x000fc60000000000 */
[----:B----4-:R-:W-:Y:S01]  /*0730*/  IMAD.MOV.U32 R5, RZ, RZ, R0 ;  /* 0x000000ffff057224 */ /* 0x010fe200078e0000 */
        /* <DEDUP_REMOVED lines=57> */
[----:B------:R-:W-:Y:S01]  /*0ad0*/  IMAD R234, R3, 0x10000, R2 ;  /* 0x0001000003ea7824 */ /* 0x000fe200078e0202 */
[----:B------:R-:W-:Y:S05]  /*0ae0*/  BRA `(.L_x_565) ;  /* 0x0000044000007947 */ /* 0x000fea0003800000 */
.L_x_564:
[----:B------:R-:W-:-:S04]  /*0af0*/  IMAD.MOV.U32 R2, RZ, RZ, 0x4 ;  /* 0x00000004ff027424 */ /* 0x000fc800078e00ff */
[----:B------:R-:W-:-:S05]  /*0b00*/  IMAD.WIDE R2, R235, R2, c[0x0][0x590] ;  /* 0x00016400eb027625 */ /* 0x000fca00078e0202 */
[----:B------:R-:W3:Y:S02]  /*0b10*/  LDG.E R7, [R2.64] ;  /* 0x0000000602077981 */ /* 0x000ee4000c1e1900 */
[----:B--23--:R-:W-:-:S05]  /*0b20*/  IMAD R11, R7, R233, RZ ;  /* 0x000000e9070b7224 */ /* 0x00cfca00078e02ff */
        /* <DEDUP_REMOVED lines=10> */
[----:B----4-:R-:W-:Y:S01]  /*0bd0*/  IMAD R4, R2, R6, RZ ;  /* 0x0000000602047224 */ /* 0x010fe200078e02ff */
        /* <DEDUP_REMOVED lines=52> */
[----:B------:R-:W-:Y:S02]  /*0f20*/  IMAD R234, R0, R2, R3 ;  /* 0x0000000200ea7224 */ /* 0x000fe400078e0203 */
.L_x_565:
[----:B------:R-:W-:Y:S05]  /*0f30*/  BSYNC B0 ;  /* 0x0000000000007941 */ /* 0x000fea0003800000 */
.L_x_563:
[----:B------:R-:W-:-:S04]  /*0f40*/  LOP3.LUT R0, RZ, R0, RZ, 0x33, !PT ;  /* 0x00000000ff007212 */ /* 0x000fc800078e33ff */
[----:B------:R-:W-:Y:S01]  /*0f50*/  IADD3 R233, R0, R233, RZ ;  /* 0x000000e900e97210 */ /* 0x000fe20007ffe0ff */
[----:B------:R-:W-:Y:S05]  /*0f60*/  BRA `(.L_x_566) ;  /* 0x0000004000007947 */ /* 0x000fea0003800000 */
.L_x_554:
[----:B--2---:R-:W-:Y:S01]  /*0f70*/  IMAD.MOV.U32 R233, RZ, RZ, RZ ;  /* 0x000000ffffe97224 */ /* 0x004fe200078e00ff */
[----:B------:R-:W-:Y:S01]  /*0f80*/  MOV R234, RZ ;  /* 0x000000ff00ea7202 */ /* 0x000fe20000000f00 */
[----:B------:R-:W-:Y:S01]  /*0f90*/  IMAD.U32 R232, RZ, RZ, UR4 ;  /* 0x00000004ffe87e24 */ /* 0x000fe2000f8e00ff */
[----:B------:R-:W-:Y:S02]  /*0fa0*/  MOV R235, c[0x0][0x53c] ;  /* 0x00014f0000eb7a02 */ /* 0x000fe40000000f00 */
.L_x_566:
[----:B------:R-:W-:Y:S01]  /*0fb0*/  ISETP.NE.AND P0, PT, R13, RZ, PT ;  /* 0x000000ff0d00720c */ /* 0x000fe20003f05270 */
[----:B------:R-:W-:-:S12]  /*0fc0*/  WARPSYNC 0xffffffff ;  /* 0xffffffff00007948 */ /* 0x000fd80003800000 */
[----:B------:R1:W-:Y:S04]  /*0fd0*/  @!P0 STS.128 [0x20080], R232 ;  /* 0x020080e8ff008388 */ /* 0x0003e80000000c00 */
[----:B------:R-:W-:Y:S06]  /*0fe0*/  BAR.ARV 0x5, 0x100 ;  /* 0x0144000000007b1d */ /* 0x000fec0000002000 */
.L_x_552:
[----:B-12---:R-:W-:-:S13]  /*0ff0*/  ISETP.GE.AND P0, PT, R235, c[0x0][0x53c], PT ;  /* 0x00014f00eb007a0c */ /* 0x006fda0003f06270 */
[----:B------:R-:W-:Y:S05]  /*1000*/  @P0 EXIT ;  /* 0x000000000000094d */ /* 0x000fea0003800000 */
[----:B------:R-:W1:Y:S02]  /*1010*/  S2R R14, SR_TID.X ;  /* 0x00000000000e7919 */ /* 0x000e640000002100 */
[----:B-1----:R-:W-:-:S04]  /*1020*/  SHF.R.S32.HI R9, RZ, 0x1f, R14 ;  /* 0x0000001fff097819 */ /* 0x002fc8000001140e */
[CC--:B------:R-:W-:Y:S02]  /*1030*/  LEA.HI R2, R9.reuse, R14.reuse, RZ, 0x4 ;  /* 0x0000000e09027211 */ /* 0x0c0fe400078f20ff */
[CC--:B------:R-:W-:Y:S02]  /*1040*/  LEA.HI R8, R9.reuse, R14.reuse, RZ, 0x3 ;  /* 0x0000000e09087211 */ /* 0x0c0fe400078f18ff */
[----:B------:R-:W-:Y:S02]  /*1050*/  SHF.R.S32.HI R3, RZ, 0x4, R2 ;  /* 0x00000004ff037819 */ /* 0x000fe40000011402 */
[----:B------:R-:W-:Y:S02]  /*1060*/  LEA.HI R13, R9, R14, RZ, 0x2 ;  /* 0x0000000e090d7211 */ /* 0x000fe400078f10ff */
[----:B------:R-:W-:Y:S02]  /*1070*/  LEA.HI R0, R2, R3, RZ, 0x1 ;  /* 0x0000000302007211 */ /* 0x000fe400078f08ff */
[----:B------:R-:W-:-:S02]  /*1080*/  SHF.R.S32.HI R214, RZ, 0x3, R8 ;  /* 0x00000003ffd67819 */ /* 0x000fc40000011408 */
[----:B------:R-:W-:Y:S02]  /*1090*/  LOP3.LUT R0, R0, 0xfffffffe, RZ, 0xc0, !PT ;  /* 0xfffffffe00007812 */ /* 0x000fe400078ec0ff */
[--C-:B------:R-:W-:Y:S02]  /*10a0*/  SHF.R.S32.HI R6, RZ, 0x2, R13.reuse ;  /* 0x00000002ff067819 */ /* 0x100fe4000001140d */
[----:B------:R-:W-:Y:S01]  /*10b0*/  LOP3.LUT R4, R8, 0xfffffff8, RZ, 0xc0, !PT ;  /* 0xfffffff808047812 */ /* 0x000fe200078ec0ff */
[----:B------:R-:W-:Y:S01]  /*10c0*/  IMAD.IADD R11, R3, 0x1, -R0 ;  /* 0x00000001030b7824 */ /* 0x000fe200078e0a00 */
[----:B------:R-:W-:Y:S02]  /*10d0*/  SHF.R.S32.HI R3, RZ, 0x1f, R13 ;  /* 0x0000001fff037819 */ /* 0x000fe4000001140d */
[----:B------:R-:W-:Y:S01]  /*10e0*/  LOP3.LUT R0, R2, 0xfffffff0, RZ, 0xc0, !PT ;  /* 0xfffffff002007812 */ /* 0x000fe200078ec0ff */
[----:B------:R-:W-:Y:S01]  /*10f0*/  IMAD.SHL.U32 R2, R214, 0x40, RZ ;  /* 0x00000040d6027824 */ /* 0x000fe200078e00ff */
[----:B------:R-:W-:Y:S01]  /*1100*/  LEA.HI R3, R3, R6, RZ, 0x3 ;  /* 0x0000000603037211 */ /* 0x000fe200078f18ff */
[----:B------:R-:W-:-:S02]  /*1110*/  IMAD.IADD R237, R14, 0x1, -R4 ;  /* 0x000000010eed7824 */ /* 0x000fc400078e0a04 */
[----:B------:R-:W-:Y:S01]  /*1120*/  IMAD.IADD R0, R14, 0x1, -R0 ;  /* 0x000000010e007824 */ /* 0x000fe200078e0a00 */
[----:B------:R-:W-:Y:S01]  /*1130*/  LOP3.LUT R3, R3, 0xfffffff8, RZ, 0xc0, !PT ;  /* 0xfffffff803037812 */ /* 0x000fe200078ec0ff */
[C---:B------:R-:W-:Y:S01]  /*1140*/  IMAD.SHL.U32 R136, R237.reuse, 0x8, RZ ;  /* 0x00000008ed887824 */ /* 0x040fe200078e00ff */
[----:B------:R-:W-:Y:S01]  /*1150*/  LOP3.LUT R2, R2, 0x1c0, RZ, 0xc0, !PT ;  /* 0x000001c002027812 */ /* 0x000fe200078ec0ff */
[C---:B------:R-:W-:Y:S01]  /*1160*/  IMAD.SHL.U32 R7, R237.reuse, 0x40, RZ ;  /* 0x00000040ed077824 */ /* 0x040fe200078e00ff */
[----:B------:R-:W-:Y:S01]  /*1170*/  SHF.R.S32.HI R10, RZ, 0x1f, R0 ;  /* 0x0000001fff0a7819 */ /* 0x000fe20000011400 */
[----:B------:R-:W-:Y:S01]  /*1180*/  IMAD.IADD R6, R6, 0x1, -R3 ;  /* 0x0000000106067824 */ /* 0x000fe200078e0a03 */
[----:B------:R-:W-:Y:S01]  /*1190*/  SHF.R.U32.HI R5, RZ, 0x3, R2 ;  /* 0x00000003ff057819 */ /* 0x000fe20000011602 */
[----:B------:R-:W-:Y:S01]  /*11a0*/  IMAD.SHL.U32 R156, R237, 0x4, RZ ;  /* 0x00000004ed9c7824 */ /* 0x000fe200078e00ff */
[----:B------:R-:W-:Y:S02]  /*11b0*/  LOP3.LUT R4, R2, 0x38, R136, 0xf8, !PT ;  /* 0x0000003802047812 */ /* 0x000fe400078ef888 */
[----:B------:R-:W-:-:S02]  /*11c0*/  LEA.HI R3, R9, R14, RZ, 0x6 ;  /* 0x0000000e09037211 */ /* 0x000fc400078f30ff */
[----:B------:R-:W-:Y:S02]  /*11d0*/  LOP3.LUT R2, R7, 0x1c0, RZ, 0xc0, !PT ;  /* 0x000001c007027812 */ /* 0x000fe400078ec0ff */
[----:B------:R-:W-:Y:S01]  /*11e0*/  LEA.HI R10, R10, R0, RZ, 0x3 ;  /* 0x000000000a0a7211 */ /* 0x000fe200078f18ff */
[----:B------:R-:W-:Y:S01]  /*11f0*/  IMAD.SHL.U32 R3, R3, 0x8, RZ ;  /* 0x0000000803037824 */ /* 0x000fe200078e00ff */
[----:B------:R-:W-:Y:S02]  /*1200*/  LOP3.LUT R7, R4, R5, RZ, 0x3c, !PT ;  /* 0x0000000504077212 */ /* 0x000fe400078e3cff */
[----:B------:R-:W-:Y:S02]  /*1210*/  LOP3.LUT R4, R2, 0x8, R8, 0xf8, !PT ;  /* 0x0000000802047812 */ /* 0x000fe400078ef808 */
[----:B------:R-:W-:Y:S02]  /*1220*/  LOP3.LUT R5, R10, 0xfffffff8, RZ, 0xc0, !PT ;  /* 0xfffffff80a057812 */ /* 0x000fe400078ec0ff */
[----:B------:R-:W-:-:S02]  /*1230*/  SHF.R.U32.HI R2, RZ, 0x3, R2 ;  /* 0x00000003ff027819 */ /* 0x000fc40000011602 */
[----:B------:R-:W-:Y:S01]  /*1240*/  LEA.HI R9, R9, R14, RZ, 0x5 ;  /* 0x0000000e09097211 */ /* 0x000fe200078f28ff */
[----:B------:R-:W-:Y:S01]  /*1250*/  IMAD.IADD R8, R0, 0x1, -R5 ;  /* 0x0000000100087824 */ /* 0x000fe200078e0a05 */
[----:B------:R-:W-:Y:S02]  /*1260*/  LOP3.LUT R12, R4, R2, RZ, 0x3c, !PT ;  /* 0x00000002040c7212 */ /* 0x000fe400078e3cff */
[----:B------:R-:W-:Y:S02]  /*1270*/  LOP3.LUT R3, R3, 0xfffffe00, RZ, 0xc0, !PT ;  /* 0xfffffe0003037812 */ /* 0x000fe400078ec0ff */
[--C-:B------:R-:W-:Y:S02]  /*1280*/  SHF.R.S32.HI R2, RZ, 0x5, R9.reuse ;  /* 0x00000005ff027819 */ /* 0x100fe40000011409 */
[----:B------:R-:W-:Y:S02]  /*1290*/  SHF.R.S32.HI R0, RZ, 0x1f, R9 ;  /* 0x0000001fff007819 */ /* 0x000fe40000011409 */
[----:B------:R-:W-:-:S02]  /*12a0*/  LOP3.LUT R5, R13, 0xfffffffc, RZ, 0xc0, !PT ;  /* 0xfffffffc0d057812 */ /* 0x000fc400078ec0ff */
[----:B------:R-:W-:Y:S02]  /*12b0*/  LOP3.LUT R4, R9, 0xffffffe0, RZ, 0xc0, !PT ;  /* 0xffffffe009047812 */ /* 0x000fe400078ec0ff */
[----:B------:R-:W-:Y:S02]  /*12c0*/  LOP3.LUT R218, R7, R3, RZ, 0xfc, !PT ;  /* 0x0000000307da7212 */ /* 0x000fe400078efcff */
[----:B------:R-:W-:Y:S01]  /*12d0*/  LEA.HI R3, R0, R2, RZ, 0x3 ;  /* 0x0000000200037211 */ /* 0x000fe200078f18ff */
[----:B------:R-:W-:Y:S01]  /*12e0*/  IMAD.IADD R0, R14, 0x1, -R5 ;  /* 0x000000010e007824 */ /* 0x000fe200078e0a05 */
[----:B------:R-:W-:Y:S01]  /*12f0*/  LOP3.LUT R5, R6, 0x1, RZ, 0xc0, !PT ;  /* 0x0000000106057812 */ /* 0x000fe200078ec0ff */
[----:B------:R-:W-:Y:S01]  /*1300*/  IMAD.IADD R14, R14, 0x1, -R4 ;  /* 0x000000010e0e7824 */ /* 0x000fe200078e0a04 */
[----:B------:R-:W-:Y:S01]  /*1310*/  LOP3.LUT R4, R3, 0xffffff8, RZ, 0xc0, !PT ;  /* 0x0ffffff803047812 */ /* 0x000fe200078ec0ff */
[----:B------:R-:W-:Y:S01]  /*1320*/  IMAD.SHL.U32 R218, R218, 0x2, RZ ;  /* 0x00000002dada7824 */ /* 0x000fe200078e00ff */
[----:B------:R-:W-:Y:S01]  /*1330*/  ISETP.NE.U32.AND P0, PT, R5, 0x1, PT ;  /* 0x000000010500780c */ /* 0x000fe20003f05070 */
[----:B------:R-:W-:Y:S01]  /*1340*/  IMAD.SHL.U32 R5, R11, 0x8, RZ ;  /* 0x000000080b057824 */ /* 0x000fe200078e00ff */
[----:B------:R-:W-:Y:S01]  /*1350*/  LEA.HI R3, R0, R0, RZ, 0x1 ;  /* 0x0000000000037211 */ /* 0x000fe200078f08ff */
[----:B------:R-:W-:Y:S01]  /*1360*/  IMAD.IADD R9, R2, 0x1, -R4 ;  /* 0x0000000102097824 */ /* 0x000fe200078e0a04 */
[C---:B------:R-:W-:Y:S01]  /*1370*/  R2P PR, R6.reuse, 0x6 ;  /* 0x0000000606007804 */ /* 0x040fe20000000000 */
[----:B------:R-:W-:Y:S01]  /*1380*/  IMAD.SHL.U32 R4, R6, 0x40, RZ ;  /* 0x0000004006047824 */ /* 0x000fe200078e00ff */
[----:B------:R-:W-:Y:S01]  /*1390*/  LOP3.LUT R3, R3, 0x1ffffffe, RZ, 0xc0, !PT ;  /* 0x1ffffffe03037812 */ /* 0x000fe200078ec0ff */
[----:B------:R-:W-:Y:S01]  /*13a0*/  IMAD.SHL.U32 R6, R2, 0x400, RZ ;  /* 0x0000040002067824 */ /* 0x000fe200078e00ff */
[----:B------:R-:W-:-:S02]  /*13b0*/  SHF.R.S32.HI R7, RZ, 0x1f, R14 ;  /* 0x0000001fff077819 */ /* 0x000fc4000001140e */
[----:B------:R-:W-:Y:S01]  /*13c0*/  LOP3.LUT R2, R4, 0x1c0, RZ, 0xc0, !PT ;  /* 0x000001c004027812 */ /* 0x000fe200078ec0ff */
[C---:B------:R-:W-:Y:S01]  /*13d0*/  IMAD R4, R0.reuse, 0x2, R6 ;  /* 0x0000000200047824 */ /* 0x040fe200078e0206 */
[----:B------:R-:W-:Y:S01]  /*13e0*/  LEA.HI R7, R7, R14, RZ, 0x2 ;  /* 0x0000000e07077211 */ /* 0x000fe200078f10ff */
[----:B------:R-:W-:Y:S01]  /*13f0*/  IMAD.IADD R226, R0, 0x1, -R3 ;  /* 0x0000000100e27824 */ /* 0x000fe200078e0a03 */
[----:B------:R-:W-:Y:S01]  /*1400*/  LEA.HI R2, R2, R2, RZ, 0x1d ;  /* 0x0000000202027211 */ /* 0x000fe200078fe8ff */
[C---:B------:R-:W-:Y:S01]  /*1410*/  IMAD.SHL.U32 R0, R8.reuse, 0x40, RZ ;  /* 0x0000004008007824 */ /* 0x040fe200078e00ff */
[----:B------:R-:W-:Y:S02]  /*1420*/  SHF.R.S32.HI R3, RZ, 0x2, R7 ;  /* 0x00000002ff037819 */ /* 0x000fe40000011407 */
[----:B------:R-:W-:Y:S01]  /*1430*/  LOP3.LUT P4, RZ, R8, 0x2, RZ, 0xc0, !PT ;  /* 0x0000000208ff7812 */ /* 0x000fe2000788c0ff */
[----:B------:R-:W-:Y:S01]  /*1440*/  IMAD.IADD R2, R4, 0x1, R2 ;  /* 0x0000000104027824 */ /* 0x000fe200078e0202 */
[----:B------:R-:W-:Y:S01]  /*1450*/  LOP3.LUT R0, R0, 0x1c0, RZ, 0xc0, !PT ;  /* 0x000001c000007812 */ /* 0x000fe200078ec0ff */
[----:B------:R-:W-:Y:S01]  /*1460*/  IMAD R13, R9, 0x10, R3 ;  /* 0x00000010090d7824 */ /* 0x000fe200078e0203 */
[----:B------:R-:W-:Y:S01]  /*1470*/  LOP3.LUT P3, RZ, R8, 0x4, RZ, 0xc0, !PT ;  /* 0x0000000408ff7812 */ /* 0x000fe2000786c0ff */
[----:B------:R-:W-:Y:S01]  /*1480*/  IMAD.SHL.U32 R238, R2, 0x2, RZ ;  /* 0x0000000202ee7824 */ /* 0x000fe200078e00ff */
[----:B------:R-:W-:Y:S01]  /*1490*/  LOP3.LUT R3, R0, 0x8, R5, 0xf8, !PT ;  /* 0x0000000800037812 */ /* 0x000fe200078ef805 */
[----:B------:R-:W-:Y:S01]  /*14a0*/  IMAD.SHL.U32 R4, R10, 0x40, RZ ;  /* 0x000000400a047824 */ /* 0x000fe200078e00ff */
[----:B------:R-:W-:Y:S01]  /*14b0*/  SHF.R.U32.HI R0, RZ, 0x3, R0 ;  /* 0x00000003ff007819 */ /* 0x000fe20000011600 */
[----:B------:R1:W-:Y:S01]  /*14c0*/  STL [R1+0x4], R13 ;  /* 0x0000040d01007387 */ /* 0x0003e20000100800 */
[C---:B------:R-:W-:Y:S01]  /*14d0*/  IADD3 R5, R238.reuse, 0x80, RZ ;  /* 0x00000080ee057810 */ /* 0x040fe20007ffe0ff */
[----:B------:R-:W-:Y:S01]  /*14e0*/  IMAD R2, R11, 0x200, R12 ;  /* 0x000002000b027824 */ /* 0x000fe200078e020c */
[----:B------:R-:W-:Y:S01]  /*14f0*/  IADD3 R239, R238, 0x70, RZ ;  /* 0x00000070eeef7810 */ /* 0x000fe20007ffe0ff */
[----:B------:R-:W-:Y:S01]  /*1500*/  IMAD.MOV.U32 R8, RZ, RZ, 0x20 ;  /* 0x00000020ff087424 */ /* 0x000fe200078e00ff */
[----:B------:R-:W-:Y:S01]  /*1510*/  @P0 IADD3 R239, R5, 0x10, RZ ;  /* 0x0000001005ef0810 */ /* 0x000fe20007ffe0ff */
[----:B------:R-:W-:Y:S01]  /*1520*/  IMAD.MOV.U32 R9, RZ, RZ, 0x40 ;  /* 0x00000040ff097424 */ /* 0x000fe200078e00ff */
[----:B------:R-:W-:Y:S01]  /*1530*/  LOP3.LUT R5, R7, 0x7ffffffc, RZ, 0xc0, !PT ;  /* 0x7ffffffc07057812 */ /* 0x000fe200078ec0ff */
[----:B------:R-:W-:Y:S01]  /*1540*/  IMAD R226, R226, 0x8, R13 ;  /* 0x00000008e2e27824 */ /* 0x000fe200078e020d */
[----:B------:R-:W-:-:S02]  /*1550*/  LOP3.LUT R0, R3, R0, RZ, 0x3c, !PT ;  /* 0x0000000003007212 */ /* 0x000fc400078e3cff */
[----:B------:R-:W-:Y:S01]  /*1560*/  LOP3.LUT R4, R4, 0xfffffe00, RZ, 0xc0, !PT ;  /* 0xfffffe0004047812 */ /* 0x000fe200078ec0ff */
[----:B------:R-:W-:Y:S01]  /*1570*/  IMAD.IADD R210, R14, 0x1, -R5 ;  /* 0x000000010ed27824 */ /* 0x000fe200078e0a05 */
[----:B------:R-:W-:Y:S02]  /*1580*/  LEA R178, R2, 0xc080, 0x1 ;  /* 0x0000c08002b27811 */ /* 0x000fe400078e08ff */
[-C--:B------:R-:W-:Y:S01]  /*1590*/  IADD3 R3, R0, R4.reuse, R6 ;  /* 0x0000000400037210 */ /* 0x080fe20007ffe006 */
[----:B------:R-:W-:Y:S01]  /*15a0*/  IMAD.SHL.U32 R210, R210, 0x2, RZ ;  /* 0x00000002d2d27824 */ /* 0x000fe200078e00ff */
[----:B------:R-:W-:Y:S02]  /*15b0*/  LOP3.LUT R4, R0, R4, RZ, 0xfc, !PT ;  /* 0x0000000400047212 */ /* 0x000fe400078efcff */
[----:B------:R-:W-:Y:S02]  /*15c0*/  IADD3 R0, R156, 0x40, RZ ;  /* 0x000000409c007810 */ /* 0x000fe40007ffe0ff */
[----:B------:R-:W-:-:S02]  /*15d0*/  SEL R5, R8, 0xffffffe0, !P1 ;  /* 0xffffffe008057807 */ /* 0x000fc40004800000 */
[----:B------:R-:W-:Y:S01]  /*15e0*/  SEL R2, R8, 0xffffffe0, !P4 ;  /* 0xffffffe008027807 */ /* 0x000fe20006000000 */
[----:B------:R-:W-:Y:S01]  /*15f0*/  IMAD.IADD R138, R156, 0x1, R0 ;  /* 0x000000019c8a7824 */ /* 0x000fe200078e0200 */
[----:B------:R-:W-:Y:S01]  /*1600*/  LEA R183, R3, 0x10080, 0x1 ;  /* 0x0001008003b77811 */ /* 0x000fe200078e08ff */
[----:B------:R-:W-:Y:S01]  /*1610*/  IMAD.IADD R241, R238, 0x1, R5 ;  /* 0x00000001eef17824 */ /* 0x000fe200078e0205 */
[----:B------:R-:W-:Y:S01]  /*1620*/  LEA R179, R4, 0x8080, 0x1 ;  /* 0x0000808004b37811 */ /* 0x000fe200078e08ff */
[----:B------:R-:W-:Y:S01]  /*1630*/  IMAD.IADD R240, R5, 0x1, R239 ;  /* 0x0000000105f07824 */ /* 0x000fe200078e02ef */
[----:B------:R-:W-:Y:S01]  /*1640*/  SEL R6, R9, 0xffffffc0, !P2 ;  /* 0xffffffc009067807 */ /* 0x000fe20005000000 */
[----:B------:R-:W-:Y:S01]  /*1650*/  IMAD.IADD R184, R183, 0x1, R2 ;  /* 0x00000001b7b87824 */ /* 0x000fe200078e0202 */
[----:B------:R-:W-:Y:S01]  /*1660*/  SEL R0, R9, 0xffffffc0, !P3 ;  /* 0xffffffc009007807 */ /* 0x000fe20005800000 */
[----:B------:R-:W-:Y:S01]  /*1670*/  IMAD.IADD R180, R2, 0x1, R179 ;  /* 0x0000000102b47824 */ /* 0x000fe200078e02b3 */
[----:B------:R-:W-:Y:S01]  /*1680*/  SHF.R.S32.HI R7, RZ, 0x1f, R210 ;  /* 0x0000001fff077819 */ /* 0x000fe200000114d2 */
[--C-:B------:R-:W-:Y:S01]  /*1690*/  IMAD.IADD R245, R238, 0x1, R6.reuse ;  /* 0x00000001eef57824 */ /* 0x100fe200078e0206 */
[----:B------:R-:W-:Y:S01]  /*16a0*/  IADD3 R10, R210, 0x8, RZ ;  /* 0x00000008d20a7810 */ /* 0x000fe20007ffe0ff */
[----:B------:R-:W-:Y:S01]  /*16b0*/  IMAD.IADD R244, R6, 0x1, R241 ;  /* 0x0000000106f47824 */ /* 0x000fe200078e02f1 */
[----:B------:R-:W-:Y:S01]  /*16c0*/  IADD3 R9, R210, 0x10, RZ ;  /* 0x00000010d2097810 */ /* 0x000fe20007ffe0ff */
[----:B------:R-:W-:Y:S01]  /*16d0*/  IMAD.IADD R243, R6, 0x1, R239 ;  /* 0x0000000106f37824 */ /* 0x000fe200078e02ef */
[----:B------:R-:W-:Y:S01]  /*16e0*/  IADD3 R8, R210, 0x18, RZ ;  /* 0x00000018d2087810 */ /* 0x000fe20007ffe0ff */
[----:B------:R-:W-:Y:S01]  /*16f0*/  IMAD.IADD R242, R240, 0x1, R6 ;  /* 0x00000001f0f27824 */ /* 0x000fe200078e0206 */
[C---:B------:R-:W-:Y:S01]  /*1700*/  IADD3 R7, R210.reuse, 0x20, RZ ;  /* 0x00000020d2077810 */ /* 0x040fe20007ffe0ff */
[--C-:B------:R-:W-:Y:S01]  /*1710*/  IMAD.IADD R186, R183, 0x1, R0.reuse ;  /* 0x00000001b7ba7824 */ /* 0x100fe200078e0200 */
[----:B------:R-:W-:Y:S01]  /*1720*/  IADD3 R252, R210, 0x28, RZ ;  /* 0x00000028d2fc7810 */ /* 0x000fe20007ffe0ff */
[----:B------:R-:W-:Y:S01]  /*1730*/  IMAD.IADD R182, R0, 0x1, R179 ;  /* 0x0000000100b67824 */ /* 0x000fe200078e02b3 */
[----:B------:R-:W-:Y:S01]  /*1740*/  IADD3 R251, R210, 0x30, RZ ;  /* 0x00000030d2fb7810 */ /* 0x000fe20007ffe0ff */
[----:B------:R-:W-:Y:S01]  /*1750*/  IMAD.IADD R185, R184, 0x1, R0 ;  /* 0x00000001b8b97824 */ /* 0x000fe200078e0200 */
[----:B------:R-:W-:Y:S01]  /*1760*/  IADD3 R250, R210, 0x38, RZ ;  /* 0x00000038d2fa7810 */ /* 0x000fe20007ffe0ff */
[----:B------:R-:W-:Y:S01]  /*1770*/  IMAD.IADD R181, R0, 0x1, R180 ;  /* 0x0000000100b57824 */ /* 0x000fe200078e02b4 */
[----:B------:R-:W-:-:S02]  /*1780*/  IADD3 R249, R210, 0x40, RZ ;  /* 0x00000040d2f97810 */ /* 0x000fc40007ffe0ff */
[----:B------:R-:W-:Y:S02]  /*1790*/  SHF.R.S32.HI R12, RZ, 0x1f, R10 ;  /* 0x0000001fff0c7819 */ /* 0x000fe4000001140a */
[----:B------:R-:W-:Y:S02]  /*17a0*/  SHF.R.S32.HI R11, RZ, 0x1f, R9 ;  /* 0x0000001fff0b7819 */ /* 0x000fe40000011409 */
[----:B------:R-:W-:Y:S02]  /*17b0*/  SHF.R.S32.HI R10, RZ, 0x1f, R8 ;  /* 0x0000001fff0a7819 */ /* 0x000fe40000011408 */
[----:B------:R-:W-:Y:S02]  /*17c0*/  SHF.R.S32.HI R9, RZ, 0x1f, R7 ;  /* 0x0000001fff097819 */ /* 0x000fe40000011407 */
[----:B------:R-:W-:Y:S02]  /*17d0*/  SHF.R.S32.HI R8, RZ, 0x1f, R252 ;  /* 0x0000001fff087819 */ /* 0x000fe400000114fc */
[----:B------:R-:W-:-:S02]  /*17e0*/  SHF.R.S32.HI R7, RZ, 0x1f, R251 ;  /* 0x0000001fff077819 */ /* 0x000fc400000114fb */
[C---:B------:R-:W-:Y:S02]  /*17f0*/  IADD3 R159, R156.reuse, 0x20, RZ ;  /* 0x000000209c9f7810 */ /* 0x040fe40007ffe0ff */
[----:B------:R-:W-:Y:S02]  /*1800*/  IADD3 R158, R156, 0x60, RZ ;  /* 0x000000609c9e7810 */ /* 0x000fe40007ffe0ff */
[C---:B------:R-:W-:Y:S02]  /*1810*/  IADD3 R216, R136.reuse, 0x80, RZ ;  /* 0x0000008088d87810 */ /* 0x040fe40007ffe0ff */
[----:B------:R-:W-:Y:S02]  /*1820*/  IADD3 R217, R136, 0xc0, RZ ;  /* 0x000000c088d97810 */ /* 0x000fe40007ffe0ff */
[----:B------:R-:W-:Y:S02]  /*1830*/  IADD3 R246, R210, 0x48, RZ ;  /* 0x00000048d2f67810 */ /* 0x000fe40007ffe0ff */
[----:B------:R-:W-:-:S02]  /*1840*/  SHF.R.S32.HI R8, RZ, 0x1f, R250 ;  /* 0x0000001fff087819 */ /* 0x000fc400000114fa */
[----:B-1----:R-:W-:Y:S02]  /*1850*/  SHF.R.S32.HI R7, RZ, 0x1f, R249 ;  /* 0x0000001fff077819 */ /* 0x002fe400000114f9 */
.L_x_789:
[----:B------:R-:W-:Y:S01]  /*1860*/  ISETP.NE.U32.AND P0, PT, RZ, c[0x0][0x370], PT ;  /* 0x0000dc00ff007a0c */ /* 0x000fe20003f05070 */
[----:B------:R-:W-:Y:S01]  /*1870*/  IMAD.MOV.U32 R15, RZ, RZ, 0x4 ;  /* 0x00000004ff0f7424 */ /* 0x000fe200078e00ff */
[----:B------:R-:W-:Y:S01]  /*1880*/  ISETP.NE.U32.AND P1, PT, RZ, c[0x0][0x360], PT ;  /* 0x0000d800ff007a0c */ /* 0x000fe20003f25070 */
[----:B------:R-:W-:Y:S01]  /*1890*/  CS2R R112, SRZ ;  /* 0x0000000000707805 */ /* 0x000fe2000001ff00 */
[----:B------:R-:W-:Y:S01]  /*18a0*/  ISETP.NE.AND.EX P2, PT, RZ, c[0x0][0x374], PT, P0 ;  /* 0x0000dd00ff007a0c */ /* 0x000fe20003f45300 */
[----:B------:R-:W-:Y:S01]  /*18b0*/  IMAD.MOV.U32 R119, RZ, RZ, RZ ;  /* 0x000000ffff777224 */ /* 0x000fe200078e00ff */
[----:B------:R-:W-:Y:S01]  /*18c0*/  ISETP.NE.AND.EX P0, PT, RZ, c[0x0][0x364], PT, P1 ;  /* 0x0000d900ff007a0c */ /* 0x000fe20003f05310 */
[----:B------:R-:W-:Y:S01]  /*18d0*/  IMAD.MOV.U32 R13, RZ, RZ, RZ ;  /* 0x000000ffff0d7224 */ /* 0x000fe200078e00ff */
[----:B------:R-:W-:Y:S01]  /*18e0*/  ISETP.NE.U32.AND P3, PT, RZ, c[0x0][0x350], PT ;  /* 0x0000d400ff007a0c */ /* 0x000fe20003f65070 */
[----:B------:R-:W-:Y:S01]  /*18f0*/  IMAD.WIDE R6, R235, R15, c[0x0][0x348] ;  /* 0x0000d200eb067625 */ /* 0x000fe200078e020f */
[----:B------:R-:W-:-:S02]  /*1900*/  ISETP.NE.U32.AND P1, PT, RZ, c[0x0][0x348], PT ;  /* 0x0000d200ff007a0c */ /* 0x000fc40003f25070 */
[----:B------:R-:W-:Y:S01]  /*1910*/  ISETP.NE.U32.AND P4, PT, RZ, c[0x0][0x358], PT ;  /* 0x0000d600ff007a0c */ /* 0x000fe20003f85070 */
[CC--:B------:R-:W-:Y:S01]  /*1920*/  IMAD.WIDE R4, R235.reuse, R15.reuse, c[0x0][0x350] ;  /* 0x0000d400eb047625 */ /* 0x0c0fe200078e020f */
[----:B------:R-:W-:Y:S02]  /*1930*/  ISETP.NE.AND.EX P5, PT, RZ, c[0x0][0x354], PT, P3 ;  /* 0x0000d500ff007a0c */ /* 0x000fe40003fa5330 */
[----:B------:R-:W-:Y:S01]  /*1940*/  ISETP.NE.AND.EX P1, PT, RZ, c[0x0][0x34c], PT, P1 ;  /* 0x0000d300ff007a0c */ /* 0x000fe20003f25310 */
[CC--:B------:R-:W-:Y:S01]  /*1950*/  @P2 IMAD.WIDE R10, R235.reuse, R15.reuse, c[0x0][0x370] ;  /* 0x0000dc00eb0a2625 */ /* 0x0c0fe200078e020f */
[----:B------:R-:W-:Y:S01]  /*1960*/  ISETP.NE.AND.EX P3, PT, RZ, c[0x0][0x35c], PT, P4 ;  /* 0x0000d700ff007a0c */ /* 0x000fe20003f65340 */
[----:B------:R-:W-:Y:S01]  /*1970*/  YIELD ;  /* 0x0000000000007946 */ /* 0x000fe20003800000 */
[----:B------:R-:W-:Y:S01]  /*1980*/  P2R R14, PR, RZ, 0x20 ;  /* 0x00000020ff0e7803 */ /* 0x000fe20000000000 */
[CC--:B------:R-:W-:Y:S01]  /*1990*/  @P0 IMAD.WIDE R8, R235.reuse, R15.reuse, c[0x0][0x360] ;  /* 0x0000d800eb080625 */ /* 0x0c0fe200078e020f */
[----:B------:R1:W5:Y:S03]  /*19a0*/  @P2 LDG.E R113, [R10.64] ;  /* 0x000000060a712981 */ /* 0x000366000c1e1900 */
[----:B------:R-:W-:Y:S01]  /*19b0*/  IMAD.WIDE R2, R235, R15, c[0x0][0x358] ;  /* 0x0000d600eb027625 */ /* 0x000fe200078e020f */
[----:B------:R1:W5:Y:S04]  /*19c0*/  @P0 LDG.E R213, [R8.64] ;  /* 0x0000000608d50981 */ /* 0x000368000c1e1900 */
[----:B------:R1:W5:Y:S04]  /*19d0*/  @P1 LDG.E R119, [R6.64] ;  /* 0x0000000606771981 */ /* 0x000368000c1e1900 */
[----:B------:R1:W5:Y:S04]  /*19e0*/  @P5 LDG.E R112, [R4.64] ;  /* 0x0000000604705981 */ /* 0x000368000c1e1900 */
[----:B------:R1:W5:Y:S01]  /*19f0*/  @P3 LDG.E R13, [R2.64] ;  /* 0x00000006020d3981 */ /* 0x000362000c1e1900 */
[----:B------:R-:W-:Y:S01]  /*1a00*/  LOP3.LUT R227, R234, 0xffff, RZ, 0xc0, !PT ;  /* 0x0000ffffeae37812 */ /* 0x000fe200078ec0ff */
[----:B------:R-:W-:Y:S05]  /*1a10*/  @P0 BRA `(.L_x_567) ;  /* 0x0000005000000947 */ /* 0x000fea0003800000 */
[----:B-----5:R-:W-:Y:S01]  /*1a20*/  MOV R213, c[0x0][0x168] ;  /* 0x00005a0000d57a02 */ /* 0x020fe20000000f00 */
[----:B------:R-:W-:Y:S05]  /*1a30*/  @!P1 BRA `(.L_x_567) ;  /* 0x0000003000009947 */ /* 0x000fea0003800000 */
[----:B-1----:R-:W2:Y:S04]  /*1a40*/  LDG.E R8, [R6.64] ;  /* 0x0000000606087981 */ /* 0x002ea8000c1e1900 */
[----:B------:R-:W2:Y:S02]  /*1a50*/  LDG.E R0, [R6.64+0x4] ;  /* 0x0000040606007981 */ /* 0x000ea4000c1e1900 */
[----:B--2---:R-:W-:-:S02]  /*1a60*/  IADD3 R213, -R8, R0, RZ ;  /* 0x0000000008d57210 */ /* 0x004fc40007ffe1ff */
.L_x_567:
[----:B------:R-:W-:-:S04]  /*1a70*/  ISETP.NE.U32.AND P0, PT, RZ, c[0x0][0x368], PT ;  /* 0x0000da00ff007a0c */ /* 0x000fc80003f05070 */
[----:B------:R-:W-:-:S13]  /*1a80*/  ISETP.NE.AND.EX P0, PT, RZ, c[0x0][0x36c], PT, P0 ;  /* 0x0000db00ff007a0c */ /* 0x000fda0003f05300 */
[----:B------:R-:W-:Y:S05]  /*1a90*/  @!P0 BRA `(.L_x_568) ;  /* 0x0000003000008947 */ /* 0x000fea0003800000 */
[----:B-1----:R-:W-:-:S05]  /*1aa0*/  IMAD.WIDE R4, R235, R15, c[0x0][0x368] ;  /* 0x0000da00eb047625 */ /* 0x002fca00078e020f */
[----:B------:R1:W5:Y:S01]  /*1ab0*/  LDG.E R12, [R4.64] ;  /* 0x00000006040c7981 */ /* 0x000362000c1e1900 */
[----:B------:R-:W-:Y:S05]  /*1ac0*/  BRA `(.L_x_569) ;  /* 0x0000005000007947 */ /* 0x000fea0003800000 */
.L_x_568:
[----:B------:R-:W-:Y:S01]  /*1ad0*/  MOV R12, c[0x0][0x1d0] ;  /* 0x00007400000c7a02 */ /* 0x000fe20000000f00 */
[----:B------:R-:W-:Y:S05]  /*1ae0*/  @!P5 BRA `(.L_x_569) ;  /* 0x000000300000d947 */ /* 0x000fea0003800000 */
[----:B-1----:R-:W2:Y:S04]  /*1af0*/  LDG.E R6, [R4.64] ;  /* 0x0000000604067981 */ /* 0x002ea8000c1e1900 */
[----:B------:R-:W2:Y:S02]  /*1b00*/  LDG.E R0, [R4.64+0x4] ;  /* 0x0000040604007981 */ /* 0x000ea4000c1e1900 */
[----:B--2---:R-:W-:Y:S02]  /*1b10*/  IADD3 R12, -R6, R0, RZ ;  /* 0x00000000060c7210 */ /* 0x004fe40007ffe1ff */
.L_x_569:
[----:B-1----:R1:W2:Y:S04]  /*1b20*/  @P3 LDG.E R5, [R2.64] ;  /* 0x0000000602053981 */ /* 0x0022a8000c1e1900 */
[----:B------:R1:W2:Y:S01]  /*1b30*/  @P3 LDG.E R4, [R2.64+0x4] ;  /* 0x0000040602043981 */ /* 0x0002a2000c1e1900 */
[----:B------:R-:W-:Y:S01]  /*1b40*/  ISETP.NE.U32.AND P0, PT, RZ, c[0x0][0x378], PT ;  /* 0x0000de00ff007a0c */ /* 0x000fe20003f05070 */
[----:B------:R-:W-:-:S02]  /*1b50*/  IMAD.MOV.U32 R0, RZ, RZ, c[0x0][0x2c4] ;  /* 0x0000b100ff007624 */ /* 0x000fc400078e00ff */
[----:B-----5:R-:W-:Y:S01]  /*1b60*/  IMAD.MOV.U32 R110, RZ, RZ, R12 ;  /* 0x000000ffff6e7224 */ /* 0x020fe200078e000c */
[----:B------:R-:W-:Y:S02]  /*1b70*/  ISETP.NE.AND.EX P0, PT, RZ, c[0x0][0x37c], PT, P0 ;  /* 0x0000df00ff007a0c */ /* 0x000fe40003f05300 */
[----:B------:R-:W-:Y:S01]  /*1b80*/  ISETP.NE.AND P2, PT, R0, 0x1, PT ;  /* 0x000000010000780c */ /* 0x000fe20003f45270 */
[----:B------:R-:W-:Y:S02]  /*1b90*/  IMAD.SHL.U32 R225, R233, 0x80, RZ ;  /* 0x00000080e9e17824 */ /* 0x000fe400078e00ff */
[----:B------:R-:W-:Y:S02]  /*1ba0*/  IMAD.MOV.U32 R64, RZ, RZ, c[0x0][0x228] ;  /* 0x00008a00ff407624 */ /* 0x000fe400078e00ff */
[----:B------:R-:W-:Y:S01]  /*1bb0*/  IMAD.IADD R11, R12, 0x1, -R113 ;  /* 0x000000010c0b7824 */ /* 0x000fe200078e0a71 */
[----:B------:R-:W-:Y:S01]  /*1bc0*/  IADD3 R0, R225, 0x7f, RZ ;  /* 0x0000007fe1007810 */ /* 0x000fe20007ffe0ff */
[----:B------:R-:W-:Y:S01]  /*1bd0*/  IMAD.MOV.U32 R6, RZ, RZ, c[0x0][0x32c] ;  /* 0x0000cb00ff067624 */ /* 0x000fe200078e00ff */
[----:B------:R-:W-:-:S03]  /*1be0*/  LOP3.LUT R215, R215, 0xffffffdf, RZ, 0xc0, !PT ;  /* 0xffffffdfd7d77812 */ /* 0x000fc600078ec0ff */
[----:B-1----:R-:W-:Y:S01]  /*1bf0*/  @P0 IMAD.WIDE R2, R235, R15, c[0x0][0x378] ;  /* 0x0000de00eb020625 */ /* 0x002fe200078e020f */
[----:B------:R-:W-:-:S04]  /*1c00*/  ISETP.GE.AND P1, PT, R6, 0x1, PT ;  /* 0x000000010600780c */ /* 0x000fc80003f26270 */
[----:B------:R1:W5:Y:S01]  /*1c10*/  @P0 LDG.E R110, [R2.64] ;  /* 0x00000006026e0981 */ /* 0x000362000c1e1900 */
[----:B------:R-:W-:-:S04]  /*1c20*/  @P2 LOP3.LUT R215, R215, 0x20, RZ, 0xfc, !PT ;  /* 0x00000020d7d72812 */ /* 0x000fc800078efcff */
[----:B------:R-:W-:-:S04]  /*1c30*/  LOP3.LUT R215, R215, 0xffffffbf, RZ, 0xc0, !PT ;  /* 0xffffffbfd7d77812 */ /* 0x000fc800078ec0ff */
[----:B------:R-:W-:Y:S01]  /*1c40*/  @P1 LOP3.LUT R215, R215, 0x40, RZ, 0xfc, !PT ;  /* 0x00000040d7d71812 */ /* 0x000fe200078efcff */
[----:B-1----:R-:W-:-:S05]  /*1c50*/  @P2 IMAD.HI.U32 R3, R0, c[0x0][0x2c8], RZ ;  /* 0x0000b20000032a27 */ /* 0x002fca00078e00ff */
[----:B------:R-:W-:Y:S01]  /*1c60*/  @P2 SHF.R.U32.HI R0, RZ, c[0x0][0x2cc], R3 ;  /* 0x0000b300ff002a19 */ /* 0x000fe20000011603 */
[----:B--2---:R-:W-:-:S04]  /*1c70*/  @P3 IMAD.IADD R64, R4, 0x1, -R5 ;  /* 0x0000000104403824 */ /* 0x004fc800078e0a05 */
[----:B------:R-:W-:-:S05]  /*1c80*/  IMAD.IADD R212, R11, 0x1, R64 ;  /* 0x000000010bd47824 */ /* 0x000fca00078e0240 */
[C---:B------:R-:W-:Y:S02]  /*1c90*/  IADD3 R2, R212.reuse, 0x1f, RZ ;  /* 0x0000001fd4027810 */ /* 0x040fe40007ffe0ff */
[----:B------:R-:W-:Y:S02]  /*1ca0*/  IADD3 R3, R212, 0x1, -R213 ;  /* 0x00000001d4037810 */ /* 0x000fe40007ffe8d5 */
[----:B------:R-:W-:-:S03]  /*1cb0*/  SHF.R.S32.HI R4, RZ, 0x1f, R2 ;  /* 0x0000001fff047819 */ /* 0x000fc60000011402 */
[----:B------:R-:W-:Y:S01]  /*1cc0*/  IMAD.IADD R0, R3, 0x1, R0 ;  /* 0x0000000103007824 */ /* 0x000fe200078e0200 */
[----:B------:R-:W-:-:S04]  /*1cd0*/  LEA.HI R2, R4, R2, RZ, 0x5 ;  /* 0x0000000204027211 */ /* 0x000fc800078f28ff */
[----:B------:R-:W-:Y:S02]  /*1ce0*/  IADD3 R3, R0, c[0x0][0x328], RZ ;  /* 0x0000ca0000037a10 */ /* 0x000fe40007ffe0ff */
[----:B------:R-:W-:Y:S01]  /*1cf0*/  SHF.R.S32.HI R121, RZ, 0x5, R2 ;  /* 0x00000005ff797819 */ /* 0x000fe20000011402 */
        /* <DEDUP_REMOVED lines=11> */
.L_x_572:
[----:B------:R-:W-:-:S13]  /*1db0*/  ISETP.NE.AND P0, PT, R6, 0x1, PT ;  /* 0x000000010600780c */ /* 0x000fda0003f05270 */
[----:B------:R-:W-:-:S05]  /*1dc0*/  @P0 IMAD.HI.U32 R0, R2, c[0x0][0x330], RZ ;  /* 0x0000cc0002000a27 */ /* 0x000fca00078e00ff */
[----:B------:R-:W-:Y:S02]  /*1dd0*/  @P0 SHF.R.U32.HI R2, RZ, c[0x0][0x334], R0 ;  /* 0x0000cd00ff020a19 */ /* 0x000fe40000011600 */
.L_x_573:
[----:B------:R-:W-:Y:S05]  /*1de0*/  BSYNC B0 ;  /* 0x0000000000007941 */ /* 0x000fea0003800000 */
.L_x_571:
[----:B------:R-:W-:-:S05]  /*1df0*/  IMAD R2, R2, R6, c[0x0][0x32c] ;  /* 0x0000cb0002027624 */ /* 0x000fca00078e0206 */
[----:B------:R-:W-:-:S04]  /*1e00*/  IMNMX R3, R3, R2, PT ;  /* 0x0000000203037217 */ /* 0x000fc80003800200 */
.L_x_570:
[----:B------:R-:W-:Y:S01]  /*1e10*/  IADD3 R3, R3, 0x1f, RZ ;  /* 0x0000001f03037810 */ /* 0x000fe20007ffe0ff */
[----:B------:R-:W-:-:S03]  /*1e20*/  @P2 IMAD.HI.U32 R2, R225, c[0x0][0x2c8], RZ ;  /* 0x0000b200e1022a27 */ /* 0x000fc600078e00ff */
[----:B------:R-:W-:Y:S01]  /*1e30*/  SHF.R.S32.HI R4, RZ, 0x1f, R3 ;  /* 0x0000001fff047819 */ /* 0x000fe20000011403 */
[----:B------:R-:W-:Y:S01]  /*1e40*/  IMAD.MOV.U32 R0, RZ, RZ, R225 ;  /* 0x000000ffff007224 */ /* 0x000fe200078e00e1 */
[----:B------:R-:W-:Y:S01]  /*1e50*/  @P2 SHF.R.U32.HI R0, RZ, c[0x0][0x2cc], R2 ;  /* 0x0000b300ff002a19 */ /* 0x000fe20000011602 */
[----:B------:R-:W-:Y:S01]  /*1e60*/  IMAD.IADD R120, R212, 0x1, -R213 ;  /* 0x00000001d4787824 */ /* 0x000fe200078e0ad5 */
[----:B------:R-:W-:-:S03]  /*1e70*/  LEA.HI R3, R4, R3, RZ, 0x5 ;  /* 0x0000000304037211 */ /* 0x000fc600078f28ff */
[----:B------:R-:W-:Y:S01]  /*1e80*/  IMAD.IADD R0, R120, 0x1, R0 ;  /* 0x0000000178007824 */ /* 0x000fe200078e0200 */
[----:B------:R-:W-:-:S04]  /*1e90*/  SHF.R.S32.HI R3, RZ, 0x5, R3 ;  /* 0x00000005ff037819 */ /* 0x000fc80000011403 */
        /* <DEDUP_REMOVED lines=12> */
.L_x_576:
[----:B------:R-:W-:-:S13]  /*1f60*/  ISETP.NE.AND P0, PT, R6, 0x1, PT ;  /* 0x000000010600780c */ /* 0x000fda0003f05270 */
[----:B------:R-:W-:-:S05]  /*1f70*/  @P0 IMAD.HI.U32 R3, R0, c[0x0][0x330], RZ ;  /* 0x0000cc0000030a27 */ /* 0x000fca00078e00ff */
[----:B------:R-:W-:Y:S02]  /*1f80*/  @P0 SHF.R.U32.HI R0, RZ, c[0x0][0x334], R3 ;  /* 0x0000cd00ff000a19 */ /* 0x000fe40000011603 */
.L_x_577:
[----:B------:R-:W-:Y:S05]  /*1f90*/  BSYNC B0 ;  /* 0x0000000000007941 */ /* 0x000fea0003800000 */
.L_x_575:
[----:B------:R-:W-:-:S05]  /*1fa0*/  IMAD R0, R0, c[0x0][0x32c], RZ ;  /* 0x0000cb0000007a24 */ /* 0x000fca00078e02ff */
[----:B------:R-:W-:-:S04]  /*1fb0*/  IMNMX R2, R2, R0, !PT ;  /* 0x0000000002027217 */ /* 0x000fc80007800200 */
.L_x_574:
[----:B------:R-:W-:Y:S01]  /*1fc0*/  SHF.R.S32.HI R0, RZ, 0x1f, R2 ;  /* 0x0000001fff007819 */ /* 0x000fe20000011402 */
[----:B------:R-:W-:Y:S01]  /*1fd0*/  BSSY B0, `(.L_x_578) ;  /* 0x000002d000007945 */ /* 0x000fe20003800000 */
[----:B------:R-:W-:Y:S02]  /*1fe0*/  LOP3.LUT R3, R234, 0xff000000, RZ, 0xc0, !PT ;  /* 0xff000000ea037812 */ /* 0x000fe400078ec0ff */
[----:B------:R-:W-:Y:S02]  /*1ff0*/  LEA.HI R0, R0, R2, RZ, 0x5 ;  /* 0x0000000200007211 */ /* 0x000fe400078f28ff */
[----:B------:R-:W-:Y:S02]  /*2000*/  LOP3.LUT R4, R234, 0xff0000, RZ, 0xc0, !PT ;  /* 0x00ff0000ea047812 */ /* 0x000fe400078ec0ff */
[----:B------:R-:W-:Y:S02]  /*2010*/  SHF.R.S32.HI R0, RZ, 0x5, R0 ;  /* 0x00000005ff007819 */ /* 0x000fe40000011400 */
[----:B------:R-:W-:-:S02]  /*2020*/  SHF.R.U32.HI R2, RZ, 0x8, R3 ;  /* 0x00000008ff027819 */ /* 0x000fc40000011603 */
[----:B------:R-:W-:Y:S01]  /*2030*/  IMNMX R5, RZ, R0, !PT ;  /* 0x00000000ff057217 */ /* 0x000fe20007800200 */
[----:B------:R-:W-:Y:S01]  /*2040*/  IMAD.MOV.U32 R0, RZ, RZ, RZ ;  /* 0x000000ffff007224 */ /* 0x000fe200078e00ff */
[----:B------:R-:W-:Y:S02]  /*2050*/  LEA.HI R2, R4, R2, RZ, 0x10 ;  /* 0x0000000204027211 */ /* 0x000fe400078f80ff */
[----:B------:R-:W-:Y:S02]  /*2060*/  ISETP.GT.AND P0, PT, R8, R5, PT ;  /* 0x000000050800720c */ /* 0x000fe40003f04270 */
[----:B------:R-:W-:Y:S02]  /*2070*/  SHF.R.U32.HI R247, RZ, 0x10, R2 ;  /* 0x00000010fff77819 */ /* 0x000fe40000011602 */
[----:B------:R-:W-:Y:S02]  /*2080*/  LOP3.LUT R248, R2, 0xff, RZ, 0xc0, !PT ;  /* 0x000000ff02f87812 */ /* 0x000fe400078ec0ff */
[----:B------:R-:W-:-:S04]  /*2090*/  ISETP.NE.AND P1, PT, R247, RZ, PT ;  /* 0x000000fff700720c */ /* 0x000fc80003f25270 */
[----:B------:R-:W-:-:S03]  /*20a0*/  SEL R109, R247, c[0x0][0x338], P1 ;  /* 0x0000ce00f76d7a07 */ /* 0x000fc60000800000 */
[----:B------:R-:W-:Y:S05]  /*20b0*/  @!P0 BRA `(.L_x_579) ;  /* 0x000001e000008947 */ /* 0x000fea0003800000 */
[----:B------:R-:W-:-:S05]  /*20c0*/  IABS R0, R109 ;  /* 0x0000006d00007213 */ /* 0x000fca0000000000 */
[----:B------:R-:W-:-:S04]  /*20d0*/  IMAD.MOV.U32 R4, RZ, RZ, R0 ;  /* 0x000000ffff047224 */ /* 0x000fc800078e0000 */
[----:B------:R-:W1:Y:S08]  /*20e0*/  I2F.RP R2, R4 ;  /* 0x0000000400027306 */ /* 0x000e700000209400 */
[----:B-1----:R-:W1:Y:S02]  /*20f0*/  MUFU.RCP R2, R2 ;  /* 0x0000000200027308 */ /* 0x002e640000001000 */
[----:B-1----:R-:W-:-:S06]  /*2100*/  IADD3 R2, R2, 0xffffffe, RZ ;  /* 0x0ffffffe02027810 */ /* 0x002fcc0007ffe0ff */
[----:B------:R1:W2:Y:S02]  /*2110*/  F2I.FTZ.U32.TRUNC.NTZ R3, R2 ;  /* 0x0000000200037305 */ /* 0x0002a4000021f000 */
[----:B-1----:R-:W-:Y:S01]  /*2120*/  IADD3 R2, R109, -0x1, R8 ;  /* 0xffffffff6d027810 */ /* 0x002fe20007ffe008 */
[----:B--2---:R-:W-:-:S04]  /*2130*/  IMAD.MOV R0, RZ, RZ, -R3 ;  /* 0x000000ffff007224 */ /* 0x004fc800078e0a03 */
[----:B------:R-:W-:Y:S01]  /*2140*/  IMAD.MOV.U32 R7, RZ, RZ, R0 ;  /* 0x000000ffff077224 */ /* 0x000fe200078e0000 */
[----:B------:R-:W-:Y:S01]  /*2150*/  IABS R0, R109 ;  /* 0x0000006d00007213 */ /* 0x000fe20000000000 */
[----:B------:R-:W-:Y:S01]  /*2160*/  IMAD.IADD R6, R2, 0x1, -R5 ;  /* 0x0000000102067824 */ /* 0x000fe200078e0a05 */
[----:B------:R-:W-:Y:S01]  /*2170*/  MOV R2, RZ ;  /* 0x000000ff00027202 */ /* 0x000fe20000000f00 */
[----:B------:R-:W-:Y:S02]  /*2180*/  IMAD R7, R7, R4, RZ ;  /* 0x0000000407077224 */ /* 0x000fe400078e02ff */
[----:B------:R-:W-:Y:S01]  /*2190*/  IMAD.MOV R9, RZ, RZ, -R0 ;  /* 0x000000ffff097224 */ /* 0x000fe200078e0a00 */
[----:B------:R-:W-:Y:S01]  /*21a0*/  IABS R10, R6 ;  /* 0x00000006000a7213 */ /* 0x000fe20000000000 */
[----:B------:R-:W-:-:S04]  /*21b0*/  IMAD.HI.U32 R0, R3, R7, R2 ;  /* 0x0000000703007227 */ /* 0x000fc800078e0002 */
[----:B------:R-:W-:Y:S02]  /*21c0*/  IMAD.MOV.U32 R2, RZ, RZ, R10 ;  /* 0x000000ffff027224 */ /* 0x000fe400078e000a */
        /* <DEDUP_REMOVED lines=9> */
[----:B------:R-:W-:-:S07]  /*2260*/  ISETP.GE.AND P1, PT, R2, RZ, PT ;  /* 0x000000ff0200720c */ /* 0x000fce0003f26270 */
[----:B------:R-:W-:-:S06]  /*2270*/  @P2 IADD3 R0, R0, 0x1, RZ ;  /* 0x0000000100002810 */ /* 0x000fcc0007ffe0ff */
[----:B------:R-:W-:Y:S01]  /*2280*/  @!P1 IMAD.MOV R0, RZ, RZ, -R0 ;  /* 0x000000ffff009224 */ /* 0x000fe200078e0a00 */
[----:B------:R-:W-:Y:S02]  /*2290*/  @!P0 LOP3.LUT R0, RZ, R109, RZ, 0x33, !PT ;  /* 0x0000006dff008212 */ /* 0x000fe400078e33ff */
.L_x_579:
[----:B------:R-:W-:Y:S05]  /*22a0*/  BSYNC B0 ;  /* 0x0000000000007941 */ /* 0x000fea0003800000 */
.L_x_578:
[----:B------:R-:W-:Y:S01]  /*22b0*/  IMAD R2, R248, R0, R5 ;  /* 0x00000000f8027224 */ /* 0x000fe200078e0205 */
        /* <DEDUP_REMOVED lines=34> */
[----:B------:R-:W-:Y:S01]  /*24e0*/  IMAD.MOV.U32 R116, RZ, RZ, 0x5 ;  /* 0x00000005ff747424 */ /* 0x000fe200078e00ff */
[----:B------:R-:W-:Y:S01]  /*24f0*/  SHF.R.S32.HI R137, RZ, 0x1f, R136 ;  /* 0x0000001fff897819 */ /* 0x000fe20000011488 */
[----:B------:R-:W-:Y:S01]  /*2500*/  IMAD.MOV.U32 R128, RZ, RZ, c[0x0][0x27c] ;  /* 0x00009f00ff807624 */ /* 0x000fe200078e00ff */
[----:B------:R-:W-:Y:S01]  /*2510*/  LEA.HI.X.SX32 R104, R13, R19, 0x1, P0 ;  /* 0x000000130d687211 */ /* 0x000fe200000f0eff */
[----:B------:R-:W-:Y:S01]  /*2520*/  IMAD.WIDE.U32 R126, R214, c[0x0][0x1e0], RZ ;  /* 0x00007800d67e7a25 */ /* 0x000fe200078e00ff */
[----:B------:R-:W-:Y:S02]  /*2530*/  IADD3 R46, R0, -0x1, RZ ;  /* 0xffffffff002e7810 */ /* 0x000fe40007ffe0ff */
[----:B------:R-:W-:Y:S01]  /*2540*/  SHF.R.S32.HI R8, RZ, 0x1f, R235 ;  /* 0x0000001fff087819 */ /* 0x000fe200000114eb */
[----:B------:R-:W-:Y:S01]  /*2550*/  IMAD R4, R104, c[0x0][0x238], RZ ;  /* 0x00008e0068047a24 */ /* 0x000fe200078e02ff */
[----:B------:R-:W-:Y:S01]  /*2560*/  SEL R10, R235, RZ, !P3 ;  /* 0x000000ffeb0a7207 */ /* 0x000fe20005800000 */
[----:B------:R-:W-:Y:S01]  /*2570*/  IMAD R0, R46, -0x20, R100 ;  /* 0xffffffe02e007824 */ /* 0x000fe200078e0264 */
[----:B------:R-:W-:Y:S01]  /*2580*/  SEL R11, R8, RZ, !P3 ;  /* 0x000000ff080b7207 */ /* 0x000fe20005800000 */
[----:B------:R-:W-:Y:S01]  /*2590*/  IMAD R4, R101, c[0x0][0x23c], R4 ;  /* 0x00008f0065047a24 */ /* 0x000fe200078e0204 */
[----:B------:R-:W-:-:S02]  /*25a0*/  MOV R125, c[0x0][0x238] ;  /* 0x00008e00007d7a02 */ /* 0x000fc40000000f00 */
[----:B------:R-:W-:Y:S01]  /*25b0*/  ISETP.GT.AND P0, PT, R0, RZ, PT ;  /* 0x000000ff0000720c */ /* 0x000fe20003f04270 */
[----:B------:R-:W-:Y:S01]  /*25c0*/  IMAD R0, R11, c[0x0][0x248], RZ ;  /* 0x000092000b007a24 */ /* 0x000fe200078e02ff */
[C---:B------:R-:W-:Y:S02]  /*25d0*/  SHF.L.U64.HI R117, R125.reuse, R116, c[0x0][0x23c] ;  /* 0x00008f007d757619 */ /* 0x040fe40000010274 */
[----:B------:R-:W-:Y:S01]  /*25e0*/  SHF.L.U32 R125, R125, 0x5, RZ ;  /* 0x000000057d7d7819 */ /* 0x000fe200000006ff */
[----:B-1----:R-:W-:Y:S01]  /*25f0*/  IMAD.WIDE.U32 R2, R101, c[0x0][0x238], R136 ;  /* 0x00008e0065027a25 */ /* 0x002fe200078e0088 */
[----:B------:R-:W-:Y:S02]  /*2600*/  ISETP.GE.AND P6, PT, R136, c[0x0][0x1d4], PT ;  /* 0x0000750088007a0c */ /* 0x000fe40003fc6270 */
[----:B------:R-:W-:Y:S01]  /*2610*/  ISETP.GE.AND P5, PT, R138, c[0x0][0x1d4], PT ;  /* 0x000075008a007a0c */ /* 0x000fe20003fa6270 */
[----:B------:R-:W-:Y:S01]  /*2620*/  IMAD.IADD R3, R3, 0x1, R4 ;  /* 0x0000000103037824 */ /* 0x000fe200078e0204 */
[----:B------:R-:W-:Y:S01]  /*2630*/  ISETP.GE.AND P4, PT, R216, c[0x0][0x1d4], PT ;  /* 0x00007500d8007a0c */ /* 0x000fe20003f86270 */
[----:B------:R-:W-:Y:S01]  /*2640*/  IMAD R4, R10, c[0x0][0x24c], R0 ;  /* 0x000093000a047a24 */ /* 0x000fe200078e0200 */
[----:B------:R-:W-:Y:S01]  /*2650*/  ISETP.GE.AND P3, PT, R217, c[0x0][0x1d4], PT ;  /* 0x00007500d9007a0c */ /* 0x000fe20003f66270 */
[----:B------:R-:W-:Y:S01]  /*2660*/  IMAD.WIDE.U32 R2, R227, c[0x0][0x240], R2 ;  /* 0x00009000e3027a25 */ /* 0x000fe200078e0002 */
[----:B------:R-:W-:-:S02]  /*2670*/  SHF.R.S32.HI R157, RZ, 0x1f, R156 ;  /* 0x0000001fff9d7819 */ /* 0x000fc4000001149c */
[----:B-----5:R-:W-:Y:S01]  /*2680*/  SHF.R.S32.HI R20, RZ, 0x1f, R110 ;  /* 0x0000001fff147819 */ /* 0x020fe2000001146e */
[----:B------:R-:W-:Y:S02]  /*2690*/  IMAD R3, R227, c[0x0][0x244], R3 ;  /* 0x00009100e3037a24 */ /* 0x000fe400078e0203 */
[----:B------:R-:W-:Y:S02]  /*26a0*/  @P0 IMAD R0, R117, R46, RZ ;  /* 0x0000002e75000224 */ /* 0x000fe400078e02ff */
[----:B------:R-:W-:Y:S01]  /*26b0*/  IMAD.WIDE.U32 R78, R10, c[0x0][0x248], R2 ;  /* 0x000092000a4e7a25 */ /* 0x000fe200078e0002 */
[----:B------:R-:W-:-:S03]  /*26c0*/  @P0 SHF.R.S32.HI R2, RZ, 0x1f, R46 ;  /* 0x0000001fff020819 */ /* 0x000fc6000001142e */
[----:B------:R-:W-:Y:S01]  /*26d0*/  IMAD.IADD R69, R79, 0x1, R4 ;  /* 0x000000014f457824 */ /* 0x000fe200078e0204 */
[----:B------:R-:W-:Y:S01]  /*26e0*/  @P0 MOV R68, R78 ;  /* 0x0000004e00440202 */ /* 0x000fe20000000f00 */
[----:B------:R-:W-:-:S04]  /*26f0*/  @P0 IMAD R0, R2, R125, R0 ;  /* 0x0000007d02000224 */ /* 0x000fc800078e0200 */
[----:B------:R-:W-:-:S04]  /*2700*/  @P0 IMAD.WIDE.U32 R6, R46, R125, R68 ;  /* 0x0000007d2e060225 */ /* 0x000fc800078e0044 */
[----:B------:R-:W-:Y:S01]  /*2710*/  @P0 IMAD.IADD R0, R7, 0x1, R0 ;  /* 0x0000000107000824 */ /* 0x000fe200078e0200 */
[----:B------:R-:W-:-:S04]  /*2720*/  @P0 LEA R2, P1, R6, c[0x0][0x220], 0x1 ;  /* 0x0000880006020a11 */ /* 0x000fc800078208ff */
[----:B------:R-:W-:Y:S01]  /*2730*/  @P0 LEA.HI.X R3, R6, c[0x0][0x224], R0, 0x1, P1 ;  /* 0x0000890006030a11 */ /* 0x000fe200008f0c00 */
[----:B------:R-:W-:Y:S01]  /*2740*/  IMAD.IADD R0, R12, 0x1, R112 ;  /* 0x000000010c007824 */ /* 0x000fe200078e0270 */
[----:B------:R-:W-:-:S03]  /*2750*/  ISETP.GE.AND P1, PT, R136, c[0x0][0x27c], PT ;  /* 0x00009f0088007a0c */ /* 0x000fc60003f26270 */
[----:B------:R-:W-:Y:S01]  /*2760*/  @!PT LDS RZ, [RZ] ;  /* 0x00000000fffff984 */ /* 0x000fe20000000800 */
[----:B------:R-:W-:Y:S01]  /*2770*/  @!PT LDS RZ, [RZ] ;  /* 0x00000000fffff984 */ /* 0x000fe20000000800 */
[----:B------:R-:W-:Y:S01]  /*2780*/  @!PT LDS RZ, [RZ] ;  /* 0x00000000fffff984 */ /* 0x000fe20000000800 */
[----:B------:R1:W-:Y:S01]  /*2790*/  @P0 LDGSTS.E.BYPASS.LTC128B.128 [R196+0xc080], [R2.64], !P6 ;  /* 0x0c08000002c40fae */ /* 0x0003e2000f101d46 */
[----:B------:R-:W-:-:S03]  /*27a0*/  SHF.R.S32.HI R7, RZ, 0x1f, R0 ;  /* 0x0000001fff077819 */ /* 0x000fc60000011400 */
[----:B------:R1:W-:Y:S02]  /*27b0*/  @P0 LDGSTS.E.BYPASS.LTC128B.128 [R196+0xd080], [R2.64+0x80], !P5 ;  /* 0x0d08008002c40fae */ /* 0x0003e4000e901d46 */
[----:B------:R-:W-:Y:S02]  /*27c0*/  IMAD R6, R7, c[0x0][0x1e0], RZ ;  /* 0x0000780007067a24 */ /* 0x000fe400078e02ff */
[----:B------:R1:W-:Y:S02]  /*27d0*/  @P0 LDGSTS.E.BYPASS.LTC128B.128 [R196+0xe080], [R2.64+0x100], !P4 ;  /* 0x0e08010002c40fae */ /* 0x0003e4000e101d46 */
[C---:B------:R-:W-:Y:S02]  /*27e0*/  IMAD R6, R0.reuse, c[0x0][0x1e4], R6 ;  /* 0x0000790000067a24 */ /* 0x040fe400078e0206 */
[----:B------:R1:W-:Y:S04]  /*27f0*/  @P0 LDGSTS.E.BYPASS.LTC128B.128 [R196+0xf080], [R2.64+0x180], !P3 ;  /* 0x0f08018002c40fae */ /* 0x0003e8000d901d46 */
[----:B------:R-:W0:Y:S01]  /*2800*/  LDGDEPBAR ;  /* 0x00000000000079af */ /* 0x000e220000000000 */
[----:B------:R-:W-:Y:S01]  /*2810*/  WARPSYNC 0xffffffff ;  /* 0xffffffff00007948 */ /* 0x000fe20003800000 */
[----:B-1----:R-:W-:-:S05]  /*2820*/  IMAD.WIDE.U32 R2, R0, c[0x0][0x1e0], RZ ;  /* 0x0000780000027a25 */ /* 0x002fca00078e00ff */
[----:B------:R-:W-:-:S05]  /*2830*/  IADD3 R3, R3, R6, RZ ;  /* 0x0000000603037210 */ /* 0x000fca0007ffe0ff */
[----:B------:R-:W-:-:S04]  /*2840*/  IMAD.WIDE.U32 R2, R227, c[0x0][0x1e8], R2 ;  /* 0x00007a00e3027a25 */ /* 0x000fc800078e0002 */
[----:B------:R-:W-:Y:S01]  /*2850*/  IMAD R3, R227, c[0x0][0x1ec], R3 ;  /* 0x00007b00e3037a24 */ /* 0x000fe200078e0203 */
[----:B--2---:R-:W-:Y:S02]  /*2860*/  @P2 SHF.R.S32.HI R5, RZ, 0x1f, R9 ;  /* 0x0000001fff052819 */ /* 0x004fe40000011409 */
[----:B------:R-:W-:Y:S01]  /*2870*/  @P2 MOV R4, R9 ;  /* 0x0000000900042202 */ /* 0x000fe20000000f00 */
[----:B------:R-:W-:Y:S01]  /*2880*/  @!P2 IMAD.MOV.U32 R4, RZ, RZ, R235 ;  /* 0x000000ffff04a224 */ /* 0x000fe200078e00eb */
[----:B------:R-:W-:Y:S02]  /*2890*/  @!P2 MOV R5, R8 ;  /* 0x000000080005a202 */ /* 0x000fe40000000f00 */
[----:B------:R-:W-:-:S04]  /*28a0*/  ISETP.NE.AND P2, PT, R14, RZ, PT ;  /* 0x000000ff0e00720c */ /* 0x000fc80003f45270 */
[----:B------:R-:W-:Y:S02]  /*28b0*/  SEL R8, R5, RZ, !P2 ;  /* 0x000000ff05087207 */ /* 0x000fe40005000000 */
[----:B------:R-:W-:Y:S01]  /*28c0*/  SEL R14, R4, RZ, !P2 ;  /* 0x000000ff040e7207 */ /* 0x000fe20005000000 */
[----:B------:R-:W-:Y:S02]  /*28d0*/  IMAD R4, R19, c[0x0][0x1e0], RZ ;  /* 0x0000780013047a24 */ /* 0x000fe400078e02ff */
[----:B------:R-:W-:Y:S02]  /*28e0*/  IMAD R5, R8, c[0x0][0x1f0], RZ ;  /* 0x00007c0008057a24 */ /* 0x000fe400078e02ff */
[----:B------:R-:W-:-:S04]  /*28f0*/  IMAD.WIDE.U32 R62, R14, c[0x0][0x1f0], R2 ;  /* 0x00007c000e3e7a25 */ /* 0x000fc800078e0002 */
[----:B------:R-:W-:Y:S01]  /*2900*/  IMAD R2, R14, c[0x0][0x1f4], R5 ;  /* 0x00007d000e027a24 */ /* 0x000fe200078e0205 */
[----:B------:R-:W-:Y:S01]  /*2910*/  SHF.L.U32 R5, R128, 0x1, RZ ;  /* 0x0000000180057819 */ /* 0x000fe200000006ff */
[----:B------:R-:W-:-:S03]  /*2920*/  IMAD R4, R214, c[0x0][0x1e4], R4 ;  /* 0x00007900d6047a24 */ /* 0x000fc600078e0204 */
[----:B------:R-:W-:Y:S01]  /*2930*/  IADD3 R61, R63, R2, RZ ;  /* 0x000000023f3d7210 */ /* 0x000fe20007ffe0ff */
[----:B------:R-:W-:Y:S02]  /*2940*/  IMAD.IADD R102, R127, 0x1, R4 ;  /* 0x000000017f667824 */ /* 0x000fe400078e0204 */
[--C-:B------:R-:W-:Y:S01]  /*2950*/  IADD3 R108, P2, P0, R62, R126, R136.reuse ;  /* 0x0000007e3e6c7210 */ /* 0x100fe2000785e088 */
[----:B------:R-:W-:Y:S01]  /*2960*/  IMAD.WIDE.U32 R2, R227, c[0x0][0x260], R136 ;  /* 0x00009800e3027a25 */ /* 0x000fe200078e0088 */
[----:B------:R-:W-:Y:S01]  /*2970*/  IADD3 R17, -R5, c[0x0][0x1d4], RZ ;  /* 0x0000750005117a10 */ /* 0x000fe20007ffe1ff */
[----:B------:R-:W-:Y:S01]  /*2980*/  BAR.SYNC.DEFER_BLOCKING 0x0 ;  /* 0x0000000000007b1d */ /* 0x000fe20000010000 */
[----:B------:R-:W-:Y:S01]  /*2990*/  IADD3.X R107, R61, R102, R137, P2, P0 ;  /* 0x000000663d6b7210 */ /* 0x000fe200017e0489 */
[----:B------:R-:W-:Y:S01]  /*29a0*/  IMAD.MOV.U32 R4, RZ, RZ, R2 ;  /* 0x000000ffff047224 */ /* 0x000fe200078e0002 */
[----:B------:R-:W-:Y:S01]  /*29b0*/  IADD3 R106, P0, R214, R0, RZ ;  /* 0x00000000d66a7210 */ /* 0x000fe20007f1e0ff */
[----:B------:R-:W-:Y:S01]  /*29c0*/  IMAD R0, R11, c[0x0][0x268], RZ ;  /* 0x00009a000b007a24 */ /* 0x000fe200078e02ff */
[-C--:B------:R-:W-:Y:S01]  /*29d0*/  SEL R16, R5, R17.reuse, !P1 ;  /* 0x0000001105107207 */ /* 0x080fe20004800000 */
[----:B------:R-:W-:Y:S01]  /*29e0*/  IMAD R8, R8, c[0x0][0x218], RZ ;  /* 0x0000860008087a24 */ /* 0x000fe200078e02ff */
[----:B------:R-:W-:Y:S01]  /*29f0*/  SEL R15, RZ, c[0x0][0x27c], !P1 ;  /* 0x00009f00ff0f7a07 */ /* 0x000fe20004800000 */
[C---:B------:R-:W-:Y:S01]  /*2a00*/  IMAD.X R105, R19.reuse, 0x1, R7, P0 ;  /* 0x0000000113697824 */ /* 0x040fe200000e0607 */
[----:B------:R-:W-:Y:S01]  /*2a10*/  ISETP.GE.AND P0, PT, R138, c[0x0][0x27c], PT ;  /* 0x00009f008a007a0c */ /* 0x000fe20003f06270 */
[----:B------:R-:W-:Y:S01]  /*2a20*/  IMAD R22, R10, c[0x0][0x26c], R0 ;  /* 0x00009b000a167a24 */ /* 0x000fe200078e0200 */
[----:B------:R-:W-:Y:S01]  /*2a30*/  ULDC.U8 UR4, c[0x0][0x298] ;  /* 0x0000a60000047ab9 */ /* 0x000fe20000000000 */
[----:B------:R-:W-:Y:S01]  /*2a40*/  IMAD R0, R19, c[0x0][0x290], RZ ;  /* 0x0000a40013007a24 */ /* 0x000fe200078e02ff */
[----:B------:R-:W-:Y:S01]  /*2a50*/  SEL R17, R5, R17, !P0 ;  /* 0x0000001105117207 */ /* 0x000fe20004000000 */
[C---:B------:R-:W-:Y:S01]  /*2a60*/  IMAD R5, R227.reuse, c[0x0][0x264], R3 ;  /* 0x00009900e3057a24 */ /* 0x040fe200078e0203 */
[----:B------:R-:W-:Y:S01]  /*2a70*/  SEL R18, RZ, c[0x0][0x27c], !P0 ;  /* 0x00009f00ff127a07 */ /* 0x000fe20004000000 */
[----:B------:R-:W-:Y:S01]  /*2a80*/  IMAD.WIDE.U32 R6, R227, c[0x0][0x210], R136 ;  /* 0x00008400e3067a25 */ /* 0x000fe200078e0088 */
[----:B------:R-:W-:-:S02]  /*2a90*/  ISETP.GE.AND P0, PT, R128, 0x1, PT ;  /* 0x000000018000780c */ /* 0x000fc40003f06270 */
[----:B------:R-:W-:Y:S01]  /*2aa0*/  ISETP.NE.AND P0, PT, RZ, UR4, PT ;  /* 0x00000004ff007c0c */ /* 0x000fe2000bf05270 */
[----:B------:R-:W-:-:S03]  /*2ab0*/  IMAD.WIDE.U32 R82, R10, c[0x0][0x268], R4 ;  /* 0x00009a000a527a25 */ /* 0x000fc600078e0004 */
[----:B------:R-:W-:Y:S01]  /*2ac0*/  P2R R86, PR, RZ, 0x1 ;  /* 0x00000001ff567803 */ /* 0x000fe20000000000 */
[----:B------:R-:W-:Y:S02]  /*2ad0*/  IMAD R9, R19, c[0x0][0x280], RZ ;  /* 0x0000a00013097a24 */ /* 0x000fe400078e02ff */
[----:B------:R-:W-:-:S04]  /*2ae0*/  IMAD.WIDE.U32 R4, R214, c[0x0][0x290], R136 ;  /* 0x0000a400d6047a25 */ /* 0x000fc800078e0088 */
[C---:B------:R-:W-:Y:S02]  /*2af0*/  IMAD R0, R214.reuse, c[0x0][0x294], R0 ;  /* 0x0000a500d6007a24 */ /* 0x040fe400078e0200 */
[----:B------:R-:W-:-:S04]  /*2b00*/  IMAD.WIDE.U32 R10, R214, c[0x0][0x290], R156 ;  /* 0x0000a400d60a7a25 */ /* 0x000fc800078e009c */
[----:B------:R-:W-:Y:S02]  /*2b10*/  IMAD R3, R227, c[0x0][0x214], R7 ;  /* 0x00008500e3037a24 */ /* 0x000fe400078e0207 */
[----:B------:R-:W-:Y:S02]  /*2b20*/  IMAD.MOV.U32 R2, RZ, RZ, R6 ;  /* 0x000000ffff027224 */ /* 0x000fe400078e0006 */
[----:B------:R-:W-:Y:S02]  /*2b30*/  IMAD R21, R14, c[0x0][0x21c], R8 ;  /* 0x000087000e157a24 */ /* 0x000fe400078e0208 */
[----:B------:R-:W-:-:S04]  /*2b40*/  IMAD.WIDE.U32 R6, R214, c[0x0][0x280], R136 ;  /* 0x0000a000d6067a25 */ /* 0x000fc800078e0088 */
[C---:B------:R-:W-:Y:S02]  /*2b50*/  IMAD R8, R214.reuse, c[0x0][0x284], R9 ;  /* 0x0000a100d6087a24 */ /* 0x040fe400078e0209 */
[----:B------:R-:W-:-:S04]  /*2b60*/  IMAD.WIDE.U32 R12, R214, c[0x0][0x280], R156 ;  /* 0x0000a000d60c7a25 */ /* 0x000fc800078e009c */
[----:B------:R-:W-:Y:S02]  /*2b70*/  IMAD.IADD R9, R5, 0x1, R0 ;  /* 0x0000000105097824 */ /* 0x000fe400078e0200 */
[----:B------:R-:W-:Y:S01]  /*2b80*/  IMAD.IADD R5, R0, 0x1, R11 ;  /* 0x0000000100057824 */ /* 0x000fe200078e020b */
[----:B------:R-:W-:Y:S01]  /*2b90*/  IADD3 R11, R136, R15, RZ ;  /* 0x0000000f880b7210 */ /* 0x000fe20007ffe0ff */
[----:B------:R-:W-:Y:S01]  /*2ba0*/  IMAD.WIDE.U32 R80, R14, c[0x0][0x218], R2 ;  /* 0x000086000e507a25 */ /* 0x000fe200078e0002 */
[----:B------:R-:W-:Y:S02]  /*2bb0*/  SHF.R.S32.HI R14, RZ, 0x1f, R16 ;  /* 0x0000001fff0e7819 */ /* 0x000fe40000011410 */
[----:B------:R-:W-:Y:S01]  /*2bc0*/  SHF.R.S32.HI R15, RZ, 0x1f, R17 ;  /* 0x0000001fff0f7819 */ /* 0x000fe20000011411 */
[----:B------:R-:W-:Y:S02]  /*2bd0*/  IMAD.IADD R7, R7, 0x1, R8 ;  /* 0x0000000107077824 */ /* 0x000fe400078e0208 */
[----:B------:R-:W-:Y:S01]  /*2be0*/  IMAD.IADD R3, R8, 0x1, R13 ;  /* 0x0000000108037824 */ /* 0x000fe200078e020d */
[----:B------:R-:W-:Y:S01]  /*2bf0*/  LEA.HI R15, R15, R17, RZ, 0x4 ;  /* 0x000000110f0f7211 */ /* 0x000fe200078f20ff */
[----:B------:R-:W-:-:S02]  /*2c00*/  IMAD.MOV.U32 R8, RZ, RZ, R4 ;  /* 0x000000ffff087224 */ /* 0x000fc400078e0004 */
[----:B------:R-:W-:Y:S01]  /*2c10*/  IMAD.MOV.U32 R4, RZ, RZ, R10 ;  /* 0x000000ffff047224 */ /* 0x000fe200078e000a */
[----:B------:R-:W-:Y:S01]  /*2c20*/  SHF.R.S32.HI R10, RZ, 0x1f, R11 ;  /* 0x0000001fff0a7819 */ /* 0x000fe2000001140b */
[----:B------:R-:W-:Y:S02]  /*2c30*/  IMAD.IADD R0, R138, 0x1, R18 ;  /* 0x000000018a007824 */ /* 0x000fe400078e0212 */
[----:B------:R-:W-:Y:S01]  /*2c40*/  IMAD.MOV.U32 R2, RZ, RZ, R12 ;  /* 0x000000ffff027224 */ /* 0x000fe200078e000c */
[CC--:B------:R-:W-:Y:S01]  /*2c50*/  LEA.HI R12, R10.reuse, R11.reuse, RZ, 0x3 ;  /* 0x0000000b0a0c7211 */ /* 0x0c0fe200078f18ff */
[----:B------:R-:W-:Y:S01]  /*2c60*/  IMAD.MOV.U32 R122, RZ, RZ, c[0x0][0x290] ;  /* 0x0000a400ff7a7624 */ /* 0x000fe200078e00ff */
[----:B------:R-:W-:Y:S01]  /*2c70*/  SHF.R.S32.HI R13, RZ, 0x1f, R0 ;  /* 0x0000001fff0d7819 */ /* 0x000fe20000011400 */
[----:B------:R-:W-:Y:S01]  /*2c80*/  IMAD.MOV.U32 R123, RZ, RZ, c[0x0][0x280] ;  /* 0x0000a000ff7b7624 */ /* 0x000fe200078e00ff */
[----:B------:R-:W-:Y:S01]  /*2c90*/  LEA.HI R18, R10, R11, RZ, 0x6 ;  /* 0x0000000b0a127211 */ /* 0x000fe200078f30ff */
[----:B------:R-:W-:Y:S01]  /*2ca0*/  IMAD.MOV.U32 R124, RZ, RZ, c[0x0][0x1e0] ;  /* 0x00007800ff7c7624 */ /* 0x000fe200078e00ff */
[----:B------:R-:W-:Y:S01]  /*2cb0*/  LEA.HI R10, R14, R16, RZ, 0x4 ;  /* 0x000000100e0a7211 */ /* 0x000fe200078f20ff */
[----:B------:R-:W-:Y:S01]  /*2cc0*/  IMAD.WIDE.U32 R70, R110, c[0x0][0x280], R2 ;  /* 0x0000a0006e467a25 */ /* 0x000fe200078e0002 */
[----:B------:R-:W-:-:S02]  /*2cd0*/  LEA.HI R11, R13, R0, RZ, 0x3 ;  /* 0x000000000d0b7211 */ /* 0x000fc400078f18ff */
[----:B------:R-:W-:Y:S01]  /*2ce0*/  LEA.HI R16, R13, R0, RZ, 0x6 ;  /* 0x000000000d107211 */ /* 0x000fe200078f30ff */
[----:B------:R-:W-:Y:S01]  /*2cf0*/  IMAD.SHL.U32 R14, R18, 0x20, RZ ;  /* 0x00000020120e7824 */ /* 0x000fe200078e00ff */
[----:B------:R-:W-:Y:S01]  /*2d00*/  SHF.R.S32.HI R0, RZ, 0x4, R10 ;  /* 0x00000004ff007819 */ /* 0x000fe2000001140a */
[----:B------:R-:W-:Y:S01]  /*2d10*/  IMAD.WIDE.U32 R76, R110, c[0x0][0x290], R8 ;  /* 0x0000a4006e4c7a25 */ /* 0x000fe200078e0008 */
[----:B------:R-:W-:Y:S02]  /*2d20*/  SHF.R.S32.HI R13, RZ, 0x4, R15 ;  /* 0x00000004ff0d7819 */ /* 0x000fe4000001140f */
[----:B------:R-:W-:Y:S01]  /*2d30*/  LEA.HI.SX32 R10, R12, R0, 0x1d ;  /* 0x000000000c0a7211 */ /* 0x000fe200078feaff */
[----:B------:R-:W-:Y:S01]  /*2d40*/  IMAD.WIDE.U32 R74, R110, c[0x0][0x280], R6 ;  /* 0x0000a0006e4a7a25 */ /* 0x000fe200078e0006 */
[----:B------:R-:W-:Y:S02]  /*2d50*/  LEA.HI.SX32 R0, R11, R13, 0x1d ;  /* 0x0000000d0b007211 */ /* 0x000fe400078feaff */
[----:B------:R-:W-:Y:S01]  /*2d60*/  LOP3.LUT R19, R14, 0x7ffff800, RZ, 0xc0, !PT ;  /* 0x7ffff8000e137812 */ /* 0x000fe200078ec0ff */
[----:B------:R-:W-:Y:S01]  /*2d70*/  IMAD.SHL.U32 R65, R10, 0x8, RZ ;  /* 0x000000080a417824 */ /* 0x000fe200078e00ff */
[----:B------:R-:W-:Y:S01]  /*2d80*/  SHF.R.S32.HI R14, RZ, 0x1f, R0 ;  /* 0x0000001fff0e7819 */ /* 0x000fe20000011400 */
[----:B------:R-:W-:Y:S01]  /*2d90*/  IMAD.WIDE.U32 R72, R110, c[0x0][0x290], R4 ;  /* 0x0000a4006e487a25 */ /* 0x000fe200078e0004 */
[----:B------:R-:W-:-:S02]  /*2da0*/  SHF.R.S32.HI R13, RZ, 0x1f, R10 ;  /* 0x0000001fff0d7819 */ /* 0x000fc4000001140a */
[----:B------:R-:W-:Y:S01]  /*2db0*/  LOP3.LUT R15, R111, 0x38, R12, 0xf8, !PT ;  /* 0x000000386f0f7812 */ /* 0x000fe200078ef80c */
[----:B------:R-:W-:Y:S01]  /*2dc0*/  IMAD.IADD R99, R83, 0x1, R22 ;  /* 0x0000000153637824 */ /* 0x000fe200078e0216 */
[----:B------:R-:W-:Y:S01]  /*2dd0*/  LEA.HI R14, R14, R0, RZ, 0x3 ;  /* 0x000000000e0e7211 */ /* 0x000fe200078f18ff */
[----:B------:R-:W-:Y:S01]  /*2de0*/  IMAD.IADD R98, R81, 0x1, R21 ;  /* 0x0000000151627824 */ /* 0x000fe200078e0215 */
[----:B------:R-:W-:Y:S02]  /*2df0*/  LEA.HI R13, R13, R10, RZ, 0x3 ;  /* 0x0000000a0d0d7211 */ /* 0x000fe400078f18ff */
        /* <DEDUP_REMOVED lines=18> */
[----:B------:R-:W-:Y:S01]  /*2f20*/  IMAD R10, R110, c[0x0][0x294], R0 ;  /* 0x0000a5006e0a7a24 */ /* 0x000fe200078e0200 */
        /* <DEDUP_REMOVED lines=10> */
[CC--:B------:R-:W-:Y:S01]  /*2fd0*/  SHF.L.U64.HI R115, R123.reuse, R116.reuse, c[0x0][0x284] ;  /* 0x0000a1007b737619 */ /* 0x0c0fe20000010274 */
        /* <DEDUP_REMOVED lines=12> */
.L_x_599:
[-C--:B------:R-:W-:Y:S01]  /*30a0*/  IMAD R0, R116, R46.reuse, RZ ;  /* 0x0000002e74007224 */ /* 0x080fe200078e02ff */
[----:B------:R-:W-:Y:S01]  /*30b0*/  SHF.R.S32.HI R60, RZ, 0x1f, R46 ;  /* 0x0000001fff3c7819 */ /* 0x000fe2000001142e */
[----:B------:R-:W-:Y:S01]  /*30c0*/  IMAD.WIDE.U32 R10, R124, R46, RZ ;  /* 0x0000002e7c0a7225 */ /* 0x000fe200078e00ff */
[----:B------:R-:W-:Y:S04]  /*30d0*/  DEPBAR.LE SB0, 0x0 ;  /* 0x000080000000791a */ /* 0x000fe80000000000 */
[----:B------:R-:W-:Y:S01]  /*30e0*/  WARPSYNC 0xffffffff ;  /* 0xffffffff00007948 */ /* 0x000fe20003800000 */
[----:B------:R-:W-:Y:S01]  /*30f0*/  BAR.SYNC.DEFER_BLOCKING 0x0 ;  /* 0x0000000000007b1d */ /* 0x000fe20000010000 */
[----:B------:R-:W-:Y:S01]  /*3100*/  ISETP.GE.AND P1, PT, R128, 0x1, PT ;  /* 0x000000018000780c */ /* 0x000fe20003f26270 */
[----:B------:R-:W-:Y:S04]  /*3110*/  IMAD R0, R60, R124, R0 ;  /* 0x0000007c3c007224 */ /* 0x000fe800078e0200 */
[----:B------:R-:W-:Y:S01]  /*3120*/  IMAD.IADD R13, R11, 0x1, R0 ;  /* 0x000000010b0d7824 */ /* 0x000fe200078e0200 */
[----:B------:R-:W-:Y:S05]  /*3130*/  IADD3 R0, P0, R108, R10, RZ ;  /* 0x0000000a6c007210 */ /* 0x000fea0007f1e0ff */
[----:B------:R-:W-:Y:S01]  /*3140*/  IMAD.X R2, R13, 0x1, R107, P0 ;  /* 0x000000010d027824 */ /* 0x000fe200000e066b */
[C---:B------:R-:W-:Y:S04]  /*3150*/  LEA R36, P0, R0.reuse, c[0x0][0x1c8], 0x1 ;  /* 0x0000720000247a11 */ /* 0x040fe800078008ff */
[----:B------:R-:W-:Y:S01]  /*3160*/  LEA.HI.X R37, R0, c[0x0][0x1cc], R2, 0x1, P0 ;  /* 0x0000730000257a11 */ /* 0x000fe200000f0c02 */
[----:B------:R-:W-:Y:S01]  /*3170*/  BSSY B1, `(.L_x_581) ;  /* 0x0000267000017945 */ /* 0x000fe20003800000 */
[----:B-1----:R-:W-:-:S05]  /*3180*/  @!P1 BRA `(.L_x_582) ;  /* 0x0000250000009947 */ /* 0x002fca0003800000 */
[-C--:B------:R-:W-:Y:S01]  /*3190*/  IMAD R2, R115, R46.reuse, RZ ;  /* 0x0000002e73027224 */ /* 0x080fe200078e02ff */
[----:B------:R-:W-:Y:S01]  /*31a0*/  ISETP.NE.AND P1, PT, R86, RZ, PT ;  /* 0x000000ff5600720c */ /* 0x000fe20003f25270 */
[-C--:B------:R-:W-:Y:S02]  /*31b0*/  IMAD R0, R114, R46.reuse, RZ ;  /* 0x0000002e72007224 */ /* 0x080fe400078e02ff */
[----:B------:R-:W-:Y:S02]  /*31c0*/  IMAD R3, R46, -0x20, R64 ;  /* 0xffffffe02e037824 */ /* 0x000fe400078e0240 */
[-C--:B------:R-:W-:Y:S03]  /*31d0*/  IMAD.WIDE.U32 R8, R123, R46.reuse, RZ ;  /* 0x0000002e7b087225 */ /* 0x080fe600078e00ff */
[----:B------:R-:W-:Y:S01]  /*31e0*/  IMNMX R20, R3, 0x20, PT ;  /* 0x0000002003147817 */ /* 0x000fe20003800200 */
[----:B------:R-:W-:Y:S04]  /*31f0*/  IMAD.WIDE.U32 R14, R122, R46, RZ ;  /* 0x0000002e7a0e7225 */ /* 0x000fe800078e00ff */
[C---:B------:R-:W-:Y:S02]  /*3200*/  IMAD R2, R60.reuse, R123, R2 ;  /* 0x0000007b3c027224 */ /* 0x040fe400078e0202 */
[----:B------:R-:W-:Y:S03]  /*3210*/  IMAD R0, R60, R122, R0 ;  /* 0x0000007a3c007224 */ /* 0x000fe600078e0200 */
[----:B------:R-:W-:Y:S02]  /*3220*/  IADD3 R21, R9, R2, RZ ;  /* 0x0000000209157210 */ /* 0x000fe40007ffe0ff */
[----:B------:R-:W-:Y:S01]  /*3230*/  IADD3 R34, R15, R0, RZ ;  /* 0x000000000f227210 */ /* 0x000fe20007ffe0ff */
[----:B------:R-:W-:-:S05]  /*3240*/  @!P1 BRA `(.L_x_583) ;  /* 0x0000125000009947 */ /* 0x000fca0003800000 */
[----:B------:R-:W-:Y:S01]  /*3250*/  ISETP.GE.AND P1, PT, R214, R20, PT ;  /* 0x00000014d600720c */ /* 0x000fe20003f26270 */
[----:B------:R-:W-:Y:S01]  /*3260*/  BSSY B0, `(.L_x_584) ;  /* 0x000002b000007945 */ /* 0x000fe20003800000 */
[----:B------:R-:W-:Y:S01]  /*3270*/  IADD3 R18, R156, 0x40, RZ ;  /* 0x000000409c127810 */ /* 0x000fe20007ffe0ff */
[----:B------:R-:W-:Y:S01]  /*3280*/  CS2R R16, SRZ ;  /* 0x0000000000107805 */ /* 0x000fe2000001ff00 */
[----:B------:R-:W-:Y:S01]  /*3290*/  CS2R R12, SRZ ;  /* 0x00000000000c7805 */ /* 0x000fe2000001ff00 */
[----:B------:R-:W-:Y:S01]  /*32a0*/  CS2R R6, SRZ ;  /* 0x0000000000067805 */ /* 0x000fe2000001ff00 */
[----:B------:R-:W-:Y:S01]  /*32b0*/  CS2R R2, SRZ ;  /* 0x0000000000027805 */ /* 0x000fe2000001ff00 */
[----:B------:R-:W-:Y:S01]  /*32c0*/  CS2R R32, SRZ ;  /* 0x0000000000207805 */ /* 0x000fe2000001ff00 */
[----:B------:R-:W-:Y:S01]  /*32d0*/  CS2R R30, SRZ ;  /* 0x00000000001e7805 */ /* 0x000fe2000001ff00 */
[----:B------:R-:W-:Y:S01]  /*32e0*/  CS2R R28, SRZ ;  /* 0x00000000001c7805 */ /* 0x000fe2000001ff00 */
[----:B------:R-:W-:Y:S03]  /*32f0*/  CS2R R22, SRZ ;  /* 0x0000000000167805 */ /* 0x000fe6000001ff00 */
        /* <DEDUP_REMOVED lines=33> */
.L_x_585:
[----:B------:R-:W-:Y:S05]  /*3510*/  BSYNC B0 ;  /* 0x0000000000007941 */ /* 0x000fea0003800000 */
.L_x_584:
        /* <DEDUP_REMOVED lines=45> */
[-C--:B------:R-:W-:Y:S02]  /*37f0*/  @!P0 FMUL.FTZ R0, R0, R3.reuse ;  /* 0x0000000300008220 */ /* 0x080fe40000410000 */
        /* <DEDUP_REMOVED lines=31> */
.L_x_588:
[----:B------:R-:W-:Y:S05]  /*39f0*/  BSYNC B0 ;  /* 0x0000000000007941 */ /* 0x000fea0003800000 */
.L_x_587:
        /* <DEDUP_REMOVED lines=11> */
[----:B------:R-:W-:Y:S02]  /*3ab0*/  @!P0 PRMT R4, R27, 0x5410, R3 ;  /* 0x000054101b048816 */ /* 0x000fe40000000003 */
        /* <DEDUP_REMOVED lines=44> */
.L_x_590:
[----:B------:R-:W-:Y:S05]  /*3d80*/  BSYNC B0 ;  /* 0x0000000000007941 */ /* 0x000fea0003800000 */
.L_x_589:
        /* <DEDUP_REMOVED lines=56> */
.L_x_592:
[----:B------:R-:W-:Y:S05]  /*4110*/  BSYNC B0 ;  /* 0x0000000000007941 */ /* 0x000fea0003800000 */
.L_x_591:
        /* <DEDUP_REMOVED lines=56> */
.L_x_583:
        /* <DEDUP_REMOVED lines=31> */
.L_x_594:
[----:B------:R-:W-:Y:S05]  /*4690*/  BSYNC B0 ;  /* 0x0000000000007941 */ /* 0x000fea0003800000 */
.L_x_593:
        /* <DEDUP_REMOVED lines=137> */
.L_x_596:
[----:B------:R-:W-:Y:S05]  /*4f30*/  BSYNC B0 ;  /* 0x0000000000007941 */ /* 0x000fea0003800000 */
.L_x_595:
[----:B------:R-:W-:Y:S11]  /*4f40*/  ISETP.GE.AND P0, PT, R138, c[0x0][0x1d4], PT ;  /* 0x000075008a007a0c */ /* 0x000ff60003f06270 */
[----:B------:R-:W-:Y:S02]  /*4f50*/  @!UPT UIADD3 URZ, URZ, URZ, URZ ;  /* 0x0000003f3f3ff290 */ /* 0x000fe4000fffe03f */
[----:B------:R-:W-:-:S05]  /*4f60*/  @P0 BRA `(.L_x_586) ;  /* 0x0000087000000947 */ /* 0x000fca0003800000 */
[----:B------:R-:W-:Y:S01]  /*4f70*/  IADD3 R0, P1, P0, R62, R58, R67 ;  /* 0x0000003a3e007210 */ /* 0x000fe2000783e043 */
[----:B-1----:R-:W1:Y:S03]  /*4f80*/  LDS.128 R12, [R85+0xc080] ;  /* 0x00c08000550c7984 */ /* 0x002e660000000c00 */
[----:B------:R-:W-:Y:S02]  /*4f90*/  IADD3.X R2, R61, R57, R93, P1, P0 ;  /* 0x000000393d027210 */ /* 0x000fe40000fe045d */
[C---:B------:R-:W-:Y:S03]  /*4fa0*/  LEA R48, P0, R0.reuse, c[0x0][0x1c8], 0x1 ;  /* 0x0000720000307a11 */ /* 0x040fe600078008ff */
[----:B------:R-:W2:Y:S01]  /*4fb0*/  LDS.128 R32, [R88+0xc080] ;  /* 0x00c0800058207984 */ /* 0x000ea20000000c00 */
[----:B------:R-:W-:Y:S02]  /*4fc0*/  LEA.HI.X R49, R0, c[0x0][0x1cc], R2, 0x1, P0 ;  /* 0x0000730000317a11 */ /* 0x000fe400000f0c02 */
[----:B------:R-:W-:Y:S11]  /*4fd0*/  ISETP.GE.AND P0, PT, R138, c[0x0][0x27c], PT ;  /* 0x00009f008a007a0c */ /* 0x000ff60003f06270 */
[----:B------:R-:W-:Y:S02]  /*4fe0*/  @!UPT UIADD3 URZ, URZ, URZ, URZ ;  /* 0x0000003f3f3ff290 */ /* 0x000fe4000fffe03f */
[----:B------:R-:W-:Y:S02]  /*4ff0*/  @!P0 SHF.R.U64 R0, R18, 0x10, R19 ;  /* 0x0000001012008819 */ /* 0x000fe40000001213 */
[----:B------:R-:W-:Y:S02]  /*5000*/  @!P0 SHF.R.U32.HI R9, RZ, 0x10, R43 ;  /* 0x00000010ff098819 */ /* 0x000fe4000001162b */
[----:B------:R-:W-:Y:S02]  /*5010*/  @!P0 SHF.R.U32.HI R5, RZ, 0x10, R19 ;  /* 0x00000010ff058819 */ /* 0x000fe40000011613 */
[----:B------:R-:W-:Y:S02]  /*5020*/  @!P0 PRMT R10, R20, 0x5432, R0 ;  /* 0x00005432140a8816 */ /* 0x000fe40000000000 */
[----:B------:R-:W-:Y:S02]  /*5030*/  @!P0 SHF.R.U64 R4, R40, 0x10, R41 ;  /* 0x0000001028048819 */ /* 0x000fe40000001229 */
[--C-:B------:R-:W-:Y:S02]  /*5040*/  @!P0 SHF.R.U64 R3, R16, 0x10, R17.reuse ;  /* 0x0000001010038819 */ /* 0x100fe40000001211 */
[----:B------:R-:W-:Y:S02]  /*5050*/  @!P0 SHF.R.U32.HI R2, RZ, 0x10, R17 ;  /* 0x00000010ff028819 */ /* 0x000fe40000011611 */
[----:B------:R-:W-:Y:S01]  /*5060*/  @!P0 PRMT R17, R44, 0x5410, R4 ;  /* 0x000054102c118816 */ /* 0x000fe20000000004 */
[----:B-1----:R-:W-:Y:S01]  /*5070*/  @!P0 IMAD.U32 R0, R12, 0x10000, RZ ;  /* 0x000100000c008824 */ /* 0x002fe200078e00ff */
[----:B------:R-:W-:Y:S02]  /*5080*/  @!P0 SHF.R.U64 R7, R42, 0x10, R43 ;  /* 0x000000102a078819 */ /* 0x000fe4000000122b */
[----:B------:R-:W-:Y:S02]  /*5090*/  @!P0 PRMT R6, R11, 0x5432, R3 ;  /* 0x000054320b068816 */ /* 0x000fe40000000003 */
[----:B------:R-:W-:Y:S01]  /*50a0*/  @!P0 PRMT R24, R45, 0x5432, R7 ;  /* 0x000054322d188816 */ /* 0x000fe20000000007 */
[----:B------:R-:W-:Y:S01]  /*50b0*/  @!P0 IMAD.U32 R7, R17, 0x10000, RZ ;  /* 0x0001000011078824 */ /* 0x000fe200078e00ff */
[----:B------:R-:W-:Y:S01]  /*50c0*/  @!P0 PRMT R4, R11, 0x5410, R2 ;  /* 0x000054100b048816 */ /* 0x000fe20000000002 */
[----:B------:R-:W-:Y:S01]  /*50d0*/  @!P0 IMAD.U32 R2, R6, 0x10000, RZ ;  /* 0x0001000006028824 */ /* 0x000fe200078e00ff */
[----:B--2---:R-:W-:Y:S01]  /*50e0*/  @!P0 SHF.L.U32 R26, R35, 0x10, RZ ;  /* 0x00000010231a8819 */ /* 0x004fe200000006ff */
[----:B------:R-:W-:Y:S01]  /*50f0*/  @!P0 IMAD.U32 R19, R33, 0x10000, RZ ;  /* 0x0001000021138824 */ /* 0x000fe200078e00ff */
[----:B------:R-:W-:Y:S02]  /*5100*/  @!P0 LOP3.LUT R28, R35, 0xffff0000, RZ, 0xc0, !PT ;  /* 0xffff0000231c8812 */ /* 0x000fe400078ec0ff */
[----:B------:R-:W-:Y:S02]  /*5110*/  @!P0 SHF.L.U32 R23, R34, 0x10, RZ ;  /* 0x0000001022178819 */ /* 0x000fe400000006ff */
[----:B------:R-:W-:Y:S01]  /*5120*/  @!P0 PRMT R11, R45, 0x5410, R9 ;  /* 0x000054102d0b8816 */ /* 0x000fe20000000009 */
[----:B------:R-:W-:Y:S01]  /*5130*/  @!P0 IMAD.U32 R9, R32, 0x10000, RZ ;  /* 0x0001000020098824 */ /* 0x000fe200078e00ff */
[----:B------:R-:W-:Y:S02]  /*5140*/  @!P0 SHF.L.U32 R3, R13, 0x10, RZ ;  /* 0x000000100d038819 */ /* 0x000fe400000006ff */
[----:B------:R-:W-:Y:S01]  /*5150*/  @!P0 LOP3.LUT R6, R6, 0xffff0000, RZ, 0xc0, !PT ;  /* 0xffff000006068812 */ /* 0x000fe200078ec0ff */
[C---:B------:R-:W-:Y:S01]  /*5160*/  @!P0 IMAD.U32 R25, R11.reuse, 0x10000, RZ ;  /* 0x000100000b198824 */ /* 0x040fe200078e00ff */
[----:B------:R-:W-:Y:S02]  /*5170*/  @!P0 SHF.R.U32.HI R8, RZ, 0x10, R41 ;  /* 0x00000010ff088819 */ /* 0x000fe40000011629 */
[----:B------:R-:W-:Y:S02]  /*5180*/  @!P0 LOP3.LUT R27, R11, 0xffff0000, RZ, 0xc0, !PT ;  /* 0xffff00000b1b8812 */ /* 0x000fe400078ec0ff */
[----:B------:R-:W-:Y:S02]  /*5190*/  @!P0 PRMT R16, R44, 0x5432, R8 ;  /* 0x000054322c108816 */ /* 0x000fe40000000008 */
[----:B------:R-:W-:Y:S01]  /*51a0*/  @!P0 PRMT R8, R20, 0x5410, R5 ;  /* 0x0000541014088816 */ /* 0x000fe20000000005 */
[----:B------:R-:W-:Y:S02]  /*51b0*/  @!P0 FMUL.FTZ R20, R0, R7 ;  /* 0x0000000700148220 */ /* 0x000fe40000410000 */
[----:B------:R-:W-:Y:S02]  /*51c0*/  @!P0 IMAD.U32 R18, R16, 0x10000, RZ ;  /* 0x0001000010128824 */ /* 0x000fe400078e00ff */
[----:B------:R-:W-:Y:S02]  /*51d0*/  @!P0 IMAD.U32 R5, R4, 0x10000, RZ ;  /* 0x0001000004058824 */ /* 0x000fe400078e00ff */
[----:B------:R-:W-:Y:S02]  /*51e0*/  @!P0 FMUL.FTZ R0, R0, R2 ;  /* 0x0000000200008220 */ /* 0x000fe40000410000 */
[----:B------:R-:W-:Y:S02]  /*51f0*/  @!P0 FMUL.FTZ R21, R3, R18 ;  /* 0x0000001203158220 */ /* 0x000fe40000410000 */
[----:B------:R-:W-:Y:S01]  /*5200*/  @!P0 FFMA.FTZ R40, R9, R2, -R20 ;  /* 0x0000000209288223 */ /* 0x000fe20000010814 */
[----:B------:R-:W-:Y:S01]  /*5210*/  @!P0 LOP3.LUT R20, R16, 0xffff0000, RZ, 0xc0, !PT ;  /* 0xffff000010148812 */ /* 0x000fe200078ec0ff */
[----:B------:R-:W-:Y:S01]  /*5220*/  @!P0 FFMA.FTZ R0, R7, R9, R0 ;  /* 0x0000000907008223 */ /* 0x000fe20000010000 */
[----:B------:R-:W-:Y:S01]  /*5230*/  @!P0 LOP3.LUT R16, R17, 0xffff0000, RZ, 0xc0, !PT ;  /* 0xffff000011108812 */ /* 0x000fe200078ec0ff */
[-C--:B------:R-:W-:Y:S01]  /*5240*/  @!P0 FMUL.FTZ R3, R3, R5.reuse ;  /* 0x0000000503038220 */ /* 0x080fe20000410000 */
[----:B------:R-:W-:Y:S01]  /*5250*/  @!P0 LOP3.LUT R17, R32, 0xffff0000, RZ, 0xc0, !PT ;  /* 0xffff000020118812 */ /* 0x000fe200078ec0ff */
[----:B------:R-:W-:Y:S01]  /*5260*/  @!P0 FFMA.FTZ R39, R19, R5, -R21 ;  /* 0x0000000513278223 */ /* 0x000fe20000010815 */
[----:B------:R-:W-:Y:S02]  /*5270*/  @!P0 LOP3.LUT R21, R33, 0xffff0000, RZ, 0xc0, !PT ;  /* 0xffff000021158812 */ /* 0x000fe400078ec0ff */
[----:B------:R-:W-:Y:S02]  /*5280*/  @!P0 LOP3.LUT R5, R12, 0xffff0000, RZ, 0xc0, !PT ;  /* 0xffff00000c058812 */ /* 0x000fe400078ec0ff */
[----:B------:R-:W-:Y:S02]  /*5290*/  @!P0 LOP3.LUT R7, R4, 0xffff0000, RZ, 0xc0, !PT ;  /* 0xffff000004078812 */ /* 0x000fe400078ec0ff */
[----:B------:R-:W-:Y:S01]  /*52a0*/  @!P0 LOP3.LUT R2, R13, 0xffff0000, RZ, 0xc0, !PT ;  /* 0xffff00000d028812 */ /* 0x000fe200078ec0ff */
[C---:B------:R-:W-:Y:S04]  /*52b0*/  @!P0 FMUL.FTZ R22, R5.reuse, R16 ;  /* 0x0000001005168220 */ /* 0x040fe80000410000 */
[C---:B------:R-:W-:Y:S02]  /*52c0*/  @!P0 FMUL.FTZ R9, R2.reuse, R20 ;  /* 0x0000001402098220 */ /* 0x040fe40000410000 */
[-C--:B------:R-:W-:Y:S02]  /*52d0*/  @!P0 FMUL.FTZ R4, R2, R7.reuse ;  /* 0x0000000702048220 */ /* 0x080fe40000410000 */
[-C--:B------:R-:W-:Y:S01]  /*52e0*/  @!P0 FMUL.FTZ R2, R5, R6.reuse ;  /* 0x0000000605028220 */ /* 0x080fe20000410000 */
[----:B------:R-:W-:Y:S01]  /*52f0*/  @!P0 LOP3.LUT R5, R15, 0xffff0000, RZ, 0xc0, !PT ;  /* 0xffff00000f058812 */ /* 0x000fe200078ec0ff */
[----:B------:R-:W-:Y:S02]  /*5300*/  @!P0 FFMA.FTZ R38, R21, R7, -R9 ;  /* 0x0000000715268223 */ /* 0x000fe40000010809 */
[----:B------:R-:W-:Y:S02]  /*5310*/  @!P0 IMAD.U32 R7, R15, 0x10000, RZ ;  /* 0x000100000f078824 */ /* 0x000fe400078e00ff */
[----:B------:R-:W-:Y:S01]  /*5320*/  @!P0 FFMA.FTZ R37, R17, R6, -R22 ;  /* 0x0000000611258223 */ /* 0x000fe20000010816 */
[C---:B------:R-:W-:Y:S01]  /*5330*/  @!P0 LOP3.LUT R6, R8.reuse, 0xffff0000, RZ, 0xc0, !PT ;  /* 0xffff000008068812 */ /* 0x040fe200078ec0ff */
[----:B------:R-:W-:Y:S02]  /*5340*/  @!P0 IMAD.U32 R9, R8, 0x10000, RZ ;  /* 0x0001000008098824 */ /* 0x000fe400078e00ff */
[----:B------:R-:W-:Y:S02]  /*5350*/  @!P0 FMUL.FTZ R8, R7, R25 ;  /* 0x0000001907088220 */ /* 0x000fe40000410000 */
[C---:B------:R-:W-:Y:S02]  /*5360*/  @!P0 FMUL.FTZ R11, R5.reuse, R27 ;  /* 0x0000001b050b8220 */ /* 0x040fe40000410000 */
[-C--:B------:R-:W-:Y:S02]  /*5370*/  @!P0 FFMA.FTZ R36, R26, R9.reuse, -R8 ;  /* 0x000000091a248223 */ /* 0x080fe40000010808 */
[-C--:B------:R-:W-:Y:S02]  /*5380*/  @!P0 FMUL.FTZ R8, R5, R6.reuse ;  /* 0x0000000605088220 */ /* 0x080fe40000410000 */
[----:B------:R-:W-:Y:S01]  /*5390*/  @!P0 FFMA.FTZ R31, R28, R6, -R11 ;  /* 0x000000061c1f8223 */ /* 0x000fe2000001080b */
[----:B------:R-:W-:Y:S01]  /*53a0*/  @!P0 LOP3.LUT R6, R14, 0xffff0000, RZ, 0xc0, !PT ;  /* 0xffff00000e068812 */ /* 0x000fe200078ec0ff */
[C---:B------:R-:W-:Y:S01]  /*53b0*/  @!P0 IMAD.U32 R22, R24.reuse, 0x10000, RZ ;  /* 0x0001000018168824 */ /* 0x040fe200078e00ff */
[----:B------:R-:W-:Y:S01]  /*53c0*/  @!P0 LOP3.LUT R24, R24, 0xffff0000, RZ, 0xc0, !PT ;  /* 0xffff000018188812 */ /* 0x000fe200078ec0ff */
[----:B------:R-:W-:Y:S02]  /*53d0*/  @!P0 IMAD.U32 R5, R14, 0x10000, RZ ;  /* 0x000100000e058824 */ /* 0x000fe400078e00ff */
[----:B------:R-:W-:Y:S01]  /*53e0*/  @!P0 FMUL.FTZ R7, R7, R9 ;  /* 0x0000000907078220 */ /* 0x000fe20000410000 */
[C---:B------:R-:W-:Y:S01]  /*53f0*/  @!P0 LOP3.LUT R9, R10.reuse, 0xffff0000, RZ, 0xc0, !PT ;  /* 0xffff00000a098812 */ /* 0x040fe200078ec0ff */
[----:B------:R-:W-:Y:S01]  /*5400*/  @!P0 IMAD.U32 R11, R10, 0x10000, RZ ;  /* 0x000100000a0b8824 */ /* 0x000fe200078e00ff */
[----:B------:R-:W-:Y:S01]  /*5410*/  @!P0 LOP3.LUT R10, R34, 0xffff0000, RZ, 0xc0, !PT ;  /* 0xffff0000220a8812 */ /* 0x000fe200078ec0ff */
[C---:B------:R-:W-:Y:S02]  /*5420*/  @!P0 FMUL.FTZ R29, R5.reuse, R22 ;  /* 0x00000016051d8220 */ /* 0x040fe40000410000 */
[----:B------:R-:W-:Y:S02]  /*5430*/  @!P0 FMUL.FTZ R30, R6, R24 ;  /* 0x00000018061e8220 */ /* 0x000fe40000410000 */
[----:B------:R-:W-:Y:S01]  /*5440*/  @!P0 FFMA.FTZ R2, R16, R17, R2 ;  /* 0x0000001110028223 */ /* 0x000fe20000010002 */
[----:B------:R-:W-:Y:S01]  /*5450*/  @!P0 F2FP.BF16.PACK_AB R17, R38, R39 ;  /* 0x000000272611823e */ /* 0x000fe200000010ff */
[----:B------:R-:W-:Y:S01]  /*5460*/  @!P0 FMUL.FTZ R5, R5, R11 ;  /* 0x0000000b05058220 */ /* 0x000fe20000410000 */
[----:B------:R-:W-:Y:S01]  /*5470*/  @!P0 F2FP.BF16.PACK_AB R16, R37, R40 ;  /* 0x000000282510823e */ /* 0x000fe200000010ff */
[----:B------:R-:W-:Y:S02]  /*5480*/  @!P0 FFMA.FTZ R3, R18, R19, R3 ;  /* 0x0000001312038223 */ /* 0x000fe40000010003 */
[----:B------:R-:W-:Y:S01]  /*5490*/  @!P0 FFMA.FTZ R29, R23, R11, -R29 ;  /* 0x0000000b171d8223 */ /* 0x000fe2000001081d */
[----:B------:R-:W-:Y:S01]  /*54a0*/  @!P0 MOV R32, R16 ;  /* 0x0000001000208202 */ /* 0x000fe20000000f00 */
[-C--:B------:R-:W-:Y:S01]  /*54b0*/  @!P0 FFMA.FTZ R30, R10, R9.reuse, -R30 ;  /* 0x000000090a1e8223 */ /* 0x080fe2000001081e */
[----:B------:R-:W-:Y:S01]  /*54c0*/  @!P0 F2FP.BF16.PACK_AB R11, R31, R36 ;  /* 0x000000241f0b823e */ /* 0x000fe200000010ff */
[----:B------:R-:W-:Y:S01]  /*54d0*/  @!P0 FMUL.FTZ R6, R6, R9 ;  /* 0x0000000906068220 */ /* 0x000fe20000410000 */
[----:B------:R-:W-:Y:S01]  /*54e0*/  @!P0 F2FP.BF16.PACK_AB R9, R2, R0 ;  /* 0x000000000209823e */ /* 0x000fe200000010ff */
[----:B------:R-:W-:Y:S01]  /*54f0*/  @!P0 FFMA.FTZ R4, R20, R21, R4 ;  /* 0x0000001514048223 */ /* 0x000fe20000010004 */
[----:B------:R-:W-:Y:S01]  /*5500*/  @!P0 MOV R35, R11 ;  /* 0x0000000b00238202 */ /* 0x000fe20000000f00 */
[----:B------:R-:W-:Y:S02]  /*5510*/  @!P0 FFMA.FTZ R5, R22, R23, R5 ;  /* 0x0000001716058223 */ /* 0x000fe40000010005 */
[----:B------:R-:W-:Y:S01]  /*5520*/  @!P0 FFMA.FTZ R6, R24, R10, R6 ;  /* 0x0000000a18068223 */ /* 0x000fe20000010006 */
[----:B------:R-:W-:Y:S01]  /*5530*/  @!P0 F2FP.BF16.PACK_AB R10, R30, R29 ;  /* 0x0000001d1e0a823e */ /* 0x000fe200000010ff */
[----:B------:R-:W-:Y:S01]  /*5540*/  @!P0 FFMA.FTZ R7, R25, R26, R7 ;  /* 0x0000001a19078223 */ /* 0x000fe20000010007 */
[----:B------:R-:W-:Y:S01]  /*5550*/  @!P0 F2FP.BF16.PACK_AB R3, R4, R3 ;  /* 0x000000030403823e */ /* 0x000fe200000010ff */
        /* <DEDUP_REMOVED lines=19> */
.L_x_582:
        /* <DEDUP_REMOVED lines=21> */
.L_x_586:
[----:B------:R-:W-:Y:S05]  /*57e0*/  BSYNC B1 ;  /* 0x0000000000017941 */ /* 0x000fea0003800000 */
.L_x_581:
        /* <DEDUP_REMOVED lines=55> */
.L_x_598:
[----:B-1----:R-:W-:Y:S05]  /*5b60*/  BSYNC B0 ;  /* 0x0000000000007941 */ /* 0x002fea0003800000 */
.L_x_597:
        /* <DEDUP_REMOVED lines=22> */
.L_x_580:
[----:B------:R-:W-:Y:S01]  /*5cd0*/  IMAD.MOV.U32 R0, RZ, RZ, c[0x0][0x2c4] ;  /* 0x0000b100ff007624 */ /* 0x000fe200078e00ff */
[----:B------:R-:W-:Y:S01]  /*5ce0*/  IADD3 R2, R212, 0x1, -R213 ;  /* 0x00000001d4027810 */ /* 0x000fe20007ffe8d5 */
[----:B-1----:R-:W-:-:S02]  /*5cf0*/  IMAD.MOV.U32 R4, RZ, RZ, c[0x0][0x32c] ;  /* 0x0000cb00ff047624 */ /* 0x002fc400078e00ff */
[----:B------:R-:W-:Y:S01]  /*5d00*/  IMAD.IADD R11, R112, 0x1, R113 ;  /* 0x00000001700b7824 */ /* 0x000fe200078e0271 */
[----:B------:R-:W-:Y:S02]  /*5d10*/  ISETP.NE.AND P3, PT, R0, 0x1, PT ;  /* 0x000000010000780c */ /* 0x000fe40003f65270 */
[----:B------:R-:W-:Y:S02]  /*5d20*/  IADD3 R0, R225, 0x7f, RZ ;  /* 0x0000007fe1007810 */ /* 0x000fe40007ffe0ff */
[----:B------:R-:W-:-:S09]  /*5d30*/  ISETP.GE.AND P1, PT, R4, 0x1, PT ;  /* 0x000000010400780c */ /* 0x000fd20003f26270 */
[----:B------:R-:W-:-:S05]  /*5d40*/  @P3 IMAD.HI.U32 R3, R0, c[0x0][0x2c8], RZ ;  /* 0x0000b20000033a27 */ /* 0x000fca00078e00ff */
[----:B------:R-:W-:-:S05]  /*5d50*/  @P3 SHF.R.U32.HI R0, RZ, c[0x0][0x2cc], R3 ;  /* 0x0000b300ff003a19 */ /* 0x000fca0000011603 */
[----:B------:R-:W-:-:S05]  /*5d60*/  IMAD.IADD R0, R2, 0x1, R0 ;  /* 0x0000000102007824 */ /* 0x000fca00078e0200 */
[----:B------:R-:W-:Y:S01]  /*5d70*/  IADD3 R3, R0, c[0x0][0x328], RZ ;  /* 0x0000ca0000037a10 */ /* 0x000fe20007ffe0ff */
[----:B------:R-:W-:Y:S05]  /*5d80*/  @!P1 BRA `(.L_x_600) ;  /* 0x0000011000009947 */ /* 0x000fea0003800000 */
[C---:B------:R-:W-:Y:S01]  /*5d90*/  ISETP.GT.AND P0, PT, R0.reuse, RZ, PT ;  /* 0x000000ff0000720c */ /* 0x040fe20003f04270 */
[----:B------:R-:W-:Y:S01]  /*5da0*/  BSSY B0, `(.L_x_601) ;  /* 0x000000d000007945 */ /* 0x000fe20003800000 */
[----:B------:R-:W-:Y:S01]  /*5db0*/  IADD3 R2, R0, -0x1, RZ ;  /* 0xffffffff00027810 */ /* 0x000fe20007ffe0ff */
[----:B------:R-:W-:-:S10]  /*5dc0*/  IMAD.MOV.U32 R4, RZ, RZ, c[0x0][0x32c] ;  /* 0x0000cb00ff047624 */ /* 0x000fd400078e00ff */
[----:B------:R-:W-:Y:S05]  /*5dd0*/  @P0 BRA `(.L_x_602) ;  /* 0x0000006000000947 */ /* 0x000fea0003800000 */
[----:B------:R-:W-:Y:S01]  /*5de0*/  ISETP.NE.AND P0, PT, R4, 0x1, PT ;  /* 0x000000010400780c */ /* 0x000fe20003f05270 */
[----:B------:R-:W-:-:S12]  /*5df0*/  IMAD.MOV R0, RZ, RZ, -R0 ;  /* 0x000000ffff007224 */ /* 0x000fd800078e0a00 */
[----:B------:R-:W-:-:S05]  /*5e00*/  @P0 IMAD.HI.U32 R2, R0, c[0x0][0x330], RZ ;  /* 0x0000cc0000020a27 */ /* 0x000fca00078e00ff */
[----:B------:R-:W-:-:S04]  /*5e10*/  @P0 SHF.R.U32.HI R0, RZ, c[0x0][0x334], R2 ;  /* 0x0000cd00ff000a19 */ /* 0x000fc80000011602 */
[----:B------:R-:W-:Y:S01]  /*5e20*/  LOP3.LUT R2, RZ, R0, RZ, 0x33, !PT ;  /* 0x00000000ff027212 */ /* 0x000fe200078e33ff */
[----:B------:R-:W-:Y:S05]  /*5e30*/  BRA `(.L_x_603) ;  /* 0x0000003000007947 */ /* 0x000fea0003800000 */
.L_x_602:
[----:B------:R-:W-:-:S13]  /*5e40*/  ISETP.NE.AND P0, PT, R4, 0x1, PT ;  /* 0x000000010400780c */ /* 0x000fda0003f05270 */
[----:B------:R-:W-:-:S05]  /*5e50*/  @P0 IMAD.HI.U32 R0, R2, c[0x0][0x330], RZ ;  /* 0x0000cc0002000a27 */ /* 0x000fca00078e00ff */
[----:B------:R-:W-:Y:S02]  /*5e60*/  @P0 SHF.R.U32.HI R2, RZ, c[0x0][0x334], R0 ;  /* 0x0000cd00ff020a19 */ /* 0x000fe40000011600 */
.L_x_603:
[----:B------:R-:W-:Y:S05]  /*5e70*/  BSYNC B0 ;  /* 0x0000000000007941 */ /* 0x000fea0003800000 */
.L_x_601:
[----:B------:R-:W-:-:S05]  /*5e80*/  IMAD R2, R2, R4, c[0x0][0x32c] ;  /* 0x0000cb0002027624 */ /* 0x000fca00078e0204 */
[----:B------:R-:W-:-:S04]  /*5e90*/  IMNMX R3, R3, R2, PT ;  /* 0x0000000203037217 */ /* 0x000fc80003800200 */
.L_x_600:
[----:B------:R-:W-:Y:S01]  /*5ea0*/  IADD3 R3, R3, 0x1f, RZ ;  /* 0x0000001f03037810 */ /* 0x000fe20007ffe0ff */
[----:B------:R-:W-:-:S03]  /*5eb0*/  @P3 IMAD.HI.U32 R2, R225, c[0x0][0x2c8], RZ ;  /* 0x0000b200e1023a27 */ /* 0x000fc600078e00ff */
[----:B------:R-:W-:Y:S01]  /*5ec0*/  SHF.R.S32.HI R4, RZ, 0x1f, R3 ;  /* 0x0000001fff047819 */ /* 0x000fe20000011403 */
[----:B------:R-:W-:Y:S01]  /*5ed0*/  IMAD.MOV.U32 R0, RZ, RZ, R225 ;  /* 0x000000ffff007224 */ /* 0x000fe200078e00e1 */
[----:B------:R-:W-:Y:S02]  /*5ee0*/  @P3 SHF.R.U32.HI R0, RZ, c[0x0][0x2cc], R2 ;  /* 0x0000b300ff003a19 */ /* 0x000fe40000011602 */
        /* <DEDUP_REMOVED lines=16> */
.L_x_606:
[----:B------:R-:W-:-:S04]  /*5ff0*/  MOV R3, c[0x0][0x32c] ;  /* 0x0000cb0000037a02 */ /* 0x000fc80000000f00 */
[----:B------:R-:W-:-:S13]  /*6000*/  ISETP.NE.AND P0, PT, R3, 0x1, PT ;  /* 0x000000010300780c */ /* 0x000fda0003f05270 */
[----:B------:R-:W-:-:S05]  /*6010*/  @P0 IMAD.HI.U32 R3, R0, c[0x0][0x330], RZ ;  /* 0x0000cc0000030a27 */ /* 0x000fca00078e00ff */
[----:B------:R-:W-:Y:S02]  /*6020*/  @P0 SHF.R.U32.HI R0, RZ, c[0x0][0x334], R3 ;  /* 0x0000cd00ff000a19 */ /* 0x000fe40000011603 */
.L_x_607:
[----:B------:R-:W-:Y:S05]  /*6030*/  BSYNC B0 ;  /* 0x0000000000007941 */ /* 0x000fea0003800000 */
.L_x_605:
[----:B------:R-:W-:-:S05]  /*6040*/  IMAD R0, R0, c[0x0][0x32c], RZ ;  /* 0x0000cb0000007a24 */ /* 0x000fca00078e02ff */
[----:B------:R-:W-:-:S04]  /*6050*/  IMNMX R2, R2, R0, !PT ;  /* 0x0000000002027217 */ /* 0x000fc80007800200 */
.L_x_604:
[----:B------:R-:W-:Y:S01]  /*6060*/  SHF.R.S32.HI R0, RZ, 0x1f, R2 ;  /* 0x0000001fff007819 */ /* 0x000fe20000011402 */
[----:B------:R-:W-:Y:S03]  /*6070*/  BSSY B0, `(.L_x_608) ;  /* 0x0000025000007945 */ /* 0x000fe60003800000 */
[----:B------:R-:W-:-:S04]  /*6080*/  LEA.HI R0, R0, R2, RZ, 0x5 ;  /* 0x0000000200007211 */ /* 0x000fc800078f28ff */
[----:B------:R-:W-:-:S04]  /*6090*/  SHF.R.S32.HI R0, RZ, 0x5, R0 ;  /* 0x00000005ff007819 */ /* 0x000fc80000011400 */
[----:B------:R-:W-:Y:S01]  /*60a0*/  IMNMX R5, RZ, R0, !PT ;  /* 0x00000000ff057217 */ /* 0x000fe20007800200 */
[----:B------:R-:W-:-:S03]  /*60b0*/  IMAD.MOV.U32 R0, RZ, RZ, RZ ;  /* 0x000000ffff007224 */ /* 0x000fc600078e00ff */
[----:B------:R-:W-:-:S13]  /*60c0*/  ISETP.GT.AND P0, PT, R7, R5, PT ;  /* 0x000000050700720c */ /* 0x000fda0003f04270 */
        /* <DEDUP_REMOVED lines=31> */
.L_x_609:
[----:B------:R-:W-:Y:S05]  /*62c0*/  BSYNC B0 ;  /* 0x0000000000007941 */ /* 0x000fea0003800000 */
.L_x_608:
[----:B------:R-:W-:Y:S01]  /*62d0*/  IMAD R209, R248, R0, R5 ;  /* 0x00000000f8d17224 */ /* 0x000fe200078e0205 */
[----:B------:R-:W-:Y:S01]  /*62e0*/  MOV R20, RZ ;  /* 0x000000ff00147202 */ /* 0x000fe20000000f00 */
[----:B------:R-:W-:Y:S01]  /*62f0*/  IMAD.MOV.U32 R133, RZ, RZ, RZ ;  /* 0x000000ffff857224 */ /* 0x000fe200078e00ff */
[----:B------:R-:W-:Y:S01]  /*6300*/  CS2R R94, SRZ ;  /* 0x00000000005e7805 */ /* 0x000fe2000001ff00 */
[--C-:B------:R-:W-:Y:S01]  /*6310*/  IMAD.IADD R2, R209, 0x1, R0.reuse ;  /* 0x00000001d1027824 */ /* 0x100fe200078e0200 */
        /* <DEDUP_REMOVED lines=73> */
[----:B------:R-:W-:Y:S01]  /*67b0*/  IMAD R5, R237, 0x20, R214 ;  /* 0x00000020ed057824 */ /* 0x000fe200078e02d6 */
[----:B------:R-:W-:Y:S01]  /*67c0*/  ISETP.NE.U32.AND P0, PT, RZ, c[0x0][0x348], PT ;  /* 0x0000d200ff007a0c */ /* 0x000fe20003f05070 */
[----:B------:R-:W-:Y:S01]  /*67d0*/  IMAD.MOV.U32 R14, RZ, RZ, R136 ;  /* 0x000000ffff0e7224 */ /* 0x000fe200078e0088 */
[----:B------:R-:W-:Y:S01]  /*67e0*/  SHF.R.S32.HI R18, RZ, 0x1f, R235 ;  /* 0x0000001fff127819 */ /* 0x000fe200000114eb */
[----:B------:R-:W-:Y:S01]  /*67f0*/  IMAD R0, R0, c[0x0][0x178], RZ ;  /* 0x00005e0000007a24 */ /* 0x000fe200078e02ff */
[----:B------:R-:W-:Y:S01]  /*6800*/  ISETP.NE.AND.EX P0, PT, RZ, c[0x0][0x34c], PT, P0 ;  /* 0x0000d300ff007a0c */ /* 0x000fe20003f05300 */
[----:B------:R-:W-:Y:S01]  /*6810*/  IMAD.IADD R5, R225, 0x1, R5 ;  /* 0x00000001e1057824 */ /* 0x000fe200078e0205 */
[----:B------:R-:W-:Y:S01]  /*6820*/  SHF.R.S32.HI R9, RZ, 0x1f, R214 ;  /* 0x0000001fff097819 */ /* 0x000fe200000114d6 */
[----:B------:R-:W-:Y:S01]  /*6830*/  IMAD R0, R119, c[0x0][0x17c], R0 ;  /* 0x00005f0077007a24 */ /* 0x000fe200078e0200 */
[----:B------:R-:W-:Y:S01]  /*6840*/  SEL R6, R18, RZ, !P0 ;  /* 0x000000ff12067207 */ /* 0x000fe20004000000 */
[----:B------:R-:W-:Y:S01]  /*6850*/  @P3 IMAD.HI.U32 R7, R5, c[0x0][0x2c8], RZ ;  /* 0x0000b20005073a27 */ /* 0x000fe200078e00ff */
[----:B------:R-:W-:-:S02]  /*6860*/  SEL R4, R235, RZ, !P0 ;  /* 0x000000ffeb047207 */ /* 0x000fc40004000000 */
[----:B------:R-:W-:Y:S01]  /*6870*/  ISETP.GE.AND P6, PT, R138, c[0x0][0x1d4], PT ;  /* 0x000075008a007a0c */ /* 0x000fe20003fc6270 */
[----:B------:R-:W-:Y:S01]  /*6880*/  IMAD R6, R6, c[0x0][0x1c0], RZ ;  /* 0x0000700006067a24 */ /* 0x000fe200078e02ff */
[----:B------:R-:W-:Y:S02]  /*6890*/  SHF.R.S32.HI R15, RZ, 0x1f, R136 ;  /* 0x0000001fff0f7819 */ /* 0x000fe40000011488 */
[----:B------:R-:W-:Y:S01]  /*68a0*/  ISETP.GE.AND P2, PT, R136, c[0x0][0x1d4], PT ;  /* 0x0000750088007a0c */ /* 0x000fe20003f46270 */
[----:B------:R-:W-:Y:S01]  /*68b0*/  IMAD R6, R4, c[0x0][0x1c4], R6 ;  /* 0x0000710004067a24 */ /* 0x000fe200078e0206 */
[----:B------:R-:W-:Y:S02]  /*68c0*/  ISETP.GE.AND P5, PT, R216, c[0x0][0x1d4], PT ;  /* 0x00007500d8007a0c */ /* 0x000fe40003fa6270 */
[----:B------:R-:W-:Y:S01]  /*68d0*/  ISETP.GE.AND P4, PT, R217, c[0x0][0x1d4], PT ;  /* 0x00007500d9007a0c */ /* 0x000fe20003f86270 */
[----:B-1----:R-:W-:Y:S01]  /*68e0*/  IMAD.WIDE.U32 R2, R119, c[0x0][0x178], RZ ;  /* 0x00005e0077027a25 */ /* 0x002fe200078e00ff */
[----:B------:R-:W-:-:S02]  /*68f0*/  LOP3.LUT R215, R215, 0xfffffffe, RZ, 0xc0, !PT ;  /* 0xfffffffed7d77812 */ /* 0x000fc400078ec0ff */
[----:B------:R-:W-:Y:S02]  /*6900*/  IADD3 R106, R236, -0x1, RZ ;  /* 0xffffffffec6a7810 */ /* 0x000fe40007ffe0ff */
[----:B------:R-:W-:Y:S01]  /*6910*/  IADD3 R3, R3, R0, RZ ;  /* 0x0000000003037210 */ /* 0x000fe20007ffe0ff */
[----:B------:R-:W-:Y:S01]  /*6920*/  IMAD.MOV.U32 R0, RZ, RZ, R5 ;  /* 0x000000ffff007224 */ /* 0x000fe200078e0005 */
[----:B------:R-:W-:Y:S02]  /*6930*/  @P3 SHF.R.U32.HI R0, RZ, c[0x0][0x2cc], R7 ;  /* 0x0000b300ff003a19 */ /* 0x000fe40000011607 */
[----:B------:R-:W-:Y:S01]  /*6940*/  @P2 LOP3.LUT R215, R215, 0x1, RZ, 0xfc, !PT ;  /* 0x00000001d7d72812 */ /* 0x000fe200078efcff */
[C---:B------:R-:W-:Y:S01]  /*6950*/  IMAD.WIDE.U32 R2, R227.reuse, c[0x0][0x1b8], R2 ;  /* 0x00006e00e3027a25 */ /* 0x040fe200078e0002 */
[----:B------:R-:W-:Y:S02]  /*6960*/  SHF.R.S32.HI R8, RZ, 0x1f, R0 ;  /* 0x0000001fff087819 */ /* 0x000fe40000011400 */
[----:B------:R-:W-:Y:S01]  /*6970*/  IADD3 R7, -R0, RZ, RZ ;  /* 0x000000ff00077210 */ /* 0x000fe20007ffe1ff */
[----:B------:R-:W-:Y:S01]  /*6980*/  IMAD R3, R227, c[0x0][0x1bc], R3 ;  /* 0x00006f00e3037a24 */ /* 0x000fe200078e0203 */
[----:B------:R-:W-:Y:S01]  /*6990*/  LOP3.LUT R215, R215, 0xfffffffd, RZ, 0xc0, !PT ;  /* 0xfffffffdd7d77812 */ /* 0x000fe200078ec0ff */
[----:B------:R-:W-:Y:S01]  /*69a0*/  IMAD R8, R8, c[0x0][0x1b0], RZ ;  /* 0x00006c0008087a24 */ /* 0x000fe200078e02ff */
[----:B------:R-:W-:Y:S01]  /*69b0*/  ISETP.GE.AND P3, PT, R138, c[0x0][0x198], PT ;  /* 0x000066008a007a0c */ /* 0x000fe20003f66270 */
[----:B------:R-:W-:Y:S01]  /*69c0*/  IMAD.WIDE.U32 R2, R4, c[0x0][0x1c0], R2 ;  /* 0x0000700004027a25 */ /* 0x000fe200078e0002 */
[----:B------:R-:W-:-:S03]  /*69d0*/  IADD3 R4, P0, R214, R11, RZ ;  /* 0x0000000bd6047210 */ /* 0x000fc60007f1e0ff */
[----:B------:R-:W-:Y:S01]  /*69e0*/  IMAD.IADD R3, R3, 0x1, R6 ;  /* 0x0000000103037824 */ /* 0x000fe200078e0206 */
[----:B------:R-:W-:Y:S01]  /*69f0*/  LEA.HI.X.SX32 R6, R11, R9, 0x1, P0 ;  /* 0x000000090b067211 */ /* 0x000fe200000f0eff */
[----:B------:R-:W-:Y:S02]  /*6a00*/  IMAD R5, R7, c[0x0][0x2c4], R5 ;  /* 0x0000b10007057a24 */ /* 0x000fe400078e0205 */
[C---:B------:R-:W-:Y:S02]  /*6a10*/  IMAD R12, R0.reuse, c[0x0][0x1b4], R8 ;  /* 0x00006d00000c7a24 */ /* 0x040fe400078e0208 */
[----:B------:R-:W-:Y:S01]  /*6a20*/  IMAD.WIDE.U32 R2, R0, c[0x0][0x1b0], R2 ;  /* 0x00006c0000027a25 */ /* 0x000fe200078e0002 */
[----:B------:R-:W-:-:S03]  /*6a30*/  SHF.R.S32.HI R11, RZ, 0x1f, R5 ;  /* 0x0000001fff0b7819 */ /* 0x000fc60000011405 */
[C---:B------:R-:W-:Y:S01]  /*6a40*/  IMAD R0, R6.reuse, c[0x0][0x1e0], RZ ;  /* 0x0000780006007a24 */ /* 0x040fe200078e02ff */
[----:B------:R-:W-:Y:S01]  /*6a50*/  IADD3 R3, R3, R12, RZ ;  /* 0x0000000c03037210 */ /* 0x000fe20007ffe0ff */
[----:B------:R-:W-:Y:S02]  /*6a60*/  IMAD R10, R6, c[0x0][0x208], RZ ;  /* 0x00008200060a7a24 */ /* 0x000fe400078e02ff */
[C---:B------:R-:W-:Y:S01]  /*6a70*/  IMAD R13, R4.reuse, c[0x0][0x1e4], R0 ;  /* 0x00007900040d7a24 */ /* 0x040fe200078e0200 */
[----:B------:R-:W-:Y:S01]  /*6a80*/  SEL R0, RZ, 0xffffffff, P6 ;  /* 0xffffffffff007807 */ /* 0x000fe20003000000 */
[----:B------:R-:W-:-:S04]  /*6a90*/  IMAD.WIDE.U32 R6, R4, c[0x0][0x1e0], R14 ;  /* 0x0000780004067a25 */ /* 0x000fc800078e000e */
[----:B------:R-:W-:-:S04]  /*6aa0*/  IMAD.WIDE.U32 R8, R4, c[0x0][0x208], R14 ;  /* 0x0000820004087a25 */ /* 0x000fc800078e000e */
[----:B------:R-:W-:Y:S01]  /*6ab0*/  IMAD R12, R4, c[0x0][0x20c], R10 ;  /* 0x00008300040c7a24 */ /* 0x000fe200078e020a */
[----:B------:R-:W-:Y:S01]  /*6ac0*/  SEL R10, RZ, 0x1, P2 ;  /* 0x00000001ff0a7807 */ /* 0x000fe20001000000 */
[----:B------:R-:W-:Y:S01]  /*6ad0*/  IMAD R4, R11, c[0x0][0x1a8], RZ ;  /* 0x00006a000b047a24 */ /* 0x000fe200078e02ff */
[----:B------:R-:W-:Y:S01]  /*6ae0*/  ISETP.GE.AND P2, PT, R216, c[0x0][0x198], PT ;  /* 0x00006600d8007a0c */ /* 0x000fe20003f46270 */
[----:B------:R-:W-:Y:S02]  /*6af0*/  IMAD.SHL.U32 R0, R0, 0x2, RZ ;  /* 0x0000000200007824 */ /* 0x000fe400078e00ff */
[C---:B------:R-:W-:Y:S02]  /*6b00*/  IMAD R4, R5.reuse, c[0x0][0x1ac], R4 ;  /* 0x00006b0005047a24 */ /* 0x040fe400078e0204 */
[----:B------:R-:W-:Y:S01]  /*6b10*/  IMAD.WIDE.U32 R2, R5, c[0x0][0x1a8], R2 ;  /* 0x00006a0005027a25 */ /* 0x000fe200078e0002 */
[----:B------:R-:W-:Y:S02]  /*6b20*/  LOP3.LUT R10, R0, 0x2, R10, 0xe2, !PT ;  /* 0x00000002000a7812 */ /* 0x000fe400078ee20a */
[----:B------:R-:W-:Y:S01]  /*6b30*/  IADD3 R5, R9, R12, RZ ;  /* 0x0000000c09057210 */ /* 0x000fe20007ffe0ff */
[----:B------:R-:W-:Y:S01]  /*6b40*/  IMAD.IADD R0, R3, 0x1, R4 ;  /* 0x0000000103007824 */ /* 0x000fe200078e0204 */
[C---:B------:R-:W-:Y:S01]  /*6b50*/  LEA R17, P0, R2.reuse, c[0x0][0x160], 0x1 ;  /* 0x0000580002117a11 */ /* 0x040fe200078008ff */
[----:B------:R-:W-:Y:S01]  /*6b60*/  IMAD.IADD R7, R7, 0x1, R13 ;  /* 0x0000000107077824 */ /* 0x000fe200078e020d */
[----:B------:R-:W-:Y:S01]  /*6b70*/  SEL R9, RZ, 0x4, P5 ;  /* 0x00000004ff097807 */ /* 0x000fe20002800000 */
[----:B------:R-:W-:Y:S01]  /*6b80*/  IMAD.MOV.U32 R4, RZ, RZ, R8 ;  /* 0x000000ffff047224 */ /* 0x000fe200078e0008 */
[----:B------:R-:W-:Y:S01]  /*6b90*/  LEA.HI.X R16, R2, c[0x0][0x164], R0, 0x1, P0 ;  /* 0x0000590002107a11 */ /* 0x000fe200000f0c00 */
[----:B------:R-:W-:Y:S01]  /*6ba0*/  IMAD.WIDE.U32 R6, R227, c[0x0][0x1e8], R6 ;  /* 0x00007a00e3067a25 */ /* 0x000fe200078e0006 */
[----:B------:R-:W-:-:S02]  /*6bb0*/  ISETP.NE.U32.AND P0, PT, RZ, c[0x0][0x350], PT ;  /* 0x0000d400ff007a0c */ /* 0x000fc40003f05070 */
[----:B------:R-:W-:Y:S01]  /*6bc0*/  SEL R8, RZ, 0x8, P4 ;  /* 0x00000008ff087807 */ /* 0x000fe20002000000 */
[C---:B------:R-:W-:Y:S01]  /*6bd0*/  IMAD.WIDE.U32 R4, R227.reuse, c[0x0][0x210], R4 ;  /* 0x00008400e3047a25 */ /* 0x040fe200078e0004 */
[----:B------:R-:W-:Y:S02]  /*6be0*/  ISETP.NE.AND.EX P0, PT, RZ, c[0x0][0x354], PT, P0 ;  /* 0x0000d500ff007a0c */ /* 0x000fe40003f05300 */
[----:B------:R-:W-:Y:S01]  /*6bf0*/  LOP3.LUT R123, R8, R10, R9, 0xfe, !PT ;  /* 0x0000000a087b7212 */ /* 0x000fe200078efe09 */
[C---:B------:R-:W-:Y:S01]  /*6c00*/  IMAD R7, R227.reuse, c[0x0][0x1ec], R7 ;  /* 0x00007b00e3077a24 */ /* 0x040fe200078e0207 */
[----:B------:R-:W-:Y:S01]  /*6c10*/  IADD3 R13, R214, R225, RZ ;  /* 0x000000e1d60d7210 */ /* 0x000fe20007ffe0ff */
[----:B------:R-:W-:Y:S01]  /*6c20*/  IMAD R5, R227, c[0x0][0x214], R5 ;  /* 0x00008500e3057a24 */ /* 0x000fe200078e0205 */
[----:B--2---:R-:W-:Y:S01]  /*6c30*/  @P1 MOV R2, R19 ;  /* 0x0000001300021202 */ /* 0x004fe20000000f00 */
[----:B------:R-:W-:Y:S01]  /*6c40*/  @!P1 IMAD.MOV.U32 R2, RZ, RZ, R235 ;  /* 0x000000ffff029224 */ /* 0x000fe200078e00eb */
[----:B------:R-:W-:Y:S01]  /*6c50*/  @P1 SHF.R.S32.HI R3, RZ, 0x1f, R19 ;  /* 0x0000001fff031819 */ /* 0x000fe20000011413 */
[----:B------:R-:W-:Y:S01]  /*6c60*/  @!P1 IMAD.MOV.U32 R3, RZ, RZ, R18 ;  /* 0x000000ffff039224 */ /* 0x000fe200078e0012 */
[----:B------:R-:W-:-:S02]  /*6c70*/  ISETP.GE.AND P1, PT, R217, c[0x0][0x198], PT ;  /* 0x00006600d9007a0c */ /* 0x000fc40003f26270 */
[----:B------:R-:W-:Y:S02]  /*6c80*/  SEL R0, R2, RZ, !P0 ;  /* 0x000000ff02007207 */ /* 0x000fe40004000000 */
[----:B------:R-:W-:Y:S02]  /*6c90*/  SEL R2, R3, RZ, !P0 ;  /* 0x000000ff03027207 */ /* 0x000fe40004000000 */
[----:B------:R-:W-:Y:S01]  /*6ca0*/  ISETP.GE.AND P0, PT, R136, c[0x0][0x198], PT ;  /* 0x0000660088007a0c */ /* 0x000fe20003f06270 */
[----:B------:R-:W-:-:S04]  /*6cb0*/  IMAD.WIDE.U32 R220, R0, c[0x0][0x1f0], R6 ;  /* 0x00007c0000dc7a25 */ /* 0x000fc800078e0006 */
[C---:B------:R-:W-:Y:S02]  /*6cc0*/  IMAD R8, R2.reuse, c[0x0][0x1f0], RZ ;  /* 0x00007c0002087a24 */ /* 0x040fe400078e02ff */
[----:B------:R-:W-:Y:S02]  /*6cd0*/  IMAD R3, R2, c[0x0][0x218], RZ ;  /* 0x0000860002037a24 */ /* 0x000fe400078e02ff */
[----:B------:R-:W-:-:S04]  /*6ce0*/  IMAD.WIDE.U32 R222, R0, c[0x0][0x218], R4 ;  /* 0x0000860000de7a25 */ /* 0x000fc800078e0004 */
[C---:B------:R-:W-:Y:S01]  /*6cf0*/  IMAD R2, R0.reuse, c[0x0][0x1f4], R8 ;  /* 0x00007d0000027a24 */ /* 0x040fe200078e0208 */
[----:B------:R-:W-:Y:S01]  /*6d00*/  @P0 LOP3.LUT R215, R215, 0x2, RZ, 0xfc, !PT ;  /* 0x00000002d7d70812 */ /* 0x000fe200078efcff */
[----:B------:R-:W-:Y:S02]  /*6d10*/  IMAD R0, R0, c[0x0][0x21c], R3 ;  /* 0x0000870000007a24 */ /* 0x000fe400078e0203 */
[----:B------:R-:W-:-:S03]  /*6d20*/  IMAD.IADD R219, R221, 0x1, R2 ;  /* 0x00000001dddb7824 */ /* 0x000fc600078e0202 */
[----:B------:R-:W-:Y:S01]  /*6d30*/  IADD3 R224, R223, R0, RZ ;  /* 0x00000000dfe07210 */ /* 0x000fe20007ffe0ff */
[----:B------:R-:W-:Y:S05]  /*6d40*/  BRA.DIV ~URZ, `(.L_x_611) ;  /* 0x000190827f007947 */ /* 0x000fea000b800000 */
[----:B------:R1:W2:Y:S02]  /*6d50*/  SHFL.IDX PT, R10, R16, RZ, 0x181f ;  /* 0x00181fff100a7589 */ /* 0x0002a400000e0000 */
.L_x_794:
[----:B------:R-:W-:Y:S05]  /*6d60*/  BRA.DIV ~URZ, `(.L_x_612) ;  /* 0x000190d27f007947 */ /* 0x000fea000b800000 */
[----:B------:R3:W4:Y:S02]  /*6d70*/  SHFL.IDX PT, R2, R17, RZ, 0x181f ;  /* 0x00181fff11027589 */ /* 0x00072400000e0000 */
.L_x_795:
[----:B------:R-:W-:Y:S01]  /*6d80*/  IMAD R68, R213, c[0x0][0x2c4], RZ ;  /* 0x0000b100d5447a24 */ /* 0x000fe200078e02ff */
[----:B------:R-:W-:Y:S01]  /*6d90*/  SHF.R.S32.HI R71, RZ, 0x1f, R138 ;  /* 0x0000001fff477819 */ /* 0x000fe2000001148a */
[----:B------:R-:W-:Y:S01]  /*6da0*/  BSSY B0, `(.L_x_613) ;  /* 0x000001a000007945 */ /* 0x000fe20003800000 */
[----:B------:R-:W-:Y:S02]  /*6db0*/  LOP3.LUT R215, R215, 0xfffffff7, RZ, 0xc0, !PT ;  /* 0xfffffff7d7d77812 */ /* 0x000fe400078ec0ff */
[----:B------:R-:W-:Y:S02]  /*6dc0*/  ISETP.GE.AND P0, PT, R13, R68, PT ;  /* 0x000000440d00720c */ /* 0x000fe40003f06270 */
[----:B------:R-:W-:Y:S02]  /*6dd0*/  LEA.HI R69, R71, R138, RZ, 0x3 ;  /* 0x0000008a47457211 */ /* 0x000fe400078f18ff */
[----:B------:R-:W-:-:S02]  /*6de0*/  SHF.R.S32.HI R12, RZ, 0x1f, R217 ;  /* 0x0000001fff0c7819 */ /* 0x000fc400000114d9 */
[----:B------:R-:W-:Y:S02]  /*6df0*/  LOP3.LUT R0, R69, 0xfffffff8, RZ, 0xc0, !PT ;  /* 0xfffffff845007812 */ /* 0x000fe400078ec0ff */
[----:B------:R-:W-:Y:S02]  /*6e00*/  SHF.R.S32.HI R11, RZ, 0x1f, R216 ;  /* 0x0000001fff0b7819 */ /* 0x000fe400000114d8 */
[----:B------:R-:W-:-:S03]  /*6e10*/  SHF.R.S32.HI R24, RZ, 0x1f, R0 ;  /* 0x0000001fff187819 */ /* 0x000fc60000011400 */
[----:B------:R-:W-:Y:S01]  /*6e20*/  @P0 LOP3.LUT R215, R215, 0x8, RZ, 0xfc, !PT ;  /* 0x00000008d7d70812 */ /* 0x000fe200078efcff */
[----:B------:R-:W-:Y:S05]  /*6e30*/  @P0 BRA `(.L_x_614) ;  /* 0x0000010000000947 */ /* 0x000fea0003800000 */
[----:B----4-:R-:W-:-:S04]  /*6e40*/  LEA R8, P0, R136, R2, 0x1 ;  /* 0x0000000288087211 */ /* 0x010fc800078008ff */
[----:B--2---:R-:W-:Y:S02]  /*6e50*/  LEA.HI.X R9, R136, R10, R15, 0x1, P0 ;  /* 0x0000000a88097211 */ /* 0x004fe400000f0c0f */
[----:B------:R-:W-:-:S04]  /*6e60*/  LEA R6, P0, R0, R2, 0x1 ;  /* 0x0000000200067211 */ /* 0x000fc800078008ff */
[----:B------:R-:W-:Y:S02]  /*6e70*/  LEA.HI.X R7, R0, R10, R24, 0x1, P0 ;  /* 0x0000000a00077211 */ /* 0x000fe400000f0c18 */
[----:B------:R-:W-:-:S04]  /*6e80*/  LEA R4, P0, R216, R2, 0x1 ;  /* 0x00000002d8047211 */ /* 0x000fc800078008ff */
[----:B------:R-:W-:Y:S02]  /*6e90*/  LEA.HI.X R5, R216, R10, R11, 0x1, P0 ;  /* 0x0000000ad8057211 */ /* 0x000fe400000f0c0b */
[----:B------:R-:W-:-:S04]  /*6ea0*/  LEA R2, P0, R217, R2, 0x1 ;  /* 0x00000002d9027211 */ /* 0x000fc800078008ff */
[----:B------:R-:W-:Y:S02]  /*6eb0*/  LEA.HI.X R3, R217, R10, R12, 0x1, P0 ;  /* 0x0000000ad9037211 */ /* 0x000fe400000f0c0c */
[----:B------:R-:W-:-:S13]  /*6ec0*/  LOP3.LUT P0, RZ, R215, 0x2, RZ, 0xc0, !PT ;  /* 0x00000002d7ff7812 */ /* 0x000fda000780c0ff */
[----:B------:R-:W-:Y:S01]  /*6ed0*/  @!PT LDS RZ, [RZ] ;  /* 0x00000000fffff984 */ /* 0x000fe20000000800 */
[----:B------:R-:W-:Y:S01]  /*6ee0*/  @!PT LDS RZ, [RZ] ;  /* 0x00000000fffff984 */ /* 0x000fe20000000800 */
[----:B------:R-:W-:Y:S01]  /*6ef0*/  @!PT LDS RZ, [RZ] ;  /* 0x00000000fffff984 */ /* 0x000fe20000000800 */
[----:B------:R2:W-:Y:S04]  /*6f00*/  LDGSTS.E.BYPASS.LTC128B.128 [R196+0x10080], [R8.64], !P0 ;  /* 0x1008000008c47fae */ /* 0x0005e8000c101d46 */
[----:B------:R2:W-:Y:S04]  /*6f10*/  LDGSTS.E.BYPASS.LTC128B.128 [R196+0x14080], [R6.64], !P3 ;  /* 0x1408000006c47fae */ /* 0x0005e8000d901d46 */
[----:B------:R2:W-:Y:S04]  /*6f20*/  LDGSTS.E.BYPASS.LTC128B.128 [R196+0x18080], [R4.64], !P2 ;  /* 0x1808000004c47fae */ /* 0x0005e8000d101d46 */
[----:B------:R2:W-:Y:S02]  /*6f30*/  LDGSTS.E.BYPASS.LTC128B.128 [R196+0x1c080], [R2.64], !P1 ;  /* 0x1c08000002c47fae */ /* 0x0005e4000c901d46 */
.L_x_614:
[----:B------:R-:W-:Y:S05]  /*6f40*/  BSYNC B0 ;  /* 0x0000000000007941 */ /* 0x000fea0003800000 */
.L_x_613:
[----:B------:R-:W-:Y:S05]  /*6f50*/  BRA.DIV ~URZ, `(.L_x_615) ;  /* 0x00018f527f007947 */ /* 0x000fea000b800000 */
[----:B--2---:R2:W1:Y:S04]  /*6f60*/  SHFL.IDX PT, R10, R16, 0x1, 0x181f ;  /* 0x00381f00100a7f89 */ /* 0x00446800000e0000 */
[----:B----4-:R2:W4:Y:S02]  /*6f70*/  SHFL.IDX PT, R2, R17, 0x1, 0x181f ;  /* 0x00381f0011027f89 */ /* 0x01052400000e0000 */
.L_x_796:
[----:B------:R-:W-:Y:S01]  /*6f80*/  IADD3 R3, R13, 0x20, RZ ;  /* 0x000000200d037810 */ /* 0x000fe20007ffe0ff */
[----:B------:R-:W-:Y:S01]  /*6f90*/  BSSY B0, `(.L_x_616) ;  /* 0x0000015000007945 */ /* 0x000fe20003800000 */
[----:B------:R-:W-:-:S02]  /*6fa0*/  LOP3.LUT R215, R215, 0xffffffef, RZ, 0xc0, !PT ;  /* 0xffffffefd7d77812 */ /* 0x000fc400078ec0ff */
[----:B------:R-:W-:-:S13]  /*6fb0*/  ISETP.GE.AND P0, PT, R3, R68, PT ;  /* 0x000000440300720c */ /* 0x000fda0003f06270 */
[----:B------:R-:W-:Y:S01]  /*6fc0*/  @P0 LOP3.LUT R215, R215, 0x10, RZ, 0xfc, !PT ;  /* 0x00000010d7d70812 */ /* 0x000fe200078efcff */
[----:B------:R-:W-:Y:S05]  /*6fd0*/  @P0 BRA `(.L_x_617) ;  /* 0x0000010000000947 */ /* 0x000fea0003800000 */
[----:B----4-:R-:W-:-:S04]  /*6fe0*/  LEA R8, P0, R136, R2, 0x1 ;  /* 0x0000000288087211 */ /* 0x010fc800078008ff */
[----:B-1----:R-:W-:Y:S02]  /*6ff0*/  LEA.HI.X R9, R136, R10, R15, 0x1, P0 ;  /* 0x0000000a88097211 */ /* 0x002fe400000f0c0f */
        /* <DEDUP_REMOVED lines=14> */
.L_x_617:
[----:B------:R-:W-:Y:S05]  /*70e0*/  BSYNC B0 ;  /* 0x0000000000007941 */ /* 0x000fea0003800000 */
.L_x_616:
[----:B------:R-:W-:Y:S05]  /*70f0*/  BRA.DIV ~URZ, `(.L_x_618) ;  /* 0x00018e827f007947 */ /* 0x000fea000b800000 */
[----:B-1----:R1:W2:Y:S02]  /*7100*/  SHFL.IDX PT, R10, R16, 0x2, 0x181f ;  /* 0x00581f00100a7f89 */ /* 0x0022a400000e0000 */
.L_x_797:
[----:B------:R-:W-:Y:S05]  /*7110*/  BRA.DIV ~URZ, `(.L_x_619) ;  /* 0x00018ed27f007947 */ /* 0x000fea000b800000 */
[----:B----4-:R4:W1:Y:S02]  /*7120*/  SHFL.IDX PT, R2, R17, 0x2, 0x181f ;  /* 0x00581f0011027f89 */ /* 0x01086400000e0000 */
.L_x_798:
[----:B------:R-:W-:Y:S01]  /*7130*/  IADD3 R3, R13, 0x40, RZ ;  /* 0x000000400d037810 */ /* 0x000fe20007ffe0ff */
[----:B------:R-:W-:Y:S01]  /*7140*/  BSSY B0, `(.L_x_620) ;  /* 0x0000015000007945 */ /* 0x000fe20003800000 */
[----:B------:R-:W-:-:S02]  /*7150*/  LOP3.LUT R215, R215, 0xffffff7f, RZ, 0xc0, !PT ;  /* 0xffffff7fd7d77812 */ /* 0x000fc400078ec0ff */
[----:B------:R-:W-:-:S13]  /*7160*/  ISETP.GE.AND P0, PT, R3, R68, PT ;  /* 0x000000440300720c */ /* 0x000fda0003f06270 */
[----:B------:R-:W-:Y:S01]  /*7170*/  @P0 LOP3.LUT R215, R215, 0x80, RZ, 0xfc, !PT ;  /* 0x00000080d7d70812 */ /* 0x000fe200078efcff */
[----:B------:R-:W-:Y:S05]  /*7180*/  @P0 BRA `(.L_x_621) ;  /* 0x0000010000000947 */ /* 0x000fea0003800000 */
[----:B-1----:R-:W-:-:S04]  /*7190*/  LEA R8, P0, R136, R2, 0x1 ;  /* 0x0000000288087211 */ /* 0x002fc800078008ff */
        /* <DEDUP_REMOVED lines=15> */
.L_x_621:
[----:B------:R-:W-:Y:S05]  /*7290*/  BSYNC B0 ;  /* 0x0000000000007941 */ /* 0x000fea0003800000 */
.L_x_620:
[----:B------:R-:W-:Y:S05]  /*72a0*/  BRA.DIV ~URZ, `(.L_x_622) ;  /* 0x00018db27f007947 */ /* 0x000fea000b800000 */
[----:B--2---:R2:W3:Y:S04]  /*72b0*/  SHFL.IDX PT, R10, R16, 0x3, 0x181f ;  /* 0x00781f00100a7f89 */ /* 0x0044e800000e0000 */
[----:B-1----:R2:W1:Y:S02]  /*72c0*/  SHFL.IDX PT, R2, R17, 0x3, 0x181f ;  /* 0x00781f0011027f89 */ /* 0x00246400000e0000 */
.L_x_799:
[----:B------:R-:W-:Y:S01]  /*72d0*/  IADD3 R3, R13, 0x60, RZ ;  /* 0x000000600d037810 */ /* 0x000fe20007ffe0ff */
[----:B------:R-:W-:Y:S01]  /*72e0*/  IMAD.SHL.U32 R122, R106, 0x20, RZ ;  /* 0x000000206a7a7824 */ /* 0x000fe200078e00ff */
[----:B--2---:R-:W-:-:S02]  /*72f0*/  P2R R16, PR, RZ, 0x10 ;  /* 0x00000010ff107803 */ /* 0x004fc40000000000 */
[----:B------:R-:W-:Y:S02]  /*7300*/  ISETP.GE.AND P4, PT, R3, R68, PT ;  /* 0x000000440300720c */ /* 0x000fe40003f86270 */
[----:B------:R-:W-:Y:S02]  /*7310*/  SHF.R.S32.HI R129, RZ, 0x1f, R106 ;  /* 0x0000001fff817819 */ /* 0x000fe4000001146a */
[----:B------:R-:W-:-:S09]  /*7320*/  P2R R82, PR, RZ, 0x10 ;  /* 0x00000010ff527803 */ /* 0x000fd20000000000 */
[----:B-1----:R-:W-:-:S04]  /*7330*/  @!P4 LEA R4, P0, R216, R2, 0x1 ;  /* 0x00000002d804c211 */ /* 0x002fc800078008ff */
[----:B---3--:R-:W-:Y:S02]  /*7340*/  @!P4 LEA.HI.X R5, R216, R10, R11, 0x1, P0 ;  /* 0x0000000ad805c211 */ /* 0x008fe400000f0c0b */
[----:B------:R-:W-:-:S04]  /*7350*/  @!P4 LEA R8, P0, R136, R2, 0x1 ;  /* 0x000000028808c211 */ /* 0x000fc800078008ff */
[----:B------:R-:W-:Y:S02]  /*7360*/  @!P4 LEA.HI.X R9, R136, R10, R15, 0x1, P0 ;  /* 0x0000000a8809c211 */ /* 0x000fe400000f0c0f */
[----:B------:R-:W-:-:S04]  /*7370*/  @!P4 LEA R6, P0, R0, R2, 0x1 ;  /* 0x000000020006c211 */ /* 0x000fc800078008ff */
[----:B------:R-:W-:Y:S02]  /*7380*/  @!P4 LEA.HI.X R7, R0, R10, R24, 0x1, P0 ;  /* 0x0000000a0007c211 */ /* 0x000fe400000f0c18 */
[----:B------:R-:W-:-:S04]  /*7390*/  @!P4 LEA R2, P0, R217, R2, 0x1 ;  /* 0x00000002d902c211 */ /* 0x000fc800078008ff */
[----:B------:R-:W-:Y:S02]  /*73a0*/  @!P4 LEA.HI.X R3, R217, R10, R12, 0x1, P0 ;  /* 0x0000000ad903c211 */ /* 0x000fe400000f0c0c */
[----:B------:R-:W-:-:S13]  /*73b0*/  LOP3.LUT P0, RZ, R215, 0x2, RZ, 0xc0, !PT ;  /* 0x00000002d7ff7812 */ /* 0x000fda000780c0ff */
[----:B------:R-:W-:Y:S01]  /*73c0*/  @!PT LDS RZ, [RZ] ;  /* 0x00000000fffff984 */ /* 0x000fe20000000800 */
[----:B------:R-:W-:Y:S01]  /*73d0*/  @!PT LDS RZ, [RZ] ;  /* 0x00000000fffff984 */ /* 0x000fe20000000800 */
[----:B------:R-:W-:Y:S01]  /*73e0*/  @!PT LDS RZ, [RZ] ;  /* 0x00000000fffff984 */ /* 0x000fe20000000800 */
[----:B------:R1:W-:Y:S04]  /*73f0*/  @!P4 LDGSTS.E.BYPASS.LTC128B.128 [R218+0x13080], [R8.64], !P0 ;  /* 0x1308000008dacfae */ /* 0x0003e8000c101d46 */
[----:B------:R1:W-:Y:S04]  /*7400*/  @!P4 LDGSTS.E.BYPASS.LTC128B.128 [R218+0x17080], [R6.64], !P3 ;  /* 0x1708000006dacfae */ /* 0x0003e8000d901d46 */
[----:B------:R1:W-:Y:S04]  /*7410*/  @!P4 LDGSTS.E.BYPASS.LTC128B.128 [R218+0x1b080], [R4.64], !P2 ;  /* 0x1b08000004dacfae */ /* 0x0003e8000d101d46 */
[----:B------:R2:W-:Y:S01]  /*7420*/  @!P4 LDGSTS.E.BYPASS.LTC128B.128 [R218+0x1f080], [R2.64], !P1 ;  /* 0x1f08000002dacfae */ /* 0x0005e2000c901d46 */
[----:B------:R-:W-:-:S03]  /*7430*/  ISETP.NE.AND P4, PT, R16, RZ, PT ;  /* 0x000000ff1000720c */ /* 0x000fc60003f85270 */
[----:B------:R-:W0:Y:S01]  /*7440*/  LDGDEPBAR ;  /* 0x00000000000079af */ /* 0x000e220000000000 */
[----:B------:R-:W-:Y:S01]  /*7450*/  WARPSYNC 0xffffffff ;  /* 0xffffffff00007948 */ /* 0x000fe20003800000 */
[----:B------:R-:W-:Y:S01]  /*7460*/  BSSY B0, `(.L_x_623) ;  /* 0x0000015000007945 */ /* 0x000fe20003800000 */
[----:B--2---:R-:W-:Y:S01]  /*7470*/  IADD3 R2, -R122, R212, -R214 ;  /* 0x000000d47a027210 */ /* 0x004fe20007ffe9d6 */
[----:B------:R-:W-:Y:S03]  /*7480*/  BAR.SYNC.DEFER_BLOCKING 0x0 ;  /* 0x0000000000007b1d */ /* 0x000fe60000010000 */
[----:B------:R-:W-:-:S13]  /*7490*/  ISETP.GE.AND P0, PT, R2, 0x1, PT ;  /* 0x000000010200780c */ /* 0x000fda0003f06270 */
[----:B------:R-:W-:Y:S05]  /*74a0*/  @!P0 BRA `(.L_x_624) ;  /* 0x0000010000008947 */ /* 0x000fea0003800000 */
[----:B-1----:R-:W-:Y:S01]  /*74b0*/  IMAD R4, R129, c[0x0][0x1e0], RZ ;  /* 0x0000780081047a24 */ /* 0x002fe200078e02ff */
[----:B------:R-:W-:Y:S01]  /*74c0*/  LOP3.LUT P3, RZ, R215, 0x1, RZ, 0xc0, !PT ;  /* 0x00000001d7ff7812 */ /* 0x000fe2000786c0ff */
[----:B------:R-:W-:-:S04]  /*74d0*/  IMAD.WIDE.U32 R2, R106, c[0x0][0x1e0], RZ ;  /* 0x000078006a027a25 */ /* 0x000fc800078e00ff */
[----:B------:R-:W-:-:S04]  /*74e0*/  IMAD R4, R106, c[0x0][0x1e4], R4 ;  /* 0x000079006a047a24 */ /* 0x000fc800078e0204 */
[----:B------:R-:W-:Y:S01]  /*74f0*/  IMAD.IADD R4, R3, 0x1, R4 ;  /* 0x0000000103047824 */ /* 0x000fe200078e0204 */
[----:B------:R-:W-:-:S04]  /*7500*/  LEA R3, P0, R2, R220, 0x5 ;  /* 0x000000dc02037211 */ /* 0x000fc800078028ff */
[----:B------:R-:W-:Y:S02]  /*7510*/  LEA.HI.X R4, R2, R219, R4, 0x5, P0 ;  /* 0x000000db02047211 */ /* 0x000fe400000f2c04 */
[----:B------:R-:W-:-:S04]  /*7520*/  LEA R2, P0, R3, c[0x0][0x1c8], 0x1 ;  /* 0x0000720003027a11 */ /* 0x000fc800078008ff */
        /* <DEDUP_REMOVED lines=8> */
.L_x_624:
[----:B-1----:R-:W-:Y:S05]  /*75b0*/  BSYNC B0 ;  /* 0x0000000000007941 */ /* 0x002fea0003800000 */
.L_x_623:
[----:B------:R-:W-:Y:S01]  /*75c0*/  ISETP.LT.AND P0, PT, RZ, c[0x0][0x27c], PT ;  /* 0x00009f00ff007a0c */ /* 0x000fe20003f01270 */
[----:B------:R-:W0:Y:S01]  /*75d0*/  LDGDEPBAR ;  /* 0x00000000000079af */ /* 0x000e220000000000 */
[----:B------:R-:W-:-:S11]  /*75e0*/  MOV R131, c[0x0][0x2c4] ;  /* 0x0000b10000837a02 */ /* 0x000fd60000000f00 */
[----:B------:R-:W-:Y:S05]  /*75f0*/  @P0 BRA `(.L_x_625) ;  /* 0x0000002000000947 */ /* 0x000fea0003800000 */
[----:B------:R-:W-:-:S04]  /*7600*/  DEPBAR.LE SB0, 0x1 ;  /* 0x000080400000791a */ /* 0x000fc80000000000 */
[----:B------:R-:W-:Y:S05]  /*7610*/  BRA `(.L_x_626) ;  /* 0x000096a000007947 */ /* 0x000fea0003800000 */
.L_x_625:
[----:B------:R-:W-:Y:S01]  /*7620*/  ULDC.U8 UR4, c[0x0][0x298] ;  /* 0x0000a60000047ab9 */ /* 0x000fe20000000000 */
[----:B-----5:R-:W-:Y:S01]  /*7630*/  SHF.R.S32.HI R2, RZ, 0x1f, R110 ;  /* 0x0000001fff027819 */ /* 0x020fe2000001146e */
[----:B------:R-:W-:Y:S01]  /*7640*/  IMAD.WIDE.U32 R6, R110, c[0x0][0x280], RZ ;  /* 0x0000a0006e067a25 */ /* 0x000fe200078e00ff */
[----:B------:R-:W-:Y:S01]  /*7650*/  ISETP.NE.AND P0, PT, RZ, UR4, PT ;  /* 0x00000004ff007c0c */ /* 0x000fe2000bf05270 */
[----:B------:R-:W-:Y:S01]  /*7660*/  BSSY B2, `(.L_x_626) ;  /* 0x0000965000027945 */ /* 0x000fe20003800000 */
[----:B------:R-:W-:Y:S01]  /*7670*/  IADD3 R128, R214, 0x20, RZ ;  /* 0x00000020d6807810 */ /* 0x000fe20007ffe0ff */
[C---:B------:R-:W-:Y:S02]  /*7680*/  IMAD R3, R2.reuse, c[0x0][0x280], RZ ;  /* 0x0000a00002037a24 */ /* 0x040fe400078e02ff */
[----:B------:R-:W-:Y:S02]  /*7690*/  IMAD R2, R2, c[0x0][0x290], RZ ;  /* 0x0000a40002027a24 */ /* 0x000fe400078e02ff */
[----:B------:R-:W-:-:S02]  /*76a0*/  IMAD R3, R110, c[0x0][0x284], R3 ;  /* 0x0000a1006e037a24 */ /* 0x000fc400078e0203 */
[C---:B------:R-:W-:Y:S01]  /*76b0*/  IMAD R8, R110.reuse, c[0x0][0x294], R2 ;  /* 0x0000a5006e087a24 */ /* 0x040fe200078e0202 */
[----:B------:R-:W-:Y:S01]  /*76c0*/  LEA R2, R237, R13, 0x5 ;  /* 0x0000000ded027211 */ /* 0x000fe200078e28ff */
[----:B------:R-:W-:Y:S01]  /*76d0*/  IMAD.WIDE.U32 R4, R110, c[0x0][0x290], RZ ;  /* 0x0000a4006e047a25 */ /* 0x000fe200078e00ff */
[----:B------:R-:W-:-:S04]  /*76e0*/  IADD3 R3, R3, R7, RZ ;  /* 0x0000000703037210 */ /* 0x000fc80007ffe0ff */
[----:B------:R-:W-:Y:S01]  /*76f0*/  IADD3 R8, R8, R5, RZ ;  /* 0x0000000508087210 */ /* 0x000fe20007ffe0ff */
[----:B------:R-:W-:Y:S05]  /*7700*/  @!P0 BRA `(.L_x_627) ;  /* 0x000049e000008947 */ /* 0x000fea0003800000 */
[----:B------:R-:W-:Y:S01]  /*7710*/  ISETP.NE.AND P1, PT, R131, 0x1, PT ;  /* 0x000000018300780c */ /* 0x000fe20003f25270 */
[----:B------:R-:W-:Y:S01]  /*7720*/  IMAD.MOV.U32 R7, RZ, RZ, R3 ;  /* 0x000000ffff077224 */ /* 0x000fe200078e0003 */
[----:B------:R-:W-:Y:S01]  /*7730*/  IADD3 R46, R156, 0x40, RZ ;  /* 0x000000409c2e7810 */ /* 0x000fe20007ffe0ff */
[----:B------:R-:W-:Y:S01]  /*7740*/  BSSY B0, `(.L_x_628) ;  /* 0x0000052000007945 */ /* 0x000fe20003800000 */
[----:B------:R-:W-:Y:S01]  /*7750*/  SHF.R.S32.HI R41, RZ, 0x1f, R158 ;  /* 0x0000001fff297819 */ /* 0x000fe2000001149e */
[----:B------:R-:W-:Y:S01]  /*7760*/  CS2R R66, SRZ ;  /* 0x0000000000427805 */ /* 0x000fe2000001ff00 */
[----:B------:R-:W-:Y:S01]  /*7770*/  SHF.R.S32.HI R35, RZ, 0x1f, R156 ;  /* 0x0000001fff237819 */ /* 0x000fe2000001149c */
[----:B------:R-:W-:Y:S01]  /*7780*/  CS2R R42, SRZ ;  /* 0x00000000002a7805 */ /* 0x000fe2000001ff00 */
[----:B------:R-:W-:Y:S01]  /*7790*/  SHF.R.S32.HI R30, RZ, 0x1f, R159 ;  /* 0x0000001fff1e7819 */ /* 0x000fe2000001149f */
[----:B------:R-:W-:Y:S01]  /*77a0*/  CS2R R36, SRZ ;  /* 0x0000000000247805 */ /* 0x000fe2000001ff00 */
[----:B------:R-:W-:Y:S01]  /*77b0*/  CS2R R26, SRZ ;  /* 0x00000000001a7805 */ /* 0x000fe2000001ff00 */
[----:B------:R-:W-:Y:S01]  /*77c0*/  CS2R R22, SRZ ;  /* 0x0000000000167805 */ /* 0x000fe2000001ff00 */
[----:B------:R-:W-:Y:S01]  /*77d0*/  CS2R R44, SRZ ;  /* 0x00000000002c7805 */ /* 0x000fe2000001ff00 */
[----:B------:R-:W-:Y:S01]  /*77e0*/  @P1 IMAD.HI.U32 R0, R2, c[0x0][0x2c8], RZ ;  /* 0x0000b20002001a27 */ /* 0x000fe200078e00ff */
[----:B------:R-:W-:Y:S01]  /*77f0*/  CS2R R38, SRZ ;  /* 0x0000000000267805 */ /* 0x000fe2000001ff00 */
[----:B------:R-:W-:Y:S01]  /*7800*/  CS2R R28, SRZ ;  /* 0x00000000001c7805 */ /* 0x000fe2000001ff00 */
[----:B------:R-:W-:Y:S01]  /*7810*/  CS2R R24, SRZ ;  /* 0x0000000000187805 */ /* 0x000fe2000001ff00 */
[----:B------:R-:W-:-:S02]  /*7820*/  SHF.R.S32.HI R33, RZ, 0x1f, R46 ;  /* 0x0000001fff217819 */ /* 0x000fc4000001142e */
[----:B------:R-:W-:Y:S02]  /*7830*/  @P1 SHF.R.U32.HI R2, RZ, c[0x0][0x2cc], R0 ;  /* 0x0000b300ff021a19 */ /* 0x000fe40000011600 */
[----:B------:R-:W-:Y:S02]  /*7840*/  LOP3.LUT P1, RZ, R215, 0x8, RZ, 0xc0, !PT ;  /* 0x00000008d7ff7812 */ /* 0x000fe4000782c0ff */
[----:B------:R-:W-:Y:S01]  /*7850*/  SHF.R.S32.HI R0, RZ, 0x1f, R2 ;  /* 0x0000001fff007819 */ /* 0x000fe20000011402 */
[----:B------:R-:W-:-:S04]  /*7860*/  IMAD.WIDE.U32 R6, R2, c[0x0][0x280], R6 ;  /* 0x0000a00002067a25 */ /* 0x000fc800078e0006 */
[----:B------:R-:W-:Y:S01]  /*7870*/  IMAD R5, R0, c[0x0][0x280], RZ ;  /* 0x0000a00000057a24 */ /* 0x000fe200078e02ff */
[----:B------:R-:W-:Y:S01]  /*7880*/  LEA R40, P0, R6, c[0x0][0x270], 0x1 ;  /* 0x00009c0006287a11 */ /* 0x000fe200078008ff */
[----:B------:R-:W-:Y:S02]  /*7890*/  IMAD R0, R0, c[0x0][0x290], RZ ;  /* 0x0000a40000007a24 */ /* 0x000fe400078e02ff */
[C---:B------:R-:W-:Y:S02]  /*78a0*/  IMAD R3, R2.reuse, c[0x0][0x284], R5 ;  /* 0x0000a10002037a24 */ /* 0x040fe400078e0205 */
[----:B------:R-:W-:Y:S02]  /*78b0*/  IMAD.MOV.U32 R5, RZ, RZ, R8 ;  /* 0x000000ffff057224 */ /* 0x000fe400078e0008 */
[----:B------:R-:W-:Y:S02]  /*78c0*/  IMAD.IADD R3, R7, 0x1, R3 ;  /* 0x0000000107037824 */ /* 0x000fe400078e0203 */
[----:B------:R-:W-:-:S03]  /*78d0*/  IMAD.WIDE.U32 R4, R2, c[0x0][0x290], R4 ;  /* 0x0000a40002047a25 */ /* 0x000fc600078e0004 */
[----:B------:R-:W-:Y:S01]  /*78e0*/  LEA.HI.X R34, R6, c[0x0][0x274], R3, 0x1, P0 ;  /* 0x00009d0006227a11 */ /* 0x000fe200000f0c03 */
[----:B------:R-:W-:Y:S01]  /*78f0*/  IMAD R2, R2, c[0x0][0x294], R0 ;  /* 0x0000a50002027a24 */ /* 0x000fe200078e0200 */
[C---:B------:R-:W-:Y:S01]  /*7900*/  LEA R32, P0, R4.reuse, c[0x0][0x288], 0x1 ;  /* 0x0000a20004207a11 */ /* 0x040fe200078008ff */
[----:B------:R1:W2:Y:S02]  /*7910*/  SHFL.IDX PT, R3, R40, RZ, 0x181f ;  /* 0x00181fff28037589 */ /* 0x0002a400000e0000 */
[----:B------:R-:W-:Y:S02]  /*7920*/  IMAD.IADD R2, R5, 0x1, R2 ;  /* 0x0000000105027824 */ /* 0x000fe400078e0202 */
[----:B------:R1:W3:Y:S03]  /*7930*/  SHFL.IDX PT, R0, R32, RZ, 0x181f ;  /* 0x00181fff20007589 */ /* 0x0002e600000e0000 */
[----:B------:R-:W-:-:S02]  /*7940*/  LEA.HI.X R31, R4, c[0x0][0x28c], R2, 0x1, P0 ;  /* 0x0000a300041f7a11 */ /* 0x000fc400000f0c02 */
[----:B------:R1:W4:Y:S04]  /*7950*/  SHFL.IDX PT, R4, R34, RZ, 0x181f ;  /* 0x00181fff22047589 */ /* 0x00032800000e0000 */
[----:B------:R1:W1:Y:S01]  /*7960*/  SHFL.IDX PT, R2, R31, RZ, 0x181f ;  /* 0x00181fff1f027589 */ /* 0x00026200000e0000 */
[----:B------:R-:W-:Y:S05]  /*7970*/  @P1 BRA `(.L_x_629) ;  /* 0x000002e000001947 */ /* 0x000fea0003800000 */
[----:B------:R-:W-:Y:S01]  /*7980*/  ISETP.GE.AND P3, PT, R156, c[0x0][0x27c], PT ;  /* 0x00009f009c007a0c */ /* 0x000fe20003f66270 */
[----:B------:R-:W-:Y:S01]  /*7990*/  CS2R R22, SRZ ;  /* 0x0000000000167805 */ /* 0x000fe2000001ff00 */
[----:B------:R-:W-:Y:S01]  /*79a0*/  ISETP.GE.AND P2, PT, R159, c[0x0][0x27c], PT ;  /* 0x00009f009f007a0c */ /* 0x000fe20003f46270 */
[----:B------:R-:W-:Y:S01]  /*79b0*/  CS2R R24, SRZ ;  /* 0x0000000000187805 */ /* 0x000fe2000001ff00 */
[----:B------:R-:W-:Y:S02]  /*79c0*/  ISETP.GE.AND P1, PT, R46, c[0x0][0x27c], PT ;  /* 0x00009f002e007a0c */ /* 0x000fe40003f26270 */
[----:B------:R-:W-:-:S07]  /*79d0*/  P2R R21, PR, RZ, 0x10 ;  /* 0x00000010ff157803 */ /* 0x000fce0000000000 */
[C---:B------:R-:W-:Y:S01]  /*79e0*/  @!P3 IMAD.SHL.U32 R6, R156.reuse, 0x2, RZ ;  /* 0x000000029c06b824 */ /* 0x040fe200078e00ff */
[----:B------:R-:W-:-:S04]  /*79f0*/  @!P3 SHF.L.U64.HI R5, R156, 0x1, R35 ;  /* 0x000000019c05b819 */ /* 0x000fc80000010223 */
[----:B--2---:R-:W-:-:S05]  /*7a00*/  @!P3 IADD3 R18, P0, R3, R6, RZ ;  /* 0x000000060312b210 */ /* 0x004fca0007f1e0ff */
[--C-:B----4-:R-:W-:Y:S01]  /*7a10*/  @!P3 IMAD.X R19, R4, 0x1, R5.reuse, P0 ;  /* 0x000000010413b824 */ /* 0x110fe200000e0605 */
[----:B---3--:R-:W-:Y:S02]  /*7a20*/  @!P3 IADD3 R16, P0, R0, R6, RZ ;  /* 0x000000060010b210 */ /* 0x008fe40007f1e0ff */
[C---:B------:R-:W-:Y:S01]  /*7a30*/  @!P2 SHF.L.U64.HI R6, R159.reuse, 0x1, R30 ;  /* 0x000000019f06a819 */ /* 0x040fe2000001021e */
[----:B------:R-:W-:Y:S01]  /*7a40*/  CS2R R26, SRZ ;  /* 0x00000000001a7805 */ /* 0x000fe2000001ff00 */
[----:B------:R-:W-:Y:S01]  /*7a50*/  CS2R R28, SRZ ;  /* 0x00000000001c7805 */ /* 0x000fe2000001ff00 */
[----:B-1----:R-:W-:Y:S01]  /*7a60*/  @!P3 IMAD.X R17, R2, 0x1, R5, P0 ;  /* 0x000000010211b824 */ /* 0x002fe200000e0605 */
[----:B------:R-:W-:Y:S01]  /*7a70*/  CS2R R36, SRZ ;  /* 0x0000000000247805 */ /* 0x000fe2000001ff00 */
[----:B------:R-:W-:Y:S01]  /*7a80*/  @!P2 IMAD.SHL.U32 R5, R159, 0x2, RZ ;  /* 0x000000029f05a824 */ /* 0x000fe200078e00ff */
[----:B------:R-:W-:Y:S01]  /*7a90*/  CS2R R38, SRZ ;  /* 0x0000000000267805 */ /* 0x000fe2000001ff00 */
[----:B------:R-:W-:Y:S01]  /*7aa0*/  CS2R R42, SRZ ;  /* 0x00000000002a7805 */ /* 0x000fe2000001ff00 */
[----:B------:R-:W-:Y:S01]  /*7ab0*/  CS2R R44, SRZ ;  /* 0x00000000002c7805 */ /* 0x000fe2000001ff00 */
[----:B------:R1:W5:Y:S01]  /*7ac0*/  @!P3 LD.E.64 R22, [R18.64] ;  /* 0x000000061216b980 */ /* 0x000362000c101b00 */
[----:B------:R-:W-:-:S03]  /*7ad0*/  @!P2 IADD3 R14, P0, R3, R5, RZ ;  /* 0x00000005030ea210 */ /* 0x000fc60007f1e0ff */
[----:B------:R1:W5:Y:S02]  /*7ae0*/  @!P3 LD.E.64 R24, [R16.64] ;  /* 0x000000061018b980 */ /* 0x000364000c101b00 */
[----:B------:R-:W-:Y:S01]  /*7af0*/  @!P2 IMAD.X R15, R4, 0x1, R6, P0 ;  /* 0x00000001040fa824 */ /* 0x000fe200000e0606 */
[----:B------:R-:W-:Y:S01]  /*7b00*/  @!P2 IADD3 R12, P0, R0, R5, RZ ;  /* 0x00000005000ca210 */ /* 0x000fe20007f1e0ff */
[----:B------:R-:W-:-:S03]  /*7b10*/  @!P1 IMAD.SHL.U32 R5, R46, 0x2, RZ ;  /* 0x000000022e059824 */ /* 0x000fc600078e00ff */
[----:B------:R1:W5:Y:S01]  /*7b20*/  @!P2 LD.E.64 R26, [R14.64] ;  /* 0x000000060e1aa980 */ /* 0x000362000c101b00 */
[----:B------:R-:W-:Y:S01]  /*7b30*/  @!P2 IMAD.X R13, R2, 0x1, R6, P0 ;  /* 0x00000001020da824 */ /* 0x000fe200000e0606 */
[----:B------:R-:W-:Y:S02]  /*7b40*/  @!P1 SHF.L.U64.HI R6, R46, 0x1, R33 ;  /* 0x000000012e069819 */ /* 0x000fe40000010221 */
[-C--:B------:R-:W-:Y:S02]  /*7b50*/  @!P1 IADD3 R10, P0, R3, R5.reuse, RZ ;  /* 0x00000005030a9210 */ /* 0x080fe40007f1e0ff */
[----:B------:R1:W5:Y:S03]  /*7b60*/  @!P2 LD.E.64 R28, [R12.64] ;  /* 0x000000060c1ca980 */ /* 0x000366000c101b00 */
[----:B------:R-:W-:Y:S01]  /*7b70*/  @!P1 IMAD.X R11, R4, 0x1, R6, P0 ;  /* 0x00000001040b9824 */ /* 0x000fe200000e0606 */
[----:B------:R-:W-:-:S04]  /*7b80*/  @!P1 IADD3 R8, P0, R0, R5, RZ ;  /* 0x0000000500089210 */ /* 0x000fc80007f1e0ff */
[----:B------:R1:W5:Y:S01]  /*7b90*/  @!P1 LD.E.64 R36, [R10.64] ;  /* 0x000000060a249980 */ /* 0x000362000c101b00 */
[----:B------:R-:W-:Y:S01]  /*7ba0*/  @!P1 IMAD.X R9, R2, 0x1, R6, P0 ;  /* 0x0000000102099824 */ /* 0x000fe200000e0606 */
[----:B------:R-:W-:-:S04]  /*7bb0*/  ISETP.GE.AND P0, PT, R158, c[0x0][0x27c], PT ;  /* 0x00009f009e007a0c */ /* 0x000fc80003f06270 */
[----:B------:R1:W5:Y:S09]  /*7bc0*/  @!P1 LD.E.64 R38, [R8.64] ;  /* 0x0000000608269980 */ /* 0x000372000c101b00 */
[C---:B------:R-:W-:Y:S01]  /*7bd0*/  @!P0 IMAD.SHL.U32 R5, R158.reuse, 0x2, RZ ;  /* 0x000000029e058824 */ /* 0x040fe200078e00ff */
[----:B------:R-:W-:-:S04]  /*7be0*/  @!P0 SHF.L.U64.HI R20, R158, 0x1, R41 ;  /* 0x000000019e148819 */ /* 0x000fc80000010229 */
[----:B------:R-:W-:-:S05]  /*7bf0*/  @!P0 IADD3 R6, P4, R3, R5, RZ ;  /* 0x0000000503068210 */ /* 0x000fca0007f9e0ff */
[----:B------:R-:W-:Y:S01]  /*7c00*/  @!P0 IMAD.X R7, R4, 0x1, R20, P4 ;  /* 0x0000000104078824 */ /* 0x000fe200020e0614 */
[----:B------:R-:W-:-:S04]  /*7c10*/  @!P0 IADD3 R4, P4, R0, R5, RZ ;  /* 0x0000000500048210 */ /* 0x000fc80007f9e0ff */
[----:B------:R1:W5:Y:S01]  /*7c20*/  @!P0 LD.E.64 R42, [R6.64] ;  /* 0x00000006062a8980 */ /* 0x000362000c101b00 */
[----:B------:R-:W-:Y:S01]  /*7c30*/  @!P0 IMAD.X R5, R2, 0x1, R20, P4 ;  /* 0x0000000102058824 */ /* 0x000fe200020e0614 */
[----:B------:R-:W-:-:S04]  /*7c40*/  ISETP.NE.AND P4, PT, R21, RZ, PT ;  /* 0x000000ff1500720c */ /* 0x000fc80003f85270 */
[----:B------:R1:W5:Y:S04]  /*7c50*/  @!P0 LD.E.64 R44, [R4.64] ;  /* 0x00000006042c8980 */ /* 0x000368000c101b00 */
.L_x_629:
[----:B------:R-:W-:Y:S05]  /*7c60*/  BSYNC B0 ;  /* 0x0000000000007941 */ /* 0x000fea0003800000 */
.L_x_628:
[----:B-1---5:R-:W-:Y:S01]  /*7c70*/  IMAD.MOV.U32 R2, RZ, RZ, R42 ;  /* 0x000000ffff027224 */ /* 0x022fe200078e002a */
[----:B------:R-:W-:Y:S01]  /*7c80*/  LOP3.LUT P0, RZ, R215, 0x10, RZ, 0xc0, !PT ;  /* 0x00000010d7ff7812 */ /* 0x000fe2000780c0ff */
[----:B---3--:R-:W-:Y:S01]  /*7c90*/  IMAD.MOV.U32 R0, RZ, RZ, R43 ;  /* 0x000000ffff007224 */ /* 0x008fe200078e002b */
[----:B--2---:R-:W-:Y:S01]  /*7ca0*/  MOV R3, R37 ;  /* 0x0000002500037202 */ /* 0x004fe20000000f00 */
[----:B----4-:R-:W-:Y:S01]  /*7cb0*/  IMAD.MOV.U32 R4, RZ, RZ, R36 ;  /* 0x000000ffff047224 */ /* 0x010fe200078e0024 */
[----:B------:R-:W-:Y:S01]  /*7cc0*/  MOV R8, R28 ;  /* 0x0000001c00087202 */ /* 0x000fe20000000f00 */
[----:B------:R-:W-:Y:S01]  /*7cd0*/  IMAD.MOV.U32 R6, RZ, RZ, R38 ;  /* 0x000000ffff067224 */ /* 0x000fe200078e0026 */
[----:B------:R-:W-:Y:S01]  /*7ce0*/  PRMT R101, R0, 0x5410, R2 ;  /* 0x0000541000657816 */ /* 0x000fe20000000002 */
[----:B------:R-:W-:Y:S01]  /*7cf0*/  IMAD.MOV.U32 R2, RZ, RZ, R26 ;  /* 0x000000ffff027224 */ /* 0x000fe200078e001a */
[----:B------:R-:W-:Y:S01]  /*7d00*/  PRMT R97, R3, 0x5410, R4 ;  /* 0x0000541003617816 */ /* 0x000fe20000000004 */
[----:B------:R-:W-:Y:S01]  /*7d10*/  IMAD.MOV.U32 R0, RZ, RZ, R27 ;  /* 0x000000ffff007224 */ /* 0x000fe200078e001b */
[----:B------:R-:W-:Y:S01]  /*7d20*/  MOV R4, R22 ;  /* 0x0000001600047202 */ /* 0x000fe20000000f00 */
[----:B------:R-:W-:Y:S01]  /*7d30*/  IMAD.MOV.U32 R5, RZ, RZ, R39 ;  /* 0x000000ffff057224 */ /* 0x000fe200078e0027 */
[----:B------:R-:W-:Y:S01]  /*7d40*/  BSSY B0, `(.L_x_630) ;  /* 0x0000047000007945 */ /* 0x000fe20003800000 */
[----:B------:R-:W-:Y:S01]  /*7d50*/  IMAD.MOV.U32 R3, RZ, RZ, R23 ;  /* 0x000000ffff037224 */ /* 0x000fe200078e0017 */
[----:B------:R-:W-:Y:S01]  /*7d60*/  PRMT R95, R0, 0x5410, R2 ;  /* 0x00005410005f7816 */ /* 0x000fe20000000002 */
[----:B------:R-:W-:Y:S01]  /*7d70*/  IMAD.MOV.U32 R2, RZ, RZ, R44 ;  /* 0x000000ffff027224 */ /* 0x000fe200078e002c */
[----:B------:R-:W-:Y:S01]  /*7d80*/  MOV R0, R45 ;  /* 0x0000002d00007202 */ /* 0x000fe20000000f00 */
[----:B------:R-:W-:Y:S01]  /*7d90*/  IMAD.MOV.U32 R7, RZ, RZ, R29 ;  /* 0x000000ffff077224 */ /* 0x000fe200078e001d */
[----:B------:R-:W-:Y:S01]  /*7da0*/  PRMT R96, R5, 0x5410, R6 ;  /* 0x0000541005607816 */ /* 0x000fe20000000006 */
[----:B------:R-:W-:Y:S01]  /*7db0*/  IMAD.MOV.U32 R6, RZ, RZ, R24 ;  /* 0x000000ffff067224 */ /* 0x000fe200078e0018 */
[----:B------:R-:W-:Y:S01]  /*7dc0*/  PRMT R69, R3, 0x5410, R4 ;  /* 0x0000541003457816 */ /* 0x000fe20000000004 */
[----:B------:R-:W-:Y:S01]  /*7dd0*/  CS2R R56, SRZ ;  /* 0x0000000000387805 */ /* 0x000fe2000001ff00 */
[----:B------:R-:W-:Y:S01]  /*7de0*/  PRMT R99, R0, 0x5410, R2 ;  /* 0x0000541000637816 */ /* 0x000fe20000000002 */
[----:B------:R1:W2:Y:S01]  /*7df0*/  SHFL.IDX PT, R4, R34, 0x1, 0x181f ;  /* 0x00381f0022047f89 */ /* 0x0002a200000e0000 */
[----:B------:R-:W-:Y:S01]  /*7e00*/  MOV R5, R25 ;  /* 0x0000001900057202 */ /* 0x000fe20000000f00 */
[----:B------:R-:W-:Y:S01]  /*7e10*/  CS2R R52, SRZ ;  /* 0x0000000000347805 */ /* 0x000fe2000001ff00 */
[----:B------:R-:W-:Y:S01]  /*7e20*/  PRMT R94, R7, 0x5410, R8 ;  /* 0x00005410075e7816 */ /* 0x000fe20000000008 */
[----:B------:R1:W3:Y:S01]  /*7e30*/  SHFL.IDX PT, R3, R40, 0x1, 0x181f ;  /* 0x00381f0028037f89 */ /* 0x0002e200000e0000 */
[----:B------:R-:W-:Y:S01]  /*7e40*/  PRMT R47, R5, 0x5410, R6 ;  /* 0x00005410052f7816 */ /* 0x000fe20000000006 */
[----:B------:R-:W-:Y:S01]  /*7e50*/  CS2R R48, SRZ ;  /* 0x0000000000307805 */ /* 0x000fe2000001ff00 */
[----:B------:R-:W-:Y:S01]  /*7e60*/  CS2R R60, SRZ ;  /* 0x00000000003c7805 */ /* 0x000fe2000001ff00 */
[----:B------:R1:W4:Y:S01]  /*7e70*/  SHFL.IDX PT, R2, R31, 0x1, 0x181f ;  /* 0x00381f001f027f89 */ /* 0x00032200000e0000 */
[----:B------:R-:W-:Y:S01]  /*7e80*/  CS2R R58, SRZ ;  /* 0x00000000003a7805 */ /* 0x000fe2000001ff00 */
[----:B------:R-:W-:Y:S01]  /*7e90*/  CS2R R54, SRZ ;  /* 0x0000000000367805 */ /* 0x000fe2000001ff00 */
[----:B------:R-:W-:Y:S01]  /*7ea0*/  CS2R R50, SRZ ;  /* 0x0000000000327805 */ /* 0x000fe2000001ff00 */
[----:B------:R1:W1:Y:S01]  /*7eb0*/  SHFL.IDX PT, R0, R32, 0x1, 0x181f ;  /* 0x00381f0020007f89 */ /* 0x00026200000e0000 */
[----:B------:R-:W-:Y:S05]  /*7ec0*/  @P0 BRA `(.L_x_631) ;  /* 0x000002e000000947 */ /* 0x000fea0003800000 */
[----:B------:R-:W-:Y:S01]  /*7ed0*/  ISETP.GE.AND P3, PT, R156, c[0x0][0x27c], PT ;  /* 0x00009f009c007a0c */ /* 0x000fe20003f66270 */
[----:B------:R-:W-:Y:S01]  /*7ee0*/  CS2R R48, SRZ ;  /* 0x0000000000307805 */ /* 0x000fe2000001ff00 */
[----:B------:R-:W-:Y:S01]  /*7ef0*/  ISETP.GE.AND P2, PT, R159, c[0x0][0x27c], PT ;  /* 0x00009f009f007a0c */ /* 0x000fe20003f46270 */
[----:B------:R-:W-:Y:S01]  /*7f00*/  CS2R R50, SRZ ;  /* 0x0000000000327805 */ /* 0x000fe2000001ff00 */
[----:B------:R-:W-:-:S02]  /*7f10*/  ISETP.GE.AND P1, PT, R46, c[0x0][0x27c], PT ;  /* 0x00009f002e007a0c */ /* 0x000fc40003f26270 */
[----:B------:R-:W-:-:S07]  /*7f20*/  P2R R21, PR, RZ, 0x10 ;  /* 0x00000010ff157803 */ /* 0x000fce0000000000 */
[C---:B------:R-:W-:Y:S01]  /*7f30*/  @!P3 IMAD.SHL.U32 R5, R156.reuse, 0x2, RZ ;  /* 0x000000029c05b824 */ /* 0x040fe200078e00ff */
[----:B------:R-:W-:-:S04]  /*7f40*/  @!P3 SHF.L.U64.HI R6, R156, 0x1, R35 ;  /* 0x000000019c06b819 */ /* 0x000fc80000010223 */
[----:B---3--:R-:W-:-:S05]  /*7f50*/  @!P3 IADD3 R18, P0, R3, R5, RZ ;  /* 0x000000050312b210 */ /* 0x008fca0007f1e0ff */
[--C-:B--2---:R-:W-:Y:S01]  /*7f60*/  @!P3 IMAD.X R19, R4, 0x1, R6.reuse, P0 ;  /* 0x000000010413b824 */ /* 0x104fe200000e0606 */
[----:B-1----:R-:W-:Y:S01]  /*7f70*/  @!P3 IADD3 R16, P0, R0, R5, RZ ;  /* 0x000000050010b210 */ /* 0x002fe20007f1e0ff */
[C---:B------:R-:W-:Y:S01]  /*7f80*/  @!P2 IMAD.SHL.U32 R5, R159.reuse, 0x2, RZ ;  /* 0x000000029f05a824 */ /* 0x040fe200078e00ff */
[----:B------:R-:W-:Y:S01]  /*7f90*/  CS2R R52, SRZ ;  /* 0x0000000000347805 */ /* 0x000fe2000001ff00 */
[----:B------:R-:W-:Y:S01]  /*7fa0*/  CS2R R54, SRZ ;  /* 0x0000000000367805 */ /* 0x000fe2000001ff00 */
[----:B------:R-:W-:Y:S01]  /*7fb0*/  CS2R R56, SRZ ;  /* 0x0000000000387805 */ /* 0x000fe2000001ff00 */
[----:B----4-:R-:W-:Y:S01]  /*7fc0*/  @!P3 IMAD.X R17, R2, 0x1, R6, P0 ;  /* 0x000000010211b824 */ /* 0x010fe200000e0606 */
[----:B------:R-:W-:Y:S01]  /*7fd0*/  @!P2 SHF.L.U64.HI R6, R159, 0x1, R30 ;  /* 0x000000019f06a819 */ /* 0x000fe2000001021e */
[----:B------:R-:W-:Y:S01]  /*7fe0*/  CS2R R58, SRZ ;  /* 0x00000000003a7805 */ /* 0x000fe2000001ff00 */
[CC--:B------:R-:W-:Y:S01]  /*7ff0*/  @!P2 IADD3 R14, P0, R3.reuse, R5.reuse, RZ ;  /* 0x00000005030ea210 */ /* 0x0c0fe20007f1e0ff */
[----:B------:R-:W-:Y:S01]  /*8000*/  CS2R R66, SRZ ;  /* 0x0000000000427805 */ /* 0x000fe2000001ff00 */
[----:B------:R-:W-:Y:S01]  /*8010*/  CS2R R60, SRZ ;  /* 0x00000000003c7805 */ /* 0x000fe2000001ff00 */
[----:B------:R1:W5:Y:S02]  /*8020*/  @!P3 LD.E.64 R48, [R18.64] ;  /* 0x000000061230b980 */ /* 0x000364000c101b00 */
[--C-:B------:R-:W-:Y:S01]  /*8030*/  @!P2 IMAD.X R15, R4, 0x1, R6.reuse, P0 ;  /* 0x00000001040fa824 */ /* 0x100fe200000e0606 */
[----:B------:R-:W-:Y:S01]  /*8040*/  @!P2 IADD3 R12, P0, R0, R5, RZ ;  /* 0x00000005000ca210 */ /* 0x000fe20007f1e0ff */
[----:B------:R-:W-:Y:S01]  /*8050*/  @!P1 IMAD.SHL.U32 R5, R46, 0x2, RZ ;  /* 0x000000022e059824 */ /* 0x000fe200078e00ff */
[----:B------:R1:W5:Y:S03]  /*8060*/  @!P3 LD.E.64 R50, [R16.64] ;  /* 0x000000061032b980 */ /* 0x000366000c101b00 */
[----:B------:R-:W-:Y:S01]  /*8070*/  @!P2 IMAD.X R13, R2, 0x1, R6, P0 ;  /* 0x00000001020da824 */ /* 0x000fe200000e0606 */
[----:B------:R-:W-:Y:S01]  /*8080*/  @!P1 SHF.L.U64.HI R6, R46, 0x1, R33 ;  /* 0x000000012e069819 */ /* 0x000fe20000010221 */
[----:B------:R1:W5:Y:S01]  /*8090*/  @!P2 LD.E.64 R52, [R14.64] ;  /* 0x000000060e34a980 */ /* 0x000362000c101b00 */
[----:B------:R-:W-:-:S03]  /*80a0*/  @!P1 IADD3 R10, P0, R3, R5, RZ ;  /* 0x00000005030a9210 */ /* 0x000fc60007f1e0ff */
[----:B------:R1:W5:Y:S02]  /*80b0*/  @!P2 LD.E.64 R54, [R12.64] ;  /* 0x000000060c36a980 */ /* 0x000364000c101b00 */
        /* <DEDUP_REMOVED lines=15> */
.L_x_631:
[----:B------:R-:W-:Y:S05]  /*81b0*/  BSYNC B0 ;  /* 0x0000000000007941 */ /* 0x000fea0003800000 */
.L_x_630:
[----:B-12--5:R-:W-:Y:S01]  /*81c0*/  IMAD.MOV.U32 R4, RZ, RZ, R66 ;  /* 0x000000ffff047224 */ /* 0x026fe200078e0042 */
[----:B------:R-:W-:Y:S01]  /*81d0*/  MOV R0, R57 ;  /* 0x0000003900007202 */ /* 0x000fe20000000f00 */
[----:B---3--:R-:W-:Y:S01]  /*81e0*/  IMAD.MOV.U32 R3, RZ, RZ, R67 ;  /* 0x000000ffff037224 */ /* 0x008fe200078e0043 */
[----:B------:R-:W-:Y:S01]  /*81f0*/  LOP3.LUT P0, RZ, R215, 0x80, RZ, 0xc0, !PT ;  /* 0x00000080d7ff7812 */ /* 0x000fe2000780c0ff */
        /* <DEDUP_REMOVED lines=18> */
[----:B------:R-:W-:Y:S01]  /*8320*/  PRMT R102, R7, 0x5410, R8 ;  /* 0x0000541007667816 */ /* 0x000fe20000000008 */
[----:B------:R-:W-:Y:S01]  /*8330*/  CS2R R92, SRZ ;  /* 0x00000000005c7805 */ /* 0x000fe2000001ff00 */
[----:B------:R-:W-:Y:S01]  /*8340*/  PRMT R107, R3, 0x5410, R4 ;  /* 0x00005410036b7816 */ /* 0x000fe20000000004 */
[----:B------:R-:W-:Y:S01]  /*8350*/  CS2R R78, SRZ ;  /* 0x00000000004e7805 */ /* 0x000fe2000001ff00 */
[----:B------:R-:W-:Y:S01]  /*8360*/  PRMT R104, R0, 0x5410, R2 ;  /* 0x0000541000687816 */ /* 0x000fe20000000002 */
[----:B------:R1:W2:Y:S01]  /*8370*/  SHFL.IDX PT, R4, R34, 0x2, 0x181f ;  /* 0x00581f0022047f89 */ /* 0x0002a200000e0000 */
[----:B------:R-:W-:Y:S01]  /*8380*/  PRMT R98, R5, 0x5410, R6 ;  /* 0x0000541005627816 */ /* 0x000fe20000000006 */
[----:B------:R-:W-:Y:S01]  /*8390*/  CS2R R74, SRZ ;  /* 0x00000000004a7805 */ /* 0x000fe2000001ff00 */
[----:B------:R-:W-:Y:S01]  /*83a0*/  CS2R R70, SRZ ;  /* 0x0000000000467805 */ /* 0x000fe2000001ff00 */
[----:B------:R1:W3:Y:S01]  /*83b0*/  SHFL.IDX PT, R3, R40, 0x2, 0x181f ;  /* 0x00581f0028037f89 */ /* 0x0002e200000e0000 */
[----:B------:R-:W-:Y:S01]  /*83c0*/  CS2R R62, SRZ ;  /* 0x00000000003e7805 */ /* 0x000fe2000001ff00 */
[----:B------:R-:W-:Y:S01]  /*83d0*/  CS2R R80, SRZ ;  /* 0x0000000000507805 */ /* 0x000fe2000001ff00 */
[----:B------:R-:W-:Y:S01]  /*83e0*/  CS2R R76, SRZ ;  /* 0x00000000004c7805 */ /* 0x000fe2000001ff00 */
[----:B------:R1:W4:Y:S01]  /*83f0*/  SHFL.IDX PT, R2, R31, 0x2, 0x181f ;  /* 0x00581f001f027f89 */ /* 0x00032200000e0000 */
[----:B------:R-:W-:Y:S01]  /*8400*/  CS2R R72, SRZ ;  /* 0x0000000000487805 */ /* 0x000fe2000001ff00 */
[----:B------:R-:W-:-:S02]  /*8410*/  CS2R R64, SRZ ;  /* 0x0000000000407805 */ /* 0x000fc4000001ff00 */
[----:B------:R1:W1:Y:S01]  /*8420*/  SHFL.IDX PT, R0, R32, 0x2, 0x181f ;  /* 0x00581f0020007f89 */ /* 0x00026200000e0000 */
        /* <DEDUP_REMOVED lines=47> */
.L_x_633:
[----:B------:R-:W-:Y:S05]  /*8720*/  BSYNC B0 ;  /* 0x0000000000007941 */ /* 0x000fea0003800000 */
.L_x_632:
[----:B----45:R-:W-:Y:S01]  /*8730*/  IMAD.MOV.U32 R2, RZ, RZ, R78 ;  /* 0x000000ffff027224 */ /* 0x030fe200078e004e */
[----:B---3--:R-:W-:Y:S01]  /*8740*/  MOV R3, R75 ;  /* 0x0000004b00037202 */ /* 0x008fe20000000f00 */
[----:B-1----:R-:W-:Y:S01]  /*8750*/  IMAD.MOV.U32 R0, RZ, RZ, R79 ;  /* 0x000000ffff007224 */ /* 0x002fe200078e004f */
[----:B------:R-:W-:Y:S01]  /*8760*/  ISETP.NE.AND P0, PT, R82, RZ, PT ;  /* 0x000000ff5200720c */ /* 0x000fe20003f05270 */
[----:B--2---:R-:W-:Y:S01]  /*8770*/  IMAD.MOV.U32 R4, RZ, RZ, R74 ;  /* 0x000000ffff047224 */ /* 0x004fe200078e004a */
        /* <DEDUP_REMOVED lines=15> */
[----:B------:R-:W-:Y:S01]  /*8870*/  CS2R R86, SRZ ;  /* 0x0000000000567805 */ /* 0x000fe2000001ff00 */
[----:B------:R1:W2:Y:S01]  /*8880*/  SHFL.IDX PT, R4, R34, 0x3, 0x181f ;  /* 0x00781f0022047f89 */ /* 0x0002a200000e0000 */
[----:B------:R-:W-:Y:S01]  /*8890*/  PRMT R112, R0, 0x5410, R2 ;  /* 0x0000541000707816 */ /* 0x000fe20000000002 */
[----:B------:R-:W-:Y:S01]  /*88a0*/  CS2R R82, SRZ ;  /* 0x0000000000527805 */ /* 0x000fe2000001ff00 */
[----:B------:R-:W-:Y:S01]  /*88b0*/  CS2R R18, SRZ ;  /* 0x0000000000127805 */ /* 0x000fe2000001ff00 */
[----:B------:R-:W3:Y:S01]  /*88c0*/  SHFL.IDX PT, R3, R40, 0x3, 0x181f ;  /* 0x00781f0028037f89 */ /* 0x000ee200000e0000 */
[----:B------:R-:W-:Y:S01]  /*88d0*/  CS2R R90, SRZ ;  /* 0x00000000005a7805 */ /* 0x000fe2000001ff00 */
[----:B------:R-:W-:Y:S01]  /*88e0*/  CS2R R88, SRZ ;  /* 0x0000000000587805 */ /* 0x000fe2000001ff00 */
[----:B------:R-:W-:Y:S01]  /*88f0*/  CS2R R84, SRZ ;  /* 0x0000000000547805 */ /* 0x000fe2000001ff00 */
[----:B------:R4:W2:Y:S01]  /*8900*/  SHFL.IDX PT, R2, R31, 0x3, 0x181f ;  /* 0x00781f001f027f89 */ /* 0x0008a200000e0000 */
[----:B------:R-:W-:-:S03]  /*8910*/  CS2R R20, SRZ ;  /* 0x0000000000147805 */ /* 0x000fc6000001ff00 */
[----:B------:R2:W3:Y:S01]  /*8920*/  SHFL.IDX PT, R0, R32, 0x3, 0x181f ;  /* 0x00781f0020007f89 */ /* 0x0004e200000e0000 */
[----:B-1----:R-:W-:Y:S01]  /*8930*/  PRMT R34, R5, 0x5410, R6 ;  /* 0x0000541005227816 */ /* 0x002fe20000000006 */
[----:B------:R-:W-:Y:S01]  /*8940*/  IMAD.MOV.U32 R6, RZ, RZ, R64 ;  /* 0x000000ffff067224 */ /* 0x000fe200078e0040 */
[----:B------:R-:W-:-:S04]  /*8950*/  MOV R5, R65 ;  /* 0x0000004100057202 */ /* 0x000fc80000000f00 */
[----:B----4-:R-:W-:Y:S02]  /*8960*/  PRMT R31, R5, 0x5410, R6 ;  /* 0x00005410051f7816 */ /* 0x010fe40000000006 */
[----:B--2---:R-:W-:Y:S01]  /*8970*/  PRMT R32, R7, 0x5410, R8 ;  /* 0x0000541007207816 */ /* 0x004fe20000000008 */
[----:B------:R-:W-:Y:S05]  /*8980*/  @P0 BRA `(.L_x_635) ;  /* 0x000002e000000947 */ /* 0x000fea0003800000 */
[----:B---3--:R-:W-:Y:S01]  /*8990*/  ISETP.GE.AND P3, PT, R159, c[0x0][0x27c], PT ;  /* 0x00009f009f007a0c */ /* 0x008fe20003f66270 */
[----:B------:R-:W-:Y:S01]  /*89a0*/  CS2R R82, SRZ ;  /* 0x0000000000527805 */ /* 0x000fe2000001ff00 */
[----:B------:R-:W-:Y:S01]  /*89b0*/  ISETP.GE.AND P1, PT, R46, c[0x0][0x27c], PT ;  /* 0x00009f002e007a0c */ /* 0x000fe20003f26270 */
[----:B------:R-:W-:Y:S01]  /*89c0*/  CS2R R84, SRZ ;  /* 0x0000000000547805 */ /* 0x000fe2000001ff00 */
[----:B------:R-:W-:Y:S02]  /*89d0*/  ISETP.GE.AND P2, PT, R156, c[0x0][0x27c], PT ;  /* 0x00009f009c007a0c */ /* 0x000fe40003f46270 */
[----:B------:R-:W-:-:S07]  /*89e0*/  P2R R21, PR, RZ, 0x10 ;  /* 0x00000010ff157803 */ /* 0x000fce0000000000 */
[C---:B------:R-:W-:Y:S01]  /*89f0*/  @!P3 IMAD.SHL.U32 R5, R159.reuse, 0x2, RZ ;  /* 0x000000029f05b824 */ /* 0x040fe200078e00ff */
[----:B------:R-:W-:-:S04]  /*8a00*/  @!P3 SHF.L.U64.HI R6, R159, 0x1, R30 ;  /* 0x000000019f06b819 */ /* 0x000fc8000001021e */
[----:B------:R-:W-:-:S05]  /*8a10*/  @!P3 IADD3 R18, P0, R3, R5, RZ ;  /* 0x000000050312b210 */ /* 0x000fca0007f1e0ff */
[--C-:B------:R-:W-:Y:S01]  /*8a20*/  @!P3 IMAD.X R19, R4, 0x1, R6.reuse, P0 ;  /* 0x000000010413b824 */ /* 0x100fe200000e0606 */
[----:B------:R-:W-:Y:S01]  /*8a30*/  @!P3 IADD3 R16, P0, R0, R5, RZ ;  /* 0x000000050010b210 */ /* 0x000fe20007f1e0ff */
[----:B------:R-:W-:Y:S01]  /*8a40*/  @!P1 IMAD.SHL.U32 R5, R46, 0x2, RZ ;  /* 0x000000022e059824 */ /* 0x000fe200078e00ff */
[----:B------:R-:W-:Y:S01]  /*8a50*/  CS2R R86, SRZ ;  /* 0x0000000000567805 */ /* 0x000fe2000001ff00 */
[----:B------:R-:W-:Y:S01]  /*8a60*/  CS2R R88, SRZ ;  /* 0x0000000000587805 */ /* 0x000fe2000001ff00 */
[----:B------:R1:W5:Y:S01]  /*8a70*/  @!P3 LD.E.64 R82, [R18.64] ;  /* 0x000000061252b980 */ /* 0x000362000c101b00 */
[----:B------:R-:W-:Y:S01]  /*8a80*/  @!P3 IMAD.X R17, R2, 0x1, R6, P0 ;  /* 0x000000010211b824 */ /* 0x000fe200000e0606 */
[----:B------:R-:W-:Y:S02]  /*8a90*/  @!P1 SHF.L.U64.HI R6, R46, 0x1, R33 ;  /* 0x000000012e069819 */ /* 0x000fe40000010221 */
[-C--:B------:R-:W-:Y:S01]  /*8aa0*/  @!P1 IADD3 R14, P0, R3, R5.reuse, RZ ;  /* 0x00000005030e9210 */ /* 0x080fe20007f1e0ff */
[----:B------:R-:W-:Y:S01]  /*8ab0*/  CS2R R92, SRZ ;  /* 0x00000000005c7805 */ /* 0x000fe2000001ff00 */
[----:B------:R-:W-:Y:S01]  /*8ac0*/  CS2R R90, SRZ ;  /* 0x00000000005a7805 */ /* 0x000fe2000001ff00 */
        /* <DEDUP_REMOVED lines=10> */
[----:B------:R-:W-:-:S05]  /*8b70*/  @!P2 IADD3 R8, P0, R0, R5, RZ ;  /* 0x000000050008a210 */ /* 0x000fca0007f1e0ff */
[----:B------:R-:W-:Y:S01]  /*8b80*/  @!P2 IMAD.X R9, R2, 0x1, R6, P0 ;  /* 0x000000010209a824 */ /* 0x000fe200000e0606 */
[----:B------:R-:W-:-:S13]  /*8b90*/  ISETP.GE.AND P0, PT, R158, c[0x0][0x27c], PT ;  /* 0x00009f009e007a0c */ /* 0x000fda0003f06270 */
[C---:B------:R-:W-:Y:S01]  /*8ba0*/  @!P0 IMAD.SHL.U32 R5, R158.reuse, 0x2, RZ ;  /* 0x000000029e058824 */ /* 0x040fe200078e00ff */
[----:B------:R-:W-:-:S04]  /*8bb0*/  @!P0 SHF.L.U64.HI R20, R158, 0x1, R41 ;  /* 0x000000019e148819 */ /* 0x000fc80000010229 */
[----:B------:R-:W-:-:S05]  /*8bc0*/  @!P0 IADD3 R6, P4, R3, R5, RZ ;  /* 0x0000000503068210 */ /* 0x000fca0007f9e0ff */
[----:B------:R-:W-:Y:S01]  /*8bd0*/  @!P0 IMAD.X R7, R4, 0x1, R20, P4 ;  /* 0x0000000104078824 */ /* 0x000fe200020e0614 */
[----:B------:R-:W-:Y:S01]  /*8be0*/  @!P0 IADD3 R4, P4, R0, R5, RZ ;  /* 0x0000000500048210 */ /* 0x000fe20007f9e0ff */
[----:B-1----:R-:W-:-:S03]  /*8bf0*/  CS2R R18, SRZ ;  /* 0x0000000000127805 */ /* 0x002fc6000001ff00 */
[----:B------:R2:W5:Y:S01]  /*8c00*/  @!P0 LD.E.64 R92, [R6.64] ;  /* 0x00000006065c8980 */ /* 0x000562000c101b00 */
[----:B------:R-:W-:Y:S01]  /*8c10*/  @!P0 IMAD.X R5, R2, 0x1, R20, P4 ;  /* 0x0000000102058824 */ /* 0x000fe200020e0614 */
[----:B------:R-:W-:Y:S02]  /*8c20*/  ISETP.NE.AND P4, PT, R21, RZ, PT ;  /* 0x000000ff1500720c */ /* 0x000fe40003f85270 */
[----:B------:R-:W-:Y:S01]  /*8c30*/  CS2R R20, SRZ ;  /* 0x0000000000147805 */ /* 0x000fe2000001ff00 */
[----:B------:R2:W5:Y:S04]  /*8c40*/  @!P2 LD.E.64 R18, [R10.64] ;  /* 0x000000060a12a980 */ /* 0x000568000c101b00 */
[----:B------:R2:W5:Y:S04]  /*8c50*/  @!P0 LD.E.64 R90, [R4.64] ;  /* 0x00000006045a8980 */ /* 0x000568000c101b00 */
[----:B------:R2:W5:Y:S02]  /*8c60*/  @!P2 LD.E.64 R20, [R8.64] ;  /* 0x000000060814a980 */ /* 0x000564000c101b00 */
.L_x_635:
[----:B---3--:R-:W-:Y:S05]  /*8c70*/  BSYNC B0 ;  /* 0x0000000000007941 */ /* 0x008fea0003800000 */
.L_x_634:
[----:B-----5:R-:W-:Y:S01]  /*8c80*/  IMAD.MOV.U32 R0, RZ, RZ, R92 ;  /* 0x000000ffff007224 */ /* 0x020fe200078e005c */
[----:B------:R-:W-:-:S04]  /*8c90*/  DEPBAR.LE SB0, 0x1 ;  /* 0x000080400000791a */ /* 0x000fc80000000000 */
[----:B--2---:R-:W-:Y:S01]  /*8ca0*/  IMAD.MOV.U32 R4, RZ, RZ, R93 ;  /* 0x000000ffff047224 */ /* 0x004fe200078e005d */
[----:B------:R-:W-:Y:S01]  /*8cb0*/  BSSY B1, `(.L_x_636) ;  /* 0x00000e4000017945 */ /* 0x000fe20003800000 */
[----:B------:R-:W-:Y:S02]  /*8cc0*/  IMAD.MOV.U32 R3, RZ, RZ, R86 ;  /* 0x000000ffff037224 */ /* 0x000fe400078e0056 */
[----:B------:R-:W-:Y:S01]  /*8cd0*/  IMAD.MOV.U32 R2, RZ, RZ, R87 ;  /* 0x000000ffff027224 */ /* 0x000fe200078e0057 */
[----:B------:R-:W-:Y:S01]  /*8ce0*/  PRMT R116, R4, 0x5410, R0 ;  /* 0x0000541004747816 */ /* 0x000fe20000000000 */
[----:B------:R-:W-:Y:S01]  /*8cf0*/  IMAD.MOV.U32 R4, RZ, RZ, R83 ;  /* 0x000000ffff047224 */ /* 0x000fe200078e0053 */
[----:B------:R-:W-:Y:S02]  /*8d00*/  MOV R0, R82 ;  /* 0x0000005200007202 */ /* 0x000fe40000000f00 */
[----:B------:R-:W-:Y:S01]  /*8d10*/  PRMT R114, R2, 0x5410, R3 ;  /* 0x0000541002727816 */ /* 0x000fe20000000003 */
[----:B------:R-:W-:Y:S01]  /*8d20*/  IMAD.MOV.U32 R3, RZ, RZ, R18 ;  /* 0x000000ffff037224 */ /* 0x000fe200078e0012 */
[----:B------:R-:W-:Y:S01]  /*8d30*/  PRMT R41, R41, 0x5410, R0 ;  /* 0x0000541029297816 */ /* 0x000fe20000000000 */
[----:B------:R-:W-:Y:S01]  /*8d40*/  IMAD.MOV.U32 R2, RZ, RZ, R19 ;  /* 0x000000ffff027224 */ /* 0x000fe200078e0013 */
[----:B------:R-:W-:-:S02]  /*8d50*/  MOV R0, R90 ;  /* 0x0000005a00007202 */ /* 0x000fc40000000f00 */
[----:B------:R-:W-:Y:S01]  /*8d60*/  PRMT R41, R4, 0x7610, R41 ;  /* 0x0000761004297816 */ /* 0x000fe20000000029 */
[----:B------:R-:W-:Y:S01]  /*8d70*/  IMAD.IADD R4, R68, 0x1, -R225 ;  /* 0x0000000144047824 */ /* 0x000fe200078e0ae1 */
[----:B------:R-:W-:Y:S01]  /*8d80*/  PRMT R35, R2, 0x5410, R3 ;  /* 0x0000541002237816 */ /* 0x000fe20000000003 */
[----:B------:R-:W-:Y:S01]  /*8d90*/  IMAD.MOV.U32 R3, RZ, RZ, R91 ;  /* 0x000000ffff037224 */ /* 0x000fe200078e005b */
[----:B------:R-:W-:Y:S01]  /*8da0*/  PRMT R115, R115, 0x5410, R0 ;  /* 0x0000541073737816 */ /* 0x000fe20000000000 */
[----:B------:R-:W-:Y:S01]  /*8db0*/  IMAD.MOV.U32 R2, RZ, RZ, R88 ;  /* 0x000000ffff027224 */ /* 0x000fe200078e0058 */
[----:B------:R-:W-:Y:S01]  /*8dc0*/  IMNMX R30, R4, 0x80, PT ;  /* 0x00000080041e7817 */ /* 0x000fe20003800200 */
[----:B------:R-:W-:Y:S01]  /*8dd0*/  IMAD.MOV.U32 R4, RZ, RZ, R84 ;  /* 0x000000ffff047224 */ /* 0x000fe200078e0054 */
[----:B------:R-:W-:Y:S01]  /*8de0*/  MOV R0, R89 ;  /* 0x0000005900007202 */ /* 0x000fe20000000f00 */
[----:B------:R-:W-:Y:S01]  /*8df0*/  BAR.SYNC.DEFER_BLOCKING 0x0 ;  /* 0x0000000000007b1d */ /* 0x000fe20000010000 */
[----:B------:R-:W-:-:S02]  /*8e00*/  ISETP.GE.AND P0, PT, R214, R30, PT ;  /* 0x0000001ed600720c */ /* 0x000fc40003f06270 */
[----:B------:R-:W-:Y:S01]  /*8e10*/  PRMT R115, R3, 0x7610, R115 ;  /* 0x0000761003737816 */ /* 0x000fe20000000073 */
[----:B------:R-:W-:Y:S01]  /*8e20*/  IMAD.MOV.U32 R3, RZ, RZ, R85 ;  /* 0x000000ffff037224 */ /* 0x000fe200078e0055 */
[----:B------:R-:W-:Y:S01]  /*8e30*/  PRMT R68, R0, 0x5410, R2 ;  /* 0x0000541000447816 */ /* 0x000fe20000000002 */
[----:B------:R-:W-:Y:S01]  /*8e40*/  IMAD.MOV.U32 R0, RZ, RZ, R21 ;  /* 0x000000ffff007224 */ /* 0x000fe200078e0015 */
[----:B------:R-:W-:Y:S02]  /*8e50*/  MOV R2, R20 ;  /* 0x0000001400027202 */ /* 0x000fe40000000f00 */
[----:B------:R-:W-:Y:S02]  /*8e60*/  PRMT R40, R3, 0x5410, R4 ;  /* 0x0000541003287816 */ /* 0x000fe40000000004 */
[----:B------:R-:W-:-:S03]  /*8e70*/  PRMT R33, R0, 0x5410, R2 ;  /* 0x0000541000217816 */ /* 0x000fc60000000002 */
[----:B------:R-:W-:Y:S05]  /*8e80*/  @P0 BRA `(.L_x_637) ;  /* 0x00000c6000000947 */ /* 0x000fea0003800000 */
[----:B------:R-:W-:Y:S01]  /*8e90*/  ISETP.GE.AND P0, PT, R156, c[0x0][0x27c], PT ;  /* 0x00009f009c007a0c */ /* 0x000fe20003f06270 */
[----:B------:R-:W-:-:S12]  /*8ea0*/  BSSY B0, `(.L_x_638) ;  /* 0x0000030000007945 */ /* 0x000fd80003800000 */
[----:B------:R-:W-:Y:S05]  /*8eb0*/  @P0 BRA `(.L_x_639) ;  /* 0x000002e000000947 */ /* 0x000fea0003800000 */
[----:B------:R-:W1:Y:S01]  /*8ec0*/  LDS.128 R4, [R196+0x10080] ;  /* 0x01008000c4047984 */ /* 0x000e620000000c00 */
[----:B------:R-:W-:Y:S02]  /*8ed0*/  SHF.R.U64 R0, R22, 0x10, R23 ;  /* 0x0000001016007819 */ /* 0x000fe40000001217 */
[----:B------:R-:W-:Y:S02]  /*8ee0*/  SHF.R.U32.HI R11, RZ, 0x10, R25 ;  /* 0x00000010ff0b7819 */ /* 0x000fe40000011619 */
[----:B------:R-:W-:Y:S02]  /*8ef0*/  SHF.R.U32.HI R2, RZ, 0x10, R23 ;  /* 0x00000010ff027819 */ /* 0x000fe40000011617 */
[----:B------:R-:W-:Y:S02]  /*8f00*/  PRMT R10, R69, 0x5432, R0 ;  /* 0x00005432450a7816 */ /* 0x000fe40000000000 */
[----:B------:R-:W-:Y:S02]  /*8f10*/  PRMT R0, R47, 0x5410, R11 ;  /* 0x000054102f007816 */ /* 0x000fe4000000000b */
[----:B------:R-:W-:-:S02]  /*8f20*/  PRMT R8, R69, 0x5410, R2 ;  /* 0x0000541045087816 */ /* 0x000fc40000000002 */
[----:B------:R-:W-:Y:S01]  /*8f30*/  SHF.R.U64 R3, R24, 0x10, R25 ;  /* 0x0000001018037819 */ /* 0x000fe20000001219 */
[----:B------:R-:W-:Y:S01]  /*8f40*/  IMAD.U32 R15, R0, 0x10000, RZ ;  /* 0x00010000000f7824 */ /* 0x000fe200078e00ff */
[C---:B------:R-:W-:Y:S01]  /*8f50*/  LOP3.LUT R16, R8.reuse, 0xffff0000, RZ, 0xc0, !PT ;  /* 0xffff000008107812 */ /* 0x040fe200078ec0ff */
[----:B------:R-:W-:Y:S01]  /*8f60*/  IMAD.U32 R14, R8, 0x10000, RZ ;  /* 0x00010000080e7824 */ /* 0x000fe200078e00ff */
[----:B------:R-:W-:Y:S02]  /*8f70*/  PRMT R9, R47, 0x5432, R3 ;  /* 0x000054322f097816 */ /* 0x000fe40000000003 */
[----:B------:R-:W-:Y:S01]  /*8f80*/  LOP3.LUT R17, R0, 0xffff0000, RZ, 0xc0, !PT ;  /* 0xffff000000117812 */ /* 0x000fe200078ec0ff */
[C---:B-1----:R-:W-:Y:S01]  /*8f90*/  IMAD.U32 R12, R6.reuse, 0x10000, RZ ;  /* 0x00010000060c7824 */ /* 0x042fe200078e00ff */
[----:B------:R-:W-:Y:S01]  /*8fa0*/  LOP3.LUT R6, R6, 0xffff0000, RZ, 0xc0, !PT ;  /* 0xffff000006067812 */ /* 0x000fe200078ec0ff */
[C---:B------:R-:W-:Y:S01]  /*8fb0*/  IMAD.U32 R11, R7.reuse, 0x10000, RZ ;  /* 0x00010000070b7824 */ /* 0x040fe200078e00ff */
[----:B------:R-:W-:-:S02]  /*8fc0*/  LOP3.LUT R2, R7, 0xffff0000, RZ, 0xc0, !PT ;  /* 0xffff000007027812 */ /* 0x000fc400078ec0ff */
[----:B------:R-:W-:Y:S01]  /*8fd0*/  SHF.L.U32 R7, R4, 0x10, RZ ;  /* 0x0000001004077819 */ /* 0x000fe200000006ff */
[----:B------:R-:W-:Y:S01]  /*8fe0*/  FMUL.FTZ R8, R6, R15 ;  /* 0x0000000f06087220 */ /* 0x000fe20000410000 */
[----:B------:R-:W-:Y:S01]  /*8ff0*/  LOP3.LUT R3, R4, 0xffff0000, RZ, 0xc0, !PT ;  /* 0xffff000004037812 */ /* 0x000fe200078ec0ff */
[-C--:B------:R-:W-:Y:S01]  /*9000*/  FMUL.FTZ R6, R6, R14.reuse ;  /* 0x0000000e06067220 */ /* 0x080fe20000410000 */
[C---:B------:R-:W-:Y:S01]  /*9010*/  LOP3.LUT R0, R5.reuse, 0xffff0000, RZ, 0xc0, !PT ;  /* 0xffff000005007812 */ /* 0x040fe200078ec0ff */
[----:B------:R-:W-:Y:S01]  /*9020*/  FMUL.FTZ R4, R2, R17 ;  /* 0x0000001102047220 */ /* 0x000fe20000410000 */
[----:B------:R-:W-:Y:S01]  /*9030*/  SHF.L.U32 R13, R5, 0x10, RZ ;  /* 0x00000010050d7819 */ /* 0x000fe200000006ff */
[C---:B------:R-:W-:Y:S02]  /*9040*/  FFMA.FTZ R6, R12.reuse, R15, R6 ;  /* 0x0000000f0c067223 */ /* 0x040fe40000010006 */
[----:B------:R-:W-:Y:S01]  /*9050*/  FFMA.FTZ R14, R12, R14, -R8 ;  /* 0x0000000e0c0e7223 */ /* 0x000fe20000010808 */
[----:B------:R-:W-:Y:S01]  /*9060*/  SHF.L.U32 R12, R10, 0x10, RZ ;  /* 0x000000100a0c7819 */ /* 0x000fe200000006ff */
[C---:B------:R-:W-:Y:S01]  /*9070*/  IMAD.U32 R15, R9.reuse, 0x10000, RZ ;  /* 0x00010000090f7824 */ /* 0x040fe200078e00ff */
[----:B------:R-:W-:Y:S01]  /*9080*/  LOP3.LUT R9, R9, 0xffff0000, RZ, 0xc0, !PT ;  /* 0xffff000009097812 */ /* 0x000fe200078ec0ff */
[-C--:B------:R-:W-:Y:S01]  /*9090*/  FMUL.FTZ R2, R2, R16.reuse ;  /* 0x0000001002027220 */ /* 0x080fe20000410000 */
[----:B------:R-:W-:Y:S01]  /*90a0*/  LOP3.LUT R10, R10, 0xffff0000, RZ, 0xc0, !PT ;  /* 0xffff00000a0a7812 */ /* 0x000fe200078ec0ff */
[C---:B------:R-:W-:Y:S01]  /*90b0*/  FFMA.FTZ R8, R11.reuse, R16, -R4 ;  /* 0x000000100b087223 */ /* 0x040fe20000010804 */
[----:B------:R-:W-:Y:S01]  /*90c0*/  F2FP.BF16.PACK_AB R6, R6, R14 ;  /* 0x0000000e0606723e */ /* 0x000fe200000010ff */
[----:B------:R-:W-:-:S02]  /*90d0*/  FFMA.FTZ R5, R11, R17, R2 ;  /* 0x000000110b057223 */ /* 0x000fc40000010002 */
[C---:B------:R-:W-:Y:S02]  /*90e0*/  FMUL.FTZ R4, R3.reuse, R15 ;  /* 0x0000000f03047220 */ /* 0x040fe40000410000 */
[C---:B------:R-:W-:Y:S02]  /*90f0*/  FMUL.FTZ R2, R0.reuse, R9 ;  /* 0x0000000900027220 */ /* 0x040fe40000410000 */
[----:B------:R-:W-:Y:S02]  /*9100*/  FMUL.FTZ R3, R3, R12 ;  /* 0x0000000c03037220 */ /* 0x000fe40000410000 */
[----:B------:R-:W-:Y:S02]  /*9110*/  FMUL.FTZ R0, R0, R10 ;  /* 0x0000000a00007220 */ /* 0x000fe40000410000 */
[C---:B------:R-:W-:Y:S02]  /*9120*/  FFMA.FTZ R4, R7.reuse, R12, -R4 ;  /* 0x0000000c07047223 */ /* 0x040fe40000010804 */
[----:B------:R-:W-:Y:S01]  /*9130*/  FFMA.FTZ R3, R7, R15, R3 ;  /* 0x0000000f07037223 */ /* 0x000fe20000010003 */
[----:B------:R-:W-:Y:S01]  /*9140*/  F2FP.BF16.PACK_AB R7, R5, R8 ;  /* 0x000000080507723e */ /* 0x000fe200000010ff */
[----:B------:R-:W-:-:S02]  /*9150*/  FFMA.FTZ R2, R13, R10, -R2 ;  /* 0x0000000a0d027223 */ /* 0x000fc40000010802 */
[----:B------:R-:W-:Y:S01]  /*9160*/  FFMA.FTZ R0, R13, R9, R0 ;  /* 0x000000090d007223 */ /* 0x000fe20000010000 */
[----:B------:R-:W-:-:S04]  /*9170*/  F2FP.BF16.PACK_AB R4, R3, R4 ;  /* 0x000000040304723e */ /* 0x000fc800000010ff */
[----:B------:R-:W-:-:S05]  /*9180*/  F2FP.BF16.PACK_AB R5, R0, R2 ;  /* 0x000000020005723e */ /* 0x000fca00000010ff */
[----:B------:R1:W-:Y:S02]  /*9190*/  STS.128 [R196+0x10080], R4 ;  /* 0x01008004c4007388 */ /* 0x0003e40000000c00 */
.L_x_639:
[----:B------:R-:W-:Y:S05]  /*91a0*/  BSYNC B0 ;  /* 0x0000000000007941 */ /* 0x000fea0003800000 */
.L_x_638:
[----:B------:R-:W-:Y:S01]  /*91b0*/  ISETP.GE.AND P0, PT, R159, c[0x0][0x27c], PT ;  /* 0x00009f009f007a0c */ /* 0x000fe20003f06270 */
[----:B------:R-:W-:-:S12]  /*91c0*/  BSSY B0, `(.L_x_640) ;  /* 0x0000030000007945 */ /* 0x000fd80003800000 */
[----:B------:R-:W-:Y:S05]  /*91d0*/  @P0 BRA `(.L_x_641) ;  /* 0x000002e000000947 */ /* 0x000fea0003800000 */
[----:B-1----:R-:W1:Y:S01]  /*91e0*/  LDS.128 R4, [R196+0x14080] ;  /* 0x01408000c4047984 */ /* 0x002e620000000c00 */
[----:B------:R-:W-:Y:S02]  /*91f0*/  SHF.R.U64 R0, R26, 0x10, R27 ;  /* 0x000000101a007819 */ /* 0x000fe4000000121b */
[----:B------:R-:W-:Y:S02]  /*9200*/  SHF.R.U32.HI R11, RZ, 0x10, R29 ;  /* 0x00000010ff0b7819 */ /* 0x000fe4000001161d */
[----:B------:R-:W-:Y:S02]  /*9210*/  SHF.R.U32.HI R2, RZ, 0x10, R27 ;  /* 0x00000010ff027819 */ /* 0x000fe4000001161b */
[C---:B------:R-:W-:Y:S02]  /*9220*/  PRMT R10, R95.reuse, 0x5432, R0 ;  /* 0x000054325f0a7816 */ /* 0x040fe40000000000 */
        /* <DEDUP_REMOVED lines=41> */
.L_x_641:
[----:B------:R-:W-:Y:S05]  /*94c0*/  BSYNC B0 ;  /* 0x0000000000007941 */ /* 0x000fea0003800000 */
.L_x_640:
        /* <DEDUP_REMOVED lines=49> */
.L_x_643:
[----:B------:R-:W-:Y:S05]  /*97e0*/  BSYNC B0 ;  /* 0x0000000000007941 */ /* 0x000fea0003800000 */
.L_x_642:
[----:B------:R-:W-:-:S13]  /*97f0*/  ISETP.GE.AND P0, PT, R158, c[0x0][0x27c], PT ;  /* 0x00009f009e007a0c */ /* 0x000fda0003f06270 */
[----:B------:R-:W-:Y:S05]  /*9800*/  @P0 BRA `(.L_x_637) ;  /* 0x000002e000000947 */ /* 0x000fea0003800000 */
[----:B-1----:R-:W1:Y:S01]  /*9810*/  LDS.128 R4, [R196+0x1c080] ;  /* 0x01c08000c4047984 */ /* 0x002e620000000c00 */
        /* <DEDUP_REMOVED lines=45> */
.L_x_637:
[----:B------:R-:W-:Y:S05]  /*9af0*/  BSYNC B1 ;  /* 0x0000000000017941 */ /* 0x000fea0003800000 */
.L_x_636:
[----:B------:R-:W-:Y:S01]  /*9b00*/  ISETP.GE.AND P0, PT, R128, R30, PT ;  /* 0x0000001e8000720c */ /* 0x000fe20003f06270 */
[----:B------:R-:W-:-:S12]  /*9b10*/  BSSY B1, `(.L_x_644) ;  /* 0x00000c8000017945 */ /* 0x000fd80003800000 */
[----:B------:R-:W-:Y:S05]  /*9b20*/  @P0 BRA `(.L_x_645) ;  /* 0x00000c6000000947 */ /* 0x000fea0003800000 */
[----:B------:R-:W-:Y:S01]  /*9b30*/  ISETP.GE.AND P0, PT, R156, c[0x0][0x27c], PT ;  /* 0x00009f009c007a0c */ /* 0x000fe20003f06270 */
[----:B------:R-:W-:-:S12]  /*9b40*/  BSSY B0, `(.L_x_646) ;  /* 0x0000030000007945 */ /* 0x000fd80003800000 */
        /* <DEDUP_REMOVED lines=47> */
.L_x_647:
[----:B------:R-:W-:Y:S05]  /*9e40*/  BSYNC B0 ;  /* 0x0000000000007941 */ /* 0x000fea0003800000 */
.L_x_646:
        /* <DEDUP_REMOVED lines=49> */
.L_x_649:
[----:B------:R-:W-:Y:S05]  /*a160*/  BSYNC B0 ;  /* 0x0000000000007941 */ /* 0x000fea0003800000 */
.L_x_648:
        /* <DEDUP_REMOVED lines=49> */
.L_x_651:
[----:B------:R-:W-:Y:S05]  /*a480*/  BSYNC B0 ;  /* 0x0000000000007941 */ /* 0x000fea0003800000 */
.L_x_650:
        /* <DEDUP_REMOVED lines=48> */
.L_x_645:
[----:B------:R-:W-:Y:S05]  /*a790*/  BSYNC B1 ;  /* 0x0000000000017941 */ /* 0x000fea0003800000 */
.L_x_644:
        /* <DEDUP_REMOVED lines=53> */
.L_x_655:
[----:B------:R-:W-:Y:S05]  /*aaf0*/  BSYNC B0 ;  /* 0x0000000000007941 */ /* 0x000fea0003800000 */
.L_x_654:
        /* <DEDUP_REMOVED lines=49> */
.L_x_657:
[----:B------:R-:W-:Y:S05]  /*ae10*/  BSYNC B0 ;  /* 0x0000000000007941 */ /* 0x000fea0003800000 */
.L_x_656:
        /* <DEDUP_REMOVED lines=49> */
.L_x_659:
[----:B------:R-:W-:Y:S05]  /*b130*/  BSYNC B0 ;  /* 0x0000000000007941 */ /* 0x000fea0003800000 */
.L_x_658:
[----:B------:R-:W-:-:S13]  /*b140*/  ISETP.GE.AND P0, PT, R158, c[0x0][0x27c], PT ;  /* 0x00009f009e007a0c */ /* 0x000fda0003f06270 */
        /* <DEDUP_REMOVED lines=47> */
.L_x_653:
[----:B------:R-:W-:Y:S05]  /*b440*/  BSYNC B1 ;  /* 0x0000000000017941 */ /* 0x000fea0003800000 */
.L_x_652:
[----:B------:R-:W-:-:S04]  /*b450*/  IADD3 R0, R214, 0x60, RZ ;  /* 0x00000060d6007810 */ /* 0x000fc80007ffe0ff */
        /* <DEDUP_REMOVED lines=51> */
.L_x_662:
[----:B------:R-:W-:Y:S05]  /*b790*/  BSYNC B0 ;  /* 0x0000000000007941 */ /* 0x000fea0003800000 */
.L_x_661:
        /* <DEDUP_REMOVED lines=49> */
.L_x_664:
[----:B------:R-:W-:Y:S05]  /*bab0*/  BSYNC B0 ;  /* 0x0000000000007941 */ /* 0x000fea0003800000 */
.L_x_663:
        /* <DEDUP_REMOVED lines=49> */
.L_x_666:
[----:B------:R-:W-:Y:S05]  /*bdd0*/  BSYNC B0 ;  /* 0x0000000000007941 */ /* 0x000fea0003800000 */
.L_x_665:
        /* <DEDUP_REMOVED lines=49> */
.L_x_627:
[----:B------:R-:W-:Y:S01]  /*c0f0*/  ISETP.NE.AND P0, PT, R131, 0x1, PT ;  /* 0x000000018300780c */ /* 0x000fe20003f05270 */
[----:B------:R-:W-:Y:S01]  /*c100*/  IMAD.MOV.U32 R7, RZ, RZ, R3 ;  /* 0x000000ffff077224 */ /* 0x000fe200078e0003 */
[----:B------:R-:W-:Y:S01]  /*c110*/  LOP3.LUT P1, RZ, R215, 0x8, RZ, 0xc0, !PT ;  /* 0x00000008d7ff7812 */ /* 0x000fe2000782c0ff */
[----:B------:R-:W-:Y:S01]  /*c120*/  BSSY B0, `(.L_x_667) ;  /* 0x0000039000007945 */ /* 0x000fe20003800000 */
[----:B------:R-:W-:Y:S01]  /*c130*/  CS2R R58, SRZ ;  /* 0x00000000003a7805 */ /* 0x000fe2000001ff00 */
[----:B------:R-:W-:Y:S01]  /*c140*/  CS2R R30, SRZ ;  /* 0x00000000001e7805 */ /* 0x000fe2000001ff00 */
[----:B------:R-:W-:Y:S01]  /*c150*/  CS2R R28, SRZ ;  /* 0x00000000001c7805 */ /* 0x000fe2000001ff00 */
[----:B------:R-:W-:Y:S01]  /*c160*/  CS2R R18, SRZ ;  /* 0x0000000000127805 */ /* 0x000fe2000001ff00 */
[----:B----4-:R-:W-:Y:S01]  /*c170*/  CS2R R16, SRZ ;  /* 0x0000000000107805 */ /* 0x010fe2000001ff00 */
[----:B------:R-:W-:Y:S01]  /*c180*/  CS2R R34, SRZ ;  /* 0x0000000000227805 */ /* 0x000fe2000001ff00 */
[----:B------:R-:W-:Y:S01]  /*c190*/  CS2R R32, SRZ ;  /* 0x0000000000207805 */ /* 0x000fe2000001ff00 */
[----:B------:R-:W-:Y:S01]  /*c1a0*/  CS2R R22, SRZ ;  /* 0x0000000000167805 */ /* 0x000fe2000001ff00 */
[----:B------:R-:W-:Y:S01]  /*c1b0*/  CS2R R20, SRZ ;  /* 0x0000000000147805 */ /* 0x000fe2000001ff00 */
[----:B------:R-:W-:-:S05]  /*c1c0*/  @P0 IMAD.HI.U32 R5, R2, c[0x0][0x2c8], RZ ;  /* 0x0000b20002050a27 */ /* 0x000fca00078e00ff */
[----:B------:R-:W-:-:S04]  /*c1d0*/  @P0 SHF.R.U32.HI R2, RZ, c[0x0][0x2cc], R5 ;  /* 0x0000b300ff020a19 */ /* 0x000fc80000011605 */
[----:B------:R-:W-:Y:S01]  /*c1e0*/  SHF.R.S32.HI R5, RZ, 0x1f, R2 ;  /* 0x0000001fff057819 */ /* 0x000fe20000011402 */
[----:B------:R-:W-:-:S04]  /*c1f0*/  IMAD.WIDE.U32 R6, R2, c[0x0][0x280], R6 ;  /* 0x0000a00002067a25 */ /* 0x000fc800078e0006 */
[----:B------:R-:W-:Y:S01]  /*c200*/  IMAD R9, R5, c[0x0][0x280], RZ ;  /* 0x0000a00005097a24 */ /* 0x000fe200078e02ff */
[----:B------:R-:W-:-:S03]  /*c210*/  LEA R27, P0, R6, c[0x0][0x270], 0x1 ;  /* 0x00009c00061b7a11 */ /* 0x000fc600078008ff */
[----:B------:R-:W-:-:S04]  /*c220*/  IMAD R3, R2, c[0x0][0x284], R9 ;  /* 0x0000a10002037a24 */ /* 0x000fc800078e0209 */
[----:B------:R-:W-:-:S05]  /*c230*/  IMAD.IADD R3, R7, 0x1, R3 ;  /* 0x0000000107037824 */ /* 0x000fca00078e0203 */
[----:B------:R-:W-:Y:S01]  /*c240*/  LEA.HI.X R26, R6, c[0x0][0x274], R3, 0x1, P0 ;  /* 0x00009d00061a7a11 */ /* 0x000fe200000f0c03 */
[----:B------:R-:W-:Y:S01]  /*c250*/  IMAD R3, R5, c[0x0][0x290], RZ ;  /* 0x0000a40005037a24 */ /* 0x000fe200078e02ff */
[----:B------:R-:W-:-:S05]  /*c260*/  MOV R5, R8 ;  /* 0x0000000800057202 */ /* 0x000fca0000000f00 */
[----:B------:R-:W-:-:S04]  /*c270*/  IMAD.WIDE.U32 R4, R2, c[0x0][0x290], R4 ;  /* 0x0000a40002047a25 */ /* 0x000fc800078e0004 */
[----:B------:R-:W-:Y:S01]  /*c280*/  IMAD R2, R2, c[0x0][0x294], R3 ;  /* 0x0000a50002027a24 */ /* 0x000fe200078e0203 */
[C---:B------:R-:W-:Y:S01]  /*c290*/  LEA R25, P0, R4.reuse, c[0x0][0x288], 0x1 ;  /* 0x0000a20004197a11 */ /* 0x040fe200078008ff */
[----:B------:R1:W2:Y:S03]  /*c2a0*/  SHFL.IDX PT, R3, R27, RZ, 0x181f ;  /* 0x00181fff1b037589 */ /* 0x0002a600000e0000 */
[----:B------:R-:W-:Y:S01]  /*c2b0*/  IADD3 R2, R5, R2, RZ ;  /* 0x0000000205027210 */ /* 0x000fe20007ffe0ff */
[----:B------:R1:W3:Y:S03]  /*c2c0*/  SHFL.IDX PT, R10, R25, RZ, 0x181f ;  /* 0x00181fff190a7589 */ /* 0x0002e600000e0000 */
[----:B------:R-:W-:Y:S01]  /*c2d0*/  LEA.HI.X R13, R4, c[0x0][0x28c], R2, 0x1, P0 ;  /* 0x0000a300040d7a11 */ /* 0x000fe200000f0c02 */
[----:B------:R1:W4:Y:S04]  /*c2e0*/  SHFL.IDX PT, R5, R26, RZ, 0x181f ;  /* 0x00181fff1a057589 */ /* 0x00032800000e0000 */
[----:B------:R1:W1:Y:S01]  /*c2f0*/  SHFL.IDX PT, R12, R13, RZ, 0x181f ;  /* 0x00181fff0d0c7589 */ /* 0x00026200000e0000 */
[----:B------:R-:W-:Y:S05]  /*c300*/  @P1 BRA `(.L_x_668) ;  /* 0x000001a000001947 */ /* 0x000fea0003800000 */
[----:B------:R-:W-:Y:S01]  /*c310*/  ISETP.GE.AND P1, PT, R136, c[0x0][0x27c], PT ;  /* 0x00009f0088007a0c */ /* 0x000fe20003f26270 */
[----:B------:R-:W-:Y:S01]  /*c320*/  CS2R R18, SRZ ;  /* 0x0000000000127805 */ /* 0x000fe2000001ff00 */
[----:B------:R-:W-:Y:S01]  /*c330*/  CS2R R16, SRZ ;  /* 0x0000000000107805 */ /* 0x000fe2000001ff00 */
[----:B------:R-:W-:Y:S01]  /*c340*/  CS2R R22, SRZ ;  /* 0x0000000000167805 */ /* 0x000fe2000001ff00 */
[----:B------:R-:W-:-:S09]  /*c350*/  CS2R R20, SRZ ;  /* 0x0000000000147805 */ /* 0x000fd2000001ff00 */
[C---:B------:R-:W-:Y:S01]  /*c360*/  @!P1 IMAD.SHL.U32 R2, R136.reuse, 0x2, RZ ;  /* 0x0000000288029824 */ /* 0x040fe200078e00ff */
[----:B------:R-:W-:-:S04]  /*c370*/  @!P1 SHF.L.U64.HI R4, R136, 0x1, R15 ;  /* 0x0000000188049819 */ /* 0x000fc8000001020f */
[----:B--2---:R-:W-:-:S05]  /*c380*/  @!P1 IADD3 R8, P0, R3, R2, RZ ;  /* 0x0000000203089210 */ /* 0x004fca0007f1e0ff */
[--C-:B----4-:R-:W-:Y:S01]  /*c390*/  @!P1 IMAD.X R9, R5, 0x1, R4.reuse, P0 ;  /* 0x0000000105099824 */ /* 0x110fe200000e0604 */
[----:B---3--:R-:W-:Y:S01]  /*c3a0*/  @!P1 IADD3 R6, P0, R10, R2, RZ ;  /* 0x000000020a069210 */ /* 0x008fe20007f1e0ff */
[----:B------:R-:W-:Y:S01]  /*c3b0*/  CS2R R30, SRZ ;  /* 0x00000000001e7805 */ /* 0x000fe2000001ff00 */
[----:B------:R-:W-:Y:S01]  /*c3c0*/  CS2R R28, SRZ ;  /* 0x00000000001c7805 */ /* 0x000fe2000001ff00 */
[----:B------:R-:W-:Y:S01]  /*c3d0*/  CS2R R34, SRZ ;  /* 0x0000000000227805 */ /* 0x000fe2000001ff00 */
[----:B------:R-:W-:Y:S01]  /*c3e0*/  CS2R R32, SRZ ;  /* 0x0000000000207805 */ /* 0x000fe2000001ff00 */
[----:B-1----:R-:W-:Y:S01]  /*c3f0*/  @!P1 IMAD.X R7, R12, 0x1, R4, P0 ;  /* 0x000000010c079824 */ /* 0x002fe200000e0604 */
[----:B------:R-:W-:Y:S01]  /*c400*/  ISETP.GE.AND P0, PT, R138, c[0x0][0x27c], PT ;  /* 0x00009f008a007a0c */ /* 0x000fe20003f06270 */
[----:B------:R1:W5:Y:S04]  /*c410*/  @!P1 LD.E.128 R16, [R8.64] ;  /* 0x0000000608109980 */ /* 0x000368000c101d00 */
[----:B------:R1:W5:Y:S08]  /*c420*/  @!P1 LD.E.128 R20, [R6.64] ;  /* 0x0000000606149980 */ /* 0x000370000c101d00 */
[C---:B------:R-:W-:Y:S01]  /*c430*/  @!P0 IMAD.SHL.U32 R2, R0.reuse, 0x2, RZ ;  /* 0x0000000200028824 */ /* 0x040fe200078e00ff */
[----:B------:R-:W-:-:S04]  /*c440*/  @!P0 SHF.L.U64.HI R11, R0, 0x1, R24 ;  /* 0x00000001000b8819 */ /* 0x000fc80000010218 */
[----:B------:R-:W-:-:S05]  /*c450*/  @!P0 IADD3 R4, P2, R3, R2, RZ ;  /* 0x0000000203048210 */ /* 0x000fca0007f5e0ff */
[----:B------:R-:W-:Y:S01]  /*c460*/  @!P0 IMAD.X R5, R5, 0x1, R11, P2 ;  /* 0x0000000105058824 */ /* 0x000fe200010e060b */
[----:B------:R-:W-:-:S04]  /*c470*/  @!P0 IADD3 R2, P2, R10, R2, RZ ;  /* 0x000000020a028210 */ /* 0x000fc80007f5e0ff */
[----:B------:R1:W5:Y:S01]  /*c480*/  @!P0 LD.E.128 R28, [R4.64] ;  /* 0x00000006041c8980 */ /* 0x000362000c101d00 */
[----:B------:R-:W-:-:S05]  /*c490*/  @!P0 IMAD.X R3, R12, 0x1, R11, P2 ;  /* 0x000000010c038824 */ /* 0x000fca00010e060b */
[----:B------:R1:W5:Y:S03]  /*c4a0*/  @!P0 LD.E.128 R32, [R2.64] ;  /* 0x0000000602208980 */ /* 0x000366000c101d00 */
.L_x_668:
[----:B------:R-:W-:Y:S05]  /*c4b0*/  BSYNC B0 ;  /* 0x0000000000007941 */ /* 0x000fea0003800000 */
.L_x_667:
[----:B-12--5:R-:W-:Y:S01]  /*c4c0*/  IMAD.MOV.U32 R3, RZ, RZ, R30 ;  /* 0x000000ffff037224 */ /* 0x026fe200078e001e */
[----:B------:R-:W-:Y:S01]  /*c4d0*/  MOV R4, R29 ;  /* 0x0000001d00047202 */ /* 0x000fe20000000f00 */
[----:B------:R-:W-:Y:S01]  /*c4e0*/  IMAD.MOV.U32 R2, RZ, RZ, R31 ;  /* 0x000000ffff027224 */ /* 0x000fe200078e001f */
[----:B------:R-:W-:Y:S01]  /*c4f0*/  LOP3.LUT P0, RZ, R215, 0x10, RZ, 0xc0, !PT ;  /* 0x00000010d7ff7812 */ /* 0x000fe2000780c0ff */
[----:B----4-:R-:W-:Y:S01]  /*c500*/  IMAD.MOV.U32 R5, RZ, RZ, R28 ;  /* 0x000000ffff057224 */ /* 0x010fe200078e001c */
[----:B------:R-:W-:Y:S01]  /*c510*/  MOV R6, R22 ;  /* 0x0000001600067202 */ /* 0x000fe20000000f00 */
[----:B------:R1:W2:Y:S01]  /*c520*/  SHFL.IDX PT, R11, R26, 0x1, 0x181f ;  /* 0x00381f001a0b7f89 */ /* 0x0002a200000e0000 */
[----:B------:R-:W-:Y:S01]  /*c530*/  PRMT R98, R2, 0x5410, R3 ;  /* 0x0000541002627816 */ /* 0x000fe20000000003 */
[----:B------:R-:W-:Y:S01]  /*c540*/  IMAD.MOV.U32 R3, RZ, RZ, R18 ;  /* 0x000000ffff037224 */ /* 0x000fe200078e0012 */
[----:B------:R-:W-:Y:S01]  /*c550*/  PRMT R97, R4, 0x5410, R5 ;  /* 0x0000541004617816 */ /* 0x000fe20000000005 */
[----:B------:R-:W-:Y:S01]  /*c560*/  IMAD.MOV.U32 R2, RZ, RZ, R19 ;  /* 0x000000ffff027224 */ /* 0x000fe200078e0013 */
[----:B------:R-:W-:Y:S01]  /*c570*/  MOV R5, R16 ;  /* 0x0000001000057202 */ /* 0x000fe20000000f00 */
[----:B------:R-:W-:Y:S01]  /*c580*/  IMAD.MOV.U32 R4, RZ, RZ, R17 ;  /* 0x000000ffff047224 */ /* 0x000fe200078e0011 */
[----:B------:R1:W4:Y:S01]  /*c590*/  SHFL.IDX PT, R12, R13, 0x1, 0x181f ;  /* 0x00381f000d0c7f89 */ /* 0x00032200000e0000 */
[----:B------:R-:W-:Y:S01]  /*c5a0*/  BSSY B0, `(.L_x_669) ;  /* 0x0000032000007945 */ /* 0x000fe20003800000 */
[----:B------:R-:W-:Y:S01]  /*c5b0*/  PRMT R48, R2, 0x5410, R3 ;  /* 0x0000541002307816 */ /* 0x000fe20000000003 */
[----:B------:R-:W-:Y:S01]  /*c5c0*/  IMAD.MOV.U32 R3, RZ, RZ, R34 ;  /* 0x000000ffff037224 */ /* 0x000fe200078e0022 */
[----:B------:R-:W-:Y:S01]  /*c5d0*/  MOV R2, R35 ;  /* 0x0000002300027202 */ /* 0x000fe20000000f00 */
[----:B---3--:R1:W3:Y:S01]  /*c5e0*/  SHFL.IDX PT, R10, R25, 0x1, 0x181f ;  /* 0x00381f00190a7f89 */ /* 0x0082e200000e0000 */
[----:B------:R-:W-:Y:S01]  /*c5f0*/  PRMT R39, R4, 0x5410, R5 ;  /* 0x0000541004277816 */ /* 0x000fe20000000005 */
[----:B------:R-:W-:Y:S01]  /*c600*/  IMAD.MOV.U32 R5, RZ, RZ, R23 ;  /* 0x000000ffff057224 */ /* 0x000fe200078e0017 */
[----:B------:R-:W-:Y:S01]  /*c610*/  PRMT R96, R2, 0x5410, R3 ;  /* 0x0000541002607816 */ /* 0x000fe20000000003 */
[----:B------:R-:W-:Y:S01]  /*c620*/  IMAD.MOV.U32 R3, RZ, RZ, R32 ;  /* 0x000000ffff037224 */ /* 0x000fe200078e0020 */
[----:B------:R1:W1:Y:S01]  /*c630*/  SHFL.IDX PT, R4, R27, 0x1, 0x181f ;  /* 0x00381f001b047f89 */ /* 0x00026200000e0000 */
[----:B------:R-:W-:Y:S01]  /*c640*/  IMAD.MOV.U32 R2, RZ, RZ, R33 ;  /* 0x000000ffff027224 */ /* 0x000fe200078e0021 */
[----:B------:R-:W-:Y:S01]  /*c650*/  PRMT R38, R5, 0x5410, R6 ;  /* 0x0000541005267816 */ /* 0x000fe20000000006 */
[----:B------:R-:W-:Y:S01]  /*c660*/  CS2R R56, SRZ ;  /* 0x0000000000387805 */ /* 0x000fe2000001ff00 */
[----:B------:R-:W-:Y:S01]  /*c670*/  CS2R R42, SRZ ;  /* 0x00000000002a7805 */ /* 0x000fe2000001ff00 */
[----:B------:R-:W-:Y:S01]  /*c680*/  CS2R R40, SRZ ;  /* 0x0000000000287805 */ /* 0x000fe2000001ff00 */
[----:B------:R-:W-:Y:S01]  /*c690*/  PRMT R70, R2, 0x5410, R3 ;  /* 0x0000541002467816 */ /* 0x000fe20000000003 */
[----:B------:R-:W-:Y:S01]  /*c6a0*/  IMAD.MOV.U32 R3, RZ, RZ, R20 ;  /* 0x000000ffff037224 */ /* 0x000fe200078e0014 */
[----:B------:R-:W-:Y:S01]  /*c6b0*/  MOV R2, R21 ;  /* 0x0000001500027202 */ /* 0x000fe20000000f00 */
[----:B------:R-:W-:Y:S01]  /*c6c0*/  CS2R R54, SRZ ;  /* 0x0000000000367805 */ /* 0x000fe2000001ff00 */
[----:B------:R-:W-:Y:S01]  /*c6d0*/  CS2R R52, SRZ ;  /* 0x0000000000347805 */ /* 0x000fe2000001ff00 */
[----:B------:R-:W-:Y:S01]  /*c6e0*/  CS2R R46, SRZ ;  /* 0x00000000002e7805 */ /* 0x000fe2000001ff00 */
[----:B------:R-:W-:Y:S01]  /*c6f0*/  PRMT R37, R2, 0x5410, R3 ;  /* 0x0000541002257816 */ /* 0x000fe20000000003 */
[----:B------:R-:W-:Y:S01]  /*c700*/  CS2R R44, SRZ ;  /* 0x00000000002c7805 */ /* 0x000fe2000001ff00 */
[----:B------:R-:W-:Y:S05]  /*c710*/  @P0 BRA `(.L_x_670) ;  /* 0x000001a000000947 */ /* 0x000fea0003800000 */
[----:B--2-4-:R-:W-:Y:S01]  /*c720*/  ISETP.GE.AND P1, PT, R136, c[0x0][0x27c], PT ;  /* 0x00009f0088007a0c */ /* 0x014fe20003f26270 */
[----:B------:R-:W-:Y:S01]  /*c730*/  CS2R R42, SRZ ;  /* 0x00000000002a7805 */ /* 0x000fe2000001ff00 */
[----:B------:R-:W-:Y:S01]  /*c740*/  CS2R R40, SRZ ;  /* 0x0000000000287805 */ /* 0x000fe2000001ff00 */
[----:B------:R-:W-:Y:S01]  /*c750*/  CS2R R46, SRZ ;  /* 0x00000000002e7805 */ /* 0x000fe2000001ff00 */
[----:B------:R-:W-:-:S09]  /*c760*/  CS2R R44, SRZ ;  /* 0x00000000002c7805 */ /* 0x000fd2000001ff00 */
[C---:B------:R-:W-:Y:S01]  /*c770*/  @!P1 IMAD.SHL.U32 R2, R136.reuse, 0x2, RZ ;  /* 0x0000000288029824 */ /* 0x040fe200078e00ff */
[----:B------:R-:W-:-:S04]  /*c780*/  @!P1 SHF.L.U64.HI R3, R136, 0x1, R15 ;  /* 0x0000000188039819 */ /* 0x000fc8000001020f */
[----:B-1----:R-:W-:-:S05]  /*c790*/  @!P1 IADD3 R8, P0, R4, R2, RZ ;  /* 0x0000000204089210 */ /* 0x002fca0007f1e0ff */
[--C-:B------:R-:W-:Y:S01]  /*c7a0*/  @!P1 IMAD.X R9, R11, 0x1, R3.reuse, P0 ;  /* 0x000000010b099824 */ /* 0x100fe200000e0603 */
[----:B---3--:R-:W-:Y:S01]  /*c7b0*/  @!P1 IADD3 R6, P0, R10, R2, RZ ;  /* 0x000000020a069210 */ /* 0x008fe20007f1e0ff */
[----:B------:R-:W-:Y:S01]  /*c7c0*/  CS2R R58, SRZ ;  /* 0x00000000003a7805 */ /* 0x000fe2000001ff00 */
[----:B------:R-:W-:Y:S01]  /*c7d0*/  CS2R R56, SRZ ;  /* 0x0000000000387805 */ /* 0x000fe2000001ff00 */
[----:B------:R-:W-:Y:S01]  /*c7e0*/  CS2R R54, SRZ ;  /* 0x0000000000367805 */ /* 0x000fe2000001ff00 */
[----:B------:R-:W-:Y:S01]  /*c7f0*/  CS2R R52, SRZ ;  /* 0x0000000000347805 */ /* 0x000fe2000001ff00 */
[----:B------:R-:W-:Y:S01]  /*c800*/  @!P1 IMAD.X R7, R12, 0x1, R3, P0 ;  /* 0x000000010c079824 */ /* 0x000fe200000e0603 */
        /* <DEDUP_REMOVED lines=11> */
.L_x_670:
[----:B--2-4-:R-:W-:Y:S05]  /*c8c0*/  BSYNC B0 ;  /* 0x0000000000007941 */ /* 0x014fea0003800000 */
.L_x_669:
[----:B-1---5:R-:W-:Y:S01]  /*c8d0*/  IMAD.MOV.U32 R3, RZ, RZ, R56 ;  /* 0x000000ffff037224 */ /* 0x022fe200078e0038 */
[----:B------:R-:W-:Y:S01]  /*c8e0*/  MOV R2, R57 ;  /* 0x0000003900027202 */ /* 0x000fe20000000f00 */
[----:B------:R-:W-:Y:S01]  /*c8f0*/  IMAD.MOV.U32 R5, RZ, RZ, R58 ;  /* 0x000000ffff057224 */ /* 0x000fe200078e003a */
[----:B------:R-:W-:Y:S01]  /*c900*/  LOP3.LUT P0, RZ, R215, 0x80, RZ, 0xc0, !PT ;  /* 0x00000080d7ff7812 */ /* 0x000fe2000780c0ff */
        /* <DEDUP_REMOVED lines=11> */
[----:B------:R1:W2:Y:S01]  /*c9c0*/  SHFL.IDX PT, R11, R13, 0x2, 0x181f ;  /* 0x00581f000d0b7f89 */ /* 0x0002a200000e0000 */
[----:B------:R-:W-:Y:S01]  /*c9d0*/  IMAD.MOV.U32 R2, RZ, RZ, R53 ;  /* 0x000000ffff027224 */ /* 0x000fe200078e0035 */
[----:B------:R-:W-:Y:S01]  /*c9e0*/  PRMT R102, R4, 0x5410, R5 ;  /* 0x0000541004667816 */ /* 0x000fe20000000005 */
[----:B------:R-:W-:Y:S01]  /*c9f0*/  IMAD.MOV.U32 R5, RZ, RZ, R54 ;  /* 0x000000ffff057224 */ /* 0x000fe200078e0036 */
[----:B------:R-:W-:Y:S01]  /*ca00*/  MOV R4, R55 ;  /* 0x0000003700047202 */ /* 0x000fe20000000f00 */
[----:B---3--:R1:W3:Y:S01]  /*ca10*/  SHFL.IDX PT, R10, R25, 0x2, 0x181f ;  /* 0x00581f00190a7f89 */ /* 0x0082e200000e0000 */
[----:B------:R-:W-:Y:S01]  /*ca20*/  PRMT R103, R2, 0x5410, R3 ;  /* 0x0000541002677816 */ /* 0x000fe20000000003 */
[----:B------:R-:W-:Y:S01]  /*ca30*/  IMAD.MOV.U32 R3, RZ, RZ, R44 ;  /* 0x000000ffff037224 */ /* 0x000fe200078e002c */
[----:B------:R-:W-:Y:S01]  /*ca40*/  PRMT R104, R4, 0x5410, R5 ;  /* 0x0000541004687816 */ /* 0x000fe20000000005 */
[----:B------:R-:W-:Y:S01]  /*ca50*/  BSSY B0, `(.L_x_671) ;  /* 0x000002a000007945 */ /* 0x000fe20003800000 */
[----:B------:R-:W-:Y:S01]  /*ca60*/  MOV R2, R45 ;  /* 0x0000002d00027202 */ /* 0x000fe20000000f00 */
[----:B------:R1:W4:Y:S01]  /*ca70*/  SHFL.IDX PT, R5, R26, 0x2, 0x181f ;  /* 0x00581f001a057f89 */ /* 0x00032200000e0000 */
[----:B------:R-:W-:Y:S01]  /*ca80*/  PRMT R100, R6, 0x5410, R7 ;  /* 0x0000541006647816 */ /* 0x000fe20000000007 */
[----:B------:R-:W-:Y:S01]  /*ca90*/  CS2R R94, SRZ ;  /* 0x00000000005e7805 */ /* 0x000fe2000001ff00 */
[----:B------:R-:W-:Y:S01]  /*caa0*/  PRMT R99, R2, 0x5410, R3 ;  /* 0x0000541002637816 */ /* 0x000fe20000000003 */
[----:B------:R1:W1:Y:S01]  /*cab0*/  SHFL.IDX PT, R4, R27, 0x2, 0x181f ;  /* 0x00581f001b047f89 */ /* 0x00026200000e0000 */
        /* <DEDUP_REMOVED lines=8> */
[----:B------:R-:W-:Y:S05]  /*cb40*/  @P0 BRA `(.L_x_672) ;  /* 0x000001a000000947 */ /* 0x000fea0003800000 */
[----:B--2---:R-:W-:Y:S01]  /*cb50*/  ISETP.GE.AND P1, PT, R136, c[0x0][0x27c], PT ;  /* 0x00009f0088007a0c */ /* 0x004fe20003f26270 */
[----:B------:R-:W-:Y:S01]  /*cb60*/  CS2R R62, SRZ ;  /* 0x00000000003e7805 */ /* 0x000fe2000001ff00 */
[----:B------:R-:W-:Y:S01]  /*cb70*/  CS2R R60, SRZ ;  /* 0x00000000003c7805 */ /* 0x000fe2000001ff00 */
[----:B------:R-:W-:Y:S01]  /*cb80*/  CS2R R66, SRZ ;  /* 0x0000000000427805 */ /* 0x000fe2000001ff00 */
[----:B------:R-:W-:-:S09]  /*cb90*/  CS2R R64, SRZ ;  /* 0x0000000000407805 */ /* 0x000fd2000001ff00 */
[C---:B------:R-:W-:Y:S01]  /*cba0*/  @!P1 IMAD.SHL.U32 R2, R136.reuse, 0x2, RZ ;  /* 0x0000000288029824 */ /* 0x040fe200078e00ff */
[----:B------:R-:W-:-:S04]  /*cbb0*/  @!P1 SHF.L.U64.HI R3, R136, 0x1, R15 ;  /* 0x0000000188039819 */ /* 0x000fc8000001020f */
[----:B-1----:R-:W-:-:S05]  /*cbc0*/  @!P1 IADD3 R8, P0, R4, R2, RZ ;  /* 0x0000000204089210 */ /* 0x002fca0007f1e0ff */
[--C-:B----4-:R-:W-:Y:S01]  /*cbd0*/  @!P1 IMAD.X R9, R5, 0x1, R3.reuse, P0 ;  /* 0x0000000105099824 */ /* 0x110fe200000e0603 */
        /* <DEDUP_REMOVED lines=17> */
.L_x_672:
[----:B--2---:R-:W-:Y:S05]  /*ccf0*/  BSYNC B0 ;  /* 0x0000000000007941 */ /* 0x004fea0003800000 */
.L_x_671:
[----:B-1---5:R-:W-:Y:S01]  /*cd00*/  IMAD.MOV.U32 R3, RZ, RZ, R74 ;  /* 0x000000ffff037224 */ /* 0x022fe200078e004a */
[----:B------:R-:W-:Y:S01]  /*cd10*/  MOV R4, R73 ;  /* 0x0000004900047202 */ /* 0x000fe20000000f00 */
[----:B------:R-:W-:Y:S01]  /*cd20*/  IMAD.MOV.U32 R2, RZ, RZ, R75 ;  /* 0x000000ffff027224 */ /* 0x000fe200078e004b */
[----:B------:R-:W-:Y:S01]  /*cd30*/  ISETP.NE.AND P0, PT, R82, RZ, PT ;  /* 0x000000ff5200720c */ /* 0x000fe20003f05270 */
        /* <DEDUP_REMOVED lines=60> */
.L_x_674:
[----:B--2-4-:R-:W-:Y:S05]  /*d100*/  BSYNC B0 ;  /* 0x0000000000007941 */ /* 0x014fea0003800000 */
.L_x_673:
[----:B-----5:R-:W-:Y:S01]  /*d110*/  IMAD.MOV.U32 R0, RZ, RZ, R94 ;  /* 0x000000ffff007224 */ /* 0x020fe200078e005e */
[----:B------:R-:W-:-:S04]  /*d120*/  DEPBAR.LE SB0, 0x1 ;  /* 0x000080400000791a */ /* 0x000fc80000000000 */
[----:B-1----:R-:W-:Y:S01]  /*d130*/  IMAD.MOV.U32 R4, RZ, RZ, R95 ;  /* 0x000000ffff047224 */ /* 0x002fe200078e005f */
        /* <DEDUP_REMOVED lines=33> */
[----:B------:R-:W-:Y:S01]  /*d350*/  IMAD.MOV.U32 R0, RZ, RZ, c[0x0][0x27c] ;  /* 0x00009f00ff007624 */ /* 0x000fe200078e00ff */
[----:B---3--:R-:W1:Y:S01]  /*d360*/  LDS.128 R8, [R196+0x10080] ;  /* 0x01008000c4087984 */ /* 0x008e620000000c00 */
[----:B------:R-:W-:Y:S02]  /*d370*/  SHF.R.U64 R13, R20, 0x10, R21 ;  /* 0x00000010140d7819 */ /* 0x000fe40000001215 */
[----:B------:R-:W-:Y:S02]  /*d380*/  SHF.R.U32.HI R12, RZ, 0x10, R19 ;  /* 0x00000010ff0c7819 */ /* 0x000fe40000011613 */
[----:B------:R-:W-:Y:S02]  /*d390*/  LEA.HI R0, R0, R237, RZ, 0x1d ;  /* 0x000000ed00007211 */ /* 0x000fe400078fe8ff */
[----:B------:R-:W-:Y:S02]  /*d3a0*/  PRMT R13, R37, 0x5432, R13 ;  /* 0x00005432250d7816 */ /* 0x000fe4000000000d */
[----:B------:R-:W-:Y:S01]  /*d3b0*/  SHF.R.S32.HI R3, RZ, 0x1f, R0 ;  /* 0x0000001fff037819 */ /* 0x000fe20000011400 */
[----:B------:R-:W-:Y:S01]  /*d3c0*/  IMAD.SHL.U32 R2, R0, 0x8, RZ ;  /* 0x0000000800027824 */ /* 0x000fe200078e00ff */
[----:B------:R-:W-:-:S02]  /*d3d0*/  SHF.R.U32.HI R14, RZ, 0x10, R21 ;  /* 0x00000010ff0e7819 */ /* 0x000fc40000011615 */
[----:B------:R-:W-:Y:S02]  /*d3e0*/  LEA.HI R0, R3, R0, RZ, 0x3 ;  /* 0x0000000003007211 */ /* 0x000fe400078f18ff */
[----:B------:R-:W-:Y:S02]  /*d3f0*/  LOP3.LUT R2, R111, 0x38, R2, 0xf8, !PT ;  /* 0x000000386f027812 */ /* 0x000fe400078ef802 */
[----:B------:R-:W-:Y:S01]  /*d400*/  SHF.R.U64 R3, R18, 0x10, R19 ;  /* 0x0000001012037819 */ /* 0x000fe20000001213 */
[----:B------:R-:W-:Y:S01]  /*d410*/  IMAD.SHL.U32 R0, R0, 0x400, RZ ;  /* 0x0000040000007824 */ /* 0x000fe200078e00ff */
[----:B------:R-:W-:Y:S02]  /*d420*/  LOP3.LUT R2, R2, R130, RZ, 0x3c, !PT ;  /* 0x0000008202027212 */ /* 0x000fe400078e3cff */
[----:B------:R-:W-:Y:S02]  /*d430*/  SHF.R.U32.HI R19, RZ, 0x10, R23 ;  /* 0x00000010ff137819 */ /* 0x000fe40000011617 */
[----:B------:R-:W-:-:S02]  /*d440*/  LOP3.LUT R0, R0, 0x7fffe000, RZ, 0xc0, !PT ;  /* 0x7fffe00000007812 */ /* 0x000fc400078ec0ff */
[----:B------:R-:W-:Y:S02]  /*d450*/  PRMT R24, R48, 0x5410, R12 ;  /* 0x0000541030187816 */ /* 0x000fe4000000000c */
[----:B------:R-:W-:Y:S02]  /*d460*/  IADD3 R0, R2, R0, R118 ;  /* 0x0000000002007210 */ /* 0x000fe40007ffe076 */
[----:B------:R-:W-:Y:S02]  /*d470*/  SHF.R.U32.HI R2, RZ, 0x10, R17 ;  /* 0x00000010ff027819 */ /* 0x000fe40000011611 */
[----:B------:R-:W-:Y:S01]  /*d480*/  PRMT R27, R48, 0x5432, R3 ;  /* 0x00005432301b7816 */ /* 0x000fe20000000003 */
[----:B------:R-:W-:Y:S01]  /*d490*/  IMAD.SHL.U32 R36, R0, 0x2, RZ ;  /* 0x0000000200247824 */ /* 0x000fe200078e00ff */
[----:B------:R-:W-:Y:S02]  /*d4a0*/  SHF.R.U64 R0, R16, 0x10, R17 ;  /* 0x0000001010007819 */ /* 0x000fe40000001211 */
[----:B------:R-:W-:-:S02]  /*d4b0*/  SHF.R.U64 R16, R22, 0x10, R23 ;  /* 0x0000001016107819 */ /* 0x000fc40000001217 */
[----:B------:R-:W2:Y:S01]  /*d4c0*/  LDS.128 R4, [R36+0x10080] ;  /* 0x0100800024047984 */ /* 0x000ea20000000c00 */
[----:B------:R-:W-:Y:S02]  /*d4d0*/  PRMT R15, R39, 0x5432, R0 ;  /* 0x00005432270f7816 */ /* 0x000fe40000000000 */
[C---:B------:R-:W-:Y:S01]  /*d4e0*/  PRMT R23, R38.reuse, 0x5432, R16 ;  /* 0x0000543226177816 */ /* 0x040fe20000000010 */
[----:B-1----:R-:W-:Y:S01]  /*d4f0*/  IMAD.U32 R12, R11, 0x10000, RZ ;  /* 0x000100000b0c7824 */ /* 0x002fe200078e00ff */
[----:B------:R-:W-:Y:S01]  /*d500*/  PRMT R22, R38, 0x5410, R19 ;  /* 0x0000541026167816 */ /* 0x000fe20000000013 */
[----:B------:R-:W-:Y:S01]  /*d510*/  IMAD.U32 R38, R13, 0x10000, RZ ;  /* 0x000100000d267824 */ /* 0x000fe200078e00ff */
[C---:B------:R-:W-:Y:S01]  /*d520*/  SHF.L.U32 R16, R9.reuse, 0x10, RZ ;  /* 0x0000001009107819 */ /* 0x040fe200000006ff */
[----:B------:R-:W-:Y:S01]  /*d530*/  IMAD.U32 R20, R10, 0x10000, RZ ;  /* 0x000100000a147824 */ /* 0x000fe200078e00ff */
[----:B------:R-:W-:Y:S01]  /*d540*/  LOP3.LUT R19, R9, 0xffff0000, RZ, 0xc0, !PT ;  /* 0xffff000009137812 */ /* 0x000fe200078ec0ff */
[----:B------:R-:W-:Y:S01]  /*d550*/  IMAD.U32 R49, R22, 0x10000, RZ ;  /* 0x0001000016317824 */ /* 0x000fe200078e00ff */
[----:B------:R-:W-:Y:S01]  /*d560*/  PRMT R18, R39, 0x5410, R2 ;  /* 0x0000541027127816 */ /* 0x000fe20000000002 */
[----:B------:R-:W-:Y:S01]  /*d570*/  IMAD.U32 R39, R15, 0x10000, RZ ;  /* 0x000100000f277824 */ /* 0x000fe200078e00ff */
[----:B------:R-:W-:Y:S01]  /*d580*/  PRMT R17, R37, 0x5410, R14 ;  /* 0x0000541025117816 */ /* 0x000fe2000000000e */
[----:B------:R-:W-:Y:S01]  /*d590*/  IMAD.U32 R14, R8, 0x10000, RZ ;  /* 0x00010000080e7824 */ /* 0x000fe200078e00ff */
[----:B------:R-:W-:-:S02]  /*d5a0*/  LOP3.LUT R25, R11, 0xffff0000, RZ, 0xc0, !PT ;  /* 0xffff00000b197812 */ /* 0x000fc400078ec0ff */
[----:B------:R-:W-:Y:S01]  /*d5b0*/  LOP3.LUT R21, R8, 0xffff0000, RZ, 0xc0, !PT ;  /* 0xffff000008157812 */ /* 0x000fe200078ec0ff */
[----:B------:R-:W-:Y:S01]  /*d5c0*/  IMAD.U32 R50, R17, 0x10000, RZ ;  /* 0x0001000011327824 */ /* 0x000fe200078e00ff */
[----:B------:R-:W-:Y:S02]  /*d5d0*/  LOP3.LUT R26, R10, 0xffff0000, RZ, 0xc0, !PT ;  /* 0xffff00000a1a7812 */ /* 0x000fe400078ec0ff */
[----:B------:R-:W-:Y:S02]  /*d5e0*/  SHF.L.U32 R48, R24, 0x10, RZ ;  /* 0x0000001018307819 */ /* 0x000fe400000006ff */
[----:B------:R-:W-:Y:S01]  /*d5f0*/  LOP3.LUT R51, R13, 0xffff0000, RZ, 0xc0, !PT ;  /* 0xffff00000d337812 */ /* 0x000fe200078ec0ff */
[----:B--2---:R-:W-:Y:S01]  /*d600*/  IMAD.U32 R9, R4, 0x10000, RZ ;  /* 0x0001000004097824 */ /* 0x004fe200078e00ff */
[----:B------:R-:W-:Y:S01]  /*d610*/  SHF.L.U32 R8, R5, 0x10, RZ ;  /* 0x0000001005087819 */ /* 0x000fe200000006ff */
[----:B------:R-:W-:Y:S01]  /*d620*/  IMAD.U32 R0, R7, 0x10000, RZ ;  /* 0x0001000007007824 */ /* 0x000fe200078e00ff */
[----:B------:R-:W-:Y:S01]  /*d630*/  LOP3.LUT R3, R5, 0xffff0000, RZ, 0xc0, !PT ;  /* 0xffff000005037812 */ /* 0x000fe200078ec0ff */
[C---:B------:R-:W-:Y:S01]  /*d640*/  FMUL.FTZ R11, R9.reuse, R38 ;  /* 0x00000026090b7220 */ /* 0x040fe20000410000 */
[C---:B------:R-:W-:Y:S01]  /*d650*/  SHF.L.U32 R2, R6.reuse, 0x10, RZ ;  /* 0x0000001006027819 */ /* 0x040fe200000006ff */
[-C--:B------:R-:W-:Y:S01]  /*d660*/  FMUL.FTZ R5, R9, R39.reuse ;  /* 0x0000002709057220 */ /* 0x080fe20000410000 */
[----:B------:R-:W-:Y:S01]  /*d670*/  LOP3.LUT R10, R6, 0xffff0000, RZ, 0xc0, !PT ;  /* 0xffff0000060a7812 */ /* 0x000fe200078ec0ff */
[----:B------:R-:W-:Y:S01]  /*d680*/  FFMA.FTZ R39, R14, R39, -R11 ;  /* 0x000000270e277223 */ /* 0x000fe2000001080b */
[----:B------:R-:W-:Y:S01]  /*d690*/  LOP3.LUT R6, R7, 0xffff0000, RZ, 0xc0, !PT ;  /* 0xffff000007067812 */ /* 0x000fe200078ec0ff */
[----:B------:R-:W-:Y:S01]  /*d6a0*/  IMAD.U32 R11, R18, 0x10000, RZ ;  /* 0x00010000120b7824 */ /* 0x000fe200078e00ff */
[----:B------:R-:W-:Y:S01]  /*d6b0*/  LOP3.LUT R4, R4, 0xffff0000, RZ, 0xc0, !PT ;  /* 0xffff000004047812 */ /* 0x000fe200078ec0ff */
[----:B------:R-:W-:-:S02]  /*d6c0*/  FMUL.FTZ R9, R8, R50 ;  /* 0x0000003208097220 */ /* 0x000fc40000410000 */
[----:B------:R-:W-:Y:S02]  /*d6d0*/  FMUL.FTZ R7, R8, R11 ;  /* 0x0000000b08077220 */ /* 0x000fe40000410000 */
[----:B------:R-:W-:Y:S02]  /*d6e0*/  FFMA.FTZ R38, R14, R38, R5 ;  /* 0x000000260e267223 */ /* 0x000fe40000010005 */
[C---:B------:R-:W-:Y:S02]  /*d6f0*/  FMUL.FTZ R5, R0.reuse, R49 ;  /* 0x0000003100057220 */ /* 0x040fe40000410000 */
[----:B------:R-:W-:Y:S02]  /*d700*/  FMUL.FTZ R0, R0, R48 ;  /* 0x0000003000007220 */ /* 0x000fe40000410000 */
[C---:B------:R-:W-:Y:S01]  /*d710*/  FFMA.FTZ R14, R16.reuse, R50, R7 ;  /* 0x00000032100e7223 */ /* 0x040fe20000010007 */
[----:B------:R-:W-:Y:S01]  /*d720*/  LOP3.LUT R7, R15, 0xffff0000, RZ, 0xc0, !PT ;  /* 0xffff00000f077812 */ /* 0x000fe200078ec0ff */
[----:B------:R-:W-:Y:S01]  /*d730*/  FFMA.FTZ R37, R16, R11, -R9 ;  /* 0x0000000b10257223 */ /* 0x000fe20000010809 */
[----:B------:R-:W-:Y:S01]  /*d740*/  LOP3.LUT R11, R17, 0xffff0000, RZ, 0xc0, !PT ;  /* 0xffff0000110b7812 */ /* 0x000fe200078ec0ff */
[----:B------:R-:W-:Y:S01]  /*d750*/  FFMA.FTZ R13, R12, R49, R0 ;  /* 0x000000310c0d7223 */ /* 0x000fe20000010000 */
[----:B------:R-:W-:Y:S01]  /*d760*/  LOP3.LUT R9, R18, 0xffff0000, RZ, 0xc0, !PT ;  /* 0xffff000012097812 */ /* 0x000fe200078ec0ff */
[----:B------:R-:W-:Y:S01]  /*d770*/  FFMA.FTZ R16, R12, R48, -R5 ;  /* 0x000000300c107223 */ /* 0x000fe20000010805 */
[----:B------:R-:W-:Y:S01]  /*d780*/  LOP3.LUT R17, R27, 0xffff0000, RZ, 0xc0, !PT ;  /* 0xffff00001b117812 */ /* 0x000fe200078ec0ff */
[----:B------:R-:W-:Y:S01]  /*d790*/  FMUL.FTZ R0, R4, R51 ;  /* 0x0000003304007220 */ /* 0x000fe20000410000 */
[----:B------:R-:W-:Y:S01]  /*d7a0*/  LOP3.LUT R18, R22, 0xffff0000, RZ, 0xc0, !PT ;  /* 0xffff000016127812 */ /* 0x000fe200078ec0ff */
[----:B------:R-:W-:Y:S01]  /*d7b0*/  FMUL.FTZ R5, R4, R7 ;  /* 0x0000000704057220 */ /* 0x000fe20000410000 */
[----:B------:R-:W-:Y:S01]  /*d7c0*/  LOP3.LUT R15, R24, 0xffff0000, RZ, 0xc0, !PT ;  /* 0xffff0000180f7812 */ /* 0x000fe200078ec0ff */
[----:B------:R-:W-:-:S02]  /*d7d0*/  FMUL.FTZ R4, R3, R11 ;  /* 0x0000000b03047220 */ /* 0x000fc40000410000 */
[----:B------:R-:W-:Y:S02]  /*d7e0*/  FMUL.FTZ R3, R3, R9 ;  /* 0x0000000903037220 */ /* 0x000fe40000410000 */
[----:B------:R-:W-:Y:S02]  /*d7f0*/  FFMA.FTZ R8, R21, R7, -R0 ;  /* 0x0000000715087223 */ /* 0x000fe40000010800 */
[----:B------:R-:W-:Y:S02]  /*d800*/  IMAD.U32 R48, R23, 0x10000, RZ ;  /* 0x0001000017307824 */ /* 0x000fe400078e00ff */
[----:B------:R-:W-:Y:S01]  /*d810*/  IMAD.U32 R7, R27, 0x10000, RZ ;  /* 0x000100001b077824 */ /* 0x000fe200078e00ff */
[----:B------:R-:W-:Y:S01]  /*d820*/  F2FP.BF16.PACK_AB R8, R8, R39 ;  /* 0x000000270808723e */ /* 0x000fe200000010ff */
[----:B------:R-:W-:Y:S02]  /*d830*/  FFMA.FTZ R12, R21, R51, R5 ;  /* 0x00000033150c7223 */ /* 0x000fe40000010005 */
[----:B------:R-:W-:-:S02]  /*d840*/  FFMA.FTZ R9, R19, R9, -R4 ;  /* 0x0000000913097223 */ /* 0x000fc40000010804 */
[----:B------:R-:W-:Y:S01]  /*d850*/  FFMA.FTZ R5, R19, R11, R3 ;  /* 0x0000000b13057223 */ /* 0x000fe20000010003 */
[----:B------:R-:W-:Y:S01]  /*d860*/  LOP3.LUT R19, R23, 0xffff0000, RZ, 0xc0, !PT ;  /* 0xffff000017137812 */ /* 0x000fe200078ec0ff */
[C---:B------:R-:W-:Y:S01]  /*d870*/  FMUL.FTZ R0, R2.reuse, R48 ;  /* 0x0000003002007220 */ /* 0x040fe20000410000 */
[----:B------:R-:W-:Y:S01]  /*d880*/  F2FP.BF16.PACK_AB R9, R9, R37 ;  /* 0x000000250909723e */ /* 0x000fe200000010ff */
[-C--:B------:R-:W-:Y:S01]  /*d890*/  FMUL.FTZ R2, R2, R7.reuse ;  /* 0x0000000702027220 */ /* 0x080fe20000410000 */
[----:B------:R-:W-:Y:S01]  /*d8a0*/  F2FP.BF16.PACK_AB R5, R5, R14 ;  /* 0x0000000e0505723e */ /* 0x000fe200000010ff */
[C---:B------:R-:W-:Y:S02]  /*d8b0*/  FFMA.FTZ R11, R20.reuse, R7, -R0 ;  /* 0x00000007140b7223 */ /* 0x040fe40000010800 */
[----:B------:R-:W-:Y:S02]  /*d8c0*/  FFMA.FTZ R7, R20, R48, R2 ;  /* 0x0000003014077223 */ /* 0x000fe40000010002 */
[----:B------:R-:W-:-:S02]  /*d8d0*/  FMUL.FTZ R4, R10, R19 ;  /* 0x000000130a047220 */ /* 0x000fc40000410000 */
[----:B------:R-:W-:Y:S02]  /*d8e0*/  FMUL.FTZ R3, R10, R17 ;  /* 0x000000110a037220 */ /* 0x000fe40000410000 */
[C---:B------:R-:W-:Y:S02]  /*d8f0*/  FMUL.FTZ R2, R6.reuse, R18 ;  /* 0x0000001206027220 */ /* 0x040fe40000410000 */
[----:B------:R-:W-:Y:S02]  /*d900*/  FMUL.FTZ R0, R6, R15 ;  /* 0x0000000f06007220 */ /* 0x000fe40000410000 */
[----:B------:R-:W-:Y:S01]  /*d910*/  FFMA.FTZ R6, R26, R17, -R4 ;  /* 0x000000111a067223 */ /* 0x000fe20000010804 */
[----:B------:R-:W-:Y:S01]  /*d920*/  F2FP.BF16.PACK_AB R4, R12, R38 ;  /* 0x000000260c04723e */ /* 0x000fe200000010ff */
[----:B------:R-:W-:Y:S02]  /*d930*/  FFMA.FTZ R3, R26, R19, R3 ;  /* 0x000000131a037223 */ /* 0x000fe40000010003 */
[C---:B------:R-:W-:Y:S01]  /*d940*/  FFMA.FTZ R2, R25.reuse, R15, -R2 ;  /* 0x0000000f19027223 */ /* 0x040fe20000010802 */
[----:B------:R-:W-:Y:S01]  /*d950*/  F2FP.BF16.PACK_AB R10, R6, R11 ;  /* 0x0000000b060a723e */ /* 0x000fe200000010ff */
[----:B------:R-:W-:Y:S01]  /*d960*/  FFMA.FTZ R0, R25, R18, R0 ;  /* 0x0000001219007223 */ /* 0x000fe20000010000 */
[----:B------:R-:W-:-:S02]  /*d970*/  F2FP.BF16.PACK_AB R6, R3, R7 ;  /* 0x000000070306723e */ /* 0x000fc400000010ff */
[----:B------:R-:W-:Y:S02]  /*d980*/  F2FP.BF16.PACK_AB R11, R2, R16 ;  /* 0x00000010020b723e */ /* 0x000fe400000010ff */
[----:B------:R-:W-:-:S03]  /*d990*/  F2FP.BF16.PACK_AB R7, R0, R13 ;  /* 0x0000000d0007723e */ /* 0x000fc600000010ff */
[----:B------:R1:W-:Y:S04]  /*d9a0*/  STS.128 [R196+0x10080], R8 ;  /* 0x01008008c4007388 */ /* 0x0003e80000000c00 */
[----:B------:R1:W-:Y:S02]  /*d9b0*/  STS.128 [R36+0x10080], R4 ;  /* 0x0100800424007388 */ /* 0x0003e40000000c00 */
.L_x_678:
[----:B------:R-:W-:Y:S05]  /*d9c0*/  BSYNC B0 ;  /* 0x0000000000007941 */ /* 0x000fea0003800000 */
.L_x_677:
[----:B------:R-:W-:-:S13]  /*d9d0*/  ISETP.GE.AND P0, PT, R138, c[0x0][0x27c], PT ;  /* 0x00009f008a007a0c */ /* 0x000fda0003f06270 */
[----:B------:R-:W-:Y:S05]  /*d9e0*/  @P0 BRA `(.L_x_676) ;  /* 0x000006f000000947 */ /* 0x000fea0003800000 */
[----:B------:R-:W-:Y:S01]  /*d9f0*/  IMAD.MOV.U32 R3, RZ, RZ, c[0x0][0x27c] ;  /* 0x00009f00ff037624 */ /* 0x000fe200078e00ff */
[--C-:B------:R-:W-:Y:S02]  /*da00*/  SHF.R.S32.HI R0, RZ, 0x3, R69.reuse ;  /* 0x00000003ff007819 */ /* 0x100fe40000011445 */
[----:B------:R-:W-:Y:S02]  /*da10*/  LEA.HI R2, R71, R138, RZ, 0x6 ;  /* 0x0000008a47027211 */ /* 0x000fe400078f30ff */
[----:B------:R-:W-:Y:S02]  /*da20*/  LEA.HI R0, R3, R0, RZ, 0x1d ;  /* 0x0000000003007211 */ /* 0x000fe400078fe8ff */
[----:B------:R-:W-:Y:S01]  /*da30*/  LOP3.LUT R3, R111, 0x38, R69, 0xf8, !PT ;  /* 0x000000386f037812 */ /* 0x000fe200078ef845 */
[----:B------:R-:W-:Y:S01]  /*da40*/  IMAD.SHL.U32 R2, R2, 0x80, RZ ;  /* 0x0000008002027824 */ /* 0x000fe200078e00ff */
[----:B-1----:R-:W-:Y:S01]  /*da50*/  SHF.R.S32.HI R4, RZ, 0x1f, R0 ;  /* 0x0000001fff047819 */ /* 0x002fe20000011400 */
[----:B------:R-:W-:Y:S01]  /*da60*/  IMAD.SHL.U32 R5, R0, 0x8, RZ ;  /* 0x0000000800057824 */ /* 0x000fe200078e00ff */
[----:B------:R-:W-:-:S02]  /*da70*/  LOP3.LUT R6, R3, R130, RZ, 0x3c, !PT ;  /* 0x0000008203067212 */ /* 0x000fc400078e3cff */
[----:B------:R-:W-:Y:S02]  /*da80*/  LOP3.LUT R2, R2, 0xffffe000, RZ, 0xc0, !PT ;  /* 0xffffe00002027812 */ /* 0x000fe400078ec0ff */
[----:B------:R-:W-:Y:S02]  /*da90*/  LEA.HI R3, R4, R0, RZ, 0x3 ;  /* 0x0000000004037211 */ /* 0x000fe400078f18ff */
[----:B------:R-:W-:Y:S02]  /*daa0*/  IADD3 R0, R6, R2, R118 ;  /* 0x0000000206007210 */ /* 0x000fe40007ffe076 */
[----:B------:R-:W-:Y:S01]  /*dab0*/  LOP3.LUT R4, R111, 0x38, R5, 0xf8, !PT ;  /* 0x000000386f047812 */ /* 0x000fe200078ef805 */
[----:B------:R-:W-:Y:S01]  /*dac0*/  IMAD.SHL.U32 R2, R3, 0x400, RZ ;  /* 0x0000040003027824 */ /* 0x000fe200078e00ff */
[----:B------:R-:W-:Y:S02]  /*dad0*/  LEA R37, R0, 0x10080, 0x1 ;  /* 0x0001008000257811 */ /* 0x000fe400078e08ff */
[----:B------:R-:W-:-:S02]  /*dae0*/  LOP3.LUT R3, R4, R130, RZ, 0x3c, !PT ;  /* 0x0000008204037212 */ /* 0x000fc400078e3cff */
[----:B------:R-:W-:Y:S01]  /*daf0*/  LOP3.LUT R0, R2, 0x7fffe000, RZ, 0xc0, !PT ;  /* 0x7fffe00002007812 */ /* 0x000fe200078ec0ff */
[----:B---3--:R-:W1:Y:S01]  /*db00*/  LDS.128 R8, [R37] ;  /* 0x0000000025087984 */ /* 0x008e620000000c00 */
[----:B------:R-:W-:Y:S02]  /*db10*/  SHF.R.U32.HI R12, RZ, 0x10, R31 ;  /* 0x00000010ff0c7819 */ /* 0x000fe4000001161f */
[----:B------:R-:W-:Y:S02]  /*db20*/  IADD3 R0, R3, R0, R118 ;  /* 0x0000000003007210 */ /* 0x000fe40007ffe076 */
[----:B------:R-:W-:Y:S02]  /*db30*/  SHF.R.U64 R14, R32, 0x10, R33 ;  /* 0x00000010200e7819 */ /* 0x000fe40000001221 */
[----:B------:R-:W-:Y:S01]  /*db40*/  SHF.R.U64 R16, R34, 0x10, R35 ;  /* 0x0000001022107819 */ /* 0x000fe20000001223 */
[----:B------:R-:W-:Y:S01]  /*db50*/  IMAD.SHL.U32 R36, R0, 0x2, RZ ;  /* 0x0000000200247824 */ /* 0x000fe200078e00ff */
[----:B------:R-:W-:-:S02]  /*db60*/  PRMT R24, R98, 0x5410, R12 ;  /* 0x0000541062187816 */ /* 0x000fc4000000000c */
[----:B------:R-:W-:Y:S02]  /*db70*/  SHF.R.U64 R0, R28, 0x10, R29 ;  /* 0x000000101c007819 */ /* 0x000fe4000000121d */
[----:B------:R-:W2:Y:S01]  /*db80*/  LDS.128 R4, [R36+0x10080] ;  /* 0x0100800024047984 */ /* 0x000ea20000000c00 */
[----:B------:R-:W-:Y:S02]  /*db90*/  PRMT R12, R70, 0x5432, R14 ;  /* 0x00005432460c7816 */ /* 0x000fe4000000000e */
[----:B------:R-:W-:Y:S02]  /*dba0*/  SHF.R.U32.HI R18, RZ, 0x10, R35 ;  /* 0x00000010ff127819 */ /* 0x000fe40000011623 */
[----:B------:R-:W-:Y:S02]  /*dbb0*/  PRMT R23, R96, 0x5432, R16 ;  /* 0x0000543260177816 */ /* 0x000fe40000000010 */
[----:B------:R-:W-:Y:S01]  /*dbc0*/  SHF.R.U64 R3, R30, 0x10, R31 ;  /* 0x000000101e037819 */ /* 0x000fe2000000121f */
[----:B------:R-:W-:Y:S01]  /*dbd0*/  IMAD.U32 R30, R12, 0x10000, RZ ;  /* 0x000100000c1e7824 */ /* 0x000fe200078e00ff */
[----:B------:R-:W-:-:S02]  /*dbe0*/  PRMT R13, R97, 0x5432, R0 ;  /* 0x00005432610d7816 */ /* 0x000fc40000000000 */
[----:B------:R-:W-:Y:S02]  /*dbf0*/  SHF.R.U32.HI R2, RZ, 0x10, R29 ;  /* 0x00000010ff027819 */ /* 0x000fe4000001161d */
[----:B------:R-:W-:Y:S02]  /*dc00*/  SHF.R.U32.HI R15, RZ, 0x10, R33 ;  /* 0x00000010ff0f7819 */ /* 0x000fe40000011621 */
[----:B------:R-:W-:Y:S02]  /*dc10*/  PRMT R22, R96, 0x5410, R18 ;  /* 0x0000541060167816 */ /* 0x000fe40000000012 */
[----:B------:R-:W-:Y:S02]  /*dc20*/  PRMT R21, R97, 0x5410, R2 ;  /* 0x0000541061157816 */ /* 0x000fe40000000002 */
[----:B------:R-:W-:Y:S02]  /*dc30*/  PRMT R27, R98, 0x5432, R3 ;  /* 0x00005432621b7816 */ /* 0x000fe40000000003 */
[----:B------:R-:W-:-:S02]  /*dc40*/  PRMT R17, R70, 0x5410, R15 ;  /* 0x0000541046117816 */ /* 0x000fc4000000000f */
[----:B------:R-:W-:-:S03]  /*dc50*/  LOP3.LUT R28, R12, 0xffff0000, RZ, 0xc0, !PT ;  /* 0xffff00000c1c7812 */ /* 0x000fc600078ec0ff */
[----:B------:R-:W-:Y:S01]  /*dc60*/  IMAD.U32 R12, R17, 0x10000, RZ ;  /* 0x00010000110c7824 */ /* 0x000fe200078e00ff */
[C---:B-1----:R-:W-:Y:S01]  /*dc70*/  LOP3.LUT R16, R8.reuse, 0xffff0000, RZ, 0xc0, !PT ;  /* 0xffff000008107812 */ /* 0x042fe200078ec0ff */
[----:B------:R-:W-:Y:S01]  /*dc80*/  IMAD.U32 R14, R8, 0x10000, RZ ;  /* 0x00010000080e7824 */ /* 0x000fe200078e00ff */
[C---:B------:R-:W-:Y:S01]  /*dc90*/  LOP3.LUT R26, R10.reuse, 0xffff0000, RZ, 0xc0, !PT ;  /* 0xffff00000a1a7812 */ /* 0x040fe200078ec0ff */
[C---:B------:R-:W-:Y:S01]  /*dca0*/  IMAD.U32 R18, R11.reuse, 0x10000, RZ ;  /* 0x000100000b127824 */ /* 0x040fe200078e00ff */
[----:B------:R-:W-:Y:S01]  /*dcb0*/  LOP3.LUT R25, R11, 0xffff0000, RZ, 0xc0, !PT ;  /* 0xffff00000b197812 */ /* 0x000fe200078ec0ff */
[----:B------:R-:W-:Y:S01]  /*dcc0*/  IMAD.U32 R20, R10, 0x10000, RZ ;  /* 0x000100000a147824 */ /* 0x000fe200078e00ff */
[----:B------:R-:W-:Y:S01]  /*dcd0*/  LOP3.LUT R19, R9, 0xffff0000, RZ, 0xc0, !PT ;  /* 0xffff000009137812 */ /* 0x000fe200078ec0ff */
[----:B------:R-:W-:Y:S02]  /*dce0*/  IMAD.U32 R11, R13, 0x10000, RZ ;  /* 0x000100000d0b7824 */ /* 0x000fe400078e00ff */
[----:B------:R-:W-:-:S02]  /*dcf0*/  IMAD.U32 R15, R9, 0x10000, RZ ;  /* 0x00010000090f7824 */ /* 0x000fc400078e00ff */
[C---:B--2---:R-:W-:Y:S01]  /*dd00*/  IMAD.U32 R8, R4.reuse, 0x10000, RZ ;  /* 0x0001000004087824 */ /* 0x044fe200078e00ff */
[C---:B------:R-:W-:Y:S01]  /*dd10*/  LOP3.LUT R2, R5.reuse, 0xffff0000, RZ, 0xc0, !PT ;  /* 0xffff000005027812 */ /* 0x040fe200078ec0ff */
[----:B------:R-:W-:Y:S01]  /*dd20*/  IMAD.U32 R3, R5, 0x10000, RZ ;  /* 0x0001000005037824 */ /* 0x000fe200078e00ff */
[----:B------:R-:W-:Y:S01]  /*dd30*/  LOP3.LUT R4, R4, 0xffff0000, RZ, 0xc0, !PT ;  /* 0xffff000004047812 */ /* 0x000fe200078ec0ff */
[----:B------:R-:W-:Y:S01]  /*dd40*/  FMUL.FTZ R10, R8, R30 ;  /* 0x0000001e080a7220 */ /* 0x000fe20000410000 */
[C---:B------:R-:W-:Y:S01]  /*dd50*/  LOP3.LUT R9, R6.reuse, 0xffff0000, RZ, 0xc0, !PT ;  /* 0xffff000006097812 */ /* 0x040fe200078ec0ff */
[----:B------:R-:W-:Y:S01]  /*dd60*/  IMAD.U32 R5, R6, 0x10000, RZ ;  /* 0x0001000006057824 */ /* 0x000fe200078e00ff */
[C---:B------:R-:W-:Y:S01]  /*dd70*/  LOP3.LUT R6, R7.reuse, 0xffff0000, RZ, 0xc0, !PT ;  /* 0xffff000007067812 */ /* 0x040fe200078ec0ff */
[----:B------:R-:W-:Y:S02]  /*dd80*/  IMAD.U32 R0, R7, 0x10000, RZ ;  /* 0x0001000007007824 */ /* 0x000fe400078e00ff */
[-C--:B------:R-:W-:Y:S01]  /*dd90*/  FFMA.FTZ R31, R14, R11.reuse, -R10 ;  /* 0x0000000b0e1f7223 */ /* 0x080fe2000001080a */
[----:B------:R-:W-:Y:S01]  /*dda0*/  LOP3.LUT R10, R13, 0xffff0000, RZ, 0xc0, !PT ;  /* 0xffff00000d0a7812 */ /* 0x000fe200078ec0ff */
[----:B------:R-:W-:-:S02]  /*ddb0*/  FMUL.FTZ R7, R8, R11 ;  /* 0x0000000b08077220 */ /* 0x000fc40000410000 */
[----:B------:R-:W-:Y:S02]  /*ddc0*/  FMUL.FTZ R8, R4, R28 ;  /* 0x0000001c04087220 */ /* 0x000fe40000410000 */
[----:B------:R-:W-:Y:S02]  /*ddd0*/  IMAD.U32 R11, R21, 0x10000, RZ ;  /* 0x00010000150b7824 */ /* 0x000fe400078e00ff */
[----:B------:R-:W-:Y:S02]  /*dde0*/  FFMA.FTZ R30, R14, R30, R7 ;  /* 0x0000001e0e1e7223 */ /* 0x000fe40000010007 */
[----:B------:R-:W-:Y:S02]  /*ddf0*/  FMUL.FTZ R7, R4, R10 ;  /* 0x0000000a04077220 */ /* 0x000fe40000410000 */
[----:B------:R-:W-:Y:S02]  /*de00*/  FMUL.FTZ R4, R3, R12 ;  /* 0x0000000c03047220 */ /* 0x000fe40000410000 */
[----:B------:R-:W-:Y:S01]  /*de10*/  FFMA.FTZ R29, R16, R10, -R8 ;  /* 0x0000000a101d7223 */ /* 0x000fe20000010808 */
[----:B------:R-:W-:Y:S01]  /*de20*/  LOP3.LUT R8, R21, 0xffff0000, RZ, 0xc0, !PT ;  /* 0xffff000015087812 */ /* 0x000fe200078ec0ff */
[----:B------:R-:W-:-:S02]  /*de30*/  FMUL.FTZ R3, R3, R11 ;  /* 0x0000000b03037220 */ /* 0x000fc40000410000 */
[----:B------:R-:W-:Y:S02]  /*de40*/  IMAD.U32 R10, R22, 0x10000, RZ ;  /* 0x00010000160a7824 */ /* 0x000fe400078e00ff */
[----:B------:R-:W-:Y:S02]  /*de50*/  FFMA.FTZ R28, R16, R28, R7 ;  /* 0x0000001c101c7223 */ /* 0x000fe40000010007 */
[----:B------:R-:W-:Y:S01]  /*de60*/  FFMA.FTZ R16, R15, R11, -R4 ;  /* 0x0000000b0f107223 */ /* 0x000fe20000010804 */
[----:B------:R-:W-:Y:S01]  /*de70*/  LOP3.LUT R11, R17, 0xffff0000, RZ, 0xc0, !PT ;  /* 0xffff0000110b7812 */ /* 0x000fe200078ec0ff */
[----:B------:R-:W-:Y:S01]  /*de80*/  FFMA.FTZ R15, R15, R12, R3 ;  /* 0x0000000c0f0f7223 */ /* 0x000fe20000010003 */
[----:B------:R-:W-:Y:S01]  /*de90*/  LOP3.LUT R17, R22, 0xffff0000, RZ, 0xc0, !PT ;  /* 0xffff000016117812 */ /* 0x000fe200078ec0ff */
[----:B------:R-:W-:Y:S02]  /*dea0*/  IMAD.U32 R4, R24, 0x10000, RZ ;  /* 0x0001000018047824 */ /* 0x000fe400078e00ff */
[----:B------:R-:W-:-:S02]  /*deb0*/  FMUL.FTZ R3, R0, R10 ;  /* 0x0000000a00037220 */ /* 0x000fc40000410000 */
[-C--:B------:R-:W-:Y:S02]  /*dec0*/  FMUL.FTZ R0, R0, R4.reuse ;  /* 0x0000000400007220 */ /* 0x080fe40000410000 */
[----:B------:R-:W-:Y:S02]  /*ded0*/  FFMA.FTZ R14, R18, R4, -R3 ;  /* 0x00000004120e7223 */ /* 0x000fe40000010803 */
[----:B------:R-:W-:Y:S02]  /*dee0*/  FMUL.FTZ R4, R2, R11 ;  /* 0x0000000b02047220 */ /* 0x000fe40000410000 */
[----:B------:R-:W-:Y:S02]  /*def0*/  IMAD.U32 R21, R23, 0x10000, RZ ;  /* 0x0001000017157824 */ /* 0x000fe400078e00ff */
[----:B------:R-:W-:Y:S02]  /*df00*/  IMAD.U32 R7, R27, 0x10000, RZ ;  /* 0x000100001b077824 */ /* 0x000fe400078e00ff */
[----:B------:R-:W-:Y:S01]  /*df10*/  FFMA.FTZ R13, R18, R10, R0 ;  /* 0x0000000a120d7223 */ /* 0x000fe20000010000 */
[----:B------:R-:W-:Y:S01]  /*df20*/  LOP3.LUT R18, R23, 0xffff0000, RZ, 0xc0, !PT ;  /* 0xffff000017127812 */ /* 0x000fe200078ec0ff */
[----:B------:R-:W-:-:S02]  /*df30*/  FMUL.FTZ R3, R2, R8 ;  /* 0x0000000802037220 */ /* 0x000fc40000410000 */
[----:B------:R-:W-:Y:S01]  /*df40*/  FFMA.FTZ R12, R19, R8, -R4 ;  /* 0x00000008130c7223 */ /* 0x000fe20000010804 */
[----:B------:R-:W-:Y:S01]  /*df50*/  LOP3.LUT R8, R27, 0xffff0000, RZ, 0xc0, !PT ;  /* 0xffff00001b087812 */ /* 0x000fe200078ec0ff */
[C---:B------:R-:W-:Y:S02]  /*df60*/  FMUL.FTZ R2, R5.reuse, R21 ;  /* 0x0000001505027220 */ /* 0x040fe40000410000 */
[----:B------:R-:W-:Y:S01]  /*df70*/  FMUL.FTZ R0, R5, R7 ;  /* 0x0000000705007220 */ /* 0x000fe20000410000 */
[----:B------:R-:W-:Y:S01]  /*df80*/  LOP3.LUT R5, R24, 0xffff0000, RZ, 0xc0, !PT ;  /* 0xffff000018057812 */ /* 0x000fe200078ec0ff */
[----:B------:R-:W-:Y:S02]  /*df90*/  FFMA.FTZ R11, R19, R11, R3 ;  /* 0x0000000b130b7223 */ /* 0x000fe40000010003 */
[----:B------:R-:W-:Y:S02]  /*dfa0*/  FFMA.FTZ R10, R20, R7, -R2 ;  /* 0x00000007140a7223 */ /* 0x000fe40000010802 */
[----:B------:R-:W-:-:S02]  /*dfb0*/  FMUL.FTZ R4, R9, R18 ;  /* 0x0000001209047220 */ /* 0x000fc40000410000 */
[----:B------:R-:W-:Y:S02]  /*dfc0*/  FFMA.FTZ R7, R20, R21, R0 ;  /* 0x0000001514077223 */ /* 0x000fe40000010000 */
[----:B------:R-:W-:Y:S01]  /*dfd0*/  FMUL.FTZ R3, R9, R8 ;  /* 0x0000000809037220 */ /* 0x000fe20000410000 */
[----:B------:R-:W-:Y:S01]  /*dfe0*/  F2FP.BF16.PACK_AB R9, R12, R16 ;  /* 0x000000100c09723e */ /* 0x000fe200000010ff */
[C---:B------:R-:W-:Y:S02]  /*dff0*/  FMUL.FTZ R2, R6.reuse, R17 ;  /* 0x0000001106027220 */ /* 0x040fe40000410000 */
[----:B------:R-:W-:Y:S02]  /*e000*/  FMUL.FTZ R0, R6, R5 ;  /* 0x0000000506007220 */ /* 0x000fe40000410000 */
[C---:B------:R-:W-:Y:S01]  /*e010*/  FFMA.FTZ R6, R26.reuse, R8, -R4 ;  /* 0x000000081a067223 */ /* 0x040fe20000010804 */
[----:B------:R-:W-:Y:S01]  /*e020*/  F2FP.BF16.PACK_AB R8, R29, R31 ;  /* 0x0000001f1d08723e */ /* 0x000fe200000010ff */
        /* <DEDUP_REMOVED lines=8> */
[----:B------:R-:W-:-:S03]  /*e0b0*/  F2FP.BF16.PACK_AB R7, R0, R13 ;  /* 0x0000000d0007723e */ /* 0x000fc600000010ff */
[----:B------:R1:W-:Y:S04]  /*e0c0*/  STS.128 [R37], R8 ;  /* 0x0000000825007388 */ /* 0x0003e80000000c00 */
[----:B------:R1:W-:Y:S02]  /*e0d0*/  STS.128 [R36+0x10080], R4 ;  /* 0x0100800424007388 */ /* 0x0003e40000000c00 */
.L_x_676:
[----:B------:R-:W-:Y:S05]  /*e0e0*/  BSYNC B1 ;  /* 0x0000000000017941 */ /* 0x000fea0003800000 */
.L_x_675:
[----:B------:R-:W-:Y:S01]  /*e0f0*/  ISETP.GE.AND P0, PT, R128, R68, PT ;  /* 0x000000448000720c */ /* 0x000fe20003f06270 */
[----:B------:R-:W-:Y:S01]  /*e100*/  BSSY B1, `(.L_x_679) ;  /* 0x00000e8000017945 */ /* 0x000fe20003800000 */
[----:B------:R-:W-:-:S11]  /*e110*/  SHF.R.S32.HI R39, RZ, 0x3, R69 ;  /* 0x00000003ff277819 */ /* 0x000fd60000011445 */
        /* <DEDUP_REMOVED lines=12> */
[----:B------:R-:W-:Y:S02]  /*e1e0*/  LOP3.LUT R2, R0, 0x38, R136, 0xf8, !PT ;  /* 0x0000003800027812 */ /* 0x000fe400078ef888 */
[----:B------:R-:W-:Y:S02]  /*e1f0*/  SHF.R.U32.HI R13, RZ, 0x10, R43 ;  /* 0x00000010ff0d7819 */ /* 0x000fe4000001162b */
[----:B------:R-:W-:Y:S02]  /*e200*/  LEA.HI R4, R4, R237, RZ, 0x1d ;  /* 0x000000ed04047211 */ /* 0x000fe400078fe8ff */
[----:B------:R-:W-:Y:S02]  /*e210*/  LOP3.LUT R2, R26, R2, R38, 0xf6, !PT ;  /* 0x000000021a027212 */ /* 0x000fe400078ef626 */
[----:B------:R-:W-:Y:S01]  /*e220*/  SHF.R.S32.HI R5, RZ, 0x1f, R4 ;  /* 0x0000001fff057819 */ /* 0x000fe20000011404 */
[----:B------:R-:W-:Y:S01]  /*e230*/  IMAD.SHL.U32 R3, R4, 0x8, RZ ;  /* 0x0000000804037824 */ /* 0x000fe200078e00ff */
[----:B------:R-:W-:-:S02]  /*e240*/  LEA R31, R2, 0x10080, 0x1 ;  /* 0x00010080021f7811 */ /* 0x000fc400078e08ff */
[----:B------:R-:W-:Y:S02]  /*e250*/  LEA.HI R4, R5, R4, RZ, 0x3 ;  /* 0x0000000405047211 */ /* 0x000fe400078f18ff */
[----:B------:R-:W-:Y:S01]  /*e260*/  LOP3.LUT R3, R0, 0x38, R3, 0xf8, !PT ;  /* 0x0000003800037812 */ /* 0x000fe200078ef803 */
[----:B---3--:R-:W1:Y:S01]  /*e270*/  LDS.128 R8, [R31] ;  /* 0x000000001f087984 */ /* 0x008e620000000c00 */
[----:B------:R-:W-:Y:S01]  /*e280*/  SHF.R.U64 R15, R44, 0x10, R45 ;  /* 0x000000102c0f7819 */ /* 0x000fe2000000122d */
[----:B------:R-:W-:Y:S01]  /*e290*/  IMAD.SHL.U32 R4, R4, 0x400, RZ ;  /* 0x0000040004047824 */ /* 0x000fe200078e00ff */
[----:B------:R-:W-:Y:S02]  /*e2a0*/  LOP3.LUT R3, R3, R38, RZ, 0x3c, !PT ;  /* 0x0000002603037212 */ /* 0x000fe400078e3cff */
[----:B------:R-:W-:Y:S02]  /*e2b0*/  PRMT R24, R102, 0x5410, R13 ;  /* 0x0000541066187816 */ /* 0x000fe4000000000d */
[----:B------:R-:W-:-:S02]  /*e2c0*/  LOP3.LUT R2, R4, 0x7fffe000, RZ, 0xc0, !PT ;  /* 0x7fffe00004027812 */ /* 0x000fc400078ec0ff */
[----:B------:R-:W-:Y:S02]  /*e2d0*/  PRMT R13, R99, 0x5432, R15 ;  /* 0x00005432630d7816 */ /* 0x000fe4000000000f */
[----:B------:R-:W-:Y:S02]  /*e2e0*/  IADD3 R2, R3, R2, R26 ;  /* 0x0000000203027210 */ /* 0x000fe40007ffe01a */
[----:B------:R-:W-:Y:S02]  /*e2f0*/  SHF.R.U64 R12, R42, 0x10, R43 ;  /* 0x000000102a0c7819 */ /* 0x000fe4000000122b */
[--C-:B------:R-:W-:Y:S01]  /*e300*/  SHF.R.U32.HI R3, RZ, 0x10, R41.reuse ;  /* 0x00000010ff037819 */ /* 0x100fe20000011629 */
[----:B------:R-:W-:Y:S01]  /*e310*/  IMAD.SHL.U32 R29, R2, 0x2, RZ ;  /* 0x00000002021d7824 */ /* 0x000fe200078e00ff */
[----:B------:R-:W-:Y:S02]  /*e320*/  SHF.R.U64 R2, R40, 0x10, R41 ;  /* 0x0000001028027819 */ /* 0x000fe40000001229 */
[----:B------:R-:W-:-:S02]  /*e330*/  SHF.R.U32.HI R17, RZ, 0x10, R45 ;  /* 0x00000010ff117819 */ /* 0x000fc4000001162d */
[----:B------:R-:W2:Y:S01]  /*e340*/  LDS.128 R4, [R29+0x10080] ;  /* 0x010080001d047984 */ /* 0x000ea20000000c00 */
[----:B------:R-:W-:Y:S02]  /*e350*/  PRMT R14, R101, 0x5432, R2 ;  /* 0x00005432650e7816 */ /* 0x000fe40000000002 */
[--C-:B------:R-:W-:Y:S02]  /*e360*/  SHF.R.U64 R16, R46, 0x10, R47.reuse ;  /* 0x000000102e107819 */ /* 0x100fe4000000122f */
[----:B------:R-:W-:Y:S01]  /*e370*/  SHF.R.U32.HI R19, RZ, 0x10, R47 ;  /* 0x00000010ff137819 */ /* 0x000fe2000001162f */
[----:B------:R-:W-:Y:S01]  /*e380*/  IMAD.U32 R30, R14, 0x10000, RZ ;  /* 0x000100000e1e7824 */ /* 0x000fe200078e00ff */
[----:B------:R-:W-:Y:S02]  /*e390*/  SHF.L.U32 R34, R13, 0x10, RZ ;  /* 0x000000100d227819 */ /* 0x000fe400000006ff */
[----:B------:R-:W-:Y:S02]  /*e3a0*/  PRMT R28, R102, 0x5432, R12 ;  /* 0x00005432661c7816 */ /* 0x000fe4000000000c */
[----:B------:R-:W-:-:S02]  /*e3b0*/  PRMT R18, R101, 0x5410, R3 ;  /* 0x0000541065127816 */ /* 0x000fc40000000003 */
[----:B------:R-:W-:Y:S02]  /*e3c0*/  PRMT R17, R99, 0x5410, R17 ;  /* 0x0000541063117816 */ /* 0x000fe40000000011 */
[C---:B------:R-:W-:Y:S02]  /*e3d0*/  PRMT R23, R100.reuse, 0x5432, R16 ;  /* 0x0000543264177816 */ /* 0x040fe40000000010 */
[----:B------:R-:W-:Y:S01]  /*e3e0*/  PRMT R22, R100, 0x5410, R19 ;  /* 0x0000541064167816 */ /* 0x000fe20000000013 */
[----:B------:R-:W-:Y:S01]  /*e3f0*/  IMAD.U32 R32, R17, 0x10000, RZ ;  /* 0x0001000011207824 */ /* 0x000fe200078e00ff */
[C---:B-1----:R-:W-:Y:S01]  /*e400*/  LOP3.LUT R27, R10.reuse, 0xffff0000, RZ, 0xc0, !PT ;  /* 0xffff00000a1b7812 */ /* 0x042fe200078ec0ff */
[----:B------:R-:W-:Y:S01]  /*e410*/  IMAD.U32 R20, R10, 0x10000, RZ ;  /* 0x000100000a147824 */ /* 0x000fe200078e00ff */
[C---:B------:R-:W-:Y:S01]  /*e420*/  LOP3.LUT R25, R11.reuse, 0xffff0000, RZ, 0xc0, !PT ;  /* 0xffff00000b197812 */ /* 0x040fe200078ec0ff */
[----:B------:R-:W-:Y:S01]  /*e430*/  IMAD.U32 R12, R11, 0x10000, RZ ;  /* 0x000100000b0c7824 */ /* 0x000fe200078e00ff */
[C---:B------:R-:W-:Y:S01]  /*e440*/  LOP3.LUT R19, R9.reuse, 0xffff0000, RZ, 0xc0, !PT ;  /* 0xffff000009137812 */ /* 0x040fe200078ec0ff */
[C---:B------:R-:W-:Y:S01]  /*e450*/  IMAD.U32 R16, R8.reuse, 0x10000, RZ ;  /* 0x0001000008107824 */ /* 0x040fe200078e00ff */
[----:B------:R-:W-:Y:S01]  /*e460*/  LOP3.LUT R21, R8, 0xffff0000, RZ, 0xc0, !PT ;  /* 0xffff000008157812 */ /* 0x000fe200078ec0ff */
[----:B------:R-:W-:Y:S01]  /*e470*/  IMAD.U32 R15, R9, 0x10000, RZ ;  /* 0x00010000090f7824 */ /* 0x000fe200078e00ff */
[----:B------:R-:W-:-:S02]  /*e480*/  SHF.L.U32 R36, R22, 0x10, RZ ;  /* 0x0000001016247819 */ /* 0x000fc400000006ff */
[----:B------:R-:W-:Y:S02]  /*e490*/  LOP3.LUT R37, R13, 0xffff0000, RZ, 0xc0, !PT ;  /* 0xffff00000d257812 */ /* 0x000fe400078ec0ff */
[----:B------:R-:W-:Y:S02]  /*e4a0*/  LOP3.LUT R13, R17, 0xffff0000, RZ, 0xc0, !PT ;  /* 0xffff0000110d7812 */ /* 0x000fe400078ec0ff */
[----:B------:R-:W-:Y:S01]  /*e4b0*/  LOP3.LUT R17, R22, 0xffff0000, RZ, 0xc0, !PT ;  /* 0xffff000016117812 */ /* 0x000fe200078ec0ff */
[----:B--2---:R-:W-:Y:S01]  /*e4c0*/  IMAD.U32 R10, R4, 0x10000, RZ ;  /* 0x00010000040a7824 */ /* 0x004fe200078e00ff */
[C---:B------:R-:W-:Y:S01]  /*e4d0*/  LOP3.LUT R11, R6.reuse, 0xffff0000, RZ, 0xc0, !PT ;  /* 0xffff0000060b7812 */ /* 0x040fe200078ec0ff */
[----:B------:R-:W-:Y:S01]  /*e4e0*/  IMAD.U32 R3, R6, 0x10000, RZ ;  /* 0x0001000006037824 */ /* 0x000fe200078e00ff */
[----:B------:R-:W-:Y:S01]  /*e4f0*/  LOP3.LUT R9, R4, 0xffff0000, RZ, 0xc0, !PT ;  /* 0xffff000004097812 */ /* 0x000fe200078ec0ff */
[----:B------:R-:W-:Y:S01]  /*e500*/  FMUL.FTZ R6, R10, R34 ;  /* 0x000000220a067220 */ /* 0x000fe20000410000 */
[C---:B------:R-:W-:Y:S01]  /*e510*/  LOP3.LUT R4, R5.reuse, 0xffff0000, RZ, 0xc0, !PT ;  /* 0xffff000005047812 */ /* 0x040fe200078ec0ff */
[----:B------:R-:W-:-:S02]  /*e520*/  IMAD.U32 R8, R5, 0x10000, RZ ;  /* 0x0001000005087824 */ /* 0x000fc400078e00ff */
[-C--:B------:R-:W-:Y:S02]  /*e530*/  FMUL.FTZ R5, R10, R30.reuse ;  /* 0x0000001e0a057220 */ /* 0x080fe40000410000 */
[----:B------:R-:W-:Y:S02]  /*e540*/  FFMA.FTZ R35, R16, R30, -R6 ;  /* 0x0000001e10237223 */ /* 0x000fe40000010806 */
[----:B------:R-:W-:Y:S02]  /*e550*/  IMAD.U32 R30, R18, 0x10000, RZ ;  /* 0x00010000121e7824 */ /* 0x000fe400078e00ff */
[C---:B------:R-:W-:Y:S01]  /*e560*/  IMAD.U32 R2, R7.reuse, 0x10000, RZ ;  /* 0x0001000007027824 */ /* 0x040fe200078e00ff */
[----:B------:R-:W-:Y:S01]  /*e570*/  LOP3.LUT R7, R7, 0xffff0000, RZ, 0xc0, !PT ;  /* 0xffff000007077812 */ /* 0x000fe200078ec0ff */
[----:B------:R-:W-:Y:S02]  /*e580*/  FFMA.FTZ R34, R16, R34, R5 ;  /* 0x0000002210227223 */ /* 0x000fe40000010005 */
[----:B------:R-:W-:-:S02]  /*e590*/  FMUL.FTZ R10, R8, R32 ;  /* 0x00000020080a7220 */ /* 0x000fc40000410000 */
[----:B------:R-:W-:Y:S02]  /*e5a0*/  IMAD.U32 R16, R24, 0x10000, RZ ;  /* 0x0001000018107824 */ /* 0x000fe400078e00ff */
[----:B------:R-:W-:Y:S02]  /*e5b0*/  FMUL.FTZ R6, R8, R30 ;  /* 0x0000001e08067220 */ /* 0x000fe40000410000 */
[C---:B------:R-:W-:Y:S02]  /*e5c0*/  FMUL.FTZ R5, R2.reuse, R36 ;  /* 0x0000002402057220 */ /* 0x040fe40000410000 */
[C---:B------:R-:W-:Y:S02]  /*e5d0*/  FFMA.FTZ R33, R15.reuse, R30, -R10 ;  /* 0x0000001e0f217223 */ /* 0x040fe4000001080a */
[----:B------:R-:W-:Y:S02]  /*e5e0*/  FMUL.FTZ R2, R2, R16 ;  /* 0x0000001002027220 */ /* 0x000fe40000410000 */
[----:B------:R-:W-:Y:S01]  /*e5f0*/  FFMA.FTZ R30, R15, R32, R6 ;  /* 0x000000200f1e7223 */ /* 0x000fe20000010006 */
[----:B------:R-:W-:Y:S01]  /*e600*/  LOP3.LUT R15, R24, 0xffff0000, RZ, 0xc0, !PT ;  /* 0xffff0000180f7812 */ /* 0x000fe200078ec0ff */
[----:B------:R-:W-:Y:S01]  /*e610*/  FFMA.FTZ R32, R12, R16, -R5 ;  /* 0x000000100c207223 */ /* 0x000fe20000010805 */
[----:B------:R-:W-:Y:S01]  /*e620*/  LOP3.LUT R5, R14, 0xffff0000, RZ, 0xc0, !PT ;  /* 0xffff00000e057812 */ /* 0x000fe200078ec0ff */
[----:B------:R-:W-:Y:S01]  /*e630*/  FFMA.FTZ R16, R12, R36, R2 ;  /* 0x000000240c107223 */ /* 0x000fe20000010002 */
[----:B------:R-:W-:Y:S01]  /*e640*/  LOP3.LUT R12, R18, 0xffff0000, RZ, 0xc0, !PT ;  /* 0xffff0000120c7812 */ /* 0x000fe200078ec0ff */
[----:B------:R-:W-:Y:S01]  /*e650*/  FMUL.FTZ R2, R9, R37 ;  /* 0x0000002509027220 */ /* 0x000fe20000410000 */
[C---:B------:R-:W-:Y:S01]  /*e660*/  LOP3.LUT R18, R23.reuse, 0xffff0000, RZ, 0xc0, !PT ;  /* 0xffff000017127812 */ /* 0x040fe200078ec0ff */
[----:B------:R-:W-:-:S02]  /*e670*/  IMAD.U32 R36, R23, 0x10000, RZ ;  /* 0x0001000017247824 */ /* 0x000fc400078e00ff */
[-C--:B------:R-:W-:Y:S02]  /*e680*/  FMUL.FTZ R6, R9, R5.reuse ;  /* 0x0000000509067220 */ /* 0x080fe40000410000 */
[----:B------:R-:W-:Y:S02]  /*e690*/  IMAD.U32 R10, R28, 0x10000, RZ ;  /* 0x000100001c0a7824 */ /* 0x000fe400078e00ff */
[----:B------:R-:W-:Y:S02]  /*e6a0*/  FFMA.FTZ R8, R21, R5, -R2 ;  /* 0x0000000515087223 */ /* 0x000fe40000010802 */
[C---:B------:R-:W-:Y:S02]  /*e6b0*/  FMUL.FTZ R5, R4.reuse, R13 ;  /* 0x0000000d04057220 */ /* 0x040fe40000410000 */
[----:B------:R-:W-:Y:S01]  /*e6c0*/  FMUL.FTZ R2, R4, R12 ;  /* 0x0000000c04027220 */ /* 0x000fe20000410000 */
[----:B------:R-:W-:Y:S01]  /*e6d0*/  F2FP.BF16.PACK_AB R8, R8, R35 ;  /* 0x000000230808723e */ /* 0x000fe200000010ff */
[----:B------:R-:W-:-:S02]  /*e6e0*/  FMUL.FTZ R4, R3, R36 ;  /* 0x0000002403047220 */ /* 0x000fc40000410000 */
[----:B------:R-:W-:Y:S01]  /*e6f0*/  FFMA.FTZ R14, R21, R37, R6 ;  /* 0x00000025150e7223 */ /* 0x000fe20000010006 */
[----:B------:R-:W-:Y:S01]  /*e700*/  LOP3.LUT R6, R28, 0xffff0000, RZ, 0xc0, !PT ;  /* 0xffff00001c067812 */ /* 0x000fe200078ec0ff */
[----:B------:R-:W-:Y:S02]  /*e710*/  FMUL.FTZ R3, R3, R10 ;  /* 0x0000000a03037220 */ /* 0x000fe40000410000 */
[C---:B------:R-:W-:Y:S02]  /*e720*/  FFMA.FTZ R9, R19.reuse, R12, -R5 ;  /* 0x0000000c13097223 */ /* 0x040fe40000010805 */
[C---:B------:R-:W-:Y:S02]  /*e730*/  FFMA.FTZ R12, R20.reuse, R36, R3 ;  /* 0x00000024140c7223 */ /* 0x040fe40000010003 */
[----:B------:R-:W-:Y:S01]  /*e740*/  FFMA.FTZ R13, R19, R13, R2 ;  /* 0x0000000d130d7223 */ /* 0x000fe20000010002 */
[----:B------:R-:W-:Y:S01]  /*e750*/  F2FP.BF16.PACK_AB R9, R9, R33 ;  /* 0x000000210909723e */ /* 0x000fe200000010ff */
[----:B------:R-:W-:-:S02]  /*e760*/  FFMA.FTZ R10, R20, R10, -R4 ;  /* 0x0000000a140a7223 */ /* 0x000fc40000010804 */
[----:B------:R-:W-:Y:S02]  /*e770*/  FMUL.FTZ R5, R11, R18 ;  /* 0x000000120b057220 */ /* 0x000fe40000410000 */
[----:B------:R-:W-:Y:S02]  /*e780*/  FMUL.FTZ R3, R7, R17 ;  /* 0x0000001107037220 */ /* 0x000fe40000410000 */
[-C--:B------:R-:W-:Y:S02]  /*e790*/  FMUL.FTZ R4, R11, R6.reuse ;  /* 0x000000060b047220 */ /* 0x080fe40000410000 */
[-C--:B------:R-:W-:Y:S02]  /*e7a0*/  FMUL.FTZ R2, R7, R15.reuse ;  /* 0x0000000f07027220 */ /* 0x080fe40000410000 */
[----:B------:R-:W-:Y:S01]  /*e7b0*/  FFMA.FTZ R7, R27, R6, -R5 ;  /* 0x000000061b077223 */ /* 0x000fe20000010805 */
[----:B------:R-:W-:Y:S01]  /*e7c0*/  F2FP.BF16.PACK_AB R5, R13, R30 ;  /* 0x0000001e0d05723e */ /* 0x000fe200000010ff */
[----:B------:R-:W-:-:S02]  /*e7d0*/  FFMA.FTZ R3, R25, R15, -R3 ;  /* 0x0000000f19037223 */ /* 0x000fc40000010803 */
[----:B------:R-:W-:Y:S01]  /*e7e0*/  FFMA.FTZ R6, R27, R18, R4 ;  /* 0x000000121b067223 */ /* 0x000fe20000010004 */
[----:B------:R-:W-:Y:S01]  /*e7f0*/  F2FP.BF16.PACK_AB R10, R7, R10 ;  /* 0x0000000a070a723e */ /* 0x000fe200000010ff */
[----:B------:R-:W-:Y:S01]  /*e800*/  FFMA.FTZ R2, R25, R17, R2 ;  /* 0x0000001119027223 */ /* 0x000fe20000010002 */
[----:B------:R-:W-:Y:S02]  /*e810*/  F2FP.BF16.PACK_AB R11, R3, R32 ;  /* 0x00000020030b723e */ /* 0x000fe400000010ff */
[----:B------:R-:W-:Y:S02]  /*e820*/  F2FP.BF16.PACK_AB R4, R14, R34 ;  /* 0x000000220e04723e */ /* 0x000fe400000010ff */
[----:B------:R-:W-:Y:S01]  /*e830*/  F2FP.BF16.PACK_AB R6, R6, R12 ;  /* 0x0000000c0606723e */ /* 0x000fe200000010ff */
[----:B------:R1:W-:Y:S01]  /*e840*/  STS.128 [R31], R8 ;  /* 0x000000081f007388 */ /* 0x0003e20000000c00 */
[----:B------:R-:W-:-:S05]  /*e850*/  F2FP.BF16.PACK_AB R7, R2, R16 ;  /* 0x000000100207723e */ /* 0x000fca00000010ff */
[----:B------:R1:W-:Y:S02]  /*e860*/  STS.128 [R29+0x10080], R4 ;  /* 0x010080041d007388 */ /* 0x0003e40000000c00 */
.L_x_682:
[----:B------:R-:W-:Y:S05]  /*e870*/  BSYNC B0 ;  /* 0x0000000000007941 */ /* 0x000fea0003800000 */
.L_x_681:
[----:B------:R-:W-:-:S13]  /*e880*/  ISETP.GE.AND P0, PT, R138, c[0x0][0x27c], PT ;  /* 0x00009f008a007a0c */ /* 0x000fda0003f06270 */
[----:B------:R-:W-:Y:S05]  /*e890*/  @P0 BRA `(.L_x_680) ;  /* 0x000006e000000947 */ /* 0x000fea0003800000 */
[----:B------:R-:W-:Y:S01]  /*e8a0*/  IMAD.MOV.U32 R2, RZ, RZ, c[0x0][0x27c] ;  /* 0x00009f00ff027624 */ /* 0x000fe200078e00ff */
[----:B------:R-:W-:Y:S02]  /*e8b0*/  LEA.HI R3, R71, R138, RZ, 0x6 ;  /* 0x0000008a47037211 */ /* 0x000fe400078f30ff */
[----:B-1----:R-:W-:Y:S02]  /*e8c0*/  LOP3.LUT R4, R0, 0x38, R69, 0xf8, !PT ;  /* 0x0000003800047812 */ /* 0x002fe400078ef845 */
[----:B------:R-:W-:Y:S01]  /*e8d0*/  LEA.HI R2, R2, R39, RZ, 0x1d ;  /* 0x0000002702027211 */ /* 0x000fe200078fe8ff */
[----:B------:R-:W-:Y:S01]  /*e8e0*/  IMAD.SHL.U32 R3, R3, 0x80, RZ ;  /* 0x0000008003037824 */ /* 0x000fe200078e00ff */
[----:B------:R-:W-:Y:S02]  /*e8f0*/  LOP3.LUT R5, R4, R38, RZ, 0x3c, !PT ;  /* 0x0000002604057212 */ /* 0x000fe400078e3cff */
[----:B------:R-:W-:Y:S01]  /*e900*/  SHF.R.S32.HI R6, RZ, 0x1f, R2 ;  /* 0x0000001fff067819 */ /* 0x000fe20000011402 */
[----:B------:R-:W-:Y:S01]  /*e910*/  IMAD.SHL.U32 R4, R2, 0x8, RZ ;  /* 0x0000000802047824 */ /* 0x000fe200078e00ff */
[----:B------:R-:W-:-:S02]  /*e920*/  LOP3.LUT R3, R3, 0xffffe000, RZ, 0xc0, !PT ;  /* 0xffffe00003037812 */ /* 0x000fc400078ec0ff */
[----:B------:R-:W-:Y:S02]  /*e930*/  LEA.HI R2, R6, R2, RZ, 0x3 ;  /* 0x0000000206027211 */ /* 0x000fe400078f18ff */
[----:B------:R-:W-:Y:S02]  /*e940*/  LOP3.LUT R4, R0, 0x38, R4, 0xf8, !PT ;  /* 0x0000003800047812 */ /* 0x000fe400078ef804 */
[----:B------:R-:W-:Y:S01]  /*e950*/  IADD3 R0, R5, R3, R26 ;  /* 0x0000000305007210 */ /* 0x000fe20007ffe01a */
[----:B------:R-:W-:Y:S01]  /*e960*/  IMAD.SHL.U32 R2, R2, 0x400, RZ ;  /* 0x0000040002027824 */ /* 0x000fe200078e00ff */
[----:B------:R-:W-:Y:S02]  /*e970*/  LOP3.LUT R3, R4, R38, RZ, 0x3c, !PT ;  /* 0x0000002604037212 */ /* 0x000fe400078e3cff */
[----:B------:R-:W-:Y:S02]  /*e980*/  LEA R30, R0, 0x10080, 0x1 ;  /* 0x00010080001e7811 */ /* 0x000fe400078e08ff */
[----:B------:R-:W-:-:S02]  /*e990*/  LOP3.LUT R0, R2, 0x7fffe000, RZ, 0xc0, !PT ;  /* 0x7fffe00002007812 */ /* 0x000fc400078ec0ff */
[----:B------:R-:W-:Y:S01]  /*e9a0*/  SHF.R.U32.HI R12, RZ, 0x10, R59 ;  /* 0x00000010ff0c7819 */ /* 0x000fe2000001163b */
[----:B---3--:R-:W1:Y:S01]  /*e9b0*/  LDS.128 R8, [R30] ;  /* 0x000000001e087984 */ /* 0x008e620000000c00 */
[----:B------:R-:W-:Y:S02]  /*e9c0*/  IADD3 R0, R3, R0, R26 ;  /* 0x0000000003007210 */ /* 0x000fe40007ffe01a */
[----:B------:R-:W-:Y:S02]  /*e9d0*/  SHF.R.U64 R14, R52, 0x10, R53 ;  /* 0x00000010340e7819 */ /* 0x000fe40000001235 */
[----:B------:R-:W-:Y:S01]  /*e9e0*/  SHF.R.U64 R16, R54, 0x10, R55 ;  /* 0x0000001036107819 */ /* 0x000fe20000001237 */
[----:B------:R-:W-:Y:S01]  /*e9f0*/  IMAD.SHL.U32 R29, R0, 0x2, RZ ;  /* 0x00000002001d7824 */ /* 0x000fe200078e00ff */
[----:B------:R-:W-:Y:S02]  /*ea00*/  PRMT R24, R107, 0x5410, R12 ;  /* 0x000054106b187816 */ /* 0x000fe4000000000c */
[----:B------:R-:W-:-:S02]  /*ea10*/  SHF.R.U64 R0, R56, 0x10, R57 ;  /* 0x0000001038007819 */ /* 0x000fc40000001239 */
[----:B------:R-:W2:Y:S01]  /*ea20*/  LDS.128 R4, [R29+0x10080] ;  /* 0x010080001d047984 */ /* 0x000ea20000000c00 */
[----:B------:R-:W-:Y:S02]  /*ea30*/  PRMT R12, R103, 0x5432, R14 ;  /* 0x00005432670c7816 */ /* 0x000fe4000000000e */
[----:B------:R-:W-:Y:S02]  /*ea40*/  SHF.R.U32.HI R18, RZ, 0x10, R55 ;  /* 0x00000010ff127819 */ /* 0x000fe40000011637 */
[----:B------:R-:W-:Y:S01]  /*ea50*/  PRMT R23, R104, 0x5432, R16 ;  /* 0x0000543268177816 */ /* 0x000fe20000000010 */
[----:B------:R-:W-:Y:S01]  /*ea60*/  IMAD.U32 R31, R12, 0x10000, RZ ;  /* 0x000100000c1f7824 */ /* 0x000fe200078e00ff */
[----:B------:R-:W-:Y:S02]  /*ea70*/  PRMT R13, R105, 0x5432, R0 ;  /* 0x00005432690d7816 */ /* 0x000fe40000000000 */
[----:B------:R-:W-:Y:S02]  /*ea80*/  SHF.R.U32.HI R2, RZ, 0x10, R57 ;  /* 0x00000010ff027819 */ /* 0x000fe40000011639 */
[----:B------:R-:W-:-:S02]  /*ea90*/  SHF.R.U64 R3, R58, 0x10, R59 ;  /* 0x000000103a037819 */ /* 0x000fc4000000123b */
[----:B------:R-:W-:Y:S02]  /*eaa0*/  SHF.R.U32.HI R15, RZ, 0x10, R53 ;  /* 0x00000010ff0f7819 */ /* 0x000fe40000011635 */
[----:B------:R-:W-:Y:S02]  /*eab0*/  PRMT R22, R104, 0x5410, R18 ;  /* 0x0000541068167816 */ /* 0x000fe40000000012 */
[----:B------:R-:W-:Y:S02]  /*eac0*/  PRMT R21, R105, 0x5410, R2 ;  /* 0x0000541069157816 */ /* 0x000fe40000000002 */
[----:B------:R-:W-:Y:S02]  /*ead0*/  PRMT R27, R107, 0x5432, R3 ;  /* 0x000054326b1b7816 */ /* 0x000fe40000000003 */
[----:B------:R-:W-:Y:S02]  /*eae0*/  PRMT R17, R103, 0x5410, R15 ;  /* 0x0000541067117816 */ /* 0x000fe4000000000f */
[----:B------:R-:W-:-:S03]  /*eaf0*/  LOP3.LUT R28, R12, 0xffff0000, RZ, 0xc0, !PT ;  /* 0xffff00000c1c7812 */ /* 0x000fc600078ec0ff */
[----:B------:R-:W-:Y:S02]  /*eb00*/  IMAD.U32 R12, R17, 0x10000, RZ ;  /* 0x00010000110c7824 */ /* 0x000fe400078e00ff */
[C---:B-1----:R-:W-:Y:S01]  /*eb10*/  IMAD.U32 R14, R8.reuse, 0x10000, RZ ;  /* 0x00010000080e7824 */ /* 0x042fe200078e00ff */
[----:B------:R-:W-:Y:S01]  /*eb20*/  LOP3.LUT R16, R8, 0xffff0000, RZ, 0xc0, !PT ;  /* 0xffff000008107812 */ /* 0x000fe200078ec0ff */
[C---:B------:R-:W-:Y:S01]  /*eb30*/  IMAD.U32 R18, R11.reuse, 0x10000, RZ ;  /* 0x000100000b127824 */ /* 0x040fe200078e00ff */
[C---:B------:R-:W-:Y:S01]  /*eb40*/  LOP3.LUT R26, R10.reuse, 0xffff0000, RZ, 0xc0, !PT ;  /* 0xffff00000a1a7812 */ /* 0x040fe200078ec0ff */
[----:B------:R-:W-:Y:S01]  /*eb50*/  IMAD.U32 R20, R10, 0x10000, RZ ;  /* 0x000100000a147824 */ /* 0x000fe200078e00ff */
[----:B------:R-:W-:Y:S01]  /*eb60*/  LOP3.LUT R25, R11, 0xffff0000, RZ, 0xc0, !PT ;  /* 0xffff00000b197812 */ /* 0x000fe200078ec0ff */
[----:B------:R-:W-:Y:S01]  /*eb70*/  IMAD.U32 R11, R13, 0x10000, RZ ;  /* 0x000100000d0b7824 */ /* 0x000fe200078e00ff */
[C---:B------:R-:W-:Y:S01]  /*eb80*/  LOP3.LUT R19, R9.reuse, 0xffff0000, RZ, 0xc0, !PT ;  /* 0xffff000009137812 */ /* 0x040fe200078ec0ff */
[----:B------:R-:W-:-:S02]  /*eb90*/  IMAD.U32 R15, R9, 0x10000, RZ ;  /* 0x00010000090f7824 */ /* 0x000fc400078e00ff */
[----:B--2---:R-:W-:Y:S01]  /*eba0*/  IMAD.U32 R8, R4, 0x10000, RZ ;  /* 0x0001000004087824 */ /* 0x004fe200078e00ff */
[C---:B------:R-:W-:Y:S01]  /*ebb0*/  LOP3.LUT R2, R5.reuse, 0xffff0000, RZ, 0xc0, !PT ;  /* 0xffff000005027812 */ /* 0x040fe200078ec0ff */
[----:B------:R-:W-:Y:S01]  /*ebc0*/  IMAD.U32 R3, R5, 0x10000, RZ ;  /* 0x0001000005037824 */ /* 0x000fe200078e00ff */
[----:B------:R-:W-:Y:S01]  /*ebd0*/  LOP3.LUT R9, R6, 0xffff0000, RZ, 0xc0, !PT ;  /* 0xffff000006097812 */ /* 0x000fe200078ec0ff */
[----:B------:R-:W-:Y:S01]  /*ebe0*/  FMUL.FTZ R10, R8, R31 ;  /* 0x0000001f080a7220 */ /* 0x000fe20000410000 */
[----:B------:R-:W-:Y:S01]  /*ebf0*/  LOP3.LUT R4, R4, 0xffff0000, RZ, 0xc0, !PT ;  /* 0xffff000004047812 */ /* 0x000fe200078ec0ff */
[----:B------:R-:W-:Y:S01]  /*ec00*/  IMAD.U32 R5, R6, 0x10000, RZ ;  /* 0x0001000006057824 */ /* 0x000fe200078e00ff */
[C---:B------:R-:W-:Y:S01]  /*ec10*/  LOP3.LUT R6, R7.reuse, 0xffff0000, RZ, 0xc0, !PT ;  /* 0xffff000007067812 */ /* 0x040fe200078ec0ff */
[----:B------:R-:W-:Y:S02]  /*ec20*/  IMAD.U32 R0, R7, 0x10000, RZ ;  /* 0x0001000007007824 */ /* 0x000fe400078e00ff */
[-C--:B------:R-:W-:Y:S01]  /*ec30*/  FFMA.FTZ R32, R14, R11.reuse, -R10 ;  /* 0x0000000b0e207223 */ /* 0x080fe2000001080a */
[----:B------:R-:W-:Y:S01]  /*ec40*/  LOP3.LUT R10, R13, 0xffff0000, RZ, 0xc0, !PT ;  /* 0xffff00000d0a7812 */ /* 0x000fe200078ec0ff */
[----:B------:R-:W-:-:S02]  /*ec50*/  FMUL.FTZ R7, R8, R11 ;  /* 0x0000000b08077220 */ /* 0x000fc40000410000 */
[----:B------:R-:W-:Y:S02]  /*ec60*/  IMAD.U32 R11, R21, 0x10000, RZ ;  /* 0x00010000150b7824 */ /* 0x000fe400078e00ff */
[----:B------:R-:W-:Y:S02]  /*ec70*/  FFMA.FTZ R31, R14, R31, R7 ;  /* 0x0000001f0e1f7223 */ /* 0x000fe40000010007 */
[C---:B------:R-:W-:Y:S02]  /*ec80*/  FMUL.FTZ R8, R4.reuse, R28 ;  /* 0x0000001c04087220 */ /* 0x040fe40000410000 */
[----:B------:R-:W-:Y:S02]  /*ec90*/  FMUL.FTZ R7, R4, R10 ;  /* 0x0000000a04077220 */ /* 0x000fe40000410000 */
[C---:B------:R-:W-:Y:S02]  /*eca0*/  FMUL.FTZ R4, R3.reuse, R12 ;  /* 0x0000000c03047220 */ /* 0x040fe40000410000 */
[----:B------:R-:W-:-:S02]  /*ecb0*/  FMUL.FTZ R3, R3, R11 ;  /* 0x0000000b03037220 */ /* 0x000fc40000410000 */
[----:B------:R-:W-:Y:S02]  /*ecc0*/  IMAD.U32 R13, R22, 0x10000, RZ ;  /* 0x00010000160d7824 */ /* 0x000fe400078e00ff */
[C---:B------:R-:W-:Y:S01]  /*ecd0*/  FFMA.FTZ R8, R16.reuse, R10, -R8 ;  /* 0x0000000a10087223 */ /* 0x040fe20000010808 */
[----:B------:R-:W-:Y:S01]  /*ece0*/  LOP3.LUT R10, R21, 0xffff0000, RZ, 0xc0, !PT ;  /* 0xffff0000150a7812 */ /* 0x000fe200078ec0ff */
[----:B------:R-:W-:Y:S02]  /*ecf0*/  FFMA.FTZ R28, R16, R28, R7 ;  /* 0x0000001c101c7223 */ /* 0x000fe40000010007 */
[----:B------:R-:W-:Y:S01]  /*ed00*/  FFMA.FTZ R16, R15, R11, -R4 ;  /* 0x0000000b0f107223 */ /* 0x000fe20000010804 */
[----:B------:R-:W-:Y:S01]  /*ed10*/  LOP3.LUT R11, R17, 0xffff0000, RZ, 0xc0, !PT ;  /* 0xffff0000110b7812 */ /* 0x000fe200078ec0ff */
[----:B------:R-:W-:Y:S01]  /*ed20*/  FFMA.FTZ R15, R15, R12, R3 ;  /* 0x0000000c0f0f7223 */ /* 0x000fe20000010003 */
[----:B------:R-:W-:Y:S01]  /*ed30*/  LOP3.LUT R17, R27, 0xffff0000, RZ, 0xc0, !PT ;  /* 0xffff00001b117812 */ /* 0x000fe200078ec0ff */
[----:B------:R-:W-:Y:S01]  /*ed40*/  IMAD.U32 R4, R24, 0x10000, RZ ;  /* 0x0001000018047824 */ /* 0x000fe200078e00ff */
[----:B------:R-:W-:Y:S01]  /*ed50*/  F2FP.BF16.PACK_AB R8, R8, R32 ;  /* 0x000000200808723e */ /* 0x000fe200000010ff */
[----:B------:R-:W-:-:S02]  /*ed60*/  FMUL.FTZ R3, R0, R13 ;  /* 0x0000000d00037220 */ /* 0x000fc40000410000 */
[-C--:B------:R-:W-:Y:S02]  /*ed70*/  FMUL.FTZ R0, R0, R4.reuse ;  /* 0x0000000400007220 */ /* 0x080fe40000410000 */
[----:B------:R-:W-:Y:S02]  /*ed80*/  FFMA.FTZ R14, R18, R4, -R3 ;  /* 0x00000004120e7223 */ /* 0x000fe40000010803 */
[C---:B------:R-:W-:Y:S02]  /*ed90*/  FMUL.FTZ R4, R2.reuse, R11 ;  /* 0x0000000b02047220 */ /* 0x040fe40000410000 */
[----:B------:R-:W-:Y:S02]  /*eda0*/  FMUL.FTZ R3, R2, R10 ;  /* 0x0000000a02037220 */ /* 0x000fe40000410000 */
[----:B------:R-:W-:Y:S02]  /*edb0*/  IMAD.U32 R21, R23, 0x10000, RZ ;  /* 0x0001000017157824 */ /* 0x000fe400078e00ff */
[----:B------:R-:W-:-:S02]  /*edc0*/  IMAD.U32 R7, R27, 0x10000, RZ ;  /* 0x000100001b077824 */ /* 0x000fc400078e00ff */
[C---:B------:R-:W-:Y:S02]  /*edd0*/  FFMA.FTZ R12, R19.reuse, R10, -R4 ;  /* 0x0000000a130c7223 */ /* 0x040fe40000010804 */
[----:B------:R-:W-:Y:S01]  /*ede0*/  FFMA.FTZ R11, R19, R11, R3 ;  /* 0x0000000b130b7223 */ /* 0x000fe20000010003 */
[----:B------:R-:W-:Y:S01]  /*edf0*/  LOP3.LUT R19, R23, 0xffff0000, RZ, 0xc0, !PT ;  /* 0xffff000017137812 */ /* 0x000fe200078ec0ff */
[----:B------:R-:W-:Y:S01]  /*ee00*/  FFMA.FTZ R13, R18, R13, R0 ;  /* 0x0000000d120d7223 */ /* 0x000fe20000010000 */
[----:B------:R-:W-:Y:S01]  /*ee10*/  LOP3.LUT R18, R22, 0xffff0000, RZ, 0xc0, !PT ;  /* 0xffff000016127812 */ /* 0x000fe200078ec0ff */
[C---:B------:R-:W-:Y:S02]  /*ee20*/  FMUL.FTZ R2, R5.reuse, R21 ;  /* 0x0000001505027220 */ /* 0x040fe40000410000 */
[-C--:B------:R-:W-:Y:S01]  /*ee30*/  FMUL.FTZ R0, R5, R7.reuse ;  /* 0x0000000705007220 */ /* 0x080fe20000410000 */
[----:B------:R-:W-:Y:S01]  /*ee40*/  LOP3.LUT R5, R24, 0xffff0000, RZ, 0xc0, !PT ;  /* 0xffff000018057812 */ /* 0x000fe200078ec0ff */
[----:B------:R-:W-:-:S02]  /*ee50*/  FFMA.FTZ R10, R20, R7, -R2 ;  /* 0x00000007140a7223 */ /* 0x000fc40000010802 */
[C---:B------:R-:W-:Y:S02]  /*ee60*/  FMUL.FTZ R4, R9.reuse, R19 ;  /* 0x0000001309047220 */ /* 0x040fe40000410000 */
[----:B------:R-:W-:Y:S02]  /*ee70*/  FFMA.FTZ R7, R20, R21, R0 ;  /* 0x0000001514077223 */ /* 0x000fe40000010000 */
[----:B------:R-:W-:Y:S01]  /*ee80*/  FMUL.FTZ R3, R9, R17 ;  /* 0x0000001109037220 */ /* 0x000fe20000410000 */
[----:B------:R-:W-:Y:S01]  /*ee90*/  F2FP.BF16.PACK_AB R9, R12, R16 ;  /* 0x000000100c09723e */ /* 0x000fe200000010ff */
[C---:B------:R-:W-:Y:S02]  /*eea0*/  FMUL.FTZ R2, R6.reuse, R18 ;  /* 0x0000001206027220 */ /* 0x040fe40000410000 */
[----:B------:R-:W-:Y:S02]  /*eeb0*/  FMUL.FTZ R0, R6, R5 ;  /* 0x0000000506007220 */ /* 0x000fe40000410000 */
[----:B------:R-:W-:Y:S01]  /*eec0*/  FFMA.FTZ R6, R26, R17, -R4 ;  /* 0x000000111a067223 */ /* 0x000fe20000010804 */
[----:B------:R-:W-:Y:S01]  /*eed0*/  F2FP.BF16.PACK_AB R4, R28, R31 ;  /* 0x0000001f1c04723e */ /* 0x000fe200000010ff */
[----:B------:R-:W-:-:S02]  /*eee0*/  FFMA.FTZ R3, R26, R19, R3 ;  /* 0x000000131a037223 */ /* 0x000fc40000010003 */
[----:B------:R-:W-:Y:S01]  /*eef0*/  FFMA.FTZ R2, R25, R5, -R2 ;  /* 0x0000000519027223 */ /* 0x000fe20000010802 */
[----:B------:R-:W-:Y:S01]  /*ef00*/  F2FP.BF16.PACK_AB R5, R11, R15 ;  /* 0x0000000f0b05723e */ /* 0x000fe200000010ff */
[----:B------:R-:W-:Y:S01]  /*ef10*/  FFMA.FTZ R0, R25, R18, R0 ;  /* 0x0000001219007223 */ /* 0x000fe20000010000 */
[----:B------:R-:W-:Y:S02]  /*ef20*/  F2FP.BF16.PACK_AB R10, R6, R10 ;  /* 0x0000000a060a723e */ /* 0x000fe400000010ff */
[----:B------:R-:W-:Y:S02]  /*ef30*/  F2FP.BF16.PACK_AB R6, R3, R7 ;  /* 0x000000070306723e */ /* 0x000fe400000010ff */
[----:B------:R-:W-:Y:S02]  /*ef40*/  F2FP.BF16.PACK_AB R11, R2, R14 ;  /* 0x0000000e020b723e */ /* 0x000fe400000010ff */
[----:B------:R-:W-:-:S03]  /*ef50*/  F2FP.BF16.PACK_AB R7, R0, R13 ;  /* 0x0000000d0007723e */ /* 0x000fc600000010ff */
[----:B------:R1:W-:Y:S04]  /*ef60*/  STS.128 [R30], R8 ;  /* 0x000000081e007388 */ /* 0x0003e80000000c00 */
[----:B------:R1:W-:Y:S02]  /*ef70*/  STS.128 [R29+0x10080], R4 ;  /* 0x010080041d007388 */ /* 0x0003e40000000c00 */
.L_x_680:
[----:B------:R-:W-:Y:S05]  /*ef80*/  BSYNC B1 ;  /* 0x0000000000017941 */ /* 0x000fea0003800000 */
.L_x_679:
        /* <DEDUP_REMOVED lines=120> */
.L_x_686:
[----:B------:R-:W-:Y:S05]  /*f710*/  BSYNC B0 ;  /* 0x0000000000007941 */ /* 0x000fea0003800000 */
.L_x_685:
        /* <DEDUP_REMOVED lines=112> */
.L_x_684:
[----:B------:R-:W-:Y:S05]  /*fe20*/  BSYNC B1 ;  /* 0x0000000000017941 */ /* 0x000fea0003800000 */
.L_x_683:
[----:B------:R-:W-:-:S04]  /*fe30*/  IADD3 R2, R214, 0x60, RZ ;  /* 0x00000060d6027810 */ /* 0x000fc80007ffe0ff */
        /* <DEDUP_REMOVED lines=118> */
.L_x_688:
[----:B------:R-:W-:Y:S05]  /*105a0*/  BSYNC B0 ;  /* 0x0000000000007941 */ /* 0x000fea0003800000 */
.L_x_687:
        /* <DEDUP_REMOVED lines=18> */
[----:B------:R-:W-:Y:S01]  /*106d0*/  SHF.R.U64 R13, R88, 0x10, R89 ;  /* 0x00000010580d7819 */ /* 0x000fe20000001259 */
[----:B---3--:R-:W1:Y:S01]  /*106e0*/  LDS.128 R8, [R30] ;  /* 0x000000001e087984 */ /* 0x008e620000000c00 */
[----:B------:R-:W-:Y:S02]  /*106f0*/  IADD3 R0, R3, R0, R26 ;  /* 0x0000000003007210 */ /* 0x000fe40007ffe01a */
[--C-:B------:R-:W-:Y:S02]  /*10700*/  SHF.R.U64 R16, R90, 0x10, R91.reuse ;  /* 0x000000105a107819 */ /* 0x100fe4000000125b */
[----:B------:R-:W-:Y:S01]  /*10710*/  SHF.R.U32.HI R19, RZ, 0x10, R91 ;  /* 0x00000010ff137819 */ /* 0x000fe2000001165b */
[----:B------:R-:W-:Y:S01]  /*10720*/  IMAD.SHL.U32 R28, R0, 0x2, RZ ;  /* 0x00000002001c7824 */ /* 0x000fe200078e00ff */
[----:B------:R-:W-:Y:S02]  /*10730*/  SHF.R.U64 R0, R92, 0x10, R93 ;  /* 0x000000105c007819 */ /* 0x000fe4000000125d */
[----:B------:R-:W-:-:S02]  /*10740*/  PRMT R13, R124, 0x5432, R13 ;  /* 0x000054327c0d7816 */ /* 0x000fc4000000000d */
[----:B------:R-:W2:Y:S01]  /*10750*/  LDS.128 R4, [R28+0x10080] ;  /* 0x010080001c047984 */ /* 0x000ea20000000c00 */
[----:B------:R-:W-:Y:S02]  /*10760*/  PRMT R15, R126, 0x5432, R0 ;  /* 0x000054327e0f7816 */ /* 0x000fe40000000000 */
[----:B------:R-:W-:Y:S01]  /*10770*/  SHF.R.U32.HI R12, RZ, 0x10, R95 ;  /* 0x00000010ff0c7819 */ /* 0x000fe2000001165f */
[----:B------:R-:W-:Y:S01]  /*10780*/  IMAD.U32 R31, R13, 0x10000, RZ ;  /* 0x000100000d1f7824 */ /* 0x000fe200078e00ff */
[----:B------:R-:W-:Y:S01]  /*10790*/  SHF.R.U32.HI R14, RZ, 0x10, R89 ;  /* 0x00000010ff0e7819 */ /* 0x000fe20000011659 */
[----:B------:R-:W-:Y:S01]  /*107a0*/  IMAD.U32 R29, R15, 0x10000, RZ ;  /* 0x000100000f1d7824 */ /* 0x000fe200078e00ff */
[C---:B------:R-:W-:Y:S02]  /*107b0*/  PRMT R23, R125.reuse, 0x5432, R16 ;  /* 0x000054327d177816 */ /* 0x040fe40000000010 */
[----:B------:R-:W-:Y:S02]  /*107c0*/  PRMT R22, R125, 0x5410, R19 ;  /* 0x000054107d167816 */ /* 0x000fe40000000013 */
[----:B------:R-:W-:-:S02]  /*107d0*/  SHF.R.U64 R3, R94, 0x10, R95 ;  /* 0x000000105e037819 */ /* 0x000fc4000000125f */
[----:B------:R-:W-:Y:S01]  /*107e0*/  SHF.R.U32.HI R2, RZ, 0x10, R93 ;  /* 0x00000010ff027819 */ /* 0x000fe2000001165d */
[----:B------:R-:W-:Y:S01]  /*107f0*/  IMAD.U32 R35, R22, 0x10000, RZ ;  /* 0x0001000016237824 */ /* 0x000fe200078e00ff */
[C---:B------:R-:W-:Y:S02]  /*10800*/  PRMT R24, R127.reuse, 0x5410, R12 ;  /* 0x000054107f187816 */ /* 0x040fe4000000000c */
[----:B------:R-:W-:Y:S02]  /*10810*/  PRMT R17, R124, 0x5410, R14 ;  /* 0x000054107c117816 */ /* 0x000fe4000000000e */
[----:B------:R-:W-:Y:S02]  /*10820*/  PRMT R27, R127, 0x5432, R3 ;  /* 0x000054327f1b7816 */ /* 0x000fe40000000003 */
[----:B------:R-:W-:Y:S01]  /*10830*/  PRMT R18, R126, 0x5410, R2 ;  /* 0x000054107e127816 */ /* 0x000fe20000000002 */
[----:B------:R-:W-:Y:S01]  /*10840*/  IMAD.U32 R36, R17, 0x10000, RZ ;  /* 0x0001000011247824 */ /* 0x000fe200078e00ff */
[----:B------:R-:W-:Y:S01]  /*10850*/  LOP3.LUT R13, R13, 0xffff0000, RZ, 0xc0, !PT ;  /* 0xffff00000d0d7812 */ /* 0x000fe200078ec0ff */
[C---:B-1----:R-:W-:Y:S01]  /*10860*/  IMAD.U32 R16, R9.reuse, 0x10000, RZ ;  /* 0x0001000009107824 */ /* 0x042fe200078e00ff */
[----:B------:R-:W-:Y:S01]  /*10870*/  LOP3.LUT R19, R9, 0xffff0000, RZ, 0xc0, !PT ;  /* 0xffff000009137812 */ /* 0x000fe200078ec0ff */
[C---:B------:R-:W-:Y:S01]  /*10880*/  IMAD.U32 R14, R8.reuse, 0x10000, RZ ;  /* 0x00010000080e7824 */ /* 0x040fe200078e00ff */
[----:B------:R-:W-:Y:S01]  /*10890*/  LOP3.LUT R21, R8, 0xffff0000, RZ, 0xc0, !PT ;  /* 0xffff000008157812 */ /* 0x000fe200078ec0ff */
[C---:B------:R-:W-:Y:S01]  /*108a0*/  IMAD.U32 R12, R11.reuse, 0x10000, RZ ;  /* 0x000100000b0c7824 */ /* 0x040fe200078e00ff */
[----:B------:R-:W-:Y:S01]  /*108b0*/  LOP3.LUT R25, R11, 0xffff0000, RZ, 0xc0, !PT ;  /* 0xffff00000b197812 */ /* 0x000fe200078ec0ff */
[C---:B------:R-:W-:Y:S01]  /*108c0*/  IMAD.U32 R20, R10.reuse, 0x10000, RZ ;  /* 0x000100000a147824 */ /* 0x040fe200078e00ff */
[----:B------:R-:W-:Y:S01]  /*108d0*/  LOP3.LUT R26, R10, 0xffff0000, RZ, 0xc0, !PT ;  /* 0xffff00000a1a7812 */ /* 0x000fe200078ec0ff */
[----:B--2---:R-:W-:Y:S01]  /*108e0*/  IMAD.U32 R9, R4, 0x10000, RZ ;  /* 0x0001000004097824 */ /* 0x004fe200078e00ff */
[C---:B------:R-:W-:Y:S01]  /*108f0*/  LOP3.LUT R3, R5.reuse, 0xffff0000, RZ, 0xc0, !PT ;  /* 0xffff000005037812 */ /* 0x040fe200078ec0ff */
[----:B------:R-:W-:Y:S01]  /*10900*/  IMAD.U32 R8, R5, 0x10000, RZ ;  /* 0x0001000005087824 */ /* 0x000fe200078e00ff */
[----:B------:R-:W-:Y:S01]  /*10910*/  LOP3.LUT R10, R6, 0xffff0000, RZ, 0xc0, !PT ;  /* 0xffff0000060a7812 */ /* 0x000fe200078ec0ff */
[C---:B------:R-:W-:Y:S01]  /*10920*/  FMUL.FTZ R11, R9.reuse, R31 ;  /* 0x0000001f090b7220 */ /* 0x040fe20000410000 */
[----:B------:R-:W-:Y:S01]  /*10930*/  LOP3.LUT R4, R4, 0xffff0000, RZ, 0xc0, !PT ;  /* 0xffff000004047812 */ /* 0x000fe200078ec0ff */
[----:B------:R-:W-:-:S02]  /*10940*/  FMUL.FTZ R5, R9, R29 ;  /* 0x0000001d09057220 */ /* 0x000fc40000410000 */
[----:B------:R-:W-:Y:S02]  /*10950*/  FFMA.FTZ R34, R14, R29, -R11 ;  /* 0x0000001d0e227223 */ /* 0x000fe4000001080b */
[C---:B------:R-:W-:Y:S02]  /*10960*/  IMAD.U32 R0, R7.reuse, 0x10000, RZ ;  /* 0x0001000007007824 */ /* 0x040fe400078e00ff */
[----:B------:R-:W-:Y:S02]  /*10970*/  IMAD.U32 R11, R18, 0x10000, RZ ;  /* 0x00010000120b7824 */ /* 0x000fe400078e00ff */
[----:B------:R-:W-:Y:S02]  /*10980*/  FFMA.FTZ R33, R14, R31, R5 ;  /* 0x0000001f0e217223 */ /* 0x000fe40000010005 */
[----:B------:R-:W-:Y:S02]  /*10990*/  IMAD.U32 R14, R24, 0x10000, RZ ;  /* 0x00010000180e7824 */ /* 0x000fe400078e00ff */
[----:B------:R-:W-:Y:S01]  /*109a0*/  IMAD.U32 R2, R6, 0x10000, RZ ;  /* 0x0001000006027824 */ /* 0x000fe200078e00ff */
[----:B------:R-:W-:Y:S01]  /*109b0*/  LOP3.LUT R6, R7, 0xffff0000, RZ, 0xc0, !PT ;  /* 0xffff000007067812 */ /* 0x000fe200078ec0ff */
[----:B------:R-:W-:-:S02]  /*109c0*/  FMUL.FTZ R9, R8, R36 ;  /* 0x0000002408097220 */ /* 0x000fc40000410000 */
[----:B------:R-:W-:Y:S02]  /*109d0*/  FMUL.FTZ R7, R8, R11 ;  /* 0x0000000b08077220 */ /* 0x000fe40000410000 */
[C---:B------:R-:W-:Y:S02]  /*109e0*/  FMUL.FTZ R5, R0.reuse, R35 ;  /* 0x0000002300057220 */ /* 0x040fe40000410000 */
[----:B------:R-:W-:Y:S02]  /*109f0*/  FMUL.FTZ R0, R0, R14 ;  /* 0x0000000e00007220 */ /* 0x000fe40000410000 */
[C---:B------:R-:W-:Y:S01]  /*10a00*/  FFMA.FTZ R32, R16.reuse, R11, -R9 ;  /* 0x0000000b10207223 */ /* 0x040fe20000010809 */
[----:B------:R-:W-:Y:S01]  /*10a10*/  LOP3.LUT R11, R17, 0xffff0000, RZ, 0xc0, !PT ;  /* 0xffff0000110b7812 */ /* 0x000fe200078ec0ff */
[----:B------:R-:W-:Y:S01]  /*10a20*/  FFMA.FTZ R29, R16, R36, R7 ;  /* 0x00000024101d7223 */ /* 0x000fe20000010007 */
[----:B------:R-:W-:Y:S01]  /*10a30*/  LOP3.LUT R7, R15, 0xffff0000, RZ, 0xc0, !PT ;  /* 0xffff00000f077812 */ /* 0x000fe200078ec0ff */
[----:B------:R-:W-:Y:S01]  /*10a40*/  FFMA.FTZ R16, R12, R35, R0 ;  /* 0x000000230c107223 */ /* 0x000fe20000010000 */
[----:B------:R-:W-:Y:S01]  /*10a50*/  LOP3.LUT R9, R18, 0xffff0000, RZ, 0xc0, !PT ;  /* 0xffff000012097812 */ /* 0x000fe200078ec0ff */
[----:B------:R-:W-:Y:S01]  /*10a60*/  FMUL.FTZ R0, R4, R13 ;  /* 0x0000000d04007220 */ /* 0x000fe20000410000 */
[----:B------:R-:W-:Y:S01]  /*10a70*/  LOP3.LUT R17, R23, 0xffff0000, RZ, 0xc0, !PT ;  /* 0xffff000017117812 */ /* 0x000fe200078ec0ff */
[----:B------:R-:W-:Y:S01]  /*10a80*/  FFMA.FTZ R31, R12, R14, -R5 ;  /* 0x0000000e0c1f7223 */ /* 0x000fe20000010805 */
[----:B------:R-:W-:Y:S01]  /*10a90*/  LOP3.LUT R14, R27, 0xffff0000, RZ, 0xc0, !PT ;  /* 0xffff00001b0e7812 */ /* 0x000fe200078ec0ff */
[-C--:B------:R-:W-:Y:S01]  /*10aa0*/  FMUL.FTZ R5, R4, R7.reuse ;  /* 0x0000000704057220 */ /* 0x080fe20000410000 */
[----:B------:R-:W-:Y:S01]  /*10ab0*/  LOP3.LUT R15, R22, 0xffff0000, RZ, 0xc0, !PT ;  /* 0xffff0000160f7812 */ /* 0x000fe200078ec0ff */
[----:B------:R-:W-:-:S02]  /*10ac0*/  FFMA.FTZ R8, R21, R7, -R0 ;  /* 0x0000000715087223 */ /* 0x000fc40000010800 */
[----:B------:R-:W-:Y:S02]  /*10ad0*/  IMAD.U32 R18, R23, 0x10000, RZ ;  /* 0x0001000017127824 */ /* 0x000fe400078e00ff */
[----:B------:R-:W-:Y:S01]  /*10ae0*/  IMAD.U32 R7, R27, 0x10000, RZ ;  /* 0x000100001b077824 */ /* 0x000fe200078e00ff */
[----:B------:R-:W-:Y:S01]  /*10af0*/  F2FP.BF16.PACK_AB R8, R8, R34 ;  /* 0x000000220808723e */ /* 0x000fe200000010ff */
[C---:B------:R-:W-:Y:S02]  /*10b00*/  FMUL.FTZ R4, R3.reuse, R11 ;  /* 0x0000000b03047220 */ /* 0x040fe40000410000 */
[----:B------:R-:W-:Y:S02]  /*10b10*/  FMUL.FTZ R3, R3, R9 ;  /* 0x0000000903037220 */ /* 0x000fe40000410000 */
[----:B------:R-:W-:Y:S02]  /*10b20*/  FMUL.FTZ R0, R2, R18 ;  /* 0x0000001202007220 */ /* 0x000fe40000410000 */
[----:B------:R-:W-:Y:S01]  /*10b30*/  FFMA.FTZ R12, R21, R13, R5 ;  /* 0x0000000d150c7223 */ /* 0x000fe20000010005 */
[----:B------:R-:W-:Y:S01]  /*10b40*/  LOP3.LUT R13, R24, 0xffff0000, RZ, 0xc0, !PT ;  /* 0xffff0000180d7812 */ /* 0x000fe200078ec0ff */
[----:B------:R-:W-:-:S02]  /*10b50*/  FMUL.FTZ R2, R2, R7 ;  /* 0x0000000702027220 */ /* 0x000fc40000410000 */
[C---:B------:R-:W-:Y:S02]  /*10b60*/  FFMA.FTZ R5, R19.reuse, R11, R3 ;  /* 0x0000000b13057223 */ /* 0x040fe40000010003 */
[----:B------:R-:W-:Y:S02]  /*10b70*/  FFMA.FTZ R9, R19, R9, -R4 ;  /* 0x0000000913097223 */ /* 0x000fe40000010804 */
[C---:B------:R-:W-:Y:S01]  /*10b80*/  FFMA.FTZ R11, R20.reuse, R7, -R0 ;  /* 0x00000007140b7223 */ /* 0x040fe20000010800 */
[----:B------:R-:W-:Y:S01]  /*10b90*/  F2FP.BF16.PACK_AB R5, R5, R29 ;  /* 0x0000001d0505723e */ /* 0x000fe200000010ff */
[----:B------:R-:W-:Y:S01]  /*10ba0*/  FFMA.FTZ R7, R20, R18, R2 ;  /* 0x0000001214077223 */ /* 0x000fe20000010002 */
[----:B------:R-:W-:Y:S01]  /*10bb0*/  F2FP.BF16.PACK_AB R9, R9, R32 ;  /* 0x000000200909723e */ /* 0x000fe200000010ff */
[C---:B------:R-:W-:Y:S02]  /*10bc0*/  FMUL.FTZ R4, R10.reuse, R17 ;  /* 0x000000110a047220 */ /* 0x040fe40000410000 */
[----:B------:R-:W-:-:S02]  /*10bd0*/  FMUL.FTZ R3, R10, R14 ;  /* 0x0000000e0a037220 */ /* 0x000fc40000410000 */
        /* <DEDUP_REMOVED lines=11> */
[----:B------:R1:W-:Y:S04]  /*10c90*/  STS.128 [R30], R8 ;  /* 0x000000081e007388 */ /* 0x0003e80000000c00 */
[----:B------:R1:W-:Y:S02]  /*10ca0*/  STS.128 [R28+0x10080], R4 ;  /* 0x010080041c007388 */ /* 0x0003e40000000c00 */
.L_x_660:
[----:B------:R-:W-:Y:S05]  /*10cb0*/  BSYNC B2 ;  /* 0x0000000000027941 */ /* 0x000fea0003800000 */
.L_x_626:
[----:B------:R-:W-:Y:S01]  /*10cc0*/  R2P PR, R237, 0x6 ;  /* 0x00000006ed007804 */ /* 0x000fe20000000000 */
[----:B------:R-:W-:Y:S01]  /*10cd0*/  IMAD R0, R129, c[0x0][0x208], RZ ;  /* 0x0000820081007a24 */ /* 0x000fe200078e02ff */
[----:B------:R-:W-:Y:S01]  /*10ce0*/  IADD3 R187, R178, 0x20, RZ ;  /* 0x00000020b2bb7810 */ /* 0x000fe20007ffe0ff */
[----:B------:R-:W-:Y:S01]  /*10cf0*/  IMAD.WIDE.U32 R2, R106, c[0x0][0x208], RZ ;  /* 0x000082006a027a25 */ /* 0x000fe200078e00ff */
[----:B------:R-:W-:-:S04]  /*10d00*/  DEPBAR.LE SB0, 0x0 ;  /* 0x000080000000791a */ /* 0x000fc80000000000 */
[----:B------:R-:W-:Y:S01]  /*10d10*/  IMAD R0, R106, c[0x0][0x20c], R0 ;  /* 0x000083006a007a24 */ /* 0x000fe200078e0200 */
[----:B------:R-:W-:Y:S01]  /*10d20*/  BAR.SYNC.DEFER_BLOCKING 0x0 ;  /* 0x0000000000007b1d */ /* 0x000fe20000010000 */
[----:B------:R-:W-:Y:S01]  /*10d30*/  IMAD.IADD R66, R212, 0x1, -R122 ;  /* 0x00000001d4427824 */ /* 0x000fe200078e0a7a */
[----:B------:R-:W-:Y:S01]  /*10d40*/  ISETP.NE.AND P3, PT, R131, 0x1, PT ;  /* 0x000000018300780c */ /* 0x000fe20003f65270 */
[----:B------:R-:W-:Y:S01]  /*10d50*/  IMAD.IADD R3, R3, 0x1, R0 ;  /* 0x0000000103037824 */ /* 0x000fe200078e0200 */
[----:B------:R-:W-:Y:S02]  /*10d60*/  @P1 IADD3 R187, R178, -0x20, RZ ;  /* 0xffffffe0b2bb1810 */ /* 0x000fe40007ffe0ff */
[----:B------:R-:W-:Y:S01]  /*10d70*/  ISETP.GT.AND P1, PT, R106, R209, PT ;  /* 0x000000d16a00720c */ /* 0x000fe20003f24270 */
[----:B------:R-:W-:Y:S01]  /*10d80*/  ULDC UR4, c[0x0][0x324] ;  /* 0x0000c90000047ab9 */ /* 0x000fe20000000800 */
[----:B------:R-:W-:Y:S01]  /*10d90*/  LEA R0, P0, R2, R222, 0x5 ;  /* 0x000000de02007211 */ /* 0x000fe200078028ff */
[----:B------:R-:W-:Y:S01]  /*10da0*/  ULOP3.LUT UR4, URZ, UR4, URZ, 0x33, !UPT ;  /* 0x000000043f047292 */ /* 0x000fe2000f8e333f */
[----:B------:R-:W-:-:S02]  /*10db0*/  IADD3 R188, R187, 0x3000, RZ ;  /* 0x00003000bbbc7810 */ /* 0x000fc40007ffe0ff */
[----:B------:R-:W-:Y:S02]  /*10dc0*/  LEA.HI.X R3, R2, R224, R3, 0x5, P0 ;  /* 0x000000e002037211 */ /* 0x000fe400000f2c03 */
[C---:B------:R-:W-:Y:S02]  /*10dd0*/  LEA R2, P0, R0.reuse, c[0x0][0x1f8], 0x1 ;  /* 0x00007e0000027a11 */ /* 0x040fe400078008ff */
[C---:B------:R-:W-:Y:S02]  /*10de0*/  IADD3 R194, R187.reuse, 0x3800, RZ ;  /* 0x00003800bbc27810 */ /* 0x040fe40007ffe0ff */
[----:B------:R-:W-:Y:S02]  /*10df0*/  LEA.HI.X R3, R0, c[0x0][0x1fc], R3, 0x1, P0 ;  /* 0x00007f0000037a11 */ /* 0x000fe400000f0c03 */
[----:B------:R-:W-:Y:S02]  /*10e00*/  @P1 IADD3 R0, R236, -0x2, RZ ;  /* 0xfffffffeec001810 */ /* 0x000fe40007ffe0ff */
[----:B------:R-:W-:-:S02]  /*10e10*/  IADD3 R193, R187, 0x2000, RZ ;  /* 0x00002000bbc17810 */ /* 0x000fc40007ffe0ff */
[----:B-1----:R-:W-:Y:S01]  /*10e20*/  @P1 SHF.R.S32.HI R4, RZ, 0x1f, R0 ;  /* 0x0000001fff041819 */ /* 0x002fe20000011400 */
[----:B------:R-:W-:Y:S01]  /*10e30*/  LDSM.16.M88.4 R20, [R178] ;  /* 0x00000000b214783b */ /* 0x000fe20000000200 */
[C---:B------:R-:W-:Y:S02]  /*10e40*/  IADD3 R192, R187.reuse, 0x2800, RZ ;  /* 0x00002800bbc07810 */ /* 0x040fe40007ffe0ff */
[C---:B------:R-:W-:Y:S01]  /*10e50*/  IADD3 R191, R187.reuse, 0x1000, RZ ;  /* 0x00001000bbbf7810 */ /* 0x040fe20007ffe0ff */
[----:B------:R-:W-:Y:S01]  /*10e60*/  @P1 IMAD R4, R4, c[0x0][0x1e0], RZ ;  /* 0x0000780004041a24 */ /* 0x000fe200078e02ff */
[----:B------:R-:W-:Y:S01]  /*10e70*/  LDSM.16.M88.4 R36, [R178+0x800] ;  /* 0x00080000b224783b */ /* 0x000fe20000000200 */
[C---:B------:R-:W-:Y:S02]  /*10e80*/  IADD3 R190, R187.reuse, 0x1800, RZ ;  /* 0x00001800bbbe7810 */ /* 0x040fe40007ffe0ff */
[C---:B------:R-:W-:Y:S01]  /*10e90*/  @P1 IMAD R6, R0.reuse, c[0x0][0x1e4], R4 ;  /* 0x0000790000061a24 */ /* 0x040fe200078e0204 */
[----:B------:R-:W-:Y:S01]  /*10ea0*/  LDSM.16.M88.4 R12, [R184] ;  /* 0x00000000b80c783b */ /* 0x000fe20000000200 */
[----:B------:R-:W-:Y:S01]  /*10eb0*/  @P1 IMAD.WIDE.U32 R4, R0, c[0x0][0x1e0], RZ ;  /* 0x0000780000041a25 */ /* 0x000fe200078e00ff */
[----:B------:R-:W-:-:S02]  /*10ec0*/  IADD3 R189, R187, 0x800, RZ ;  /* 0x00000800bbbd7810 */ /* 0x000fc40007ffe0ff */
[----:B------:R-:W-:Y:S01]  /*10ed0*/  LDSM.16.M88.4 R28, [R187] ;  /* 0x00000000bb1c783b */ /* 0x000fe20000000200 */
[----:B------:R-:W-:Y:S01]  /*10ee0*/  @P1 IMAD.IADD R0, R5, 0x1, R6 ;  /* 0x0000000105001824 */ /* 0x000fe200078e0206 */
[C---:B------:R-:W-:Y:S02]  /*10ef0*/  @P1 LEA R8, P0, R4.reuse, R220, 0x5 ;  /* 0x000000dc04081211 */ /* 0x040fe400078028ff */
[----:B------:R-:W-:Y:S02]  /*10f00*/  LDSM.16.M88.4 R52, [R187+0x800] ;  /* 0x00080000bb34783b */ /* 0x000fe40000000200 */
[----:B------:R-:W-:Y:S01]  /*10f10*/  @P1 LEA.HI.X R9, R4, R219, R0, 0x5, P0 ;  /* 0x000000db04091211 */ /* 0x000fe200000f2c00 */
[----:B------:R-:W-:Y:S01]  /*10f20*/  IMAD.MOV.U32 R0, RZ, RZ, 0x40 ;  /* 0x00000040ff007424 */ /* 0x000fe200078e00ff */
[----:B------:R-:W-:Y:S02]  /*10f30*/  LOP3.LUT R4, R123, 0x1, RZ, 0xc0, !PT ;  /* 0x000000017b047812 */ /* 0x000fe400078ec0ff */
[----:B------:R-:W-:-:S02]  /*10f40*/  ISETP.GT.AND P0, PT, R66, R214, PT ;  /* 0x000000d64200720c */ /* 0x000fc40003f04270 */
[----:B------:R-:W-:Y:S02]  /*10f50*/  SEL R0, R0, 0xffffffc0, !P2 ;  /* 0xffffffc000007807 */ /* 0x000fe40005000000 */
[----:B------:R-:W-:Y:S02]  /*10f60*/  ISETP.NE.U32.OR P0, PT, R4, 0x1, !P0 ;  /* 0x000000010400780c */ /* 0x000fe40004705470 */
[----:B------:R-:W1:Y:S01]  /*10f70*/  LDSM.16.M88.4 R4, [R183] ;  /* 0x00000000b704783b */ /* 0x000e620000000200 */
[--C-:B------:R-:W-:Y:S01]  /*10f80*/  IMAD.IADD R177, R178, 0x1, R0.reuse ;  /* 0x00000001b2b17824 */ /* 0x100fe200078e0200 */
[----:B------:R-:W-:Y:S01]  /*10f90*/  LOP3.LUT P2, RZ, R215, 0x1, RZ, 0xc0, !PT ;  /* 0x00000001d7ff7812 */ /* 0x000fe2000784c0ff */
[----:B------:R-:W-:-:S08]  /*10fa0*/  IMAD.IADD R176, R188, 0x1, R0 ;  /* 0x00000001bcb07824 */ /* 0x000fd000078e0200 */
[----:B------:R-:W-:Y:S01]  /*10fb0*/  @!PT LDS RZ, [RZ] ;  /* 0x00000000fffff984 */ /* 0x000fe20000000800 */
[----:B------:R-:W-:Y:S01]  /*10fc0*/  @!PT LDS RZ, [RZ] ;  /* 0x00000000fffff984 */ /* 0x000fe20000000800 */
[----:B------:R-:W-:Y:S01]  /*10fd0*/  @!PT LDS RZ, [RZ] ;  /* 0x00000000fffff984 */ /* 0x000fe20000000800 */
[----:B------:R2:W-:Y:S01]  /*10fe0*/  LDGSTS.E.BYPASS.LTC128B.128 [R196+0x8080], [R2.64], !P0 ;  /* 0x0808000002c47fae */ /* 0x0005e2000c101d46 */
[----:B------:R-:W-:-:S04]  /*10ff0*/  @P1 LEA R64, P0, R8, c[0x0][0x1c8], 0x1 ;  /* 0x0000720008401a11 */ /* 0x000fc800078008ff */
[----:B------:R-:W-:Y:S02]  /*11000*/  @P1 LEA.HI.X R65, R8, c[0x0][0x1cc], R9, 0x1, P0 ;  /* 0x0000730008411a11 */ /* 0x000fe400000f0c09 */
[----:B------:R-:W-:-:S04]  /*11010*/  LOP3.LUT P0, RZ, R123, 0x2, RZ, 0xc0, !PT ;  /* 0x000000027bff7812 */ /* 0x000fc8000780c0ff */
[----:B------:R-:W-:-:S13]  /*11020*/  ISETP.LE.OR P0, PT, R66, R214, !P0 ;  /* 0x000000d64200720c */ /* 0x000fda0004703670 */
[----:B------:R2:W-:Y:S01]  /*11030*/  LDGSTS.E.BYPASS.LTC128B.128 [R196+0x9080], [R2.64+0x80], !P0 ;  /* 0x0908008002c47fae */ /* 0x0005e2000c101d46 */
[----:B------:R-:W-:-:S04]  /*11040*/  LOP3.LUT P0, RZ, R123, 0x4, RZ, 0xc0, !PT ;  /* 0x000000047bff7812 */ /* 0x000fc8000780c0ff */
[----:B------:R-:W-:Y:S01]  /*11050*/  ISETP.LE.OR P0, PT, R66, R214, !P0 ;  /* 0x000000d64200720c */ /* 0x000fe20004703670 */
[C---:B-1-3--:R-:W-:Y:S08]  /*11060*/  HMMA.16816.F32.BF16 R8, R4.reuse, R20, RZ ;  /* 0x000000140408723c */ /* 0x04aff000000418ff */
[----:B------:R-:W-:Y:S04]  /*11070*/  HMMA.16816.F32.BF16 R24, R4, R22, RZ ;  /* 0x000000160418723c */ /* 0x000fe800000418ff */
[----:B------:R2:W-:Y:S01]  /*11080*/  LDGSTS.E.BYPASS.LTC128B.128 [R196+0xa080], [R2.64+0x100], !P0 ;  /* 0x0a08010002c47fae */ /* 0x0005e2000c101d46 */
[----:B------:R-:W-:-:S03]  /*11090*/  LOP3.LUT P0, RZ, R123, 0x8, RZ, 0xc0, !PT ;  /* 0x000000087bff7812 */ /* 0x000fc6000780c0ff */
[----:B------:R-:W-:Y:S01]  /*110a0*/  HMMA.16816.F32.BF16 R32, R4, R36, RZ ;  /* 0x000000240420723c */ /* 0x000fe200000418ff */
[----:B------:R-:W-:-:S07]  /*110b0*/  ISETP.LE.OR P0, PT, R66, R214, !P0 ;  /* 0x000000d64200720c */ /* 0x000fce0004703670 */
[C---:B------:R-:W-:Y:S06]  /*110c0*/  HMMA.16816.F32.BF16 R8, R12.reuse, R28, R8 ;  /* 0x0000001c0c08723c */ /* 0x040fec0000041808 */
[----:B------:R2:W-:Y:S02]  /*110d0*/  LDGSTS.E.BYPASS.LTC128B.128 [R196+0xb080], [R2.64+0x180], !P0 ;  /* 0x0b08018002c47fae */ /* 0x0005e4000c101d46 */
[----:B------:R-:W-:Y:S02]  /*110e0*/  HMMA.16816.F32.BF16 R28, R12, R30, R24 ;  /* 0x0000001e0c1c723c */ /* 0x000fe40000041818 */
[----:B----4-:R-:W-:Y:S04]  /*110f0*/  LDSM.16.M88.4 R16, [R186] ;  /* 0x00000000ba10783b */ /* 0x010fe80000000200 */
[----:B------:R-:W1:Y:S02]  /*11100*/  LDSM.16.M88.4 R40, [R177] ;  /* 0x00000000b128783b */ /* 0x000e640000000200 */
[----:B------:R-:W-:Y:S02]  /*11110*/  HMMA.16816.F32.BF16 R4, R4, R38, RZ ;  /* 0x000000260404723c */ /* 0x000fe400000418ff */
[----:B------:R-:W-:Y:S04]  /*11120*/  LDSM.16.M88.4 R20, [R185] ;  /* 0x00000000b914783b */ /* 0x000fe80000000200 */
[----:B------:R-:W-:Y:S02]  /*11130*/  LDSM.16.M88.4 R48, [R176+-0x3000] ;  /* 0xffd00000b030783b */ /* 0x000fe40000000200 */
[C---:B------:R-:W-:Y:S02]  /*11140*/  HMMA.16816.F32.BF16 R32, R12.reuse, R52, R32 ;  /* 0x000000340c20723c */ /* 0x040fe40000041820 */
[----:B------:R-:W3:Y:S04]  /*11150*/  LDSM.16.M88.4 R44, [R177+0x800] ;  /* 0x00080000b12c783b */ /* 0x000ee80000000200 */
[----:B------:R-:W-:Y:S04]  /*11160*/  LDSM.16.M88.4 R60, [R178+0x1000] ;  /* 0x00100000b23c783b */ /* 0x000fe80000000200 */
[----:B------:R-:W-:Y:S04]  /*11170*/  LDSM.16.M88.4 R56, [R176+-0x2800] ;  /* 0xffd80000b038783b */ /* 0x000fe80000000200 */
[----:B------:R-:W0:Y:S02]  /*11180*/  LDGDEPBAR ;  /* 0x00000000000079af */ /* 0x000e240000000000 */
[----:B------:R-:W-:Y:S02]  /*11190*/  HMMA.16816.F32.BF16 R12, R12, R54, R4 ;  /* 0x000000360c0c723c */ /* 0x000fe40000041804 */
[----:B------:R-:W-:Y:S04]  /*111a0*/  LDSM.16.M88.4 R4, [R184+0x4000] ;  /* 0x00400000b804783b */ /* 0x000fe80000000200 */
[----:B------:R-:W-:Y:S02]  /*111b0*/  LDSM.16.M88.4 R52, [R187+0x1000] ;  /* 0x00100000bb34783b */ /* 0x000fe40000000200 */
[C---:B-1----:R-:W-:Y:S02]  /*111c0*/  HMMA.16816.F32.BF16 R24, R16.reuse, R40, R8 ;  /* 0x000000281018723c */ /* 0x042fe40000041808 */
[----:B------:R-:W1:Y:S06]  /*111d0*/  LDSM.16.M88.4 R8, [R183+0x4000] ;  /* 0x00400000b708783b */ /* 0x000e6c0000000200 */
[C---:B------:R-:W-:Y:S01]  /*111e0*/  HMMA.16816.F32.BF16 R28, R16.reuse, R42, R28 ;  /* 0x0000002a101c723c */ /* 0x040fe2000004181c */
[----:B------:R-:W-:Y:S07]  /*111f0*/  LDSM.16.M88.4 R40, [R177+0x1000] ;  /* 0x00100000b128783b */ /* 0x000fee0000000200 */
[----:B---3--:R-:W-:Y:S01]  /*11200*/  HMMA.16816.F32.BF16 R36, R16, R44, R32 ;  /* 0x0000002c1024723c */ /* 0x008fe20000041820 */
[----:B------:R-:W-:Y:S07]  /*11210*/  LDSM.16.M88.4 R32, [R187+0x1800] ;  /* 0x00180000bb20783b */ /* 0x000fee0000000200 */
[C---:B------:R-:W-:Y:S08]  /*11220*/  HMMA.16816.F32.BF16 R24, R20.reuse, R48, R24 ;  /* 0x000000301418723c */ /* 0x040ff00000041818 */
[----:B------:R-:W-:Y:S01]  /*11230*/  HMMA.16816.F32.BF16 R28, R20, R50, R28 ;  /* 0x00000032141c723c */ /* 0x000fe2000004181c */
[----:B------:R-:W3:Y:S07]  /*11240*/  LDSM.16.M88.4 R48, [R178+0x1800] ;  /* 0x00180000b230783b */ /* 0x000eee0000000200 */
[----:B------:R-:W-:Y:S01]  /*11250*/  HMMA.16816.F32.BF16 R12, R16, R46, R12 ;  /* 0x0000002e100c723c */ /* 0x000fe2000004180c */
[----:B------:R-:W4:Y:S04]  /*11260*/  LDSM.16.M88.4 R16, [R186+0x4000] ;  /* 0x00400000ba10783b */ /* 0x000f280000000200 */
[----:B------:R-:W-:Y:S03]  /*11270*/  LDSM.16.M88.4 R44, [R176+-0x1800] ;  /* 0xffe80000b02c783b */ /* 0x000fe60000000200 */
[----:B-1----:R-:W-:Y:S08]  /*11280*/  HMMA.16816.F32.BF16 R24, R8, R60, R24 ;  /* 0x0000003c0818723c */ /* 0x002ff00000041818 */
[----:B------:R-:W-:Y:S08]  /*11290*/  HMMA.16816.F32.BF16 R36, R20, R56, R36 ;  /* 0x000000381424723c */ /* 0x000ff00000041824 */
[----:B------:R-:W-:Y:S08]  /*112a0*/  HMMA.16816.F32.BF16 R28, R8, R62, R28 ;  /* 0x0000003e081c723c */ /* 0x000ff0000004181c */
[----:B------:R-:W-:Y:S08]  /*112b0*/  HMMA.16816.F32.BF16 R24, R4, R52, R24 ;  /* 0x000000340418723c */ /* 0x000ff00000041818 */
[----:B------:R-:W-:Y:S01]  /*112c0*/  HMMA.16816.F32.BF16 R12, R20, R58, R12 ;  /* 0x0000003a140c723c */ /* 0x000fe2000004180c */
[----:B------:R-:W-:Y:S04]  /*112d0*/  LDSM.16.M88.4 R20, [R185+0x4000] ;  /* 0x00400000b914783b */ /* 0x000fe80000000200 */
[----:B------:R-:W1:Y:S03]  /*112e0*/  LDSM.16.M88.4 R56, [R176+-0x2000] ;  /* 0xffe00000b038783b */ /* 0x000e660000000200 */
[----:B---3--:R-:W-:Y:S08]  /*112f0*/  HMMA.16816.F32.BF16 R36, R8, R48, R36 ;  /* 0x000000300824723c */ /* 0x008ff00000041824 */
[----:B------:R-:W-:Y:S01]  /*11300*/  HMMA.16816.F32.BF16 R28, R4, R54, R28 ;  /* 0x00000036041c723c */ /* 0x000fe2000004181c */
[----:B------:R-:W3:Y:S07]  /*11310*/  LDSM.16.M88.4 R52, [R177+0x1800] ;  /* 0x00180000b134783b */ /* 0x000eee0000000200 */
[----:B----4-:R-:W-:Y:S08]  /*11320*/  HMMA.16816.F32.BF16 R24, R16, R40, R24 ;  /* 0x000000281018723c */ /* 0x010ff00000041818 */
[----:B------:R-:W-:Y:S01]  /*11330*/  HMMA.16816.F32.BF16 R8, R8, R50, R12 ;  /* 0x000000320808723c */ /* 0x000fe2000004180c */
[----:B------:R-:W-:Y:S04]  /*11340*/  LDSM.16.M88.4 R12, [R183+0x8000] ;  /* 0x00800000b70c783b */ /* 0x000fe80000000200 */
[----:B------:R-:W4:Y:S03]  /*11350*/  LDSM.16.M88.4 R48, [R178+0x2000] ;  /* 0x00200000b230783b */ /* 0x000f260000000200 */
[----:B------:R-:W-:Y:S08]  /*11360*/  HMMA.16816.F32.BF16 R36, R4, R32, R36 ;  /* 0x000000200424723c */ /* 0x000ff00000041824 */
[----:B------:R-:W-:Y:S01]  /*11370*/  HMMA.16816.F32.BF16 R28, R16, R42, R28 ;  /* 0x0000002a101c723c */ /* 0x000fe2000004181c */
[----:B------:R-:W-:Y:S07]  /*11380*/  LDSM.16.M88.4 R40, [R187+0x2000] ;  /* 0x00200000bb28783b */ /* 0x000fee0000000200 */
[----:B-1----:R-:W-:Y:S08]  /*11390*/  HMMA.16816.F32.BF16 R24, R20, R56, R24 ;  /* 0x000000381418723c */ /* 0x002ff00000041818 */
[----:B------:R-:W-:Y:S01]  /*113a0*/  HMMA.16816.F32.BF16 R4, R4, R34, R8 ;  /* 0x000000220404723c */ /* 0x000fe20000041808 */
[----:B------:R-:W1:Y:S04]  /*113b0*/  LDSM.16.M88.4 R8, [R184+0x8000] ;  /* 0x00800000b808783b */ /* 0x000e680000000200 */
[----:B------:R-:W1:Y:S03]  /*113c0*/  LDSM.16.M88.4 R32, [R178+0x2800] ;  /* 0x00280000b220783b */ /* 0x000e660000000200 */
[----:B---3--:R-:W-:Y:S08]  /*113d0*/  HMMA.16816.F32.BF16 R36, R16, R52, R36 ;  /* 0x000000341024723c */ /* 0x008ff00000041824 */
[----:B------:R-:W-:Y:S01]  /*113e0*/  HMMA.16816.F32.BF16 R28, R20, R58, R28 ;  /* 0x0000003a141c723c */ /* 0x000fe2000004181c */
[----:B------:R-:W-:Y:S07]  /*113f0*/  LDSM.16.M88.4 R56, [R177+0x2000] ;  /* 0x00200000b138783b */ /* 0x000fee0000000200 */
[----:B----4-:R-:W-:Y:S08]  /*11400*/  HMMA.16816.F32.BF16 R24, R12, R48, R24 ;  /* 0x000000300c18723c */ /* 0x010ff00000041818 */
[----:B------:R-:W-:Y:S01]  /*11410*/  HMMA.16816.F32.BF16 R16, R16, R54, R4 ;  /* 0x000000361010723c */ /* 0x000fe20000041804 */
[----:B------:R-:W3:Y:S04]  /*11420*/  LDSM.16.M88.4 R4, [R186+0x8000] ;  /* 0x00800000ba04783b */ /* 0x000ee80000000200 */
[----:B------:R-:W4:Y:S03]  /*11430*/  LDSM.16.M88.4 R52, [R187+0x2800] ;  /* 0x00280000bb34783b */ /* 0x000f260000000200 */
[----:B------:R-:W-:Y:S08]  /*11440*/  HMMA.16816.F32.BF16 R36, R20, R44, R36 ;  /* 0x0000002c1424723c */ /* 0x000ff00000041824 */
[----:B------:R-:W-:Y:S01]  /*11450*/  HMMA.16816.F32.BF16 R28, R12, R50, R28 ;  /* 0x000000320c1c723c */ /* 0x000fe2000004181c */
[----:B------:R-:W-:Y:S07]  /*11460*/  LDSM.16.M88.4 R48, [R176+-0x1000] ;  /* 0xfff00000b030783b */ /* 0x000fee0000000200 */
[----:B-1----:R-:W-:Y:S08]  /*11470*/  HMMA.16816.F32.BF16 R24, R8, R40, R24 ;  /* 0x000000280818723c */ /* 0x002ff00000041818 */
[----:B------:R-:W-:Y:S01]  /*11480*/  HMMA.16816.F32.BF16 R16, R20, R46, R16 ;  /* 0x0000002e1410723c */ /* 0x000fe20000041810 */
[----:B------:R-:W1:Y:S04]  /*11490*/  LDSM.16.M88.4 R20, [R185+0x8000] ;  /* 0x00800000b914783b */ /* 0x000e680000000200 */
[----:B------:R-:W-:Y:S03]  /*114a0*/  LDSM.16.M88.4 R44, [R176+-0x800] ;  /* 0xfff80000b02c783b */ /* 0x000fe60000000200 */
[----:B------:R-:W-:Y:S08]  /*114b0*/  HMMA.16816.F32.BF16 R36, R12, R32, R36 ;  /* 0x000000200c24723c */ /* 0x000ff00000041824 */
[----:B------:R-:W-:Y:S01]  /*114c0*/  HMMA.16816.F32.BF16 R28, R8, R42, R28 ;  /* 0x0000002a081c723c */ /* 0x000fe2000004181c */
[----:B------:R-:W2:Y:S07]  /*114d0*/  LDSM.16.M88.4 R40, [R177+0x2800] ;  /* 0x00280000b128783b */ /* 0x000eae0000000200 */
[----:B---3--:R-:W-:Y:S08]  /*114e0*/  HMMA.16816.F32.BF16 R24, R4, R56, R24 ;  /* 0x000000380418723c */ /* 0x008ff00000041818 */
[----:B------:R-:W-:Y:S01]  /*114f0*/  HMMA.16816.F32.BF16 R12, R12, R34, R16 ;  /* 0x000000220c0c723c */ /* 0x000fe20000041810 */
[----:B------:R-:W-:Y:S04]  /*11500*/  LDSM.16.M88.4 R16, [R183+0xc000] ;  /* 0x00c00000b710783b */ /* 0x000fe80000000200 */
[----:B------:R-:W3:Y:S03]  /*11510*/  LDSM.16.M88.4 R32, [R178+0x3000] ;  /* 0x00300000b220783b */ /* 0x000ee60000000200 */
[----:B----4-:R-:W-:Y:S08]  /*11520*/  HMMA.16816.F32.BF16 R36, R8, R52, R36 ;  /* 0x000000340824723c */ /* 0x010ff00000041824 */
[----:B------:R-:W-:Y:S01]  /*11530*/  HMMA.16816.F32.BF16 R28, R4, R58, R28 ;  /* 0x0000003a041c723c */ /* 0x000fe2000004181c */
[----:B------:R-:W-:Y:S07]  /*11540*/  LDSM.16.M88.4 R56, [R187+0x3000] ;  /* 0x00300000bb38783b */ /* 0x000fee0000000200 */
[----:B-1----:R-:W-:Y:S08]  /*11550*/  HMMA.16816.F32.BF16 R24, R20, R48, R24 ;  /* 0x000000301418723c */ /* 0x002ff00000041818 */
[----:B------:R-:W-:Y:S01]  /*11560*/  HMMA.16816.F32.BF16 R8, R8, R54, R12 ;  /* 0x000000360808723c */ /* 0x000fe2000004180c */
[----:B------:R-:W1:Y:S04]  /*11570*/  LDSM.16.M88.4 R12, [R184+0xc000] ;  /* 0x00c00000b80c783b */ /* 0x000e680000000200 */
[----:B------:R-:W4:Y:S03]  /*11580*/  LDSM.16.M88.4 R52, [R178+0x3800] ;  /* 0x00380000b234783b */ /* 0x000f260000000200 */
[----:B--2---:R-:W-:Y:S08]  /*11590*/  HMMA.16816.F32.BF16 R36, R4, R40, R36 ;  /* 0x000000280424723c */ /* 0x004ff00000041824 */
[----:B------:R-:W-:Y:S01]  /*115a0*/  HMMA.16816.F32.BF16 R28, R20, R50, R28 ;  /* 0x00000032141c723c */ /* 0x000fe2000004181c */
[----:B------:R-:W-:Y:S07]  /*115b0*/  LDSM.16.M88.4 R48, [R177+0x3000] ;  /* 0x00300000b130783b */ /* 0x000fee0000000200 */
[----:B---3--:R-:W-:Y:S08]  /*115c0*/  HMMA.16816.F32.BF16 R24, R16, R32, R24 ;  /* 0x000000201018723c */ /* 0x008ff00000041818 */
[----:B------:R-:W-:Y:S01]  /*115d0*/  HMMA.16816.F32.BF16 R4, R4, R42, R8 ;  /* 0x0000002a0404723c */ /* 0x000fe20000041808 */
[----:B------:R-:W2:Y:S04]  /*115e0*/  LDSM.16.M88.4 R8, [R186+0xc000] ;  /* 0x00c00000ba08783b */ /* 0x000ea80000000200 */
[----:B------:R-:W3:Y:S03]  /*115f0*/  LDSM.16.M88.4 R40, [R187+0x3800] ;  /* 0x00380000bb28783b */ /* 0x000ee60000000200 */
[----:B------:R-:W-:Y:S08]  /*11600*/  HMMA.16816.F32.BF16 R36, R20, R44, R36 ;  /* 0x0000002c1424723c */ /* 0x000ff00000041824 */
[----:B------:R-:W-:Y:S08]  /*11610*/  HMMA.16816.F32.BF16 R32, R16, R34, R28 ;  /* 0x000000221020723c */ /* 0x000ff0000004181c */
[----:B-1----:R-:W-:Y:S08]  /*11620*/  HMMA.16816.F32.BF16 R28, R12, R56, R24 ;  /* 0x000000380c1c723c */ /* 0x002ff00000041818 */
[----:B------:R-:W-:Y:S01]  /*11630*/  HMMA.16816.F32.BF16 R20, R20, R46, R4 ;  /* 0x0000002e1414723c */ /* 0x000fe20000041804 */
[----:B------:R-:W-:Y:S04]  /*11640*/  LDSM.16.M88.4 R4, [R185+0xc000] ;  /* 0x00c00000b904783b */ /* 0x000fe80000000200 */
[----:B------:R-:W1:Y:S03]  /*11650*/  LDSM.16.M88.4 R44, [R176] ;  /* 0x00000000b02c783b */ /* 0x000e660000000200 */
[----:B----4-:R-:W-:Y:S01]  /*11660*/  HMMA.16816.F32.BF16 R24, R16, R52, R36 ;  /* 0x000000341018723c */ /* 0x010fe20000041824 */
[----:B------:R-:W4:Y:S07]  /*11670*/  LDSM.16.M88.4 R36, [R177+0x3800] ;  /* 0x00380000b124783b */ /* 0x000f2e0000000200 */
[----:B------:R-:W-:Y:S08]  /*11680*/  HMMA.16816.F32.BF16 R32, R12, R58, R32 ;  /* 0x0000003a0c20723c */ /* 0x000ff00000041820 */
[----:B--2---:R-:W-:Y:S08]  /*11690*/  HMMA.16816.F32.BF16 R28, R8, R48, R28 ;  /* 0x00000030081c723c */ /* 0x004ff0000004181c */
[----:B------:R-:W-:Y:S08]  /*116a0*/  HMMA.16816.F32.BF16 R20, R16, R54, R20 ;  /* 0x000000361014723c */ /* 0x000ff00000041814 */
[----:B---3--:R-:W-:Y:S08]  /*116b0*/  HMMA.16816.F32.BF16 R16, R12, R40, R24 ;  /* 0x000000280c10723c */ /* 0x008ff00000041818 */
[----:B------:R-:W-:Y:S01]  /*116c0*/  HMMA.16816.F32.BF16 R24, R8, R50, R32 ;  /* 0x000000320818723c */ /* 0x000fe20000041820 */
[----:B------:R-:W2:Y:S01]  /*116d0*/  LDSM.16.M88.4 R32, [R176+0x800] ;  /* 0x00080000b020783b */ /* 0x000ea20000000200 */
[----:B------:R-:W-:-:S04]  /*116e0*/  DEPBAR.LE SB0, 0x0 ;  /* 0x000080000000791a */ /* 0x000fc80000000000 */
[----:B------:R-:W-:Y:S02]  /*116f0*/  BAR.SYNC.DEFER_BLOCKING 0x0 ;  /* 0x0000000000007b1d */ /* 0x000fe40000010000 */
[----:B-1----:R-:W-:Y:S08]  /*11700*/  HMMA.16816.F32.BF16 R28, R4, R44, R28 ;  /* 0x0000002c041c723c */ /* 0x002ff0000004181c */
[----:B------:R-:W-:Y:S08]  /*11710*/  HMMA.16816.F32.BF16 R20, R12, R42, R20 ;  /* 0x0000002a0c14723c */ /* 0x000ff00000041814 */
[----:B----4-:R-:W-:Y:S01]  /*11720*/  HMMA.16816.F32.BF16 R12, R8, R36, R16 ;  /* 0x00000024080c723c */ /* 0x010fe20000041810 */
[----:B------:R-:W-:Y:S01]  /*11730*/  @!PT LDS RZ, [RZ] ;  /* 0x00000000fffff984 */ /* 0x000fe20000000800 */
[----:B------:R-:W-:Y:S01]  /*11740*/  @!PT LDS RZ, [RZ] ;  /* 0x00000000fffff984 */ /* 0x000fe20000000800 */
[----:B------:R-:W-:Y:S01]  /*11750*/  @!PT LDS RZ, [RZ] ;  /* 0x00000000fffff984 */ /* 0x000fe20000000800 */
[----:B------:R1:W-:Y:S07]  /*11760*/  @P1 LDGSTS.E.BYPASS.LTC128B.128 [R196+0xc080], [R64.64], !P2 ;  /* 0x0c08000040c41fae */ /* 0x0003ee000d101d46 */
[----:B------:R-:W-:Y:S01]  /*11770*/  HMMA.16816.F32.BF16 R16, R4, R46, R24 ;  /* 0x0000002e0410723c */ /* 0x000fe20000041818 */
[----:B------:R-:W-:Y:S01]  /*11780*/  FMUL.FTZ R0, R28, c[0x0][0x320] ;  /* 0x0000c8001c007a20 */ /* 0x000fe20000410000 */
[----:B------:R1:W-:Y:S03]  /*11790*/  @P1 LDGSTS.E.BYPASS.LTC128B.128 [R196+0xd080], [R64.64+0x80], !P6 ;  /* 0x0d08008040c41fae */ /* 0x0003e6000f101d46 */
[----:B------:R3:W4:Y:S01]  /*117a0*/  MUFU.TANH R27, R0 ;  /* 0x00000000001b7308 */ /* 0x0007220000002400 */
[----:B------:R1:W-:Y:S02]  /*117b0*/  @P1 LDGSTS.E.BYPASS.LTC128B.128 [R196+0xe080], [R64.64+0x100], !P5 ;  /* 0x0e08010040c41fae */ /* 0x0003e4000e901d46 */
[----:B------:R-:W-:Y:S02]  /*117c0*/  HMMA.16816.F32.BF16 R8, R8, R38, R20 ;  /* 0x000000260808723c */ /* 0x000fe40000041814 */
[----:B------:R1:W-:Y:S04]  /*117d0*/  @P1 LDGSTS.E.BYPASS.LTC128B.128 [R196+0xf080], [R64.64+0x180], !P4 ;  /* 0x0f08018040c41fae */ /* 0x0003e8000e101d46 */
[----:B------:R-:W0:Y:S02]  /*117e0*/  LDGDEPBAR ;  /* 0x00000000000079af */ /* 0x000e240000000000 */
[----:B--2---:R-:W-:Y:S01]  /*117f0*/  HMMA.16816.F32.BF16 R12, R4, R32, R12 ;  /* 0x00000020040c723c */ /* 0x004fe2000004180c */
[----:B---3--:R-:W-:-:S04]  /*11800*/  FMUL.FTZ R0, R29, c[0x0][0x320] ;  /* 0x0000c8001d007a20 */ /* 0x008fc80000410000 */
[----:B------:R2:W3:Y:S11]  /*11810*/  MUFU.TANH R26, R0 ;  /* 0x00000000001a7308 */ /* 0x0004f60000002400 */
[----:B------:R-:W-:Y:S07]  /*11820*/  HMMA.16816.F32.BF16 R8, R4, R34, R8 ;  /* 0x000000220408723c */ /* 0x000fee0000041808 */
[----:B------:R-:W-:-:S02]  /*11830*/  IMAD.IADD R7, R66, 0x1, -R210 ;  /* 0x0000000142077824 */ /* 0x000fc400078e0ad2 */
[----:B--2---:R-:W-:Y:S02]  /*11840*/  FMUL.FTZ R0, R30, c[0x0][0x320] ;  /* 0x0000c8001e007a20 */ /* 0x004fe40000410000 */
[----:B------:R-:W-:Y:S02]  /*11850*/  FMUL.FTZ R2, R14, c[0x0][0x320] ;  /* 0x0000c8000e027a20 */ /* 0x000fe40000410000 */
[----:B------:R2:W1:Y:S01]  /*11860*/  MUFU.TANH R29, R0 ;  /* 0x00000000001d7308 */ /* 0x0004620000002400 */
[----:B------:R-:W-:-:S07]  /*11870*/  FMUL.FTZ R3, R15, c[0x0][0x320] ;  /* 0x0000c8000f037a20 */ /* 0x000fce0000410000 */
[----:B------:R-:W1:Y:S01]  /*11880*/  MUFU.TANH R22, R2 ;  /* 0x0000000200167308 */ /* 0x000e620000002400 */
[----:B--2---:R-:W-:-:S07]  /*11890*/  FMUL.FTZ R0, R31, c[0x0][0x320] ;  /* 0x0000c8001f007a20 */ /* 0x004fce0000410000 */
[----:B------:R2:W1:Y:S02]  /*118a0*/  MUFU.TANH R28, R0 ;  /* 0x00000000001c7308 */ /* 0x0004640000002400 */
[----:B--2---:R-:W-:-:S06]  /*118b0*/  FMUL.FTZ R0, R16, c[0x0][0x320] ;  /* 0x0000c80010007a20 */ /* 0x004fcc0000410000 */
[----:B------:R2:W1:Y:S02]  /*118c0*/  MUFU.TANH R23, R0 ;  /* 0x0000000000177308 */ /* 0x0004640000002400 */
[----:B--2---:R-:W-:-:S06]  /*118d0*/  FMUL.FTZ R0, R17, c[0x0][0x320] ;  /* 0x0000c80011007a20 */ /* 0x004fcc0000410000 */
[----:B------:R-:W2:Y:S08]  /*118e0*/  MUFU.TANH R17, R3 ;  /* 0x0000000300117308 */ /* 0x000eb00000002400 */
[----:B------:R1:W1:Y:S02]  /*118f0*/  MUFU.TANH R21, R0 ;  /* 0x0000000000157308 */ /* 0x0002640000002400 */
[----:B-1----:R-:W-:-:S06]  /*11900*/  FMUL.FTZ R0, R18, c[0x0][0x320] ;  /* 0x0000c80012007a20 */ /* 0x002fcc0000410000 */
[----:B------:R1:W1:Y:S02]  /*11910*/  MUFU.TANH R25, R0 ;  /* 0x0000000000197308 */ /* 0x0002640000002400 */
[----:B-1----:R-:W-:-:S06]  /*11920*/  FMUL.FTZ R0, R19, c[0x0][0x320] ;  /* 0x0000c80013007a20 */ /* 0x002fcc0000410000 */
[----:B------:R1:W1:Y:S02]  /*11930*/  MUFU.TANH R24, R0 ;  /* 0x0000000000187308 */ /* 0x0002640000002400 */
[----:B-1----:R-:W-:Y:S02]  /*11940*/  FMUL.FTZ R0, R12, c[0x0][0x320] ;  /* 0x0000c8000c007a20 */ /* 0x002fe40000410000 */
[----:B------:R-:W-:-:S04]  /*11950*/  IMAD.MOV.U32 R12, RZ, RZ, c[0x0][0x32c] ;  /* 0x0000cb00ff0c7624 */ /* 0x000fc800078e00ff */
[----:B------:R1:W1:Y:S01]  /*11960*/  MUFU.TANH R16, R0 ;  /* 0x0000000000107308 */ /* 0x0002620000002400 */
[----:B------:R-:W-:Y:S01]  /*11970*/  ISETP.GE.AND P2, PT, R12, 0x1, PT ;  /* 0x000000010c00780c */ /* 0x000fe20003f46270 */
[----:B-1----:R-:W-:-:S06]  /*11980*/  FMUL.FTZ R0, R13, c[0x0][0x320] ;  /* 0x0000c8000d007a20 */ /* 0x002fcc0000410000 */
[----:B------:R1:W1:Y:S02]  /*11990*/  MUFU.TANH R18, R0 ;  /* 0x0000000000127308 */ /* 0x0002640000002400 */
[----:B-1----:R-:W-:-:S04]  /*119a0*/  IMAD.IADD R0, R226, 0x1, R225 ;  /* 0x00000001e2007824 */ /* 0x002fc800078e02e1 */
[----:B------:R-:W-:-:S04]  /*119b0*/  @P3 IMAD.HI.U32 R2, R0, c[0x0][0x2c8], RZ ;  /* 0x0000b20000023a27 */ /* 0x000fc800078e00ff */
[----:B------:R-:W-:Y:S01]  /*119c0*/  IMAD.MOV.U32 R4, RZ, RZ, R0 ;  /* 0x000000ffff047224 */ /* 0x000fe200078e0000 */
[----:B------:R-:W-:Y:S01]  /*119d0*/  @P3 SHF.R.U32.HI R4, RZ, c[0x0][0x2cc], R2 ;  /* 0x0000b300ff043a19 */ /* 0x000fe20000011602 */
[----:B------:R-:W-:Y:S02]  /*119e0*/  FMUL.FTZ R0, R8, c[0x0][0x320] ;  /* 0x0000c80008007a20 */ /* 0x000fe40000410000 */
[----:B------:R-:W-:Y:S02]  /*119f0*/  FMUL.FTZ R2, R10, c[0x0][0x320] ;  /* 0x0000c8000a027a20 */ /* 0x000fe40000410000 */
[----:B------:R-:W1:Y:S01]  /*11a00*/  SHFL.IDX PT, R3, R4, RZ, 0x1c1f ;  /* 0x001c1fff04037589 */ /* 0x000e6200000e0000 */
[----:B------:R2:W1:Y:S08]  /*11a10*/  MUFU.TANH R13, R0 ;  /* 0x00000000000d7308 */ /* 0x0004700000002400 */
[----:B------:R1:W1:Y:S01]  /*11a20*/  MUFU.TANH R20, R2 ;  /* 0x0000000200147308 */ /* 0x0002620000002400 */
[----:B--2---:R-:W-:-:S07]  /*11a30*/  FMUL.FTZ R0, R9, c[0x0][0x320] ;  /* 0x0000c80009007a20 */ /* 0x004fce0000410000 */
[----:B------:R2:W2:Y:S01]  /*11a40*/  MUFU.TANH R9, R0 ;  /* 0x0000000000097308 */ /* 0x0004a20000002400 */
[----:B-1----:R-:W-:-:S07]  /*11a50*/  FMUL.FTZ R2, R11, c[0x0][0x320] ;  /* 0x0000c8000b027a20 */ /* 0x002fce0000410000 */
[----:B------:R1:W1:Y:S01]  /*11a60*/  MUFU.TANH R11, R2 ;  /* 0x00000002000b7308 */ /* 0x0002620000002400 */
[----:B--2---:R-:W-:-:S04]  /*11a70*/  IADD3 R0, R212, 0x1, -R122 ;  /* 0x00000001d4007810 */ /* 0x004fc80007ffe87a */
[----:B------:R-:W-:-:S04]  /*11a80*/  IADD3 R0, -R213, R0, -R210 ;  /* 0x00000000d5007210 */ /* 0x000fc80007ffe9d2 */
[C---:B------:R-:W-:Y:S02]  /*11a90*/  IADD3 R5, R0.reuse, c[0x0][0x328], RZ ;  /* 0x0000ca0000057a10 */ /* 0x040fe40007ffe0ff */
[----:B------:R-:W-:-:S03]  /*11aa0*/  IADD3 R6, R0, UR4, RZ ;  /* 0x0000000400067c10 */ /* 0x000fc6000fffe0ff */
[--C-:B-1----:R-:W-:Y:S02]  /*11ab0*/  IMAD.IADD R2, R5, 0x1, R3.reuse ;  /* 0x0000000105027824 */ /* 0x102fe400078e0203 */
[----:B------:R-:W-:-:S03]  /*11ac0*/  IMAD.IADD R0, R6, 0x1, R3 ;  /* 0x0000000106007824 */ /* 0x000fc600078e0203 */
[----:B------:R-:W-:Y:S01]  /*11ad0*/  IMNMX R2, R7, R2, PT ;  /* 0x0000000207027217 */ /* 0x000fe20003800200 */
[----:B------:R-:W-:Y:S05]  /*11ae0*/  @!P2 BRA `(.L_x_689) ;  /* 0x000001500000a947 */ /* 0x000fea0003800000 */
[----:B---34-:R-:W-:Y:S01]  /*11af0*/  IADD3 R3, -R213, R212, R3 ;  /* 0x000000d4d5037210 */ /* 0x018fe20007ffe103 */
[----:B------:R-:W-:Y:S03]  /*11b00*/  BSSY B0, `(.L_x_690) ;  /* 0x000000e000007945 */ /* 0x000fe60003800000 */
        /* <DEDUP_REMOVED lines=9> */
.L_x_691:
[----:B------:R-:W-:-:S04]  /*11ba0*/  MOV R8, c[0x0][0x32c] ;  /* 0x0000cb0000087a02 */ /* 0x000fc80000000f00 */
[----:B------:R-:W-:-:S13]  /*11bb0*/  ISETP.NE.AND P0, PT, R8, 0x1, PT ;  /* 0x000000010800780c */ /* 0x000fda0003f05270 */
[----:B------:R-:W-:-:S05]  /*11bc0*/  @P0 IMAD.HI.U32 R8, R3, c[0x0][0x330], RZ ;  /* 0x0000cc0003080a27 */ /* 0x000fca00078e00ff */
[----:B------:R-:W-:Y:S02]  /*11bd0*/  @P0 SHF.R.U32.HI R3, RZ, c[0x0][0x334], R8 ;  /* 0x0000cd00ff030a19 */ /* 0x000fe40000011608 */
.L_x_692:
[----:B------:R-:W-:Y:S05]  /*11be0*/  BSYNC B0 ;  /* 0x0000000000007941 */ /* 0x000fea0003800000 */
.L_x_690:
[----:B------:R-:W-:-:S04]  /*11bf0*/  IMAD R3, R3, c[0x0][0x32c], -R122 ;  /* 0x0000cb0003037a24 */ /* 0x000fc800078e0a7a */
[----:B------:R-:W-:-:S05]  /*11c00*/  IMAD.IADD R3, R3, 0x1, -R210 ;  /* 0x0000000103037824 */ /* 0x000fca00078e0ad2 */
[----:B------:R-:W-:Y:S02]  /*11c10*/  IADD3 R8, R3, c[0x0][0x32c], RZ ;  /* 0x0000cb0003087a10 */ /* 0x000fe40007ffe0ff */
[----:B------:R-:W-:Y:S02]  /*11c20*/  IMNMX R0, R0, R3, !PT ;  /* 0x0000000300007217 */ /* 0x000fe40007800200 */
[----:B------:R-:W-:Y:S02]  /*11c30*/  IMNMX R2, R2, R8, PT ;  /* 0x0000000802027217 */ /* 0x000fe40003800200 */
.L_x_689:
[----:B---34-:R-:W-:Y:S01]  /*11c40*/  ISETP.GT.AND P1, PT, R236, RZ, PT ;  /* 0x000000ffec00720c */ /* 0x018fe20003f24270 */
[----:B------:R-:W1:Y:S03]  /*11c50*/  SHFL.IDX PT, R3, R4, 0x1, 0x1c1f ;  /* 0x003c1f0004037f89 */ /* 0x000e6600000e0000 */
[----:B------:R-:W-:-:S04]  /*11c60*/  ISETP.GT.AND P0, PT, R0, RZ, P1 ;  /* 0x000000ff0000720c */ /* 0x000fc80000f04270 */
[----:B------:R-:W-:-:S04]  /*11c70*/  ISETP.LT.OR P0, PT, R2, 0x1, P0 ;  /* 0x000000010200780c */ /* 0x000fc80000701670 */
[----:B------:R-:W-:Y:S02]  /*11c80*/  FSEL R8, R27, -INF , !P0 ;  /* 0xff8000001b087808 */ /* 0x000fe40004000000 */
[----:B------:R-:W-:-:S04]  /*11c90*/  ISETP.GT.AND P0, PT, R0, 0x1, P1 ;  /* 0x000000010000780c */ /* 0x000fc80000f04270 */
        /* <DEDUP_REMOVED lines=17> */
[----:B------:R-:W-:Y:S01]  /*11db0*/  ISETP.GT.AND P0, PT, R0, 0x19, P1 ;  /* 0x000000190000780c */ /* 0x000fe20000f04270 */
[----:B-1----:R-:W-:-:S03]  /*11dc0*/  IMAD.IADD R0, R6, 0x1, R3 ;  /* 0x0000000106007824 */ /* 0x002fc600078e0203 */
[----:B------:R-:W-:Y:S01]  /*11dd0*/  ISETP.LT.OR P0, PT, R2, 0x1a, P0 ;  /* 0x0000001a0200780c */ /* 0x000fe20000701670 */
[----:B------:R-:W-:-:S03]  /*11de0*/  IMAD.IADD R2, R5, 0x1, R3 ;  /* 0x0000000105027824 */ /* 0x000fc600078e0203 */
[----:B------:R-:W-:Y:S02]  /*11df0*/  FSEL R21, R9, -INF , !P0 ;  /* 0xff80000009157808 */ /* 0x000fe40004000000 */
[----:B------:R-:W-:Y:S01]  /*11e00*/  IMNMX R2, R7, R2, PT ;  /* 0x0000000207027217 */ /* 0x000fe20003800200 */
[----:B------:R-:W-:Y:S05]  /*11e10*/  @!P2 BRA `(.L_x_693) ;  /* 0x000001500000a947 */ /* 0x000fea0003800000 */
[----:B------:R-:W-:Y:S01]  /*11e20*/  IADD3 R3, -R213, R212, R3 ;  /* 0x000000d4d5037210 */ /* 0x000fe20007ffe103 */
        /* <DEDUP_REMOVED lines=10> */
.L_x_695:
[----:B------:R-:W-:-:S04]  /*11ed0*/  MOV R4, c[0x0][0x32c] ;  /* 0x0000cb0000047a02 */ /* 0x000fc80000000f00 */
[----:B------:R-:W-:-:S13]  /*11ee0*/  ISETP.NE.AND P0, PT, R4, 0x1, PT ;  /* 0x000000010400780c */ /* 0x000fda0003f05270 */
[----:B------:R-:W-:-:S05]  /*11ef0*/  @P0 IMAD.HI.U32 R4, R3, c[0x0][0x330], RZ ;  /* 0x0000cc0003040a27 */ /* 0x000fca00078e00ff */
[----:B------:R-:W-:Y:S02]  /*11f00*/  @P0 SHF.R.U32.HI R3, RZ, c[0x0][0x334], R4 ;  /* 0x0000cd00ff030a19 */ /* 0x000fe40000011604 */
.L_x_696:
[----:B------:R-:W-:Y:S05]  /*11f10*/  BSYNC B0 ;  /* 0x0000000000007941 */ /* 0x000fea0003800000 */
.L_x_694:
[----:B------:R-:W-:-:S04]  /*11f20*/  IMAD R3, R3, c[0x0][0x32c], -R122 ;  /* 0x0000cb0003037a24 */ /* 0x000fc800078e0a7a */
[----:B------:R-:W-:-:S05]  /*11f30*/  IMAD.IADD R3, R3, 0x1, -R210 ;  /* 0x0000000103037824 */ /* 0x000fca00078e0ad2 */
[----:B------:R-:W-:Y:S02]  /*11f40*/  IADD3 R4, R3, c[0x0][0x32c], RZ ;  /* 0x0000cb0003047a10 */ /* 0x000fe40007ffe0ff */
[----:B------:R-:W-:Y:S02]  /*11f50*/  IMNMX R0, R0, R3, !PT ;  /* 0x0000000300007217 */ /* 0x000fe40007800200 */
[----:B------:R-:W-:Y:S02]  /*11f60*/  IMNMX R2, R2, R4, PT ;  /* 0x0000000402027217 */ /* 0x000fe40003800200 */
.L_x_693:
[----:B------:R-:W-:Y:S01]  /*11f70*/  ISETP.GT.AND P0, PT, R0, RZ, P1 ;  /* 0x000000ff0000720c */ /* 0x000fe20000f04270 */
[----:B------:R-:W-:Y:S01]  /*11f80*/  LDSM.16.MT88.4 R144, [R179] ;  /* 0x00000000b390783b */ /* 0x000fe20000004200 */
[----:B------:R-:W-:Y:S02]  /*11f90*/  FMNMX.FTZ R3, R8, R12, !PT ;  /* 0x0000000c08037209 */ /* 0x000fe40007810000 */
[----:B------:R-:W-:Y:S01]  /*11fa0*/  ISETP.LT.OR P0, PT, R2, 0x1, P0 ;  /* 0x000000010200780c */ /* 0x000fe20000701670 */
[----:B------:R-:W-:Y:S01]  /*11fb0*/  LDSM.16.MT88.4 R40, [R179+0x1000] ;  /* 0x00100000b328783b */ /* 0x000fe20000004200 */
[----:B------:R-:W-:-:S02]  /*11fc0*/  FMNMX.FTZ R3, R14, R3, !PT ;  /* 0x000000030e037209 */ /* 0x000fc40007810000 */
[----:B------:R-:W-:Y:S01]  /*11fd0*/  FSEL R6, R29, -INF , !P0 ;  /* 0xff8000001d067808 */ /* 0x000fe20004000000 */
[----:B------:R-:W-:Y:S01]  /*11fe0*/  LDSM.16.MT88.4 R152, [R180] ;  /* 0x00000000b498783b */ /* 0x000fe20000004200 */
[----:B------:R-:W-:Y:S02]  /*11ff0*/  ISETP.GT.AND P0, PT, R0, 0x1, P1 ;  /* 0x000000010000780c */ /* 0x000fe40000f04270 */
[----:B------:R-:W-:Y:S01]  /*12000*/  FMNMX.FTZ R3, R15, R3, !PT ;  /* 0x000000030f037209 */ /* 0x000fe20007810000 */
[----:B------:R-:W-:Y:S01]  /*12010*/  LDSM.16.MT88.4 R44, [R180+0x1000] ;  /* 0x00100000b42c783b */ /* 0x000fe20000004200 */
[----:B------:R-:W-:Y:S02]  /*12020*/  ISETP.LT.OR P0, PT, R2, 0x2, P0 ;  /* 0x000000020200780c */ /* 0x000fe40000701670 */
[----:B------:R-:W-:Y:S01]  /*12030*/  FMNMX.FTZ R3, R16, R3, !PT ;  /* 0x0000000310037209 */ /* 0x000fe20007810000 */
[----:B------:R-:W-:Y:S01]  /*12040*/  LDSM.16.MT88.4 R64, [R179+0x1800] ;  /* 0x00180000b340783b */ /* 0x000fe20000004200 */
[----:B------:R-:W-:-:S02]  /*12050*/  FSEL R7, R28, -INF , !P0 ;  /* 0xff8000001c077808 */ /* 0x000fc40004000000 */
[----:B------:R-:W-:Y:S01]  /*12060*/  ISETP.GT.AND P0, PT, R0, 0x8, P1 ;  /* 0x000000080000780c */ /* 0x000fe20000f04270 */
[----:B------:R-:W-:Y:S01]  /*12070*/  LDSM.16.MT88.4 R52, [R180+0x800] ;  /* 0x00080000b434783b */ /* 0x000fe20000004200 */
[----:B------:R-:W-:Y:S02]  /*12080*/  FMNMX.FTZ R3, R18, R3, !PT ;  /* 0x0000000312037209 */ /* 0x000fe40007810000 */
[----:B------:R-:W-:Y:S01]  /*12090*/  ISETP.LT.OR P0, PT, R2, 0x9, P0 ;  /* 0x000000090200780c */ /* 0x000fe20000701670 */
[----:B------:R-:W-:Y:S01]  /*120a0*/  LDSM.16.MT88.4 R56, [R181+0x800] ;  /* 0x00080000b538783b */ /* 0x000fe20000004200 */
[----:B------:R-:W-:Y:S02]  /*120b0*/  FMNMX.FTZ R3, R19, R3, !PT ;  /* 0x0000000313037209 */ /* 0x000fe40007810000 */
[----:B------:R-:W-:Y:S01]  /*120c0*/  FSEL R9, R25, -INF , !P0 ;  /* 0xff80000019097808 */ /* 0x000fe20004000000 */
[----:B------:R-:W-:Y:S01]  /*120d0*/  LDSM.16.MT88.4 R72, [R182+0x1000] ;  /* 0x00100000b648783b */ /* 0x000fe20000004200 */
[----:B------:R-:W-:-:S02]  /*120e0*/  ISETP.GT.AND P0, PT, R0, 0x9, P1 ;  /* 0x000000090000780c */ /* 0x000fc40000f04270 */
[----:B------:R-:W-:Y:S01]  /*120f0*/  FMNMX.FTZ R3, R21, R3, !PT ;  /* 0x0000000315037209 */ /* 0x000fe20007810000 */
[----:B------:R-:W-:Y:S01]  /*12100*/  LDSM.16.MT88.4 R68, [R180+0x1800] ;  /* 0x00180000b444783b */ /* 0x000fe20000004200 */
[----:B------:R-:W-:Y:S02]  /*12110*/  ISETP.LT.OR P0, PT, R2, 0xa, P0 ;  /* 0x0000000a0200780c */ /* 0x000fe40000701670 */
[----:B------:R-:W-:Y:S01]  /*12120*/  FMNMX.FTZ R5, R6, R7, !PT ;  /* 0x0000000706057209 */ /* 0x000fe20007810000 */
[----:B------:R-:W1:Y:S01]  /*12130*/  SHFL.BFLY PT, R4, R3, 0x2, 0x1f ;  /* 0x0c401f0003047f89 */ /* 0x000e6200000e0000 */
[----:B------:R-:W-:Y:S02]  /*12140*/  FSEL R10, R24, -INF , !P0 ;  /* 0xff800000180a7808 */ /* 0x000fe40004000000 */
[----:B------:R-:W-:Y:S01]  /*12150*/  ISETP.GT.AND P0, PT, R0, 0x10, P1 ;  /* 0x000000100000780c */ /* 0x000fe20000f04270 */
[----:B------:R-:W-:Y:S01]  /*12160*/  LDSM.16.MT88.4 R24, [R181] ;  /* 0x00000000b518783b */ /* 0x000fe20000004200 */
[----:B------:R-:W-:-:S02]  /*12170*/  FMNMX.FTZ R5, R9, R5, !PT ;  /* 0x0000000509057209 */ /* 0x000fc40007810000 */
[----:B------:R-:W-:Y:S01]  /*12180*/  ISETP.LT.OR P0, PT, R2, 0x11, P0 ;  /* 0x000000110200780c */ /* 0x000fe20000701670 */
[----:B------:R-:W-:Y:S01]  /*12190*/  LDSM.16.MT88.4 R76, [R181+0x1000] ;  /* 0x00100000b54c783b */ /* 0x000fe20000004200 */
[----:B------:R-:W-:Y:S02]  /*121a0*/  FMNMX.FTZ R5, R10, R5, !PT ;  /* 0x000000050a057209 */ /* 0x000fe40007810000 */
[----:B------:R-:W-:Y:S01]  /*121b0*/  FSEL R13, R22, -INF , !P0 ;  /* 0xff800000160d7808 */ /* 0x000fe20004000000 */
[----:B------:R-:W-:Y:S01]  /*121c0*/  LDSM.16.MT88.4 R84, [R182+0x1800] ;  /* 0x00180000b654783b */ /* 0x000fe20000004200 */
[----:B------:R-:W-:Y:S02]  /*121d0*/  ISETP.GT.AND P0, PT, R0, 0x11, P1 ;  /* 0x000000110000780c */ /* 0x000fe40000f04270 */
[----:B------:R-:W-:Y:S01]  /*121e0*/  FMNMX.FTZ R5, R13, R5, !PT ;  /* 0x000000050d057209 */ /* 0x000fe20007810000 */
[----:B------:R-:W-:Y:S01]  /*121f0*/  LDSM.16.MT88.4 R88, [R182+0x2000] ;  /* 0x00200000b658783b */ /* 0x000fe20000004200 */
[----:B------:R-:W-:-:S03]  /*12200*/  ISETP.LT.OR P0, PT, R2, 0x12, P0 ;  /* 0x000000120200780c */ /* 0x000fc60000701670 */
[----:B------:R-:W-:Y:S01]  /*12210*/  LDSM.16.MT88.4 R92, [R179+0x2000] ;  /* 0x00200000b35c783b */ /* 0x000fe20000004200 */
[----:B------:R-:W-:Y:S02]  /*12220*/  FSEL R17, R17, -INF , !P0 ;  /* 0xff80000011117808 */ /* 0x000fe40004000000 */
[----:B------:R-:W-:Y:S01]  /*12230*/  ISETP.GT.AND P0, PT, R0, 0x18, P1 ;  /* 0x000000180000780c */ /* 0x000fe20000f04270 */
[----:B------:R-:W-:Y:S03]  /*12240*/  LDSM.16.MT88.4 R104, [R182+0x3000] ;  /* 0x00300000b668783b */ /* 0x000fe60000004200 */
[----:B------:R-:W-:Y:S01]  /*12250*/  ISETP.LT.OR P0, PT, R2, 0x19, P0 ;  /* 0x000000190200780c */ /* 0x000fe20000701670 */
[----:B------:R-:W-:Y:S03]  /*12260*/  LDSM.16.MT88.4 R80, [R180+0x2000] ;  /* 0x00200000b450783b */ /* 0x000fe60000004200 */
[----:B------:R-:W-:Y:S01]  /*12270*/  FSEL R20, R20, -INF , !P0 ;  /* 0xff80000014147808 */ /* 0x000fe20004000000 */
[----:B------:R-:W-:Y:S01]  /*12280*/  LDSM.16.MT88.4 R96, [R181+0x2000] ;  /* 0x00200000b560783b */ /* 0x000fe20000004200 */
[----:B------:R-:W-:-:S02]  /*12290*/  ISETP.GT.AND P0, PT, R0, 0x19, P1 ;  /* 0x000000190000780c */ /* 0x000fc40000f04270 */
[----:B-1----:R-:W-:Y:S01]  /*122a0*/  FMNMX.FTZ R0, R3, R4, !PT ;  /* 0x0000000403007209 */ /* 0x002fe20007810000 */
[----:B------:R-:W-:Y:S01]  /*122b0*/  LDSM.16.MT88.4 R112, [R179+0x3000] ;  /* 0x00300000b370783b */ /* 0x000fe20000004200 */
[----:B------:R-:W-:Y:S02]  /*122c0*/  ISETP.LT.OR P0, PT, R2, 0x1a, P0 ;  /* 0x0000001a0200780c */ /* 0x000fe40000701670 */
[----:B------:R-:W-:Y:S01]  /*122d0*/  FMNMX.FTZ R2, R17, R5, !PT ;  /* 0x0000000511027209 */ /* 0x000fe20007810000 */
[----:B------:R-:W1:Y:S01]  /*122e0*/  SHFL.BFLY PT, R3, R0, 0x1, 0x1f ;  /* 0x0c201f0000037f89 */ /* 0x000e6200000e0000 */
[----:B------:R-:W-:Y:S02]  /*122f0*/  FSEL R11, R11, -INF , !P0 ;  /* 0xff8000000b0b7808 */ /* 0x000fe40004000000 */
[----:B------:R-:W-:Y:S01]  /*12300*/  FMNMX.FTZ R2, R20, R2, !PT ;  /* 0x0000000214027209 */ /* 0x000fe20007810000 */
[----:B-----5:R-:W-:Y:S03]  /*12310*/  LDSM.16.MT88.4 R108, [R180+0x3000] ;  /* 0x00300000b46c783b */ /* 0x020fe60000004200 */
[----:B------:R-:W-:Y:S01]  /*12320*/  FMNMX.FTZ R2, R11, R2, !PT ;  /* 0x000000020b027209 */ /* 0x000fe20007810000 */
[----:B------:R-:W-:Y:S04]  /*12330*/  LDSM.16.MT88.4 R100, [R181+0x3000] ;  /* 0x00300000b564783b */ /* 0x000fe80000004200 */
[----:B------:R-:W2:Y:S04]  /*12340*/  SHFL.BFLY PT, R4, R2, 0x2, 0x1f ;  /* 0x0c401f0002047f89 */ /* 0x000ea800000e0000 */
[----:B------:R-:W-:Y:S04]  /*12350*/  LDSM.16.MT88.4 R120, [R182+0x2800] ;  /* 0x00280000b678783b */ /* 0x000fe80000004200 */
[----:B------:R-:W-:Y:S01]  /*12360*/  LDSM.16.MT88.4 R116, [R180+0x2800] ;  /* 0x00280000b474783b */ /* 0x000fe20000004200 */
[----:B-1----:R-:W-:-:S03]  /*12370*/  FMNMX.FTZ R132, R0, R3, !PT ;  /* 0x0000000300847209 */ /* 0x002fc60007810000 */
[----:B------:R-:W-:Y:S01]  /*12380*/  LDSM.16.MT88.4 R200, [R181+0x2800] ;  /* 0x00280000b5c8783b */ /* 0x000fe20000004200 */
[C---:B------:R-:W-:Y:S01]  /*12390*/  FSETP.NEU.FTZ.AND P0, PT, R132.reuse, -INF , PT ;  /* 0xff8000008400780b */ /* 0x040fe20003f1d000 */
[----:B------:R-:W-:-:S05]  /*123a0*/  FMUL.FTZ R0, R132, c[0x0][0x2d0] ;  /* 0x0000b40084007a20 */ /* 0x000fca0000410000 */
[----:B------:R-:W-:Y:S02]  /*123b0*/  FSEL R0, R0, RZ, P0 ;  /* 0x000000ff00007208 */ /* 0x000fe40000000000 */
[----:B--2---:R-:W-:-:S03]  /*123c0*/  FMNMX.FTZ R2, R2, R4, !PT ;  /* 0x0000000402027209 */ /* 0x004fc60007810000 */
[--C-:B------:R-:W-:Y:S02]  /*123d0*/  FFMA.FTZ R3, R8, c[0x0][0x2d0], -R0.reuse ;  /* 0x0000b40008037a23 */ /* 0x100fe40000010800 */
[----:B------:R-:W1:Y:S02]  /*123e0*/  SHFL.BFLY PT, R4, R2, 0x1, 0x1f ;  /* 0x0c201f0002047f89 */ /* 0x000e6400000e0000 */
        /* <DEDUP_REMOVED lines=10> */
[----:B-1----:R-:W-:-:S05]  /*12490*/  FMUL.FTZ R2, R8, c[0x0][0x2d0] ;  /* 0x0000b40008027a20 */ /* 0x002fca0000410000 */
[----:B------:R-:W-:Y:S01]  /*124a0*/  FSEL R2, R2, RZ, P0 ;  /* 0x000000ff02027208 */ /* 0x000fe20000000000 */
[----:B--2---:R-:W-:-:S04]  /*124b0*/  FFMA.FTZ R3, R15, c[0x0][0x2d0], -R0 ;  /* 0x0000b4000f037a23 */ /* 0x004fc80000010800 */
[----:B------:R1:W-:Y:S02]  /*124c0*/  MUFU.EX2 R198, R3 ;  /* 0x0000000300c67308 */ /* 0x0003e40000000800 */
[----:B-1----:R-:W-:-:S06]  /*124d0*/  FFMA.FTZ R3, R16, c[0x0][0x2d0], -R0 ;  /* 0x0000b40010037a23 */ /* 0x002fcc0000010800 */
[----:B------:R1:W2:Y:S02]  /*124e0*/  MUFU.EX2 R234, R3 ;  /* 0x0000000300ea7308 */ /* 0x0002a40000000800 */
[--C-:B-1----:R-:W-:Y:S01]  /*124f0*/  FFMA.FTZ R3, R19, c[0x0][0x2d0], -R0.reuse ;  /* 0x0000b40013037a23 */ /* 0x102fe20000010800 */
[----:B--2---:R-:W-:Y:S01]  /*12500*/  F2FP.BF16.PACK_AB R128, R233, R234 ;  /* 0x000000eae980723e */ /* 0x004fe200000010ff */
[----:B------:R-:W-:-:S04]  /*12510*/  FFMA.FTZ R0, R21, c[0x0][0x2d0], -R0 ;  /* 0x0000b40015007a23 */ /* 0x000fc80000010800 */
[----:B------:R1:W-:Y:S08]  /*12520*/  MUFU.EX2 R211, R3 ;  /* 0x0000000300d37308 */ /* 0x0003f00000000800 */
[----:B------:R2:W3:Y:S01]  /*12530*/  MUFU.EX2 R208, R0 ;  /* 0x0000000000d07308 */ /* 0x0004e20000000800 */
[----:B-1----:R-:W-:Y:S01]  /*12540*/  FFMA.FTZ R3, R6, c[0x0][0x2d0], -R2 ;  /* 0x0000b40006037a23 */ /* 0x002fe20000010802 */
[----:B------:R-:W-:-:S06]  /*12550*/  F2FP.BF16.PACK_AB R6, R198, R199 ;  /* 0x000000c7c606723e */ /* 0x000fcc00000010ff */
[----:B------:R1:W-:Y:S01]  /*12560*/  MUFU.EX2 R134, R3 ;  /* 0x0000000300867308 */ /* 0x0003e20000000800 */
[--C-:B--2---:R-:W-:Y:S01]  /*12570*/  FFMA.FTZ R0, R13, c[0x0][0x2d0], -R2.reuse ;  /* 0x0000b4000d007a23 */ /* 0x104fe20000010802 */
[----:B---3--:R-:W-:Y:S01]  /*12580*/  F2FP.BF16.PACK_AB R130, R208, R211 ;  /* 0x000000d3d082723e */ /* 0x008fe200000010ff */
[----:B------:R-:W2:Y:S01]  /*12590*/  LDSM.16.MT88.4 R12, [R179+0x800] ;  /* 0x00080000b30c783b */ /* 0x000ea20000004200 */
[----:B-1----:R-:W-:-:S04]  /*125a0*/  FFMA.FTZ R3, R7, c[0x0][0x2d0], -R2 ;  /* 0x0000b40007037a23 */ /* 0x002fc80000010802 */
[----:B------:R1:W3:Y:S02]  /*125b0*/  MUFU.EX2 R133, R3 ;  /* 0x0000000300857308 */ /* 0x0002e40000000800 */
[----:B-1----:R-:W-:Y:S01]  /*125c0*/  FFMA.FTZ R3, R9, c[0x0][0x2d0], -R2 ;  /* 0x0000b40009037a23 */ /* 0x002fe20000010802 */
[----:B---3--:R-:W-:-:S05]  /*125d0*/  F2FP.BF16.PACK_AB R5, R133, R134 ;  /* 0x000000868505723e */ /* 0x008fca00000010ff */
[----:B------:R1:W-:Y:S02]  /*125e0*/  MUFU.EX2 R9, R3 ;  /* 0x0000000300097308 */ /* 0x0003e40000000800 */
[----:B-1----:R-:W-:-:S06]  /*125f0*/  FFMA.FTZ R3, R10, c[0x0][0x2d0], -R2 ;  /* 0x0000b4000a037a23 */ /* 0x002fcc0000010802 */
[----:B------:R1:W-:Y:S08]  /*12600*/  MUFU.EX2 R10, R0 ;  /* 0x00000000000a7308 */ /* 0x0003f00000000800 */
[----:B------:R-:W3:Y:S01]  /*12610*/  MUFU.EX2 R3, R3 ;  /* 0x0000000300037308 */ /* 0x000ee20000000800 */
[----:B-1----:R-:W-:Y:S02]  /*12620*/  FFMA.FTZ R0, R17, c[0x0][0x2d0], -R2 ;  /* 0x0000b40011007a23 */ /* 0x002fe40000010802 */
[----:B------:R-:W1:Y:S05]  /*12630*/  LDSM.16.MT88.4 R16, [R182] ;  /* 0x00000000b610783b */ /* 0x000e6a0000004200 */
[----:B------:R4:W2:Y:S01]  /*12640*/  MUFU.EX2 R135, R0 ;  /* 0x0000000000877308 */ /* 0x0008a20000000800 */
[----:B---3--:R-:W-:-:S07]  /*12650*/  F2FP.BF16.PACK_AB R7, R3, R9 ;  /* 0x000000090307723e */ /* 0x008fce00000010ff */
[----:B------:R-:W-:Y:S01]  /*12660*/  HMMA.16816.F32.BF16 R140, R4, R144, RZ ;  /* 0x00000090048c723c */ /* 0x000fe200000418ff */
[--C-:B----4-:R-:W-:Y:S01]  /*12670*/  FFMA.FTZ R0, R20, c[0x0][0x2d0], -R2.reuse ;  /* 0x0000b40014007a23 */ /* 0x110fe20000010802 */
[----:B--2---:R-:W-:Y:S01]  /*12680*/  F2FP.BF16.PACK_AB R129, R135, R10 ;  /* 0x0000000a8781723e */ /* 0x004fe200000010ff */
[----:B------:R-:W-:-:S05]  /*12690*/  FFMA.FTZ R2, R11, c[0x0][0x2d0], -R2 ;  /* 0x0000b4000b027a23 */ /* 0x000fca0000010802 */
[C---:B------:R-:W-:Y:S01]  /*126a0*/  HMMA.16816.F32.BF16 R144, R4.reuse, R146, RZ ;  /* 0x000000920490723c */ /* 0x040fe200000418ff */
[----:B------:R2:W-:Y:S07]  /*126b0*/  MUFU.EX2 R139, R0 ;  /* 0x00000000008b7308 */ /* 0x0005ee0000000800 */
[C---:B------:R-:W-:Y:S01]  /*126c0*/  HMMA.16816.F32.BF16 R36, R4.reuse, R40, RZ ;  /* 0x000000280424723c */ /* 0x040fe200000418ff */
[----:B------:R-:W3:Y:S07]  /*126d0*/  MUFU.EX2 R11, R2 ;  /* 0x00000002000b7308 */ /* 0x000eee0000000800 */
[----:B------:R-:W-:Y:S01]  /*126e0*/  HMMA.16816.F32.BF16 R40, R4, R42, RZ ;  /* 0x0000002a0428723c */ /* 0x000fe200000418ff */
[----:B--2---:R-:W-:-:S04]  /*126f0*/  FADD.FTZ R0, R134, R133 ;  /* 0x0000008586007221 */ /* 0x004fc80000010000 */
[----:B------:R-:W-:-:S03]  /*12700*/  FADD.FTZ R0, R9, R0 ;  /* 0x0000000009007221 */ /* 0x000fc60000010000 */
[----:B------:R-:W-:Y:S01]  /*12710*/  HMMA.16816.F32.BF16 R148, R4, R152, RZ ;  /* 0x000000980494723c */ /* 0x000fe200000418ff */
[----:B---3--:R-:W-:Y:S01]  /*12720*/  F2FP.BF16.PACK_AB R131, R11, R139 ;  /* 0x0000008b0b83723e */ /* 0x008fe200000010ff */
[----:B------:R-:W-:Y:S01]  /*12730*/  FADD.FTZ R2, R197, R195 ;  /* 0x000000c3c5027221 */ /* 0x000fe20000010000 */
[----:B------:R-:W-:Y:S01]  /*12740*/  IADD3 R195, R236, -0x2, RZ ;  /* 0xfffffffeecc37810 */ /* 0x000fe20007ffe0ff */
[----:B------:R-:W-:Y:S02]  /*12750*/  FADD.FTZ R0, R3, R0 ;  /* 0x0000000003007221 */ /* 0x000fe40000010000 */
[----:B------:R-:W-:Y:S02]  /*12760*/  FADD.FTZ R2, R199, R2 ;  /* 0x00000002c7027221 */ /* 0x000fe40000010000 */
[----:B------:R-:W-:Y:S01]  /*12770*/  HMMA.16816.F32.BF16 R140, R128, R12, R140 ;  /* 0x0000000c808c723c */ /* 0x000fe2000004188c */
[----:B------:R-:W-:Y:S02]  /*12780*/  FADD.FTZ R3, R10, R0 ;  /* 0x000000000a037221 */ /* 0x000fe40000010000 */
[----:B------:R-:W-:-:S02]  /*12790*/  FADD.FTZ R2, R198, R2 ;  /* 0x00000002c6027221 */ /* 0x000fc40000010000 */
[----:B------:R-:W-:Y:S02]  /*127a0*/  IMAD.MOV.U32 R0, RZ, RZ, R225 ;  /* 0x000000ffff007224 */ /* 0x000fe400078e00e1 */
[----:B------:R-:W-:Y:S01]  /*127b0*/  FADD.FTZ R3, R135, R3 ;  /* 0x0000000387037221 */ /* 0x000fe20000010000 */
[----:B------:R-:W-:Y:S01]  /*127c0*/  HMMA.16816.F32.BF16 R144, R128, R14, R144 ;  /* 0x0000000e8090723c */ /* 0x000fe20000041890 */
[----:B------:R-:W2:Y:S02]  /*127d0*/  LDSM.16.MT88.4 R12, [R182+0x800] ;  /* 0x00080000b60c783b */ /* 0x000ea40000004200 */
[----:B------:R-:W-:-:S05]  /*127e0*/  FADD.FTZ R3, R139, R3 ;  /* 0x000000038b037221 */ /* 0x000fca0000010000 */
[C---:B------:R-:W-:Y:S08]  /*127f0*/  HMMA.16816.F32.BF16 R152, R4.reuse, R154, RZ ;  /* 0x0000009a0498723c */ /* 0x040ff000000418ff */
[C---:B------:R-:W-:Y:S08]  /*12800*/  HMMA.16816.F32.BF16 R28, R4.reuse, R24, RZ ;  /* 0x00000018041c723c */ /* 0x040ff000000418ff */
[C---:B------:R-:W-:Y:S08]  /*12810*/  HMMA.16816.F32.BF16 R32, R4.reuse, R26, RZ ;  /* 0x0000001a0420723c */ /* 0x040ff000000418ff */
[C---:B------:R-:W-:Y:S08]  /*12820*/  HMMA.16816.F32.BF16 R48, R4.reuse, R44, RZ ;  /* 0x0000002c0430723c */ /* 0x040ff000000418ff */
[C---:B-1----:R-:W-:Y:S08]  /*12830*/  HMMA.16816.F32.BF16 R20, R4.reuse, R16, RZ ;  /* 0x000000100414723c */ /* 0x042ff000000418ff */
[C---:B------:R-:W-:Y:S08]  /*12840*/  HMMA.16816.F32.BF16 R60, R4.reuse, R46, RZ ;  /* 0x0000002e043c723c */ /* 0x040ff000000418ff */
[----:B------:R-:W-:Y:S08]  /*12850*/  HMMA.16816.F32.BF16 R16, R4, R18, RZ ;  /* 0x000000120410723c */ /* 0x000ff000000418ff */
[C---:B------:R-:W-:Y:S08]  /*12860*/  HMMA.16816.F32.BF16 R36, R128.reuse, R64, R36 ;  /* 0x000000408024723c */ /* 0x040ff00000041824 */
[C---:B------:R-:W-:Y:S01]  /*12870*/  HMMA.16816.F32.BF16 R40, R128.reuse, R66, R40 ;  /* 0x000000428028723c */ /* 0x040fe20000041828 */
[----:B------:R-:W1:Y:S07]  /*12880*/  LDSM.16.MT88.4 R64, [R181+0x1800] ;  /* 0x00180000b540783b */ /* 0x000e6e0000004200 */
[C---:B------:R-:W-:Y:S08]  /*12890*/  HMMA.16816.F32.BF16 R148, R128.reuse, R52, R148 ;  /* 0x000000348094723c */ /* 0x040ff00000041894 */
[C---:B------:R-:W-:Y:S08]  /*128a0*/  HMMA.16816.F32.BF16 R152, R128.reuse, R54, R152 ;  /* 0x000000368098723c */ /* 0x040ff00000041898 */
[C---:B------:R-:W-:Y:S08]  /*128b0*/  HMMA.16816.F32.BF16 R28, R128.reuse, R56, R28 ;  /* 0x00000038801c723c */ /* 0x040ff0000004181c */
[----:B------:R-:W-:Y:S08]  /*128c0*/  HMMA.16816.F32.BF16 R32, R128, R58, R32 ;  /* 0x0000003a8020723c */ /* 0x000ff00000041820 */
[C---:B------:R-:W-:Y:S08]  /*128d0*/  HMMA.16816.F32.BF16 R52, R4.reuse, R72, RZ ;  /* 0x000000480434723c */ /* 0x040ff000000418ff */
[----:B------:R-:W-:Y:S08]  /*128e0*/  HMMA.16816.F32.BF16 R56, R4, R74, RZ ;  /* 0x0000004a0438723c */ /* 0x000ff000000418ff */
[C---:B------:R-:W-:Y:S08]  /*128f0*/  HMMA.16816.F32.BF16 R44, R128.reuse, R68, R48 ;  /* 0x00000044802c723c */ /* 0x040ff00000041830 */
[C---:B------:R-:W-:Y:S08]  /*12900*/  HMMA.16816.F32.BF16 R48, R128.reuse, R70, R60 ;  /* 0x000000468030723c */ /* 0x040ff0000004183c */
[C---:B--2---:R-:W-:Y:S08]  /*12910*/  HMMA.16816.F32.BF16 R20, R128.reuse, R12, R20 ;  /* 0x0000000c8014723c */ /* 0x044ff00000041814 */
[----:B------:R-:W-:Y:S01]  /*12920*/  HMMA.16816.F32.BF16 R24, R128, R14, R16 ;  /* 0x0000000e8018723c */ /* 0x000fe20000041810 */
[----:B------:R-:W-:Y:S07]  /*12930*/  LDSM.16.MT88.4 R16, [R179+0x2800] ;  /* 0x00280000b310783b */ /* 0x000fee0000004200 */
[C---:B------:R-:W-:Y:S08]  /*12940*/  HMMA.16816.F32.BF16 R60, R4.reuse, R76, RZ ;  /* 0x0000004c043c723c */ /* 0x040ff000000418ff */
[----:B------:R-:W-:Y:S08]  /*12950*/  HMMA.16816.F32.BF16 R12, R4, R78, RZ ;  /* 0x0000004e040c723c */ /* 0x000ff000000418ff */
[C---:B------:R-:W-:Y:S08]  /*12960*/  HMMA.16816.F32.BF16 R52, R128.reuse, R84, R52 ;  /* 0x000000548034723c */ /* 0x040ff00000041834 */
[----:B------:R-:W-:Y:S08]  /*12970*/  HMMA.16816.F32.BF16 R56, R128, R86, R56 ;  /* 0x000000568038723c */ /* 0x000ff00000041838 */
[C---:B------:R-:W-:Y:S08]  /*12980*/  HMMA.16816.F32.BF16 R84, R4.reuse, R88, RZ ;  /* 0x000000580454723c */ /* 0x040ff000000418ff */
[C---:B------:R-:W-:Y:S08]  /*12990*/  HMMA.16816.F32.BF16 R88, R4.reuse, R90, RZ ;  /* 0x0000005a0458723c */ /* 0x040ff000000418ff */
[----:B------:R-:W-:Y:S08]  /*129a0*/  HMMA.16816.F32.BF16 R68, R4, R92, RZ ;  /* 0x0000005c0444723c */ /* 0x000ff000000418ff */
[----:B-1----:R-:W-:Y:S08]  /*129b0*/  HMMA.16816.F32.BF16 R60, R128, R64, R60 ;  /* 0x00000040803c723c */ /* 0x002ff0000004183c */
[C---:B------:R-:W-:Y:S08]  /*129c0*/  HMMA.16816.F32.BF16 R72, R4.reuse, R94, RZ ;  /* 0x0000005e0448723c */ /* 0x040ff000000418ff */
[C---:B------:R-:W-:Y:S08]  /*129d0*/  HMMA.16816.F32.BF16 R168, R4.reuse, R104, RZ ;  /* 0x0000006804a8723c */ /* 0x040ff000000418ff */
[----:B------:R-:W-:Y:S01]  /*129e0*/  HMMA.16816.F32.BF16 R172, R4, R106, RZ ;  /* 0x0000006a04ac723c */ /* 0x000fe200000418ff */
[----:B------:R-:W1:Y:S07]  /*129f0*/  LDSM.16.MT88.4 R104, [R179+0x3800] ;  /* 0x00380000b368783b */ /* 0x000e6e0000004200 */
[----:B------:R-:W-:Y:S08]  /*12a00*/  HMMA.16816.F32.BF16 R64, R128, R66, R12 ;  /* 0x000000428040723c */ /* 0x000ff0000004180c */
[C---:B------:R-:W-:Y:S08]  /*12a10*/  HMMA.16816.F32.BF16 R76, R4.reuse, R80, RZ ;  /* 0x00000050044c723c */ /* 0x040ff000000418ff */
[C---:B------:R-:W-:Y:S08]  /*12a20*/  HMMA.16816.F32.BF16 R92, R4.reuse, R96, RZ ;  /* 0x00000060045c723c */ /* 0x040ff000000418ff */
[C---:B------:R-:W-:Y:S08]  /*12a30*/  HMMA.16816.F32.BF16 R80, R4.reuse, R82, RZ ;  /* 0x000000520450723c */ /* 0x040ff000000418ff */
[C---:B------:R-:W-:Y:S08]  /*12a40*/  HMMA.16816.F32.BF16 R96, R4.reuse, R98, RZ ;  /* 0x000000620460723c */ /* 0x040ff000000418ff */
[C---:B------:R-:W-:Y:S08]  /*12a50*/  HMMA.16816.F32.BF16 R12, R4.reuse, R112, RZ ;  /* 0x00000070040c723c */ /* 0x040ff000000418ff */
[C---:B------:R-:W-:Y:S01]  /*12a60*/  HMMA.16816.F32.BF16 R124, R4.reuse, R114, RZ ;  /* 0x00000072047c723c */ /* 0x040fe200000418ff */
[----:B------:R-:W-:Y:S07]  /*12a70*/  LDSM.16.MT88.4 R112, [R180+0x3800] ;  /* 0x00380000b470783b */ /* 0x000fee0000004200 */
[C---:B------:R-:W-:Y:S08]  /*12a80*/  HMMA.16816.F32.BF16 R160, R4.reuse, R108, RZ ;  /* 0x0000006c04a0723c */ /* 0x040ff000000418ff */
[C---:B------:R-:W-:Y:S08]  /*12a90*/  HMMA.16816.F32.BF16 R164, R4.reuse, R110, RZ ;  /* 0x0000006e04a4723c */ /* 0x040ff000000418ff */
[C---:B------:R-:W-:Y:S08]  /*12aa0*/  HMMA.16816.F32.BF16 R204, R4.reuse, R100, RZ ;  /* 0x0000006404cc723c */ /* 0x040ff000000418ff */
[----:B------:R-:W-:Y:S01]  /*12ab0*/  HMMA.16816.F32.BF16 R228, R4, R102, RZ ;  /* 0x0000006604e4723c */ /* 0x000fe200000418ff */
[----:B------:R-:W2:Y:S07]  /*12ac0*/  LDSM.16.MT88.4 R4, [R181+0x3800] ;  /* 0x00380000b504783b */ /* 0x000eae0000004200 */
[C---:B------:R-:W-:Y:S08]  /*12ad0*/  HMMA.16816.F32.BF16 R84, R128.reuse, R120, R84 ;  /* 0x000000788054723c */ /* 0x040ff00000041854 */
[C---:B------:R-:W-:Y:S01]  /*12ae0*/  HMMA.16816.F32.BF16 R88, R128.reuse, R122, R88 ;  /* 0x0000007a8058723c */ /* 0x040fe20000041858 */
[----:B------:R-:W3:Y:S07]  /*12af0*/  LDSM.16.MT88.4 R120, [R182+0x3800] ;  /* 0x00380000b678783b */ /* 0x000eee0000004200 */
[C---:B-1----:R-:W-:Y:S08]  /*12b00*/  HMMA.16816.F32.BF16 R100, R128.reuse, R104, R12 ;  /* 0x000000688064723c */ /* 0x042ff0000004180c */
[C---:B------:R-:W-:Y:S08]  /*12b10*/  HMMA.16816.F32.BF16 R104, R128.reuse, R106, R124 ;  /* 0x0000006a8068723c */ /* 0x040ff0000004187c */
[C---:B------:R-:W-:Y:S08]  /*12b20*/  HMMA.16816.F32.BF16 R76, R128.reuse, R116, R76 ;  /* 0x00000074804c723c */ /* 0x040ff0000004184c */
[C---:B--2---:R-:W-:Y:S07]  /*12b30*/  HMMA.16816.F32.BF16 R124, R128.reuse, R4, R204 ;  /* 0x00000004807c723c */ /* 0x044fee00000418cc */
[----:B------:R-:W-:Y:S01]  /*12b40*/  FADD.FTZ R4, R234, R2 ;  /* 0x00000002ea047221 */ /* 0x000fe20000010000 */
[----:B------:R-:W-:Y:S01]  /*12b50*/  HMMA.16816.F32.BF16 R80, R128, R118, R80 ;  /* 0x000000768050723c */ /* 0x000fe20000041850 */
[----:B------:R-:W-:-:S04]  /*12b60*/  @P3 IMAD.HI.U32 R2, R225, c[0x0][0x2c8], RZ ;  /* 0x0000b200e1023a27 */ /* 0x000fc800078e00ff */
[----:B------:R-:W-:Y:S01]  /*12b70*/  FADD.FTZ R4, R233, R4 ;  /* 0x00000004e9047221 */ /* 0x000fe20000010000 */
[----:B------:R-:W-:Y:S01]  /*12b80*/  @P3 SHF.R.U32.HI R0, RZ, c[0x0][0x2cc], R2 ;  /* 0x0000b300ff003a19 */ /* 0x000fe20000011602 */
[----:B------:R-:W-:Y:S01]  /*12b90*/  IMAD.IADD R2, R212, 0x1, -R213 ;  /* 0x00000001d4027824 */ /* 0x000fe200078e0ad5 */
[C---:B------:R-:W-:Y:S01]  /*12ba0*/  HMMA.16816.F32.BF16 R108, R128.reuse, R112, R160 ;  /* 0x00000070806c723c */ /* 0x040fe200000418a0 */
[----:B------:R-:W-:Y:S02]  /*12bb0*/  FADD.FTZ R4, R211, R4 ;  /* 0x00000004d3047221 */ /* 0x000fe40000010000 */
[----:B------:R-:W-:Y:S02]  /*12bc0*/  IMAD.IADD R2, R2, 0x1, R0 ;  /* 0x0000000102027824 */ /* 0x000fe400078e0200 */
[----:B------:R-:W-:Y:S02]  /*12bd0*/  FADD.FTZ R208, R208, R4 ;  /* 0x00000004d0d07221 */ /* 0x000fe40000010000 */
[----:B------:R-:W-:Y:S01]  /*12be0*/  FADD.FTZ R207, R11, R3 ;  /* 0x000000030bcf7221 */ /* 0x000fe20000010000 */
[----:B---3--:R-:W-:Y:S01]  /*12bf0*/  HMMA.16816.F32.BF16 R116, R128, R120, R168 ;  /* 0x000000788074723c */ /* 0x008fe200000418a8 */
[----:B------:R-:W-:-:S07]  /*12c00*/  IADD3 R0, R2, c[0x0][0x328], RZ ;  /* 0x0000ca0002007a10 */ /* 0x000fce0007ffe0ff */
[C---:B------:R-:W-:Y:S08]  /*12c10*/  HMMA.16816.F32.BF16 R68, R128.reuse, R16, R68 ;  /* 0x000000108044723c */ /* 0x040ff00000041844 */
[C---:B------:R-:W-:Y:S08]  /*12c20*/  HMMA.16816.F32.BF16 R72, R128.reuse, R18, R72 ;  /* 0x000000128048723c */ /* 0x040ff00000041848 */
[C---:B------:R-:W-:Y:S08]  /*12c30*/  HMMA.16816.F32.BF16 R92, R128.reuse, R200, R92 ;  /* 0x000000c8805c723c */ /* 0x040ff0000004185c */
[C---:B------:R-:W-:Y:S08]  /*12c40*/  HMMA.16816.F32.BF16 R96, R128.reuse, R202, R96 ;  /* 0x000000ca8060723c */ /* 0x040ff00000041860 */
[C---:B------:R-:W-:Y:S08]  /*12c50*/  HMMA.16816.F32.BF16 R112, R128.reuse, R114, R164 ;  /* 0x000000728070723c */ /* 0x040ff000000418a4 */
[C---:B------:R-:W-:Y:S08]  /*12c60*/  HMMA.16816.F32.BF16 R120, R128.reuse, R122, R172 ;  /* 0x0000007a8078723c */ /* 0x040ff000000418ac */
[----:B------:R-:W-:Y:S01]  /*12c70*/  HMMA.16816.F32.BF16 R128, R128, R6, R228 ;  /* 0x000000068080723c */ /* 0x000fe200000418e4 */
[----:B------:R-:W-:Y:S07]  /*12c80*/  @!P2 BRA `(.L_x_697) ;  /* 0x000001100000a947 */ /* 0x000fee0003800000 */
        /* <DEDUP_REMOVED lines=11> */
.L_x_699:
[----:B------:R-:W-:-:S13]  /*12d40*/  ISETP.NE.AND P0, PT, R4, 0x1, PT ;  /* 0x000000010400780c */ /* 0x000fda0003f05270 */
[----:B------:R-:W-:-:S05]  /*12d50*/  @P0 IMAD.HI.U32 R2, R3, c[0x0][0x330], RZ ;  /* 0x0000cc0003020a27 */ /* 0x000fca00078e00ff */
[----:B------:R-:W-:Y:S02]  /*12d60*/  @P0 SHF.R.U32.HI R3, RZ, c[0x0][0x334], R2 ;  /* 0x0000cd00ff030a19 */ /* 0x000fe40000011602 */
.L_x_700:
[----:B------:R-:W-:Y:S05]  /*12d70*/  BSYNC B0 ;  /* 0x0000000000007941 */ /* 0x000fea0003800000 */
.L_x_698:
[----:B------:R-:W-:-:S05]  /*12d80*/  IMAD R3, R3, R4, c[0x0][0x32c] ;  /* 0x0000cb0003037624 */ /* 0x000fca00078e0204 */
[----:B------:R-:W-:-:S04]  /*12d90*/  IMNMX R0, R0, R3, PT ;  /* 0x0000000300007217 */ /* 0x000fc80003800200 */
.L_x_697:
[----:B------:R-:W-:-:S04]  /*12da0*/  SHF.R.S32.HI R2, RZ, 0x1f, R0 ;  /* 0x0000001fff027819 */ /* 0x000fc80000011400 */
[----:B------:R-:W-:-:S04]  /*12db0*/  LEA.HI R0, R2, R0, RZ, 0x5 ;  /* 0x0000000002007211 */ /* 0x000fc800078f28ff */
[----:B------:R-:W-:-:S04]  /*12dc0*/  SHF.R.S32.HI R0, RZ, 0x5, R0 ;  /* 0x00000005ff007819 */ /* 0x000fc80000011400 */
[----:B------:R-:W-:-:S04]  /*12dd0*/  IMNMX R206, R209, R0, !PT ;  /* 0x00000000d1ce7217 */ /* 0x000fc80007800200 */
[----:B------:R-:W-:-:S13]  /*12de0*/  ISETP.GE.AND P0, PT, R195, R206, PT ;  /* 0x000000cec300720c */ /* 0x000fda0003f06270 */
[----:B------:R-:W-:Y:S05]  /*12df0*/  @!P0 BRA `(.L_x_701) ;  /* 0x000027a000008947 */ /* 0x000fea0003800000 */
[----:B------:R-:W-:Y:S02]  /*12e00*/  MOV R134, R8 ;  /* 0x0000000800867202 */ /* 0x000fe40000000f00 */
[----:B------:R-:W-:Y:S02]  /*12e10*/  MOV R133, R132 ;  /* 0x0000008400857202 */ /* 0x000fe40000000f00 */
[----:B------:R-:W-:-:S04]  /*12e20*/  MOV R197, R195 ;  /* 0x000000c300c57202 */ /* 0x000fc80000000f00 */
.L_x_710:
[----:B------:R-:W-:Y:S01]  /*12e30*/  ISETP.GT.AND P1, PT, R209, R197, PT ;  /* 0x000000c5d100720c */ /* 0x000fe20003f24270 */
[----:B------:R-:W-:Y:S04]  /*12e40*/  DEPBAR.LE SB0, 0x0 ;  /* 0x000080000000791a */ /* 0x000fe80000000000 */
[----:B------:R-:W-:Y:S01]  /*12e50*/  WARPSYNC 0xffffffff ;  /* 0xffffffff00007948 */ /* 0x000fe20003800000 */
[----:B------:R-:W-:Y:S01]  /*12e60*/  BAR.SYNC.DEFER_BLOCKING 0x0 ;  /* 0x0000000000007b1d */ /* 0x000fe20000010000 */
[----:B------:R-:W-:Y:S02]  /*12e70*/  LOP3.LUT P3, RZ, R215, 0x1, RZ, 0xc0, !PT ;  /* 0x00000001d7ff7812 */ /* 0x000fe4000786c0ff */
[----:B------:R-:W-:Y:S04]  /*12e80*/  MOV R195, c[0x0][0x2c4] ;  /* 0x0000b10000c37a02 */ /* 0x000fe80000000f00 */
[----:B------:R-:W-:Y:S01]  /*12e90*/  @!P1 SHF.R.S32.HI R0, RZ, 0x1f, R197 ;  /* 0x0000001fff009819 */ /* 0x000fe200000114c5 */
[C---:B------:R-:W-:Y:S04]  /*12ea0*/  @!P1 IMAD.WIDE.U32 R2, R197.reuse, c[0x0][0x208], RZ ;  /* 0x00008200c5029a25 */ /* 0x040fe800078e00ff */
[----:B------:R-:W-:Y:S01]  /*12eb0*/  @!P1 IMAD R0, R0, c[0x0][0x208], RZ ;  /* 0x0000820000009a24 */ /* 0x000fe200078e02ff */
[C---:B------:R-:W-:Y:S03]  /*12ec0*/  @!P1 LEA R4, P0, R2.reuse, R222, 0x5 ;  /* 0x000000de02049211 */ /* 0x040fe600078028ff */
[----:B------:R-:W-:Y:S05]  /*12ed0*/  @!P1 IMAD R0, R197, c[0x0][0x20c], R0 ;  /* 0x00008300c5009a24 */ /* 0x000fea00078e0200 */
[----:B------:R-:W-:Y:S01]  /*12ee0*/  @!P1 IADD3 R0, R3, R0, RZ ;  /* 0x0000000003009210 */ /* 0x000fe20007ffe0ff */
[----:B------:R-:W-:Y:S03]  /*12ef0*/  LDSM.16.M88.4 R16, [R183] ;  /* 0x00000000b710783b */ /* 0x000fe60000000200 */
[----:B------:R-:W-:Y:S01]  /*12f00*/  @!P1 LEA.HI.X R6, R2, R224, R0, 0x5, P0 ;  /* 0x000000e002069211 */ /* 0x000fe200000f2c00 */
[----:B------:R-:W-:Y:S01]  /*12f10*/  ULDC UR4, c[0x0][0x324] ;  /* 0x0000c90000047ab9 */ /* 0x000fe20000000800 */
[C---:B------:R-:W-:Y:S01]  /*12f20*/  ISETP.GT.AND P0, PT, R197.reuse, R209, PT ;  /* 0x000000d1c500720c */ /* 0x040fe20003f04270 */
[----:B------:R-:W-:Y:S01]  /*12f30*/  ULOP3.LUT UR4, URZ, UR4, URZ, 0x33, !UPT ;  /* 0x000000043f047292 */ /* 0x000fe2000f8e333f */
[----:B------:R-:W1:Y:S05]  /*12f40*/  LDSM.16.M88.4 R8, [R178] ;  /* 0x00000000b208783b */ /* 0x000e6a0000000200 */
[----:B------:R-:W2:Y:S05]  /*12f50*/  LDSM.16.M88.4 R160, [R178+0x800] ;  /* 0x00080000b2a0783b */ /* 0x000eaa0000000200 */
[----:B------:R-:W-:Y:S01]  /*12f60*/  LDSM.16.M88.4 R164, [R184] ;  /* 0x00000000b8a4783b */ /* 0x000fe20000000200 */
[----:B------:R-:W-:Y:S04]  /*12f70*/  @P0 IADD3 R0, R197, -0x1, RZ ;  /* 0xffffffffc5000810 */ /* 0x000fe80007ffe0ff */
[----:B------:R-:W-:Y:S01]  /*12f80*/  @P0 SHF.R.S32.HI R2, RZ, 0x1f, R0 ;  /* 0x0000001fff020819 */ /* 0x000fe20000011400 */
[----:B------:R-:W3:Y:S04]  /*12f90*/  LDSM.16.M88.4 R168, [R187] ;  /* 0x00000000bba8783b */ /* 0x000ee80000000200 */
[----:B------:R-:W-:Y:S01]  /*12fa0*/  @P0 IMAD R5, R2, c[0x0][0x1e0], RZ ;  /* 0x0000780002050a24 */ /* 0x000fe200078e02ff */
[----:B------:R-:W4:Y:S01]  /*12fb0*/  LDSM.16.M88.4 R172, [R189] ;  /* 0x00000000bdac783b */ /* 0x000f220000000200 */
[C---:B------:R-:W-:Y:S04]  /*12fc0*/  @P0 IMAD.WIDE.U32 R2, R0.reuse, c[0x0][0x1e0], RZ ;  /* 0x0000780000020a25 */ /* 0x040fe800078e00ff */
[----:B------:R-:W-:Y:S04]  /*12fd0*/  @P0 IMAD R0, R0, c[0x0][0x1e4], R5 ;  /* 0x0000790000000a24 */ /* 0x000fe800078e0205 */
[----:B------:R-:W-:Y:S01]  /*12fe0*/  @P0 IMAD.IADD R3, R3, 0x1, R0 ;  /* 0x0000000103030824 */ /* 0x000fe200078e0200 */
[C---:B------:R-:W-:Y:S04]  /*12ff0*/  @P0 LEA R0, P2, R2.reuse, R220, 0x5 ;  /* 0x000000dc02000211 */ /* 0x040fe800078428ff */
[----:B------:R-:W-:Y:S02]  /*13000*/  @P0 LEA.HI.X R5, R2, R219, R3, 0x5, P2 ;  /* 0x000000db02050211 */ /* 0x000fe400010f2c03 */
[C---:B------:R-:W-:Y:S04]  /*13010*/  @!P1 LEA R2, P2, R4.reuse, c[0x0][0x1f8], 0x1 ;  /* 0x00007e0004029a11 */ /* 0x040fe800078408ff */
[----:B------:R-:W-:Y:S02]  /*13020*/  @!P1 LEA.HI.X R3, R4, c[0x0][0x1fc], R6, 0x1, P2 ;  /* 0x00007f0004039a11 */ /* 0x000fe400010f0c06 */
[C---:B------:R-:W-:Y:S03]  /*13030*/  @P0 LEA R198, P2, R0.reuse, c[0x0][0x1c8], 0x1 ;  /* 0x0000720000c60a11 */ /* 0x040fe600078408ff */
[----:B------:R-:W-:Y:S01]  /*13040*/  @!PT LDS RZ, [RZ] ;  /* 0x00000000fffff984 */ /* 0x000fe20000000800 */
[----:B------:R-:W-:Y:S01]  /*13050*/  @!PT LDS RZ, [RZ] ;  /* 0x00000000fffff984 */ /* 0x000fe20000000800 */
[----:B------:R-:W-:Y:S01]  /*13060*/  @!PT LDS RZ, [RZ] ;  /* 0x00000000fffff984 */ /* 0x000fe20000000800 */
[----:B------:R5:W-:Y:S01]  /*13070*/  @!P1 LDGSTS.E.BYPASS.LTC128B.128 [R196+0x8080], [R2.64], !P3 ;  /* 0x0808000002c49fae */ /* 0x000be2000d901d46 */
[----:B------:R-:W-:Y:S02]  /*13080*/  @P0 LEA.HI.X R199, R0, c[0x0][0x1cc], R5, 0x1, P2 ;  /* 0x0000730000c70a11 */ /* 0x000fe400010f0c05 */
[C---:B-1----:R-:W-:Y:S02]  /*13090*/  HMMA.16816.F32.BF16 R4, R16.reuse, R8, RZ ;  /* 0x000000081004723c */ /* 0x042fe400000418ff */
[----:B------:R5:W-:Y:S01]  /*130a0*/  @!P1 LDGSTS.E.BYPASS.LTC128B.128 [R196+0x9080], [R2.64+0x80], !P6 ;  /* 0x0908008002c49fae */ /* 0x000be2000f101d46 */
[----:B------:R-:W-:Y:S01]  /*130b0*/  ISETP.NE.AND P2, PT, R195, 0x1, PT ;  /* 0x00000001c300780c */ /* 0x000fe20003f45270 */
[----:B------:R-:W-:Y:S03]  /*130c0*/  IMAD.MOV.U32 R195, RZ, RZ, c[0x0][0x32c] ;  /* 0x0000cb00ffc37624 */ /* 0x000fe600078e00ff */
[----:B------:R5:W-:Y:S01]  /*130d0*/  @!P1 LDGSTS.E.BYPASS.LTC128B.128 [R196+0xa080], [R2.64+0x100], !P5 ;  /* 0x0a08010002c49fae */ /* 0x000be2000e901d46 */
[C---:B------:R-:W-:Y:S04]  /*130e0*/  HMMA.16816.F32.BF16 R8, R16.reuse, R10, RZ ;  /* 0x0000000a1008723c */ /* 0x040fe800000418ff */
[----:B------:R5:W-:Y:S04]  /*130f0*/  @!P1 LDGSTS.E.BYPASS.LTC128B.128 [R196+0xb080], [R2.64+0x180], !P4 ;  /* 0x0b08018002c49fae */ /* 0x000be8000e101d46 */
[C---:B--2---:R-:W-:Y:S01]  /*13100*/  HMMA.16816.F32.BF16 R12, R16.reuse, R160, RZ ;  /* 0x000000a0100c723c */ /* 0x044fe200000418ff */
[----:B------:R-:W0:Y:S07]  /*13110*/  LDGDEPBAR ;  /* 0x00000000000079af */ /* 0x000e2e0000000000 */
[----:B------:R-:W-:Y:S01]  /*13120*/  HMMA.16816.F32.BF16 R16, R16, R162, RZ ;  /* 0x000000a21010723c */ /* 0x000fe200000418ff */
[----:B------:R-:W-:Y:S07]  /*13130*/  LDSM.16.M88.4 R160, [R186] ;  /* 0x00000000baa0783b */ /* 0x000fee0000000200 */
[C---:B---3--:R-:W-:Y:S08]  /*13140*/  HMMA.16816.F32.BF16 R4, R164.reuse, R168, R4 ;  /* 0x000000a8a404723c */ /* 0x048ff00000041804 */
[C---:B------:R-:W-:Y:S01]  /*13150*/  HMMA.16816.F32.BF16 R8, R164.reuse, R170, R8 ;  /* 0x000000aaa408723c */ /* 0x040fe20000041808 */
[----:B------:R-:W1:Y:S07]  /*13160*/  LDSM.16.M88.4 R168, [R177] ;  /* 0x00000000b1a8783b */ /* 0x000e6e0000000200 */
[C---:B----4-:R-:W-:Y:S08]  /*13170*/  HMMA.16816.F32.BF16 R12, R164.reuse, R172, R12 ;  /* 0x000000aca40c723c */ /* 0x050ff0000004180c */
[----:B------:R-:W-:Y:S01]  /*13180*/  HMMA.16816.F32.BF16 R16, R164, R174, R16 ;  /* 0x000000aea410723c */ /* 0x000fe20000041810 */
[----:B------:R-:W2:Y:S05]  /*13190*/  LDSM.16.M88.4 R164, [R177+0x800] ;  /* 0x00080000b1a4783b */ /* 0x000eaa0000000200 */
[----:B------:R-:W-:Y:S02]  /*131a0*/  LDSM.16.M88.4 R172, [R176+-0x3000] ;  /* 0xffd00000b0ac783b */ /* 0x000fe40000000200 */
[C---:B-1----:R-:W-:Y:S08]  /*131b0*/  HMMA.16816.F32.BF16 R4, R160.reuse, R168, R4 ;  /* 0x000000a8a004723c */ /* 0x042ff00000041804 */
[C---:B------:R-:W-:Y:S01]  /*131c0*/  HMMA.16816.F32.BF16 R8, R160.reuse, R170, R8 ;  /* 0x000000aaa008723c */ /* 0x040fe20000041808 */
[----:B------:R-:W1:Y:S07]  /*131d0*/  LDSM.16.M88.4 R168, [R185] ;  /* 0x00000000b9a8783b */ /* 0x000e6e0000000200 */
[C---:B--2---:R-:W-:Y:S08]  /*131e0*/  HMMA.16816.F32.BF16 R12, R160.reuse, R164, R12 ;  /* 0x000000a4a00c723c */ /* 0x044ff0000004180c */
[----:B------:R-:W-:Y:S01]  /*131f0*/  HMMA.16816.F32.BF16 R16, R160, R166, R16 ;  /* 0x000000a6a010723c */ /* 0x000fe20000041810 */
[----:B------:R-:W2:Y:S05]  /*13200*/  LDSM.16.M88.4 R160, [R176+-0x2800] ;  /* 0xffd80000b0a0783b */ /* 0x000eaa0000000200 */
[----:B------:R-:W-:Y:S02]  /*13210*/  LDSM.16.M88.4 R164, [R183+0x4000] ;  /* 0x00400000b7a4783b */ /* 0x000fe40000000200 */
[C---:B-1----:R-:W-:Y:S08]  /*13220*/  HMMA.16816.F32.BF16 R4, R168.reuse, R172, R4 ;  /* 0x000000aca804723c */ /* 0x042ff00000041804 */
[C---:B------:R-:W-:Y:S01]  /*13230*/  HMMA.16816.F32.BF16 R8, R168.reuse, R174, R8 ;  /* 0x000000aea808723c */ /* 0x040fe20000041808 */
[----:B------:R-:W1:Y:S07]  /*13240*/  LDSM.16.M88.4 R172, [R178+0x1000] ;  /* 0x00100000b2ac783b */ /* 0x000e6e0000000200 */
[C---:B--2---:R-:W-:Y:S08]  /*13250*/  HMMA.16816.F32.BF16 R12, R168.reuse, R160, R12 ;  /* 0x000000a0a80c723c */ /* 0x044ff0000004180c */
[----:B------:R-:W-:Y:S01]  /*13260*/  HMMA.16816.F32.BF16 R16, R168, R162, R16 ;  /* 0x000000a2a810723c */ /* 0x000fe20000041810 */
[----:B------:R-:W2:Y:S05]  /*13270*/  LDSM.16.M88.4 R160, [R178+0x1800] ;  /* 0x00180000b2a0783b */ /* 0x000eaa0000000200 */
[----:B------:R-:W-:Y:S02]  /*13280*/  LDSM.16.M88.4 R168, [R184+0x4000] ;  /* 0x00400000b8a8783b */ /* 0x000fe40000000200 */
[C---:B-1----:R-:W-:Y:S08]  /*13290*/  HMMA.16816.F32.BF16 R4, R164.reuse, R172, R4 ;  /* 0x000000aca404723c */ /* 0x042ff00000041804 */
[C---:B------:R-:W-:Y:S01]  /*132a0*/  HMMA.16816.F32.BF16 R8, R164.reuse, R174, R8 ;  /* 0x000000aea408723c */ /* 0x040fe20000041808 */
[----:B------:R-:W1:Y:S07]  /*132b0*/  LDSM.16.M88.4 R172, [R191] ;  /* 0x00000000bfac783b */ /* 0x000e6e0000000200 */
[C---:B--2---:R-:W-:Y:S08]  /*132c0*/  HMMA.16816.F32.BF16 R12, R164.reuse, R160, R12 ;  /* 0x000000a0a40c723c */ /* 0x044ff0000004180c */
[----:B------:R-:W-:Y:S01]  /*132d0*/  HMMA.16816.F32.BF16 R16, R164, R162, R16 ;  /* 0x000000a2a410723c */ /* 0x000fe20000041810 */
[----:B------:R-:W2:Y:S05]  /*132e0*/  LDSM.16.M88.4 R160, [R190] ;  /* 0x00000000bea0783b */ /* 0x000eaa0000000200 */
        /* <DEDUP_REMOVED lines=10> */
[----:B------:R-:W1:Y:S07]  /*13390*/  LDSM.16.M88.4 R172, [R176+-0x2000] ;  /* 0xffe00000b0ac783b */ /* 0x000e6e0000000200 */
        /* <DEDUP_REMOVED lines=58> */
[----:B------:R-:W2:Y:S01]  /*13740*/  LDSM.16.M88.4 R160, [R176+0x800] ;  /* 0x00080000b0a0783b */ /* 0x000ea20000000200 */
[----:B------:R-:W-:Y:S04]  /*13750*/  DEPBAR.LE SB0, 0x0 ;  /* 0x000080000000791a */ /* 0x000fe80000000000 */
[----:B------:R-:W-:Y:S02]  /*13760*/  BAR.SYNC.DEFER_BLOCKING 0x0 ;  /* 0x0000000000007b1d */ /* 0x000fe40000010000 */
[C---:B-1----:R-:W-:Y:S08]  /*13770*/  HMMA.16816.F32.BF16 R4, R168.reuse, R172, R4 ;  /* 0x000000aca804723c */ /* 0x042ff00000041804 */
[C---:B------:R-:W-:Y:S08]  /*13780*/  HMMA.16816.F32.BF16 R8, R168.reuse, R174, R8 ;  /* 0x000000aea808723c */ /* 0x040ff00000041808 */
[C---:B--2---:R-:W-:Y:S08]  /*13790*/  HMMA.16816.F32.BF16 R12, R168.reuse, R160, R12 ;  /* 0x000000a0a80c723c */ /* 0x044ff0000004180c */
[----:B------:R-:W-:Y:S01]  /*137a0*/  FMUL.FTZ R0, R4, c[0x0][0x320] ;  /* 0x0000c80004007a20 */ /* 0x000fe20000410000 */
[----:B------:R-:W-:Y:S03]  /*137b0*/  HMMA.16816.F32.BF16 R16, R168, R162, R16 ;  /* 0x000000a2a810723c */ /* 0x000fe60000041810 */
[----:B------:R1:W2:Y:S01]  /*137c0*/  MUFU.TANH R165, R0 ;  /* 0x0000000000a57308 */ /* 0x0002a20000002400 */
[----:B------:R-:W-:Y:S01]  /*137d0*/  @!PT LDS RZ, [RZ] ;  /* 0x00000000fffff984 */ /* 0x000fe20000000800 */
[----:B------:R-:W-:Y:S01]  /*137e0*/  @!PT LDS RZ, [RZ] ;  /* 0x00000000fffff984 */ /* 0x000fe20000000800 */
[----:B------:R-:W-:Y:S01]  /*137f0*/  @!PT LDS RZ, [RZ] ;  /* 0x00000000fffff984 */ /* 0x000fe20000000800 */
[----:B------:R3:W-:Y:S01]  /*13800*/  @P0 LDGSTS.E.BYPASS.LTC128B.128 [R196+0xc080], [R198.64], !P3 ;  /* 0x0c080000c6c40fae */ /* 0x0007e2000d901d46 */
[----:B------:R-:W-:Y:S04]  /*13810*/  IMAD.IADD R4, R226, 0x1, R225 ;  /* 0x00000001e2047824 */ /* 0x000fe800078e02e1 */
[----:B------:R3:W-:Y:S05]  /*13820*/  @P0 LDGSTS.E.BYPASS.LTC128B.128 [R196+0xd080], [R198.64+0x80], !P6 ;  /* 0x0d080080c6c40fae */ /* 0x0007ea000f101d46 */
[----:B------:R3:W-:Y:S05]  /*13830*/  @P0 LDGSTS.E.BYPASS.LTC128B.128 [R196+0xe080], [R198.64+0x100], !P5 ;  /* 0x0e080100c6c40fae */ /* 0x0007ea000e901d46 */
[----:B------:R3:W-:Y:S05]  /*13840*/  @P0 LDGSTS.E.BYPASS.LTC128B.128 [R196+0xf080], [R198.64+0x180], !P4 ;  /* 0x0f080180c6c40fae */ /* 0x0007ea000e101d46 */
[----:B------:R-:W0:Y:S01]  /*13850*/  LDGDEPBAR ;  /* 0x00000000000079af */ /* 0x000e220000000000 */
[----:B-----5:R-:W-:Y:S02]  /*13860*/  FMUL.FTZ R2, R17, c[0x0][0x320] ;  /* 0x0000c80011027a20 */ /* 0x020fe40000410000 */
[----:B-1----:R-:W-:Y:S01]  /*13870*/  FMUL.FTZ R0, R5, c[0x0][0x320] ;  /* 0x0000c80005007a20 */ /* 0x002fe20000410000 */
[----:B------:R-:W-:Y:S03]  /*13880*/  SHF.L.U32 R5, R197, 0x5, RZ ;  /* 0x00000005c5057819 */ /* 0x000fe600000006ff */
[----:B------:R1:W4:Y:S02]  /*13890*/  MUFU.TANH R164, R0 ;  /* 0x0000000000a47308 */ /* 0x0003240000002400 */
        /* <DEDUP_REMOVED lines=13> */
[----:B------:R1:W1:Y:S10]  /*13970*/  MUFU.TANH R12, R2 ;  /* 0x00000002000c7308 */ /* 0x0002740000002400 */
[----:B------:R5:W2:Y:S01]  /*13980*/  MUFU.TANH R135, R0 ;  /* 0x0000000000877308 */ /* 0x000aa20000002400 */
[----:B-1----:R-:W-:Y:S02]  /*13990*/  FMUL.FTZ R2, R19, c[0x0][0x320] ;  /* 0x0000c80013027a20 */ /* 0x002fe40000410000 */
[----:B-----5:R-:W-:Y:S07]  /*139a0*/  FMUL.FTZ R0, R13, c[0x0][0x320] ;  /* 0x0000c8000d007a20 */ /* 0x020fee0000410000 */
[----:B------:R1:W1:Y:S02]  /*139b0*/  MUFU.TANH R132, R0 ;  /* 0x0000000000847308 */ /* 0x0002640000002400 */
[----:B-1----:R-:W-:Y:S08]  /*139c0*/  FMUL.FTZ R0, R14, c[0x0][0x320] ;  /* 0x0000c8000e007a20 */ /* 0x002ff00000410000 */
[----:B------:R1:W1:Y:S02]  /*139d0*/  MUFU.TANH R139, R0 ;  /* 0x00000000008b7308 */ /* 0x0002640000002400 */
[----:B-1----:R-:W-:Y:S08]  /*139e0*/  FMUL.FTZ R0, R15, c[0x0][0x320] ;  /* 0x0000c8000f007a20 */ /* 0x002ff00000410000 */
[----:B------:R1:W1:Y:S02]  /*139f0*/  MUFU.TANH R15, R0 ;  /* 0x00000000000f7308 */ /* 0x0002640000002400 */
[----:B-1----:R-:W-:Y:S08]  /*13a00*/  FMUL.FTZ R0, R16, c[0x0][0x320] ;  /* 0x0000c80010007a20 */ /* 0x002ff00000410000 */
[----:B------:R-:W1:Y:S10]  /*13a10*/  MUFU.TANH R16, R2 ;  /* 0x0000000200107308 */ /* 0x000e740000002400 */
[----:B------:R5:W1:Y:S02]  /*13a20*/  MUFU.TANH R13, R0 ;  /* 0x00000000000d7308 */ /* 0x000a640000002400 */
[----:B-----5:R-:W-:Y:S05]  /*13a30*/  @P2 IMAD.HI.U32 R0, R4, c[0x0][0x2c8], RZ ;  /* 0x0000b20004002a27 */ /* 0x020fea00078e00ff */
[----:B------:R-:W-:Y:S01]  /*13a40*/  @P2 SHF.R.U32.HI R4, RZ, c[0x0][0x2cc], R0 ;  /* 0x0000b300ff042a19 */ /* 0x000fe20000011600 */
[----:B------:R-:W-:Y:S01]  /*13a50*/  FMUL.FTZ R0, R18, c[0x0][0x320] ;  /* 0x0000c80012007a20 */ /* 0x000fe20000410000 */
[----:B------:R-:W-:Y:S03]  /*13a60*/  ISETP.GE.AND P2, PT, R195, 0x1, PT ;  /* 0x00000001c300780c */ /* 0x000fe60003f46270 */
[----:B------:R5:W1:Y:S01]  /*13a70*/  MUFU.TANH R14, R0 ;  /* 0x00000000000e7308 */ /* 0x000a620000002400 */
[----:B------:R-:W1:Y:S01]  /*13a80*/  SHFL.IDX PT, R3, R4, RZ, 0x1c1f ;  /* 0x001c1fff04037589 */ /* 0x000e6200000e0000 */
[----:B-----5:R-:W-:Y:S04]  /*13a90*/  IADD3 R0, -R210, 0x1, -R5 ;  /* 0x00000001d2007810 */ /* 0x020fe80007ffe905 */
[----:B------:R-:W-:Y:S04]  /*13aa0*/  IADD3 R0, -R213, R0, R212 ;  /* 0x00000000d5007210 */ /* 0x000fe80007ffe1d4 */
[C---:B------:R-:W-:Y:S02]  /*13ab0*/  IADD3 R7, R0.reuse, c[0x0][0x328], RZ ;  /* 0x0000ca0000077a10 */ /* 0x040fe40007ffe0ff */
[----:B------:R-:W-:Y:S02]  /*13ac0*/  IADD3 R6, R0, UR4, RZ ;  /* 0x0000000400067c10 */ /* 0x000fe4000fffe0ff */
[-C--:B-1----:R-:W-:Y:S02]  /*13ad0*/  IADD3 R2, R7, R3.reuse, RZ ;  /* 0x0000000307027210 */ /* 0x082fe40007ffe0ff */
[----:B------:R-:W-:Y:S01]  /*13ae0*/  IADD3 R0, R6, R3, RZ ;  /* 0x0000000306007210 */ /* 0x000fe20007ffe0ff */
[----:B------:R-:W-:-:S05]  /*13af0*/  @!P2 BRA `(.L_x_702) ;  /* 0x000001800000a947 */ /* 0x000fca0003800000 */
[----:B--234-:R-:W-:Y:S01]  /*13b00*/  IADD3 R3, -R213, R212, R3 ;  /* 0x000000d4d5037210 */ /* 0x01cfe20007ffe103 */
        /* <DEDUP_REMOVED lines=12> */
.L_x_704:
[----:B------:R-:W-:Y:S04]  /*13bd0*/  MOV R8, c[0x0][0x32c] ;  /* 0x0000cb0000087a02 */ /* 0x000fe80000000f00 */
[----:B------:R-:W-:Y:S11]  /*13be0*/  ISETP.NE.AND P0, PT, R8, 0x1, PT ;  /* 0x000000010800780c */ /* 0x000ff60003f05270 */
[----:B------:R-:W-:Y:S02]  /*13bf0*/  @!UPT UIADD3 URZ, URZ, URZ, URZ ;  /* 0x0000003f3f3ff290 */ /* 0x000fe4000fffe03f */
[----:B------:R-:W-:Y:S05]  /*13c00*/  @P0 IMAD.HI.U32 R8, R3, c[0x0][0x330], RZ ;  /* 0x0000cc0003080a27 */ /* 0x000fea00078e00ff */
[----:B------:R-:W-:Y:S02]  /*13c10*/  @P0 SHF.R.U32.HI R3, RZ, c[0x0][0x334], R8 ;  /* 0x0000cd00ff030a19 */ /* 0x000fe40000011608 */
.L_x_705:
[----:B------:R-:W-:Y:S05]  /*13c20*/  BSYNC B0 ;  /* 0x0000000000007941 */ /* 0x000fea0003800000 */
.L_x_703:
[----:B------:R-:W-:Y:S04]  /*13c30*/  IMAD R3, R3, c[0x0][0x32c], -R5 ;  /* 0x0000cb0003037a24 */ /* 0x000fe800078e0a05 */
[----:B------:R-:W-:Y:S05]  /*13c40*/  IMAD.IADD R3, R3, 0x1, -R210 ;  /* 0x0000000103037824 */ /* 0x000fea00078e0ad2 */
[----:B------:R-:W-:Y:S02]  /*13c50*/  IADD3 R8, R3, c[0x0][0x32c], RZ ;  /* 0x0000cb0003087a10 */ /* 0x000fe40007ffe0ff */
[----:B------:R-:W-:Y:S02]  /*13c60*/  IMNMX R0, R0, R3, !PT ;  /* 0x0000000300007217 */ /* 0x000fe40007800200 */
[----:B------:R-:W-:Y:S02]  /*13c70*/  IMNMX R2, R2, R8, PT ;  /* 0x0000000802027217 */ /* 0x000fe40003800200 */
.L_x_702:
[----:B--234-:R-:W-:Y:S01]  /*13c80*/  ISETP.GT.AND P1, PT, R197, -0x1, PT ;  /* 0xffffffffc500780c */ /* 0x01cfe20003f24270 */
[----:B------:R-:W1:Y:S03]  /*13c90*/  SHFL.IDX PT, R3, R4, 0x1, 0x1c1f ;  /* 0x003c1f0004037f89 */ /* 0x000e6600000e0000 */
[----:B------:R-:W-:Y:S04]  /*13ca0*/  ISETP.GT.AND P0, PT, R0, RZ, P1 ;  /* 0x000000ff0000720c */ /* 0x000fe80000f04270 */
[----:B------:R-:W-:Y:S04]  /*13cb0*/  ISETP.LT.OR P0, PT, R2, 0x1, P0 ;  /* 0x000000010200780c */ /* 0x000fe80000701670 */
[----:B------:R-:W-:Y:S02]  /*13cc0*/  FSEL R8, R165, -INF , !P0 ;  /* 0xff800000a5087808 */ /* 0x000fe40004000000 */
[----:B------:R-:W-:Y:S04]  /*13cd0*/  ISETP.GT.AND P0, PT, R0, 0x1, P1 ;  /* 0x000000010000780c */ /* 0x000fe80000f04270 */
        /* <DEDUP_REMOVED lines=17> */
[----:B------:R-:W-:Y:S01]  /*13df0*/  ISETP.GT.AND P0, PT, R0, 0x19, P1 ;  /* 0x000000190000780c */ /* 0x000fe20000f04270 */
[--C-:B-1----:R-:W-:Y:S03]  /*13e00*/  IMAD.IADD R0, R6, 0x1, R3.reuse ;  /* 0x0000000106007824 */ /* 0x102fe600078e0203 */
[----:B------:R-:W-:Y:S01]  /*13e10*/  ISETP.LT.OR P0, PT, R2, 0x1a, P0 ;  /* 0x0000001a0200780c */ /* 0x000fe20000701670 */
[----:B------:R-:W-:Y:S03]  /*13e20*/  IMAD.IADD R2, R7, 0x1, R3 ;  /* 0x0000000107027824 */ /* 0x000fe600078e0203 */
[----:B------:R-:W-:Y:S01]  /*13e30*/  FSEL R174, R12, -INF , !P0 ;  /* 0xff8000000cae7808 */ /* 0x000fe20004000000 */
        /* <DEDUP_REMOVED lines=14> */
.L_x_708:
[----:B------:R-:W-:Y:S04]  /*13f20*/  MOV R4, c[0x0][0x32c] ;  /* 0x0000cb0000047a02 */ /* 0x000fe80000000f00 */
[----:B------:R-:W-:Y:S11]  /*13f30*/  ISETP.NE.AND P0, PT, R4, 0x1, PT ;  /* 0x000000010400780c */ /* 0x000ff60003f05270 */
[----:B------:R-:W-:Y:S02]  /*13f40*/  @!UPT UIADD3 URZ, URZ, URZ, URZ ;  /* 0x0000003f3f3ff290 */ /* 0x000fe4000fffe03f */
[----:B------:R-:W-:Y:S05]  /*13f50*/  @P0 IMAD.HI.U32 R4, R3, c[0x0][0x330], RZ ;  /* 0x0000cc0003040a27 */ /* 0x000fea00078e00ff */
[----:B------:R-:W-:Y:S02]  /*13f60*/  @P0 SHF.R.U32.HI R3, RZ, c[0x0][0x334], R4 ;  /* 0x0000cd00ff030a19 */ /* 0x000fe40000011604 */
.L_x_709:
[----:B------:R-:W-:Y:S05]  /*13f70*/  BSYNC B0 ;  /* 0x0000000000007941 */ /* 0x000fea0003800000 */
.L_x_707:
[----:B------:R-:W-:Y:S04]  /*13f80*/  IMAD R5, R3, c[0x0][0x32c], -R5 ;  /* 0x0000cb0003057a24 */ /* 0x000fe800078e0a05 */
[----:B------:R-:W-:Y:S05]  /*13f90*/  IMAD.IADD R3, R5, 0x1, -R210 ;  /* 0x0000000105037824 */ /* 0x000fea00078e0ad2 */
[----:B------:R-:W-:Y:S02]  /*13fa0*/  IADD3 R4, R3, c[0x0][0x32c], RZ ;  /* 0x0000cb0003047a10 */ /* 0x000fe40007ffe0ff */
[----:B------:R-:W-:Y:S02]  /*13fb0*/  IMNMX R0, R0, R3, !PT ;  /* 0x0000000300007217 */ /* 0x000fe40007800200 */
[----:B------:R-:W-:Y:S02]  /*13fc0*/  IMNMX R2, R2, R4, PT ;  /* 0x0000000402027217 */ /* 0x000fe40003800200 */
.L_x_706:
[----:B------:R-:W-:Y:S02]  /*13fd0*/  FMNMX.FTZ R3, R8, R133, !PT ;  /* 0x0000008508037209 */ /* 0x000fe40007810000 */
[----:B------:R-:W-:Y:S02]  /*13fe0*/  ISETP.GT.AND P0, PT, R0, RZ, P1 ;  /* 0x000000ff0000720c */ /* 0x000fe40000f04270 */
[----:B------:R-:W-:Y:S02]  /*13ff0*/  FMNMX.FTZ R3, R10, R3, !PT ;  /* 0x000000030a037209 */ /* 0x000fe40007810000 */
[----:B------:R-:W-:Y:S02]  /*14000*/  ISETP.LT.OR P0, PT, R2, 0x1, P0 ;  /* 0x000000010200780c */ /* 0x000fe40000701670 */
[----:B------:R-:W-:Y:S02]  /*14010*/  FMNMX.FTZ R3, R9, R3, !PT ;  /* 0x0000000309037209 */ /* 0x000fe40007810000 */
[----:B------:R-:W-:Y:S02]  /*14020*/  FSEL R4, R173, -INF , !P0 ;  /* 0xff800000ad047808 */ /* 0x000fe40004000000 */
[----:B------:R-:W-:Y:S02]  /*14030*/  ISETP.GT.AND P0, PT, R0, 0x1, P1 ;  /* 0x000000010000780c */ /* 0x000fe40000f04270 */
        /* <DEDUP_REMOVED lines=9> */
[----:B------:R-:W-:Y:S02]  /*140d0*/  FMNMX.FTZ R3, R174, R3, !PT ;  /* 0x00000003ae037209 */ /* 0x000fe40007810000 */
[----:B------:R-:W-:Y:S02]  /*140e0*/  ISETP.GT.AND P0, PT, R0, 0x9, P1 ;  /* 0x000000090000780c */ /* 0x000fe40000f04270 */
[----:B------:R-:W-:Y:S01]  /*140f0*/  FMNMX.FTZ R12, R4, R134, !PT ;  /* 0x00000086040c7209 */ /* 0x000fe20007810000 */
[----:B------:R-:W1:Y:S01]  /*14100*/  SHFL.BFLY PT, R13, R3, 0x2, 0x1f ;  /* 0x0c401f00030d7f89 */ /* 0x000e6200000e0000 */
[----:B------:R-:W-:Y:S02]  /*14110*/  ISETP.LT.OR P0, PT, R2, 0xa, P0 ;  /* 0x0000000a0200780c */ /* 0x000fe40000701670 */
[----:B------:R-:W-:Y:S02]  /*14120*/  FMNMX.FTZ R12, R6, R12, !PT ;  /* 0x0000000c060c7209 */ /* 0x000fe40007810000 */
[----:B------:R-:W-:Y:S02]  /*14130*/  FSEL R7, R166, -INF , !P0 ;  /* 0xff800000a6077808 */ /* 0x000fe40004000000 */
[----:B------:R-:W-:Y:S01]  /*14140*/  ISETP.GT.AND P0, PT, R0, 0x10, P1 ;  /* 0x000000100000780c */ /* 0x000fe20000f04270 */
[----:B------:R-:W-:Y:S01]  /*14150*/  LDSM.16.MT88.4 R164, [R180] ;  /* 0x00000000b4a4783b */ /* 0x000fe20000004200 */
[----:B------:R-:W-:Y:S02]  /*14160*/  FMNMX.FTZ R12, R5, R12, !PT ;  /* 0x0000000c050c7209 */ /* 0x000fe40007810000 */
[----:B------:R-:W-:Y:S02]  /*14170*/  ISETP.LT.OR P0, PT, R2, 0x11, P0 ;  /* 0x000000110200780c */ /* 0x000fe40000701670 */
[----:B------:R-:W-:Y:S02]  /*14180*/  FMNMX.FTZ R12, R7, R12, !PT ;  /* 0x0000000c070c7209 */ /* 0x000fe40007810000 */
[----:B------:R-:W-:Y:S02]  /*14190*/  FSEL R171, R139, -INF , !P0 ;  /* 0xff8000008bab7808 */ /* 0x000fe40004000000 */
[----:B------:R-:W-:Y:S04]  /*141a0*/  ISETP.GT.AND P0, PT, R0, 0x11, P1 ;  /* 0x000000110000780c */ /* 0x000fe80000f04270 */
[----:B------:R-:W-:Y:S04]  /*141b0*/  ISETP.LT.OR P0, PT, R2, 0x12, P0 ;  /* 0x000000120200780c */ /* 0x000fe80000701670 */
[----:B------:R-:W-:Y:S02]  /*141c0*/  FSEL R172, R15, -INF , !P0 ;  /* 0xff8000000fac7808 */ /* 0x000fe40004000000 */
[----:B------:R-:W-:Y:S04]  /*141d0*/  ISETP.GT.AND P0, PT, R0, 0x18, P1 ;  /* 0x000000180000780c */ /* 0x000fe80000f04270 */
[----:B------:R-:W-:Y:S04]  /*141e0*/  ISETP.LT.OR P0, PT, R2, 0x19, P0 ;  /* 0x000000190200780c */ /* 0x000fe80000701670 */
[----:B------:R-:W-:Y:S02]  /*141f0*/  FSEL R173, R14, -INF , !P0 ;  /* 0xff8000000ead7808 */ /* 0x000fe40004000000 */
[----:B------:R-:W-:Y:S02]  /*14200*/  ISETP.GT.AND P0, PT, R0, 0x19, P1 ;  /* 0x000000190000780c */ /* 0x000fe40000f04270 */
[----:B------:R-:W-:Y:S02]  /*14210*/  FMNMX.FTZ R0, R171, R12, !PT ;  /* 0x0000000cab007209 */ /* 0x000fe40007810000 */
[----:B------:R-:W-:Y:S02]  /*14220*/  ISETP.LT.OR P0, PT, R2, 0x1a, P0 ;  /* 0x0000001a0200780c */ /* 0x000fe40000701670 */
[----:B------:R-:W-:Y:S02]  /*14230*/  FMNMX.FTZ R0, R172, R0, !PT ;  /* 0x00000000ac007209 */ /* 0x000fe40007810000 */
[----:B------:R-:W-:Y:S02]  /*14240*/  FSEL R135, R16, -INF , !P0 ;  /* 0xff80000010877808 */ /* 0x000fe40004000000 */
[----:B------:R-:W-:Y:S02]  /*14250*/  FMNMX.FTZ R0, R173, R0, !PT ;  /* 0x00000000ad007209 */ /* 0x000fe40007810000 */
[----:B-1----:R-:W-:Y:S02]  /*14260*/  FMNMX.FTZ R3, R3, R13, !PT ;  /* 0x0000000d03037209 */ /* 0x002fe40007810000 */
[----:B------:R-:W-:Y:S03]  /*14270*/  FMNMX.FTZ R0, R135, R0, !PT ;  /* 0x0000000087007209 */ /* 0x000fe60007810000 */
[----:B------:R-:W1:Y:S08]  /*14280*/  SHFL.BFLY PT, R12, R3, 0x1, 0x1f ;  /* 0x0c201f00030c7f89 */ /* 0x000e7000000e0000 */
[----:B------:R-:W2:Y:S01]  /*14290*/  SHFL.BFLY PT, R2, R0, 0x2, 0x1f ;  /* 0x0c401f0000027f89 */ /* 0x000ea200000e0000 */
[----:B-1----:R-:W-:Y:S07]  /*142a0*/  FMNMX.FTZ R132, R3, R12, !PT ;  /* 0x0000000c03847209 */ /* 0x002fee0007810000 */
[----:B------:R-:W-:Y:S01]  /*142b0*/  LDSM.16.MT88.4 R12, [R179] ;  /* 0x00000000b30c783b */ /* 0x000fe20000004200 */
[C---:B------:R-:W-:Y:S01]  /*142c0*/  FSETP.NEU.FTZ.AND P0, PT, R132.reuse, -INF , PT ;  /* 0xff8000008400780b */ /* 0x040fe20003f1d000 */
[----:B------:R-:W-:Y:S01]  /*142d0*/  FMUL.FTZ R3, R132, c[0x0][0x2d0] ;  /* 0x0000b40084037a20 */ /* 0x000fe20000410000 */
[----:B--2---:R-:W-:Y:S04]  /*142e0*/  FMNMX.FTZ R2, R0, R2, !PT ;  /* 0x0000000200027209 */ /* 0x004fe80007810000 */
[----:B------:R-:W-:Y:S02]  /*142f0*/  FSEL R139, R3, RZ, P0 ;  /* 0x000000ff038b7208 */ /* 0x000fe40000000000 */
[----:B------:R-:W1:Y:S03]  /*14300*/  SHFL.BFLY PT, R3, R2, 0x1, 0x1f ;  /* 0x0c201f0002037f89 */ /* 0x000e6600000e0000 */
[--C-:B------:R-:W-:Y:S02]  /*14310*/  FFMA.FTZ R0, R8, c[0x0][0x2d0], -R139.reuse ;  /* 0x0000b40008007a23 */ /* 0x100fe4000001088b */
[--C-:B------:R-:W-:Y:S02]  /*14320*/  FFMA.FTZ R11, R11, c[0x0][0x2d0], -R139.reuse ;  /* 0x0000b4000b0b7a23 */ /* 0x100fe4000001088b */
[----:B------:R2:W-:Y:S10]  /*14330*/  MUFU.EX2 R205, R0 ;  /* 0x0000000000cd7308 */ /* 0x0005f40000000800 */
[----:B------:R-:W-:Y:S01]  /*14340*/  MUFU.EX2 R202, R11 ;  /* 0x0000000b00ca7308 */ /* 0x000fe20000000800 */
[----:B-1----:R-:W-:Y:S05]  /*14350*/  FMNMX.FTZ R3, R2, R3, !PT ;  /* 0x0000000302037209 */ /* 0x002fea0007810000 */
[----:B------:R-:W-:Y:S02]  /*14360*/  FMUL.FTZ R8, R3, c[0x0][0x2d0] ;  /* 0x0000b40003087a20 */ /* 0x000fe40000410000 */
[--C-:B--2---:R-:W-:Y:S04]  /*14370*/  FFMA.FTZ R0, R10, c[0x0][0x2d0], -R139.reuse ;  /* 0x0000b4000a007a23 */ /* 0x104fe8000001088b */
[----:B------:R1:W2:Y:S02]  /*14380*/  MUFU.EX2 R204, R0 ;  /* 0x0000000000cc7308 */ /* 0x0002a40000000800 */
[----:B-1----:R-:W-:Y:S01]  /*14390*/  FFMA.FTZ R0, R9, c[0x0][0x2d0], -R139 ;  /* 0x0000b40009007a23 */ /* 0x002fe2000001088b */
[----:B--2---:R-:W-:Y:S07]  /*143a0*/  F2FP.BF16.PACK_AB R160, R204, R205 ;  /* 0x000000cdcca0723e */ /* 0x004fee00000010ff */
[----:B------:R1:W2:Y:S02]  /*143b0*/  MUFU.EX2 R203, R0 ;  /* 0x0000000000cb7308 */ /* 0x0002a40000000800 */
[----:B-1----:R-:W-:Y:S02]  /*143c0*/  FSEL R0, R132, RZ, P0 ;  /* 0x000000ff84007208 */ /* 0x002fe40000000000 */
[----:B------:R-:W-:Y:S02]  /*143d0*/  FSETP.NEU.FTZ.AND P0, PT, R3, -INF , PT ;  /* 0xff8000000300780b */ /* 0x000fe40003f1d000 */
[----:B--2---:R-:W-:Y:S01]  /*143e0*/  F2FP.BF16.PACK_AB R162, R202, R203 ;  /* 0x000000cbcaa2723e */ /* 0x004fe200000010ff */
[----:B------:R-:W-:Y:S01]  /*143f0*/  FADD.FTZ R0, -R0, R133 ;  /* 0x0000008500007221 */ /* 0x000fe20000010100 */
[----:B------:R-:W-:Y:S03]  /*14400*/  FSEL R133, R8, RZ, P0 ;  /* 0x000000ff08857208 */ /* 0x000fe60000000000 */
[----:B------:R-:W-:Y:S02]  /*14410*/  FMUL.FTZ R0, R0, c[0x0][0x2d0] ;  /* 0x0000b40000007a20 */ /* 0x000fe40000410000 */
[--C-:B------:R-:W-:Y:S02]  /*14420*/  FFMA.FTZ R4, R4, c[0x0][0x2d0], -R133.reuse ;  /* 0x0000b40004047a23 */ /* 0x100fe40000010885 */
[----:B------:R1:W2:Y:S01]  /*14430*/  MUFU.EX2 R2, R0 ;  /* 0x0000000000027308 */ /* 0x0002a20000000800 */
[--C-:B------:R-:W-:Y:S09]  /*14440*/  FFMA.FTZ R7, R7, c[0x0][0x2d0], -R133.reuse ;  /* 0x0000b40007077a23 */ /* 0x100ff20000010885 */
[----:B------:R3:W-:Y:S10]  /*14450*/  MUFU.EX2 R199, R4 ;  /* 0x0000000400c77308 */ /* 0x0007f40000000800 */
[----:B------:R-:W-:Y:S01]  /*14460*/  MUFU.EX2 R175, R7 ;  /* 0x0000000700af7308 */ /* 0x000fe20000000800 */
[--C-:B-1----:R-:W-:Y:S02]  /*14470*/  FFMA.FTZ R0, R6, c[0x0][0x2d0], -R133.reuse ;  /* 0x0000b40006007a23 */ /* 0x102fe40000010885 */
[C---:B--2---:R-:W-:Y:S02]  /*14480*/  FMUL.FTZ R8, R2.reuse, R144 ;  /* 0x0000009002087220 */ /* 0x044fe40000410000 */
[C---:B------:R-:W-:Y:S05]  /*14490*/  FMUL.FTZ R9, R2.reuse, R145 ;  /* 0x0000009102097220 */ /* 0x040fea0000410000 */
[----:B------:R-:W1:Y:S01]  /*144a0*/  MUFU.EX2 R198, R0 ;  /* 0x0000000000c67308 */ /* 0x000e620000000800 */
[C---:B------:R-:W-:Y:S02]  /*144b0*/  FMUL.FTZ R16, R2.reuse, R152 ;  /* 0x0000009802107220 */ /* 0x040fe40000410000 */
[C---:B------:R-:W-:Y:S02]  /*144c0*/  FMUL.FTZ R17, R2.reuse, R153 ;  /* 0x0000009902117220 */ /* 0x040fe40000410000 */
[C---:B---3--:R-:W-:Y:S02]  /*144d0*/  FMUL.FTZ R4, R2.reuse, R140 ;  /* 0x0000008c02047220 */ /* 0x048fe40000410000 */
        /* <DEDUP_REMOVED lines=10> */
[----:B------:R-:W-:Y:S02]  /*14580*/  FFMA.FTZ R0, R5, c[0x0][0x2d0], -R133 ;  /* 0x0000b40005007a23 */ /* 0x000fe40000010885 */
[C---:B------:R-:W-:Y:S02]  /*14590*/  FMUL.FTZ R5, R2.reuse, R141 ;  /* 0x0000008d02057220 */ /* 0x040fe40000410000 */
[----:B------:R1:W2:Y:S01]  /*145a0*/  MUFU.EX2 R195, R0 ;  /* 0x0000000000c37308 */ /* 0x0002a20000000800 */
        /* <DEDUP_REMOVED lines=12> */
[----:B-1----:R-:W-:Y:S01]  /*14670*/  FSEL R0, R3, RZ, P0 ;  /* 0x000000ff03007208 */ /* 0x002fe20000000000 */
[C---:B------:R-:W-:Y:S01]  /*14680*/  FMUL.FTZ R61, R2.reuse, R61 ;  /* 0x0000003d023d7220 */ /* 0x040fe20000410000 */
[----:B--2---:R-:W-:Y:S01]  /*14690*/  F2FP.BF16.PACK_AB R163, R175, R195 ;  /* 0x000000c3afa3723e */ /* 0x004fe200000010ff */
[----:B------:R-:W-:Y:S01]  /*146a0*/  FMUL.FTZ R64, R2, R64 ;  /* 0x0000004002407220 */ /* 0x000fe20000410000 */
[----:B------:R-:W-:Y:S01]  /*146b0*/  ISETP.GT.AND P0, PT, R197, R206, PT ;  /* 0x000000cec500720c */ /* 0x000fe20003f04270 */
[----:B------:R-:W-:Y:S02]  /*146c0*/  FADD.FTZ R0, -R0, R134 ;  /* 0x0000008600007221 */ /* 0x000fe40000010100 */
[----:B------:R-:W-:Y:S02]  /*146d0*/  FMUL.FTZ R65, R2, R65 ;  /* 0x0000004102417220 */ /* 0x000fe40000410000 */
[----:B------:R-:W-:Y:S02]  /*146e0*/  FMUL.FTZ R0, R0, c[0x0][0x2d0] ;  /* 0x0000b40000007a20 */ /* 0x000fe40000410000 */
[C---:B------:R-:W-:Y:S02]  /*146f0*/  FMUL.FTZ R68, R2.reuse, R68 ;  /* 0x0000004402447220 */ /* 0x040fe40000410000 */
[C---:B------:R-:W-:Y:S02]  /*14700*/  FMUL.FTZ R69, R2.reuse, R69 ;  /* 0x0000004502457220 */ /* 0x040fe40000410000 */
        /* <DEDUP_REMOVED lines=13> */
[C---:B-1----:R-:W-:Y:S02]  /*147e0*/  FMUL.FTZ R6, R0.reuse, R142 ;  /* 0x0000008e00067220 */ /* 0x042fe40000410000 */
[C---:B------:R-:W-:Y:S02]  /*147f0*/  FMUL.FTZ R7, R0.reuse, R143 ;  /* 0x0000008f00077220 */ /* 0x040fe40000410000 */
[----:B------:R-:W1:Y:S01]  /*14800*/  LDSM.16.MT88.4 R140, [R182] ;  /* 0x00000000b68c783b */ /* 0x000e620000004200 */
[C---:B------:R-:W-:Y:S02]  /*14810*/  FMUL.FTZ R10, R0.reuse, R146 ;  /* 0x00000092000a7220 */ /* 0x040fe40000410000 */
[C---:B------:R-:W-:Y:S02]  /*14820*/  FMUL.FTZ R11, R0.reuse, R147 ;  /* 0x00000093000b7220 */ /* 0x040fe40000410000 */
[C---:B------:R-:W-:Y:S03]  /*14830*/  HMMA.16816.F32.BF16 R4, R160.reuse, R12, R4 ;  /* 0x0000000ca004723c */ /* 0x040fe60000041804 */
[----:B------:R-:W2:Y:S02]  /*14840*/  LDSM.16.MT88.4 R144, [R181] ;  /* 0x00000000b590783b */ /* 0x000ea40000004200 */
[----:B------:R-:W-:Y:S02]  /*14850*/  FMUL.FTZ R18, R0, R154 ;  /* 0x0000009a00127220 */ /* 0x000fe40000410000 */
[C---:B------:R-:W-:Y:S01]  /*14860*/  FMUL.FTZ R12, R2.reuse, R148 ;  /* 0x00000094020c7220 */ /* 0x040fe20000410000 */
[C---:B------:R-:W-:Y:S04]  /*14870*/  HMMA.16816.F32.BF16 R8, R160.reuse, R14, R8 ;  /* 0x0000000ea008723c */ /* 0x040fe80000041808 */
[----:B------:R-:W-:Y:S02]  /*14880*/  FMUL.FTZ R13, R2, R149 ;  /* 0x00000095020d7220 */ /* 0x000fe40000410000 */
[C---:B------:R-:W-:Y:S02]  /*14890*/  FMUL.FTZ R19, R0.reuse, R155 ;  /* 0x0000009b00137220 */ /* 0x040fe40000410000 */
[C---:B------:R-:W-:Y:S01]  /*148a0*/  FMUL.FTZ R14, R0.reuse, R150 ;  /* 0x00000096000e7220 */ /* 0x040fe20000410000 */
[----:B------:R-:W-:Y:S03]  /*148b0*/  LDSM.16.MT88.4 R152, [R180+0x800] ;  /* 0x00080000b498783b */ /* 0x000fe60000004200 */
[C---:B------:R-:W-:Y:S02]  /*148c0*/  FMUL.FTZ R15, R0.reuse, R151 ;  /* 0x00000097000f7220 */ /* 0x040fe40000410000 */
[C---:B------:R-:W-:Y:S02]  /*148d0*/  FMUL.FTZ R22, R0.reuse, R22 ;  /* 0x0000001600167220 */ /* 0x040fe40000410000 */
[C---:B------:R-:W-:Y:S01]  /*148e0*/  FMUL.FTZ R23, R0.reuse, R23 ;  /* 0x0000001700177220 */ /* 0x040fe20000410000 */
[----:B------:R-:W3:Y:S01]  /*148f0*/  LDSM.16.MT88.4 R148, [R179+0x1000] ;  /* 0x00100000b394783b */ /* 0x000ee20000004200 */
[C---:B------:R-:W-:Y:S01]  /*14900*/  FMUL.FTZ R26, R0.reuse, R26 ;  /* 0x0000001a001a7220 */ /* 0x040fe20000410000 */
[C---:B------:R-:W-:Y:S03]  /*14910*/  HMMA.16816.F32.BF16 R12, R160.reuse, R164, R12 ;  /* 0x000000a4a00c723c */ /* 0x040fe6000004180c */
[C---:B------:R-:W-:Y:S02]  /*14920*/  FMUL.FTZ R27, R0.reuse, R27 ;  /* 0x0000001b001b7220 */ /* 0x040fe40000410000 */
[C---:B------:R-:W-:Y:S02]  /*14930*/  FMUL.FTZ R30, R0.reuse, R30 ;  /* 0x0000001e001e7220 */ /* 0x040fe40000410000 */
[C---:B------:R-:W-:Y:S01]  /*14940*/  FMUL.FTZ R31, R0.reuse, R31 ;  /* 0x0000001f001f7220 */ /* 0x040fe20000410000 */
[C---:B------:R-:W-:Y:S01]  /*14950*/  HMMA.16816.F32.BF16 R16, R160.reuse, R166, R16 ;  /* 0x000000a6a010723c */ /* 0x040fe20000041810 */
[----:B------:R-:W-:Y:S03]  /*14960*/  LDSM.16.MT88.4 R164, [R182+0x800] ;  /* 0x00080000b6a4783b */ /* 0x000fe60000004200 */
[C---:B------:R-:W-:Y:S02]  /*14970*/  FMUL.FTZ R34, R0.reuse, R34 ;  /* 0x0000002200227220 */ /* 0x040fe40000410000 */
[C---:B------:R-:W-:Y:S02]  /*14980*/  FMUL.FTZ R35, R0.reuse, R35 ;  /* 0x0000002300237220 */ /* 0x040fe40000410000 */
[C---:B-1----:R-:W-:Y:S04]  /*14990*/  HMMA.16816.F32.BF16 R20, R160.reuse, R140, R20 ;  /* 0x0000008ca014723c */ /* 0x042fe80000041814 */
[C---:B------:R-:W-:Y:S02]  /*149a0*/  FMUL.FTZ R38, R0.reuse, R38 ;  /* 0x0000002600267220 */ /* 0x040fe40000410000 */
[C---:B------:R-:W-:Y:S02]  /*149b0*/  FMUL.FTZ R39, R0.reuse, R39 ;  /* 0x0000002700277220 */ /* 0x040fe40000410000 */
[C---:B------:R-:W-:Y:S01]  /*149c0*/  HMMA.16816.F32.BF16 R24, R160.reuse, R142, R24 ;  /* 0x0000008ea018723c */ /* 0x040fe20000041818 */
[----:B------:R-:W1:Y:S03]  /*149d0*/  LDSM.16.MT88.4 R140, [R180+0x1000] ;  /* 0x00100000b48c783b */ /* 0x000e660000004200 */
[C---:B------:R-:W-:Y:S02]  /*149e0*/  FMUL.FTZ R42, R0.reuse, R42 ;  /* 0x0000002a002a7220 */ /* 0x040fe40000410000 */
[C---:B------:R-:W-:Y:S02]  /*149f0*/  FMUL.FTZ R43, R0.reuse, R43 ;  /* 0x0000002b002b7220 */ /* 0x040fe40000410000 */
[C---:B--2---:R-:W-:Y:S04]  /*14a00*/  HMMA.16816.F32.BF16 R28, R160.reuse, R144, R28 ;  /* 0x00000090a01c723c */ /* 0x044fe8000004181c */
[C---:B------:R-:W-:Y:S02]  /*14a10*/  FMUL.FTZ R46, R0.reuse, R46 ;  /* 0x0000002e002e7220 */ /* 0x040fe40000410000 */
[C---:B------:R-:W-:Y:S02]  /*14a20*/  FMUL.FTZ R47, R0.reuse, R47 ;  /* 0x0000002f002f7220 */ /* 0x040fe40000410000 */
[C---:B------:R-:W-:Y:S01]  /*14a30*/  HMMA.16816.F32.BF16 R32, R160.reuse, R146, R32 ;  /* 0x00000092a020723c */ /* 0x040fe20000041820 */
[----:B------:R-:W2:Y:S03]  /*14a40*/  LDSM.16.MT88.4 R144, [R182+0x1000] ;  /* 0x00100000b690783b */ /* 0x000ea60000004200 */
[C---:B------:R-:W-:Y:S02]  /*14a50*/  FMUL.FTZ R50, R0.reuse, R50 ;  /* 0x0000003200327220 */ /* 0x040fe40000410000 */
[C---:B------:R-:W-:Y:S02]  /*14a60*/  FMUL.FTZ R51, R0.reuse, R51 ;  /* 0x0000003300337220 */ /* 0x040fe40000410000 */
[C---:B---3--:R-:W-:Y:S04]  /*14a70*/  HMMA.16816.F32.BF16 R36, R160.reuse, R148, R36 ;  /* 0x00000094a024723c */ /* 0x048fe80000041824 */
[C---:B------:R-:W-:Y:S02]  /*14a80*/  FMUL.FTZ R54, R0.reuse, R54 ;  /* 0x0000003600367220 */ /* 0x040fe40000410000 */
[C---:B------:R-:W-:Y:S02]  /*14a90*/  FMUL.FTZ R55, R0.reuse, R55 ;  /* 0x0000003700377220 */ /* 0x040fe40000410000 */
[C---:B------:R-:W-:Y:S01]  /*14aa0*/  HMMA.16816.F32.BF16 R40, R160.reuse, R150, R40 ;  /* 0x00000096a028723c */ /* 0x040fe20000041828 */
[----:B------:R-:W3:Y:S03]  /*14ab0*/  LDSM.16.MT88.4 R148, [R181+0x1000] ;  /* 0x00100000b594783b */ /* 0x000ee60000004200 */
[C---:B------:R-:W-:Y:S02]  /*14ac0*/  FMUL.FTZ R58, R0.reuse, R58 ;  /* 0x0000003a003a7220 */ /* 0x040fe40000410000 */
[C---:B------:R-:W-:Y:S02]  /*14ad0*/  FMUL.FTZ R59, R0.reuse, R59 ;  /* 0x0000003b003b7220 */ /* 0x040fe40000410000 */
[----:B------:R-:W-:Y:S01]  /*14ae0*/  FMUL.FTZ R62, R0, R62 ;  /* 0x0000003e003e7220 */ /* 0x000fe20000410000 */
[C---:B-1----:R-:W-:Y:S03]  /*14af0*/  HMMA.16816.F32.BF16 R44, R160.reuse, R140, R44 ;  /* 0x0000008ca02c723c */ /* 0x042fe6000004182c */
[--C-:B------:R-:W-:Y:S02]  /*14b00*/  FFMA.FTZ R134, R168, c[0x0][0x2d0], -R139.reuse ;  /* 0x0000b400a8867a23 */ /* 0x100fe4000001088b */
[C---:B------:R-:W-:Y:S02]  /*14b10*/  FMUL.FTZ R63, R0.reuse, R63 ;  /* 0x0000003f003f7220 */ /* 0x040fe40000410000 */
[C---:B------:R-:W-:Y:S01]  /*14b20*/  FMUL.FTZ R66, R0.reuse, R66 ;  /* 0x0000004200427220 */ /* 0x040fe20000410000 */
[C---:B------:R-:W-:Y:S01]  /*14b30*/  HMMA.16816.F32.BF16 R48, R160.reuse, R142, R48 ;  /* 0x0000008ea030723c */ /* 0x040fe20000041830 */
[----:B------:R-:W1:Y:S01]  /*14b40*/  LDSM.16.MT88.4 R140, [R179+0x2000] ;  /* 0x00200000b38c783b */ /* 0x000e620000004200 */
[----:B------:R4:W-:Y:S02]  /*14b50*/  MUFU.EX2 R201, R134 ;  /* 0x0000008600c97308 */ /* 0x0009e40000000800 */
        /* <DEDUP_REMOVED lines=10> */
[--C-:B----4-:R-:W-:Y:S02]  /*14c00*/  FFMA.FTZ R134, R169, c[0x0][0x2d0], -R139.reuse ;  /* 0x0000b400a9867a23 */ /* 0x110fe4000001088b */
[C---:B------:R-:W-:Y:S02]  /*14c10*/  FMUL.FTZ R79, R0.reuse, R79 ;  /* 0x0000004f004f7220 */ /* 0x040fe40000410000 */
[C---:B------:R-:W-:Y:S01]  /*14c20*/  HMMA.16816.F32.BF16 R64, R160.reuse, R150, R64 ;  /* 0x00000096a040723c */ /* 0x040fe20000041840 */
[----:B------:R3:W4:Y:S01]  /*14c30*/  MUFU.EX2 R200, R134 ;  /* 0x0000008600c87308 */ /* 0x0007220000000800 */
[----:B------:R-:W5:Y:S02]  /*14c40*/  LDSM.16.MT88.4 R148, [R182+0x2000] ;  /* 0x00200000b694783b */ /* 0x000f640000004200 */
[C---:B------:R-:W-:Y:S02]  /*14c50*/  FMUL.FTZ R82, R0.reuse, R82 ;  /* 0x0000005200527220 */ /* 0x040fe40000410000 */
[C---:B------:R-:W-:Y:S02]  /*14c60*/  FMUL.FTZ R83, R0.reuse, R83 ;  /* 0x0000005300537220 */ /* 0x040fe40000410000 */
[C---:B------:R-:W-:Y:S01]  /*14c70*/  FMUL.FTZ R86, R0.reuse, R86 ;  /* 0x0000005600567220 */ /* 0x040fe20000410000 */
[C---:B-1----:R-:W-:Y:S03]  /*14c80*/  HMMA.16816.F32.BF16 R68, R160.reuse, R140, R68 ;  /* 0x0000008ca044723c */ /* 0x042fe60000041844 */
[C---:B------:R-:W-:Y:S02]  /*14c90*/  FMUL.FTZ R87, R0.reuse, R87 ;  /* 0x0000005700577220 */ /* 0x040fe40000410000 */
[C---:B------:R-:W-:Y:S02]  /*14ca0*/  FMUL.FTZ R90, R0.reuse, R90 ;  /* 0x0000005a005a7220 */ /* 0x040fe40000410000 */
[C---:B------:R-:W-:Y:S01]  /*14cb0*/  FMUL.FTZ R91, R0.reuse, R91 ;  /* 0x0000005b005b7220 */ /* 0x040fe20000410000 */
[C---:B------:R-:W-:Y:S01]  /*14cc0*/  HMMA.16816.F32.BF16 R72, R160.reuse, R142, R72 ;  /* 0x0000008ea048723c */ /* 0x040fe20000041848 */
[----:B------:R-:W1:Y:S03]  /*14cd0*/  LDSM.16.MT88.4 R140, [R181+0x2000] ;  /* 0x00200000b58c783b */ /* 0x000e660000004200 */
[C---:B------:R-:W-:Y:S02]  /*14ce0*/  FMUL.FTZ R94, R0.reuse, R94 ;  /* 0x0000005e005e7220 */ /* 0x040fe40000410000 */
[----:B------:R-:W-:Y:S02]  /*14cf0*/  FMUL.FTZ R95, R0, R95 ;  /* 0x0000005f005f7220 */ /* 0x000fe40000410000 */
[C---:B--2---:R-:W-:Y:S04]  /*14d00*/  HMMA.16816.F32.BF16 R76, R160.reuse, R144, R76 ;  /* 0x00000090a04c723c */ /* 0x044fe8000004184c */
[----:B---3--:R-:W-:Y:S02]  /*14d10*/  FFMA.FTZ R134, R170, c[0x0][0x2d0], -R139 ;  /* 0x0000b400aa867a23 */ /* 0x008fe4000001088b */
[C---:B------:R-:W-:Y:S02]  /*14d20*/  FMUL.FTZ R96, R2.reuse, R96 ;  /* 0x0000006002607220 */ /* 0x040fe40000410000 */
[C---:B------:R-:W-:Y:S01]  /*14d30*/  HMMA.16816.F32.BF16 R80, R160.reuse, R146, R80 ;  /* 0x00000092a050723c */ /* 0x040fe20000041850 */
[----:B------:R2:W-:Y:S01]  /*14d40*/  MUFU.EX2 R170, R134 ;  /* 0x0000008600aa7308 */ /* 0x0005e20000000800 */
[----:B------:R-:W3:Y:S02]  /*14d50*/  LDSM.16.MT88.4 R144, [R179+0x3000] ;  /* 0x00300000b390783b */ /* 0x000ee40000004200 */
[----:B------:R-:W-:Y:S02]  /*14d60*/  FMUL.FTZ R97, R2, R97 ;  /* 0x0000006102617220 */ /* 0x000fe40000410000 */
[C---:B------:R-:W-:Y:S02]  /*14d70*/  FMUL.FTZ R98, R0.reuse, R98 ;  /* 0x0000006200627220 */ /* 0x040fe40000410000 */
[----:B------:R-:W-:Y:S01]  /*14d80*/  FMUL.FTZ R99, R0, R99 ;  /* 0x0000006300637220 */ /* 0x000fe20000410000 */
[C---:B-----5:R-:W-:Y:S03]  /*14d90*/  HMMA.16816.F32.BF16 R84, R160.reuse, R148, R84 ;  /* 0x00000094a054723c */ /* 0x060fe60000041854 */
[C---:B------:R-:W-:Y:S02]  /*14da0*/  FMUL.FTZ R100, R2.reuse, R100 ;  /* 0x0000006402647220 */ /* 0x040fe40000410000 */
[----:B------:R-:W-:Y:S02]  /*14db0*/  FMUL.FTZ R101, R2, R101 ;  /* 0x0000006502657220 */ /* 0x000fe40000410000 */
[C---:B------:R-:W-:Y:S01]  /*14dc0*/  FMUL.FTZ R102, R0.reuse, R102 ;  /* 0x0000006600667220 */ /* 0x040fe20000410000 */
[C---:B------:R-:W-:Y:S01]  /*14dd0*/  HMMA.16816.F32.BF16 R88, R160.reuse, R150, R88 ;  /* 0x00000096a058723c */ /* 0x040fe20000041858 */
[----:B------:R-:W5:Y:S03]  /*14de0*/  LDSM.16.MT88.4 R148, [R180+0x3000] ;  /* 0x00300000b494783b */ /* 0x000f660000004200 */
[----:B------:R-:W-:Y:S02]  /*14df0*/  FMUL.FTZ R103, R0, R103 ;  /* 0x0000006700677220 */ /* 0x000fe40000410000 */
[C---:B------:R-:W-:Y:S02]  /*14e00*/  FMUL.FTZ R104, R2.reuse, R104 ;  /* 0x0000006802687220 */ /* 0x040fe40000410000 */
[C---:B-1----:R-:W-:Y:S04]  /*14e10*/  HMMA.16816.F32.BF16 R92, R160.reuse, R140, R92 ;  /* 0x0000008ca05c723c */ /* 0x042fe8000004185c */
[----:B--2---:R-:W-:Y:S02]  /*14e20*/  FFMA.FTZ R134, R171, c[0x0][0x2d0], -R133 ;  /* 0x0000b400ab867a23 */ /* 0x004fe40000010885 */
[----:B------:R-:W-:Y:S02]  /*14e30*/  FMUL.FTZ R105, R2, R105 ;  /* 0x0000006902697220 */ /* 0x000fe40000410000 */
[C---:B------:R-:W-:Y:S01]  /*14e40*/  HMMA.16816.F32.BF16 R96, R160.reuse, R142, R96 ;  /* 0x0000008ea060723c */ /* 0x040fe20000041860 */
[----:B------:R1:W-:Y:S01]  /*14e50*/  MUFU.EX2 R168, R134 ;  /* 0x0000008600a87308 */ /* 0x0003e20000000800 */
[----:B------:R-:W2:Y:S02]  /*14e60*/  LDSM.16.MT88.4 R140, [R182+0x3000] ;  /* 0x00300000b68c783b */ /* 0x000ea40000004200 */
[C---:B------:R-:W-:Y:S02]  /*14e70*/  FMUL.FTZ R106, R0.reuse, R106 ;  /* 0x0000006a006a7220 */ /* 0x040fe40000410000 */
[----:B------:R-:W-:Y:S02]  /*14e80*/  FMUL.FTZ R107, R0, R107 ;  /* 0x0000006b006b7220 */ /* 0x000fe40000410000 */
[----:B------:R-:W-:Y:S01]  /*14e90*/  FMUL.FTZ R108, R2, R108 ;  /* 0x0000006c026c7220 */ /* 0x000fe20000410000 */
[C---:B---3--:R-:W-:Y:S03]  /*14ea0*/  HMMA.16816.F32.BF16 R100, R160.reuse, R144, R100 ;  /* 0x00000090a064723c */ /* 0x048fe60000041864 */
[----:B------:R-:W-:Y:S02]  /*14eb0*/  FFMA.FTZ R139, R174, c[0x0][0x2d0], -R139 ;  /* 0x0000b400ae8b7a23 */ /* 0x000fe4000001088b */
[----:B------:R-:W-:Y:S02]  /*14ec0*/  FMUL.FTZ R109, R2, R109 ;  /* 0x0000006d026d7220 */ /* 0x000fe40000410000 */
[C---:B------:R-:W-:Y:S01]  /*14ed0*/  FMUL.FTZ R110, R0.reuse, R110 ;  /* 0x0000006e006e7220 */ /* 0x040fe20000410000 */
[C---:B------:R-:W-:Y:S01]  /*14ee0*/  HMMA.16816.F32.BF16 R104, R160.reuse, R146, R104 ;  /* 0x00000092a068723c */ /* 0x040fe20000041868 */
[----:B------:R-:W3:Y:S01]  /*14ef0*/  LDSM.16.MT88.4 R144, [R181+0x3000] ;  /* 0x00300000b590783b */ /* 0x000ee20000004200 */
[----:B------:R-:W2:Y:S02]  /*14f00*/  MUFU.EX2 R169, R139 ;  /* 0x0000008b00a97308 */ /* 0x000ea40000000800 */
[----:B------:R-:W-:Y:S02]  /*14f10*/  FMUL.FTZ R111, R0, R111 ;  /* 0x0000006f006f7220 */ /* 0x000fe40000410000 */
[----:B------:R-:W-:Y:S02]  /*14f20*/  FMUL.FTZ R112, R2, R112 ;  /* 0x0000007002707220 */ /* 0x000fe40000410000 */
[--C-:B-1----:R-:W-:Y:S03]  /*14f30*/  FFMA.FTZ R134, R172, c[0x0][0x2d0], -R133.reuse ;  /* 0x0000b400ac867a23 */ /* 0x102fe60000010885 */
[C---:B-----5:R-:W-:Y:S01]  /*14f40*/  HMMA.16816.F32.BF16 R108, R160.reuse, R148, R108 ;  /* 0x00000094a06c723c */ /* 0x060fe2000004186c */
[----:B------:R1:W5:Y:S02]  /*14f50*/  MUFU.EX2 R139, R134 ;  /* 0x00000086008b7308 */ /* 0x0003640000000800 */
[----:B------:R-:W-:Y:S02]  /*14f60*/  FMUL.FTZ R113, R2, R113 ;  /* 0x0000007102717220 */ /* 0x000fe40000410000 */
[C---:B------:R-:W-:Y:S02]  /*14f70*/  FMUL.FTZ R114, R0.reuse, R114 ;  /* 0x0000007200727220 */ /* 0x040fe40000410000 */
[----:B------:R-:W-:Y:S02]  /*14f80*/  FMUL.FTZ R115, R0, R115 ;  /* 0x0000007300737220 */ /* 0x000fe40000410000 */
[C---:B------:R-:W-:Y:S03]  /*14f90*/  FMUL.FTZ R116, R2.reuse, R116 ;  /* 0x0000007402747220 */ /* 0x040fe60000410000 */
[----:B------:R-:W-:Y:S02]  /*14fa0*/  FMUL.FTZ R117, R2, R117 ;  /* 0x0000007502757220 */ /* 0x000fe40000410000 */
[C---:B------:R-:W-:Y:S01]  /*14fb0*/  HMMA.16816.F32.BF16 R112, R160.reuse, R150, R112 ;  /* 0x00000096a070723c */ /* 0x040fe20000041870 */
[----:B------:R-:W4:Y:S02]  /*14fc0*/  LDSM.16.MT88.4 R148, [R179+0x800] ;  /* 0x00080000b394783b */ /* 0x000f240000004200 */
[C---:B------:R-:W-:Y:S02]  /*14fd0*/  FMUL.FTZ R118, R0.reuse, R118 ;  /* 0x0000007600767220 */ /* 0x040fe40000410000 */
[----:B------:R-:W-:Y:S02]  /*14fe0*/  FMUL.FTZ R119, R0, R119 ;  /* 0x0000007700777220 */ /* 0x000fe40000410000 */
[C---:B------:R-:W-:Y:S02]  /*14ff0*/  FMUL.FTZ R120, R2.reuse, R120 ;  /* 0x0000007802787220 */ /* 0x040fe40000410000 */
[----:B------:R-:W-:Y:S03]  /*15000*/  FMUL.FTZ R121, R2, R121 ;  /* 0x0000007902797220 */ /* 0x000fe60000410000 */
[C---:B--2---:R-:W-:Y:S03]  /*15010*/  HMMA.16816.F32.BF16 R116, R160.reuse, R140, R116 ;  /* 0x0000008ca074723c */ /* 0x044fe60000041874 */
[C---:B------:R-:W-:Y:S02]  /*15020*/  FMUL.FTZ R122, R0.reuse, R122 ;  /* 0x0000007a007a7220 */ /* 0x040fe40000410000 */
[----:B------:R-:W-:Y:S02]  /*15030*/  FMUL.FTZ R123, R0, R123 ;  /* 0x0000007b007b7220 */ /* 0x000fe40000410000 */
[--C-:B-1----:R-:W-:Y:S02]  /*15040*/  FFMA.FTZ R134, R173, c[0x0][0x2d0], -R133.reuse ;  /* 0x0000b400ad867a23 */ /* 0x102fe40000010885 */
[----:B------:R-:W-:Y:S03]  /*15050*/  FFMA.FTZ R133, R135, c[0x0][0x2d0], -R133 ;  /* 0x0000b40087857a23 */ /* 0x000fe60000010885 */
[C---:B------:R-:W-:Y:S01]  /*15060*/  HMMA.16816.F32.BF16 R120, R160.reuse, R142, R120 ;  /* 0x0000008ea078723c */ /* 0x040fe20000041878 */
[----:B------:R-:W-:Y:S02]  /*15070*/  MUFU.EX2 R134, R134 ;  /* 0x0000008600867308 */ /* 0x000fe40000000800 */
[C---:B------:R-:W-:Y:S02]  /*15080*/  FMUL.FTZ R124, R2.reuse, R124 ;  /* 0x0000007c027c7220 */ /* 0x040fe40000410000 */
[----:B------:R-:W-:Y:S02]  /*15090*/  FMUL.FTZ R125, R2, R125 ;  /* 0x0000007d027d7220 */ /* 0x000fe40000410000 */
[C---:B------:R-:W-:Y:S02]  /*150a0*/  FMUL.FTZ R126, R0.reuse, R126 ;  /* 0x0000007e007e7220 */ /* 0x040fe40000410000 */
[----:B------:R-:W-:Y:S02]  /*150b0*/  FMUL.FTZ R127, R0, R127 ;  /* 0x0000007f007f7220 */ /* 0x000fe40000410000 */
[----:B------:R-:W1:Y:S01]  /*150c0*/  MUFU.EX2 R133, R133 ;  /* 0x0000008500857308 */ /* 0x000e620000000800 */
[C---:B------:R-:W-:Y:S02]  /*150d0*/  FMUL.FTZ R128, R2.reuse, R128 ;  /* 0x0000008002807220 */ /* 0x040fe40000410000 */
[----:B------:R-:W-:Y:S02]  /*150e0*/  FMUL.FTZ R129, R2, R129 ;  /* 0x0000008102817220 */ /* 0x000fe40000410000 */
[C---:B---3--:R-:W-:Y:S03]  /*150f0*/  HMMA.16816.F32.BF16 R124, R160.reuse, R144, R124 ;  /* 0x00000090a07c723c */ /* 0x048fe6000004187c */
[C---:B------:R-:W-:Y:S02]  /*15100*/  FMUL.FTZ R130, R0.reuse, R130 ;  /* 0x0000008200827220 */ /* 0x040fe40000410000 */
[----:B------:R-:W-:Y:S07]  /*15110*/  FMUL.FTZ R131, R0, R131 ;  /* 0x0000008300837220 */ /* 0x000fee0000410000 */
[----:B------:R-:W-:Y:S07]  /*15120*/  HMMA.16816.F32.BF16 R128, R160, R146, R128 ;  /* 0x00000092a080723c */ /* 0x000fee0000041880 */
[----:B----4-:R-:W-:Y:S02]  /*15130*/  F2FP.BF16.PACK_AB R160, R200, R201 ;  /* 0x000000c9c8a0723e */ /* 0x010fe400000010ff */
[----:B------:R-:W-:Y:S03]  /*15140*/  F2FP.BF16.PACK_AB R162, R169, R170 ;  /* 0x000000aaa9a2723e */ /* 0x000fe600000010ff */
[----:B-----5:R-:W-:Y:S02]  /*15150*/  F2FP.BF16.PACK_AB R161, R139, R168 ;  /* 0x000000a88ba1723e */ /* 0x020fe400000010ff */
[----:B-1----:R-:W-:Y:S07]  /*15160*/  F2FP.BF16.PACK_AB R163, R133, R134 ;  /* 0x0000008685a3723e */ /* 0x002fee00000010ff */
[C---:B------:R-:W-:Y:S01]  /*15170*/  HMMA.16816.F32.BF16 R140, R160.reuse, R148, R4 ;  /* 0x00000094a08c723c */ /* 0x040fe20000041804 */
[----:B------:R-:W1:Y:S07]  /*15180*/  LDSM.16.MT88.4 R4, [R181+0x800] ;  /* 0x00080000b504783b */ /* 0x000e6e0000004200 */
[C---:B------:R-:W-:Y:S01]  /*15190*/  HMMA.16816.F32.BF16 R144, R160.reuse, R150, R8 ;  /* 0x00000096a090723c */ /* 0x040fe20000041808 */
[----:B------:R-:W2:Y:S07]  /*151a0*/  LDSM.16.MT88.4 R8, [R179+0x1800] ;  /* 0x00180000b308783b */ /* 0x000eae0000004200 */
[C---:B------:R-:W-:Y:S01]  /*151b0*/  HMMA.16816.F32.BF16 R148, R160.reuse, R152, R12 ;  /* 0x00000098a094723c */ /* 0x040fe2000004180c */
[----:B------:R-:W3:Y:S07]  /*151c0*/  LDSM.16.MT88.4 R12, [R180+0x1800] ;  /* 0x00180000b40c783b */ /* 0x000eee0000004200 */
[C---:B------:R-:W-:Y:S08]  /*151d0*/  HMMA.16816.F32.BF16 R152, R160.reuse, R154, R16 ;  /* 0x0000009aa098723c */ /* 0x040ff00000041810 */
[C---:B------:R-:W-:Y:S08]  /*151e0*/  HMMA.16816.F32.BF16 R20, R160.reuse, R164, R20 ;  /* 0x000000a4a014723c */ /* 0x040ff00000041814 */
        /* <DEDUP_REMOVED lines=31> */
[C---:B--2---:R-:W-:Y:S07]  /*153e0*/  HMMA.16816.F32.BF16 R108, R160.reuse, R8, R108 ;  /* 0x00000008a06c723c */ /* 0x044fee000004186c */
[----:B------:R-:W-:Y:S01]  /*153f0*/  FFMA.FTZ R8, R2, R208, R205 ;  /* 0x000000d002087223 */ /* 0x000fe200000100cd */
[C---:B------:R-:W-:Y:S04]  /*15400*/  HMMA.16816.F32.BF16 R112, R160.reuse, R10, R112 ;  /* 0x0000000aa070723c */ /* 0x040fe80000041870 */
[----:B------:R-:W-:Y:S02]  /*15410*/  FFMA.FTZ R2, R0, R207, R199 ;  /* 0x000000cf00027223 */ /* 0x000fe400000100c7 */
[----:B------:R-:W-:Y:S01]  /*15420*/  FADD.FTZ R0, R204, R8 ;  /* 0x00000008cc007221 */ /* 0x000fe20000010000 */
[----:B------:R-:W-:Y:S01]  /*15430*/  MOV R8, R3 ;  /* 0x0000000300087202 */ /* 0x000fe20000000f00 */
[C---:B---3--:R-:W-:Y:S04]  /*15440*/  HMMA.16816.F32.BF16 R116, R160.reuse, R12, R116 ;  /* 0x0000000ca074723c */ /* 0x048fe80000041874 */
[----:B------:R-:W-:Y:S02]  /*15450*/  FADD.FTZ R2, R198, R2 ;  /* 0x00000002c6027221 */ /* 0x000fe40000010000 */
[----:B------:R-:W-:Y:S02]  /*15460*/  FADD.FTZ R0, R203, R0 ;  /* 0x00000000cb007221 */ /* 0x000fe40000010000 */
[C---:B------:R-:W-:Y:S04]  /*15470*/  HMMA.16816.F32.BF16 R120, R160.reuse, R14, R120 ;  /* 0x0000000ea078723c */ /* 0x040fe80000041878 */
[----:B------:R-:W-:Y:S01]  /*15480*/  FADD.FTZ R2, R195, R2 ;  /* 0x00000002c3027221 */ /* 0x000fe20000010000 */
[----:B------:R-:W-:Y:S01]  /*15490*/  IADD3 R195, R197, -0x1, RZ ;  /* 0xffffffffc5c37810 */ /* 0x000fe20007ffe0ff */
[----:B------:R-:W-:Y:S02]  /*154a0*/  FADD.FTZ R0, R202, R0 ;  /* 0x00000000ca007221 */ /* 0x000fe40000010000 */
[C---:B-1----:R-:W-:Y:S04]  /*154b0*/  HMMA.16816.F32.BF16 R124, R160.reuse, R4, R124 ;  /* 0x00000004a07c723c */ /* 0x042fe8000004187c */
[----:B------:R-:W-:Y:S03]  /*154c0*/  MOV R197, R195 ;  /* 0x000000c300c57202 */ /* 0x000fe60000000f00 */
[----:B------:R-:W-:Y:S01]  /*154d0*/  FADD.FTZ R4, R175, R2 ;  /* 0x00000002af047221 */ /* 0x000fe20000010000 */
[----:B------:R-:W-:Y:S04]  /*154e0*/  HMMA.16816.F32.BF16 R128, R160, R6, R128 ;  /* 0x00000006a080723c */ /* 0x000fe80000041880 */
[----:B------:R-:W-:Y:S02]  /*154f0*/  FADD.FTZ R2, R201, R0 ;  /* 0x00000000c9027221 */ /* 0x000fe40000010000 */
[----:B------:R-:W-:Y:S02]  /*15500*/  FADD.FTZ R0, R168, R4 ;  /* 0x00000004a8007221 */ /* 0x000fe40000010000 */
[----:B------:R-:W-:Y:S04]  /*15510*/  FADD.FTZ R2, R200, R2 ;  /* 0x00000002c8027221 */ /* 0x000fe80000010000 */
[----:B------:R-:W-:Y:S02]  /*15520*/  FADD.FTZ R0, R139, R0 ;  /* 0x000000008b007221 */ /* 0x000fe40000010000 */
[----:B------:R-:W-:Y:S02]  /*15530*/  FADD.FTZ R2, R170, R2 ;  /* 0x00000002aa027221 */ /* 0x000fe40000010000 */
[----:B------:R-:W-:Y:S01]  /*15540*/  FADD.FTZ R0, R134, R0 ;  /* 0x0000000086007221 */ /* 0x000fe20000010000 */
[----:B------:R-:W-:Y:S01]  /*15550*/  MOV R134, R3 ;  /* 0x0000000300867202 */ /* 0x000fe20000000f00 */
[----:B------:R-:W-:Y:S02]  /*15560*/  FADD.FTZ R208, R169, R2 ;  /* 0x00000002a9d07221 */ /* 0x000fe40000010000 */
[----:B------:R-:W-:Y:S01]  /*15570*/  FADD.FTZ R207, R133, R0 ;  /* 0x0000000085cf7221 */ /* 0x000fe20000010000 */
[----:B------:R-:W-:Y:S01]  /*15580*/  MOV R133, R132 ;  /* 0x0000008400857202 */ /* 0x000fe20000000f00 */
[----:B------:R-:W-:-:S05]  /*15590*/  @P0 BRA `(.L_x_710) ;  /* 0xffffd89000000947 */ /* 0x000fca000383ffff */
.L_x_701:
[----:B------:R-:W-:Y:S01]  /*155a0*/  IMAD.MOV.U32 R0, RZ, RZ, c[0x0][0x2c4] ;  /* 0x0000b100ff007624 */ /* 0x000fe200078e00ff */
[----:B------:R-:W-:Y:S01]  /*155b0*/  IADD3 R2, R212, 0x1, -R213 ;  /* 0x00000001d4027810 */ /* 0x000fe20007ffe8d5 */
[----:B------:R-:W-:-:S03]  /*155c0*/  IMAD.MOV.U32 R4, RZ, RZ, c[0x0][0x32c] ;  /* 0x0000cb00ff047624 */ /* 0x000fc600078e00ff */
[----:B------:R-:W-:Y:S02]  /*155d0*/  ISETP.NE.AND P1, PT, R0, 0x1, PT ;  /* 0x000000010000780c */ /* 0x000fe40003f25270 */
[----:B------:R-:W-:Y:S02]  /*155e0*/  IADD3 R0, R225, 0x7f, RZ ;  /* 0x0000007fe1007810 */ /* 0x000fe40007ffe0ff */
[----:B------:R-:W-:-:S09]  /*155f0*/  ISETP.GE.AND P0, PT, R4, 0x1, PT ;  /* 0x000000010400780c */ /* 0x000fd20003f06270 */
[----:B------:R-:W-:-:S05]  /*15600*/  @P1 IMAD.HI.U32 R3, R0, c[0x0][0x2c8], RZ ;  /* 0x0000b20000031a27 */ /* 0x000fca00078e00ff */
[----:B------:R-:W-:-:S05]  /*15610*/  @P1 SHF.R.U32.HI R0, RZ, c[0x0][0x2cc], R3 ;  /* 0x0000b300ff001a19 */ /* 0x000fca0000011603 */
        /* <DEDUP_REMOVED lines=13> */
.L_x_713:
[----:B------:R-:W-:-:S04]  /*156f0*/  MOV R3, c[0x0][0x32c] ;  /* 0x0000cb0000037a02 */ /* 0x000fc80000000f00 */
[----:B------:R-:W-:-:S13]  /*15700*/  ISETP.NE.AND P0, PT, R3, 0x1, PT ;  /* 0x000000010300780c */ /* 0x000fda0003f05270 */
[----:B------:R-:W-:-:S05]  /*15710*/  @P0 IMAD.HI.U32 R3, R0, c[0x0][0x330], RZ ;  /* 0x0000cc0000030a27 */ /* 0x000fca00078e00ff */
[----:B------:R-:W-:Y:S02]  /*15720*/  @P0 SHF.R.U32.HI R0, RZ, c[0x0][0x334], R3 ;  /* 0x0000cd00ff000a19 */ /* 0x000fe40000011603 */
.L_x_714:
[----:B------:R-:W-:Y:S05]  /*15730*/  BSYNC B0 ;  /* 0x0000000000007941 */ /* 0x000fea0003800000 */
.L_x_712:
[----:B------:R-:W-:-:S05]  /*15740*/  IMAD R0, R0, c[0x0][0x32c], RZ ;  /* 0x0000cb0000007a24 */ /* 0x000fca00078e02ff */
[----:B------:R-:W-:-:S04]  /*15750*/  IMNMX R2, R2, R0, !PT ;  /* 0x0000000002027217 */ /* 0x000fc80007800200 */
.L_x_711:
[----:B------:R-:W-:-:S04]  /*15760*/  IADD3 R2, R2, 0x1f, RZ ;  /* 0x0000001f02027810 */ /* 0x000fc80007ffe0ff */
        /* <DEDUP_REMOVED lines=9> */
.L_x_716:
[----:B------:R-:W-:Y:S01]  /*15800*/  ISETP.GT.AND P1, PT, R209, R197, PT ;  /* 0x000000c5d100720c */ /* 0x000fe20003f24270 */
[----:B------:R-:W-:Y:S04]  /*15810*/  DEPBAR.LE SB0, 0x0 ;  /* 0x000080000000791a */ /* 0x000fe80000000000 */
[----:B------:R-:W-:Y:S01]  /*15820*/  WARPSYNC 0xffffffff ;  /* 0xffffffff00007948 */ /* 0x000fe20003800000 */
[----:B------:R-:W-:Y:S01]  /*15830*/  BAR.SYNC.DEFER_BLOCKING 0x0 ;  /* 0x0000000000007b1d */ /* 0x000fe20000010000 */
[----:B------:R-:W-:Y:S02]  /*15840*/  IADD3 R195, R197, -0x1, RZ ;  /* 0xffffffffc5c37810 */ /* 0x000fe40007ffe0ff */
[----:B------:R-:W-:Y:S04]  /*15850*/  LOP3.LUT P3, RZ, R215, 0x1, RZ, 0xc0, !PT ;  /* 0x00000001d7ff7812 */ /* 0x000fe8000786c0ff */
[----:B------:R-:W-:Y:S01]  /*15860*/  @!P1 SHF.R.S32.HI R0, RZ, 0x1f, R197 ;  /* 0x0000001fff009819 */ /* 0x000fe200000114c5 */
[C---:B------:R-:W-:Y:S04]  /*15870*/  @!P1 IMAD.WIDE.U32 R2, R197.reuse, c[0x0][0x208], RZ ;  /* 0x00008200c5029a25 */ /* 0x040fe800078e00ff */
[----:B------:R-:W-:Y:S04]  /*15880*/  @!P1 IMAD R0, R0, c[0x0][0x208], RZ ;  /* 0x0000820000009a24 */ /* 0x000fe800078e02ff */
[----:B------:R-:W-:Y:S05]  /*15890*/  @!P1 IMAD R0, R197, c[0x0][0x20c], R0 ;  /* 0x00008300c5009a24 */ /* 0x000fea00078e0200 */
[----:B------:R-:W-:Y:S02]  /*158a0*/  @!P1 IADD3 R0, R3, R0, RZ ;  /* 0x0000000003009210 */ /* 0x000fe40007ffe0ff */
[C---:B------:R-:W-:Y:S01]  /*158b0*/  @!P1 LEA R3, P0, R2.reuse, R222, 0x5 ;  /* 0x000000de02039211 */ /* 0x040fe200078028ff */
[----:B------:R-:W-:Y:S03]  /*158c0*/  LDSM.16.M88.4 R16, [R183] ;  /* 0x00000000b710783b */ /* 0x000fe60000000200 */
[----:B------:R-:W-:Y:S02]  /*158d0*/  @!P1 LEA.HI.X R6, R2, R224, R0, 0x5, P0 ;  /* 0x000000e002069211 */ /* 0x000fe400000f2c00 */
[----:B------:R-:W-:Y:S03]  /*158e0*/  ISETP.GT.AND P0, PT, R197, R209, PT ;  /* 0x000000d1c500720c */ /* 0x000fe60003f04270 */
[----:B------:R-:W1:Y:S08]  /*158f0*/  LDSM.16.M88.4 R8, [R178] ;  /* 0x00000000b208783b */ /* 0x000e700000000200 */
[----:B------:R-:W2:Y:S02]  /*15900*/  LDSM.16.M88.4 R160, [R178+0x800] ;  /* 0x00080000b2a0783b */ /* 0x000ea40000000200 */
[----:B------:R-:W-:Y:S01]  /*15910*/  @P0 SHF.R.S32.HI R0, RZ, 0x1f, R195 ;  /* 0x0000001fff000819 */ /* 0x000fe200000114c3 */
[C---:B------:R-:W-:Y:S04]  /*15920*/  @P0 IMAD.WIDE.U32 R4, R195.reuse, c[0x0][0x1e0], RZ ;  /* 0x00007800c3040a25 */ /* 0x040fe800078e00ff */
[----:B------:R-:W-:Y:S01]  /*15930*/  @P0 IMAD R0, R0, c[0x0][0x1e0], RZ ;  /* 0x0000780000000a24 */ /* 0x000fe200078e02ff */
[----:B------:R-:W-:Y:S03]  /*15940*/  LDSM.16.M88.4 R164, [R184] ;  /* 0x00000000b8a4783b */ /* 0x000fe60000000200 */
[----:B------:R-:W-:Y:S05]  /*15950*/  @P0 IMAD R0, R195, c[0x0][0x1e4], R0 ;  /* 0x00007900c3000a24 */ /* 0x000fea00078e0200 */
[----:B------:R-:W-:Y:S01]  /*15960*/  @P0 IADD3 R2, R5, R0, RZ ;  /* 0x0000000005020210 */ /* 0x000fe20007ffe0ff */
[----:B------:R-:W3:Y:S01]  /*15970*/  LDSM.16.M88.4 R168, [R187] ;  /* 0x00000000bba8783b */ /* 0x000ee20000000200 */
[C---:B------:R-:W-:Y:S04]  /*15980*/  @P0 LEA R0, P2, R4.reuse, R220, 0x5 ;  /* 0x000000dc04000211 */ /* 0x040fe800078428ff */
[----:B------:R-:W-:Y:S02]  /*15990*/  @P0 LEA.HI.X R4, R4, R219, R2, 0x5, P2 ;  /* 0x000000db04040211 */ /* 0x000fe400010f2c02 */
[C---:B------:R-:W-:Y:S01]  /*159a0*/  @!P1 LEA R2, P2, R3.reuse, c[0x0][0x1f8], 0x1 ;  /* 0x00007e0003029a11 */ /* 0x040fe200078408ff */
[----:B------:R-:W4:Y:S03]  /*159b0*/  LDSM.16.M88.4 R172, [R189] ;  /* 0x00000000bdac783b */ /* 0x000f260000000200 */
[----:B------:R-:W-:Y:S02]  /*159c0*/  @!P1 LEA.HI.X R3, R3, c[0x0][0x1fc], R6, 0x1, P2 ;  /* 0x00007f0003039a11 */ /* 0x000fe400010f0c06 */
[C---:B------:R-:W-:Y:S03]  /*159d0*/  @P0 LEA R198, P2, R0.reuse, c[0x0][0x1c8], 0x1 ;  /* 0x0000720000c60a11 */ /* 0x040fe600078408ff */
[----:B------:R-:W-:Y:S01]  /*159e0*/  @!PT LDS RZ, [RZ] ;  /* 0x00000000fffff984 */ /* 0x000fe20000000800 */
[----:B------:R-:W-:Y:S01]  /*159f0*/  @!PT LDS RZ, [RZ] ;  /* 0x00000000fffff984 */ /* 0x000fe20000000800 */
[----:B------:R-:W-:Y:S01]  /*15a00*/  @!PT LDS RZ, [RZ] ;  /* 0x00000000fffff984 */ /* 0x000fe20000000800 */
[----:B------:R5:W-:Y:S01]  /*15a10*/  @!P1 LDGSTS.E.BYPASS.LTC128B.128 [R196+0x8080], [R2.64], !P3 ;  /* 0x0808000002c49fae */ /* 0x000be2000d901d46 */
[----:B------:R-:W-:Y:S02]  /*15a20*/  @P0 LEA.HI.X R199, R0, c[0x0][0x1cc], R4, 0x1, P2 ;  /* 0x0000730000c70a11 */ /* 0x000fe400010f0c04 */
[C---:B-1----:R-:W-:Y:S05]  /*15a30*/  HMMA.16816.F32.BF16 R4, R16.reuse, R8, RZ ;  /* 0x000000081004723c */ /* 0x042fea00000418ff */
[----:B------:R5:W-:Y:S03]  /*15a40*/  @!P1 LDGSTS.E.BYPASS.LTC128B.128 [R196+0x9080], [R2.64+0x80], !P6 ;  /* 0x0908008002c49fae */ /* 0x000be6000f101d46 */
[C---:B------:R-:W-:Y:S05]  /*15a50*/  HMMA.16816.F32.BF16 R8, R16.reuse, R10, RZ ;  /* 0x0000000a1008723c */ /* 0x040fea00000418ff */
[----:B------:R5:W-:Y:S03]  /*15a60*/  @!P1 LDGSTS.E.BYPASS.LTC128B.128 [R196+0xa080], [R2.64+0x100], !P5 ;  /* 0x0a08010002c49fae */ /* 0x000be6000e901d46 */
[C---:B--2---:R-:W-:Y:S05]  /*15a70*/  HMMA.16816.F32.BF16 R12, R16.reuse, R160, RZ ;  /* 0x000000a0100c723c */ /* 0x044fea00000418ff */
[----:B------:R5:W-:Y:S03]  /*15a80*/  @!P1 LDGSTS.E.BYPASS.LTC128B.128 [R196+0xb080], [R2.64+0x180], !P4 ;  /* 0x0b08018002c49fae */ /* 0x000be6000e101d46 */
[----:B------:R-:W-:Y:S05]  /*15a90*/  HMMA.16816.F32.BF16 R16, R16, R162, RZ ;  /* 0x000000a21010723c */ /* 0x000fea00000418ff */
[----:B------:R-:W-:Y:S03]  /*15aa0*/  LDSM.16.M88.4 R160, [R186] ;  /* 0x00000000baa0783b */ /* 0x000fe60000000200 */
[C---:B---3--:R-:W-:Y:S05]  /*15ab0*/  HMMA.16816.F32.BF16 R4, R164.reuse, R168, R4 ;  /* 0x000000a8a404723c */ /* 0x048fea0000041804 */
[----:B------:R-:W0:Y:S03]  /*15ac0*/  LDGDEPBAR ;  /* 0x00000000000079af */ /* 0x000e260000000000 */
[C---:B------:R-:W-:Y:S05]  /*15ad0*/  HMMA.16816.F32.BF16 R8, R164.reuse, R170, R8 ;  /* 0x000000aaa408723c */ /* 0x040fea0000041808 */
[----:B------:R-:W1:Y:S03]  /*15ae0*/  LDSM.16.M88.4 R168, [R177] ;  /* 0x00000000b1a8783b */ /* 0x000e660000000200 */
[C---:B----4-:R-:W-:Y:S08]  /*15af0*/  HMMA.16816.F32.BF16 R12, R164.reuse, R172, R12 ;  /* 0x000000aca40c723c */ /* 0x050ff0000004180c */
[----:B------:R-:W-:Y:S01]  /*15b00*/  HMMA.16816.F32.BF16 R16, R164, R174, R16 ;  /* 0x000000aea410723c */ /* 0x000fe20000041810 */
[----:B------:R-:W2:Y:S08]  /*15b10*/  LDSM.16.M88.4 R164, [R177+0x800] ;  /* 0x00080000b1a4783b */ /* 0x000eb00000000200 */
[----:B------:R-:W-:Y:S01]  /*15b20*/  LDSM.16.M88.4 R172, [R176+-0x3000] ;  /* 0xffd00000b0ac783b */ /* 0x000fe20000000200 */
[C---:B-1----:R-:W-:Y:S08]  /*15b30*/  HMMA.16816.F32.BF16 R4, R160.reuse, R168, R4 ;  /* 0x000000a8a004723c */ /* 0x042ff00000041804 */
[C---:B------:R-:W-:Y:S01]  /*15b40*/  HMMA.16816.F32.BF16 R8, R160.reuse, R170, R8 ;  /* 0x000000aaa008723c */ /* 0x040fe20000041808 */
[----:B------:R-:W1:Y:S07]  /*15b50*/  LDSM.16.M88.4 R168, [R185] ;  /* 0x00000000b9a8783b */ /* 0x000e6e0000000200 */
[C---:B--2---:R-:W-:Y:S08]  /*15b60*/  HMMA.16816.F32.BF16 R12, R160.reuse, R164, R12 ;  /* 0x000000a4a00c723c */ /* 0x044ff0000004180c */
[----:B------:R-:W-:Y:S01]  /*15b70*/  HMMA.16816.F32.BF16 R16, R160, R166, R16 ;  /* 0x000000a6a010723c */ /* 0x000fe20000041810 */
[----:B------:R-:W2:Y:S08]  /*15b80*/  LDSM.16.M88.4 R160, [R176+-0x2800] ;  /* 0xffd80000b0a0783b */ /* 0x000eb00000000200 */
[----:B------:R-:W-:Y:S01]  /*15b90*/  LDSM.16.M88.4 R164, [R183+0x4000] ;  /* 0x00400000b7a4783b */ /* 0x000fe20000000200 */
[C---:B-1----:R-:W-:Y:S08]  /*15ba0*/  HMMA.16816.F32.BF16 R4, R168.reuse, R172, R4 ;  /* 0x000000aca804723c */ /* 0x042ff00000041804 */
[C---:B------:R-:W-:Y:S01]  /*15bb0*/  HMMA.16816.F32.BF16 R8, R168.reuse, R174, R8 ;  /* 0x000000aea808723c */ /* 0x040fe20000041808 */
[----:B------:R-:W1:Y:S07]  /*15bc0*/  LDSM.16.M88.4 R172, [R178+0x1000] ;  /* 0x00100000b2ac783b */ /* 0x000e6e0000000200 */
[C---:B--2---:R-:W-:Y:S08]  /*15bd0*/  HMMA.16816.F32.BF16 R12, R168.reuse, R160, R12 ;  /* 0x000000a0a80c723c */ /* 0x044ff0000004180c */
[----:B------:R-:W-:Y:S01]  /*15be0*/  HMMA.16816.F32.BF16 R16, R168, R162, R16 ;  /* 0x000000a2a810723c */ /* 0x000fe20000041810 */
[----:B------:R-:W2:Y:S08]  /*15bf0*/  LDSM.16.M88.4 R160, [R178+0x1800] ;  /* 0x00180000b2a0783b */ /* 0x000eb00000000200 */
[----:B------:R-:W-:Y:S01]  /*15c00*/  LDSM.16.M88.4 R168, [R184+0x4000] ;  /* 0x00400000b8a8783b */ /* 0x000fe20000000200 */
[C---:B-1----:R-:W-:Y:S08]  /*15c10*/  HMMA.16816.F32.BF16 R4, R164.reuse, R172, R4 ;  /* 0x000000aca404723c */ /* 0x042ff00000041804 */
[C---:B------:R-:W-:Y:S01]  /*15c20*/  HMMA.16816.F32.BF16 R8, R164.reuse, R174, R8 ;  /* 0x000000aea408723c */ /* 0x040fe20000041808 */
[----:B------:R-:W1:Y:S07]  /*15c30*/  LDSM.16.M88.4 R172, [R191] ;  /* 0x00000000bfac783b */ /* 0x000e6e0000000200 */
[C---:B--2---:R-:W-:Y:S08]  /*15c40*/  HMMA.16816.F32.BF16 R12, R164.reuse, R160, R12 ;  /* 0x000000a0a40c723c */ /* 0x044ff0000004180c */
[----:B------:R-:W-:Y:S01]  /*15c50*/  HMMA.16816.F32.BF16 R16, R164, R162, R16 ;  /* 0x000000a2a410723c */ /* 0x000fe20000041810 */
[----:B------:R-:W2:Y:S08]  /*15c60*/  LDSM.16.M88.4 R160, [R190] ;  /* 0x00000000bea0783b */ /* 0x000eb00000000200 */
        /* <DEDUP_REMOVED lines=10> */
[----:B------:R-:W1:Y:S07]  /*15d10*/  LDSM.16.M88.4 R172, [R176+-0x2000] ;  /* 0xffe00000b0ac783b */ /* 0x000e6e0000000200 */
        /* <DEDUP_REMOVED lines=58> */
[----:B------:R-:W2:Y:S01]  /*160c0*/  LDSM.16.M88.4 R160, [R176+0x800] ;  /* 0x00080000b0a0783b */ /* 0x000ea20000000200 */
[----:B------:R-:W-:Y:S07]  /*160d0*/  DEPBAR.LE SB0, 0x0 ;  /* 0x000080000000791a */ /* 0x000fee0000000000 */
[----:B------:R-:W-:Y:S01]  /*160e0*/  BAR.SYNC.DEFER_BLOCKING 0x0 ;  /* 0x0000000000007b1d */ /* 0x000fe20000010000 */
[C---:B-1----:R-:W-:Y:S08]  /*160f0*/  HMMA.16816.F32.BF16 R4, R168.reuse, R172, R4 ;  /* 0x000000aca804723c */ /* 0x042ff00000041804 */
[C---:B------:R-:W-:Y:S08]  /*16100*/  HMMA.16816.F32.BF16 R8, R168.reuse, R174, R8 ;  /* 0x000000aea808723c */ /* 0x040ff00000041808 */
[C---:B--2---:R-:W-:Y:S08]  /*16110*/  HMMA.16816.F32.BF16 R12, R168.reuse, R160, R12 ;  /* 0x000000a0a80c723c */ /* 0x044ff0000004180c */
[----:B------:R-:W-:Y:S01]  /*16120*/  HMMA.16816.F32.BF16 R16, R168, R162, R16 ;  /* 0x000000a2a810723c */ /* 0x000fe20000041810 */
[----:B------:R-:W-:Y:S01]  /*16130*/  @!PT LDS RZ, [RZ] ;  /* 0x00000000fffff984 */ /* 0x000fe20000000800 */
[----:B------:R-:W-:Y:S01]  /*16140*/  @!PT LDS RZ, [RZ] ;  /* 0x00000000fffff984 */ /* 0x000fe20000000800 */
[----:B------:R-:W-:Y:S01]  /*16150*/  @!PT LDS RZ, [RZ] ;  /* 0x00000000fffff984 */ /* 0x000fe20000000800 */
[----:B------:R1:W-:Y:S03]  /*16160*/  @P0 LDGSTS.E.BYPASS.LTC128B.128 [R196+0xc080], [R198.64], !P3 ;  /* 0x0c080000c6c40fae */ /* 0x0003e6000d901d46 */
[----:B------:R-:W-:Y:S04]  /*16170*/  FMUL.FTZ R0, R4, c[0x0][0x320] ;  /* 0x0000c80004007a20 */ /* 0x000fe80000410000 */
[----:B------:R2:W-:Y:S01]  /*16180*/  MUFU.TANH R167, R0 ;  /* 0x0000000000a77308 */ /* 0x0005e20000002400 */
[----:B------:R1:W-:Y:S08]  /*16190*/  @P0 LDGSTS.E.BYPASS.LTC128B.128 [R196+0xd080], [R198.64+0x80], !P6 ;  /* 0x0d080080c6c40fae */ /* 0x0003f0000f101d46 */
[----:B------:R1:W-:Y:S07]  /*161a0*/  @P0 LDGSTS.E.BYPASS.LTC128B.128 [R196+0xe080], [R198.64+0x100], !P5 ;  /* 0x0e080100c6c40fae */ /* 0x0003ee000e901d46 */
[----:B-----5:R-:W-:Y:S01]  /*161b0*/  FMUL.FTZ R2, R18, c[0x0][0x320] ;  /* 0x0000c80012027a20 */ /* 0x020fe20000410000 */
[----:B------:R1:W-:Y:S01]  /*161c0*/  @P0 LDGSTS.E.BYPASS.LTC128B.128 [R196+0xf080], [R198.64+0x180], !P4 ;  /* 0x0f080180c6c40fae */ /* 0x0003e2000e101d46 */
[----:B------:R-:W-:Y:S02]  /*161d0*/  ISETP.GT.AND P0, PT, R197, R211, PT ;  /* 0x000000d3c500720c */ /* 0x000fe40003f04270 */
[----:B------:R-:W-:Y:S01]  /*161e0*/  MUFU.TANH R135, R2 ;  /* 0x0000000200877308 */ /* 0x000fe20000002400 */
[----:B------:R-:W-:Y:S01]  /*161f0*/  MOV R197, R195 ;  /* 0x000000c300c57202 */ /* 0x000fe20000000f00 */
[----:B--2---:R-:W-:Y:S03]  /*16200*/  FMUL.FTZ R0, R5, c[0x0][0x320] ;  /* 0x0000c80005007a20 */ /* 0x004fe60000410000 */
[----:B------:R-:W-:Y:S05]  /*16210*/  LDSM.16.MT88.4 R160, [R180] ;  /* 0x00000000b4a0783b */ /* 0x000fea0000004200 */
[----:B------:R2:W-:Y:S03]  /*16220*/  MUFU.TANH R165, R0 ;  /* 0x0000000000a57308 */ /* 0x0005e60000002400 */
[----:B------:R-:W0:Y:S01]  /*16230*/  LDGDEPBAR ;  /* 0x00000000000079af */ /* 0x000e220000000000 */
[----:B--2---:R-:W-:Y:S06]  /*16240*/  FMUL.FTZ R0, R6, c[0x0][0x320] ;  /* 0x0000c80006007a20 */ /* 0x004fec0000410000 */
        /* <DEDUP_REMOVED lines=19> */
[----:B--2---:R-:W-:Y:S02]  /*16380*/  FMUL.FTZ R0, R15, c[0x0][0x320] ;  /* 0x0000c8000f007a20 */ /* 0x004fe40000410000 */
[----:B------:R-:W-:Y:S06]  /*16390*/  LDSM.16.MT88.4 R12, [R179] ;  /* 0x00000000b30c783b */ /* 0x000fec0000004200 */
        /* <DEDUP_REMOVED lines=32> */
[----:B------:R-:W-:Y:S02]  /*165a0*/  FMUL.FTZ R0, R2, c[0x0][0x2d0] ;  /* 0x0000b40002007a20 */ /* 0x000fe40000410000 */
[----:B------:R1:W-:Y:S01]  /*165b0*/  MUFU.EX2 R203, R4 ;  /* 0x0000000400cb7308 */ /* 0x0003e20000000800 */
[----:B------:R-:W-:Y:S04]  /*165c0*/  FMUL.FTZ R133, R3, c[0x0][0x2d0] ;  /* 0x0000b40003857a20 */ /* 0x000fe80000410000 */
[--C-:B------:R-:W-:Y:S05]  /*165d0*/  FFMA.FTZ R135, R135, c[0x0][0x2d0], -R133.reuse ;  /* 0x0000b40087877a23 */ /* 0x100fea0000010885 */
[----:B------:R2:W3:Y:S10]  /*165e0*/  MUFU.EX2 R2, R0 ;  /* 0x0000000000027308 */ /* 0x0004f40000000800 */
[----:B------:R-:W-:Y:S01]  /*165f0*/  MUFU.EX2 R135, R135 ;  /* 0x0000008700877308 */ /* 0x000fe20000000800 */
[----:B-1----:R-:W-:Y:S09]  /*16600*/  FFMA.FTZ R4, R165, c[0x0][0x2d0], -R170 ;  /* 0x0000b400a5047a23 */ /* 0x002ff200000108aa */
[----:B------:R1:W-:Y:S01]  /*16610*/  MUFU.EX2 R202, R4 ;  /* 0x0000000400ca7308 */ /* 0x0003e20000000800 */
[----:B--2---:R-:W-:Y:S02]  /*16620*/  FADD.FTZ R0, -R3, R134 ;  /* 0x0000008603007221 */ /* 0x004fe40000010100 */
[----:B---3--:R-:W-:Y:S02]  /*16630*/  FMUL.FTZ R5, R2, R141 ;  /* 0x0000008d02057220 */ /* 0x008fe40000410000 */
[----:B------:R-:W-:Y:S02]  /*16640*/  FMUL.FTZ R0, R0, c[0x0][0x2d0] ;  /* 0x0000b40000007a20 */ /* 0x000fe40000410000 */
[C---:B------:R-:W-:Y:S02]  /*16650*/  FMUL.FTZ R9, R2.reuse, R145 ;  /* 0x0000009102097220 */ /* 0x040fe40000410000 */
[C---:B------:R-:W-:Y:S02]  /*16660*/  FMUL.FTZ R16, R2.reuse, R152 ;  /* 0x0000009802107220 */ /* 0x040fe40000410000 */
[----:B------:R-:W2:Y:S01]  /*16670*/  MUFU.EX2 R0, R0 ;  /* 0x0000000000007308 */ /* 0x000ea20000000800 */
[C---:B------:R-:W-:Y:S02]  /*16680*/  FMUL.FTZ R17, R2.reuse, R153 ;  /* 0x0000009902117220 */ /* 0x040fe40000410000 */
[C---:B------:R-:W-:Y:S02]  /*16690*/  FMUL.FTZ R20, R2.reuse, R20 ;  /* 0x0000001402147220 */ /* 0x040fe40000410000 */
[C---:B------:R-:W-:Y:S02]  /*166a0*/  FMUL.FTZ R21, R2.reuse, R21 ;  /* 0x0000001502157220 */ /* 0x040fe40000410000 */
[C---:B------:R-:W-:Y:S02]  /*166b0*/  FMUL.FTZ R24, R2.reuse, R24 ;  /* 0x0000001802187220 */ /* 0x040fe40000410000 */
[----:B------:R-:W-:Y:S02]  /*166c0*/  FMUL.FTZ R25, R2, R25 ;  /* 0x0000001902197220 */ /* 0x000fe40000410000 */
[--C-:B-1----:R-:W-:Y:S02]  /*166d0*/  FFMA.FTZ R4, R164, c[0x0][0x2d0], -R170.reuse ;  /* 0x0000b400a4047a23 */ /* 0x102fe400000108aa */
[C---:B------:R-:W-:Y:S02]  /*166e0*/  FMUL.FTZ R28, R2.reuse, R28 ;  /* 0x0000001c021c7220 */ /* 0x040fe40000410000 */
[----:B------:R1:W-:Y:S01]  /*166f0*/  MUFU.EX2 R201, R4 ;  /* 0x0000000400c97308 */ /* 0x0003e20000000800 */
[C---:B------:R-:W-:Y:S02]  /*16700*/  FMUL.FTZ R29, R2.reuse, R29 ;  /* 0x0000001d021d7220 */ /* 0x040fe40000410000 */
[C---:B------:R-:W-:Y:S02]  /*16710*/  FMUL.FTZ R32, R2.reuse, R32 ;  /* 0x0000002002207220 */ /* 0x040fe40000410000 */
[C---:B------:R-:W-:Y:S02]  /*16720*/  FMUL.FTZ R33, R2.reuse, R33 ;  /* 0x0000002102217220 */ /* 0x040fe40000410000 */
[----:B------:R-:W-:Y:S02]  /*16730*/  FMUL.FTZ R36, R2, R36 ;  /* 0x0000002402247220 */ /* 0x000fe40000410000 */
[C---:B--2---:R-:W-:Y:S02]  /*16740*/  FMUL.FTZ R10, R0.reuse, R146 ;  /* 0x00000092000a7220 */ /* 0x044fe40000410000 */
[C---:B------:R-:W-:Y:S02]  /*16750*/  FMUL.FTZ R11, R0.reuse, R147 ;  /* 0x00000093000b7220 */ /* 0x040fe40000410000 */
[C---:B------:R-:W-:Y:S02]  /*16760*/  FMUL.FTZ R18, R0.reuse, R154 ;  /* 0x0000009a00127220 */ /* 0x040fe40000410000 */
[C---:B------:R-:W-:Y:S02]  /*16770*/  FMUL.FTZ R19, R0.reuse, R155 ;  /* 0x0000009b00137220 */ /* 0x040fe40000410000 */
[C---:B------:R-:W-:Y:S01]  /*16780*/  FMUL.FTZ R22, R0.reuse, R22 ;  /* 0x0000001600167220 */ /* 0x040fe20000410000 */
[----:B------:R-:W-:Y:S01]  /*16790*/  LDSM.16.MT88.4 R152, [R180+0x800] ;  /* 0x00080000b498783b */ /* 0x000fe20000004200 */
[C---:B------:R-:W-:Y:S02]  /*167a0*/  FMUL.FTZ R23, R0.reuse, R23 ;  /* 0x0000001700177220 */ /* 0x040fe40000410000 */
[C---:B------:R-:W-:Y:S02]  /*167b0*/  FMUL.FTZ R26, R0.reuse, R26 ;  /* 0x0000001a001a7220 */ /* 0x040fe40000410000 */
[----:B------:R-:W-:Y:S02]  /*167c0*/  FMUL.FTZ R27, R0, R27 ;  /* 0x0000001b001b7220 */ /* 0x000fe40000410000 */
[--C-:B-1----:R-:W-:Y:S02]  /*167d0*/  FFMA.FTZ R4, R6, c[0x0][0x2d0], -R170.reuse ;  /* 0x0000b40006047a23 */ /* 0x102fe400000108aa */
[C---:B------:R-:W-:Y:S02]  /*167e0*/  FMUL.FTZ R6, R0.reuse, R142 ;  /* 0x0000008e00067220 */ /* 0x040fe40000410000 */
[----:B------:R-:W1:Y:S01]  /*167f0*/  MUFU.EX2 R200, R4 ;  /* 0x0000000400c87308 */ /* 0x000e620000000800 */
[C---:B------:R-:W-:Y:S02]  /*16800*/  FMUL.FTZ R30, R0.reuse, R30 ;  /* 0x0000001e001e7220 */ /* 0x040fe40000410000 */
[C---:B------:R-:W-:Y:S02]  /*16810*/  FMUL.FTZ R31, R0.reuse, R31 ;  /* 0x0000001f001f7220 */ /* 0x040fe40000410000 */
[C---:B------:R-:W-:Y:S02]  /*16820*/  FMUL.FTZ R34, R0.reuse, R34 ;  /* 0x0000002200227220 */ /* 0x040fe40000410000 */
[----:B------:R-:W-:Y:S02]  /*16830*/  FMUL.FTZ R35, R0, R35 ;  /* 0x0000002300237220 */ /* 0x000fe40000410000 */
[----:B------:R-:W-:Y:S02]  /*16840*/  FMUL.FTZ R37, R2, R37 ;  /* 0x0000002502257220 */ /* 0x000fe40000410000 */
[C---:B------:R-:W-:Y:S02]  /*16850*/  FMUL.FTZ R38, R0.reuse, R38 ;  /* 0x0000002600267220 */ /* 0x040fe40000410000 */
[----:B------:R-:W-:Y:S02]  /*16860*/  FMUL.FTZ R39, R0, R39 ;  /* 0x0000002700277220 */ /* 0x000fe40000410000 */
[C---:B------:R-:W-:Y:S02]  /*16870*/  FMUL.FTZ R40, R2.reuse, R40 ;  /* 0x0000002802287220 */ /* 0x040fe40000410000 */
[----:B------:R-:W-:Y:S02]  /*16880*/  FMUL.FTZ R41, R2, R41 ;  /* 0x0000002902297220 */ /* 0x000fe40000410000 */
[C---:B------:R-:W-:Y:S02]  /*16890*/  FMUL.FTZ R42, R0.reuse, R42 ;  /* 0x0000002a002a7220 */ /* 0x040fe40000410000 */
[----:B------:R-:W-:Y:S02]  /*168a0*/  FMUL.FTZ R43, R0, R43 ;  /* 0x0000002b002b7220 */ /* 0x000fe40000410000 */
[----:B------:R-:W-:Y:S01]  /*168b0*/  FMUL.FTZ R44, R2, R44 ;  /* 0x0000002c022c7220 */ /* 0x000fe20000410000 */
[----:B-1----:R-:W-:Y:S01]  /*168c0*/  F2FP.BF16.PACK_AB R142, R200, R201 ;  /* 0x000000c9c88e723e */ /* 0x002fe200000010ff */
[--C-:B------:R-:W-:Y:S02]  /*168d0*/  FFMA.FTZ R4, R172, c[0x0][0x2d0], -R133.reuse ;  /* 0x0000b400ac047a23 */ /* 0x100fe40000010885 */
[----:B------:R-:W-:Y:S02]  /*168e0*/  FMUL.FTZ R45, R2, R45 ;  /* 0x0000002d022d7220 */ /* 0x000fe40000410000 */
[----:B------:R1:W-:Y:S01]  /*168f0*/  MUFU.EX2 R174, R4 ;  /* 0x0000000400ae7308 */ /* 0x0003e20000000800 */
[C---:B------:R-:W-:Y:S02]  /*16900*/  FMUL.FTZ R46, R0.reuse, R46 ;  /* 0x0000002e002e7220 */ /* 0x040fe40000410000 */
[----:B------:R-:W-:Y:S02]  /*16910*/  FMUL.FTZ R47, R0, R47 ;  /* 0x0000002f002f7220 */ /* 0x000fe40000410000 */
        /* <DEDUP_REMOVED lines=10> */
[--C-:B-1----:R-:W-:Y:S02]  /*169c0*/  FFMA.FTZ R4, R166, c[0x0][0x2d0], -R133.reuse ;  /* 0x0000b400a6047a23 */ /* 0x102fe40000010885 */
[----:B------:R-:W-:Y:S01]  /*169d0*/  LDSM.16.MT88.4 R164, [R182+0x800] ;  /* 0x00080000b6a4783b */ /* 0x000fe20000004200 */
[C---:B------:R-:W-:Y:S01]  /*169e0*/  FMUL.FTZ R58, R0.reuse, R58 ;  /* 0x0000003a003a7220 */ /* 0x040fe20000410000 */
[----:B------:R-:W1:Y:S01]  /*169f0*/  MUFU.EX2 R173, R4 ;  /* 0x0000000400ad7308 */ /* 0x000e620000000800 */
        /* <DEDUP_REMOVED lines=11> */
[C---:B------:R-:W-:Y:S01]  /*16ab0*/  FMUL.FTZ R70, R0.reuse, R70 ;  /* 0x0000004600467220 */ /* 0x040fe20000410000 */
[----:B-1----:R-:W-:Y:S01]  /*16ac0*/  F2FP.BF16.PACK_AB R141, R173, R174 ;  /* 0x000000aead8d723e */ /* 0x002fe200000010ff */
[--C-:B------:R-:W-:Y:S02]  /*16ad0*/  FFMA.FTZ R4, R7, c[0x0][0x2d0], -R133.reuse ;  /* 0x0000b40007047a23 */ /* 0x100fe40000010885 */
[C---:B------:R-:W-:Y:S02]  /*16ae0*/  FMUL.FTZ R7, R0.reuse, R143 ;  /* 0x0000008f00077220 */ /* 0x040fe40000410000 */
[----:B------:R1:W-:Y:S01]  /*16af0*/  MUFU.EX2 R172, R4 ;  /* 0x0000000400ac7308 */ /* 0x0003e20000000800 */
        /* <DEDUP_REMOVED lines=11> */
[----:B------:R-:W-:Y:S02]  /*16bb0*/  FMUL.FTZ R82, R0, R82 ;  /* 0x0000005200527220 */ /* 0x000fe40000410000 */
[----:B-1----:R-:W-:Y:S02]  /*16bc0*/  FFMA.FTZ R4, R8, c[0x0][0x2d0], -R133 ;  /* 0x0000b40008047a23 */ /* 0x002fe40000010885 */
[----:B------:R-:W-:Y:S02]  /*16bd0*/  FMUL.FTZ R8, R2, R144 ;  /* 0x0000009002087220 */ /* 0x000fe40000410000 */
[----:B------:R1:W2:Y:S01]  /*16be0*/  MUFU.EX2 R171, R4 ;  /* 0x0000000400ab7308 */ /* 0x0002a20000000800 */
[----:B------:R-:W3:Y:S01]  /*16bf0*/  LDSM.16.MT88.4 R144, [R182] ;  /* 0x00000000b690783b */ /* 0x000ee20000004200 */
        /* <DEDUP_REMOVED lines=10> */
[C---:B------:R-:W-:Y:S02]  /*16ca0*/  FMUL.FTZ R93, R2.reuse, R93 ;  /* 0x0000005d025d7220 */ /* 0x040fe40000410000 */
[----:B-1----:R-:W-:Y:S01]  /*16cb0*/  FMUL.FTZ R4, R2, R140 ;  /* 0x0000008c02047220 */ /* 0x002fe20000410000 */
[----:B------:R-:W-:Y:S01]  /*16cc0*/  F2FP.BF16.PACK_AB R140, R202, R203 ;  /* 0x000000cbca8c723e */ /* 0x000fe200000010ff */
[C---:B------:R-:W-:Y:S01]  /*16cd0*/  FMUL.FTZ R94, R0.reuse, R94 ;  /* 0x0000005e005e7220 */ /* 0x040fe20000410000 */
[----:B--2---:R-:W-:Y:S01]  /*16ce0*/  F2FP.BF16.PACK_AB R143, R171, R172 ;  /* 0x000000acab8f723e */ /* 0x004fe200000010ff */
[----:B------:R-:W-:Y:S02]  /*16cf0*/  FMUL.FTZ R95, R0, R95 ;  /* 0x0000005f005f7220 */ /* 0x000fe40000410000 */
[C---:B------:R-:W-:Y:S02]  /*16d00*/  FMUL.FTZ R96, R2.reuse, R96 ;  /* 0x0000006002607220 */ /* 0x040fe40000410000 */
[----:B------:R-:W-:Y:S02]  /*16d10*/  FMUL.FTZ R97, R2, R97 ;  /* 0x0000006102617220 */ /* 0x000fe40000410000 */
[C---:B------:R-:W-:Y:S05]  /*16d20*/  HMMA.16816.F32.BF16 R4, R140.reuse, R12, R4 ;  /* 0x0000000c8c04723c */ /* 0x040fea0000041804 */
[----:B------:R-:W-:Y:S02]  /*16d30*/  FMUL.FTZ R98, R0, R98 ;  /* 0x0000006200627220 */ /* 0x000fe40000410000 */
[C---:B------:R-:W-:Y:S01]  /*16d40*/  FMUL.FTZ R12, R2.reuse, R148 ;  /* 0x00000094020c7220 */ /* 0x040fe20000410000 */
[C---:B------:R-:W-:Y:S04]  /*16d50*/  HMMA.16816.F32.BF16 R8, R140.reuse, R14, R8 ;  /* 0x0000000e8c08723c */ /* 0x040fe80000041808 */
[----:B------:R-:W-:Y:S02]  /*16d60*/  FMUL.FTZ R13, R2, R149 ;  /* 0x00000095020d7220 */ /* 0x000fe40000410000 */
[C---:B------:R-:W-:Y:S02]  /*16d70*/  FMUL.FTZ R99, R0.reuse, R99 ;  /* 0x0000006300637220 */ /* 0x040fe40000410000 */
[C---:B------:R-:W-:Y:S04]  /*16d80*/  FMUL.FTZ R14, R0.reuse, R150 ;  /* 0x00000096000e7220 */ /* 0x040fe80000410000 */
[----:B------:R-:W-:Y:S02]  /*16d90*/  FMUL.FTZ R15, R0, R151 ;  /* 0x00000097000f7220 */ /* 0x000fe40000410000 */
[----:B------:R-:W1:Y:S01]  /*16da0*/  LDSM.16.MT88.4 R148, [R181] ;  /* 0x00000000b594783b */ /* 0x000e620000004200 */
[C---:B------:R-:W-:Y:S02]  /*16db0*/  FMUL.FTZ R100, R2.reuse, R100 ;  /* 0x0000006402647220 */ /* 0x040fe40000410000 */
[----:B------:R-:W-:Y:S02]  /*16dc0*/  FMUL.FTZ R101, R2, R101 ;  /* 0x0000006502657220 */ /* 0x000fe40000410000 */
[C---:B------:R-:W-:Y:S03]  /*16dd0*/  HMMA.16816.F32.BF16 R12, R140.reuse, R160, R12 ;  /* 0x000000a08c0c723c */ /* 0x040fe6000004180c */
[C---:B------:R-:W-:Y:S02]  /*16de0*/  FMUL.FTZ R102, R0.reuse, R102 ;  /* 0x0000006600667220 */ /* 0x040fe40000410000 */
[----:B------:R-:W-:Y:S02]  /*16df0*/  FMUL.FTZ R103, R0, R103 ;  /* 0x0000006700677220 */ /* 0x000fe40000410000 */
[C---:B------:R-:W-:Y:S01]  /*16e00*/  FMUL.FTZ R104, R2.reuse, R104 ;  /* 0x0000006802687220 */ /* 0x040fe20000410000 */
[C---:B------:R-:W-:Y:S04]  /*16e10*/  HMMA.16816.F32.BF16 R16, R140.reuse, R162, R16 ;  /* 0x000000a28c10723c */ /* 0x040fe80000041810 */
[----:B------:R-:W-:Y:S02]  /*16e20*/  FMUL.FTZ R105, R2, R105 ;  /* 0x0000006902697220 */ /* 0x000fe40000410000 */
[C---:B------:R-:W-:Y:S02]  /*16e30*/  FMUL.FTZ R106, R0.reuse, R106 ;  /* 0x0000006a006a7220 */ /* 0x040fe40000410000 */
[C---:B---3--:R-:W-:Y:S04]  /*16e40*/  HMMA.16816.F32.BF16 R20, R140.reuse, R144, R20 ;  /* 0x000000908c14723c */ /* 0x048fe80000041814 */
[----:B------:R-:W-:Y:S02]  /*16e50*/  FMUL.FTZ R107, R0, R107 ;  /* 0x0000006b006b7220 */ /* 0x000fe40000410000 */
[C---:B------:R-:W-:Y:S02]  /*16e60*/  FMUL.FTZ R108, R2.reuse, R108 ;  /* 0x0000006c026c7220 */ /* 0x040fe40000410000 */
        /* <DEDUP_REMOVED lines=34> */
[----:B------:R-:W-:Y:S02]  /*17090*/  FFMA.FTZ R134, R168, c[0x0][0x2d0], -R170 ;  /* 0x0000b400a8867a23 */ /* 0x000fe400000108aa */
[----:B------:R-:W-:Y:S02]  /*170a0*/  FFMA.FTZ R2, R2, R208, R203 ;  /* 0x000000d002027223 */ /* 0x000fe400000100cb */
[----:B------:R3:W-:Y:S01]  /*170b0*/  MUFU.EX2 R199, R134 ;  /* 0x0000008600c77308 */ /* 0x0007e20000000800 */
[----:B------:R-:W-:Y:S03]  /*170c0*/  FFMA.FTZ R0, R0, R207, R174 ;  /* 0x000000cf00007223 */ /* 0x000fe600000100ae */
[----:B------:R-:W-:Y:S02]  /*170d0*/  FADD.FTZ R2, R202, R2 ;  /* 0x00000002ca027221 */ /* 0x000fe40000010000 */
[----:B------:R-:W-:Y:S02]  /*170e0*/  FADD.FTZ R0, R173, R0 ;  /* 0x00000000ad007221 */ /* 0x000fe40000010000 */
[----:B------:R-:W-:Y:S02]  /*170f0*/  FADD.FTZ R2, R201, R2 ;  /* 0x00000002c9027221 */ /* 0x000fe40000010000 */
[----:B------:R-:W-:Y:S02]  /*17100*/  FADD.FTZ R0, R172, R0 ;  /* 0x00000000ac007221 */ /* 0x000fe40000010000 */
[----:B------:R-:W-:Y:S01]  /*17110*/  FADD.FTZ R2, R200, R2 ;  /* 0x00000002c8027221 */ /* 0x000fe20000010000 */
[C---:B--2---:R-:W-:Y:S03]  /*17120*/  HMMA.16816.F32.BF16 R52, R140.reuse, R144, R52 ;  /* 0x000000908c34723c */ /* 0x044fe60000041834 */
[----:B------:R-:W-:Y:S05]  /*17130*/  FADD.FTZ R0, R171, R0 ;  /* 0x00000000ab007221 */ /* 0x000fea0000010000 */
[C---:B------:R-:W-:Y:S01]  /*17140*/  HMMA.16816.F32.BF16 R56, R140.reuse, R146, R56 ;  /* 0x000000928c38723c */ /* 0x040fe20000041838 */
[----:B------:R-:W2:Y:S03]  /*17150*/  LDSM.16.MT88.4 R144, [R179+0x2000] ;  /* 0x00200000b390783b */ /* 0x000ea60000004200 */
[--C-:B---3--:R-:W-:Y:S04]  /*17160*/  FFMA.FTZ R134, R169, c[0x0][0x2d0], -R170.reuse ;  /* 0x0000b400a9867a23 */ /* 0x108fe800000108aa */
[----:B------:R-:W3:Y:S01]  /*17170*/  MUFU.EX2 R198, R134 ;  /* 0x0000008600c67308 */ /* 0x000ee20000000800 */
[C---:B-1----:R-:W-:Y:S08]  /*17180*/  HMMA.16816.F32.BF16 R60, R140.reuse, R148, R60 ;  /* 0x000000948c3c723c */ /* 0x042ff0000004183c */
[C---:B------:R-:W-:Y:S01]  /*17190*/  HMMA.16816.F32.BF16 R64, R140.reuse, R150, R64 ;  /* 0x000000968c40723c */ /* 0x040fe20000041840 */
[----:B------:R-:W1:Y:S03]  /*171a0*/  LDSM.16.MT88.4 R148, [R180+0x2000] ;  /* 0x00200000b494783b */ /* 0x000e660000004200 */
[----:B---3--:R-:W-:Y:S01]  /*171b0*/  F2FP.BF16.PACK_AB R160, R198, R199 ;  /* 0x000000c7c6a0723e */ /* 0x008fe200000010ff */
[--C-:B------:R-:W-:Y:S04]  /*171c0*/  FFMA.FTZ R134, R175, c[0x0][0x2d0], -R133.reuse ;  /* 0x0000b400af867a23 */ /* 0x100fe80000010885 */
[----:B------:R3:W-:Y:S01]  /*171d0*/  MUFU.EX2 R169, R134 ;  /* 0x0000008600a97308 */ /* 0x0007e20000000800 */
[C---:B--2---:R-:W-:Y:S08]  /*171e0*/  HMMA.16816.F32.BF16 R68, R140.reuse, R144, R68 ;  /* 0x000000908c44723c */ /* 0x044ff00000041844 */
[C---:B------:R-:W-:Y:S01]  /*171f0*/  HMMA.16816.F32.BF16 R72, R140.reuse, R146, R72 ;  /* 0x000000928c48723c */ /* 0x040fe20000041848 */
[----:B------:R-:W2:Y:S07]  /*17200*/  LDSM.16.MT88.4 R144, [R182+0x2000] ;  /* 0x00200000b690783b */ /* 0x000eae0000004200 */
[C---:B-1----:R-:W-:Y:S04]  /*17210*/  HMMA.16816.F32.BF16 R76, R140.reuse, R148, R76 ;  /* 0x000000948c4c723c */ /* 0x042fe8000004184c */
[--C-:B---3--:R-:W-:Y:S02]  /*17220*/  FFMA.FTZ R134, R204, c[0x0][0x2d0], -R133.reuse ;  /* 0x0000b400cc867a23 */ /* 0x108fe40000010885 */
[----:B------:R-:W-:Y:S02]  /*17230*/  FFMA.FTZ R133, R139, c[0x0][0x2d0], -R133 ;  /* 0x0000b4008b857a23 */ /* 0x000fe40000010885 */
[----:B------:R-:W1:Y:S01]  /*17240*/  MUFU.EX2 R168, R134 ;  /* 0x0000008600a87308 */ /* 0x000e620000000800 */
[C---:B------:R-:W-:Y:S01]  /*17250*/  HMMA.16816.F32.BF16 R80, R140.reuse, R150, R80 ;  /* 0x000000968c50723c */ /* 0x040fe20000041850 */
[----:B------:R-:W3:Y:S08]  /*17260*/  LDSM.16.MT88.4 R148, [R181+0x2000] ;  /* 0x00200000b594783b */ /* 0x000ef00000004200 */
[----:B------:R-:W4:Y:S01]  /*17270*/  MUFU.EX2 R133, R133 ;  /* 0x0000008500857308 */ /* 0x000f220000000800 */
[C---:B--2---:R-:W-:Y:S03]  /*17280*/  HMMA.16816.F32.BF16 R84, R140.reuse, R144, R84 ;  /* 0x000000908c54723c */ /* 0x044fe60000041854 */
[----:B-1----:R-:W-:Y:S01]  /*17290*/  F2FP.BF16.PACK_AB R161, R168, R169 ;  /* 0x000000a9a8a1723e */ /* 0x002fe200000010ff */
[--C-:B------:R-:W-:Y:S04]  /*172a0*/  FFMA.FTZ R134, R205, c[0x0][0x2d0], -R170.reuse ;  /* 0x0000b400cd867a23 */ /* 0x100fe800000108aa */
[C---:B------:R-:W-:Y:S01]  /*172b0*/  HMMA.16816.F32.BF16 R88, R140.reuse, R146, R88 ;  /* 0x000000928c58723c */ /* 0x040fe20000041858 */
[----:B------:R-:W1:Y:S01]  /*172c0*/  LDSM.16.MT88.4 R144, [R179+0x3000] ;  /* 0x00300000b390783b */ /* 0x000e620000004200 */
[----:B------:R2:W-:Y:S02]  /*172d0*/  MUFU.EX2 R175, R134 ;  /* 0x0000008600af7308 */ /* 0x0005e40000000800 */
[----:B----4-:R-:W-:Y:S04]  /*172e0*/  F2FP.BF16.PACK_AB R163, R133, R135 ;  /* 0x0000008785a3723e */ /* 0x010fe800000010ff */
[C---:B---3--:R-:W-:Y:S08]  /*172f0*/  HMMA.16816.F32.BF16 R92, R140.reuse, R148, R92 ;  /* 0x000000948c5c723c */ /* 0x048ff0000004185c */
[C---:B------:R-:W-:Y:S01]  /*17300*/  HMMA.16816.F32.BF16 R96, R140.reuse, R150, R96 ;  /* 0x000000968c60723c */ /* 0x040fe20000041860 */
[----:B------:R-:W3:Y:S03]  /*17310*/  LDSM.16.MT88.4 R148, [R180+0x3000] ;  /* 0x00300000b494783b */ /* 0x000ee60000004200 */
[----:B--2---:R-:W-:Y:S06]  /*17320*/  FFMA.FTZ R134, R206, c[0x0][0x2d0], -R170 ;  /* 0x0000b400ce867a23 */ /* 0x004fec00000108aa */
[----:B------:R-:W2:Y:S01]  /*17330*/  MUFU.EX2 R134, R134 ;  /* 0x0000008600867308 */ /* 0x000ea20000000800 */
[C---:B-1----:R-:W-:Y:S08]  /*17340*/  HMMA.16816.F32.BF16 R100, R140.reuse, R144, R100 ;  /* 0x000000908c64723c */ /* 0x042ff00000041864 */
[C---:B------:R-:W-:Y:S01]  /*17350*/  HMMA.16816.F32.BF16 R104, R140.reuse, R146, R104 ;  /* 0x000000928c68723c */ /* 0x040fe20000041868 */
[----:B------:R-:W1:Y:S03]  /*17360*/  LDSM.16.MT88.4 R144, [R182+0x3000] ;  /* 0x00300000b690783b */ /* 0x000e660000004200 */
[----:B--2---:R-:W-:Y:S04]  /*17370*/  F2FP.BF16.PACK_AB R162, R134, R175 ;  /* 0x000000af86a2723e */ /* 0x004fe800000010ff */
[C---:B---3--:R-:W-:Y:S08]  /*17380*/  HMMA.16816.F32.BF16 R108, R140.reuse, R148, R108 ;  /* 0x000000948c6c723c */ /* 0x048ff0000004186c */
[C---:B------:R-:W-:Y:S01]  /*17390*/  HMMA.16816.F32.BF16 R112, R140.reuse, R150, R112 ;  /* 0x000000968c70723c */ /* 0x040fe20000041870 */
[----:B------:R-:W2:Y:S07]  /*173a0*/  LDSM.16.MT88.4 R148, [R181+0x3000] ;  /* 0x00300000b594783b */ /* 0x000eae0000004200 */
[C---:B-1----:R-:W-:Y:S08]  /*173b0*/  HMMA.16816.F32.BF16 R116, R140.reuse, R144, R116 ;  /* 0x000000908c74723c */ /* 0x042ff00000041874 */
[C---:B------:R-:W-:Y:S01]  /*173c0*/  HMMA.16816.F32.BF16 R120, R140.reuse, R146, R120 ;  /* 0x000000928c78723c */ /* 0x040fe20000041878 */
[----:B------:R-:W1:Y:S07]  /*173d0*/  LDSM.16.MT88.4 R144, [R179+0x800] ;  /* 0x00080000b390783b */ /* 0x000e6e0000004200 */
[C---:B--2---:R-:W-:Y:S08]  /*173e0*/  HMMA.16816.F32.BF16 R124, R140.reuse, R148, R124 ;  /* 0x000000948c7c723c */ /* 0x044ff0000004187c */
[----:B------:R-:W-:Y:S08]  /*173f0*/  HMMA.16816.F32.BF16 R128, R140, R150, R128 ;  /* 0x000000968c80723c */ /* 0x000ff00000041880 */
[C---:B-1----:R-:W-:Y:S01]  /*17400*/  HMMA.16816.F32.BF16 R140, R160.reuse, R144, R4 ;  /* 0x00000090a08c723c */ /* 0x042fe20000041804 */
        /* <DEDUP_REMOVED lines=39> */
[-C--:B------:R-:W-:Y:S01]  /*17680*/  MOV R8, R3.reuse ;  /* 0x0000000300087202 */ /* 0x080fe20000000f00 */
[C---:B------:R-:W-:Y:S08]  /*17690*/  HMMA.16816.F32.BF16 R112, R160.reuse, R10, R112 ;  /* 0x0000000aa070723c */ /* 0x040ff00000041870 */
[C---:B---3--:R-:W-:Y:S08]  /*176a0*/  HMMA.16816.F32.BF16 R116, R160.reuse, R12, R116 ;  /* 0x0000000ca074723c */ /* 0x048ff00000041874 */
[C---:B------:R-:W-:Y:S08]  /*176b0*/  HMMA.16816.F32.BF16 R120, R160.reuse, R14, R120 ;  /* 0x0000000ea078723c */ /* 0x040ff00000041878 */
[C---:B-1----:R-:W-:Y:S07]  /*176c0*/  HMMA.16816.F32.BF16 R124, R160.reuse, R4, R124 ;  /* 0x00000004a07c723c */ /* 0x042fee000004187c */
        /* <DEDUP_REMOVED lines=9> */
[----:B------:R-:W-:Y:S01]  /*17760*/  FADD.FTZ R207, R133, R0 ;  /* 0x0000000085cf7221 */ /* 0x000fe20000010000 */
[----:B------:R-:W-:Y:S01]  /*17770*/  MOV R133, R132 ;  /* 0x0000008400857202 */ /* 0x000fe20000000f00 */
[----:B------:R-:W-:-:S05]  /*17780*/  @P0 BRA `(.L_x_716) ;  /* 0xffffe07000000947 */ /* 0x000fca000383ffff */
.L_x_715:
[----:B------:R-:W-:-:S13]  /*17790*/  ISETP.GE.AND P0, PT, R195, R209, PT ;  /* 0x000000d1c300720c */ /* 0x000fda0003f06270 */
[----:B------:R-:W-:Y:S05]  /*177a0*/  @!P0 BRA `(.L_x_717) ;  /* 0x0000278000008947 */ /* 0x000fea0003800000 */
[----:B------:R-:W-:Y:S02]  /*177b0*/  MOV R134, R8 ;  /* 0x0000000800867202 */ /* 0x000fe40000000f00 */
[----:B------:R-:W-:Y:S02]  /*177c0*/  MOV R133, R132 ;  /* 0x0000008400857202 */ /* 0x000fe40000000f00 */
.L_x_726:
[----:B------:R-:W-:Y:S04]  /*177d0*/  DEPBAR.LE SB0, 0x0 ;  /* 0x000080000000791a */ /* 0x000fe80000000000 */
[----:B------:R-:W-:Y:S01]  /*177e0*/  WARPSYNC 0xffffffff ;  /* 0xffffffff00007948 */ /* 0x000fe20003800000 */
[----:B------:R-:W-:Y:S01]  /*177f0*/  BAR.SYNC.DEFER_BLOCKING 0x0 ;  /* 0x0000000000007b1d */ /* 0x000fe20000010000 */
[----:B------:R-:W-:Y:S01]  /*17800*/  SHF.R.S32.HI R0, RZ, 0x1f, R195 ;  /* 0x0000001fff007819 */ /* 0x000fe200000114c3 */
[----:B------:R-:W-:Y:S01]  /*17810*/  IMAD.WIDE.U32 R2, R195, c[0x0][0x208], RZ ;  /* 0x00008200c3027a25 */ /* 0x000fe200078e00ff */
[----:B------:R-:W-:Y:S02]  /*17820*/  LOP3.LUT P2, RZ, R215, 0x1, RZ, 0xc0, !PT ;  /* 0x00000001d7ff7812 */ /* 0x000fe4000784c0ff */
[----:B------:R-:W-:Y:S01]  /*17830*/  MOV R197, c[0x0][0x2c4] ;  /* 0x0000b10000c57a02 */ /* 0x000fe20000000f00 */
[----:B------:R-:W-:Y:S03]  /*17840*/  IMAD R0, R0, c[0x0][0x208], RZ ;  /* 0x0000820000007a24 */ /* 0x000fe600078e02ff */
[----:B------:R-:W-:Y:S01]  /*17850*/  ISETP.NE.AND P3, PT, R197, 0x1, PT ;  /* 0x00000001c500780c */ /* 0x000fe20003f65270 */
[----:B------:R-:W-:Y:S01]  /*17860*/  IMAD R4, R195, c[0x0][0x20c], R0 ;  /* 0x00008300c3047a24 */ /* 0x000fe200078e0200 */
[C---:B------:R-:W-:Y:S01]  /*17870*/  LEA R0, P0, R2.reuse, R222, 0x5 ;  /* 0x000000de02007211 */ /* 0x040fe200078028ff */
[----:B------:R-:W-:Y:S03]  /*17880*/  IMAD.MOV.U32 R197, RZ, RZ, c[0x0][0x32c] ;  /* 0x0000cb00ffc57624 */ /* 0x000fe600078e00ff */
[----:B------:R-:W-:Y:S04]  /*17890*/  IADD3 R3, R3, R4, RZ ;  /* 0x0000000403037210 */ /* 0x000fe80007ffe0ff */
[----:B------:R-:W-:Y:S02]  /*178a0*/  LEA.HI.X R3, R2, R224, R3, 0x5, P0 ;  /* 0x000000e002037211 */ /* 0x000fe400000f2c03 */
[C---:B------:R-:W-:Y:S01]  /*178b0*/  LEA R2, P0, R0.reuse, c[0x0][0x1f8], 0x1 ;  /* 0x00007e0000027a11 */ /* 0x040fe200078008ff */
[----:B------:R-:W-:Y:S03]  /*178c0*/  LDSM.16.M88.4 R16, [R183] ;  /* 0x00000000b710783b */ /* 0x000fe60000000200 */
[----:B------:R-:W-:Y:S01]  /*178d0*/  LEA.HI.X R3, R0, c[0x0][0x1fc], R3, 0x1, P0 ;  /* 0x00007f0000037a11 */ /* 0x000fe200000f0c03 */
        /* <DEDUP_REMOVED lines=9> */
[----:B------:R-:W-:Y:S02]  /*17970*/  @P0 IMAD R6, R4, c[0x0][0x1e0], RZ ;  /* 0x0000780004060a24 */ /* 0x000fe400078e02ff */
[C---:B------:R-:W-:Y:S04]  /*17980*/  @P0 IMAD.WIDE.U32 R4, R0.reuse, c[0x0][0x1e0], RZ ;  /* 0x0000780000040a25 */ /* 0x040fe800078e00ff */
[----:B------:R-:W-:Y:S05]  /*17990*/  @P0 IMAD R0, R0, c[0x0][0x1e4], R6 ;  /* 0x0000790000000a24 */ /* 0x000fea00078e0206 */
[----:B------:R-:W-:Y:S02]  /*179a0*/  @P0 IADD3 R5, R5, R0, RZ ;  /* 0x0000000005050210 */ /* 0x000fe40007ffe0ff */
[C---:B------:R-:W-:Y:S04]  /*179b0*/  @P0 LEA R0, P1, R4.reuse, R220, 0x5 ;  /* 0x000000dc04000211 */ /* 0x040fe800078228ff */
[----:B------:R-:W-:Y:S02]  /*179c0*/  @P0 LEA.HI.X R4, R4, R219, R5, 0x5, P1 ;  /* 0x000000db04040211 */ /* 0x000fe400008f2c05 */
[C---:B------:R-:W-:Y:S04]  /*179d0*/  @P0 LEA R198, P1, R0.reuse, c[0x0][0x1c8], 0x1 ;  /* 0x0000720000c60a11 */ /* 0x040fe800078208ff */
[----:B------:R-:W-:Y:S02]  /*179e0*/  @P0 LEA.HI.X R199, R0, c[0x0][0x1cc], R4, 0x1, P1 ;  /* 0x0000730000c70a11 */ /* 0x000fe400008f0c04 */
[C---:B-1----:R-:W-:Y:S08]  /*179f0*/  HMMA.16816.F32.BF16 R4, R16.reuse, R8, RZ ;  /* 0x000000081004723c */ /* 0x042ff000000418ff */
[C---:B------:R-:W-:Y:S08]  /*17a00*/  HMMA.16816.F32.BF16 R8, R16.reuse, R10, RZ ;  /* 0x0000000a1008723c */ /* 0x040ff000000418ff */
[C---:B--2---:R-:W-:Y:S08]  /*17a10*/  HMMA.16816.F32.BF16 R12, R16.reuse, R160, RZ ;  /* 0x000000a0100c723c */ /* 0x044ff000000418ff */
[----:B------:R-:W-:Y:S01]  /*17a20*/  HMMA.16816.F32.BF16 R16, R16, R162, RZ ;  /* 0x000000a21010723c */ /* 0x000fe200000418ff */
[----:B------:R-:W1:Y:S05]  /*17a30*/  LDSM.16.M88.4 R160, [R189] ;  /* 0x00000000bda0783b */ /* 0x000e6a0000000200 */
[----:B------:R-:W-:Y:S01]  /*17a40*/  @!PT LDS RZ, [RZ] ;  /* 0x00000000fffff984 */ /* 0x000fe20000000800 */
[----:B------:R-:W-:Y:S01]  /*17a50*/  @!PT LDS RZ, [RZ] ;  /* 0x00000000fffff984 */ /* 0x000fe20000000800 */
[----:B------:R-:W-:Y:S01]  /*17a60*/  @!PT LDS RZ, [RZ] ;  /* 0x00000000fffff984 */ /* 0x000fe20000000800 */
[----:B------:R2:W-:Y:S02]  /*17a70*/  LDGSTS.E.BYPASS.LTC128B.128 [R218+0x8080], [R2.64], !P2 ;  /* 0x0808000002da7fae */ /* 0x0005e4000d101d46 */
[C---:B---3--:R-:W-:Y:S03]  /*17a80*/  HMMA.16816.F32.BF16 R4, R164.reuse, R168, R4 ;  /* 0x000000a8a404723c */ /* 0x048fe60000041804 */
[----:B------:R2:W-:Y:S05]  /*17a90*/  LDGSTS.E.BYPASS.LTC128B.128 [R218+0x9080], [R2.64+0x80], !P6 ;  /* 0x0908008002da7fae */ /* 0x0005ea000f101d46 */
[C---:B------:R-:W-:Y:S01]  /*17aa0*/  HMMA.16816.F32.BF16 R8, R164.reuse, R170, R8 ;  /* 0x000000aaa408723c */ /* 0x040fe20000041808 */
[----:B------:R2:W-:Y:S05]  /*17ab0*/  LDGSTS.E.BYPASS.LTC128B.128 [R218+0xa080], [R2.64+0x100], !P5 ;  /* 0x0a08010002da7fae */ /* 0x0005ea000e901d46 */
[----:B------:R2:W-:Y:S05]  /*17ac0*/  LDGSTS.E.BYPASS.LTC128B.128 [R218+0xb080], [R2.64+0x180], !P4 ;  /* 0x0b08018002da7fae */ /* 0x0005ea000e101d46 */
[----:B------:R-:W-:Y:S05]  /*17ad0*/  LDSM.16.M88.4 R168, [R186] ;  /* 0x00000000baa8783b */ /* 0x000fea0000000200 */
[----:B------:R-:W3:Y:S05]  /*17ae0*/  LDSM.16.M88.4 R172, [R177] ;  /* 0x00000000b1ac783b */ /* 0x000eea0000000200 */
[----:B------:R-:W0:Y:S01]  /*17af0*/  LDGDEPBAR ;  /* 0x00000000000079af */ /* 0x000e220000000000 */
[C---:B-1----:R-:W-:Y:S08]  /*17b00*/  HMMA.16816.F32.BF16 R12, R164.reuse, R160, R12 ;  /* 0x000000a0a40c723c */ /* 0x042ff0000004180c */
[----:B------:R-:W-:Y:S01]  /*17b10*/  HMMA.16816.F32.BF16 R16, R164, R162, R16 ;  /* 0x000000a2a410723c */ /* 0x000fe20000041810 */
[----:B------:R-:W1:Y:S05]  /*17b20*/  LDSM.16.M88.4 R160, [R177+0x800] ;  /* 0x00080000b1a0783b */ /* 0x000e6a0000000200 */
[----:B------:R-:W-:Y:S02]  /*17b30*/  LDSM.16.M88.4 R164, [R185] ;  /* 0x00000000b9a4783b */ /* 0x000fe40000000200 */
[C---:B---3--:R-:W-:Y:S08]  /*17b40*/  HMMA.16816.F32.BF16 R4, R168.reuse, R172, R4 ;  /* 0x000000aca804723c */ /* 0x048ff00000041804 */
[C---:B------:R-:W-:Y:S01]  /*17b50*/  HMMA.16816.F32.BF16 R8, R168.reuse, R174, R8 ;  /* 0x000000aea808723c */ /* 0x040fe20000041808 */
[----:B------:R-:W3:Y:S07]  /*17b60*/  LDSM.16.M88.4 R172, [R176+-0x3000] ;  /* 0xffd00000b0ac783b */ /* 0x000eee0000000200 */
[C---:B-1----:R-:W-:Y:S08]  /*17b70*/  HMMA.16816.F32.BF16 R12, R168.reuse, R160, R12 ;  /* 0x000000a0a80c723c */ /* 0x042ff0000004180c */
[----:B------:R-:W-:Y:S01]  /*17b80*/  HMMA.16816.F32.BF16 R16, R168, R162, R16 ;  /* 0x000000a2a810723c */ /* 0x000fe20000041810 */
[----:B------:R-:W1:Y:S05]  /*17b90*/  LDSM.16.M88.4 R160, [R176+-0x2800] ;  /* 0xffd80000b0a0783b */ /* 0x000e6a0000000200 */
[----:B------:R-:W-:Y:S02]  /*17ba0*/  LDSM.16.M88.4 R168, [R183+0x4000] ;  /* 0x00400000b7a8783b */ /* 0x000fe40000000200 */
[C---:B---3--:R-:W-:Y:S08]  /*17bb0*/  HMMA.16816.F32.BF16 R4, R164.reuse, R172, R4 ;  /* 0x000000aca404723c */ /* 0x048ff00000041804 */
[C---:B------:R-:W-:Y:S01]  /*17bc0*/  HMMA.16816.F32.BF16 R8, R164.reuse, R174, R8 ;  /* 0x000000aea408723c */ /* 0x040fe20000041808 */
[----:B------:R-:W3:Y:S07]  /*17bd0*/  LDSM.16.M88.4 R172, [R178+0x1000] ;  /* 0x00100000b2ac783b */ /* 0x000eee0000000200 */
[C---:B-1----:R-:W-:Y:S08]  /*17be0*/  HMMA.16816.F32.BF16 R12, R164.reuse, R160, R12 ;  /* 0x000000a0a40c723c */ /* 0x042ff0000004180c */
[----:B------:R-:W-:Y:S01]  /*17bf0*/  HMMA.16816.F32.BF16 R16, R164, R162, R16 ;  /* 0x000000a2a410723c */ /* 0x000fe20000041810 */
[----:B------:R-:W1:Y:S05]  /*17c00*/  LDSM.16.M88.4 R160, [R178+0x1800] ;  /* 0x00180000b2a0783b */ /* 0x000e6a0000000200 */
[----:B------:R-:W-:Y:S02]  /*17c10*/  LDSM.16.M88.4 R164, [R184+0x4000] ;  /* 0x00400000b8a4783b */ /* 0x000fe40000000200 */
[C---:B---3--:R-:W-:Y:S08]  /*17c20*/  HMMA.16816.F32.BF16 R4, R168.reuse, R172, R4 ;  /* 0x000000aca804723c */ /* 0x048ff00000041804 */
[C---:B------:R-:W-:Y:S01]  /*17c30*/  HMMA.16816.F32.BF16 R8, R168.reuse, R174, R8 ;  /* 0x000000aea808723c */ /* 0x040fe20000041808 */
[----:B------:R-:W3:Y:S07]  /*17c40*/  LDSM.16.M88.4 R172, [R191] ;  /* 0x00000000bfac783b */ /* 0x000eee0000000200 */
[C---:B-1----:R-:W-:Y:S08]  /*17c50*/  HMMA.16816.F32.BF16 R12, R168.reuse, R160, R12 ;  /* 0x000000a0a80c723c */ /* 0x042ff0000004180c */
[----:B------:R-:W-:Y:S01]  /*17c60*/  HMMA.16816.F32.BF16 R16, R168, R162, R16 ;  /* 0x000000a2a810723c */ /* 0x000fe20000041810 */
[----:B------:R-:W1:Y:S05]  /*17c70*/  LDSM.16.M88.4 R160, [R190] ;  /* 0x00000000bea0783b */ /* 0x000e6a0000000200 */
        /* <DEDUP_REMOVED lines=69> */
[----:B------:R-:W1:Y:S01]  /*180d0*/  LDSM.16.M88.4 R160, [R176+0x800] ;  /* 0x00080000b0a0783b */ /* 0x000e620000000200 */
[----:B------:R-:W-:Y:S04]  /*180e0*/  DEPBAR.LE SB0, 0x0 ;  /* 0x000080000000791a */ /* 0x000fe80000000000 */
[----:B------:R-:W-:Y:S02]  /*180f0*/  BAR.SYNC.DEFER_BLOCKING 0x0 ;  /* 0x0000000000007b1d */ /* 0x000fe40000010000 */
[C---:B---3--:R-:W-:Y:S08]  /*18100*/  HMMA.16816.F32.BF16 R4, R164.reuse, R172, R4 ;  /* 0x000000aca404723c */ /* 0x048ff00000041804 */
[C---:B------:R-:W-:Y:S08]  /*18110*/  HMMA.16816.F32.BF16 R8, R164.reuse, R174, R8 ;  /* 0x000000aea408723c */ /* 0x040ff00000041808 */
[C---:B-1----:R-:W-:Y:S08]  /*18120*/  HMMA.16816.F32.BF16 R12, R164.reuse, R160, R12 ;  /* 0x000000a0a40c723c */ /* 0x042ff0000004180c */
[----:B------:R-:W-:Y:S01]  /*18130*/  FMUL.FTZ R0, R4, c[0x0][0x320] ;  /* 0x0000c80004007a20 */ /* 0x000fe20000410000 */
[----:B------:R-:W-:Y:S03]  /*18140*/  HMMA.16816.F32.BF16 R16, R164, R162, R16 ;  /* 0x000000a2a410723c */ /* 0x000fe60000041810 */
[----:B------:R1:W3:Y:S01]  /*18150*/  MUFU.TANH R169, R0 ;  /* 0x0000000000a97308 */ /* 0x0002e20000002400 */
[----:B------:R-:W-:Y:S01]  /*18160*/  @!PT LDS RZ, [RZ] ;  /* 0x00000000fffff984 */ /* 0x000fe20000000800 */
[----:B------:R-:W-:Y:S01]  /*18170*/  @!PT LDS RZ, [RZ] ;  /* 0x00000000fffff984 */ /* 0x000fe20000000800 */
[----:B------:R-:W-:Y:S01]  /*18180*/  @!PT LDS RZ, [RZ] ;  /* 0x00000000fffff984 */ /* 0x000fe20000000800 */
[----:B------:R4:W-:Y:S01]  /*18190*/  @P0 LDGSTS.E.BYPASS.LTC128B.128 [R196+0xc080], [R198.64], !P2 ;  /* 0x0c080000c6c40fae */ /* 0x0009e2000d101d46 */
[----:B------:R-:W-:Y:S01]  /*181a0*/  IMAD.IADD R4, R226, 0x1, R225 ;  /* 0x00000001e2047824 */ /* 0x000fe200078e02e1 */
[----:B------:R-:W-:Y:S03]  /*181b0*/  ISETP.GE.AND P2, PT, R197, 0x1, PT ;  /* 0x00000001c500780c */ /* 0x000fe60003f46270 */
[----:B------:R4:W-:Y:S05]  /*181c0*/  @P0 LDGSTS.E.BYPASS.LTC128B.128 [R196+0xd080], [R198.64+0x80], !P6 ;  /* 0x0d080080c6c40fae */ /* 0x0009ea000f101d46 */
[----:B------:R4:W-:Y:S05]  /*181d0*/  @P0 LDGSTS.E.BYPASS.LTC128B.128 [R196+0xe080], [R198.64+0x100], !P5 ;  /* 0x0e080100c6c40fae */ /* 0x0009ea000e901d46 */
[----:B------:R4:W-:Y:S05]  /*181e0*/  @P0 LDGSTS.E.BYPASS.LTC128B.128 [R196+0xf080], [R198.64+0x180], !P4 ;  /* 0x0f080180c6c40fae */ /* 0x0009ea000e101d46 */
[----:B------:R-:W0:Y:S01]  /*181f0*/  LDGDEPBAR ;  /* 0x00000000000079af */ /* 0x000e220000000000 */
[----:B--2---:R-:W-:Y:S02]  /*18200*/  FMUL.FTZ R2, R17, c[0x0][0x320] ;  /* 0x0000c80011027a20 */ /* 0x004fe40000410000 */
[----:B-1----:R-:W-:Y:S01]  /*18210*/  FMUL.FTZ R0, R5, c[0x0][0x320] ;  /* 0x0000c80005007a20 */ /* 0x002fe20000410000 */
[----:B------:R-:W-:Y:S03]  /*18220*/  SHF.L.U32 R5, R195, 0x5, RZ ;  /* 0x00000005c3057819 */ /* 0x000fe600000006ff */
[----:B------:R1:W2:Y:S02]  /*18230*/  MUFU.TANH R168, R0 ;  /* 0x0000000000a87308 */ /* 0x0002a40000002400 */
        /* <DEDUP_REMOVED lines=27> */
[----:B------:R-:W-:Y:S04]  /*183f0*/  FMUL.FTZ R0, R18, c[0x0][0x320] ;  /* 0x0000c80012007a20 */ /* 0x000fe80000410000 */
[----:B------:R5:W1:Y:S01]  /*18400*/  MUFU.TANH R14, R0 ;  /* 0x00000000000e7308 */ /* 0x000a620000002400 */
[----:B------:R-:W1:Y:S01]  /*18410*/  SHFL.IDX PT, R3, R4, RZ, 0x1c1f ;  /* 0x001c1fff04037589 */ /* 0x000e6200000e0000 */
[----:B-----5:R-:W-:Y:S04]  /*18420*/  IADD3 R0, -R210, 0x1, -R5 ;  /* 0x00000001d2007810 */ /* 0x020fe80007ffe905 */
[----:B------:R-:W-:Y:S04]  /*18430*/  IADD3 R0, -R213, R0, R212 ;  /* 0x00000000d5007210 */ /* 0x000fe80007ffe1d4 */
[C---:B------:R-:W-:Y:S02]  /*18440*/  IADD3 R7, R0.reuse, c[0x0][0x328], RZ ;  /* 0x0000ca0000077a10 */ /* 0x040fe40007ffe0ff */
[----:B------:R-:W-:Y:S02]  /*18450*/  IADD3 R6, R0, UR4, RZ ;  /* 0x0000000400067c10 */ /* 0x000fe4000fffe0ff */
[----:B-1----:R-:W-:Y:S02]  /*18460*/  IADD3 R2, R7, R3, RZ ;  /* 0x0000000307027210 */ /* 0x002fe40007ffe0ff */
        /* <DEDUP_REMOVED lines=15> */
.L_x_720:
[----:B------:R-:W-:Y:S04]  /*18560*/  MOV R8, c[0x0][0x32c] ;  /* 0x0000cb0000087a02 */ /* 0x000fe80000000f00 */
[----:B------:R-:W-:Y:S11]  /*18570*/  ISETP.NE.AND P0, PT, R8, 0x1, PT ;  /* 0x000000010800780c */ /* 0x000ff60003f05270 */
[----:B------:R-:W-:Y:S02]  /*18580*/  @!UPT UIADD3 URZ, URZ, URZ, URZ ;  /* 0x0000003f3f3ff290 */ /* 0x000fe4000fffe03f */
[----:B------:R-:W-:Y:S05]  /*18590*/  @P0 IMAD.HI.U32 R8, R3, c[0x0][0x330], RZ ;  /* 0x0000cc0003080a27 */ /* 0x000fea00078e00ff */
[----:B------:R-:W-:Y:S02]  /*185a0*/  @P0 SHF.R.U32.HI R3, RZ, c[0x0][0x334], R8 ;  /* 0x0000cd00ff030a19 */ /* 0x000fe40000011608 */
.L_x_721:
[----:B------:R-:W-:Y:S05]  /*185b0*/  BSYNC B0 ;  /* 0x0000000000007941 */ /* 0x000fea0003800000 */
.L_x_719:
[----:B------:R-:W-:Y:S04]  /*185c0*/  IMAD R3, R3, c[0x0][0x32c], -R5 ;  /* 0x0000cb0003037a24 */ /* 0x000fe800078e0a05 */
[----:B------:R-:W-:Y:S05]  /*185d0*/  IMAD.IADD R3, R3, 0x1, -R210 ;  /* 0x0000000103037824 */ /* 0x000fea00078e0ad2 */
[----:B------:R-:W-:Y:S02]  /*185e0*/  IADD3 R8, R3, c[0x0][0x32c], RZ ;  /* 0x0000cb0003087a10 */ /* 0x000fe40007ffe0ff */
[----:B------:R-:W-:Y:S02]  /*185f0*/  IMNMX R0, R0, R3, !PT ;  /* 0x0000000300007217 */ /* 0x000fe40007800200 */
[----:B------:R-:W-:Y:S02]  /*18600*/  IMNMX R2, R2, R8, PT ;  /* 0x0000000802027217 */ /* 0x000fe40003800200 */
.L_x_718:
        /* <DEDUP_REMOVED lines=42> */
.L_x_724:
[----:B------:R-:W-:Y:S04]  /*188b0*/  MOV R4, c[0x0][0x32c] ;  /* 0x0000cb0000047a02 */ /* 0x000fe80000000f00 */
[----:B------:R-:W-:Y:S11]  /*188c0*/  ISETP.NE.AND P0, PT, R4, 0x1, PT ;  /* 0x000000010400780c */ /* 0x000ff60003f05270 */
[----:B------:R-:W-:Y:S02]  /*188d0*/  @!UPT UIADD3 URZ, URZ, URZ, URZ ;  /* 0x0000003f3f3ff290 */ /* 0x000fe4000fffe03f */
[----:B------:R-:W-:Y:S05]  /*188e0*/  @P0 IMAD.HI.U32 R4, R3, c[0x0][0x330], RZ ;  /* 0x0000cc0003040a27 */ /* 0x000fea00078e00ff */
[----:B------:R-:W-:Y:S02]  /*188f0*/  @P0 SHF.R.U32.HI R3, RZ, c[0x0][0x334], R4 ;  /* 0x0000cd00ff030a19 */ /* 0x000fe40000011604 */
.L_x_725:
[----:B------:R-:W-:Y:S05]  /*18900*/  BSYNC B0 ;  /* 0x0000000000007941 */ /* 0x000fea0003800000 */
.L_x_723:
[----:B------:R-:W-:Y:S04]  /*18910*/  IMAD R5, R3, c[0x0][0x32c], -R5 ;  /* 0x0000cb0003057a24 */ /* 0x000fe800078e0a05 */
[----:B------:R-:W-:Y:S05]  /*18920*/  IMAD.IADD R3, R5, 0x1, -R210 ;  /* 0x0000000105037824 */ /* 0x000fea00078e0ad2 */
[----:B------:R-:W-:Y:S02]  /*18930*/  IADD3 R4, R3, c[0x0][0x32c], RZ ;  /* 0x0000cb0003047a10 */ /* 0x000fe40007ffe0ff */
[----:B------:R-:W-:Y:S02]  /*18940*/  IMNMX R0, R0, R3, !PT ;  /* 0x0000000300007217 */ /* 0x000fe40007800200 */
[----:B------:R-:W-:Y:S02]  /*18950*/  IMNMX R2, R2, R4, PT ;  /* 0x0000000402027217 */ /* 0x000fe40003800200 */
.L_x_722:
[----:B------:R-:W-:Y:S01]  /*18960*/  FMNMX.FTZ R3, R8, R133, !PT ;  /* 0x0000008508037209 */ /* 0x000fe20007810000 */
[----:B------:R-:W-:Y:S01]  /*18970*/  LDSM.16.MT88.4 R164, [R180] ;  /* 0x00000000b4a4783b */ /* 0x000fe20000004200 */
        /* <DEDUP_REMOVED lines=27> */
[----:B------:R-:W-:Y:S04]  /*18b30*/  ISETP.GT.AND P0, PT, R0, 0x11, P1 ;  /* 0x000000110000780c */ /* 0x000fe80000f04270 */
[----:B------:R-:W-:Y:S02]  /*18b40*/  ISETP.LT.OR P0, PT, R2, 0x12, P0 ;  /* 0x000000120200780c */ /* 0x000fe40000701670 */
[----:B-1----:R-:W-:Y:S02]  /*18b50*/  FMNMX.FTZ R3, R3, R13, !PT ;  /* 0x0000000d03037209 */ /* 0x002fe40007810000 */
[----:B------:R-:W-:Y:S02]  /*18b60*/  FSEL R171, R15, -INF , !P0 ;  /* 0xff8000000fab7808 */ /* 0x000fe40004000000 */
[----:B------:R-:W-:Y:S04]  /*18b70*/  ISETP.GT.AND P0, PT, R0, 0x18, P1 ;  /* 0x000000180000780c */ /* 0x000fe80000f04270 */
[----:B------:R-:W-:Y:S04]  /*18b80*/  ISETP.LT.OR P0, PT, R2, 0x19, P0 ;  /* 0x000000190200780c */ /* 0x000fe80000701670 */
[----:B------:R-:W-:Y:S02]  /*18b90*/  FSEL R172, R14, -INF , !P0 ;  /* 0xff8000000eac7808 */ /* 0x000fe40004000000 */
[----:B------:R-:W-:Y:S02]  /*18ba0*/  ISETP.GT.AND P0, PT, R0, 0x19, P1 ;  /* 0x000000190000780c */ /* 0x000fe40000f04270 */
[----:B------:R-:W-:Y:S02]  /*18bb0*/  FMNMX.FTZ R0, R170, R12, !PT ;  /* 0x0000000caa007209 */ /* 0x000fe40007810000 */
[----:B------:R-:W1:Y:S01]  /*18bc0*/  SHFL.BFLY PT, R12, R3, 0x1, 0x1f ;  /* 0x0c201f00030c7f89 */ /* 0x000e6200000e0000 */
[----:B------:R-:W-:Y:S02]  /*18bd0*/  ISETP.LT.OR P0, PT, R2, 0x1a, P0 ;  /* 0x0000001a0200780c */ /* 0x000fe40000701670 */
[----:B------:R-:W-:Y:S02]  /*18be0*/  FMNMX.FTZ R0, R171, R0, !PT ;  /* 0x00000000ab007209 */ /* 0x000fe40007810000 */
[----:B------:R-:W-:Y:S02]  /*18bf0*/  FSEL R135, R16, -INF , !P0 ;  /* 0xff80000010877808 */ /* 0x000fe40004000000 */
[----:B------:R-:W-:Y:S04]  /*18c00*/  FMNMX.FTZ R0, R172, R0, !PT ;  /* 0x00000000ac007209 */ /* 0x000fe80007810000 */
[----:B------:R-:W-:Y:S05]  /*18c10*/  FMNMX.FTZ R0, R135, R0, !PT ;  /* 0x0000000087007209 */ /* 0x000fea0007810000 */
[----:B------:R-:W2:Y:S01]  /*18c20*/  SHFL.BFLY PT, R2, R0, 0x2, 0x1f ;  /* 0x0c401f0000027f89 */ /* 0x000ea200000e0000 */
[----:B-1----:R-:W-:Y:S07]  /*18c30*/  FMNMX.FTZ R132, R3, R12, !PT ;  /* 0x0000000c03847209 */ /* 0x002fee0007810000 */
[----:B------:R-:W-:Y:S01]  /*18c40*/  LDSM.16.MT88.4 R12, [R179] ;  /* 0x00000000b30c783b */ /* 0x000fe20000004200 */
[C---:B------:R-:W-:Y:S01]  /*18c50*/  FSETP.NEU.FTZ.AND P0, PT, R132.reuse, -INF , PT ;  /* 0xff8000008400780b */ /* 0x040fe20003f1d000 */
[----:B------:R-:W-:Y:S05]  /*18c60*/  FMUL.FTZ R3, R132, c[0x0][0x2d0] ;  /* 0x0000b40084037a20 */ /* 0x000fea0000410000 */
[----:B------:R-:W-:Y:S05]  /*18c70*/  FSEL R139, R3, RZ, P0 ;  /* 0x000000ff038b7208 */ /* 0x000fea0000000000 */
[--C-:B------:R-:W-:Y:S01]  /*18c80*/  FFMA.FTZ R11, R11, c[0x0][0x2d0], -R139.reuse ;  /* 0x0000b4000b0b7a23 */ /* 0x100fe2000001088b */
[----:B--2---:R-:W-:Y:S01]  /*18c90*/  FMNMX.FTZ R2, R0, R2, !PT ;  /* 0x0000000200027209 */ /* 0x004fe20007810000 */
[--C-:B------:R-:W-:Y:S02]  /*18ca0*/  FFMA.FTZ R0, R8, c[0x0][0x2d0], -R139.reuse ;  /* 0x0000b40008007a23 */ /* 0x100fe4000001088b */
[----:B------:R-:W-:Y:S02]  /*18cb0*/  MUFU.EX2 R202, R11 ;  /* 0x0000000b00ca7308 */ /* 0x000fe40000000800 */
[----:B------:R-:W1:Y:S08]  /*18cc0*/  SHFL.BFLY PT, R3, R2, 0x1, 0x1f ;  /* 0x0c201f0002037f89 */ /* 0x000e7000000e0000 */
[----:B------:R2:W-:Y:S01]  /*18cd0*/  MUFU.EX2 R205, R0 ;  /* 0x0000000000cd7308 */ /* 0x0005e20000000800 */
        /* <DEDUP_REMOVED lines=171> */
[----:B------:R-:W-:Y:S02]  /*19790*/  FMUL.FTZ R104, R2, R104 ;  /* 0x0000006802687220 */ /* 0x000fe40000410000 */
        /* <DEDUP_REMOVED lines=8> */
[C---:B------:R-:W-:Y:S01]  /*19820*/  FMUL.FTZ R108, R2.reuse, R108 ;  /* 0x0000006c026c7220 */ /* 0x040fe20000410000 */
        /* <DEDUP_REMOVED lines=8> */
[C---:B------:R-:W-:Y:S02]  /*198b0*/  FMUL.FTZ R112, R2.reuse, R112 ;  /* 0x0000007002707220 */ /* 0x040fe40000410000 */
        /* <DEDUP_REMOVED lines=80> */
[-C--:B------:R-:W-:Y:S01]  /*19dc0*/  MOV R8, R3.reuse ;  /* 0x0000000300087202 */ /* 0x080fe20000000f00 */
[C---:B---3--:R-:W-:Y:S04]  /*19dd0*/  HMMA.16816.F32.BF16 R116, R160.reuse, R12, R116 ;  /* 0x0000000ca074723c */ /* 0x048fe80000041874 */
[----:B------:R-:W-:Y:S02]  /*19de0*/  FADD.FTZ R2, R198, R2 ;  /* 0x00000002c6027221 */ /* 0x000fe40000010000 */
[----:B------:R-:W-:Y:S02]  /*19df0*/  FADD.FTZ R0, R203, R0 ;  /* 0x00000000cb007221 */ /* 0x000fe40000010000 */
[C---:B------:R-:W-:Y:S04]  /*19e00*/  HMMA.16816.F32.BF16 R120, R160.reuse, R14, R120 ;  /* 0x0000000ea078723c */ /* 0x040fe80000041878 */
[----:B------:R-:W-:Y:S02]  /*19e10*/  FADD.FTZ R2, R197, R2 ;  /* 0x00000002c5027221 */ /* 0x000fe40000010000 */
[----:B------:R-:W-:Y:S02]  /*19e20*/  FADD.FTZ R0, R202, R0 ;  /* 0x00000000ca007221 */ /* 0x000fe40000010000 */
        /* <DEDUP_REMOVED lines=9> */
[----:B------:R-:W-:Y:S01]  /*19ec0*/  IADD3 R0, R195, -0x1, RZ ;  /* 0xffffffffc3007810 */ /* 0x000fe20007ffe0ff */
[----:B------:R-:W-:Y:S01]  /*19ed0*/  FADD.FTZ R208, R169, R4 ;  /* 0x00000004a9d07221 */ /* 0x000fe20000010000 */
[----:B------:R-:W-:Y:S01]  /*19ee0*/  MOV R134, R3 ;  /* 0x0000000300867202 */ /* 0x000fe20000000f00 */
[----:B------:R-:W-:Y:S01]  /*19ef0*/  FADD.FTZ R207, R133, R2 ;  /* 0x0000000285cf7221 */ /* 0x000fe20000010000 */
[----:B------:R-:W-:Y:S02]  /*19f00*/  MOV R195, R0 ;  /* 0x0000000000c37202 */ /* 0x000fe40000000f00 */
[----:B------:R-:W-:Y:S01]  /*19f10*/  MOV R133, R132 ;  /* 0x0000008400857202 */ /* 0x000fe20000000f00 */
[----:B------:R-:W-:-:S05]  /*19f20*/  @P0 BRA `(.L_x_726) ;  /* 0xffffd8a000000947 */ /* 0x000fca000383ffff */
.L_x_717:
[----:B------:R-:W-:Y:S02]  /*19f30*/  MOV R7, 0x1f ;  /* 0x0000001f00077802 */ /* 0x000fe40000000f00 */
[----:B------:R-:W-:Y:S01]  /*19f40*/  MOV R6, 0xffffffff ;  /* 0xffffffff00067802 */ /* 0x000fe20000000f00 */
[----:B------:R-:W-:Y:S05]  /*19f50*/  BRA.DIV ~URZ, `(.L_x_727) ;  /* 0x000061d27f007947 */ /* 0x000fea000b800000 */
[----:B------:R1:W2:Y:S02]  /*19f60*/  SHFL.BFLY PT, R0, R208, 0x2, 0x1f ;  /* 0x0c401f00d0007f89 */ /* 0x0002a400000e0000 */
.L_x_800:
[----:B--2---:R-:W-:Y:S01]  /*19f70*/  FADD.FTZ R0, R0, R208 ;  /* 0x000000d000007221 */ /* 0x004fe20000010000 */
[----:B------:R-:W-:Y:S05]  /*19f80*/  BRA.DIV ~URZ, `(.L_x_728) ;  /* 0x000062027f007947 */ /* 0x000fea000b800000 */
[----:B------:R-:W2:Y:S04]  /*19f90*/  SHFL.BFLY PT, R2, R207, 0x2, 0x1f ;  /* 0x0c401f00cf027f89 */ /* 0x000ea800000e0000 */
[----:B------:R-:W3:Y:S01]  /*19fa0*/  SHFL.BFLY PT, R5, R0, 0x1, 0x1f ;  /* 0x0c201f0000057f89 */ /* 0x000ee200000e0000 */
[----:B--2---:R-:W-:-:S02]  /*19fb0*/  FADD.FTZ R4, R2, R207 ;  /* 0x000000cf02047221 */ /* 0x004fc40000010000 */
[----:B---3--:R-:W-:-:S03]  /*19fc0*/  FADD.FTZ R0, R0, R5 ;  /* 0x0000000500007221 */ /* 0x008fc60000010000 */
[----:B------:R2:W3:Y:S04]  /*19fd0*/  SHFL.BFLY PT, R3, R4, 0x1, 0x1f ;  /* 0x0c201f0004037f89 */ /* 0x0004e800000e0000 */
.L_x_801:
[----:B------:R-:W-:Y:S01]  /*19fe0*/  FSETP.NE.FTZ.AND P1, PT, R0, RZ, PT ;  /* 0x000000ff0000720b */ /* 0x000fe20003f35000 */
[----:B---3--:R-:W-:Y:S01]  /*19ff0*/  FADD.FTZ R3, R3, R4 ;  /* 0x0000000403037221 */ /* 0x008fe20000010000 */
[----:B------:R-:W-:Y:S02]  /*1a000*/  MOV R2, RZ ;  /* 0x000000ff00027202 */ /* 0x000fe40000000f00 */
[----:B------:R-:W-:Y:S02]  /*1a010*/  MOV R133, 0xff800000 ;  /* 0xff80000000857802 */ /* 0x000fe40000000f00 */
[----:B------:R-:W-:-:S07]  /*1a020*/  FSETP.NE.FTZ.AND P0, PT, R3, RZ, PT ;  /* 0x000000ff0300720b */ /* 0x000fce0003f15000 */
[----:B------:R-:W3:Y:S01]  /*1a030*/  @P1 MUFU.RCP R2, R0 ;  /* 0x0000000000021308 */ /* 0x000ee20000001000 */
[----:B--2---:R-:W-:-:S05]  /*1a040*/  @P1 MOV R4, 0x3f317218 ;  /* 0x3f31721800041802 */ /* 0x004fca0000000f00 */
[----:B------:R-:W-:Y:S02]  /*1a050*/  @P1 FMUL.FTZ R4, R4, c[0x0][0x2d0] ;  /* 0x0000b40004041a20 */ /* 0x000fe40000410000 */
[----:B------:R2:W-:Y:S01]  /*1a060*/  @P1 MUFU.LG2 R5, R0 ;  /* 0x0000000000051308 */ /* 0x0005e20000000c00 */
[C---:B---3--:R-:W-:Y:S02]  /*1a070*/  FMUL.FTZ R134, R2.reuse, R144 ;  /* 0x0000009002867220 */ /* 0x048fe40000410000 */
[C---:B------:R-:W-:Y:S02]  /*1a080*/  FMUL.FTZ R135, R2.reuse, R145 ;  /* 0x0000009102877220 */ /* 0x040fe40000410000 */
[C---:B------:R-:W-:Y:S02]  /*1a090*/  FMUL.FTZ R144, R2.reuse, R152 ;  /* 0x0000009802907220 */ /* 0x040fe40000410000 */
[C---:B------:R-:W-:Y:S01]  /*1a0a0*/  FMUL.FTZ R145, R2.reuse, R153 ;  /* 0x0000009902917220 */ /* 0x040fe20000410000 */
[----:B--2---:R-:W-:Y:S01]  /*1a0b0*/  MOV R0, RZ ;  /* 0x000000ff00007202 */ /* 0x004fe20000000f00 */
[----:B------:R-:W-:-:S02]  /*1a0c0*/  FMUL.FTZ R152, R2, R24 ;  /* 0x0000001802987220 */ /* 0x000fc40000410000 */
[C---:B------:R-:W-:Y:S02]  /*1a0d0*/  FMUL.FTZ R153, R2.reuse, R25 ;  /* 0x0000001902997220 */ /* 0x040fe40000410000 */
[C---:B------:R-:W-:Y:S01]  /*1a0e0*/  FMUL.FTZ R24, R2.reuse, R32 ;  /* 0x0000002002187220 */ /* 0x040fe20000410000 */
[----:B------:R-:W2:Y:S01]  /*1a0f0*/  @P0 MUFU.RCP R0, R3 ;  /* 0x0000000300000308 */ /* 0x000ea20000001000 */
        /* <DEDUP_REMOVED lines=59> */
[----:B--2---:R-:W-:-:S02]  /*1a4b0*/  FMUL.FTZ R128, R0, R30 ;  /* 0x0000001e00807220 */ /* 0x004fc40000410000 */
[C---:B------:R-:W-:Y:S02]  /*1a4c0*/  FMUL.FTZ R129, R0.reuse, R31 ;  /* 0x0000001f00817220 */ /* 0x040fe40000410000 */
[C---:B------:R-:W-:Y:S02]  /*1a4d0*/  FMUL.FTZ R30, R0.reuse, R34 ;  /* 0x00000022001e7220 */ /* 0x040fe40000410000 */
[C---:B------:R-:W-:Y:S02]  /*1a4e0*/  FMUL.FTZ R31, R0.reuse, R35 ;  /* 0x00000023001f7220 */ /* 0x040fe40000410000 */
[----:B------:R-:W-:Y:S02]  /*1a4f0*/  @P1 FMUL.FTZ R5, R5, 0.69314718246459960938 ;  /* 0x3f31721805051820 */ /* 0x000fe40000410000 */
[C---:B------:R-:W-:Y:S02]  /*1a500*/  FMUL.FTZ R34, R0.reuse, R42 ;  /* 0x0000002a00227220 */ /* 0x040fe40000410000 */
[----:B------:R-:W-:-:S02]  /*1a510*/  FMUL.FTZ R35, R0, R43 ;  /* 0x0000002b00237220 */ /* 0x000fc40000410000 */
[C---:B------:R-:W-:Y:S01]  /*1a520*/  FMUL.FTZ R42, R0.reuse, R50 ;  /* 0x00000032002a7220 */ /* 0x040fe20000410000 */
[----:B---3--:R-:W-:Y:S01]  /*1a530*/  @P0 MOV R3, 0x3f317218 ;  /* 0x3f31721800030802 */ /* 0x008fe20000000f00 */
[C---:B------:R-:W-:Y:S02]  /*1a540*/  FMUL.FTZ R43, R0.reuse, R51 ;  /* 0x00000033002b7220 */ /* 0x040fe40000410000 */
[C---:B------:R-:W-:Y:S02]  /*1a550*/  FMUL.FTZ R50, R0.reuse, R58 ;  /* 0x0000003a00327220 */ /* 0x040fe40000410000 */
[C---:B------:R-:W-:Y:S02]  /*1a560*/  FMUL.FTZ R51, R0.reuse, R59 ;  /* 0x0000003b00337220 */ /* 0x040fe40000410000 */
[C---:B------:R-:W-:Y:S02]  /*1a570*/  FMUL.FTZ R58, R0.reuse, R66 ;  /* 0x00000042003a7220 */ /* 0x040fe40000410000 */
[----:B------:R-:W-:-:S02]  /*1a580*/  FMUL.FTZ R59, R0, R67 ;  /* 0x00000043003b7220 */ /* 0x000fc40000410000 */
[----:B------:R-:W-:Y:S01]  /*1a590*/  @P1 FFMA.FTZ R133, R4, R132, R5 ;  /* 0x0000008404851223 */ /* 0x000fe20000010005 */
[----:B------:R-:W-:Y:S01]  /*1a5a0*/  MOV R4, 0x1 ;  /* 0x0000000100047802 */ /* 0x000fe20000000f00 */
[C---:B------:R-:W-:Y:S02]  /*1a5b0*/  FMUL.FTZ R66, R0.reuse, R74 ;  /* 0x0000004a00427220 */ /* 0x040fe40000410000 */
[C---:B------:R-:W-:Y:S02]  /*1a5c0*/  FMUL.FTZ R67, R0.reuse, R75 ;  /* 0x0000004b00437220 */ /* 0x040fe40000410000 */
[C---:B------:R-:W-:Y:S02]  /*1a5d0*/  FMUL.FTZ R74, R0.reuse, R82 ;  /* 0x00000052004a7220 */ /* 0x040fe40000410000 */
[----:B------:R-:W-:Y:S02]  /*1a5e0*/  FMUL.FTZ R75, R0, R83 ;  /* 0x00000053004b7220 */ /* 0x000fe40000410000 */
[----:B----4-:R-:W-:-:S02]  /*1a5f0*/  @P0 FMUL.FTZ R2, R2, 0.69314718246459960938 ;  /* 0x3f31721802020820 */ /* 0x010fc40000410000 */
        /* <DEDUP_REMOVED lines=51> */
.L_x_610:
[----:B------:R-:W2:Y:S01]  /*1a930*/  S2R R118, SR_TID.X ;  /* 0x0000000000767919 */ /* 0x000ea20000002100 */
[----:B------:R-:W-:Y:S01]  /*1a940*/  BSSY B0, `(.L_x_729) ;  /* 0x0000010000007945 */ /* 0x000fe20003800000 */
[----:B--2---:R-:W-:-:S13]  /*1a950*/  LOP3.LUT P0, RZ, R118, 0xff, RZ, 0xc0, !PT ;  /* 0x000000ff76ff7812 */ /* 0x004fda000780c0ff */
[----:B------:R-:W-:Y:S05]  /*1a960*/  @P0 BRA `(.L_x_730) ;  /* 0x000000d000000947 */ /* 0x000fea0003800000 */
[----:B------:R-:W2:Y:S01]  /*1a970*/  S2R R4, SR_LANEID ;  /* 0x0000000000047919 */ /* 0x000ea20000000000 */
[----:B------:R-:W-:Y:S01]  /*1a980*/  VOTEU.ANY UR4, UPT, PT ;  /* 0x0000000000047886 */ /* 0x000fe200038e0100 */
[----:B------:R-:W-:Y:S01]  /*1a990*/  IMAD.MOV.U32 R5, RZ, RZ, c[0x0][0x564] ;  /* 0x00015900ff057624 */ /* 0x000fe200078e00ff */
[----:B------:R-:W2:Y:S08]  /*1a9a0*/  FLO.U32 R3, UR4 ;  /* 0x0000000400037d00 */ /* 0x000eb000080e0000 */
[----:B------:R-:W3:Y:S01]  /*1a9b0*/  POPC R2, UR4 ;  /* 0x0000000400027d09 */ /* 0x000ee20008000000 */
[----:B--2---:R-:W-:Y:S01]  /*1a9c0*/  ISETP.EQ.U32.AND P0, PT, R3, R4, PT ;  /* 0x000000040300720c */ /* 0x004fe20003f02070 */
[----:B------:R-:W-:-:S12]  /*1a9d0*/  IMAD.MOV.U32 R4, RZ, RZ, c[0x0][0x560] ;  /* 0x00015800ff047624 */ /* 0x000fd800078e00ff */
[----:B---3--:R2:W3:Y:S04]  /*1a9e0*/  @P0 ATOMG.E.ADD.STRONG.GPU PT, R2, [R4.64], R2 ;  /* 0x00000002040209a8 */ /* 0x0084e800081ee1c6 */
[----:B--2---:R-:W2:Y:S04]  /*1a9f0*/  S2R R4, SR_LTMASK ;  /* 0x0000000000047919 */ /* 0x004ea80000003900 */
[----:B---3--:R2:W3:Y:S02]  /*1aa00*/  SHFL.IDX PT, R3, R2, R3, 0x1f ;  /* 0x00001f0302037589 */ /* 0x0084e400000e0000 */
[----:B--2---:R-:W-:-:S06]  /*1aa10*/  LOP3.LUT R2, R4, UR4, RZ, 0xc0, !PT ;  /* 0x0000000404027c12 */ /* 0x004fcc000f8ec0ff */
[----:B------:R-:W3:Y:S02]  /*1aa20*/  POPC R2, R2 ;  /* 0x0000000200027309 */ /* 0x000ee40000000000 */
[----:B---3--:R-:W-:-:S06]  /*1aa30*/  IADD3 R232, R3, c[0x0][0xc], R2 ;  /* 0x0000030003e87a10 */ /* 0x008fcc0007ffe002 */
.L_x_730:
[----:B------:R-:W-:Y:S05]  /*1aa40*/  BSYNC B0 ;  /* 0x0000000000007941 */ /* 0x000fea0003800000 */
.L_x_729:
[----:B------:R-:W-:Y:S01]  /*1aa50*/  PRMT R0, R0, 0x9910, RZ ;  /* 0x0000991000007816 */ /* 0x000fe200000000ff */
[----:B------:R-:W-:Y:S01]  /*1aa60*/  BSSY B1, `(.L_x_731) ;  /* 0x00003f8000017945 */ /* 0x000fe20003800000 */
[----:B-----5:R-:W-:Y:S02]  /*1aa70*/  IMAD.MOV.U32 R110, RZ, RZ, R232 ;  /* 0x000000ffff6e7224 */ /* 0x020fe400078e00e8 */
[----:B------:R-:W-:-:S13]  /*1aa80*/  ISETP.NE.AND P0, PT, R0, RZ, PT ;  /* 0x000000ff0000720c */ /* 0x000fda0003f05270 */
[----:B------:R-:W-:Y:S05]  /*1aa90*/  @!P0 BRA `(.L_x_732) ;  /* 0x0000321000008947 */ /* 0x000fea0003800000 */
[----:B------:R-:W-:Y:S01]  /*1aaa0*/  WARPSYNC 0xffffffff ;  /* 0xffffffff00007948 */ /* 0x000fe20003800000 */
[----:B------:R-:W-:Y:S01]  /*1aab0*/  BAR.SYNC.DEFER_BLOCKING 0x1, 0x100 ;  /* 0x0044000000007b1d */ /* 0x000fe20000010000 */
[----:B------:R-:W-:Y:S01]  /*1aac0*/  F2FP.BF16.PACK_AB R0, R161, R160 ;  /* 0x000000a0a100723e */ /* 0x000fe200000010ff */
[----:B------:R-:W-:Y:S01]  /*1aad0*/  IMAD.MOV.U32 R12, RZ, RZ, c[0x0][0x388] ;  /* 0x0000e200ff0c7624 */ /* 0x000fe200078e00ff */
[----:B------:R-:W-:Y:S02]  /*1aae0*/  F2FP.BF16.PACK_AB R2, R109, R108 ;  /* 0x0000006c6d02723e */ /* 0x000fe400000010ff */
[----:B------:R-:W-:Y:S02]  /*1aaf0*/  F2FP.BF16.PACK_AB R3, R135, R134 ;  /* 0x000000868703723e */ /* 0x000fe400000010ff */
        /* <DEDUP_REMOVED lines=8> */
[----:B--2---:R-:W-:-:S02]  /*1ab80*/  F2FP.BF16.PACK_AB R0, R117, R116 ;  /* 0x000000747500723e */ /* 0x004fc400000010ff */
[----:B---3--:R-:W-:-:S03]  /*1ab90*/  F2FP.BF16.PACK_AB R2, R141, R140 ;  /* 0x0000008c8d02723e */ /* 0x008fc600000010ff */
[----:B------:R2:W-:Y:S01]  /*1aba0*/  STS [R239+0x400], R0 ;  /* 0x00040000ef007388 */ /* 0x0005e20000000800 */
[----:B----4-:R-:W-:-:S03]  /*1abb0*/  F2FP.BF16.PACK_AB R3, R121, R120 ;  /* 0x000000787903723e */ /* 0x010fc600000010ff */
[----:B------:R3:W-:Y:S04]  /*1abc0*/  STS [R241+0x80], R2 ;  /* 0x00008002f1007388 */ /* 0x0007e80000000800 */
[----:B------:R4:W-:Y:S01]  /*1abd0*/  STS [R241+0x480], R3 ;  /* 0x00048003f1007388 */ /* 0x0009e20000000800 */
[----:B--2---:R-:W-:Y:S02]  /*1abe0*/  F2FP.BF16.PACK_AB R0, R145, R144 ;  /* 0x000000909100723e */ /* 0x004fe400000010ff */
[----:B---3--:R-:W-:-:S03]  /*1abf0*/  F2FP.BF16.PACK_AB R2, R125, R124 ;  /* 0x0000007c7d02723e */ /* 0x008fc600000010ff */
[----:B------:R2:W-:Y:S01]  /*1ac00*/  STS [R240], R0 ;  /* 0x00000000f0007388 */ /* 0x0005e20000000800 */
[----:B----4-:R-:W-:-:S03]  /*1ac10*/  F2FP.BF16.PACK_AB R3, R149, R148 ;  /* 0x000000949503723e */ /* 0x010fc600000010ff */
[----:B------:R3:W-:Y:S04]  /*1ac20*/  STS [R240+0x400], R2 ;  /* 0x00040002f0007388 */ /* 0x0007e80000000800 */
[----:B------:R4:W-:Y:S01]  /*1ac30*/  STS [R245+0x80], R3 ;  /* 0x00008003f5007388 */ /* 0x0009e20000000800 */
[----:B--2---:R-:W-:Y:S02]  /*1ac40*/  F2FP.BF16.PACK_AB R0, R23, R22 ;  /* 0x000000161700723e */ /* 0x004fe400000010ff */
[----:B---3--:R-:W-:-:S03]  /*1ac50*/  F2FP.BF16.PACK_AB R2, R153, R152 ;  /* 0x000000989902723e */ /* 0x008fc600000010ff */
[----:B------:R2:W-:Y:S01]  /*1ac60*/  STS [R245+0x480], R0 ;  /* 0x00048000f5007388 */ /* 0x0005e20000000800 */
[----:B----4-:R-:W-:-:S03]  /*1ac70*/  F2FP.BF16.PACK_AB R3, R27, R26 ;  /* 0x0000001a1b03723e */ /* 0x010fc600000010ff */
[----:B------:R3:W-:Y:S04]  /*1ac80*/  STS [R243], R2 ;  /* 0x00000002f3007388 */ /* 0x0007e80000000800 */
[----:B------:R4:W-:Y:S01]  /*1ac90*/  STS [R243+0x400], R3 ;  /* 0x00040003f3007388 */ /* 0x0009e20000000800 */
[----:B--2---:R-:W-:Y:S02]  /*1aca0*/  F2FP.BF16.PACK_AB R0, R29, R28 ;  /* 0x0000001c1d00723e */ /* 0x004fe400000010ff */
[----:B---3--:R-:W-:-:S03]  /*1acb0*/  F2FP.BF16.PACK_AB R2, R129, R128 ;  /* 0x000000808102723e */ /* 0x008fc600000010ff */
[----:B------:R2:W-:Y:S01]  /*1acc0*/  STS [R244+0x80], R0 ;  /* 0x00008000f4007388 */ /* 0x0005e20000000800 */
[----:B----4-:R-:W-:-:S03]  /*1acd0*/  F2FP.BF16.PACK_AB R3, R25, R24 ;  /* 0x000000181903723e */ /* 0x010fc600000010ff */
[----:B------:R3:W-:Y:S04]  /*1ace0*/  STS [R244+0x480], R2 ;  /* 0x00048002f4007388 */ /* 0x0007e80000000800 */
[----:B------:R4:W-:Y:S01]  /*1acf0*/  STS [R242], R3 ;  /* 0x00000003f2007388 */ /* 0x0009e20000000800 */
[----:B--2---:R-:W-:Y:S02]  /*1ad00*/  F2FP.BF16.PACK_AB R0, R31, R30 ;  /* 0x0000001e1f00723e */ /* 0x004fe400000010ff */
[----:B---3--:R-:W-:-:S03]  /*1ad10*/  F2FP.BF16.PACK_AB R2, R37, R36 ;  /* 0x000000242502723e */ /* 0x008fc600000010ff */
[----:B------:R2:W-:Y:S01]  /*1ad20*/  STS [R242+0x400], R0 ;  /* 0x00040000f2007388 */ /* 0x0005e20000000800 */
[----:B----4-:R-:W-:-:S03]  /*1ad30*/  F2FP.BF16.PACK_AB R3, R39, R38 ;  /* 0x000000262703723e */ /* 0x010fc600000010ff */
[----:B------:R3:W-:Y:S04]  /*1ad40*/  STS [R238+0x4080], R2 ;  /* 0x00408002ee007388 */ /* 0x0007e80000000800 */
[----:B------:R4:W-:Y:S01]  /*1ad50*/  STS [R238+0x4480], R3 ;  /* 0x00448003ee007388 */ /* 0x0009e20000000800 */
        /* <DEDUP_REMOVED lines=59> */
[----:B------:R4:W-:Y:S04]  /*1b110*/  STS [R242+0x8400], R4 ;  /* 0x00840004f2007388 */ /* 0x0009e80000000800 */
[----:B------:R1:W-:Y:S01]  /*1b120*/  STS [R238+0xc080], R2 ;  /* 0x00c08002ee007388 */ /* 0x0003e20000000800 */
[----:B--2---:R-:W-:Y:S02]  /*1b130*/  F2FP.BF16.PACK_AB R0, R147, R146 ;  /* 0x000000929300723e */ /* 0x004fe400000010ff */
[----:B---3--:R-:W-:-:S03]  /*1b140*/  F2FP.BF16.PACK_AB R3, R155, R154 ;  /* 0x0000009a9b03723e */ /* 0x008fc600000010ff */
[----:B------:R2:W-:Y:S01]  /*1b150*/  STS [R238+0xc480], R0 ;  /* 0x00c48000ee007388 */ /* 0x0005e20000000800 */
[----:B----4-:R-:W-:-:S03]  /*1b160*/  F2FP.BF16.PACK_AB R4, R97, R96 ;  /* 0x000000606104723e */ /* 0x010fc600000010ff */
[----:B------:R3:W-:Y:S01]  /*1b170*/  STS [R239+0xc400], R3 ;  /* 0x00c40003ef007388 */ /* 0x0007e20000000800 */
[----:B-1----:R-:W-:-:S03]  /*1b180*/  F2FP.BF16.PACK_AB R2, R163, R162 ;  /* 0x000000a2a302723e */ /* 0x002fc600000010ff */
[----:B------:R1:W-:Y:S04]  /*1b190*/  STS [R239+0xc000], R4 ;  /* 0x00c00004ef007388 */ /* 0x0003e80000000800 */
[----:B------:R4:W-:Y:S01]  /*1b1a0*/  STS [R241+0xc080], R2 ;  /* 0x00c08002f1007388 */ /* 0x0009e20000000800 */
[----:B--2---:R-:W-:Y:S02]  /*1b1b0*/  F2FP.BF16.PACK_AB R0, R151, R150 ;  /* 0x000000969700723e */ /* 0x004fe400000010ff */
[----:B---3--:R-:W-:-:S03]  /*1b1c0*/  F2FP.BF16.PACK_AB R3, R115, R114 ;  /* 0x000000727303723e */ /* 0x008fc600000010ff */
[----:B------:R2:W-:Y:S01]  /*1b1d0*/  STS [R241+0xc480], R0 ;  /* 0x00c48000f1007388 */ /* 0x0005e20000000800 */
[----:B-1----:R-:W-:-:S03]  /*1b1e0*/  F2FP.BF16.PACK_AB R4, R169, R168 ;  /* 0x000000a8a904723e */ /* 0x002fc600000010ff */
[----:B------:R1:W-:Y:S01]  /*1b1f0*/  STS [R240+0xc400], R3 ;  /* 0x00c40003f0007388 */ /* 0x0003e20000000800 */
[----:B----4-:R-:W-:-:S03]  /*1b200*/  F2FP.BF16.PACK_AB R2, R167, R166 ;  /* 0x000000a6a702723e */ /* 0x010fc600000010ff */
[----:B------:R3:W-:Y:S04]  /*1b210*/  STS [R240+0xc000], R4 ;  /* 0x00c00004f0007388 */ /* 0x0007e80000000800 */
[----:B------:R4:W-:Y:S01]  /*1b220*/  STS [R245+0xc080], R2 ;  /* 0x00c08002f5007388 */ /* 0x0009e20000000800 */
[----:B--2---:R-:W-:Y:S02]  /*1b230*/  F2FP.BF16.PACK_AB R0, R107, R106 ;  /* 0x0000006a6b00723e */ /* 0x004fe400000010ff */
[----:B-1----:R-:W-:-:S03]  /*1b240*/  F2FP.BF16.PACK_AB R3, R103, R102 ;  /* 0x000000666703723e */ /* 0x002fc600000010ff */
[----:B------:R1:W-:Y:S01]  /*1b250*/  STS [R245+0xc480], R0 ;  /* 0x00c48000f5007388 */ /* 0x0003e20000000800 */
[----:B---3--:R-:W-:-:S03]  /*1b260*/  F2FP.BF16.PACK_AB R4, R165, R164 ;  /* 0x000000a4a504723e */ /* 0x008fc600000010ff */
[----:B------:R2:W-:Y:S01]  /*1b270*/  STS [R243+0xc400], R3 ;  /* 0x00c40003f3007388 */ /* 0x0005e20000000800 */
[----:B----4-:R-:W-:-:S03]  /*1b280*/  F2FP.BF16.PACK_AB R2, R113, R112 ;  /* 0x000000707102723e */ /* 0x010fc600000010ff */
[----:B------:R3:W-:Y:S04]  /*1b290*/  STS [R243+0xc000], R4 ;  /* 0x00c00004f3007388 */ /* 0x0007e80000000800 */
[----:B------:R4:W-:Y:S01]  /*1b2a0*/  STS [R244+0xc080], R2 ;  /* 0x00c08002f4007388 */ /* 0x0009e20000000800 */
[----:B-1----:R-:W-:Y:S02]  /*1b2b0*/  F2FP.BF16.PACK_AB R0, R99, R98 ;  /* 0x000000626300723e */ /* 0x002fe400000010ff */
[----:B--2---:R-:W-:-:S03]  /*1b2c0*/  F2FP.BF16.PACK_AB R3, R105, R104 ;  /* 0x000000686903723e */ /* 0x004fc600000010ff */
[----:B------:R1:W-:Y:S01]  /*1b2d0*/  STS [R244+0xc480], R0 ;  /* 0x00c48000f4007388 */ /* 0x0003e20000000800 */
[----:B---3--:R-:W-:-:S03]  /*1b2e0*/  IMAD.MOV.U32 R4, RZ, RZ, 0x4 ;  /* 0x00000004ff047424 */ /* 0x008fc600078e00ff */
[----:B------:R2:W-:Y:S01]  /*1b2f0*/  STS [R242+0xc000], R3 ;  /* 0x00c00003f2007388 */ /* 0x0005e20000000800 */
[----:B----4-:R-:W-:Y:S02]  /*1b300*/  IMAD.MOV.U32 R2, RZ, RZ, RZ ;  /* 0x000000ffff027224 */ /* 0x010fe400078e00ff */
[----:B------:R-:W-:-:S04]  /*1b310*/  @P1 IMAD.WIDE R6, R235, R4, c[0x0][0x508] ;  /* 0x00014200eb061625 */ /* 0x000fc800078e0204 */
[----:B------:R-:W-:Y:S01]  /*1b320*/  IMAD.WIDE R4, R235, R4, c[0x0][0x500] ;  /* 0x00014000eb047625 */ /* 0x000fe200078e0204 */
        /* <DEDUP_REMOVED lines=12> */
.L_x_733:
[----:B------:R-:W2:Y:S01]  /*1b3f0*/  LDL R111, [R1+0x4] ;  /* 0x00000400016f7983 */ /* 0x000ea20000100800 */
[----:B------:R-:W-:Y:S01]  /*1b400*/  IMAD.MOV.U32 R10, RZ, RZ, 0x368 ;  /* 0x00000368ff0a7424 */ /* 0x000fe200078e00ff */
[----:B------:R-:W-:Y:S01]  /*1b410*/  ISETP.GT.AND P2, PT, R3, 0x1, PT ;  /* 0x000000010300780c */ /* 0x000fe20003f44270 */
[----:B-1----:R-:W-:Y:S01]  /*1b420*/  IMAD.MOV.U32 R0, RZ, RZ, c[0x0][0x4e8] ;  /* 0x00013a00ff007624 */ /* 0x002fe200078e00ff */
[----:B------:R-:W-:Y:S01]  /*1b430*/  ISETP.NE.U32.AND P0, PT, RZ, c[0x0][0x500], PT ;  /* 0x00014000ff007a0c */ /* 0x000fe20003f05070 */
[----:B------:R-:W-:Y:S01]  /*1b440*/  IMAD.IADD R8, R226, 0x1, R225 ;  /* 0x00000001e2087824 */ /* 0x000fe200078e02e1 */
[----:B------:R-:W-:-:S02]  /*1b450*/  SEL R10, R10, 0x328, P2 ;  /* 0x000003280a0a7807 */ /* 0x000fc40001000000 */
[----:B------:R-:W-:Y:S02]  /*1b460*/  ISETP.NE.AND P3, PT, R0, 0x1, PT ;  /* 0x000000010000780c */ /* 0x000fe40003f65270 */
[----:B------:R-:W1:Y:S01]  /*1b470*/  LDC.64 R6, c[0x0][R10+0x170] ;  /* 0x00005c000a067b82 */ /* 0x000e620000000a00 */
[----:B------:R-:W-:Y:S02]  /*1b480*/  ISETP.NE.AND.EX P0, PT, RZ, c[0x0][0x504], PT, P0 ;  /* 0x00014100ff007a0c */ /* 0x000fe40003f05300 */
[----:B------:R-:W-:Y:S02]  /*1b490*/  SHF.R.S32.HI R3, RZ, 0x1f, R235 ;  /* 0x0000001fff037819 */ /* 0x000fe400000114eb */
[----:B------:R-:W-:Y:S02]  /*1b4a0*/  SEL R0, R235, RZ, !P0 ;  /* 0x000000ffeb007207 */ /* 0x000fe40004000000 */
[----:B------:R-:W-:Y:S01]  /*1b4b0*/  SEL R4, R3, RZ, !P0 ;  /* 0x000000ff03047207 */ /* 0x000fe20004000000 */
[----:B------:R-:W3:Y:S01]  /*1b4c0*/  LDC.64 R14, c[0x0][R10+0x168] ;  /* 0x00005a000a0e7b82 */ /* 0x000ee20000000a00 */
[----:B------:R-:W-:-:S02]  /*1b4d0*/  SHF.R.S32.HI R21, RZ, 0x1f, R118 ;  /* 0x0000001fff157819 */ /* 0x000fc40000011476 */
[----:B------:R-:W-:Y:S01]  /*1b4e0*/  @P3 IMAD.HI.U32 R9, R8, c[0x0][0x4ec], RZ ;  /* 0x00013b0008093a27 */ /* 0x000fe200078e00ff */
[----:B------:R-:W-:Y:S02]  /*1b4f0*/  LOP3.LUT R215, R215, 0xfffffffd, RZ, 0xc0, !PT ;  /* 0xfffffffdd7d77812 */ /* 0x000fe400078ec0ff */
[----:B------:R-:W-:Y:S02]  /*1b500*/  LEA.HI R21, R21, R118, RZ, 0x5 ;  /* 0x0000007615157211 */ /* 0x000fe400078f28ff */
[----:B------:R4:W4:Y:S02]  /*1b510*/  LDC.64 R16, c[0x0][R10+0x178] ;  /* 0x00005e000a107b82 */ /* 0x0009240000000a00 */
[----:B------:R-:W-:-:S05]  /*1b520*/  LOP3.LUT R21, R21, 0xffffffe0, RZ, 0xc0, !PT ;  /* 0xffffffe015157812 */ /* 0x000fca00078ec0ff */
[----:B------:R-:W-:Y:S01]  /*1b530*/  IMAD.IADD R21, R118, 0x1, -R21 ;  /* 0x0000000176157824 */ /* 0x000fe200078e0a15 */
[----:B------:R4:W4:Y:S01]  /*1b540*/  LDC.64 R18, c[0x0][R10+0x160] ;  /* 0x000058000a127b82 */ /* 0x0009220000000a00 */
[----:B-1----:R-:W-:-:S04]  /*1b550*/  IMAD R3, R7, R0, RZ ;  /* 0x0000000007037224 */ /* 0x002fc800078e02ff */
[C---:B------:R-:W-:Y:S02]  /*1b560*/  IMAD R11, R6.reuse, R4, R3 ;  /* 0x00000004060b7224 */ /* 0x040fe400078e0203 */
[----:B------:R-:W-:-:S04]  /*1b570*/  IMAD.WIDE.U32 R4, R6, R0, RZ ;  /* 0x0000000006047225 */ /* 0x000fc800078e00ff */
[----:B---3--:R-:W-:-:S04]  /*1b580*/  IMAD.WIDE.U32 R6, R14, R227, RZ ;  /* 0x000000e30e067225 */ /* 0x008fc800078e00ff */
[----:B------:R-:W-:Y:S01]  /*1b590*/  IMAD.MOV.U32 R3, RZ, RZ, R8 ;  /* 0x000000ffff037224 */ /* 0x000fe200078e0008 */
[----:B------:R-:W-:Y:S01]  /*1b5a0*/  @P3 SHF.R.U32.HI R3, RZ, c[0x0][0x4f0], R9 ;  /* 0x00013c00ff033a19 */ /* 0x000fe20000011609 */
[----:B----4-:R-:W-:Y:S01]  /*1b5b0*/  IMAD R10, R15, R227, RZ ;  /* 0x000000e30f0a7224 */ /* 0x010fe200078e02ff */
[----:B------:R-:W-:Y:S01]  /*1b5c0*/  SEL R9, R248, RZ, P2 ;  /* 0x000000fff8097207 */ /* 0x000fe20001000000 */
[----:B------:R-:W-:Y:S01]  /*1b5d0*/  IMAD.IADD R13, R5, 0x1, R11 ;  /* 0x00000001050d7824 */ /* 0x000fe200078e020b */
[----:B-----5:R-:W-:Y:S01]  /*1b5e0*/  IADD3 R14, P1, P0, R4, R6, R2 ;  /* 0x00000006040e7210 */ /* 0x020fe2000783e002 */
[----:B------:R-:W-:Y:S01]  /*1b5f0*/  IMAD.IADD R4, R7, 0x1, R10 ;  /* 0x0000000107047824 */ /* 0x000fe200078e020a */
[----:B------:R-:W-:Y:S01]  /*1b600*/  SHF.R.S32.HI R10, RZ, 0x1f, R2 ;  /* 0x0000001fff0a7819 */ /* 0x000fe20000011402 */
[-C--:B------:R-:W-:Y:S02]  /*1b610*/  IMAD R11, R17, R9.reuse, RZ ;  /* 0x00000009110b7224 */ /* 0x080fe400078e02ff */
[----:B------:R-:W-:Y:S01]  /*1b620*/  IMAD.MOV R5, RZ, RZ, -R3 ;  /* 0x000000ffff057224 */ /* 0x000fe200078e0a03 */
[----:B------:R-:W-:Y:S01]  /*1b630*/  IADD3.X R13, R13, R4, R10, P1, P0 ;  /* 0x000000040d0d7210 */ /* 0x000fe20000fe040a */
[----:B------:R-:W-:-:S04]  /*1b640*/  IMAD.WIDE.U32 R6, R16, R9, RZ ;  /* 0x0000000910067225 */ /* 0x000fc800078e00ff */
        /* <DEDUP_REMOVED lines=13> */
[----:B------:R-:W-:Y:S01]  /*1b720*/  LEA R3, P0, R4, R6, 0x2 ;  /* 0x0000000604037211 */ /* 0x000fe200078010ff */
[----:B------:R-:W-:Y:S01]  /*1b730*/  IMAD R11, R12, c[0x0][0x4e8], RZ ;  /* 0x00013a000c0b7a24 */ /* 0x000fe200078e02ff */
[----:B------:R-:W-:-:S03]  /*1b740*/  SEL R7, R7, c[0x0][0x454], P2 ;  /* 0x0001150007077a07 */ /* 0x000fc60001000000 */
[----:B------:R-:W-:Y:S01]  /*1b750*/  SHFL.IDX PT, R6, R3, RZ, 0x1c1f ;  /* 0x001c1fff03067589 */ /* 0x000fe200000e0000 */
[----:B------:R-:W-:Y:S02]  /*1b760*/  LEA.HI.X R5, R4, R7, R5, 0x2, P0 ;  /* 0x0000000704057211 */ /* 0x000fe400000f1405 */
[----:B------:R-:W-:Y:S01]  /*1b770*/  LOP3.LUT P0, RZ, R21, 0x3, RZ, 0xc0, !PT ;  /* 0x0000000315ff7812 */ /* 0x000fe2000780c0ff */
[----:B------:R2:W-:Y:S04]  /*1b780*/  SHFL.IDX PT, R4, R3, 0x1, 0x1c1f ;  /* 0x003c1f0003047f89 */ /* 0x0005e800000e0000 */
[----:B------:R-:W1:Y:S04]  /*1b790*/  SHFL.IDX PT, R7, R5, RZ, 0x1c1f ;  /* 0x001c1fff05077589 */ /* 0x000e6800000e0000 */
[----:B------:R-:W3:Y:S01]  /*1b7a0*/  SHFL.IDX PT, R5, R5, 0x1, 0x1c1f ;  /* 0x003c1f0005057f89 */ /* 0x000ee200000e0000 */
[----:B--2---:R-:W-:-:S05]  /*1b7b0*/  IMAD.IADD R3, R111, 0x1, R225 ;  /* 0x000000016f037824 */ /* 0x004fca00078e02e1 */
[C---:B------:R-:W-:Y:S02]  /*1b7c0*/  ISETP.GE.OR P1, PT, R3.reuse, R11, P0 ;  /* 0x0000000b0300720c */ /* 0x040fe40000726670 */
[----:B------:R-:W-:-:S04]  /*1b7d0*/  IADD3 R9, R3, 0x8, RZ ;  /* 0x0000000803097810 */ /* 0x000fc80007ffe0ff */
[----:B------:R-:W-:-:S07]  /*1b7e0*/  ISETP.GE.OR P0, PT, R9, R11, P0 ;  /* 0x0000000b0900720c */ /* 0x000fce0000706670 */
[----:B-1----:R1:W-:Y:S01]  /*1b7f0*/  @!P1 ST.E [R6.64], R133 ;  /* 0x0000008506009985 */ /* 0x0023e2000c101906 */
[----:B------:R-:W-:-:S05]  /*1b800*/  ISETP.GE.AND P1, PT, R9, R11, PT ;  /* 0x0000000b0900720c */ /* 0x000fca0003f26270 */
[----:B---3--:R1:W-:Y:S01]  /*1b810*/  @!P0 ST.E [R4.64], R20 ;  /* 0x0000001404008985 */ /* 0x0083e2000c101906 */
        /* <DEDUP_REMOVED lines=8> */
[----:B------:R-:W-:Y:S01]  /*1b8a0*/  IADD3 R6, R225, R6, RZ ;  /* 0x00000006e1067210 */ /* 0x000fe20007ffe0ff */
[----:B------:R-:W-:Y:S01]  /*1b8b0*/  IMAD R2, R2, c[0x0][0x3a4], R10 ;  /* 0x0000e90002027a24 */ /* 0x000fe200078e020a */
[----:B------:R-:W-:Y:S01]  /*1b8c0*/  IADD3 R12, R214, R225, RZ ;  /* 0x000000e1d60c7210 */ /* 0x000fe20007ffe0ff */
        /* <DEDUP_REMOVED lines=42> */
.L_x_802:
[----:B------:R-:W-:Y:S05]  /*1bb70*/  BRA.DIV ~URZ, `(.L_x_736) ;  /* 0x000047827f007947 */ /* 0x000fea000b800000 */
[----:B------:R4:W2:Y:S02]  /*1bb80*/  SHFL.IDX PT, R2, R14, RZ, 0x181f ;  /* 0x00181fff0e027589 */ /* 0x0008a400000e0000 */
.L_x_803:
        /* <DEDUP_REMOVED lines=26> */
.L_x_738:
[----:B------:R-:W-:Y:S05]  /*1bd30*/  BSYNC B0 ;  /* 0x0000000000007941 */ /* 0x000fea0003800000 */
.L_x_737:
[----:B------:R-:W-:Y:S05]  /*1bd40*/  BRA.DIV ~URZ, `(.L_x_739) ;  /* 0x000046227f007947 */ /* 0x000fea000b800000 */
[----:B---3--:R3:W4:Y:S04]  /*1bd50*/  SHFL.IDX PT, R10, R13, 0x1, 0x181f ;  /* 0x00381f000d0a7f89 */ /* 0x00872800000e0000 */
[----:B--2---:R3:W2:Y:S02]  /*1bd60*/  SHFL.IDX PT, R2, R14, 0x1, 0x181f ;  /* 0x00381f000e027f89 */ /* 0x0046a400000e0000 */
.L_x_804:
        /* <DEDUP_REMOVED lines=20> */
.L_x_741:
[----:B------:R-:W-:Y:S05]  /*1beb0*/  BSYNC B0 ;  /* 0x0000000000007941 */ /* 0x000fea0003800000 */
.L_x_740:
[----:B------:R-:W-:Y:S05]  /*1bec0*/  BRA.DIV ~URZ, `(.L_x_742) ;  /* 0x000045727f007947 */ /* 0x000fea000b800000 */
[----:B----4-:R4:W3:Y:S02]  /*1bed0*/  SHFL.IDX PT, R10, R13, 0x2, 0x181f ;  /* 0x00581f000d0a7f89 */ /* 0x0108e400000e0000 */
.L_x_805:
[----:B------:R-:W-:Y:S05]  /*1bee0*/  BRA.DIV ~URZ, `(.L_x_743) ;  /* 0x000045c27f007947 */ /* 0x000fea000b800000 */
[----:B--2---:R2:W4:Y:S02]  /*1bef0*/  SHFL.IDX PT, R2, R14, 0x2, 0x181f ;  /* 0x00581f000e027f89 */ /* 0x00452400000e0000 */
.L_x_806:
        /* <DEDUP_REMOVED lines=20> */
.L_x_745:
[----:B------:R-:W-:Y:S05]  /*1c040*/  BSYNC B0 ;  /* 0x0000000000007941 */ /* 0x000fea0003800000 */
.L_x_744:
[----:B------:R-:W-:Y:S05]  /*1c050*/  BRA.DIV ~URZ, `(.L_x_746) ;  /* 0x000044c27f007947 */ /* 0x000fea000b800000 */
[----:B---3--:R3:W2:Y:S04]  /*1c060*/  SHFL.IDX PT, R10, R13, 0x3, 0x181f ;  /* 0x00781f000d0a7f89 */ /* 0x0086a800000e0000 */
[----:B----4-:R3:W4:Y:S02]  /*1c070*/  SHFL.IDX PT, R2, R14, 0x3, 0x181f ;  /* 0x00781f000e027f89 */ /* 0x01072400000e0000 */
.L_x_807:
        /* <DEDUP_REMOVED lines=17> */
[----:B------:R-:W-:-:S04]  /*1c190*/  LEA R2, P0, R217, R2, 0x1 ;  /* 0x00000002d9027211 */ /* 0x000fc800078008ff */
[----:B------:R-:W-:-:S05]  /*1c1a0*/  LEA.HI.X R3, R217, R10, R18, 0x1, P0 ;  /* 0x0000000ad9037211 */ /* 0x000fca00000f0c12 */
[----:B------:R2:W-:Y:S01]  /*1c1b0*/  ST.E.128 [R2.64], R68 ;  /* 0x0000004402007985 */ /* 0x0005e2000c101d06 */
[----:B------:R-:W-:Y:S05]  /*1c1c0*/  BRA `(.L_x_747) ;  /* 0x0000281000007947 */ /* 0x000fea0003800000 */
.L_x_734:
        /* <DEDUP_REMOVED lines=33> */
.L_x_808:
[----:B------:R-:W-:Y:S05]  /*1c3e0*/  BRA.DIV ~URZ, `(.L_x_749) ;  /* 0x000042727f007947 */ /* 0x000fea000b800000 */
[----:B------:R3:W4:Y:S02]  /*1c3f0*/  SHFL.IDX PT, R0, R17, RZ, 0x1c1f ;  /* 0x001c1fff11007589 */ /* 0x00072400000e0000 */
.L_x_809:
[----:B------:R-:W-:Y:S01]  /*1c400*/  BSSY B0, `(.L_x_750) ;  /* 0x00000c0000007945 */ /* 0x000fe20003800000 */
[----:B------:R-:W-:Y:S05]  /*1c410*/  @P0 BRA `(.L_x_751) ;  /* 0x00000be000000947 */ /* 0x000fea0003800000 */
[C---:B------:R-:W-:Y:S02]  /*1c420*/  ISETP.GE.AND P2, PT, R210.reuse, c[0x0][0x3c8], PT ;  /* 0x0000f200d2007a0c */ /* 0x040fe40003f46270 */
[C---:B------:R-:W-:Y:S02]  /*1c430*/  IADD3 R11, R210.reuse, 0x8, RZ ;  /* 0x00000008d20b7810 */ /* 0x040fe40007ffe0ff */
[----:B------:R-:W-:Y:S02]  /*1c440*/  IADD3 R8, R210, 0x10, RZ ;  /* 0x00000010d2087810 */ /* 0x000fe40007ffe0ff */
[----:B------:R-:W-:Y:S02]  /*1c450*/  ISETP.GE.AND P1, PT, R11, c[0x0][0x3c8], PT ;  /* 0x0000f2000b007a0c */ /* 0x000fe40003f26270 */
[----:B------:R-:W-:-:S02]  /*1c460*/  ISETP.GE.AND P0, PT, R8, c[0x0][0x3c8], PT ;  /* 0x0000f20008007a0c */ /* 0x000fc40003f06270 */
[----:B------:R-:W-:Y:S02]  /*1c470*/  SHF.R.S32.HI R5, RZ, 0x1f, R210 ;  /* 0x0000001fff057819 */ /* 0x000fe400000114d2 */
[C---:B------:R-:W-:Y:S02]  /*1c480*/  IADD3 R9, R210.reuse, 0x18, RZ ;  /* 0x00000018d2097810 */ /* 0x040fe40007ffe0ff */
[C---:B----4-:R-:W-:Y:S02]  /*1c490*/  @!P2 LEA R2, P3, R210.reuse, R0, 0x2 ;  /* 0x00000000d202a211 */ /* 0x050fe400078610ff */
[C---:B------:R-:W-:Y:S02]  /*1c4a0*/  IADD3 R12, R210.reuse, 0x8, RZ ;  /* 0x00000008d20c7810 */ /* 0x040fe40007ffe0ff */
[C---:B--2---:R-:W-:Y:S02]  /*1c4b0*/  @!P2 LEA.HI.X R3, R210.reuse, R4, R5, 0x2, P3 ;  /* 0x00000004d203a211 */ /* 0x044fe400018f1405 */
[----:B------:R-:W-:-:S02]  /*1c4c0*/  IADD3 R5, R210, 0x20, RZ ;  /* 0x00000020d2057810 */ /* 0x000fc40007ffe0ff */
[----:B------:R-:W-:Y:S01]  /*1c4d0*/  IADD3 R10, R210, 0x10, RZ ;  /* 0x00000010d20a7810 */ /* 0x000fe20007ffe0ff */
[----:B------:R2:W-:Y:S01]  /*1c4e0*/  @!P2 ST.E.64 [R2.64], R160 ;  /* 0x000000a00200a985 */ /* 0x0005e2000c101b06 */
[----:B------:R-:W-:Y:S02]  /*1c4f0*/  ISETP.GE.AND P5, PT, R9, c[0x0][0x3c8], PT ;  /* 0x0000f20009007a0c */ /* 0x000fe40003fa6270 */
[----:B------:R-:W-:Y:S02]  /*1c500*/  ISETP.GE.AND P4, PT, R5, c[0x0][0x3c8], PT ;  /* 0x0000f20005007a0c */ /* 0x000fe40003f86270 */
[----:B------:R-:W-:Y:S02]  /*1c510*/  @!P1 LEA R6, P3, R11, R0, 0x2 ;  /* 0x000000000b069211 */ /* 0x000fe400078610ff */
[----:B------:R-:W-:Y:S02]  /*1c520*/  SHF.R.S32.HI R12, RZ, 0x1f, R12 ;  /* 0x0000001fff0c7819 */ /* 0x000fe4000001140c */
[----:B------:R-:W-:-:S02]  /*1c530*/  SHF.R.S32.HI R10, RZ, 0x1f, R10 ;  /* 0x0000001fff0a7819 */ /* 0x000fc4000001140a */
[----:B------:R-:W-:Y:S02]  /*1c540*/  ISETP.GE.AND P6, PT, R252, c[0x0][0x3c8], PT ;  /* 0x0000f200fc007a0c */ /* 0x000fe40003fc6270 */
[----:B------:R-:W-:Y:S02]  /*1c550*/  @!P1 LEA.HI.X R7, R11, R4, R12, 0x2, P3 ;  /* 0x000000040b079211 */ /* 0x000fe400018f140c */
[----:B------:R-:W-:Y:S02]  /*1c560*/  ISETP.GE.AND P3, PT, R251, c[0x0][0x3c8], PT ;  /* 0x0000f200fb007a0c */ /* 0x000fe40003f66270 */
[----:B------:R-:W-:Y:S01]  /*1c570*/  SHF.R.S32.HI R12, RZ, 0x1f, R251 ;  /* 0x0000001fff0c7819 */ /* 0x000fe200000114fb */
[----:B------:R4:W-:Y:S01]  /*1c580*/  @!P1 ST.E.64 [R6.64], R134 ;  /* 0x0000008606009985 */ /* 0x0009e2000c101b06 */
[----:B--2---:R-:W-:-:S04]  /*1c590*/  @!P0 LEA R2, P2, R8, R0, 0x2 ;  /* 0x0000000008028211 */ /* 0x004fc800078410ff */
[----:B------:R-:W-:Y:S02]  /*1c5a0*/  @!P0 LEA.HI.X R3, R8, R4, R10, 0x2, P2 ;  /* 0x0000000408038211 */ /* 0x000fe400010f140a */
[C---:B------:R-:W-:Y:S02]  /*1c5b0*/  IADD3 R10, R210.reuse, 0x18, RZ ;  /* 0x00000018d20a7810 */ /* 0x040fe40007ffe0ff */
[----:B------:R-:W-:Y:S01]  /*1c5c0*/  IADD3 R8, R210, 0x20, RZ ;  /* 0x00000020d2087810 */ /* 0x000fe20007ffe0ff */
[----:B------:R2:W-:Y:S01]  /*1c5d0*/  @!P0 ST.E.64 [R2.64], R140 ;  /* 0x0000008c02008985 */ /* 0x0005e2000c101b06 */
[----:B------:R-:W-:Y:S02]  /*1c5e0*/  SHF.R.S32.HI R10, RZ, 0x1f, R10 ;  /* 0x0000001fff0a7819 */ /* 0x000fe4000001140a */
[----:B------:R-:W-:Y:S02]  /*1c5f0*/  SHF.R.S32.HI R8, RZ, 0x1f, R8 ;  /* 0x0000001fff087819 */ /* 0x000fe40000011408 */
[----:B------:R-:W-:-:S02]  /*1c600*/  ISETP.GE.AND P2, PT, R250, c[0x0][0x3c8], PT ;  /* 0x0000f200fa007a0c */ /* 0x000fc40003f46270 */
[----:B----4-:R-:W-:-:S04]  /*1c610*/  @!P5 LEA R6, P1, R9, R0, 0x2 ;  /* 0x000000000906d211 */ /* 0x010fc800078210ff */
[----:B------:R-:W-:Y:S02]  /*1c620*/  @!P5 LEA.HI.X R7, R9, R4, R10, 0x2, P1 ;  /* 0x000000040907d211 */ /* 0x000fe400008f140a */
[----:B------:R-:W-:-:S03]  /*1c630*/  @!P6 LEA R10, P1, R252, R0, 0x2 ;  /* 0x00000000fc0ae211 */ /* 0x000fc600078210ff */
[----:B------:R4:W-:Y:S01]  /*1c640*/  @!P5 ST.E.64 [R6.64], R144 ;  /* 0x000000900600d985 */ /* 0x0009e2000c101b06 */
[----:B--2---:R-:W-:-:S04]  /*1c650*/  @!P4 LEA R2, P0, R5, R0, 0x2 ;  /* 0x000000000502c211 */ /* 0x004fc800078010ff */
[----:B------:R-:W-:Y:S02]  /*1c660*/  @!P4 LEA.HI.X R3, R5, R4, R8, 0x2, P0 ;  /* 0x000000040503c211 */ /* 0x000fe400000f1408 */
[----:B------:R-:W-:Y:S02]  /*1c670*/  SHF.R.S32.HI R5, RZ, 0x1f, R252 ;  /* 0x0000001fff057819 */ /* 0x000fe400000114fc */
[----:B------:R-:W-:Y:S01]  /*1c680*/  @!P3 LEA R8, P0, R251, R0, 0x2 ;  /* 0x00000000fb08b211 */ /* 0x000fe200078010ff */
[----:B------:R2:W-:Y:S01]  /*1c690*/  @!P4 ST.E.64 [R2.64], R148 ;  /* 0x000000940200c985 */ /* 0x0005e2000c101b06 */
[----:B------:R-:W-:Y:S02]  /*1c6a0*/  @!P6 LEA.HI.X R11, R252, R4, R5, 0x2, P1 ;  /* 0x00000004fc0be211 */ /* 0x000fe400008f1405 */
[----:B------:R-:W-:Y:S02]  /*1c6b0*/  ISETP.GE.AND P1, PT, R246, c[0x0][0x3c8], PT ;  /* 0x0000f200f6007a0c */ /* 0x000fe40003f26270 */
[----:B------:R-:W-:Y:S01]  /*1c6c0*/  SHF.R.S32.HI R5, RZ, 0x1f, R250 ;  /* 0x0000001fff057819 */ /* 0x000fe200000114fa */
[----:B------:R5:W-:Y:S01]  /*1c6d0*/  @!P6 ST.E.64 [R10.64], R152 ;  /* 0x000000980a00e985 */ /* 0x000be2000c101b06 */
[----:B------:R-:W-:-:S02]  /*1c6e0*/  ISETP.GE.AND P6, PT, R249, c[0x0][0x3c8], PT ;  /* 0x0000f200f9007a0c */ /* 0x000fc40003fc6270 */
[C---:B----4-:R-:W-:Y:S02]  /*1c6f0*/  @!P2 LEA R6, P4, R250.reuse, R0, 0x2 ;  /* 0x00000000fa06a211 */ /* 0x050fe400078810ff */
[-C--:B------:R-:W-:Y:S02]  /*1c700*/  @!P3 LEA.HI.X R9, R251, R4.reuse, R12, 0x2, P0 ;  /* 0x00000004fb09b211 */ /* 0x080fe400000f140c */
[----:B------:R-:W-:Y:S02]  /*1c710*/  @!P2 LEA.HI.X R7, R250, R4, R5, 0x2, P4 ;  /* 0x00000004fa07a211 */ /* 0x000fe400020f1405 */
[C---:B------:R-:W-:Y:S01]  /*1c720*/  IADD3 R5, R210.reuse, 0x58, RZ ;  /* 0x00000058d2057810 */ /* 0x040fe20007ffe0ff */
[----:B------:R4:W-:Y:S01]  /*1c730*/  @!P3 ST.E.64 [R8.64], R28 ;  /* 0x0000001c0800b985 */ /* 0x0009e2000c101b06 */
[----:B------:R-:W-:Y:S02]  /*1c740*/  SHF.R.S32.HI R12, RZ, 0x1f, R249 ;  /* 0x0000001fff0c7819 */ /* 0x000fe400000114f9 */
[----:B------:R-:W-:Y:S01]  /*1c750*/  ISETP.GE.AND P3, PT, R5, c[0x0][0x3c8], PT ;  /* 0x0000f20005007a0c */ /* 0x000fe20003f66270 */
[----:B------:R1:W-:Y:S01]  /*1c760*/  @!P2 ST.E.64 [R6.64], R24 ;  /* 0x000000180600a985 */ /* 0x0003e2000c101b06 */
[----:B--2---:R-:W-:-:S02]  /*1c770*/  IADD3 R2, R210, 0x50, RZ ;  /* 0x00000050d2027810 */ /* 0x004fc40007ffe0ff */
[----:B------:R-:W-:Y:S02]  /*1c780*/  IADD3 R3, R210, 0x60, RZ ;  /* 0x00000060d2037810 */ /* 0x000fe40007ffe0ff */
[----:B------:R-:W-:Y:S02]  /*1c790*/  ISETP.GE.AND P5, PT, R2, c[0x0][0x3c8], PT ;  /* 0x0000f20002007a0c */ /* 0x000fe40003fa6270 */
[----:B------:R-:W-:Y:S02]  /*1c7a0*/  ISETP.GE.AND P4, PT, R3, c[0x0][0x3c8], PT ;  /* 0x0000f20003007a0c */ /* 0x000fe40003f86270 */
[----:B-----5:R-:W-:Y:S02]  /*1c7b0*/  SHF.R.S32.HI R11, RZ, 0x1f, R2 ;  /* 0x0000001fff0b7819 */ /* 0x020fe40000011402 */
[----:B----4-:R-:W-:Y:S02]  /*1c7c0*/  @!P6 LEA R8, P0, R249, R0, 0x2 ;  /* 0x00000000f908e211 */ /* 0x010fe400078010ff */
[----:B-1----:R-:W-:-:S02]  /*1c7d0*/  SHF.R.S32.HI R7, RZ, 0x1f, R246 ;  /* 0x0000001fff077819 */ /* 0x002fc400000114f6 */
[C---:B------:R-:W-:Y:S02]  /*1c7e0*/  @!P1 LEA R6, P2, R246.reuse, R0, 0x2 ;  /* 0x00000000f6069211 */ /* 0x040fe400078410ff */
[-C--:B------:R-:W-:Y:S02]  /*1c7f0*/  @!P6 LEA.HI.X R9, R249, R4.reuse, R12, 0x2, P0 ;  /* 0x00000004f909e211 */ /* 0x080fe400000f140c */
[----:B------:R-:W-:Y:S02]  /*1c800*/  @!P1 LEA.HI.X R7, R246, R4, R7, 0x2, P2 ;  /* 0x00000004f6079211 */ /* 0x000fe400010f1407 */
[C---:B------:R-:W-:Y:S01]  /*1c810*/  @!P5 LEA R10, P0, R2.reuse, R0, 0x2 ;  /* 0x00000000020ad211 */ /* 0x040fe200078010ff */
[----:B------:R1:W-:Y:S03]  /*1c820*/  @!P6 ST.E.64 [R8.64], R36 ;  /* 0x000000240800e985 */ /* 0x0003e6000c101b06 */
[----:B------:R-:W-:Y:S01]  /*1c830*/  @!P5 LEA.HI.X R11, R2, R4, R11, 0x2, P0 ;  /* 0x00000004020bd211 */ /* 0x000fe200000f140b */
[----:B------:R2:W-:Y:S01]  /*1c840*/  @!P1 ST.E.64 [R6.64], R32 ;  /* 0x0000002006009985 */ /* 0x0005e2000c101b06 */
[----:B------:R-:W-:-:S02]  /*1c850*/  @!P4 LEA R12, P0, R3, R0, 0x2 ;  /* 0x00000000030cc211 */ /* 0x000fc400078010ff */
[----:B------:R-:W-:Y:S01]  /*1c860*/  IADD3 R2, R210, 0x70, RZ ;  /* 0x00000070d2027810 */ /* 0x000fe20007ffe0ff */
[----:B------:R4:W-:Y:S03]  /*1c870*/  @!P5 ST.E.64 [R10.64], R44 ;  /* 0x0000002c0a00d985 */ /* 0x0009e6000c101b06 */
[----:B------:R-:W-:Y:S02]  /*1c880*/  ISETP.GE.AND P6, PT, R2, c[0x0][0x3c8], PT ;  /* 0x0000f20002007a0c */ /* 0x000fe40003fc6270 */
[----:B-1----:R-:W-:Y:S02]  /*1c890*/  SHF.R.S32.HI R9, RZ, 0x1f, R5 ;  /* 0x0000001fff097819 */ /* 0x002fe40000011405 */
[----:B------:R-:W-:Y:S02]  /*1c8a0*/  @!P3 LEA R8, P1, R5, R0, 0x2 ;  /* 0x000000000508b211 */ /* 0x000fe400078210ff */
[----:B--2---:R-:W-:-:S02]  /*1c8b0*/  IADD3 R6, R210, 0x68, RZ ;  /* 0x00000068d2067810 */ /* 0x004fc40007ffe0ff */
[----:B------:R-:W-:Y:S02]  /*1c8c0*/  SHF.R.S32.HI R7, RZ, 0x1f, R3 ;  /* 0x0000001fff077819 */ /* 0x000fe40000011403 */
[----:B------:R-:W-:Y:S02]  /*1c8d0*/  ISETP.GE.AND P2, PT, R6, c[0x0][0x3c8], PT ;  /* 0x0000f20006007a0c */ /* 0x000fe40003f46270 */
[-C--:B------:R-:W-:Y:S02]  /*1c8e0*/  @!P3 LEA.HI.X R9, R5, R4.reuse, R9, 0x2, P1 ;  /* 0x000000040509b211 */ /* 0x080fe400008f1409 */
[----:B------:R-:W-:Y:S02]  /*1c8f0*/  @!P4 LEA.HI.X R13, R3, R4, R7, 0x2, P0 ;  /* 0x00000004030dc211 */ /* 0x000fe400000f1407 */
[C---:B------:R-:W-:Y:S01]  /*1c900*/  IADD3 R7, R210.reuse, 0x78, RZ ;  /* 0x00000078d2077810 */ /* 0x040fe20007ffe0ff */
[----:B------:R1:W-:Y:S01]  /*1c910*/  @!P3 ST.E.64 [R8.64], R40 ;  /* 0x000000280800b985 */ /* 0x0003e2000c101b06 */
[----:B------:R-:W-:-:S02]  /*1c920*/  IADD3 R5, R210, 0x80, RZ ;  /* 0x00000080d2057810 */ /* 0x000fc40007ffe0ff */
[----:B------:R-:W-:Y:S01]  /*1c930*/  ISETP.GE.AND P3, PT, R7, c[0x0][0x3c8], PT ;  /* 0x0000f20007007a0c */ /* 0x000fe20003f66270 */
[----:B------:R2:W-:Y:S01]  /*1c940*/  @!P4 ST.E.64 [R12.64], R52 ;  /* 0x000000340c00c985 */ /* 0x0005e2000c101b06 */
[----:B------:R-:W-:Y:S02]  /*1c950*/  SHF.R.S32.HI R3, RZ, 0x1f, R6 ;  /* 0x0000001fff037819 */ /* 0x000fe40000011406 */
[----:B------:R-:W-:Y:S02]  /*1c960*/  ISETP.GE.AND P5, PT, R5, c[0x0][0x3c8], PT ;  /* 0x0000f20005007a0c */ /* 0x000fe40003fa6270 */
[----:B----4-:R-:W-:Y:S02]  /*1c970*/  SHF.R.S32.HI R11, RZ, 0x1f, R2 ;  /* 0x0000001fff0b7819 */ /* 0x010fe40000011402 */
[----:B------:R-:W-:-:S04]  /*1c980*/  @!P6 LEA R10, P0, R2, R0, 0x2 ;  /* 0x00000000020ae211 */ /* 0x000fc800078010ff */
[----:B------:R-:W-:Y:S02]  /*1c990*/  @!P6 LEA.HI.X R11, R2, R4, R11, 0x2, P0 ;  /* 0x00000004020be211 */ /* 0x000fe400000f140b */
[----:B------:R-:W-:-:S04]  /*1c9a0*/  IADD3 R2, R210, 0x90, RZ ;  /* 0x00000090d2027810 */ /* 0x000fc80007ffe0ff */
[----:B------:R-:W-:Y:S02]  /*1c9b0*/  ISETP.GE.AND P4, PT, R2, c[0x0][0x3c8], PT ;  /* 0x0000f20002007a0c */ /* 0x000fe40003f86270 */
[----:B-1----:R-:W-:-:S04]  /*1c9c0*/  @!P2 LEA R8, P1, R6, R0, 0x2 ;  /* 0x000000000608a211 */ /* 0x002fc800078210ff */
[----:B------:R-:W-:Y:S02]  /*1c9d0*/  @!P2 LEA.HI.X R9, R6, R4, R3, 0x2, P1 ;  /* 0x000000040609a211 */ /* 0x000fe400008f1403 */
[----:B------:R-:W-:Y:S02]  /*1c9e0*/  IADD3 R3, R210, 0x88, RZ ;  /* 0x00000088d2037810 */ /* 0x000fe40007ffe0ff */
[-C--:B------:R-:W-:Y:S01]  /*1c9f0*/  @!P3 LEA R6, P1, R7, R0.reuse, 0x2 ;  /* 0x000000000706b211 */ /* 0x080fe200078210ff */
[----:B------:R1:W-:Y:S01]  /*1ca00*/  @!P2 ST.E.64 [R8.64], R48 ;  /* 0x000000300800a985 */ /* 0x0003e2000c101b06 */
[----:B------:R-:W-:Y:S02]  /*1ca10*/  ISETP.GE.AND P2, PT, R3, c[0x0][0x3c8], PT ;  /* 0x0000f20003007a0c */ /* 0x000fe40003f46270 */
[----:B--2---:R-:W-:Y:S01]  /*1ca20*/  @!P5 LEA R12, P0, R5, R0, 0x2 ;  /* 0x00000000050cd211 */ /* 0x004fe200078010ff */
[----:B------:R2:W-:Y:S01]  /*1ca30*/  @!P6 ST.E.64 [R10.64], R60 ;  /* 0x0000003c0a00e985 */ /* 0x0005e2000c101b06 */
[----:B-1----:R-:W-:-:S02]  /*1ca40*/  SHF.R.S32.HI R9, RZ, 0x1f, R7 ;  /* 0x0000001fff097819 */ /* 0x002fc40000011407 */
[----:B------:R-:W-:Y:S02]  /*1ca50*/  SHF.R.S32.HI R8, RZ, 0x1f, R5 ;  /* 0x0000001fff087819 */ /* 0x000fe40000011405 */
[-C--:B------:R-:W-:Y:S02]  /*1ca60*/  @!P3 LEA.HI.X R7, R7, R4.reuse, R9, 0x2, P1 ;  /* 0x000000040707b211 */ /* 0x080fe400008f1409 */
[----:B------:R-:W-:Y:S02]  /*1ca70*/  @!P5 LEA.HI.X R13, R5, R4, R8, 0x2, P0 ;  /* 0x00000004050dd211 */ /* 0x000fe400000f1408 */
[----:B------:R-:W-:Y:S01]  /*1ca80*/  IADD3 R5, R210, 0xa0, RZ ;  /* 0x000000a0d2057810 */ /* 0x000fe20007ffe0ff */
[----:B------:R1:W-:Y:S01]  /*1ca90*/  @!P3 ST.E.64 [R6.64], R56 ;  /* 0x000000380600b985 */ /* 0x0003e2000c101b06 */
[----:B------:R-:W-:Y:S02]  /*1caa0*/  SHF.R.S32.HI R9, RZ, 0x1f, R3 ;  /* 0x0000001fff097819 */ /* 0x000fe40000011403 */
[----:B------:R-:W-:Y:S01]  /*1cab0*/  @!P2 LEA R8, P1, R3, R0, 0x2 ;  /* 0x000000000308a211 */ /* 0x000fe200078210ff */
[----:B------:R4:W-:Y:S01]  /*1cac0*/  @!P5 ST.E.64 [R12.64], R68 ;  /* 0x000000440c00d985 */ /* 0x0009e2000c101b06 */
[----:B------:R-:W-:-:S02]  /*1cad0*/  ISETP.GE.AND P5, PT, R5, c[0x0][0x3c8], PT ;  /* 0x0000f20005007a0c */ /* 0x000fc40003fa6270 */
[----:B--2---:R-:W-:Y:S02]  /*1cae0*/  @!P4 LEA R10, P0, R2, R0, 0x2 ;  /* 0x00000000020ac211 */ /* 0x004fe400078010ff */
[----:B------:R-:W-:Y:S02]  /*1caf0*/  @!P2 LEA.HI.X R9, R3, R4, R9, 0x2, P1 ;  /* 0x000000040309a211 */ /* 0x000fe400008f1409 */
[----:B------:R-:W-:-:S03]  /*1cb00*/  IADD3 R3, R210, 0xa8, RZ ;  /* 0x000000a8d2037810 */ /* 0x000fc60007ffe0ff */
[----:B------:R2:W-:Y:S01]  /*1cb10*/  @!P2 ST.E.64 [R8.64], R64 ;  /* 0x000000400800a985 */ /* 0x0005e2000c101b06 */
[----:B------:R-:W-:Y:S02]  /*1cb20*/  ISETP.GE.AND P2, PT, R3, c[0x0][0x3c8], PT ;  /* 0x0000f20003007a0c */ /* 0x000fe40003f46270 */
[----:B-1----:R-:W-:Y:S02]  /*1cb30*/  IADD3 R6, R210, 0x98, RZ ;  /* 0x00000098d2067810 */ /* 0x002fe40007ffe0ff */
[----:B------:R-:W-:Y:S02]  /*1cb40*/  SHF.R.S32.HI R7, RZ, 0x1f, R2 ;  /* 0x0000001fff077819 */ /* 0x000fe40000011402 */
[----:B------:R-:W-:Y:S02]  /*1cb50*/  ISETP.GE.AND P3, PT, R6, c[0x0][0x3c8], PT ;  /* 0x0000f20006007a0c */ /* 0x000fe40003f66270 */
[----:B------:R-:W-:Y:S02]  /*1cb60*/  @!P4 LEA.HI.X R11, R2, R4, R7, 0x2, P0 ;  /* 0x00000004020bc211 */ /* 0x000fe400000f1407 */
[----:B------:R-:W-:-:S02]  /*1cb70*/  IADD3 R2, R210, 0xb0, RZ ;  /* 0x000000b0d2027810 */ /* 0x000fc40007ffe0ff */
[----:B------:R-:W-:Y:S01]  /*1cb80*/  SHF.R.S32.HI R7, RZ, 0x1f, R5 ;  /* 0x0000001fff077819 */ /* 0x000fe20000011405 */
[----:B------:R1:W-:Y:S01]  /*1cb90*/  @!P4 ST.E.64 [R10.64], R76 ;  /* 0x0000004c0a00c985 */ /* 0x0003e2000c101b06 */
[CC--:B----4-:R-:W-:Y:S02]  /*1cba0*/  @!P5 LEA R12, P0, R5.reuse, R0.reuse, 0x2 ;  /* 0x00000000050cd211 */ /* 0x0d0fe400078010ff */
[----:B--2---:R-:W-:Y:S02]  /*1cbb0*/  SHF.R.S32.HI R9, RZ, 0x1f, R6 ;  /* 0x0000001fff097819 */ /* 0x004fe40000011406 */
[----:B------:R-:W-:Y:S02]  /*1cbc0*/  ISETP.GE.AND P6, PT, R2, c[0x0][0x3c8], PT ;  /* 0x0000f20002007a0c */ /* 0x000fe40003fc6270 */
[----:B------:R-:W-:Y:S02]  /*1cbd0*/  @!P3 LEA R8, P1, R6, R0, 0x2 ;  /* 0x000000000608b211 */ /* 0x000fe400078210ff */
[----:B------:R-:W-:-:S02]  /*1cbe0*/  @!P5 LEA.HI.X R13, R5, R4, R7, 0x2, P0 ;  /* 0x00000004050dd211 */ /* 0x000fc400000f1407 */
[----:B------:R-:W-:Y:S02]  /*1cbf0*/  @!P3 LEA.HI.X R9, R6, R4, R9, 0x2, P1 ;  /* 0x000000040609b211 */ /* 0x000fe400008f1409 */
[C---:B------:R-:W-:Y:S02]  /*1cc00*/  IADD3 R6, R210.reuse, 0xb8, RZ ;  /* 0x000000b8d2067810 */ /* 0x040fe40007ffe0ff */
[----:B------:R-:W-:Y:S01]  /*1cc10*/  IADD3 R5, R210, 0xc0, RZ ;  /* 0x000000c0d2057810 */ /* 0x000fe20007ffe0ff */
[----:B------:R2:W-:Y:S01]  /*1cc20*/  @!P3 ST.E.64 [R8.64], R72 ;  /* 0x000000480800b985 */ /* 0x0005e2000c101b06 */
[----:B------:R-:W-:Y:S02]  /*1cc30*/  ISETP.GE.AND P3, PT, R6, c[0x0][0x3c8], PT ;  /* 0x0000f20006007a0c */ /* 0x000fe40003f66270 */
[----:B------:R-:W-:Y:S01]  /*1cc40*/  ISETP.GE.AND P4, PT, R5, c[0x0][0x3c8], PT ;  /* 0x0000f20005007a0c */ /* 0x000fe20003f86270 */
[----:B------:R4:W-:Y:S01]  /*1cc50*/  @!P5 ST.E.64 [R12.64], R84 ;  /* 0x000000540c00d985 */ /* 0x0009e2000c101b06 */
[----:B------:R-:W-:-:S02]  /*1cc60*/  SHF.R.S32.HI R7, RZ, 0x1f, R2 ;  /* 0x0000001fff077819 */ /* 0x000fc40000011402 */
[----:B-1----:R-:W-:-:S04]  /*1cc70*/  @!P6 LEA R10, P0, R2, R0, 0x2 ;  /* 0x00000000020ae211 */ /* 0x002fc800078010ff */
[----:B------:R-:W-:Y:S02]  /*1cc80*/  @!P6 LEA.HI.X R11, R2, R4, R7, 0x2, P0 ;  /* 0x00000004020be211 */ /* 0x000fe400000f1407 */
[----:B------:R-:W-:Y:S02]  /*1cc90*/  IADD3 R2, R210, 0xd0, RZ ;  /* 0x000000d0d2027810 */ /* 0x000fe40007ffe0ff */
[----:B------:R-:W-:Y:S02]  /*1cca0*/  SHF.R.S32.HI R7, RZ, 0x1f, R5 ;  /* 0x0000001fff077819 */ /* 0x000fe40000011405 */
[----:B------:R-:W-:Y:S02]  /*1ccb0*/  ISETP.GE.AND P5, PT, R2, c[0x0][0x3c8], PT ;  /* 0x0000f20002007a0c */ /* 0x000fe40003fa6270 */
[----:B--2---:R-:W-:Y:S02]  /*1ccc0*/  SHF.R.S32.HI R9, RZ, 0x1f, R3 ;  /* 0x0000001fff097819 */ /* 0x004fe40000011403 */
[----:B------:R-:W-:-:S02]  /*1ccd0*/  @!P2 LEA R8, P1, R3, R0, 0x2 ;  /* 0x000000000308a211 */ /* 0x000fc400078210ff */
[----:B----4-:R-:W-:Y:S02]  /*1cce0*/  @!P4 LEA R12, P0, R5, R0, 0x2 ;  /* 0x00000000050cc211 */ /* 0x010fe400078010ff */
[-C--:B------:R-:W-:Y:S02]  /*1ccf0*/  @!P2 LEA.HI.X R9, R3, R4.reuse, R9, 0x2, P1 ;  /* 0x000000040309a211 */ /* 0x080fe400008f1409 */
[C---:B------:R-:W-:Y:S02]  /*1cd00*/  IADD3 R3, R210.reuse, 0xc8, RZ ;  /* 0x000000c8d2037810 */ /* 0x040fe40007ffe0ff */
[----:B------:R-:W-:Y:S01]  /*1cd10*/  @!P4 LEA.HI.X R13, R5, R4, R7, 0x2, P0 ;  /* 0x00000004050dc211 */ /* 0x000fe200000f1407 */
[----:B------:R1:W-:Y:S01]  /*1cd20*/  @!P2 ST.E.64 [R8.64], R80 ;  /* 0x000000500800a985 */ /* 0x0003e2000c101b06 */
[----:B------:R-:W-:Y:S02]  /*1cd30*/  ISETP.GE.AND P2, PT, R3, c[0x0][0x3c8], PT ;  /* 0x0000f20003007a0c */ /* 0x000fe40003f46270 */
[----:B------:R-:W-:Y:S01]  /*1cd40*/  IADD3 R7, R210, 0xe0, RZ ;  /* 0x000000e0d2077810 */ /* 0x000fe20007ffe0ff */
[----:B------:R2:W-:Y:S01]  /*1cd50*/  @!P6 ST.E.64 [R10.64], R92 ;  /* 0x0000005c0a00e985 */ /* 0x0005e2000c101b06 */
[----:B------:R-:W-:-:S02]  /*1cd60*/  SHF.R.S32.HI R5, RZ, 0x1f, R2 ;  /* 0x0000001fff057819 */ /* 0x000fc40000011402 */
[----:B------:R-:W-:Y:S02]  /*1cd70*/  ISETP.GE.AND P6, PT, R7, c[0x0][0x3c8], PT ;  /* 0x0000f20007007a0c */ /* 0x000fe40003fc6270 */
[----:B-1----:R-:W-:Y:S02]  /*1cd80*/  SHF.R.S32.HI R9, RZ, 0x1f, R6 ;  /* 0x0000001fff097819 */ /* 0x002fe40000011406 */
[-C--:B------:R-:W-:Y:S02]  /*1cd90*/  @!P3 LEA R8, P1, R6, R0.reuse, 0x2 ;  /* 0x000000000608b211 */ /* 0x080fe400078210ff */
[----:B--2---:R-:W-:Y:S02]  /*1cda0*/  @!P5 LEA R10, P0, R2, R0, 0x2 ;  /* 0x00000000020ad211 */ /* 0x004fe400078010ff */
[----:B------:R-:W-:Y:S02]  /*1cdb0*/  @!P3 LEA.HI.X R9, R6, R4, R9, 0x2, P1 ;  /* 0x000000040609b211 */ /* 0x000fe400008f1409 */
[----:B------:R-:W-:-:S02]  /*1cdc0*/  IADD3 R6, R210, 0xd8, RZ ;  /* 0x000000d8d2067810 */ /* 0x000fc40007ffe0ff */
[----:B------:R-:W-:Y:S01]  /*1cdd0*/  @!P5 LEA.HI.X R11, R2, R4, R5, 0x2, P0 ;  /* 0x00000004020bd211 */ /* 0x000fe200000f1405 */
[----:B------:R1:W-:Y:S01]  /*1cde0*/  @!P3 ST.E.64 [R8.64], R88 ;  /* 0x000000580800b985 */ /* 0x0003e2000c101b06 */
[----:B------:R-:W-:Y:S02]  /*1cdf0*/  IADD3 R5, R210, 0xe8, RZ ;  /* 0x000000e8d2057810 */ /* 0x000fe40007ffe0ff */
[----:B------:R-:W-:Y:S01]  /*1ce00*/  SHF.R.S32.HI R2, RZ, 0x1f, R6 ;  /* 0x0000001fff027819 */ /* 0x000fe20000011406 */
[----:B------:R2:W-:Y:S01]  /*1ce10*/  @!P4 ST.E.64 [R12.64], R100 ;  /* 0x000000640c00c985 */ /* 0x0005e2000c101b06 */
[----:B------:R-:W-:Y:S02]  /*1ce20*/  ISETP.GE.AND P4, PT, R6, c[0x0][0x3c8], PT ;  /* 0x0000f20006007a0c */ /* 0x000fe40003f86270 */
[----:B------:R-:W-:Y:S02]  /*1ce30*/  ISETP.GE.AND P3, PT, R5, c[0x0][0x3c8], PT ;  /* 0x0000f20005007a0c */ /* 0x000fe40003f66270 */
[----:B-1----:R-:W-:-:S02]  /*1ce40*/  SHF.R.S32.HI R9, RZ, 0x1f, R3 ;  /* 0x0000001fff097819 */ /* 0x002fc40000011403 */
[-C--:B------:R-:W-:Y:S02]  /*1ce50*/  @!P2 LEA R8, P1, R3, R0.reuse, 0x2 ;  /* 0x000000000308a211 */ /* 0x080fe400078210ff */
[----:B--2---:R-:W-:Y:S02]  /*1ce60*/  @!P6 LEA R12, P0, R7, R0, 0x2 ;  /* 0x00000000070ce211 */ /* 0x004fe400078010ff */
[----:B------:R-:W-:-:S03]  /*1ce70*/  @!P2 LEA.HI.X R9, R3, R4, R9, 0x2, P1 ;  /* 0x000000040309a211 */ /* 0x000fc600008f1409 */
[----:B------:R-:W-:Y:S02]  /*1ce80*/  @!P4 LEA R14, P1, R6, R0, 0x2 ;  /* 0x00000000060ec211 */ /* 0x000fe400078210ff */
[----:B------:R-:W-:Y:S01]  /*1ce90*/  IADD3 R3, R210, 0xf0, RZ ;  /* 0x000000f0d2037810 */ /* 0x000fe20007ffe0ff */
[----:B------:R1:W-:Y:S01]  /*1cea0*/  @!P2 ST.E.64 [R8.64], R96 ;  /* 0x000000600800a985 */ /* 0x0003e2000c101b06 */
[----:B------:R-:W-:Y:S02]  /*1ceb0*/  @!P4 LEA.HI.X R15, R6, R4, R2, 0x2, P1 ;  /* 0x00000004060fc211 */ /* 0x000fe400008f1402 */
[----:B------:R-:W-:Y:S01]  /*1cec0*/  ISETP.GE.AND P2, PT, R3, c[0x0][0x3c8], PT ;  /* 0x0000f20003007a0c */ /* 0x000fe20003f46270 */
[----:B------:R2:W-:Y:S01]  /*1ced0*/  @!P5 ST.E.64 [R10.64], R162 ;  /* 0x000000a20a00d985 */ /* 0x0005e2000c101b06 */
        /* <DEDUP_REMOVED lines=18> */
.L_x_751:
[----:B------:R-:W-:Y:S05]  /*1d000*/  BSYNC B0 ;  /* 0x0000000000007941 */ /* 0x000fea0003800000 */
.L_x_750:
[----:B------:R-:W-:Y:S05]  /*1d010*/  BRA.DIV ~URZ, `(.L_x_752) ;  /* 0x000036b27f007947 */ /* 0x000fea000b800000 */
[----:B--2---:R2:W1:Y:S04]  /*1d020*/  SHFL.IDX PT, R4, R16, 0x1, 0x1c1f ;  /* 0x003c1f0010047f89 */ /* 0x00446800000e0000 */
[----:B----4-:R2:W4:Y:S02]  /*1d030*/  SHFL.IDX PT, R0, R17, 0x1, 0x1c1f ;  /* 0x003c1f0011007f89 */ /* 0x01052400000e0000 */
.L_x_810:
[----:B------:R-:W-:-:S13]  /*1d040*/  LOP3.LUT P0, RZ, R215, 0x2, RZ, 0xc0, !PT ;  /* 0x00000002d7ff7812 */ /* 0x000fda000780c0ff */
[----:B------:R-:W-:Y:S05]  /*1d050*/  @P0 BRA `(.L_x_747) ;  /* 0x0000198000000947 */ /* 0x000fea0003800000 */
[C---:B------:R-:W-:Y:S02]  /*1d060*/  ISETP.GE.AND P0, PT, R210.reuse, c[0x0][0x3c8], PT ;  /* 0x0000f200d2007a0c */ /* 0x040fe40003f06270 */
[C---:B------:R-:W-:Y:S02]  /*1d070*/  IADD3 R9, R210.reuse, 0x8, RZ ;  /* 0x00000008d2097810 */ /* 0x040fe40007ffe0ff */
[C---:B------:R-:W-:Y:S02]  /*1d080*/  IADD3 R5, R210.reuse, 0x10, RZ ;  /* 0x00000010d2057810 */ /* 0x040fe40007ffe0ff */
[----:B------:R-:W-:Y:S02]  /*1d090*/  ISETP.GE.AND P3, PT, R9, c[0x0][0x3c8], PT ;  /* 0x0000f20009007a0c */ /* 0x000fe40003f66270 */
[----:B------:R-:W-:Y:S02]  /*1d0a0*/  ISETP.GE.AND P5, PT, R5, c[0x0][0x3c8], PT ;  /* 0x0000f20005007a0c */ /* 0x000fe40003fa6270 */
[----:B------:R-:W-:-:S02]  /*1d0b0*/  IADD3 R12, R210, 0x18, RZ ;  /* 0x00000018d20c7810 */ /* 0x000fc40007ffe0ff */
[----:B------:R-:W-:Y:S02]  /*1d0c0*/  SHF.R.S32.HI R6, RZ, 0x1f, R210 ;  /* 0x0000001fff067819 */ /* 0x000fe400000114d2 */
[C---:B----4-:R-:W-:Y:S02]  /*1d0d0*/  @!P0 LEA R2, P1, R210.reuse, R0, 0x2 ;  /* 0x00000000d2028211 */ /* 0x050fe400078210ff */
[----:B------:R-:W-:Y:S02]  /*1d0e0*/  IADD3 R11, R210, 0x8, RZ ;  /* 0x00000008d20b7810 */ /* 0x000fe40007ffe0ff */
[----:B------:R-:W-:Y:S02]  /*1d0f0*/  ISETP.GE.AND P2, PT, R12, c[0x0][0x3c8], PT ;  /* 0x0000f2000c007a0c */ /* 0x000fe40003f46270 */
[C---:B------:R-:W-:Y:S02]  /*1d100*/  IADD3 R10, R210.reuse, 0x20, RZ ;  /* 0x00000020d20a7810 */ /* 0x040fe40007ffe0ff */
[----:B-1----:R-:W-:-:S02]  /*1d110*/  @!P0 LEA.HI.X R3, R210, R4, R6, 0x2, P1 ;  /* 0x00000004d2038211 */ /* 0x002fc400008f1406 */
[C---:B------:R-:W-:Y:S02]  /*1d120*/  @!P3 LEA R6, P6, R9.reuse, R0, 0x2 ;  /* 0x000000000906b211 */ /* 0x040fe400078c10ff */
[----:B------:R-:W-:Y:S01]  /*1d130*/  SHF.R.S32.HI R11, RZ, 0x1f, R11 ;  /* 0x0000001fff0b7819 */ /* 0x000fe2000001140b */
[----:B------:R1:W-:Y:S01]  /*1d140*/  @!P0 ST.E.64 [R2.64], R108 ;  /* 0x0000006c02008985 */ /* 0x0003e2000c101b06 */
[----:B------:R-:W-:Y:S02]  /*1d150*/  IADD3 R8, R210, 0x10, RZ ;  /* 0x00000010d2087810 */ /* 0x000fe40007ffe0ff */
[----:B------:R-:W-:Y:S02]  /*1d160*/  ISETP.GE.AND P1, PT, R10, c[0x0][0x3c8], PT ;  /* 0x0000f2000a007a0c */ /* 0x000fe40003f26270 */
[----:B------:R-:W-:Y:S02]  /*1d170*/  @!P3 LEA.HI.X R7, R9, R4, R11, 0x2, P6 ;  /* 0x000000040907b211 */ /* 0x000fe400030f140b */
[----:B------:R-:W-:-:S02]  /*1d180*/  SHF.R.S32.HI R8, RZ, 0x1f, R8 ;  /* 0x0000001fff087819 */ /* 0x000fc40000011408 */
[----:B------:R-:W-:Y:S01]  /*1d190*/  ISETP.GE.AND P0, PT, R252, c[0x0][0x3c8], PT ;  /* 0x0000f200fc007a0c */ /* 0x000fe20003f06270 */
[----:B------:R4:W-:Y:S01]  /*1d1a0*/  @!P3 ST.E.64 [R6.64], R116 ;  /* 0x000000740600b985 */ /* 0x0009e2000c101b06 */
[C---:B------:R-:W-:Y:S02]  /*1d1b0*/  IADD3 R13, R210.reuse, 0x18, RZ ;  /* 0x00000018d20d7810 */ /* 0x040fe40007ffe0ff */
[----:B------:R-:W-:Y:S02]  /*1d1c0*/  IADD3 R11, R210, 0x20, RZ ;  /* 0x00000020d20b7810 */ /* 0x000fe40007ffe0ff */
[----:B------:R-:W-:Y:S02]  /*1d1d0*/  SHF.R.S32.HI R13, RZ, 0x1f, R13 ;  /* 0x0000001fff0d7819 */ /* 0x000fe4000001140d */
[----:B------:R-:W-:Y:S02]  /*1d1e0*/  SHF.R.S32.HI R11, RZ, 0x1f, R11 ;  /* 0x0000001fff0b7819 */ /* 0x000fe4000001140b */
[----:B-1----:R-:W-:-:S04]  /*1d1f0*/  @!P5 LEA R2, P4, R5, R0, 0x2 ;  /* 0x000000000502d211 */ /* 0x002fc800078810ff */
[----:B------:R-:W-:Y:S02]  /*1d200*/  @!P5 LEA.HI.X R3, R5, R4, R8, 0x2, P4 ;  /* 0x000000040503d211 */ /* 0x000fe400020f1408 */
[C---:B------:R-:W-:Y:S02]  /*1d210*/  @!P2 LEA R8, P3, R12.reuse, R0, 0x2 ;  /* 0x000000000c08a211 */ /* 0x040fe400078610ff */
[----:B------:R-:W-:Y:S01]  /*1d220*/  ISETP.GE.AND P4, PT, R251, c[0x0][0x3c8], PT ;  /* 0x0000f200fb007a0c */ /* 0x000fe20003f86270 */
[----:B------:R1:W-:Y:S01]  /*1d230*/  @!P5 ST.E.64 [R2.64], R120 ;  /* 0x000000780200d985 */ /* 0x0003e2000c101b06 */
[----:B------:R-:W-:Y:S02]  /*1d240*/  @!P2 LEA.HI.X R9, R12, R4, R13, 0x2, P3 ;  /* 0x000000040c09a211 */ /* 0x000fe400018f140d */
[----:B----4-:R-:W-:Y:S02]  /*1d250*/  @!P1 LEA R6, P6, R10, R0, 0x2 ;  /* 0x000000000a069211 */ /* 0x010fe400078c10ff */
[----:B------:R-:W-:Y:S01]  /*1d260*/  ISETP.GE.AND P3, PT, R250, c[0x0][0x3c8], PT ;  /* 0x0000f200fa007a0c */ /* 0x000fe20003f66270 */
[----:B------:R4:W-:Y:S01]  /*1d270*/  @!P2 ST.E.64 [R8.64], R124 ;  /* 0x0000007c0800a985 */ /* 0x0009e2000c101b06 */
[----:B------:R-:W-:-:S02]  /*1d280*/  SHF.R.S32.HI R5, RZ, 0x1f, R252 ;  /* 0x0000001fff057819 */ /* 0x000fc400000114fc */
[----:B------:R-:W-:Y:S02]  /*1d290*/  @!P1 LEA.HI.X R7, R10, R4, R11, 0x2, P6 ;  /* 0x000000040a079211 */ /* 0x000fe400030f140b */
[----:B------:R-:W-:Y:S02]  /*1d2a0*/  ISETP.GE.AND P6, PT, R249, c[0x0][0x3c8], PT ;  /* 0x0000f200f9007a0c */ /* 0x000fe40003fc6270 */
[----:B------:R-:W-:Y:S01]  /*1d2b0*/  SHF.R.S32.HI R12, RZ, 0x1f, R251 ;  /* 0x0000001fff0c7819 */ /* 0x000fe200000114fb */
[----:B------:R5:W-:Y:S01]  /*1d2c0*/  @!P1 ST.E.64 [R6.64], R22 ;  /* 0x0000001606009985 */ /* 0x000be2000c101b06 */
[----:B------:R-:W-:-:S04]  /*1d2d0*/  @!P4 LEA R10, P1, R251, R0, 0x2 ;  /* 0x00000000fb0ac211 */ /* 0x000fc800078210ff */
[----:B------:R-:W-:Y:S02]  /*1d2e0*/  @!P4 LEA.HI.X R11, R251, R4, R12, 0x2, P1 ;  /* 0x00000004fb0bc211 */ /* 0x000fe400008f140c */
[----:B------:R-:W-:Y:S02]  /*1d2f0*/  SHF.R.S32.HI R12, RZ, 0x1f, R249 ;  /* 0x0000001fff0c7819 */ /* 0x000fe400000114f9 */
[----:B-1----:R-:W-:-:S04]  /*1d300*/  @!P0 LEA R2, P5, R252, R0, 0x2 ;  /* 0x00000000fc028211 */ /* 0x002fc800078a10ff */
[----:B------:R-:W-:Y:S02]  /*1d310*/  @!P0 LEA.HI.X R3, R252, R4, R5, 0x2, P5 ;  /* 0x00000004fc038211 */ /* 0x000fe400028f1405 */
[----:B------:R-:W-:Y:S02]  /*1d320*/  ISETP.GE.AND P5, PT, R246, c[0x0][0x3c8], PT ;  /* 0x0000f200f6007a0c */ /* 0x000fe40003fa6270 */
[----:B------:R-:W-:Y:S01]  /*1d330*/  SHF.R.S32.HI R5, RZ, 0x1f, R250 ;  /* 0x0000001fff057819 */ /* 0x000fe200000114fa */
[----:B------:R1:W-:Y:S01]  /*1d340*/  @!P0 ST.E.64 [R2.64], R26 ;  /* 0x0000001a02008985 */ /* 0x0003e2000c101b06 */
[----:B----4-:R-:W-:-:S03]  /*1d350*/  @!P3 LEA R8, P0, R250, R0, 0x2 ;  /* 0x00000000fa08b211 */ /* 0x010fc600078010ff */
[----:B------:R4:W-:Y:S01]  /*1d360*/  @!P4 ST.E.64 [R10.64], R128 ;  /* 0x000000800a00c985 */ /* 0x0009e2000c101b06 */
[----:B-----5:R-:W-:Y:S02]  /*1d370*/  IADD3 R6, R210, 0x58, RZ ;  /* 0x00000058d2067810 */ /* 0x020fe40007ffe0ff */
[----:B------:R-:W-:Y:S02]  /*1d380*/  @!P3 LEA.HI.X R9, R250, R4, R5, 0x2, P0 ;  /* 0x00000004fa09b211 */ /* 0x000fe400000f1405 */
[----:B------:R-:W-:Y:S02]  /*1d390*/  ISETP.GE.AND P4, PT, R6, c[0x0][0x3c8], PT ;  /* 0x0000f20006007a0c */ /* 0x000fe40003f86270 */
[----:B------:R-:W-:Y:S01]  /*1d3a0*/  SHF.R.S32.HI R7, RZ, 0x1f, R246 ;  /* 0x0000001fff077819 */ /* 0x000fe200000114f6 */
[----:B------:R5:W-:Y:S01]  /*1d3b0*/  @!P3 ST.E.64 [R8.64], R30 ;  /* 0x0000001e0800b985 */ /* 0x000be2000c101b06 */
[----:B------:R-:W-:Y:S02]  /*1d3c0*/  IADD3 R5, R210, 0x68, RZ ;  /* 0x00000068d2057810 */ /* 0x000fe40007ffe0ff */
[----:B--2---:R-:W-:-:S02]  /*1d3d0*/  SHF.R.S32.HI R16, RZ, 0x1f, R6 ;  /* 0x0000001fff107819 */ /* 0x004fc40000011406 */
[C---:B-1----:R-:W-:Y:S02]  /*1d3e0*/  IADD3 R2, R210.reuse, 0x50, RZ ;  /* 0x00000050d2027810 */ /* 0x042fe40007ffe0ff */
[----:B------:R-:W-:Y:S02]  /*1d3f0*/  IADD3 R3, R210, 0x60, RZ ;  /* 0x00000060d2037810 */ /* 0x000fe40007ffe0ff */
[----:B------:R-:W-:Y:S02]  /*1d400*/  ISETP.GE.AND P2, PT, R2, c[0x0][0x3c8], PT ;  /* 0x0000f20002007a0c */ /* 0x000fe40003f46270 */
[C---:B----4-:R-:W-:Y:S02]  /*1d410*/  @!P6 LEA R10, P0, R249.reuse, R0, 0x2 ;  /* 0x00000000f90ae211 */ /* 0x050fe400078010ff */
[----:B------:R-:W-:Y:S02]  /*1d420*/  SHF.R.S32.HI R13, RZ, 0x1f, R2 ;  /* 0x0000001fff0d7819 */ /* 0x000fe40000011402 */
[----:B------:R-:W-:-:S02]  /*1d430*/  @!P6 LEA.HI.X R11, R249, R4, R12, 0x2, P0 ;  /* 0x00000004f90be211 */ /* 0x000fc400000f140c */
[----:B-----5:R-:W-:-:S03]  /*1d440*/  @!P5 LEA R8, P1, R246, R0, 0x2 ;  /* 0x00000000f608d211 */ /* 0x020fc600078210ff */
[----:B------:R-:W-:Y:S01]  /*1d450*/  @!P6 ST.E.64 [R10.64], R38 ;  /* 0x000000260a00e985 */ /* 0x000fe2000c101b06 */
[----:B------:R-:W-:Y:S02]  /*1d460*/  @!P5 LEA.HI.X R9, R246, R4, R7, 0x2, P1 ;  /* 0x00000004f609d211 */ /* 0x000fe400008f1407 */
[-C--:B------:R-:W-:Y:S02]  /*1d470*/  @!P2 LEA R14, P0, R2, R0.reuse, 0x2 ;  /* 0x00000000020ea211 */ /* 0x080fe400078010ff */
[----:B------:R-:W-:Y:S01]  /*1d480*/  @!P4 LEA R12, P1, R6, R0, 0x2 ;  /* 0x00000000060cc211 */ /* 0x000fe200078210ff */
[----:B------:R1:W-:Y:S01]  /*1d490*/  @!P5 ST.E.64 [R8.64], R34 ;  /* 0x000000220800d985 */ /* 0x0003e2000c101b06 */
[----:B------:R-:W-:Y:S02]  /*1d4a0*/  ISETP.GE.AND P5, PT, R3, c[0x0][0x3c8], PT ;  /* 0x0000f20003007a0c */ /* 0x000fe40003fa6270 */
[----:B------:R-:W-:Y:S02]  /*1d4b0*/  IADD3 R7, R210, 0x70, RZ ;  /* 0x00000070d2077810 */ /* 0x000fe40007ffe0ff */
[----:B------:R-:W-:-:S02]  /*1d4c0*/  @!P2 LEA.HI.X R15, R2, R4, R13, 0x2, P0 ;  /* 0x00000004020fa211 */ /* 0x000fc400000f140d */
[----:B------:R-:W-:Y:S02]  /*1d4d0*/  ISETP.GE.AND P2, PT, R5, c[0x0][0x3c8], PT ;  /* 0x0000f20005007a0c */ /* 0x000fe40003f46270 */
[----:B------:R-:W-:Y:S02]  /*1d4e0*/  ISETP.GE.AND P6, PT, R2, c[0x0][0x3c8], PT ;  /* 0x0000f20002007a0c */ /* 0x000fe40003fc6270 */
[----:B------:R-:W-:Y:S02]  /*1d4f0*/  @!P4 LEA.HI.X R13, R6, R4, R16, 0x2, P1 ;  /* 0x00000004060dc211 */ /* 0x000fe400008f1410 */
[----:B------:R-:W-:Y:S02]  /*1d500*/  ISETP.GE.AND P1, PT, R7, c[0x0][0x3c8], PT ;  /* 0x0000f20007007a0c */ /* 0x000fe40003f26270 */
[----:B------:R-:W-:Y:S02]  /*1d510*/  @!P5 LEA R18, P0, R3, R0, 0x2 ;  /* 0x000000000312d211 */ /* 0x000fe400078010ff */
[----:B------:R-:W-:-:S03]  /*1d520*/  IADD3 R6, R210, 0x78, RZ ;  /* 0x00000078d2067810 */ /* 0x000fc60007ffe0ff */
[----:B------:R-:W-:Y:S02]  /*1d530*/  @!P2 LEA R16, P3, R5, R0, 0x2 ;  /* 0x000000000510a211 */ /* 0x000fe400078610ff */
[----:B------:R-:W-:Y:S01]  /*1d540*/  @!P6 ST.E.64 [R14.64], R46 ;  /* 0x0000002e0e00e985 */ /* 0x000fe2000c101b06 */
[----:B------:R-:W-:-:S03]  /*1d550*/  SHF.R.S32.HI R2, RZ, 0x1f, R6 ;  /* 0x0000001fff027819 */ /* 0x000fc60000011406 */
[----:B------:R2:W-:Y:S01]  /*1d560*/  @!P4 ST.E.64 [R12.64], R42 ;  /* 0x0000002a0c00c985 */ /* 0x0005e2000c101b06 */
[----:B-1----:R-:W-:Y:S02]  /*1d570*/  SHF.R.S32.HI R9, RZ, 0x1f, R3 ;  /* 0x0000001fff097819 */ /* 0x002fe40000011403 */
[----:B------:R-:W-:Y:S02]  /*1d580*/  SHF.R.S32.HI R8, RZ, 0x1f, R5 ;  /* 0x0000001fff087819 */ /* 0x000fe40000011405 */
[-C--:B------:R-:W-:Y:S02]  /*1d590*/  @!P5 LEA.HI.X R19, R3, R4.reuse, R9, 0x2, P0 ;  /* 0x000000040313d211 */ /* 0x080fe400000f1409 */
[----:B------:R-:W-:Y:S02]  /*1d5a0*/  SHF.R.S32.HI R9, RZ, 0x1f, R7 ;  /* 0x0000001fff097819 */ /* 0x000fe40000011407 */
[----:B---3--:R-:W-:Y:S02]  /*1d5b0*/  @!P2 LEA.HI.X R17, R5, R4, R8, 0x2, P3 ;  /* 0x000000040511a211 */ /* 0x008fe400018f1408 */
[----:B------:R-:W-:-:S02]  /*1d5c0*/  ISETP.GE.AND P0, PT, R6, c[0x0][0x3c8], PT ;  /* 0x0000f20006007a0c */ /* 0x000fc40003f06270 */
[C---:B------:R-:W-:Y:S02]  /*1d5d0*/  IADD3 R5, R210.reuse, 0x88, RZ ;  /* 0x00000088d2057810 */ /* 0x040fe40007ffe0ff */
[----:B------:R-:W-:Y:S02]  /*1d5e0*/  IADD3 R8, R210, 0x80, RZ ;  /* 0x00000080d2087810 */ /* 0x000fe40007ffe0ff */
[----:B------:R-:W-:Y:S02]  /*1d5f0*/  ISETP.GE.AND P5, PT, R5, c[0x0][0x3c8], PT ;  /* 0x0000f20005007a0c */ /* 0x000fe40003fa6270 */
[----:B------:R-:W-:-:S05]  /*1d600*/  ISETP.GE.AND P6, PT, R8, c[0x0][0x3c8], PT ;  /* 0x0000f20008007a0c */ /* 0x000fca0003fc6270 */
[CC--:B------:R-:W-:Y:S02]  /*1d610*/  @!P0 LEA R10, P3, R6.reuse, R0.reuse, 0x2 ;  /* 0x00000000060a8211 */ /* 0x0c0fe400078610ff */
[C---:B--2---:R-:W-:Y:S02]  /*1d620*/  @!P1 LEA R12, P4, R7.reuse, R0, 0x2 ;  /* 0x00000000070c9211 */ /* 0x044fe400078810ff */
[-C--:B------:R-:W-:Y:S02]  /*1d630*/  @!P0 LEA.HI.X R11, R6, R4.reuse, R2, 0x2, P3 ;  /* 0x00000004060b8211 */ /* 0x080fe400018f1402 */
[----:B------:R-:W-:Y:S02]  /*1d640*/  @!P1 LEA.HI.X R13, R7, R4, R9, 0x2, P4 ;  /* 0x00000004070d9211 */ /* 0x000fe400020f1409 */
[----:B------:R-:W-:Y:S02]  /*1d650*/  ISETP.GE.AND P4, PT, R3, c[0x0][0x3c8], PT ;  /* 0x0000f20003007a0c */ /* 0x000fe40003f86270 */
[----:B------:R-:W-:-:S02]  /*1d660*/  SHF.R.S32.HI R3, RZ, 0x1f, R5 ;  /* 0x0000001fff037819 */ /* 0x000fc40000011405 */
[C---:B------:R-:W-:Y:S02]  /*1d670*/  IADD3 R2, R210.reuse, 0x90, RZ ;  /* 0x00000090d2027810 */ /* 0x040fe40007ffe0ff */
[----:B------:R-:W-:Y:S02]  /*1d680*/  IADD3 R6, R210, 0x98, RZ ;  /* 0x00000098d2067810 */ /* 0x000fe40007ffe0ff */
[----:B------:R-:W-:Y:S02]  /*1d690*/  SHF.R.S32.HI R7, RZ, 0x1f, R8 ;  /* 0x0000001fff077819 */ /* 0x000fe40000011408 */
[----:B------:R-:W-:-:S03]  /*1d6a0*/  SHF.R.S32.HI R9, RZ, 0x1f, R6 ;  /* 0x0000001fff097819 */ /* 0x000fc60000011406 */
[----:B------:R-:W-:Y:S01]  /*1d6b0*/  @!P4 ST.E.64 [R18.64], R54 ;  /* 0x000000361200c985 */ /* 0x000fe2000c101b06 */
[----:B------:R-:W-:-:S03]  /*1d6c0*/  ISETP.GE.AND P4, PT, R6, c[0x0][0x3c8], PT ;  /* 0x0000f20006007a0c */ /* 0x000fc60003f86270 */
[----:B------:R1:W-:Y:S01]  /*1d6d0*/  @!P2 ST.E.64 [R16.64], R50 ;  /* 0x000000321000a985 */ /* 0x0003e2000c101b06 */
[----:B------:R-:W-:-:S03]  /*1d6e0*/  @!P5 LEA R14, P2, R5, R0, 0x2 ;  /* 0x00000000050ed211 */ /* 0x000fc600078410ff */
[----:B------:R-:W-:Y:S01]  /*1d6f0*/  @!P1 ST.E.64 [R12.64], R62 ;  /* 0x0000003e0c009985 */ /* 0x000fe2000c101b06 */
[----:B------:R-:W-:Y:S02]  /*1d700*/  @!P5 LEA.HI.X R15, R5, R4, R3, 0x2, P2 ;  /* 0x00000004050fd211 */ /* 0x000fe400010f1403 */
[----:B------:R-:W-:Y:S01]  /*1d710*/  ISETP.GE.AND P2, PT, R2, c[0x0][0x3c8], PT ;  /* 0x0000f20002007a0c */ /* 0x000fe20003f46270 */
[----:B------:R2:W-:Y:S01]  /*1d720*/  @!P0 ST.E.64 [R10.64], R58 ;  /* 0x0000003a0a008985 */ /* 0x0005e2000c101b06 */
[C---:B------:R-:W-:Y:S02]  /*1d730*/  IADD3 R5, R210.reuse, 0xa0, RZ ;  /* 0x000000a0d2057810 */ /* 0x040fe40007ffe0ff */
[----:B------:R-:W-:Y:S02]  /*1d740*/  IADD3 R3, R210, 0xa8, RZ ;  /* 0x000000a8d2037810 */ /* 0x000fe40007ffe0ff */
[----:B-1----:R-:W-:-:S04]  /*1d750*/  @!P6 LEA R16, P3, R8, R0, 0x2 ;  /* 0x000000000810e211 */ /* 0x002fc800078610ff */
[----:B------:R-:W-:Y:S02]  /*1d760*/  @!P6 LEA.HI.X R17, R8, R4, R7, 0x2, P3 ;  /* 0x000000040811e211 */ /* 0x000fe400018f1407 */
[----:B------:R-:W-:Y:S02]  /*1d770*/  ISETP.GE.AND P3, PT, R5, c[0x0][0x3c8], PT ;  /* 0x0000f20005007a0c */ /* 0x000fe40003f66270 */
[----:B------:R-:W-:Y:S01]  /*1d780*/  SHF.R.S32.HI R7, RZ, 0x1f, R2 ;  /* 0x0000001fff077819 */ /* 0x000fe20000011402 */
[----:B------:R1:W-:Y:S01]  /*1d790*/  @!P6 ST.E.64 [R16.64], R70 ;  /* 0x000000461000e985 */ /* 0x0003e2000c101b06 */
[-C--:B--2---:R-:W-:Y:S02]  /*1d7a0*/  @!P2 LEA R10, P0, R2, R0.reuse, 0x2 ;  /* 0x00000000020aa211 */ /* 0x084fe400078010ff */
[----:B------:R-:W-:Y:S01]  /*1d7b0*/  @!P4 LEA R8, P1, R6, R0, 0x2 ;  /* 0x000000000608c211 */ /* 0x000fe200078210ff */
[----:B------:R2:W-:Y:S01]  /*1d7c0*/  @!P5 ST.E.64 [R14.64], R66 ;  /* 0x000000420e00d985 */ /* 0x0005e2000c101b06 */
[----:B------:R-:W-:-:S02]  /*1d7d0*/  @!P2 LEA.HI.X R11, R2, R4, R7, 0x2, P0 ;  /* 0x00000004020ba211 */ /* 0x000fc400000f1407 */
[----:B------:R-:W-:Y:S02]  /*1d7e0*/  ISETP.GE.AND P2, PT, R3, c[0x0][0x3c8], PT ;  /* 0x0000f20003007a0c */ /* 0x000fe40003f46270 */
[----:B------:R-:W-:Y:S02]  /*1d7f0*/  @!P4 LEA.HI.X R9, R6, R4, R9, 0x2, P1 ;  /* 0x000000040609c211 */ /* 0x000fe400008f1409 */
[----:B------:R-:W-:Y:S02]  /*1d800*/  SHF.R.S32.HI R13, RZ, 0x1f, R5 ;  /* 0x0000001fff0d7819 */ /* 0x000fe40000011405 */
[----:B------:R-:W-:Y:S02]  /*1d810*/  IADD3 R6, R210, 0xb8, RZ ;  /* 0x000000b8d2067810 */ /* 0x000fe40007ffe0ff */
[----:B------:R-:W-:Y:S02]  /*1d820*/  ISETP.GE.AND P6, PT, R2, c[0x0][0x3c8], PT ;  /* 0x0000f20002007a0c */ /* 0x000fe40003fc6270 */
[----:B------:R-:W-:-:S02]  /*1d830*/  SHF.R.S32.HI R12, RZ, 0x1f, R3 ;  /* 0x0000001fff0c7819 */ /* 0x000fc40000011403 */
[C---:B------:R-:W-:Y:S02]  /*1d840*/  IADD3 R7, R210.reuse, 0xb0, RZ ;  /* 0x000000b0d2077810 */ /* 0x040fe40007ffe0ff */
[----:B------:R-:W-:Y:S02]  /*1d850*/  IADD3 R2, R210, 0xc8, RZ ;  /* 0x000000c8d2027810 */ /* 0x000fe40007ffe0ff */
[----:B------:R-:W-:-:S05]  /*1d860*/  ISETP.GE.AND P1, PT, R7, c[0x0][0x3c8], PT ;  /* 0x0000f20007007a0c */ /* 0x000fca0003f26270 */
[----:B------:R3:W-:Y:S01]  /*1d870*/  @!P6 ST.E.64 [R10.64], R78 ;  /* 0x0000004e0a00e985 */ /* 0x0007e2000c101b06 */
[----:B-1----:R-:W-:-:S03]  /*1d880*/  @!P3 LEA R16, P0, R5, R0, 0x2 ;  /* 0x000000000510b211 */ /* 0x002fc600078010ff */
[----:B------:R1:W-:Y:S01]  /*1d890*/  @!P4 ST.E.64 [R8.64], R74 ;  /* 0x0000004a0800c985 */ /* 0x0003e2000c101b06 */
[----:B------:R-:W-:Y:S02]  /*1d8a0*/  @!P3 LEA.HI.X R17, R5, R4, R13, 0x2, P0 ;  /* 0x000000040511b211 */ /* 0x000fe400000f140d */
[----:B------:R-:W-:Y:S02]  /*1d8b0*/  ISETP.GE.AND P0, PT, R6, c[0x0][0x3c8], PT ;  /* 0x0000f20006007a0c */ /* 0x000fe40003f06270 */
[C---:B--2---:R-:W-:Y:S01]  /*1d8c0*/  @!P2 LEA R14, P5, R3.reuse, R0, 0x2 ;  /* 0x00000000030ea211 */ /* 0x044fe200078a10ff */
[----:B------:R-:W-:Y:S01]  /*1d8d0*/  @!P3 ST.E.64 [R16.64], R86 ;  /* 0x000000561000b985 */ /* 0x000fe2000c101b06 */
[----:B------:R-:W-:Y:S02]  /*1d8e0*/  SHF.R.S32.HI R5, RZ, 0x1f, R6 ;  /* 0x0000001fff057819 */ /* 0x000fe40000011406 */
[----:B------:R-:W-:Y:S02]  /*1d8f0*/  @!P2 LEA.HI.X R15, R3, R4, R12, 0x2, P5 ;  /* 0x00000004030fa211 */ /* 0x000fe400028f140c */
[----:B------:R-:W-:-:S02]  /*1d900*/  IADD3 R3, R210, 0xc0, RZ ;  /* 0x000000c0d2037810 */ /* 0x000fc40007ffe0ff */
[-C--:B------:R-:W-:Y:S01]  /*1d910*/  @!P1 LEA R12, P5, R7, R0.reuse, 0x2 ;  /* 0x00000000070c9211 */ /* 0x080fe200078a10ff */
[----:B------:R2:W-:Y:S01]  /*1d920*/  @!P2 ST.E.64 [R14.64], R82 ;  /* 0x000000520e00a985 */ /* 0x0005e2000c101b06 */
[----:B------:R-:W-:Y:S02]  /*1d930*/  ISETP.GE.AND P6, PT, R3, c[0x0][0x3c8], PT ;  /* 0x0000f20003007a0c */ /* 0x000fe40003fc6270 */
[----:B---3--:R-:W-:-:S04]  /*1d940*/  @!P0 LEA R10, P4, R6, R0, 0x2 ;  /* 0x00000000060a8211 */ /* 0x008fc800078810ff */
[-C--:B------:R-:W-:Y:S02]  /*1d950*/  @!P0 LEA.HI.X R11, R6, R4.reuse, R5, 0x2, P4 ;  /* 0x00000004060b8211 */ /* 0x080fe400020f1405 */
[----:B------:R-:W-:Y:S02]  /*1d960*/  ISETP.GE.AND P4, PT, R2, c[0x0][0x3c8], PT ;  /* 0x0000f20002007a0c */ /* 0x000fe40003f86270 */
[----:B------:R-:W-:Y:S02]  /*1d970*/  SHF.R.S32.HI R5, RZ, 0x1f, R3 ;  /* 0x0000001fff057819 */ /* 0x000fe40000011403 */
[----:B-1----:R-:W-:Y:S02]  /*1d980*/  SHF.R.S32.HI R8, RZ, 0x1f, R7 ;  /* 0x0000001fff087819 */ /* 0x002fe40000011407 */
[----:B------:R-:W-:Y:S02]  /*1d990*/  SHF.R.S32.HI R6, RZ, 0x1f, R2 ;  /* 0x0000001fff067819 */ /* 0x000fe40000011402 */
[----:B------:R-:W-:-:S02]  /*1d9a0*/  @!P1 LEA.HI.X R13, R7, R4, R8, 0x2, P5 ;  /* 0x00000004070d9211 */ /* 0x000fc400028f1408 */
[----:B------:R-:W-:Y:S02]  /*1d9b0*/  IADD3 R7, R210, 0xd0, RZ ;  /* 0x000000d0d2077810 */ /* 0x000fe40007ffe0ff */
[CC--:B--2---:R-:W-:Y:S01]  /*1d9c0*/  @!P6 LEA R14, P3, R3.reuse, R0.reuse, 0x2 ;  /* 0x00000000030ee211 */ /* 0x0c4fe200078610ff */
[----:B------:R1:W-:Y:S01]  /*1d9d0*/  @!P1 ST.E.64 [R12.64], R142 ;  /* 0x0000008e0c009985 */ /* 0x0003e2000c101b06 */
[C---:B------:R-:W-:Y:S02]  /*1d9e0*/  @!P4 LEA R16, P2, R2.reuse, R0, 0x2 ;  /* 0x000000000210c211 */ /* 0x040fe400078410ff */
[----:B------:R-:W-:Y:S01]  /*1d9f0*/  @!P6 LEA.HI.X R15, R3, R4, R5, 0x2, P3 ;  /* 0x00000004030fe211 */ /* 0x000fe200018f1405 */
[----:B------:R2:W-:Y:S01]  /*1da00*/  @!P0 ST.E.64 [R10.64], R90 ;  /* 0x0000005a0a008985 */ /* 0x0005e2000c101b06 */
[----:B------:R-:W-:Y:S02]  /*1da10*/  ISETP.GE.AND P3, PT, R2, c[0x0][0x3c8], PT ;  /* 0x0000f20002007a0c */ /* 0x000fe40003f66270 */
[----:B------:R-:W-:Y:S01]  /*1da20*/  ISETP.GE.AND P5, PT, R7, c[0x0][0x3c8], PT ;  /* 0x0000f20007007a0c */ /* 0x000fe20003fa6270 */
[----:B------:R-:W-:Y:S01]  /*1da30*/  @!P6 ST.E.64 [R14.64], R146 ;  /* 0x000000920e00e985 */ /* 0x000fe2000c101b06 */
[----:B------:R-:W-:-:S02]  /*1da40*/  IADD3 R8, R210, 0xd8, RZ ;  /* 0x000000d8d2087810 */ /* 0x000fc40007ffe0ff */
[----:B------:R-:W-:Y:S02]  /*1da50*/  SHF.R.S32.HI R3, RZ, 0x1f, R7 ;  /* 0x0000001fff037819 */ /* 0x000fe40000011407 */
[----:B------:R-:W-:Y:S02]  /*1da60*/  ISETP.GE.AND P4, PT, R8, c[0x0][0x3c8], PT ;  /* 0x0000f20008007a0c */ /* 0x000fe40003f86270 */
[----:B------:R-:W-:Y:S02]  /*1da70*/  IADD3 R5, R210, 0xe8, RZ ;  /* 0x000000e8d2057810 */ /* 0x000fe40007ffe0ff */
[----:B------:R-:W-:Y:S02]  /*1da80*/  SHF.R.S32.HI R9, RZ, 0x1f, R8 ;  /* 0x0000001fff097819 */ /* 0x000fe40000011408 */
[----:B------:R-:W-:Y:S02]  /*1da90*/  @!P3 LEA.HI.X R17, R2, R4, R6, 0x2, P2 ;  /* 0x000000040211b211 */ /* 0x000fe400010f1406 */
[----:B------:R-:W-:-:S02]  /*1daa0*/  IADD3 R6, R210, 0xe0, RZ ;  /* 0x000000e0d2067810 */ /* 0x000fc40007ffe0ff */
[----:B------:R-:W-:Y:S02]  /*1dab0*/  ISETP.GE.AND P2, PT, R5, c[0x0][0x3c8], PT ;  /* 0x0000f20005007a0c */ /* 0x000fe40003f46270 */
[----:B------:R-:W-:Y:S02]  /*1dac0*/  ISETP.GE.AND P3, PT, R6, c[0x0][0x3c8], PT ;  /* 0x0000f20006007a0c */ /* 0x000fe40003f66270 */
[----:B------:R-:W-:Y:S02]  /*1dad0*/  ISETP.GE.AND P6, PT, R2, c[0x0][0x3c8], PT ;  /* 0x0000f20002007a0c */ /* 0x000fe40003fc6270 */
[----:B-1----:R-:W-:-:S04]  /*1dae0*/  @!P5 LEA R12, P1, R7, R0, 0x2 ;  /* 0x00000000070cd211 */ /* 0x002fc800078210ff */
[----:B------:R-:W-:Y:S02]  /*1daf0*/  @!P5 LEA.HI.X R13, R7, R4, R3, 0x2, P1 ;  /* 0x00000004070dd211 */ /* 0x000fe400008f1403 */
[----:B------:R-:W-:Y:S02]  /*1db00*/  IADD3 R3, R210, 0xf0, RZ ;  /* 0x000000f0d2037810 */ /* 0x000fe40007ffe0ff */
[C---:B--2---:R-:W-:Y:S02]  /*1db10*/  @!P4 LEA R10, P0, R8.reuse, R0, 0x2 ;  /* 0x00000000080ac211 */ /* 0x044fe400078010ff */
[----:B------:R-:W-:Y:S01]  /*1db20*/  ISETP.GE.AND P1, PT, R3, c[0x0][0x3c8], PT ;  /* 0x0000f20003007a0c */ /* 0x000fe20003f26270 */
[----:B------:R-:W-:Y:S01]  /*1db30*/  @!P6 ST.E.64 [R16.64], R154 ;  /* 0x0000009a1000e985 */ /* 0x000fe2000c101b06 */
[----:B------:R-:W-:Y:S02]  /*1db40*/  @!P4 LEA.HI.X R11, R8, R4, R9, 0x2, P0 ;  /* 0x00000004080bc211 */ /* 0x000fe400000f1409 */
[----:B------:R-:W-:Y:S01]  /*1db50*/  SHF.R.S32.HI R7, RZ, 0x1f, R6 ;  /* 0x0000001fff077819 */ /* 0x000fe20000011406 */
[----:B------:R-:W-:Y:S01]  /*1db60*/  @!P5 ST.E.64 [R12.64], R150 ;  /* 0x000000960c00d985 */ /* 0x000fe2000c101b06 */
[----:B------:R-:W-:-:S03]  /*1db70*/  @!P3 LEA R8, P0, R6, R0, 0x2 ;  /* 0x000000000608b211 */ /* 0x000fc600078010ff */
[----:B------:R-:W-:Y:S01]  /*1db80*/  @!P4 ST.E.64 [R10.64], R114 ;  /* 0x000000720a00c985 */ /* 0x000fe2000c101b06 */
[----:B------:R-:W-:Y:S02]  /*1db90*/  @!P3 LEA.HI.X R9, R6, R4, R7, 0x2, P0 ;  /* 0x000000040609b211 */ /* 0x000fe400000f1407 */
[----:B------:R-:W-:Y:S02]  /*1dba0*/  SHF.R.S32.HI R7, RZ, 0x1f, R5 ;  /* 0x0000001fff077819 */ /* 0x000fe40000011405 */
[C---:B------:R-:W-:Y:S01]  /*1dbb0*/  @!P2 LEA R6, P0, R5.reuse, R0, 0x2 ;  /* 0x000000000506a211 */ /* 0x040fe200078010ff */
[----:B------:R-:W-:Y:S03]  /*1dbc0*/  @!P3 ST.E.64 [R8.64], R106 ;  /* 0x0000006a0800b985 */ /* 0x000fe6000c101b06 */
[----:B------:R-:W-:Y:S02]  /*1dbd0*/  @!P2 LEA.HI.X R7, R5, R4, R7, 0x2, P0 ;  /* 0x000000040507a211 */ /* 0x000fe400000f1407 */
[----:B------:R-:W-:-:S02]  /*1dbe0*/  SHF.R.S32.HI R5, RZ, 0x1f, R3 ;  /* 0x0000001fff057819 */ /* 0x000fc40000011403 */
        /* <DEDUP_REMOVED lines=12> */
.L_x_732:
[----:B------:R-:W-:Y:S01]  /*1dcb0*/  ISETP.NE.U32.AND P0, PT, RZ, c[0x0][0x508], PT ;  /* 0x00014200ff007a0c */ /* 0x000fe20003f05070 */
[----:B------:R-:W-:Y:S01]  /*1dcc0*/  IMAD.MOV.U32 R4, RZ, RZ, 0x4 ;  /* 0x00000004ff047424 */ /* 0x000fe200078e00ff */
[----:B------:R-:W-:Y:S01]  /*1dcd0*/  ISETP.NE.U32.AND P2, PT, RZ, c[0x0][0x500], PT ;  /* 0x00014000ff007a0c */ /* 0x000fe20003f45070 */
[----:B------:R-:W-:Y:S01]  /*1dce0*/  IMAD.MOV.U32 R19, RZ, RZ, c[0x0][0x388] ;  /* 0x0000e200ff137624 */ /* 0x000fe200078e00ff */
[----:B------:R-:W-:Y:S01]  /*1dcf0*/  ISETP.NE.AND.EX P0, PT, RZ, c[0x0][0x50c], PT, P0 ;  /* 0x00014300ff007a0c */ /* 0x000fe20003f05300 */
[----:B------:R-:W-:Y:S01]  /*1dd00*/  IMAD.MOV.U32 R6, RZ, RZ, RZ ;  /* 0x000000ffff067224 */ /* 0x000fe200078e00ff */
[----:B------:R-:W-:Y:S01]  /*1dd10*/  ISETP.NE.AND.EX P2, PT, RZ, c[0x0][0x504], PT, P2 ;  /* 0x00014100ff007a0c */ /* 0x000fe20003f45320 */
[----:B------:R-:W-:-:S10]  /*1dd20*/  IMAD.WIDE R2, R235, R4, c[0x0][0x500] ;  /* 0x00014000eb027625 */ /* 0x000fd400078e0204 */
[----:B------:R-:W-:Y:S02]  /*1dd30*/  @P0 IMAD.WIDE R4, R235, R4, c[0x0][0x508] ;  /* 0x00014200eb040625 */ /* 0x000fe400078e0204 */
[----:B------:R2:W5:Y:S04]  /*1dd40*/  @P2 LDG.E R6, [R2.64] ;  /* 0x0000000602062981 */ /* 0x000568000c1e1900 */
[----:B------:R2:W5:Y:S01]  /*1dd50*/  @P0 LDG.E R19, [R4.64] ;  /* 0x0000000604130981 */ /* 0x000562000c1e1900 */
[----:B------:R-:W-:-:S04]  /*1dd60*/  ISETP.NE.AND P1, PT, R247, RZ, PT ;  /* 0x000000fff700720c */ /* 0x000fc80003f25270 */
[----:B------:R-:W-:Y:S01]  /*1dd70*/  SEL R18, R247, c[0x0][0x3d4], P1 ;  /* 0x0000f500f7127a07 */ /* 0x000fe20000800000 */
[----:B------:R-:W-:Y:S05]  /*1dd80*/  @P0 BRA `(.L_x_753) ;  /* 0x0000004000000947 */ /* 0x000fea0003800000 */
[----:B------:R-:W-:Y:S05]  /*1dd90*/  @!P2 BRA `(.L_x_753) ;  /* 0x000000300000a947 */ /* 0x000fea0003800000 */
[----:B------:R3:W4:Y:S04]  /*1dda0*/  LDG.E R0, [R2.64] ;  /* 0x0000000602007981 */ /* 0x000728000c1e1900 */
[----:B--23--:R-:W4:Y:S02]  /*1ddb0*/  LDG.E R2, [R2.64+0x4] ;  /* 0x0000040602027981 */ /* 0x00cf24000c1e1900 */
[----:B----45:R-:W-:Y:S02]  /*1ddc0*/  IADD3 R19, -R0, R2, RZ ;  /* 0x0000000200137210 */ /* 0x030fe40007ffe1ff */
.L_x_753:
        /* <DEDUP_REMOVED lines=8> */
[----:B------:R-:W-:Y:S01]  /*1de50*/  IMAD R0, R19, c[0x0][0x4e8], RZ ;  /* 0x00013a0013007a24 */ /* 0x000fe200078e02ff */
[----:B------:R-:W-:-:S04]  /*1de60*/  IADD3 R13, R225, R2, RZ ;  /* 0x00000002e10d7210 */ /* 0x000fc80007ffe0ff */
[----:B------:R-:W-:-:S13]  /*1de70*/  ISETP.GE.AND P0, PT, R13, R0, PT ;  /* 0x000000000d00720c */ /* 0x000fda0003f06270 */
[----:B------:R-:W-:Y:S05]  /*1de80*/  @P0 BRA `(.L_x_755) ;  /* 0x000002b000000947 */ /* 0x000fea0003800000 */
[----:B------:R-:W-:Y:S01]  /*1de90*/  IMAD.MOV.U32 R0, RZ, RZ, 0x368 ;  /* 0x00000368ff007424 */ /* 0x000fe200078e00ff */
[----:B------:R-:W-:-:S04]  /*1dea0*/  ISETP.GT.AND P2, PT, R18, 0x1, PT ;  /* 0x000000011200780c */ /* 0x000fc80003f44270 */
[----:B------:R-:W-:-:S04]  /*1deb0*/  SEL R0, R0, 0x328, P2 ;  /* 0x0000032800007807 */ /* 0x000fc80001000000 */
[----:B------:R2:W3:Y:S08]  /*1dec0*/  LDC.64 R8, c[0x0][R0+0x170] ;  /* 0x00005c0000087b82 */ /* 0x0004f00000000a00 */
[----:B------:R2:W4:Y:S08]  /*1ded0*/  LDC.64 R4, c[0x0][R0+0x168] ;  /* 0x00005a0000047b82 */ /* 0x0005300000000a00 */
[----:B------:R2:W5:Y:S08]  /*1dee0*/  LDC.64 R14, c[0x0][R0+0x178] ;  /* 0x00005e00000e7b82 */ /* 0x0005700000000a00 */
[----:B------:R2:W1:Y:S02]  /*1def0*/  LDC.64 R10, c[0x0][R0+0x160] ;  /* 0x00005800000a7b82 */ /* 0x0004640000000a00 */
[----:B--2---:R-:W-:-:S02]  /*1df00*/  IMAD.MOV.U32 R0, RZ, RZ, c[0x0][0x4e8] ;  /* 0x00013a00ff007624 */ /* 0x004fc400078e00ff */
[-C--:B---3--:R-:W-:Y:S02]  /*1df10*/  IMAD R7, R9, R12.reuse, RZ ;  /* 0x0000000c09077224 */ /* 0x088fe400078e02ff */
[----:B------:R-:W-:Y:S01]  /*1df20*/  IMAD.WIDE.U32 R2, R8, R12, RZ ;  /* 0x0000000c08027225 */ /* 0x000fe200078e00ff */
[----:B------:R-:W-:Y:S02]  /*1df30*/  ISETP.NE.AND P0, PT, R0, 0x1, PT ;  /* 0x000000010000780c */ /* 0x000fe40003f05270 */
[----:B------:R-:W-:Y:S01]  /*1df40*/  MOV R0, R13 ;  /* 0x0000000d00007202 */ /* 0x000fe20000000f00 */
[----:B------:R-:W-:Y:S01]  /*1df50*/  IMAD R8, R8, R20, R7 ;  /* 0x0000001408087224 */ /* 0x000fe200078e0207 */
[----:B------:R-:W-:Y:S01]  /*1df60*/  SEL R7, R248, RZ, P2 ;  /* 0x000000fff8077207 */ /* 0x000fe20001000000 */
[-C--:B----4-:R-:W-:Y:S02]  /*1df70*/  IMAD R9, R5, R227.reuse, RZ ;  /* 0x000000e305097224 */ /* 0x090fe400078e02ff */
[----:B------:R-:W-:Y:S01]  /*1df80*/  IMAD.WIDE.U32 R4, R4, R227, RZ ;  /* 0x000000e304047225 */ /* 0x000fe200078e00ff */
[----:B------:R-:W-:-:S03]  /*1df90*/  IADD3 R3, R3, R8, RZ ;  /* 0x0000000803037210 */ /* 0x000fc60007ffe0ff */
[----:B------:R-:W-:Y:S02]  /*1dfa0*/  IMAD.IADD R9, R5, 0x1, R9 ;  /* 0x0000000105097824 */ /* 0x000fe400078e0209 */
[----:B------:R-:W-:-:S04]  /*1dfb0*/  @P0 IMAD.HI.U32 R16, R13, c[0x0][0x4ec], RZ ;  /* 0x00013b000d100a27 */ /* 0x000fc800078e00ff */
[-C--:B-----5:R-:W-:Y:S01]  /*1dfc0*/  IMAD R8, R15, R7.reuse, RZ ;  /* 0x000000070f087224 */ /* 0x0a0fe200078e02ff */
        /* <DEDUP_REMOVED lines=10> */
[----:B-1----:R-:W-:Y:S01]  /*1e070*/  IMAD R0, R11, R2, RZ ;  /* 0x000000020b007224 */ /* 0x002fe200078e02ff */
        /* <DEDUP_REMOVED lines=12> */
.L_x_755:
[----:B------:R-:W-:Y:S05]  /*1e140*/  BSYNC B0 ;  /* 0x0000000000007941 */ /* 0x000fea0003800000 */
.L_x_754:
[----:B------:R-:W-:-:S13]  /*1e150*/  ISETP.GT.AND P0, PT, R18, 0x1, PT ;  /* 0x000000011200780c */ /* 0x000fda0003f04270 */
[----:B------:R-:W-:Y:S05]  /*1e160*/  @P0 BRA `(.L_x_747) ;  /* 0x0000087000000947 */ /* 0x000fea0003800000 */
[----:B------:R-:W-:Y:S01]  /*1e170*/  MOV R2, c[0x0][0x4e8] ;  /* 0x00013a0000027a02 */ /* 0x000fe20000000f00 */
[----:B-1----:R-:W-:Y:S01]  /*1e180*/  IMAD R0, R17, c[0x0][0x3a0], RZ ;  /* 0x0000e80011007a24 */ /* 0x002fe200078e02ff */
[----:B------:R-:W-:Y:S01]  /*1e190*/  LEA R4, R237, R214, 0x5 ;  /* 0x000000d6ed047211 */ /* 0x000fe200078e28ff */
[----:B------:R-:W-:Y:S01]  /*1e1a0*/  IMAD R5, R20, c[0x0][0x3f0], RZ ;  /* 0x0000fc0014057a24 */ /* 0x000fe200078e02ff */
[----:B------:R-:W-:Y:S01]  /*1e1b0*/  ISETP.NE.AND P0, PT, R2, 0x1, PT ;  /* 0x000000010200780c */ /* 0x000fe20003f05270 */
[----:B------:R-:W-:Y:S01]  /*1e1c0*/  IMAD.WIDE.U32 R2, R6, c[0x0][0x3a0], RZ ;  /* 0x0000e80006027a25 */ /* 0x000fe200078e00ff */
[----:B------:R-:W-:Y:S02]  /*1e1d0*/  IADD3 R4, R225, R4, RZ ;  /* 0x00000004e1047210 */ /* 0x000fe40007ffe0ff */
[----:B------:R-:W-:Y:S01]  /*1e1e0*/  IADD3 R13, R214, R225, RZ ;  /* 0x000000e1d60d7210 */ /* 0x000fe20007ffe0ff */
        /* <DEDUP_REMOVED lines=26> */
.L_x_811:
[----:B------:R-:W-:Y:S05]  /*1e390*/  BRA.DIV ~URZ, `(.L_x_757) ;  /* 0x000024727f007947 */ /* 0x000fea000b800000 */
[----:B------:R3:W4:Y:S02]  /*1e3a0*/  SHFL.IDX PT, R2, R14, RZ, 0x181f ;  /* 0x00181fff0e027589 */ /* 0x00072400000e0000 */
.L_x_812:
        /* <DEDUP_REMOVED lines=27> */
.L_x_759:
[----:B------:R-:W-:Y:S05]  /*1e560*/  BSYNC B0 ;  /* 0x0000000000007941 */ /* 0x000fea0003800000 */
.L_x_758:
[----:B------:R-:W-:Y:S05]  /*1e570*/  BRA.DIV ~URZ, `(.L_x_760) ;  /* 0x000023027f007947 */ /* 0x000fea000b800000 */
[----:B--2---:R2:W1:Y:S04]  /*1e580*/  SHFL.IDX PT, R10, R11, 0x1, 0x181f ;  /* 0x00381f000b0a7f89 */ /* 0x00446800000e0000 */
[----:B----4-:R2:W4:Y:S02]  /*1e590*/  SHFL.IDX PT, R2, R14, 0x1, 0x181f ;  /* 0x00381f000e027f89 */ /* 0x01052400000e0000 */
.L_x_813:
        /* <DEDUP_REMOVED lines=20> */
.L_x_762:
[----:B------:R-:W-:Y:S05]  /*1e6e0*/  BSYNC B0 ;  /* 0x0000000000007941 */ /* 0x000fea0003800000 */
.L_x_761:
[----:B------:R-:W-:Y:S05]  /*1e6f0*/  BRA.DIV ~URZ, `(.L_x_763) ;  /* 0x000022527f007947 */ /* 0x000fea000b800000 */
[----:B-1----:R1:W2:Y:S02]  /*1e700*/  SHFL.IDX PT, R10, R11, 0x2, 0x181f ;  /* 0x00581f000b0a7f89 */ /* 0x0022a400000e0000 */
.L_x_814:
[----:B------:R-:W-:Y:S05]  /*1e710*/  BRA.DIV ~URZ, `(.L_x_764) ;  /* 0x000022a27f007947 */ /* 0x000fea000b800000 */
[----:B----4-:R4:W1:Y:S02]  /*1e720*/  SHFL.IDX PT, R2, R14, 0x2, 0x181f ;  /* 0x00581f000e027f89 */ /* 0x01086400000e0000 */
.L_x_815:
        /* <DEDUP_REMOVED lines=20> */
.L_x_766:
[----:B------:R-:W-:Y:S05]  /*1e870*/  BSYNC B0 ;  /* 0x0000000000007941 */ /* 0x000fea0003800000 */
.L_x_765:
[----:B------:R-:W-:Y:S05]  /*1e880*/  BRA.DIV ~URZ, `(.L_x_767) ;  /* 0x000021a27f007947 */ /* 0x000fea000b800000 */
[----:B--2---:R2:W3:Y:S04]  /*1e890*/  SHFL.IDX PT, R10, R11, 0x3, 0x181f ;  /* 0x00781f000b0a7f89 */ /* 0x0044e800000e0000 */
[----:B-1----:R2:W1:Y:S02]  /*1e8a0*/  SHFL.IDX PT, R2, R14, 0x3, 0x181f ;  /* 0x00781f000e027f89 */ /* 0x00246400000e0000 */
.L_x_816:
        /* <DEDUP_REMOVED lines=19> */
.L_x_747:
[----:B------:R-:W-:Y:S05]  /*1e9e0*/  BSYNC B1 ;  /* 0x0000000000017941 */ /* 0x000fea0003800000 */
.L_x_731:
        /* <DEDUP_REMOVED lines=9> */
[----:B--234-:R-:W-:-:S04]  /*1ea80*/  LOP3.LUT R14, R0, 0x1f, RZ, 0xc0, !PT ;  /* 0x0000001f000e7812 */ /* 0x01cfc800078ec0ff */
[----:B------:R-:W-:Y:S01]  /*1ea90*/  ISETP.NE.AND P6, PT, R14, 0x1f, PT ;  /* 0x0000001f0e00780c */ /* 0x000fe20003fc5270 */
[----:B------:R-:W-:Y:S10]  /*1eaa0*/  BRA.DIV ~URZ, `(.L_x_769) ;  /* 0x000020527f007947 */ /* 0x000ff4000b800000 */
[----:B------:R2:W3:Y:S02]  /*1eab0*/  SHFL.IDX PT, R10, R110, RZ, 0x1f ;  /* 0x00001fff6e0a7589 */ /* 0x0004e400000e0000 */
.L_x_817:
[----:B------:R-:W-:Y:S05]  /*1eac0*/  BRA.DIV ~URZ, `(.L_x_770) ;  /* 0x000020a27f007947 */ /* 0x000fea000b800000 */
[----:B------:R4:W2:Y:S02]  /*1ead0*/  SHFL.IDX PT, R8, R110, 0x1, 0x1f ;  /* 0x00201f006e087f89 */ /* 0x0008a400000e0000 */
.L_x_818:
        /* <DEDUP_REMOVED lines=18> */
.L_x_819:
[----:B----4-:R-:W-:-:S04]  /*1ec00*/  SEL R4, R4, RZ, P5 ;  /* 0x000000ff04047207 */ /* 0x010fc80002800000 */
        /* <DEDUP_REMOVED lines=14> */
[----:B------:R1:W4:Y:S02]  /*1ecf0*/  SHFL.IDX PT, R0, R4, 0x1f, 0x1f ;  /* 0x03e01f0004007f89 */ /* 0x00032400000e0000 */
.L_x_820:
[----:B----4-:R-:W-:Y:S01]  /*1ed00*/  IMAD R0, R0, c[0x0][0x538], RZ ;  /* 0x00014e0000007a24 */ /* 0x010fe200078e02ff */
[----:B------:R-:W-:Y:S04]  /*1ed10*/  BSSY B1, `(.L_x_773) ;  /* 0x00000c7000017945 */ /* 0x000fe80003800000 */
[----:B--2---:R-:W-:-:S04]  /*1ed20*/  IADD3 R8, R0, R8, RZ ;  /* 0x0000000800087210 */ /* 0x004fc80007ffe0ff */
[----:B---3--:R-:W-:-:S13]  /*1ed30*/  ISETP.GT.AND P0, PT, R8, R10, PT ;  /* 0x0000000a0800720c */ /* 0x008fda0003f04270 */
[----:B------:R-:W-:Y:S05]  /*1ed40*/  @P0 BRA `(.L_x_774) ;  /* 0x0000024000000947 */ /* 0x000fea0003800000 */
.L_x_778:
        /* <DEDUP_REMOVED lines=16> */
.L_x_821:
        /* <DEDUP_REMOVED lines=16> */
.L_x_822:
[----:B--2---:R-:W-:-:S05]  /*1ef50*/  IMAD R0, R0, c[0x0][0x538], RZ ;  /* 0x00014e0000007a24 */ /* 0x004fca00078e02ff */
[----:B------:R-:W-:-:S04]  /*1ef60*/  IADD3 R8, R0, R8, RZ ;  /* 0x0000000800087210 */ /* 0x000fc80007ffe0ff */
[----:B------:R-:W-:-:S13]  /*1ef70*/  ISETP.GT.AND P0, PT, R8, R10, PT ;  /* 0x0000000a0800720c */ /* 0x000fda0003f04270 */
[----:B-1----:R-:W-:Y:S05]  /*1ef80*/  @!P0 BRA `(.L_x_778) ;  /* 0xfffffdc000008947 */ /* 0x002fea000383ffff */
.L_x_774:
[----:B------:R-:W-:-:S05]  /*1ef90*/  IADD3 R12, -R0, R8, RZ ;  /* 0x00000008000c7210 */ /* 0x000fca0007ffe1ff */
[----:B------:R-:W-:-:S05]  /*1efa0*/  IMAD R0, R4, c[0x0][0x538], R12 ;  /* 0x00014e0004007a24 */ /* 0x000fca00078e020c */
[----:B------:R-:W-:Y:S01]  /*1efb0*/  ISETP.GT.AND P0, PT, R0, R10, PT ;  /* 0x0000000a0000720c */ /* 0x000fe20003f04270 */
[----:B------:R-:W-:-:S12]  /*1efc0*/  BRA.DIV ~URZ, `(.L_x_779) ;  /* 0x000020027f007947 */ /* 0x000fd8000b800000 */
[----:B------:R-:W-:-:S04]  /*1efd0*/  VOTE.ANY R11, PT, !P0 ;  /* 0x00000000000b7806 */ /* 0x000fc800040e0100 */
.L_x_823:
[----:B------:R-:W2:Y:S02]  /*1efe0*/  POPC R0, R11 ;  /* 0x0000000b00007309 */ /* 0x000ea40000000000 */
[----:B--2---:R-:W-:Y:S01]  /*1eff0*/  IADD3 R235, R0, R235, RZ ;  /* 0x000000eb00eb7210 */ /* 0x004fe20007ffe0ff */
[----:B------:R-:W-:Y:S05]  /*1f000*/  BRA.DIV ~URZ, `(.L_x_780) ;  /* 0x000020127f007947 */ /* 0x000fea000b800000 */
[----:B------:R2:W3:Y:S04]  /*1f010*/  SHFL.IDX PT, R8, R6, R0, 0x1f ;  /* 0x00001f0006087589 */ /* 0x0004e800000e0000 */
[----:B------:R2:W4:Y:S02]  /*1f020*/  SHFL.IDX PT, R7, R7, R0, 0x1f ;  /* 0x00001f0007077589 */ /* 0x00052400000e0000 */
.L_x_824:
[----:B------:R-:W-:Y:S01]  /*1f030*/  ISETP.NE.AND P0, PT, R11, RZ, PT ;  /* 0x000000ff0b00720c */ /* 0x000fe20003f05270 */
[----:B------:R-:W-:-:S12]  /*1f040*/  BSSY B0, `(.L_x_781) ;  /* 0x0000005000007945 */ /* 0x000fd80003800000 */
[----:B------:R-:W-:Y:S05]  /*1f050*/  @!P0 BRA `(.L_x_782) ;  /* 0x0000003000008947 */ /* 0x000fea0003800000 */
[----:B--2---:R-:W-:Y:S01]  /*1f060*/  IADD3 R0, R0, -0x1, RZ ;  /* 0xffffffff00007810 */ /* 0x004fe20007ffe0ff */
[----:B------:R-:W-:Y:S05]  /*1f070*/  BRA.DIV ~URZ, `(.L_x_783) ;  /* 0x000020727f007947 */ /* 0x000fea000b800000 */
[----:B------:R2:W1:Y:S02]  /*1f080*/  SHFL.IDX PT, R13, R4, R0, 0x1f ;  /* 0x00001f00040d7589 */ /* 0x00046400000e0000 */
.L_x_782:
[----:B------:R-:W-:Y:S05]  /*1f090*/  BSYNC B0 ;  /* 0x0000000000007941 */ /* 0x000fea0003800000 */
.L_x_781:
[----:B----4-:R-:W-:Y:S01]  /*1f0a0*/  ISETP.NE.AND P0, PT, R7, 0x1, PT ;  /* 0x000000010700780c */ /* 0x010fe20003f05270 */
[----:B-1----:R-:W-:Y:S01]  /*1f0b0*/  IMAD R232, R13, c[0x0][0x538], R12 ;  /* 0x00014e000de87a24 */ /* 0x002fe200078e020c */
[----:B------:R-:W-:Y:S04]  /*1f0c0*/  BSSY B0, `(.L_x_784) ;  /* 0x0000084000007945 */ /* 0x000fe80003800000 */
[----:B--2---:R-:W-:-:S07]  /*1f0d0*/  IADD3 R6, -R232, R10, RZ ;  /* 0x0000000ae8067210 */ /* 0x004fce0007ffe1ff */
[----:B------:R-:W-:Y:S05]  /*1f0e0*/  @!P0 BRA `(.L_x_785) ;  /* 0x000003e000008947 */ /* 0x000fea0003800000 */
[-C--:B---3--:R-:W-:Y:S02]  /*1f0f0*/  IABS R0, R8.reuse ;  /* 0x0000000800007213 */ /* 0x088fe40000000000 */
        /* <DEDUP_REMOVED lines=15> */
[----:B------:R-:W-:-:S04]  /*1f1f0*/  IMAD.MOV R0, RZ, RZ, -R10 ;  /* 0x000000ffff007224 */ /* 0x000fc800078e0a0a */
[----:B------:R-:W-:Y:S02]  /*1f200*/  IMAD.MOV.U32 R3, RZ, RZ, R0 ;  /* 0x000000ffff037224 */ /* 0x000fe400078e0000 */
        /* <DEDUP_REMOVED lines=13> */
[----:B-1----:R-:W-:-:S04]  /*1f2e0*/  IADD3 R2, RZ, -R3, RZ ;  /* 0x80000003ff027210 */ /* 0x002fc80007ffe0ff */
[----:B------:R-:W-:Y:S01]  /*1f2f0*/  @!P1 IMAD.MOV R0, RZ, RZ, -R0 ;  /* 0x000000ffff009224 */ /* 0x000fe200078e0a00 */
[----:B------:R-:W-:Y:S01]  /*1f300*/  @!P0 LOP3.LUT R0, RZ, R8, RZ, 0x33, !PT ;  /* 0x00000008ff008212 */ /* 0x000fe200078e33ff */
[----:B------:R-:W-:Y:S01]  /*1f310*/  IMAD.MOV.U32 R4, RZ, RZ, R2 ;  /* 0x000000ffff047224 */ /* 0x000fe200078e0002 */
[----:B------:R-:W-:Y:S02]  /*1f320*/  IABS R2, R7 ;  /* 0x0000000700027213 */ /* 0x000fe40000000000 */
[----:B------:R-:W-:Y:S01]  /*1f330*/  IABS R10, R0 ;  /* 0x00000000000a7213 */ /* 0x000fe20000000000 */
[----:B------:R-:W-:Y:S02]  /*1f340*/  IMAD R4, R4, R5, RZ ;  /* 0x0000000504047224 */ /* 0x000fe400078e02ff */
[----:B------:R-:W-:Y:S01]  /*1f350*/  IMAD.MOV R9, RZ, RZ, -R2 ;  /* 0x000000ffff097224 */ /* 0x000fe200078e0a02 */
[----:B------:R-:W-:-:S05]  /*1f360*/  MOV R2, RZ ;  /* 0x000000ff00027202 */ /* 0x000fca0000000f00 */
        /* <DEDUP_REMOVED lines=22> */
.L_x_785:
[----:B------:R-:W-:-:S04]  /*1f4d0*/  IMAD.MOV.U32 R2, RZ, RZ, 0x4 ;  /* 0x00000004ff027424 */ /* 0x000fc800078e00ff */
[----:B------:R-:W-:-:S05]  /*1f4e0*/  IMAD.WIDE R2, R235, R2, c[0x0][0x590] ;  /* 0x00016400eb027625 */ /* 0x000fca00078e0202 */
[----:B------:R-:W2:Y:S02]  /*1f4f0*/  LDG.E R4, [R2.64] ;  /* 0x0000000602047981 */ /* 0x000ea4000c1e1900 */
        /* <DEDUP_REMOVED lines=63> */
[----:B------:R-:W-:Y:S02]  /*1f8f0*/  IMAD R234, R2, R3, R6 ;  /* 0x0000000302ea7224 */ /* 0x000fe400078e0206 */
.L_x_786:
[----:B------:R-:W-:Y:S05]  /*1f900*/  BSYNC B0 ;  /* 0x0000000000007941 */ /* 0x000fea0003800000 */
.L_x_784:
[----:B------:R-:W-:-:S04]  /*1f910*/  LOP3.LUT R2, RZ, R2, RZ, 0x33, !PT ;  /* 0x00000002ff027212 */ /* 0x000fc800078e33ff */
[----:B------:R-:W-:Y:S01]  /*1f920*/  IADD3 R233, R2, R8, RZ ;  /* 0x0000000802e97210 */ /* 0x000fe20007ffe0ff */
[----:B------:R-:W-:Y:S05]  /*1f930*/  BRA `(.L_x_787) ;  /* 0x0000004000007947 */ /* 0x000fea0003800000 */
.L_x_775:
[----:B------:R-:W-:Y:S01]  /*1f940*/  IMAD.MOV.U32 R232, RZ, RZ, R10 ;  /* 0x000000ffffe87224 */ /* 0x000fe200078e000a */
[----:B------:R-:W-:Y:S01]  /*1f950*/  MOV R234, RZ ;  /* 0x000000ff00ea7202 */ /* 0x000fe20000000f00 */
[----:B------:R-:W-:Y:S01]  /*1f960*/  IMAD.MOV.U32 R233, RZ, RZ, RZ ;  /* 0x000000ffffe97224 */ /* 0x000fe200078e00ff */
[----:B------:R-:W-:Y:S02]  /*1f970*/  MOV R235, c[0x0][0x53c] ;  /* 0x00014f0000eb7a02 */ /* 0x000fe40000000f00 */
.L_x_787:
[----:B------:R-:W-:Y:S05]  /*1f980*/  BSYNC B1 ;  /* 0x0000000000017941 */ /* 0x000fea0003800000 */
.L_x_773:
[----:B------:R-:W-:Y:S01]  /*1f990*/  WARPSYNC 0xffffffff ;  /* 0xffffffff00007948 */ /* 0x000fe20003800000 */
[----:B------:R-:W-:Y:S01]  /*1f9a0*/  BAR.SYNC.DEFER_BLOCKING 0x4, 0x100 ;  /* 0x0104000000007b1d */ /* 0x000fe20000010000 */
[----:B------:R-:W-:-:S13]  /*1f9b0*/  ISETP.NE.AND P0, PT, R14, RZ, PT ;  /* 0x000000ff0e00720c */ /* 0x000fda0003f05270 */
[----:B------:R2:W-:Y:S04]  /*1f9c0*/  @!P0 STS.128 [0x20080], R232 ;  /* 0x020080e8ff008388 */ /* 0x0005e80000000c00 */
[----:B------:R-:W-:Y:S06]  /*1f9d0*/  BAR.ARV 0x5, 0x100 ;  /* 0x0144000000007b1d */ /* 0x000fec0000002000 */
.L_x_768:
[----:B-1----:R-:W-:-:S13]  /*1f9e0*/  ISETP.GE.AND P0, PT, R235, c[0x0][0x53c], PT ;  /* 0x00014f00eb007a0c */ /* 0x002fda0003f06270 */
[----:B--23--:R-:W-:Y:S01]  /*1f9f0*/  @P0 CALL.REL.NOINC `(.L_x_788) ;  /* 0x0000001000000944 */ /* 0x00cfe20003c00000 */
[----:B------:R-:W-:Y:S05]  /*1fa00*/  BRA `(.L_x_789) ;  /* 0xfffe1e5000007947 */ /* 0x000fea000383ffff */
.L_x_788:
[----:B------:R-:W-:Y:S05]  /*1fa10*/  EXIT ;  /* 0x000000000000794d */ /* 0x000fea0003800000 */
.L_x_555:
[----:B------:R-:W-:Y:S01]  /*1fa20*/  IMAD.MOV.U32 R0, RZ, RZ, R5 ;  /* 0x000000ffff007224 */ /* 0x000fe200078e0005 */
[----:B------:R-:W-:Y:S02]  /*1fa30*/  MOV R2, 0x1 ;  /* 0x0000000100027802 */ /* 0x000fe40000000f00 */
[----:B------:R-:W-:Y:S02]  /*1fa40*/  MOV R3, 0x1fa60 ;  /* 0x0001fa6000037802 */ /* 0x000fe40000000f00 */
[----:B--2---:R-:W-:Y:S05]  /*1fa50*/  CALL.REL.NOINC `($__internal_14_$__cuda_sm70_shflsync_up_p) ;  /* 0x000017a000007944 */ /* 0x004fea0003c00000 */
[----:B------:R-:W-:Y:S01]  /*1fa60*/  MOV R0, R4 ;  /* 0x0000000400007202 */ /* 0x000fe20000000f00 */
[----:B------:R-:W-:Y:S05]  /*1fa70*/  BRA `(.L_x_790) ;  /* 0xfffe09e000007947 */ /* 0x000fea000383ffff */
.L_x_556:
[----:B------:R-:W-:Y:S01]  /*1fa80*/  IMAD.MOV.U32 R0, RZ, RZ, R5 ;  /* 0x000000ffff007224 */ /* 0x000fe200078e0005 */
[----:B------:R-:W-:Y:S02]  /*1fa90*/  MOV R2, 0x2 ;  /* 0x0000000200027802 */ /* 0x000fe40000000f00 */
[----:B------:R-:W-:Y:S02]  /*1faa0*/  MOV R3, 0x1fac0 ;  /* 0x0001fac000037802 */ /* 0x000fe40000000f00 */
[----:B--2---:R-:W-:Y:S05]  /*1fab0*/  CALL.REL.NOINC `($__internal_14_$__cuda_sm70_shflsync_up_p) ;  /* 0x0000174000007944 */ /* 0x004fea0003c00000 */
[----:B------:R-:W-:Y:S01]  /*1fac0*/  SEL R0, R4, RZ, P4 ;  /* 0x000000ff04007207 */ /* 0x000fe20002000000 */
[----:B------:R-:W-:Y:S01]  /*1fad0*/  IMAD.MOV.U32 R2, RZ, RZ, 0x4 ;  /* 0x00000004ff027424 */ /* 0x000fe200078e00ff */
[----:B------:R-:W-:-:S03]  /*1fae0*/  MOV R3, 0x1fb10 ;  /* 0x0001fb1000037802 */ /* 0x000fc60000000f00 */
[----:B------:R-:W-:Y:S02]  /*1faf0*/  IMAD.IADD R0, R5, 0x1, R0 ;  /* 0x0000000105007824 */ /* 0x000fe400078e0200 */
[----:B------:R-:W-:Y:S05]  /*1fb00*/  CALL.REL.NOINC `($__internal_14_$__cuda_sm70_shflsync_up_p) ;  /* 0x000016f000007944 */ /* 0x000fea0003c00000 */
        /* <DEDUP_REMOVED lines=12> */
[----:B------:R-:W-:Y:S02]  /*1fbd0*/  MOV R3, 0x1f ;  /* 0x0000001f00037802 */ /* 0x000fe40000000f00 */
[----:B------:R-:W-:Y:S01]  /*1fbe0*/  MOV R2, 0x1fc20 ;  /* 0x0001fc2000027802 */ /* 0x000fe20000000f00 */
[----:B------:R-:W-:-:S04]  /*1fbf0*/  IMAD.IADD R4, R0, 0x1, R4 ;  /* 0x0000000100047824 */ /* 0x000fc800078e0204 */
[----:B------:R-:W-:Y:S02]  /*1fc00*/  IMAD.MOV.U32 R9, RZ, RZ, R4 ;  /* 0x000000ffff097224 */ /* 0x000fe400078e0004 */
[----:B------:R-:W-:Y:S05]  /*1fc10*/  CALL.REL.NOINC `($__internal_13_$__cuda_sm70_shflsync_idx_p) ;  /* 0x0000159000007944 */ /* 0x000fea0003c00000 */
[----:B------:R-:W-:Y:S01]  /*1fc20*/  MOV R0, R5 ;  /* 0x0000000500007202 */ /* 0x000fe20000000f00 */
[----:B------:R-:W-:Y:S05]  /*1fc30*/  BRA `(.L_x_791) ;  /* 0xfffe092000007947 */ /* 0x000fea000383ffff */
.L_x_558:
[----:B------:R-:W-:Y:S02]  /*1fc40*/  SEL R0, RZ, 0x1, P0 ;  /* 0x00000001ff007807 */ /* 0x000fe40000000000 */
[----:B------:R-:W-:Y:S02]  /*1fc50*/  MOV R2, 0x1fc70 ;  /* 0x0001fc7000027802 */ /* 0x000fe40000000f00 */
[----:B--2---:R-:W-:Y:S05]  /*1fc60*/  CALL.REL.NOINC `($__internal_15_$__cuda_sm70_votesync_ballot) ;  /* 0x0000160000007944 */ /* 0x004fea0003c00000 */
[----:B------:R-:W-:Y:S01]  /*1fc70*/  MOV R11, R0 ;  /* 0x00000000000b7202 */ /* 0x000fe20000000f00 */
[----:B------:R-:W-:Y:S05]  /*1fc80*/  BRA `(.L_x_792) ;  /* 0xfffe096000007947 */ /* 0x000fea000383ffff */
.L_x_559:
[----:B------:R-:W-:Y:S01]  /*1fc90*/  IMAD.MOV.U32 R9, RZ, RZ, R10 ;  /* 0x000000ffff097224 */ /* 0x000fe200078e000a */
[----:B------:R-:W-:Y:S01]  /*1fca0*/  MOV R5, R0 ;  /* 0x0000000000057202 */ /* 0x000fe20000000f00 */
[----:B------:R-:W-:Y:S01]  /*1fcb0*/  IMAD.MOV.U32 R3, RZ, RZ, 0x1f ;  /* 0x0000001fff037424 */ /* 0x000fe200078e00ff */
[----:B------:R-:W-:Y:S02]  /*1fcc0*/  MOV R2, 0x1fce0 ;  /* 0x0001fce000027802 */ /* 0x000fe40000000f00 */
[----:B------:R-:W-:Y:S05]  /*1fcd0*/  CALL.REL.NOINC `($__internal_13_$__cuda_sm70_shflsync_idx_p) ;  /* 0x000014d000007944 */ /* 0x000fea0003c00000 */
[----:B------:R-:W-:Y:S01]  /*1fce0*/  IMAD.MOV.U32 R233, RZ, RZ, R5 ;  /* 0x000000ffffe97224 */ /* 0x000fe200078e0005 */
[----:B------:R-:W-:Y:S01]  /*1fcf0*/  MOV R9, R8 ;  /* 0x0000000800097202 */ /* 0x000fe20000000f00 */
[----:B------:R-:W-:Y:S01]  /*1fd00*/  IMAD.MOV.U32 R6, RZ, RZ, RZ ;  /* 0x000000ffff067224 */ /* 0x000fe200078e00ff */
[----:B------:R-:W-:Y:S01]  /*1fd10*/  MOV R5, R0 ;  /* 0x0000000000057202 */ /* 0x000fe20000000f00 */
[----:B------:R-:W-:Y:S01]  /*1fd20*/  IMAD.MOV.U32 R3, RZ, RZ, 0x1f ;  /* 0x0000001fff037424 */ /* 0x000fe200078e00ff */
[----:B------:R-:W-:-:S02]  /*1fd30*/  MOV R2, 0x1fd50 ;  /* 0x0001fd5000027802 */ /* 0x000fc40000000f00 */
[----:B------:R-:W-:Y:S05]  /*1fd40*/  CALL.REL.NOINC `($__internal_13_$__cuda_sm70_shflsync_idx_p) ;  /* 0x0000146000007944 */ /* 0x000fea0003c00000 */
[----:B------:R-:W-:Y:S01]  /*1fd50*/  MOV R10, R5 ;  /* 0x00000005000a7202 */ /* 0x000fe20000000f00 */
[----:B------:R-:W-:Y:S05]  /*1fd60*/  BRA `(.L_x_793) ;  /* 0xfffe08e000007947 */ /* 0x000fea000383ffff */
.L_x_562:
[----:B------:R-:W-:Y:S01]  /*1fd70*/  IMAD.MOV.U32 R9, RZ, RZ, R4 ;  /* 0x000000ffff097224 */ /* 0x000fe200078e0004 */
[----:B------:R-:W-:-:S02]  /*1fd80*/  MOV R3, 0x1f ;  /* 0x0000001f00037802 */ /* 0x000fc40000000f00 */
[----:B------:R-:W-:Y:S02]  /*1fd90*/  MOV R2, 0x1fdb0 ;  /* 0x0001fdb000027802 */ /* 0x000fe40000000f00 */
[----:B-123--:R-:W-:Y:S05]  /*1fda0*/  CALL.REL.NOINC `($__internal_13_$__cuda_sm70_shflsync_idx_p) ;  /* 0x0000140000007944 */ /* 0x00efea0003c00000 */
[----:B------:R-:W-:Y:S01]  /*1fdb0*/  MOV R6, R5 ;  /* 0x0000000500067202 */ /* 0x000fe20000000f00 */
[----:B------:R-:W-:Y:S05]  /*1fdc0*/  BRA `(.L_x_561) ;  /* 0xfffe08e000007947 */ /* 0x000fea000383ffff */
.L_x_611:
[----:B------:R-:W-:Y:S01]  /*1fdd0*/  IMAD.MOV.U32 R9, RZ, RZ, R16 ;  /* 0x000000ffff097224 */ /* 0x000fe200078e0010 */
[----:B------:R-:W-:Y:S01]  /*1fde0*/  MOV R5, RZ ;  /* 0x000000ff00057202 */ /* 0x000fe20000000f00 */
[----:B------:R-:W-:Y:S01]  /*1fdf0*/  IMAD.MOV.U32 R3, RZ, RZ, 0x181f ;  /* 0x0000181fff037424 */ /* 0x000fe200078e00ff */
[----:B------:R-:W-:Y:S02]  /*1fe00*/  MOV R2, 0x1fe20 ;  /* 0x0001fe2000027802 */ /* 0x000fe40000000f00 */
[----:B-----5:R-:W-:Y:S05]  /*1fe10*/  CALL.REL.NOINC `($__internal_13_$__cuda_sm70_shflsync_idx_p) ;  /* 0x0000139000007944 */ /* 0x020fea0003c00000 */
[----:B------:R-:W-:Y:S01]  /*1fe20*/  MOV R10, R5 ;  /* 0x00000005000a7202 */ /* 0x000fe20000000f00 */
[----:B------:R-:W-:Y:S05]  /*1fe30*/  BRA `(.L_x_794) ;  /* 0xfffe6f2000007947 */ /* 0x000fea000383ffff */
.L_x_612:
[----:B------:R-:W-:Y:S01]  /*1fe40*/  IMAD.MOV.U32 R9, RZ, RZ, R17 ;  /* 0x000000ffff097224 */ /* 0x000fe200078e0011 */
[----:B------:R-:W-:Y:S01]  /*1fe50*/  MOV R5, RZ ;  /* 0x000000ff00057202 */ /* 0x000fe20000000f00 */
[----:B------:R-:W-:Y:S01]  /*1fe60*/  IMAD.MOV.U32 R3, RZ, RZ, 0x181f ;  /* 0x0000181fff037424 */ /* 0x000fe200078e00ff */
[----:B------:R-:W-:Y:S02]  /*1fe70*/  MOV R2, 0x1fe90 ;  /* 0x0001fe9000027802 */ /* 0x000fe40000000f00 */
[----:B-12--5:R-:W-:Y:S05]  /*1fe80*/  CALL.REL.NOINC `($__internal_13_$__cuda_sm70_shflsync_idx_p) ;  /* 0x0000132000007944 */ /* 0x026fea0003c00000 */
[----:B------:R-:W-:Y:S01]  /*1fe90*/  MOV R2, R5 ;  /* 0x0000000500027202 */ /* 0x000fe20000000f00 */
[----:B------:R-:W-:Y:S05]  /*1fea0*/  BRA `(.L_x_795) ;  /* 0xfffe6ed000007947 */ /* 0x000fea000383ffff */
.L_x_615:
[----:B--2---:R-:W-:Y:S01]  /*1feb0*/  IMAD.MOV.U32 R9, RZ, RZ, R16 ;  /* 0x000000ffff097224 */ /* 0x004fe200078e0010 */
[----:B------:R-:W-:Y:S01]  /*1fec0*/  MOV R5, 0x1 ;  /* 0x0000000100057802 */ /* 0x000fe20000000f00 */
[----:B------:R-:W-:Y:S01]  /*1fed0*/  IMAD.MOV.U32 R3, RZ, RZ, 0x181f ;  /* 0x0000181fff037424 */ /* 0x000fe200078e00ff */
[----:B----4-:R-:W-:-:S02]  /*1fee0*/  MOV R2, 0x1ff00 ;  /* 0x0001ff0000027802 */ /* 0x010fc40000000f00 */
[----:B-1-3-5:R-:W-:Y:S05]  /*1fef0*/  CALL.REL.NOINC `($__internal_13_$__cuda_sm70_shflsync_idx_p) ;  /* 0x000012b000007944 */ /* 0x02afea0003c00000 */
[----:B------:R-:W-:Y:S01]  /*1ff00*/  IMAD.MOV.U32 R10, RZ, RZ, R5 ;  /* 0x000000ffff0a7224 */ /* 0x000fe200078e0005 */
[----:B------:R-:W-:Y:S01]  /*1ff10*/  MOV R5, 0x1 ;  /* 0x0000000100057802 */ /* 0x000fe20000000f00 */
[----:B------:R-:W-:Y:S01]  /*1ff20*/  IMAD.MOV.U32 R9, RZ, RZ, R17 ;  /* 0x000000ffff097224 */ /* 0x000fe200078e0011 */
[----:B------:R-:W-:-:S02]  /*1ff30*/  MOV R3, 0x181f ;  /* 0x0000181f00037802 */ /* 0x000fc40000000f00 */
[----:B------:R-:W-:Y:S02]  /*1ff40*/  MOV R2, 0x1ff60 ;  /* 0x0001ff6000027802 */ /* 0x000fe40000000f00 */
[----:B------:R-:W-:Y:S05]  /*1ff50*/  CALL.REL.NOINC `($__internal_13_$__cuda_sm70_shflsync_idx_p) ;  /* 0x0000125000007944 */ /* 0x000fea0003c00000 */
[----:B------:R-:W-:Y:S01]  /*1ff60*/  MOV R2, R5 ;  /* 0x0000000500027202 */ /* 0x000fe20000000f00 */
[----:B------:R-:W-:Y:S05]  /*1ff70*/  BRA `(.L_x_796) ;  /* 0xfffe700000007947 */ /* 0x000fea000383ffff */
.L_x_618:
[----:B-1----:R-:W-:Y:S01]  /*1ff80*/  IMAD.MOV.U32 R9, RZ, RZ, R16 ;  /* 0x000000ffff097224 */ /* 0x002fe200078e0010 */
[----:B------:R-:W-:Y:S01]  /*1ff90*/  MOV R5, 0x2 ;  /* 0x0000000200057802 */ /* 0x000fe20000000f00 */
[----:B------:R-:W-:Y:S01]  /*1ffa0*/  IMAD.MOV.U32 R3, RZ, RZ, 0x181f ;  /* 0x0000181fff037424 */ /* 0x000fe200078e00ff */
[----:B----4-:R-:W-:Y:S02]  /*1ffb0*/  MOV R2, 0x1ffd0 ;  /* 0x0001ffd000027802 */ /* 0x010fe40000000f00 */
[----:B--23-5:R-:W-:Y:S05]  /*1ffc0*/  CALL.REL.NOINC `($__internal_13_$__cuda_sm70_shflsync_idx_p) ;  /* 0x000011e000007944 */ /* 0x02cfea0003c00000 */
[----:B------:R-:W-:Y:S01]  /*1ffd0*/  MOV R10, R5 ;  /* 0x00000005000a7202 */ /* 0x000fe20000000f00 */
[----:B------:R-:W-:Y:S05]  /*1ffe0*/  BRA `(.L_x_797) ;  /* 0xfffe712000007947 */ /* 0x000fea000383ffff */
.L_x_619:
[----:B------:R-:W-:Y:S01]  /*1fff0*/  IMAD.MOV.U32 R9, RZ, RZ, R17 ;  /* 0x000000ffff097224 */ /* 0x000fe200078e0011 */
[----:B------:R-:W-:Y:S01]  /*20000*/  MOV R5, 0x2 ;  /* 0x0000000200057802 */ /* 0x000fe20000000f00 */
[----:B------:R-:W-:Y:S01]  /*20010*/  IMAD.MOV.U32 R3, RZ, RZ, 0x181f ;  /* 0x0000181fff037424 */ /* 0x000fe200078e00ff */
[----:B----4-:R-:W-:Y:S02]  /*20020*/  MOV R2, 0x20040 ;  /* 0x0002004000027802 */ /* 0x010fe40000000f00 */
[----:B-123-5:R-:W-:Y:S05]  /*20030*/  CALL.REL.NOINC `($__internal_13_$__cuda_sm70_shflsync_idx_p) ;  /* 0x0000117000007944 */ /* 0x02efea0003c00000 */
[----:B------:R-:W-:Y:S01]  /*20040*/  MOV R2, R5 ;  /* 0x0000000500027202 */ /* 0x000fe20000000f00 */
[----:B------:R-:W-:Y:S05]  /*20050*/  BRA `(.L_x_798) ;  /* 0xfffe70d000007947 */ /* 0x000fea000383ffff */
.L_x_622:
[----:B-1----:R-:W-:Y:S01]  /*20060*/  IMAD.MOV.U32 R9, RZ, RZ, R16 ;  /* 0x000000ffff097224 */ /* 0x002fe200078e0010 */
[----:B------:R-:W-:Y:S01]  /*20070*/  MOV R5, 0x3 ;  /* 0x0000000300057802 */ /* 0x000fe20000000f00 */
[----:B------:R-:W-:Y:S01]  /*20080*/  IMAD.MOV.U32 R3, RZ, RZ, 0x181f ;  /* 0x0000181fff037424 */ /* 0x000fe200078e00ff */
[----:B------:R-:W-:-:S02]  /*20090*/  MOV R2, 0x200b0 ;  /* 0x000200b000027802 */ /* 0x000fc40000000f00 */
[----:B--2345:R-:W-:Y:S05]  /*200a0*/  CALL.REL.NOINC `($__internal_13_$__cuda_sm70_shflsync_idx_p) ;  /* 0x0000110000007944 */ /* 0x03cfea0003c00000 */
        /* <DEDUP_REMOVED lines=8> */
.L_x_727:
[----:B------:R-:W-:Y:S01]  /*20130*/  IMAD.MOV.U32 R2, RZ, RZ, R208 ;  /* 0x000000ffff027224 */ /* 0x000fe200078e00d0 */
[----:B------:R-:W-:Y:S02]  /*20140*/  MOV R5, 0x2 ;  /* 0x0000000200057802 */ /* 0x000fe40000000f00 */
[----:B------:R-:W-:Y:S02]  /*20150*/  MOV R3, 0x20170 ;  /* 0x0002017000037802 */ /* 0x000fe40000000f00 */
[----:B------:R-:W-:Y:S05]  /*20160*/  CALL.REL.NOINC `($__internal_12_$__cuda_sm70_shflsync_bfly_p) ;  /* 0x00000ff000007944 */ /* 0x000fea0003c00000 */
[----:B------:R-:W-:Y:S01]  /*20170*/  MOV R0, R5 ;  /* 0x0000000500007202 */ /* 0x000fe20000000f00 */
[----:B------:R-:W-:Y:S05]  /*20180*/  BRA `(.L_x_800) ;  /* 0xffff9de000007947 */ /* 0x000fea000383ffff */
.L_x_728:
[----:B------:R-:W-:Y:S01]  /*20190*/  IMAD.MOV.U32 R2, RZ, RZ, R0 ;  /* 0x000000ffff027224 */ /* 0x000fe200078e0000 */
[----:B------:R-:W-:Y:S02]  /*201a0*/  MOV R5, 0x1 ;  /* 0x0000000100057802 */ /* 0x000fe40000000f00 */
[----:B------:R-:W-:Y:S02]  /*201b0*/  MOV R3, 0x201d0 ;  /* 0x000201d000037802 */ /* 0x000fe40000000f00 */
[----:B-1----:R-:W-:Y:S05]  /*201c0*/  CALL.REL.NOINC `($__internal_12_$__cuda_sm70_shflsync_bfly_p) ;  /* 0x00000f9000007944 */ /* 0x002fea0003c00000 */
[----:B------:R-:W-:Y:S01]  /*201d0*/  FADD.FTZ R0, R0, R5 ;  /* 0x0000000500007221 */ /* 0x000fe20000010000 */
[----:B------:R-:W-:Y:S02]  /*201e0*/  MOV R2, R207 ;  /* 0x000000cf00027202 */ /* 0x000fe40000000f00 */
[----:B------:R-:W-:-:S02]  /*201f0*/  MOV R5, 0x2 ;  /* 0x0000000200057802 */ /* 0x000fc40000000f00 */
[----:B------:R-:W-:Y:S02]  /*20200*/  MOV R3, 0x20220 ;  /* 0x0002022000037802 */ /* 0x000fe40000000f00 */
[----:B------:R-:W-:Y:S05]  /*20210*/  CALL.REL.NOINC `($__internal_12_$__cuda_sm70_shflsync_bfly_p) ;  /* 0x00000f4000007944 */ /* 0x000fea0003c00000 */
[----:B------:R-:W-:Y:S01]  /*20220*/  FADD.FTZ R4, R207, R5 ;  /* 0x00000005cf047221 */ /* 0x000fe20000010000 */
[----:B------:R-:W-:Y:S02]  /*20230*/  MOV R5, 0x1 ;  /* 0x0000000100057802 */ /* 0x000fe40000000f00 */
[----:B------:R-:W-:Y:S02]  /*20240*/  MOV R3, 0x20270 ;  /* 0x0002027000037802 */ /* 0x000fe40000000f00 */
[----:B------:R-:W-:Y:S02]  /*20250*/  MOV R2, R4 ;  /* 0x0000000400027202 */ /* 0x000fe40000000f00 */
[----:B------:R-:W-:Y:S05]  /*20260*/  CALL.REL.NOINC `($__internal_12_$__cuda_sm70_shflsync_bfly_p) ;  /* 0x00000ef000007944 */ /* 0x000fea0003c00000 */
[----:B------:R-:W-:Y:S01]  /*20270*/  MOV R3, R5 ;  /* 0x0000000500037202 */ /* 0x000fe20000000f00 */
[----:B------:R-:W-:Y:S05]  /*20280*/  BRA `(.L_x_801) ;  /* 0xffff9d5000007947 */ /* 0x000fea000383ffff */
.L_x_735:
[----:B--234-:R-:W-:Y:S01]  /*20290*/  IMAD.MOV.U32 R9, RZ, RZ, R13 ;  /* 0x000000ffff097224 */ /* 0x01cfe200078e000d */
[----:B------:R-:W-:Y:S01]  /*202a0*/  MOV R5, RZ ;  /* 0x000000ff00057202 */ /* 0x000fe20000000f00 */
[----:B------:R-:W-:Y:S01]  /*202b0*/  IMAD.MOV.U32 R3, RZ, RZ, 0x181f ;  /* 0x0000181fff037424 */ /* 0x000fe200078e00ff */
[----:B------:R-:W-:Y:S02]  /*202c0*/  MOV R2, 0x202e0 ;  /* 0x000202e000027802 */ /* 0x000fe40000000f00 */
[----:B-1----:R-:W-:Y:S05]  /*202d0*/  CALL.REL.NOINC `($__internal_13_$__cuda_sm70_shflsync_idx_p) ;  /* 0x00000ed000007944 */ /* 0x002fea0003c00000 */
[----:B------:R-:W-:Y:S01]  /*202e0*/  MOV R10, R5 ;  /* 0x00000005000a7202 */ /* 0x000fe20000000f00 */
[----:B------:R-:W-:Y:S05]  /*202f0*/  BRA `(.L_x_802) ;  /* 0xffffb87000007947 */ /* 0x000fea000383ffff */
.L_x_736:
[----:B------:R-:W-:Y:S01]  /*20300*/  IMAD.MOV.U32 R9, RZ, RZ, R14 ;  /* 0x000000ffff097224 */ /* 0x000fe200078e000e */
[----:B------:R-:W-:Y:S01]  /*20310*/  MOV R5, RZ ;  /* 0x000000ff00057202 */ /* 0x000fe20000000f00 */
[----:B------:R-:W-:Y:S01]  /*20320*/  IMAD.MOV.U32 R3, RZ, RZ, 0x181f ;  /* 0x0000181fff037424 */ /* 0x000fe200078e00ff */
[----:B------:R-:W-:-:S02]  /*20330*/  MOV R2, 0x20350 ;  /* 0x0002035000027802 */ /* 0x000fc40000000f00 */
[----:B-123--:R-:W-:Y:S05]  /*20340*/  CALL.REL.NOINC `($__internal_13_$__cuda_sm70_shflsync_idx_p) ;  /* 0x00000e6000007944 */ /* 0x00efea0003c00000 */
[----:B------:R-:W-:Y:S01]  /*20350*/  MOV R2, R5 ;  /* 0x0000000500027202 */ /* 0x000fe20000000f00 */
[----:B------:R-:W-:Y:S05]  /*20360*/  BRA `(.L_x_803) ;  /* 0xffffb82000007947 */ /* 0x000fea000383ffff */
.L_x_739:
[----:B--2---:R-:W-:Y:S01]  /*20370*/  IMAD.MOV.U32 R9, RZ, RZ, R13 ;  /* 0x000000ffff097224 */ /* 0x004fe200078e000d */
[----:B------:R-:W-:Y:S01]  /*20380*/  MOV R5, 0x1 ;  /* 0x0000000100057802 */ /* 0x000fe20000000f00 */
[----:B------:R-:W-:Y:S01]  /*20390*/  IMAD.MOV.U32 R3, RZ, RZ, 0x181f ;  /* 0x0000181fff037424 */ /* 0x000fe200078e00ff */
[----:B------:R-:W-:-:S02]  /*203a0*/  MOV R2, 0x203c0 ;  /* 0x000203c000027802 */ /* 0x000fc40000000f00 */
[----:B-1-34-:R-:W-:Y:S05]  /*203b0*/  CALL.REL.NOINC `($__internal_13_$__cuda_sm70_shflsync_idx_p) ;  /* 0x00000df000007944 */ /* 0x01afea0003c00000 */
        /* <DEDUP_REMOVED lines=8> */
.L_x_742:
[----:B--2---:R-:W-:Y:S01]  /*20440*/  IMAD.MOV.U32 R9, RZ, RZ, R13 ;  /* 0x000000ffff097224 */ /* 0x004fe200078e000d */
[----:B------:R-:W-:Y:S01]  /*20450*/  MOV R5, 0x2 ;  /* 0x0000000200057802 */ /* 0x000fe20000000f00 */
[----:B------:R-:W-:Y:S01]  /*20460*/  IMAD.MOV.U32 R3, RZ, RZ, 0x181f ;  /* 0x0000181fff037424 */ /* 0x000fe200078e00ff */
[----:B------:R-:W-:Y:S02]  /*20470*/  MOV R2, 0x20490 ;  /* 0x0002049000027802 */ /* 0x000fe40000000f00 */
[----:B-1-34-:R-:W-:Y:S05]  /*20480*/  CALL.REL.NOINC `($__internal_13_$__cuda_sm70_shflsync_idx_p) ;  /* 0x00000d2000007944 */ /* 0x01afea0003c00000 */
[----:B------:R-:W-:Y:S01]  /*20490*/  MOV R10, R5 ;  /* 0x00000005000a7202 */ /* 0x000fe20000000f00 */
[----:B------:R-:W-:Y:S05]  /*204a0*/  BRA `(.L_x_805) ;  /* 0xffffba3000007947 */ /* 0x000fea000383ffff */
.L_x_743:
[----:B--2---:R-:W-:Y:S01]  /*204b0*/  IMAD.MOV.U32 R9, RZ, RZ, R14 ;  /* 0x000000ffff097224 */ /* 0x004fe200078e000e */
[----:B------:R-:W-:Y:S01]  /*204c0*/  MOV R5, 0x2 ;  /* 0x0000000200057802 */ /* 0x000fe20000000f00 */
[----:B------:R-:W-:Y:S01]  /*204d0*/  IMAD.MOV.U32 R3, RZ, RZ, 0x181f ;  /* 0x0000181fff037424 */ /* 0x000fe200078e00ff */
[----:B------:R-:W-:Y:S02]  /*204e0*/  MOV R2, 0x20500 ;  /* 0x0002050000027802 */ /* 0x000fe40000000f00 */
[----:B-1-34-:R-:W-:Y:S05]  /*204f0*/  CALL.REL.NOINC `($__internal_13_$__cuda_sm70_shflsync_idx_p) ;  /* 0x00000cb000007944 */ /* 0x01afea0003c00000 */
[----:B------:R-:W-:Y:S01]  /*20500*/  MOV R2, R5 ;  /* 0x0000000500027202 */ /* 0x000fe20000000f00 */
[----:B------:R-:W-:Y:S05]  /*20510*/  BRA `(.L_x_806) ;  /* 0xffffb9e000007947 */ /* 0x000fea000383ffff */
.L_x_746:
[----:B---3--:R-:W-:Y:S01]  /*20520*/  IMAD.MOV.U32 R9, RZ, RZ, R13 ;  /* 0x000000ffff097224 */ /* 0x008fe200078e000d */
[----:B------:R-:W-:Y:S01]  /*20530*/  MOV R5, 0x3 ;  /* 0x0000000300057802 */ /* 0x000fe20000000f00 */
[----:B------:R-:W-:Y:S01]  /*20540*/  IMAD.MOV.U32 R3, RZ, RZ, 0x181f ;  /* 0x0000181fff037424 */ /* 0x000fe200078e00ff */
[----:B----4-:R-:W-:-:S02]  /*20550*/  MOV R2, 0x20570 ;  /* 0x0002057000027802 */ /* 0x010fc40000000f00 */
[----:B-12---:R-:W-:Y:S05]  /*20560*/  CALL.REL.NOINC `($__internal_13_$__cuda_sm70_shflsync_idx_p) ;  /* 0x00000c4000007944 */ /* 0x006fea0003c00000 */
        /* <DEDUP_REMOVED lines=8> */
.L_x_748:
[----:B------:R-:W-:Y:S01]  /*205f0*/  IMAD.MOV.U32 R9, RZ, RZ, R16 ;  /* 0x000000ffff097224 */ /* 0x000fe200078e0010 */
[----:B------:R-:W-:Y:S01]  /*20600*/  MOV R5, RZ ;  /* 0x000000ff00057202 */ /* 0x000fe20000000f00 */
[----:B------:R-:W-:Y:S01]  /*20610*/  IMAD.MOV.U32 R3, RZ, RZ, 0x1c1f ;  /* 0x00001c1fff037424 */ /* 0x000fe200078e00ff */
[----:B------:R-:W-:Y:S02]  /*20620*/  MOV R2, 0x20640 ;  /* 0x0002064000027802 */ /* 0x000fe40000000f00 */
[----:B------:R-:W-:Y:S05]  /*20630*/  CALL.REL.NOINC `($__internal_13_$__cuda_sm70_shflsync_idx_p) ;  /* 0x00000b7000007944 */ /* 0x000fea0003c00000 */
[----:B------:R-:W-:Y:S01]  /*20640*/  MOV R4, R5 ;  /* 0x0000000500047202 */ /* 0x000fe20000000f00 */
[----:B------:R-:W-:Y:S05]  /*20650*/  BRA `(.L_x_808) ;  /* 0xffffbd8000007947 */ /* 0x000fea000383ffff */
.L_x_749:
[----:B------:R-:W-:Y:S01]  /*20660*/  IMAD.MOV.U32 R9, RZ, RZ, R17 ;  /* 0x000000ffff097224 */ /* 0x000fe200078e0011 */
[----:B------:R-:W-:Y:S01]  /*20670*/  MOV R5, RZ ;  /* 0x000000ff00057202 */ /* 0x000fe20000000f00 */
[----:B------:R-:W-:Y:S01]  /*20680*/  IMAD.MOV.U32 R3, RZ, RZ, 0x1c1f ;  /* 0x00001c1fff037424 */ /* 0x000fe200078e00ff */
[----:B------:R-:W-:Y:S02]  /*20690*/  MOV R2, 0x206b0 ;  /* 0x000206b000027802 */ /* 0x000fe40000000f00 */
[----:B-12---:R-:W-:Y:S05]  /*206a0*/  CALL.REL.NOINC `($__internal_13_$__cuda_sm70_shflsync_idx_p) ;  /* 0x00000b0000007944 */ /* 0x006fea0003c00000 */
[----:B------:R-:W-:Y:S01]  /*206b0*/  MOV R0, R5 ;  /* 0x0000000500007202 */ /* 0x000fe20000000f00 */
[----:B------:R-:W-:Y:S05]  /*206c0*/  BRA `(.L_x_809) ;  /* 0xffffbd3000007947 */ /* 0x000fea000383ffff */
.L_x_752:
[----:B----4-:R-:W-:Y:S01]  /*206d0*/  IMAD.MOV.U32 R9, RZ, RZ, R16 ;  /* 0x000000ffff097224 */ /* 0x010fe200078e0010 */
[----:B------:R-:W-:Y:S01]  /*206e0*/  MOV R5, 0x1 ;  /* 0x0000000100057802 */ /* 0x000fe20000000f00 */
[----:B------:R-:W-:Y:S01]  /*206f0*/  IMAD.MOV.U32 R3, RZ, RZ, 0x1c1f ;  /* 0x00001c1fff037424 */ /* 0x000fe200078e00ff */
[----:B------:R-:W-:-:S02]  /*20700*/  MOV R2, 0x20720 ;  /* 0x0002072000027802 */ /* 0x000fc40000000f00 */
[----:B-123--:R-:W-:Y:S05]  /*20710*/  CALL.REL.NOINC `($__internal_13_$__cuda_sm70_shflsync_idx_p) ;  /* 0x00000a9000007944 */ /* 0x00efea0003c00000 */
        /* <DEDUP_REMOVED lines=8> */
.L_x_756:
[----:B------:R-:W-:Y:S01]  /*207a0*/  IMAD.MOV.U32 R9, RZ, RZ, R11 ;  /* 0x000000ffff097224 */ /* 0x000fe200078e000b */
[----:B------:R-:W-:Y:S01]  /*207b0*/  MOV R5, RZ ;  /* 0x000000ff00057202 */ /* 0x000fe20000000f00 */
[----:B------:R-:W-:Y:S01]  /*207c0*/  IMAD.MOV.U32 R3, RZ, RZ, 0x181f ;  /* 0x0000181fff037424 */ /* 0x000fe200078e00ff */
[----:B------:R-:W-:Y:S02]  /*207d0*/  MOV R2, 0x207f0 ;  /* 0x000207f000027802 */ /* 0x000fe40000000f00 */
[----:B------:R-:W-:Y:S05]  /*207e0*/  CALL.REL.NOINC `($__internal_13_$__cuda_sm70_shflsync_idx_p) ;  /* 0x000009c000007944 */ /* 0x000fea0003c00000 */
[----:B------:R-:W-:Y:S01]  /*207f0*/  MOV R10, R5 ;  /* 0x00000005000a7202 */ /* 0x000fe20000000f00 */
[----:B------:R-:W-:Y:S05]  /*20800*/  BRA `(.L_x_811) ;  /* 0xffffdb8000007947 */ /* 0x000fea000383ffff */
.L_x_757:
[----:B------:R-:W-:Y:S01]  /*20810*/  IMAD.MOV.U32 R9, RZ, RZ, R14 ;  /* 0x000000ffff097224 */ /* 0x000fe200078e000e */
[----:B------:R-:W-:Y:S01]  /*20820*/  MOV R5, RZ ;  /* 0x000000ff00057202 */ /* 0x000fe20000000f00 */
[----:B------:R-:W-:Y:S01]  /*20830*/  IMAD.MOV.U32 R3, RZ, RZ, 0x181f ;  /* 0x0000181fff037424 */ /* 0x000fe200078e00ff */
[----:B------:R-:W-:Y:S02]  /*20840*/  MOV R2, 0x20860 ;  /* 0x0002086000027802 */ /* 0x000fe40000000f00 */
[----:B-12---:R-:W-:Y:S05]  /*20850*/  CALL.REL.NOINC `($__internal_13_$__cuda_sm70_shflsync_idx_p) ;  /* 0x0000095000007944 */ /* 0x006fea0003c00000 */
[----:B------:R-:W-:Y:S01]  /*20860*/  MOV R2, R5 ;  /* 0x0000000500027202 */ /* 0x000fe20000000f00 */
[----:B------:R-:W-:Y:S05]  /*20870*/  BRA `(.L_x_812) ;  /* 0xffffdb3000007947 */ /* 0x000fea000383ffff */
.L_x_760:
[----:B--2---:R-:W-:Y:S01]  /*20880*/  IMAD.MOV.U32 R9, RZ, RZ, R11 ;  /* 0x000000ffff097224 */ /* 0x004fe200078e000b */
[----:B------:R-:W-:Y:S01]  /*20890*/  MOV R5, 0x1 ;  /* 0x0000000100057802 */ /* 0x000fe20000000f00 */
[----:B------:R-:W-:Y:S01]  /*208a0*/  IMAD.MOV.U32 R3, RZ, RZ, 0x181f ;  /* 0x0000181fff037424 */ /* 0x000fe200078e00ff */
[----:B----4-:R-:W-:-:S02]  /*208b0*/  MOV R2, 0x208d0 ;  /* 0x000208d000027802 */ /* 0x010fc40000000f00 */
[----:B-1-3--:R-:W-:Y:S05]  /*208c0*/  CALL.REL.NOINC `($__internal_13_$__cuda_sm70_shflsync_idx_p) ;  /* 0x000008e000007944 */ /* 0x00afea0003c00000 */
        /* <DEDUP_REMOVED lines=8> */
.L_x_763:
[----:B-1----:R-:W-:Y:S01]  /*20950*/  IMAD.MOV.U32 R9, RZ, RZ, R11 ;  /* 0x000000ffff097224 */ /* 0x002fe200078e000b */
[----:B------:R-:W-:Y:S01]  /*20960*/  MOV R5, 0x2 ;  /* 0x0000000200057802 */ /* 0x000fe20000000f00 */
[----:B------:R-:W-:Y:S01]  /*20970*/  IMAD.MOV.U32 R3, RZ, RZ, 0x181f ;  /* 0x0000181fff037424 */ /* 0x000fe200078e00ff */
[----:B----4-:R-:W-:Y:S02]  /*20980*/  MOV R2, 0x209a0 ;  /* 0x000209a000027802 */ /* 0x010fe40000000f00 */
[----:B--23--:R-:W-:Y:S05]  /*20990*/  CALL.REL.NOINC `($__internal_13_$__cuda_sm70_shflsync_idx_p) ;  /* 0x0000081000007944 */ /* 0x00cfea0003c00000 */
[----:B------:R-:W-:Y:S01]  /*209a0*/  MOV R10, R5 ;  /* 0x00000005000a7202 */ /* 0x000fe20000000f00 */
[----:B------:R-:W-:Y:S05]  /*209b0*/  BRA `(.L_x_814) ;  /* 0xffffdd5000007947 */ /* 0x000fea000383ffff */
.L_x_764:
[----:B------:R-:W-:Y:S01]  /*209c0*/  IMAD.MOV.U32 R9, RZ, RZ, R14 ;  /* 0x000000ffff097224 */ /* 0x000fe200078e000e */
[----:B------:R-:W-:Y:S01]  /*209d0*/  MOV R5, 0x2 ;  /* 0x0000000200057802 */ /* 0x000fe20000000f00 */
[----:B------:R-:W-:Y:S01]  /*209e0*/  IMAD.MOV.U32 R3, RZ, RZ, 0x181f ;  /* 0x0000181fff037424 */ /* 0x000fe200078e00ff */
[----:B----4-:R-:W-:Y:S02]  /*209f0*/  MOV R2, 0x20a10 ;  /* 0x00020a1000027802 */ /* 0x010fe40000000f00 */
[----:B-123--:R-:W-:Y:S05]  /*20a00*/  CALL.REL.NOINC `($__internal_13_$__cuda_sm70_shflsync_idx_p) ;  /* 0x000007a000007944 */ /* 0x00efea0003c00000 */
[----:B------:R-:W-:Y:S01]  /*20a10*/  MOV R2, R5 ;  /* 0x0000000500027202 */ /* 0x000fe20000000f00 */
[----:B------:R-:W-:Y:S05]  /*20a20*/  BRA `(.L_x_815) ;  /* 0xffffdd0000007947 */ /* 0x000fea000383ffff */
.L_x_767:
[----:B-1----:R-:W-:Y:S01]  /*20a30*/  IMAD.MOV.U32 R9, RZ, RZ, R11 ;  /* 0x000000ffff097224 */ /* 0x002fe200078e000b */
[----:B------:R-:W-:Y:S01]  /*20a40*/  MOV R5, 0x3 ;  /* 0x0000000300057802 */ /* 0x000fe20000000f00 */
[----:B------:R-:W-:Y:S01]  /*20a50*/  IMAD.MOV.U32 R3, RZ, RZ, 0x181f ;  /* 0x0000181fff037424 */ /* 0x000fe200078e00ff */
[----:B------:R-:W-:-:S02]  /*20a60*/  MOV R2, 0x20a80 ;  /* 0x00020a8000027802 */ /* 0x000fc40000000f00 */
[----:B--234-:R-:W-:Y:S05]  /*20a70*/  CALL.REL.NOINC `($__internal_13_$__cuda_sm70_shflsync_idx_p) ;  /* 0x0000073000007944 */ /* 0x01cfea0003c00000 */
        /* <DEDUP_REMOVED lines=8> */
.L_x_769:
[----:B------:R-:W-:Y:S01]  /*20b00*/  IMAD.MOV.U32 R9, RZ, RZ, R110 ;  /* 0x000000ffff097224 */ /* 0x000fe200078e006e */
[----:B------:R-:W-:Y:S01]  /*20b10*/  MOV R5, RZ ;  /* 0x000000ff00057202 */ /* 0x000fe20000000f00 */
[----:B------:R-:W-:Y:S01]  /*20b20*/  IMAD.MOV.U32 R3, RZ, RZ, 0x1f ;  /* 0x0000001fff037424 */ /* 0x000fe200078e00ff */
[----:B------:R-:W-:Y:S02]  /*20b30*/  MOV R2, 0x20b50 ;  /* 0x00020b5000027802 */ /* 0x000fe40000000f00 */
[----:B-1----:R-:W-:Y:S05]  /*20b40*/  CALL.REL.NOINC `($__internal_13_$__cuda_sm70_shflsync_idx_p) ;  /* 0x0000066000007944 */ /* 0x002fea0003c00000 */
[----:B------:R-:W-:Y:S01]  /*20b50*/  MOV R10, R5 ;  /* 0x00000005000a7202 */ /* 0x000fe20000000f00 */
[----:B------:R-:W-:Y:S05]  /*20b60*/  BRA `(.L_x_817) ;  /* 0xffffdf5000007947 */ /* 0x000fea000383ffff */
.L_x_770:
[----:B------:R-:W-:Y:S01]  /*20b70*/  IMAD.MOV.U32 R9, RZ, RZ, R110 ;  /* 0x000000ffff097224 */ /* 0x000fe200078e006e */
[----:B------:R-:W-:Y:S01]  /*20b80*/  MOV R5, 0x1 ;  /* 0x0000000100057802 */ /* 0x000fe20000000f00 */
[----:B------:R-:W-:Y:S01]  /*20b90*/  IMAD.MOV.U32 R3, RZ, RZ, 0x1f ;  /* 0x0000001fff037424 */ /* 0x000fe200078e00ff */
[----:B------:R-:W-:Y:S02]  /*20ba0*/  MOV R2, 0x20bc0 ;  /* 0x00020bc000027802 */ /* 0x000fe40000000f00 */
[----:B-123--:R-:W-:Y:S05]  /*20bb0*/  CALL.REL.NOINC `($__internal_13_$__cuda_sm70_shflsync_idx_p) ;  /* 0x000005f000007944 */ /* 0x00efea0003c00000 */
[----:B------:R-:W-:Y:S01]  /*20bc0*/  MOV R8, R5 ;  /* 0x0000000500087202 */ /* 0x000fe20000000f00 */
[----:B------:R-:W-:Y:S05]  /*20bd0*/  BRA `(.L_x_818) ;  /* 0xffffdf0000007947 */ /* 0x000fea000383ffff */
.L_x_771:
[----:B------:R-:W-:Y:S02]  /*20be0*/  MOV R2, 0x1 ;  /* 0x0000000100027802 */ /* 0x000fe40000000f00 */
[----:B------:R-:W-:-:S02]  /*20bf0*/  MOV R3, 0x20c10 ;  /* 0x00020c1000037802 */ /* 0x000fc40000000f00 */
[----:B--234-:R-:W-:Y:S05]  /*20c00*/  CALL.REL.NOINC `($__internal_14_$__cuda_sm70_shflsync_up_p) ;  /* 0x000005f000007944 */ /* 0x01cfea0003c00000 */
[----:B------:R-:W-:Y:S05]  /*20c10*/  BRA `(.L_x_819) ;  /* 0xffffdfe000007947 */ /* 0x000fea000383ffff */
.L_x_772:
[----:B------:R-:W-:Y:S02]  /*20c20*/  MOV R2, 0x2 ;  /* 0x0000000200027802 */ /* 0x000fe40000000f00 */
[----:B------:R-:W-:-:S02]  /*20c30*/  MOV R3, 0x20c50 ;  /* 0x00020c5000037802 */ /* 0x000fc40000000f00 */
[----:B--23--:R-:W-:Y:S05]  /*20c40*/  CALL.REL.NOINC `($__internal_14_$__cuda_sm70_shflsync_up_p) ;  /* 0x000005b000007944 */ /* 0x00cfea0003c00000 */
[----:B------:R-:W-:Y:S01]  /*20c50*/  SEL R3, R4, RZ, P1 ;  /* 0x000000ff04037207 */ /* 0x000fe20000800000 */
[----:B------:R-:W-:-:S04]  /*20c60*/  IMAD.MOV.U32 R2, RZ, RZ, 0x4 ;  /* 0x00000004ff027424 */ /* 0x000fc800078e00ff */
[----:B------:R-:W-:Y:S01]  /*20c70*/  IMAD.IADD R0, R0, 0x1, R3 ;  /* 0x0000000100007824 */ /* 0x000fe200078e0203 */
[----:B------:R-:W-:Y:S02]  /*20c80*/  MOV R3, 0x20ca0 ;  /* 0x00020ca000037802 */ /* 0x000fe40000000f00 */
        /* <DEDUP_REMOVED lines=20> */
.L_x_776:
[----:B------:R-:W-:Y:S02]  /*20dd0*/  MOV R2, 0x1 ;  /* 0x0000000100027802 */ /* 0x000fe40000000f00 */
[----:B------:R-:W-:Y:S02]  /*20de0*/  MOV R3, 0x20e00 ;  /* 0x00020e0000037802 */ /* 0x000fe40000000f00 */
[----:B------:R-:W-:Y:S05]  /*20df0*/  CALL.REL.NOINC `($__internal_14_$__cuda_sm70_shflsync_up_p) ;  /* 0x0000040000007944 */ /* 0x000fea0003c00000 */
[----:B------:R-:W-:Y:S01]  /*20e00*/  MOV R2, R4 ;  /* 0x0000000400027202 */ /* 0x000fe20000000f00 */
[----:B------:R-:W-:Y:S05]  /*20e10*/  BRA `(.L_x_821) ;  /* 0xffffe03000007947 */ /* 0x000fea000383ffff */
.L_x_777:
[----:B------:R-:W-:Y:S02]  /*20e20*/  MOV R2, 0x2 ;  /* 0x0000000200027802 */ /* 0x000fe40000000f00 */
        /* <DEDUP_REMOVED lines=26> */
.L_x_779:
[----:B------:R-:W-:Y:S02]  /*20fd0*/  SEL R0, RZ, 0x1, P0 ;  /* 0x00000001ff007807 */ /* 0x000fe40000000000 */
[----:B------:R-:W-:Y:S02]  /*20fe0*/  MOV R2, 0x21000 ;  /* 0x0002100000027802 */ /* 0x000fe40000000f00 */
[----:B-1----:R-:W-:Y:S05]  /*20ff0*/  CALL.REL.NOINC `($__internal_15_$__cuda_sm70_votesync_ballot) ;  /* 0x0000027000007944 */ /* 0x002fea0003c00000 */
[----:B------:R-:W-:Y:S01]  /*21000*/  MOV R11, R0 ;  /* 0x00000000000b7202 */ /* 0x000fe20000000f00 */
[----:B------:R-:W-:Y:S05]  /*21010*/  BRA `(.L_x_823) ;  /* 0xffffdfc000007947 */ /* 0x000fea000383ffff */
.L_x_780:
[----:B------:R-:W-:Y:S01]  /*21020*/  IMAD.MOV.U32 R9, RZ, RZ, R6 ;  /* 0x000000ffff097224 */ /* 0x000fe200078e0006 */
[----:B------:R-:W-:Y:S01]  /*21030*/  MOV R5, R0 ;  /* 0x0000000000057202 */ /* 0x000fe20000000f00 */
[----:B------:R-:W-:Y:S01]  /*21040*/  IMAD.MOV.U32 R3, RZ, RZ, 0x1f ;  /* 0x0000001fff037424 */ /* 0x000fe200078e00ff */
[----:B------:R-:W-:Y:S02]  /*21050*/  MOV R2, 0x21070 ;  /* 0x0002107000027802 */ /* 0x000fe40000000f00 */
[----:B-1----:R-:W-:Y:S05]  /*21060*/  CALL.REL.NOINC `($__internal_13_$__cuda_sm70_shflsync_idx_p) ;  /* 0x0000014000007944 */ /* 0x002fea0003c00000 */
[----:B------:R-:W-:Y:S01]  /*21070*/  IMAD.MOV.U32 R8, RZ, RZ, R5 ;  /* 0x000000ffff087224 */ /* 0x000fe200078e0005 */
[----:B------:R-:W-:Y:S01]  /*21080*/  MOV R5, R0 ;  /* 0x0000000000057202 */ /* 0x000fe20000000f00 */
[----:B------:R-:W-:Y:S01]  /*21090*/  IMAD.MOV.U32 R9, RZ, RZ, R7 ;  /* 0x000000ffff097224 */ /* 0x000fe200078e0007 */
[----:B------:R-:W-:-:S02]  /*210a0*/  MOV R3, 0x1f ;  /* 0x0000001f00037802 */ /* 0x000fc40000000f00 */
[----:B------:R-:W-:Y:S02]  /*210b0*/  MOV R2, 0x210d0 ;  /* 0x000210d000027802 */ /* 0x000fe40000000f00 */
[----:B------:R-:W-:Y:S05]  /*210c0*/  CALL.REL.NOINC `($__internal_13_$__cuda_sm70_shflsync_idx_p) ;  /* 0x000000e000007944 */ /* 0x000fea0003c00000 */
[----:B------:R-:W-:Y:S01]  /*210d0*/  MOV R7, R5 ;  /* 0x0000000500077202 */ /* 0x000fe20000000f00 */
[----:B------:R-:W-:Y:S05]  /*210e0*/  BRA `(.L_x_824) ;  /* 0xffffdf4000007947 */ /* 0x000fea000383ffff */
.L_x_783:
[----:B------:R-:W-:Y:S01]  /*210f0*/  IMAD.MOV.U32 R9, RZ, RZ, R4 ;  /* 0x000000ffff097224 */ /* 0x000fe200078e0004 */
[----:B------:R-:W-:Y:S01]  /*21100*/  MOV R5, R0 ;  /* 0x0000000000057202 */ /* 0x000fe20000000f00 */
[----:B------:R-:W-:Y:S01]  /*21110*/  IMAD.MOV.U32 R3, RZ, RZ, 0x1f ;  /* 0x0000001fff037424 */ /* 0x000fe200078e00ff */
[----:B------:R-:W-:Y:S02]  /*21120*/  MOV R2, 0x21140 ;  /* 0x0002114000027802 */ /* 0x000fe40000000f00 */
[----:B-1-34-:R-:W-:Y:S05]  /*21130*/  CALL.REL.NOINC `($__internal_13_$__cuda_sm70_shflsync_idx_p) ;  /* 0x0000007000007944 */ /* 0x01afea0003c00000 */
[----:B------:R-:W-:Y:S01]  /*21140*/  MOV R13, R5 ;  /* 0x00000005000d7202 */ /* 0x000fe20000000f00 */
[----:B------:R-:W-:Y:S05]  /*21150*/  BRA `(.L_x_782) ;  /* 0xffffdf3000007947 */ /* 0x000fea000383ffff */
        .weak           $__internal_12_$__cuda_sm70_shflsync_bfly_p
        .type           $__internal_12_$__cuda_sm70_shflsync_bfly_p,@function
        .size           $__internal_12_$__cuda_sm70_shflsync_bfly_p,($__internal_13_$__cuda_sm70_shflsync_idx_p - $__internal_12_$__cuda_sm70_shflsync_bfly_p)
$__internal_12_$__cuda_sm70_shflsync_bfly_p:
[----:B------:R-:W-:Y:S04]  /*21160*/  WARPSYNC R6 ;  /* 0x0000000600007348 */ /* 0x000fe80003800000 */
[----:B------:R1:W2:Y:S02]  /*21170*/  SHFL.BFLY PT, R5, R2, R5, R7 ;  /* 0x0c00000502057389 */ /* 0x0002a400000e0007 */
[----:B-1----:R-:W-:-:S02]  /*21180*/  MOV R2, R3 ;  /* 0x0000000300027202 */ /* 0x002fc40000000f00 */
[----:B------:R-:W-:-:S04]  /*21190*/  MOV R3, 0x0 ;  /* 0x0000000000037802 */ /* 0x000fc80000000f00 */
[----:B--2---:R-:W-:Y:S05]  /*211a0*/  RET.REL.NODEC R2 `(_ZN7cutlass13device_kernelIN5flash19enable_sm80_to_sm89INS1_16FlashAttnFwdSm80INS1_25CollectiveMainloopFwdSm80ILi8ELi1ELb0EN4cute5tupleIJNS5_1CILi128EEENS7_ILi32EEENS7_ILi256EEEEEELi256ENS_10bfloat16_tEfNS_4arch4Sm80ELb0ELb1ELb1ELb1ELb0ELb1ELb1ELb1EEENS1_21CollectiveEpilogueFwdINS6_IJS8_SA_S9_EEENS6_IJNS7_ILi1EEESI_SI_EEESC_SE_Li256ELb1ELb1ELb1ELb0EEENS1_36VarlenDynamicPersistentTileSchedulerILi128ELi32ELi256ELi256ELb1ELb1ELb0ELb1ELb0ELb1EEEEEEEEEvNT_6ParamsE) ;  /* 0xfffdee5002007950 */ /* 0x004fea0003c3ffff */
        .weak           $__internal_13_$__cuda_sm70_shflsync_idx_p
        .type           $__internal_13_$__cuda_sm70_shflsync_idx_p,@function
        .size           $__internal_13_$__cuda_sm70_shflsync_idx_p,($__internal_14_$__cuda_sm70_shflsync_up_p - $__internal_13_$__cuda_sm70_shflsync_idx_p)
$__internal_13_$__cuda_sm70_shflsync_idx_p:
[----:B------:R-:W-:-:S04]  /*211b0*/  MOV R119, 0xffffffff ;  /* 0xffffffff00777802 */ /* 0x000fc80000000f00 */
[----:B------:R-:W-:Y:S04]  /*211c0*/  WARPSYNC R119 ;  /* 0x0000007700007348 */ /* 0x000fe80003800000 */
[----:B------:R1:W2:Y:S02]  /*211d0*/  SHFL.IDX PT, R5, R9, R5, R3 ;  /* 0x0000000509057389 */ /* 0x0002a400000e0003 */
[----:B-1----:R-:W-:-:S04]  /*211e0*/  MOV R3, 0x0 ;  /* 0x0000000000037802 */ /* 0x002fc80000000f00 */
[----:B--2---:R-:W-:Y:S05]  /*211f0*/  RET.REL.NODEC R2 `(_ZN7cutlass13device_kernelIN5flash19enable_sm80_to_sm89INS1_16FlashAttnFwdSm80INS1_25CollectiveMainloopFwdSm80ILi8ELi1ELb0EN4cute5tupleIJNS5_1CILi128EEENS7_ILi32EEENS7_ILi256EEEEEELi256ENS_10bfloat16_tEfNS_4arch4Sm80ELb0ELb1ELb1ELb1ELb0ELb1ELb1ELb1EEENS1_21CollectiveEpilogueFwdINS6_IJS8_SA_S9_EEENS6_IJNS7_ILi1EEESI_SI_EEESC_SE_Li256ELb1ELb1ELb1ELb0EEENS1_36VarlenDynamicPersistentTileSchedulerILi128ELi32ELi256ELi256ELb1ELb1ELb0ELb1ELb0ELb1EEEEEEEEEvNT_6ParamsE) ;  /* 0xfffdee0002007950 */ /* 0x004fea0003c3ffff */
        .weak           $__internal_14_$__cuda_sm70_shflsync_up_p
        .type           $__internal_14_$__cuda_sm70_shflsync_up_p,@function
        .size           $__internal_14_$__cuda_sm70_shflsync_up_p,($__internal_15_$__cuda_sm70_votesync_ballot - $__internal_14_$__cuda_sm70_shflsync_up_p)
$__internal_14_$__cuda_sm70_shflsync_up_p:
[----:B------:R-:W-:Y:S02]  /*21200*/  IMAD.MOV.U32 R4, RZ, RZ, RZ ;  /* 0x000000ffff047224 */ /* 0x000fe400078e00ff */
[----:B------:R-:W-:-:S04]  /*21210*/  IMAD.MOV.U32 R9, RZ, RZ, -0x1 ;  /* 0xffffffffff097424 */ /* 0x000fc800078e00ff */
[----:B------:R-:W-:Y:S04]  /*21220*/  WARPSYNC R9 ;  /* 0x0000000900007348 */ /* 0x000fe80003800000 */
[----:B------:R1:W2:Y:S02]  /*21230*/  SHFL.UP PT, R4, R0, R2, R4 ;  /* 0x0400000200047389 */ /* 0x0002a400000e0004 */
[----:B-1----:R-:W-:Y:S02]  /*21240*/  MOV R2, R3 ;  /* 0x0000000300027202 */ /* 0x002fe40000000f00 */
[----:B------:R-:W-:-:S04]  /*21250*/  MOV R3, 0x0 ;  /* 0x0000000000037802 */ /* 0x000fc80000000f00 */
[----:B--2---:R-:W-:Y:S05]  /*21260*/  RET.REL.NODEC R2 `(_ZN7cutlass13device_kernelIN5flash19enable_sm80_to_sm89INS1_16FlashAttnFwdSm80INS1_25CollectiveMainloopFwdSm80ILi8ELi1ELb0EN4cute5tupleIJNS5_1CILi128EEENS7_ILi32EEENS7_ILi256EEEEEELi256ENS_10bfloat16_tEfNS_4arch4Sm80ELb0ELb1ELb1ELb1ELb0ELb1ELb1ELb1EEENS1_21CollectiveEpilogueFwdINS6_IJS8_SA_S9_EEENS6_IJNS7_ILi1EEESI_SI_EEESC_SE_Li256ELb1ELb1ELb1ELb0EEENS1_36VarlenDynamicPersistentTileSchedulerILi128ELi32ELi256ELi256ELb1ELb1ELb0ELb1ELb0ELb1EEEEEEEEEvNT_6ParamsE) ;  /* 0xfffded9002007950 */ /* 0x004fea0003c3ffff */
        .weak           $__internal_15_$__cuda_sm70_votesync_ballot
        .type           $__internal_15_$__cuda_sm70_votesync_ballot,@function
        .size           $__internal_15_$__cuda_sm70_votesync_ballot,(.L_x_2601 - $__internal_15_$__cuda_sm70_votesync_ballot)
$__internal_15_$__cuda_sm70_votesync_ballot:
[----:B------:R-:W-:Y:S01]  /*21270*/  ISETP.NE.U32.AND P0, PT, R0, 0x1, PT ;  /* 0x000000010000780c */ /* 0x000fe20003f05070 */
[----:B------:R-:W-:-:S04]  /*21280*/  IMAD.MOV.U32 R3, RZ, RZ, -0x1 ;  /* 0xffffffffff037424 */ /* 0x000fc800078e00ff */
[----:B------:R-:W-:Y:S08]  /*21290*/  WARPSYNC R3 ;  /* 0x0000000300007348 */ /* 0x000ff00003800000 */
[----:B------:R-:W-:-:S04]  /*212a0*/  VOTE.ANY R0, PT, !P0 ;  /* 0x0000000000007806 */ /* 0x000fc800040e0100 */
[----:B------:R-:W-:Y:S01]  /*212b0*/  LOP3.LUT R0, R0, R3, RZ, 0xc0, !PT ;  /* 0x0000000300007212 */ /* 0x000fe200078ec0ff */
[----:B------:R-:W-:-:S04]  /*212c0*/  IMAD.MOV.U32 R3, RZ, RZ, 0x0 ;  /* 0x00000000ff037424 */ /* 0x000fc800078e00ff */
[----:B------:R-:W-:Y:S05]  /*212d0*/  RET.REL.NODEC R2 `(_ZN7cutlass13device_kernelIN5flash19enable_sm80_to_sm89INS1_16FlashAttnFwdSm80INS1_25CollectiveMainloopFwdSm80ILi8ELi1ELb0EN4cute5tupleIJNS5_1CILi128EEENS7_ILi32EEENS7_ILi256EEEEEELi256ENS_10bfloat16_tEfNS_4arch4Sm80ELb0ELb1ELb1ELb1ELb0ELb1ELb1ELb1EEENS1_21CollectiveEpilogueFwdINS6_IJS8_SA_S9_EEENS6_IJNS7_ILi1EEESI_SI_EEESC_SE_Li256ELb1ELb1ELb1ELb0EEENS1_36VarlenDynamicPersistentTileSchedulerILi128ELi32ELi256ELi256ELb1ELb1ELb0ELb1ELb0ELb1EEEEEEEEEvNT_6ParamsE) ;  /* 0xfffded2002007950 */ /* 0x000fea0003c3ffff */
.L_x_825:
        /* <DEDUP_REMOVED lines=10> */
.L_x_2601:


//--------------------- .text._ZN7cutlass13device_kernelIN5flash19enable_sm80_to_sm89INS1_16FlashAttnFwdSm80INS1_25CollectiveMainloopFwdSm80ILi8ELi1ELb1EN4cute5tupleIJNS5_1CILi128EEENS7_ILi64EEENS7_ILi256EEEEEELi256ENS_10bfloat16_tEfNS_4arch4Sm80ELb1ELb0ELb1ELb0ELb0ELb0ELb1ELb1EEENS1_21CollectiveEpilogueFwdINS6_IJS8_SA_S9_EEENS6_IJNS7_ILi1EEESI_SI_EEESC_SE_Li256ELb0ELb1ELb1ELb0EEENS1_30DynamicPersistentTileSchedulerILi256ELi256ELb1ELb1ELb0EEEEEEEEEvNT_6ParamsE --------------------------
	.section	.text._ZN7cutlass13device_kernelIN5flash19enable_sm80_to_sm89INS1_16FlashAttnFwdSm80INS1_25CollectiveMainloopFwdSm80ILi8ELi1ELb1EN4cute5tupleIJNS5_1CILi128EEENS7_ILi64EEENS7_ILi256EEEEEELi256ENS_10bfloat16_tEfNS_4arch4Sm80ELb1ELb0ELb1ELb0ELb0ELb0ELb1ELb1EEENS1_21CollectiveEpilogueFwdINS6_IJS8_SA_S9_EEENS6_IJNS7_ILi1EEESI_SI_EEESC_SE_Li256ELb0ELb1ELb1ELb0EEENS1_30DynamicPersistentTileSchedulerILi256ELi256ELb1ELb1ELb0EEEEEEEEEvNT_6ParamsE,"ax",@progbits
	.sectioninfo	@"SHI_REGISTERS=255"
	.align	128
.text._ZN7cutlass13device_kernelIN5flash19enable_sm80_to_sm89INS1_16FlashAttnFwdSm80INS1_25CollectiveMainloopFwdSm80ILi8ELi1ELb1EN4cute5tupleIJNS5_1CILi128EEENS7_ILi64EEENS7_ILi256EEEEEELi256ENS_10bfloat16_tEfNS_4arch4Sm80ELb1ELb0ELb1ELb0ELb0ELb0ELb1ELb1EEENS1_21CollectiveEpilogueFwdINS6_IJS8_SA_S9_EEENS6_IJNS7_ILi1EEESI_SI_EEESC_SE_Li256ELb0ELb1ELb1ELb0EEENS1_30DynamicPersistentTileSchedulerILi256ELi256ELb1ELb1ELb0EEEEEEEEEvNT_6ParamsE:
        .type           _ZN7cutlass13device_kernelIN5flash19enable_sm80_to_sm89INS1_16FlashAttnFwdSm80INS1_25CollectiveMainloopFwdSm80ILi8ELi1ELb1EN4cute5tupleIJNS5_1CILi128EEENS7_ILi64EEENS7_ILi256EEEEEELi256ENS_10bfloat16_tEfNS_4arch4Sm80ELb1ELb0ELb1ELb0ELb0ELb0ELb1ELb1EEENS1_21CollectiveEpilogueFwdINS6_IJS8_SA_S9_EEENS6_IJNS7_ILi1EEESI_SI_EEESC_SE_Li256ELb0ELb1ELb1ELb0EEENS1_30DynamicPersistentTileSchedulerILi256ELi256ELb1ELb1ELb0EEEEEEEEEvNT_6ParamsE,@function
        .size           _ZN7cutlass13device_kernelIN5flash19enable_sm80_to_sm89INS1_16FlashAttnFwdSm80INS1_25CollectiveMainloopFwdSm80ILi8ELi1ELb1EN4cute5tupleIJNS5_1CILi128EEENS7_ILi64EEENS7_ILi256EEEEEELi256ENS_10bfloat16_tEfNS_4arch4Sm80ELb1ELb0ELb1ELb0ELb0ELb0ELb1ELb1EEENS1_21CollectiveEpilogueFwdINS6_IJS8_SA_S9_EEENS6_IJNS7_ILi1EEESI_SI_EEESC_SE_Li256ELb0ELb1ELb1ELb0EEENS1_30DynamicPersistentTileSchedulerILi256ELi256ELb1ELb1ELb0EEEEEEEEEvNT_6ParamsE,(.L_x_2606 - _ZN7cutlass13device_kernelIN5flash19enable_sm80_to_sm89INS1_16FlashAttnFwdSm80INS1_25CollectiveMainloopFwdSm80ILi8ELi1ELb1EN4cute5tupleIJNS5_1CILi128EEENS7_ILi64EEENS7_ILi256EEEEEELi256ENS_10bfloat16_tEfNS_4arch4Sm80ELb1ELb0ELb1ELb0ELb0ELb0ELb1ELb1EEENS1_21CollectiveEpilogueFwdINS6_IJS8_SA_S9_EEENS6_IJNS7_ILi1EEESI_SI_EEESC_SE_Li256ELb0ELb1ELb1ELb0EEENS1_30DynamicPersistentTileSchedulerILi256ELi256ELb1ELb1ELb0EEEEEEEEEvNT_6ParamsE)
        .other          _ZN7cutlass13device_kernelIN5flash19enable_sm80_to_sm89INS1_16FlashAttnFwdSm80INS1_25CollectiveMainloopFwdSm80ILi8ELi1ELb1EN4cute5tupleIJNS5_1CILi128EEENS7_ILi64EEENS7_ILi256EEEEEELi256ENS_10bfloat16_tEfNS_4arch4Sm80ELb1ELb0ELb1ELb0ELb0ELb0ELb1ELb1EEENS1_21CollectiveEpilogueFwdINS6_IJS8_SA_S9_EEENS6_IJNS7_ILi1EEESI_SI_EEESC_SE_Li256ELb0ELb1ELb1ELb0EEENS1_30DynamicPersistentTileSchedulerILi256ELi256ELb1ELb1ELb0EEEEEEEEEvNT_6ParamsE,@"STO_CUDA_ENTRY STV_DEFAULT"
_ZN7cutlass13device_kernelIN5flash19enable_sm80_to_sm89INS1_16FlashAttnFwdSm80INS1_25CollectiveMainloopFwdSm80ILi8ELi1ELb1EN4cute5tupleIJNS5_1CILi128EEENS7_ILi64EEENS7_ILi256EEEEEELi256ENS_10bfloat16_tEfNS_4arch4Sm80ELb1ELb0ELb1ELb0ELb0ELb0ELb1ELb1EEENS1_21CollectiveEpilogueFwdINS6_IJS8_SA_S9_EEENS6_IJNS7_ILi1EEESI_SI_EEESC_SE_Li256ELb0ELb1ELb1ELb0EEENS1_30DynamicPersistentTileSchedulerILi256ELi256ELb1ELb1ELb0EEEEEEEEEvNT_6ParamsE:
[----:B------:R-:W-:-:S03]  /*0000*/  MOV R1, c[0x0][0x28] ;  /* 0x00000a0000017a02 */ /* 0x000fc60000000f00 */
[----:B------:R-:W1:Y:S01]  /*0010*/  S2R R14, SR_TID.X ;  /* 0x00000000000e7919 */ /* 0x000e620000002100 */
[----:B------:R-:W-:-:S03]  /*0020*/  IADD3 R1, R1, -0x150, RZ ;  /* 0xfffffeb001017810 */ /* 0x000fc60007ffe0ff */
[----:B------:R-:W2:Y:S01]  /*0030*/  S2R R13, SR_CTAID.X ;  /* 0x00000000000d7919 */ /* 0x000ea20000002500 */
[----:B-1----:R-:W-:-:S05]  /*0040*/  SHF.R.U32.HI R2, RZ, 0x5, R14 ;  /* 0x00000005ff027819 */ /* 0x002fca000001160e */
[----:B------:R-:W1:Y:S02]  /*0050*/  SHFL.IDX PT, R0, R2, RZ, 0x1f ;  /* 0x00001fff02007589 */ /* 0x000e6400000e0000 */
[----:B-1----:R-:W-:Y:S02]  /*0060*/  ISETP.GE.AND P0, PT, R0, 0x1, PT ;  /* 0x000000010000780c */ /* 0x002fe40003f06270 */
[----:B------:R1:W-:Y:S11]  /*0070*/  STL [R1+0xfc], R0 ;  /* 0x0000fc0001007387 */ /* 0x0003f60000100800 */
[----:B------:R-:W-:Y:S06]  /*0080*/  @P0 BAR.ARV 0x4, 0x100 ;  /* 0x0104000000000b1d */ /* 0x000fec0000002000 */
[----:B--2---:R-:W-:-:S13]  /*0090*/  ISETP.GE.AND P0, PT, R13, c[0x0][0x538], PT ;  /* 0x00014e000d007a0c */ /* 0x004fda0003f06270 */
[----:B------:R-:W-:Y:S05]  /*00a0*/  @P0 EXIT ;  /* 0x000000000000094d */ /* 0x000fea0003800000 */
[----:B-1----:R-:W-:Y:S01]  /*00b0*/  SHF.R.S32.HI R11, RZ, 0x1f, R14 ;  /* 0x0000001fff0b7819 */ /* 0x002fe2000001140e */
[----:B------:R-:W-:-:S03]  /*00c0*/  ULDC.64 UR6, c[0x0][0x118] ;  /* 0x0000460000067ab9 */ /* 0x000fc60000000a00 */
[CC--:B------:R-:W-:Y:S02]  /*00d0*/  LEA.HI R2, R11.reuse, R14.reuse, RZ, 0x4 ;  /* 0x0000000e0b027211 */ /* 0x0c0fe400078f20ff */
[CC--:B------:R-:W-:Y:S02]  /*00e0*/  LEA.HI R0, R11.reuse, R14.reuse, RZ, 0x2 ;  /* 0x0000000e0b007211 */ /* 0x0c0fe400078f10ff */
[----:B------:R-:W-:Y:S02]  /*00f0*/  SHF.R.S32.HI R3, RZ, 0x4, R2 ;  /* 0x00000004ff037819 */ /* 0x000fe40000011402 */
[----:B------:R-:W-:Y:S02]  /*0100*/  LEA.HI R10, R11, R14, RZ, 0x3 ;  /* 0x0000000e0b0a7211 */ /* 0x000fe400078f18ff */
[----:B------:R-:W-:Y:S02]  /*0110*/  LOP3.LUT R4, R0, 0xfffffffc, RZ, 0xc0, !PT ;  /* 0xfffffffc00047812 */ /* 0x000fe400078ec0ff */
[----:B------:R-:W-:-:S02]  /*0120*/  LOP3.LUT R0, R2, 0xfffffff0, RZ, 0xc0, !PT ;  /* 0xfffffff002007812 */ /* 0x000fc400078ec0ff */
[----:B------:R-:W-:Y:S01]  /*0130*/  LEA.HI R2, R2, R3, RZ, 0x1 ;  /* 0x0000000302027211 */ /* 0x000fe200078f08ff */
[C---:B------:R-:W-:Y:S01]  /*0140*/  IMAD.IADD R4, R14.reuse, 0x1, -R4 ;  /* 0x000000010e047824 */ /* 0x040fe200078e0a04 */
[----:B------:R-:W-:Y:S01]  /*0150*/  SHF.R.S32.HI R18, RZ, 0x3, R10 ;  /* 0x00000003ff127819 */ /* 0x000fe2000001140a */
[----:B------:R-:W-:Y:S01]  /*0160*/  IMAD.IADD R5, R14, 0x1, -R0 ;  /* 0x000000010e057824 */ /* 0x000fe200078e0a00 */
[----:B------:R-:W-:Y:S02]  /*0170*/  LOP3.LUT R6, R10, 0xfffffff8, RZ, 0xc0, !PT ;  /* 0xfffffff80a067812 */ /* 0x000fe400078ec0ff */
[----:B------:R-:W-:Y:S01]  /*0180*/  LOP3.LUT R0, R2, 0xfffffffe, RZ, 0xc0, !PT ;  /* 0xfffffffe02007812 */ /* 0x000fe200078ec0ff */
[----:B------:R-:W-:Y:S02]  /*0190*/  IMAD.SHL.U32 R7, R18, 0x40, RZ ;  /* 0x0000004012077824 */ /* 0x000fe400078e00ff */
[----:B------:R-:W-:Y:S02]  /*01a0*/  IMAD.IADD R6, R14, 0x1, -R6 ;  /* 0x000000010e067824 */ /* 0x000fe400078e0a06 */
[----:B------:R-:W-:Y:S01]  /*01b0*/  IMAD.IADD R9, R3, 0x1, -R0 ;  /* 0x0000000103097824 */ /* 0x000fe200078e0a00 */
[----:B------:R-:W-:Y:S01]  /*01c0*/  LEA.HI R0, R4, R4, RZ, 0x1 ;  /* 0x0000000404007211 */ /* 0x000fe200078f08ff */
[C---:B------:R-:W-:Y:S01]  /*01d0*/  IMAD.SHL.U32 R16, R6.reuse, 0x8, RZ ;  /* 0x0000000806107824 */ /* 0x040fe200078e00ff */
[----:B------:R-:W-:Y:S01]  /*01e0*/  LOP3.LUT R2, R7, 0x1c0, RZ, 0xc0, !PT ;  /* 0x000001c007027812 */ /* 0x000fe200078ec0ff */
[----:B------:R-:W-:Y:S01]  /*01f0*/  IMAD.SHL.U32 R8, R6, 0x40, RZ ;  /* 0x0000004006087824 */ /* 0x000fe200078e00ff */
[----:B------:R-:W-:-:S02]  /*0200*/  SHF.R.S32.HI R7, RZ, 0x1f, R5 ;  /* 0x0000001fff077819 */ /* 0x000fc40000011405 */
[----:B------:R-:W-:Y:S01]  /*0210*/  LOP3.LUT R0, R0, 0x1ffffffe, RZ, 0xc0, !PT ;  /* 0x1ffffffe00007812 */ /* 0x000fe200078ec0ff */
[----:B------:R-:W-:Y:S01]  /*0220*/  STL [R1+0xa0], R16 ;  /* 0x0000a01001007387 */ /* 0x000fe20000100800 */
[----:B------:R-:W-:Y:S02]  /*0230*/  LOP3.LUT R3, R2, 0x38, R16, 0xf8, !PT ;  /* 0x0000003802037812 */ /* 0x000fe400078ef810 */
[----:B------:R-:W-:Y:S01]  /*0240*/  SHF.R.U32.HI R2, RZ, 0x3, R2 ;  /* 0x00000003ff027819 */ /* 0x000fe20000011602 */
[----:B------:R-:W-:Y:S01]  /*0250*/  IMAD.IADD R12, R4, 0x1, -R0 ;  /* 0x00000001040c7824 */ /* 0x000fe200078e0a00 */
[----:B------:R-:W-:Y:S02]  /*0260*/  LEA.HI R248, R7, R5, RZ, 0x3 ;  /* 0x0000000507f87211 */ /* 0x000fe400078f18ff */
[----:B------:R-:W-:Y:S02]  /*0270*/  LOP3.LUT R7, R3, R2, RZ, 0x3c, !PT ;  /* 0x0000000203077212 */ /* 0x000fe400078e3cff */
[C---:B------:R-:W-:Y:S01]  /*0280*/  LOP3.LUT R0, R248.reuse, 0xfffffff8, RZ, 0xc0, !PT ;  /* 0xfffffff8f8007812 */ /* 0x040fe200078ec0ff */
[----:B------:R-:W-:Y:S01]  /*0290*/  IMAD.SHL.U32 R248, R248, 0x40, RZ ;  /* 0x00000040f8f87824 */ /* 0x000fe200078e00ff */
[----:B------:R-:W-:-:S02]  /*02a0*/  LOP3.LUT R2, R8, 0x1c0, RZ, 0xc0, !PT ;  /* 0x000001c008027812 */ /* 0x000fc400078ec0ff */
[-C--:B------:R-:W-:Y:S01]  /*02b0*/  LEA.HI R4, R11, R14.reuse, RZ, 0x6 ;  /* 0x0000000e0b047211 */ /* 0x080fe200078f30ff */
[----:B------:R-:W-:Y:S01]  /*02c0*/  IMAD.IADD R5, R5, 0x1, -R0 ;  /* 0x0000000105057824 */ /* 0x000fe200078e0a00 */
[----:B------:R-:W-:Y:S02]  /*02d0*/  LOP3.LUT R3, R2, 0x8, R10, 0xf8, !PT ;  /* 0x0000000802037812 */ /* 0x000fe400078ef80a */
[----:B------:R-:W-:Y:S01]  /*02e0*/  SHF.R.U32.HI R2, RZ, 0x3, R2 ;  /* 0x00000003ff027819 */ /* 0x000fe20000011602 */
[----:B------:R-:W-:Y:S01]  /*02f0*/  IMAD.SHL.U32 R0, R4, 0x8, RZ ;  /* 0x0000000804007824 */ /* 0x000fe200078e00ff */
[----:B------:R-:W-:Y:S01]  /*0300*/  LEA.HI R8, R11, R14, RZ, 0x5 ;  /* 0x0000000e0b087211 */ /* 0x000fe200078f28ff */
[----:B------:R-:W-:Y:S01]  /*0310*/  IMAD.SHL.U32 R4, R5, 0x40, RZ ;  /* 0x0000004005047824 */ /* 0x000fe200078e00ff */
[----:B------:R-:W-:Y:S01]  /*0320*/  LOP3.LUT R249, R3, R2, RZ, 0x3c, !PT ;  /* 0x0000000203f97212 */ /* 0x000fe200078e3cff */
[----:B------:R-:W-:Y:S01]  /*0330*/  IMAD.SHL.U32 R3, R9, 0x8, RZ ;  /* 0x0000000809037824 */ /* 0x000fe200078e00ff */
[----:B------:R-:W-:-:S02]  /*0340*/  LOP3.LUT R2, R8, 0xffffffe0, RZ, 0xc0, !PT ;  /* 0xffffffe008027812 */ /* 0x000fc400078ec0ff */
[----:B------:R-:W-:Y:S01]  /*0350*/  LOP3.LUT R11, R7, 0x7ffffe00, R0, 0xf8, !PT ;  /* 0x7ffffe00070b7812 */ /* 0x000fe200078ef800 */
[----:B------:R-:W-:Y:S01]  /*0360*/  IMAD R249, R9, 0x200, R249 ;  /* 0x0000020009f97824 */ /* 0x000fe200078e02f9 */
[----:B------:R-:W-:Y:S01]  /*0370*/  LOP3.LUT R0, R4, 0x1c0, RZ, 0xc0, !PT ;  /* 0x000001c004007812 */ /* 0x000fe200078ec0ff */
[----:B------:R-:W-:Y:S01]  /*0380*/  IMAD.IADD R15, R14, 0x1, -R2 ;  /* 0x000000010e0f7824 */ /* 0x000fe200078e0a02 */
[--C-:B------:R-:W-:Y:S02]  /*0390*/  SHF.R.S32.HI R10, RZ, 0x5, R8.reuse ;  /* 0x00000005ff0a7819 */ /* 0x100fe40000011408 */
[----:B------:R-:W-:Y:S01]  /*03a0*/  SHF.R.S32.HI R4, RZ, 0x1f, R8 ;  /* 0x0000001fff047819 */ /* 0x000fe20000011408 */
[----:B------:R-:W-:Y:S01]  /*03b0*/  IMAD.MOV.U32 R8, RZ, RZ, 0x20 ;  /* 0x00000020ff087424 */ /* 0x000fe200078e00ff */
[----:B------:R-:W-:Y:S02]  /*03c0*/  LOP3.LUT R3, R0, 0x8, R3, 0xf8, !PT ;  /* 0x0000000800037812 */ /* 0x000fe400078ef803 */
[----:B------:R-:W-:-:S02]  /*03d0*/  SHF.R.U32.HI R2, RZ, 0x3, R0 ;  /* 0x00000003ff027819 */ /* 0x000fc40000011600 */
[----:B------:R-:W-:Y:S02]  /*03e0*/  LEA.HI R0, R4, R10, RZ, 0x3 ;  /* 0x0000000a04007211 */ /* 0x000fe400078f18ff */
[----:B------:R-:W-:Y:S02]  /*03f0*/  SHF.R.S32.HI R4, RZ, 0x1f, R15 ;  /* 0x0000001fff047819 */ /* 0x000fe4000001140f */
[----:B------:R-:W-:Y:S02]  /*0400*/  LOP3.LUT R0, R0, 0xffffff8, RZ, 0xc0, !PT ;  /* 0x0ffffff800007812 */ /* 0x000fe400078ec0ff */
[----:B------:R-:W-:Y:S02]  /*0410*/  LEA.HI R4, R4, R15, RZ, 0x2 ;  /* 0x0000000f04047211 */ /* 0x000fe400078f10ff */
[----:B------:R-:W-:Y:S02]  /*0420*/  R2P PR, R5, 0x6 ;  /* 0x0000000605007804 */ /* 0x000fe40000000000 */
[----:B------:R-:W-:Y:S01]  /*0430*/  LOP3.LUT R5, R3, R2, RZ, 0x3c, !PT ;  /* 0x0000000203057212 */ /* 0x000fe200078e3cff */
[----:B------:R-:W-:Y:S01]  /*0440*/  IMAD.IADD R2, R10, 0x1, -R0 ;  /* 0x000000010a027824 */ /* 0x000fe200078e0a00 */
[----:B------:R-:W-:Y:S01]  /*0450*/  SHF.R.S32.HI R0, RZ, 0x2, R4 ;  /* 0x00000002ff007819 */ /* 0x000fe20000011404 */
[----:B------:R-:W-:Y:S01]  /*0460*/  IMAD.MOV.U32 R3, RZ, RZ, 0x10 ;  /* 0x00000010ff037424 */ /* 0x000fe200078e00ff */
[----:B------:R-:W-:-:S02]  /*0470*/  LOP3.LUT R248, R5, 0x7ffffe00, R248, 0xf8, !PT ;  /* 0x7ffffe0005f87812 */ /* 0x000fc400078ef8f8 */
[----:B------:R-:W-:Y:S01]  /*0480*/  IADD3 R5, R16, 0x40, RZ ;  /* 0x0000004010057810 */ /* 0x000fe20007ffe0ff */
[----:B------:R-:W-:Y:S01]  /*0490*/  IMAD R14, R2, 0x10, R0 ;  /* 0x00000010020e7824 */ /* 0x000fe200078e0200 */
[----:B------:R-:W-:Y:S01]  /*04a0*/  LOP3.LUT R4, R4, 0x7ffffffc, RZ, 0xc0, !PT ;  /* 0x7ffffffc04047812 */ /* 0x000fe200078ec0ff */
[----:B------:R-:W-:Y:S01]  /*04b0*/  IMAD R0, R6, 0x20, R18 ;  /* 0x0000002006007824 */ /* 0x000fe200078e0212 */
[----:B------:R-:W-:Y:S02]  /*04c0*/  IADD3 R2, R16, 0x80, RZ ;  /* 0x0000008010027810 */ /* 0x000fe40007ffe0ff */
[----:B------:R-:W-:Y:S01]  /*04d0*/  STL [R1+0x100], R14 ;  /* 0x0001000e01007387 */ /* 0x000fe20000100800 */
[C---:B------:R-:W-:Y:S01]  /*04e0*/  LOP3.LUT P0, RZ, R6.reuse, 0x4, RZ, 0xc0, !PT ;  /* 0x0000000406ff7812 */ /* 0x040fe2000780c0ff */
[----:B------:R-:W-:Y:S01]  /*04f0*/  IMAD.IADD R4, R15, 0x1, -R4 ;  /* 0x000000010f047824 */ /* 0x000fe200078e0a04 */
[----:B------:R-:W-:Y:S01]  /*0500*/  LOP3.LUT P3, RZ, R6, 0x2, RZ, 0xc0, !PT ;  /* 0x0000000206ff7812 */ /* 0x000fe2000786c0ff */
[----:B------:R1:W-:Y:S01]  /*0510*/  STL [R1+0xb0], R13 ;  /* 0x0000b00d01007387 */ /* 0x0003e20000100800 */
[----:B------:R-:W-:Y:S01]  /*0520*/  SEL R3, R3, 0xfffffff0, !P1 ;  /* 0xfffffff003037807 */ /* 0x000fe20004800000 */
[----:B------:R-:W-:Y:S01]  /*0530*/  IMAD.SHL.U32 R4, R4, 0x2, RZ ;  /* 0x0000000204047824 */ /* 0x000fe200078e00ff */
[----:B------:R-:W-:Y:S01]  /*0540*/  SEL R7, R8, 0xffffffe0, !P2 ;  /* 0xffffffe008077807 */ /* 0x000fe20005000000 */
[----:B------:R2:W-:Y:S01]  /*0550*/  STL [R1+0x104], R0 ;  /* 0x0001040001007387 */ /* 0x0005e20000100800 */
[----:B------:R-:W-:-:S02]  /*0560*/  SHF.R.S32.HI R6, RZ, 0x1f, R5 ;  /* 0x0000001fff067819 */ /* 0x000fc40000011405 */
[----:B------:R-:W-:Y:S01]  /*0570*/  SHF.R.S32.HI R5, RZ, 0x1f, R2 ;  /* 0x0000001fff057819 */ /* 0x000fe20000011402 */
[----:B------:R-:W-:Y:S01]  /*0580*/  IMAD.IADD R3, R3, 0x1, R7 ;  /* 0x0000000103037824 */ /* 0x000fe200078e0207 */
[C---:B------:R-:W-:Y:S01]  /*0590*/  IADD3 R15, R4.reuse, 0xc8, RZ ;  /* 0x000000c8040f7810 */ /* 0x040fe20007ffe0ff */
[----:B------:R3:W-:Y:S01]  /*05a0*/  STL [R1+0xd8], R6 ;  /* 0x0000d80601007387 */ /* 0x0007e20000100800 */
[----:B------:R-:W-:Y:S01]  /*05b0*/  IMAD.MOV.U32 R7, RZ, RZ, 0x40 ;  /* 0x00000040ff077424 */ /* 0x000fe200078e00ff */
[----:B------:R-:W-:Y:S02]  /*05c0*/  LEA R249, R249, 0x10100, 0x1 ;  /* 0x00010100f9f97811 */ /* 0x000fe400078e08ff */
[----:B------:R4:W-:Y:S01]  /*05d0*/  STL [R1+0xd4], R5 ;  /* 0x0000d40501007387 */ /* 0x0009e20000100800 */
[----:B------:R-:W-:Y:S02]  /*05e0*/  IADD3 R9, R4, 0xe8, RZ ;  /* 0x000000e804097810 */ /* 0x000fe40007ffe0ff */
[----:B------:R-:W-:-:S02]  /*05f0*/  SEL R250, R7, 0xffffffc0, !P0 ;  /* 0xffffffc007fa7807 */ /* 0x000fc40004000000 */
[----:B------:R-:W-:-:S05]  /*0600*/  LEA R248, R248, 0x100, 0x1 ;  /* 0x00000100f8f87811 */ /* 0x000fca00078e08ff */
[----:B------:R-:W-:Y:S01]  /*0610*/  IMAD R3, R3, 0x2, R248 ;  /* 0x0000000203037824 */ /* 0x000fe200078e02f8 */
[----:B-1----:R-:W-:Y:S02]  /*0620*/  IADD3 R13, R4, 0xd8, RZ ;  /* 0x000000d8040d7810 */ /* 0x002fe40007ffe0ff */
[----:B--2---:R-:W-:-:S04]  /*0630*/  IADD3 R0, R16, 0xc0, RZ ;  /* 0x000000c010007810 */ /* 0x004fc80007ffe0ff */
[----:B------:R-:W-:Y:S01]  /*0640*/  SHF.R.S32.HI R2, RZ, 0x1f, R0 ;  /* 0x0000001fff027819 */ /* 0x000fe20000011400 */
[----:B------:R-:W-:Y:S01]  /*0650*/  IMAD.SHL.U32 R0, R11, 0x2, RZ ;  /* 0x000000020b007824 */ /* 0x000fe200078e00ff */
[C---:B------:R-:W-:Y:S02]  /*0660*/  IADD3 R11, R4.reuse, 0xe0, RZ ;  /* 0x000000e0040b7810 */ /* 0x040fe40007ffe0ff */
[C---:B---3--:R-:W-:Y:S01]  /*0670*/  IADD3 R6, R4.reuse, 0xf0, RZ ;  /* 0x000000f004067810 */ /* 0x048fe20007ffe0ff */
[----:B------:R1:W-:Y:S01]  /*0680*/  STL [R1+0xd0], R2 ;  /* 0x0000d00201007387 */ /* 0x0003e20000100800 */
[----:B----4-:R-:W-:-:S03]  /*0690*/  IADD3 R5, R4, 0xf8, RZ ;  /* 0x000000f804057810 */ /* 0x010fc60007ffe0ff */
[----:B------:R2:W-:Y:S01]  /*06a0*/  STL [R1+0x58], R0 ;  /* 0x0000580001007387 */ /* 0x0005e20000100800 */
[----:B-1----:R-:W-:Y:S01]  /*06b0*/  IMAD R2, R12, 0x8, R14 ;  /* 0x000000080c027824 */ /* 0x002fe200078e020e */
[----:B------:R-:W-:Y:S02]  /*06c0*/  IADD3 R14, R4, 0xd0, RZ ;  /* 0x000000d0040e7810 */ /* 0x000fe40007ffe0ff */
[----:B--2---:R-:W-:Y:S02]  /*06d0*/  SEL R0, R8, 0xffffffe0, !P1 ;  /* 0xffffffe008007807 */ /* 0x004fe40004800000 */
[----:B------:R1:W-:Y:S01]  /*06e0*/  STL [R1+0xf8], R2 ;  /* 0x0000f80201007387 */ /* 0x0003e20000100800 */
[----:B------:R-:W-:Y:S01]  /*06f0*/  IMAD.IADD R8, R249, 0x1, R250 ;  /* 0x00000001f9087824 */ /* 0x000fe200078e02fa */
[----:B------:R-:W-:Y:S02]  /*0700*/  SHF.R.S32.HI R12, RZ, 0x1f, R14 ;  /* 0x0000001fff0c7819 */ /* 0x000fe4000001140e */
[----:B------:R2:W-:Y:S01]  /*0710*/  STL [R1+0x90], R4 ;  /* 0x0000900401007387 */ /* 0x0005e20000100800 */
[----:B------:R-:W-:-:S03]  /*0720*/  IMAD.IADD R252, R248, 0x1, R0 ;  /* 0x00000001f8fc7824 */ /* 0x000fc600078e0200 */
[----:B------:R-:W-:Y:S04]  /*0730*/  STL [R1+0xcc], R15 ;  /* 0x0000cc0f01007387 */ /* 0x000fe80000100800 */
[----:B------:R-:W-:Y:S04]  /*0740*/  STL [R1+0xc8], R14 ;  /* 0x0000c80e01007387 */ /* 0x000fe80000100800 */
[----:B------:R-:W-:Y:S04]  /*0750*/  STL [R1+0xc4], R13 ;  /* 0x0000c40d01007387 */ /* 0x000fe80000100800 */
[----:B------:R-:W-:Y:S04]  /*0760*/  STL [R1+0xc0], R11 ;  /* 0x0000c00b01007387 */ /* 0x000fe80000100800 */
[----:B------:R-:W-:Y:S01]  /*0770*/  STL [R1+0xbc], R9 ;  /* 0x0000bc0901007387 */ /* 0x000fe20000100800 */
[----:B-1----:R-:W-:-:S02]  /*0780*/  SEL R2, R7, 0xffffffc0, !P2 ;  /* 0xffffffc007027807 */ /* 0x002fc40005000000 */
[----:B------:R-:W-:Y:S01]  /*0790*/  SHF.R.S32.HI R7, RZ, 0x1f, R15 ;  /* 0x0000001fff077819 */ /* 0x000fe2000001140f */
[----:B------:R1:W-:Y:S01]  /*07a0*/  STL [R1+0xb8], R6 ;  /* 0x0000b80601007387 */ /* 0x0003e20000100800 */
[C---:B--2---:R-:W-:Y:S01]  /*07b0*/  IADD3 R4, R249.reuse, 0x20, RZ ;  /* 0x00000020f9047810 */ /* 0x044fe20007ffe0ff */
[----:B------:R-:W-:Y:S01]  /*07c0*/  IMAD.IADD R251, R248, 0x1, R2 ;  /* 0x00000001f8fb7824 */ /* 0x000fe200078e0202 */
[----:B------:R-:W-:Y:S01]  /*07d0*/  @P3 IADD3 R4, R249, -0x20, RZ ;  /* 0xffffffe0f9043810 */ /* 0x000fe20007ffe0ff */
[----:B------:R2:W-:Y:S04]  /*07e0*/  STL [R1], R8 ;  /* 0x0000000801007387 */ /* 0x0005e80000100800 */
[----:B------:R3:W-:Y:S01]  /*07f0*/  STL [R1+0xb4], R5 ;  /* 0x0000b40501007387 */ /* 0x0007e20000100800 */
[----:B------:R-:W-:-:S03]  /*0800*/  IMAD.IADD R250, R250, 0x1, R4 ;  /* 0x00000001fafa7824 */ /* 0x000fc600078e0204 */
[----:B------:R4:W-:Y:S04]  /*0810*/  STL [R1+0xf4], R7 ;  /* 0x0000f40701007387 */ /* 0x0009e80000100800 */
[----:B------:R-:W-:Y:S01]  /*0820*/  STL [R1+0xf0], R12 ;  /* 0x0000f00c01007387 */ /* 0x000fe20000100800 */
[----:B-1----:R-:W-:Y:S02]  /*0830*/  SHF.R.S32.HI R6, RZ, 0x1f, R6 ;  /* 0x0000001fff067819 */ /* 0x002fe40000011406 */
[----:B--2---:R-:W-:Y:S02]  /*0840*/  SHF.R.S32.HI R8, RZ, 0x1f, R11 ;  /* 0x0000001fff087819 */ /* 0x004fe4000001140b */
[----:B---3--:R-:W-:Y:S02]  /*0850*/  SHF.R.S32.HI R5, RZ, 0x1f, R5 ;  /* 0x0000001fff057819 */ /* 0x008fe40000011405 */
[----:B----4-:R-:W-:-:S05]  /*0860*/  SHF.R.S32.HI R7, RZ, 0x1f, R13 ;  /* 0x0000001fff077819 */ /* 0x010fca000001140d */
[----:B------:R1:W-:Y:S04]  /*0870*/  STL [R1+0xec], R7 ;  /* 0x0000ec0701007387 */ /* 0x0003e80000100800 */
[----:B------:R-:W-:Y:S01]  /*0880*/  STL [R1+0xe8], R8 ;  /* 0x0000e80801007387 */ /* 0x000fe20000100800 */
[----:B-1----:R-:W-:-:S05]  /*0890*/  SHF.R.S32.HI R7, RZ, 0x1f, R9 ;  /* 0x0000001fff077819 */ /* 0x002fca0000011409 */
[----:B------:R1:W-:Y:S04]  /*08a0*/  STL [R1+0xe4], R7 ;  /* 0x0000e40701007387 */ /* 0x0003e80000100800 */
[----:B------:R-:W-:Y:S04]  /*08b0*/  STL [R1+0x8], R4 ;  /* 0x0000080401007387 */ /* 0x000fe80000100800 */
[----:B------:R2:W-:Y:S04]  /*08c0*/  STL [R1+0xe0], R6 ;  /* 0x0000e00601007387 */ /* 0x0005e80000100800 */
[----:B------:R3:W-:Y:S01]  /*08d0*/  STL [R1+0xdc], R5 ;  /* 0x0000dc0501007387 */ /* 0x0007e20000100800 */
[----:B-1----:R-:W-:-:S02]  /*08e0*/  IADD3 R7, R4, 0x1800, RZ ;  /* 0x0000180004077810 */ /* 0x002fc40007ffe0ff */
[C---:B--2---:R-:W-:Y:S02]  /*08f0*/  IADD3 R6, R4.reuse, 0x1000, RZ ;  /* 0x0000100004067810 */ /* 0x044fe40007ffe0ff */
[----:B---3--:R-:W-:-:S05]  /*0900*/  IADD3 R5, R4, 0x800, RZ ;  /* 0x0000080004057810 */ /* 0x008fca0007ffe0ff */
[----:B------:R1:W-:Y:S04]  /*0910*/  STL [R1+0x44], R5 ;  /* 0x0000440501007387 */ /* 0x0003e80000100800 */
[----:B------:R2:W-:Y:S04]  /*0920*/  STL [R1+0x40], R6 ;  /* 0x0000400601007387 */ /* 0x0005e80000100800 */
[----:B------:R3:W-:Y:S01]  /*0930*/  STL [R1+0x3c], R7 ;  /* 0x00003c0701007387 */ /* 0x0007e20000100800 */
[C---:B-1----:R-:W-:Y:S02]  /*0940*/  IADD3 R5, R4.reuse, 0x2000, RZ ;  /* 0x0000200004057810 */ /* 0x042fe40007ffe0ff */
[----:B--2---:R-:W-:-:S03]  /*0950*/  IADD3 R6, R4, 0x2800, RZ ;  /* 0x0000280004067810 */ /* 0x004fc60007ffe0ff */
[----:B------:R1:W-:Y:S01]  /*0960*/  STL [R1+0x38], R5 ;  /* 0x0000380501007387 */ /* 0x0003e20000100800 */
[----:B---3--:R-:W-:-:S03]  /*0970*/  IADD3 R7, R4, 0x3000, RZ ;  /* 0x0000300004077810 */ /* 0x008fc60007ffe0ff */
        /* <DEDUP_REMOVED lines=12> */
[----:B------:R2:W-:Y:S01]  /*0a40*/  STL [R1+0x1c], R6 ;  /* 0x00001c0601007387 */ /* 0x0005e20000100800 */
[C---:B-1----:R-:W-:Y:S02]  /*0a50*/  IADD3 R5, R4.reuse, 0x6000, RZ ;  /* 0x0000600004057810 */ /* 0x042fe40007ffe0ff */
[----:B--2---:R-:W-:-:S03]  /*0a60*/  IADD3 R6, R4, 0x7000, RZ ;  /* 0x0000700004067810 */ /* 0x004fc60007ffe0ff */
[----:B------:R1:W-:Y:S01]  /*0a70*/  STL [R1+0x18], R5 ;  /* 0x0000180501007387 */ /* 0x0003e20000100800 */
[----:B------:R-:W-:-:S03]  /*0a80*/  IADD3 R4, R4, 0x7800, RZ ;  /* 0x0000780004047810 */ /* 0x000fc60007ffe0ff */
[----:B------:R-:W-:Y:S04]  /*0a90*/  STL [R1+0x14], R7 ;  /* 0x0000140701007387 */ /* 0x000fe80000100800 */
[----:B------:R-:W-:Y:S04]  /*0aa0*/  STL [R1+0x10], R6 ;  /* 0x0000100601007387 */ /* 0x000fe80000100800 */
[----:B------:R2:W-:Y:S04]  /*0ab0*/  STL [R1+0xc], R4 ;  /* 0x00000c0401007387 */ /* 0x0005e80000100800 */
[----:B------:R3:W-:Y:S01]  /*0ac0*/  STL [R1+0x48], R3 ;  /* 0x0000480301007387 */ /* 0x0007e20000100800 */
[----:B-1----:R-:W-:-:S04]  /*0ad0*/  IMAD R5, R10, 0x800, R248 ;  /* 0x000008000a057824 */ /* 0x002fc800078e02f8 */
[--C-:B--2---:R-:W-:Y:S01]  /*0ae0*/  IMAD.IADD R4, R0, 0x1, R5.reuse ;  /* 0x0000000100047824 */ /* 0x104fe200078e0205 */
[C---:B------:R-:W-:Y:S01]  /*0af0*/  IADD3 R0, R2.reuse, R248, R0 ;  /* 0x000000f802007210 */ /* 0x040fe20007ffe000 */
[----:B---3--:R-:W-:-:S04]  /*0b00*/  IMAD.IADD R3, R2, 0x1, R5 ;  /* 0x0000000102037824 */ /* 0x008fc800078e0205 */
[----:B------:R1:W-:Y:S04]  /*0b10*/  STL [R1+0x4], R0 ;  /* 0x0000040001007387 */ /* 0x0003e80000100800 */
[----:B------:R2:W-:Y:S04]  /*0b20*/  STL [R1+0x4c], R4 ;  /* 0x00004c0401007387 */ /* 0x0005e80000100800 */
[----:B------:R2:W-:Y:S01]  /*0b30*/  STL [R1+0x54], R3 ;  /* 0x0000540301007387 */ /* 0x0005e20000100800 */
[----:B-1----:R-:W-:-:S05]  /*0b40*/  IMAD.IADD R0, R2, 0x1, R4 ;  /* 0x0000000102007824 */ /* 0x002fca00078e0204 */
[----:B------:R2:W-:Y:S02]  /*0b50*/  STL [R1+0x50], R0 ;  /* 0x0000500001007387 */ /* 0x0005e40000100800 */
.L_x_851:
[----:B--2---:R-:W2:Y:S01]  /*0b60*/  LDL R4, [R1+0xb0] ;  /* 0x0000b00001047983 */ /* 0x004ea20000100800 */
[----:B------:R-:W-:Y:S01]  /*0b70*/  IMAD.MOV.U32 R0, RZ, RZ, c[0x0][0x560] ;  /* 0x00015800ff007624 */ /* 0x000fe200078e00ff */
[----:B------:R-:W-:Y:S01]  /*0b80*/  YIELD ;  /* 0x0000000000007946 */ /* 0x000fe20003800000 */
[----:B------:R-:W-:Y:S03]  /*0b90*/  BSSY B0, `(.L_x_826) ;  /* 0x0000016000007945 */ /* 0x000fe60003800000 */
[----:B------:R-:W-:-:S13]  /*0ba0*/  ISETP.NE.AND P0, PT, R0, 0x1, PT ;  /* 0x000000010000780c */ /* 0x000fda0003f05270 */
[----:B--2---:R-:W-:Y:S01]  /*0bb0*/  @P0 IMAD.HI.U32 R0, R4, c[0x0][0x564], RZ ;  /* 0x0001590004000a27 */ /* 0x004fe200078e00ff */
[----:B------:R-:W-:-:S04]  /*0bc0*/  MOV R3, R4 ;  /* 0x0000000400037202 */ /* 0x000fc80000000f00 */
[----:B------:R-:W-:-:S04]  /*0bd0*/  @P0 SHF.R.U32.HI R3, RZ, c[0x0][0x568], R0 ;  /* 0x00015a00ff030a19 */ /* 0x000fc80000011600 */
[----:B------:R-:W-:Y:S01]  /*0be0*/  ISETP.GE.AND P0, PT, R3, c[0x0][0x578], PT ;  /* 0x00015e0003007a0c */ /* 0x000fe20003f06270 */
[----:B------:R-:W-:-:S04]  /*0bf0*/  IMAD.MOV R2, RZ, RZ, -R3 ;  /* 0x000000ffff027224 */ /* 0x000fc800078e0a03 */
[----:B------:R-:W-:-:S08]  /*0c00*/  IMAD R2, R2, c[0x0][0x560], R4 ;  /* 0x0001580002027a24 */ /* 0x000fd000078e0204 */
[----:B------:R-:W-:Y:S05]  /*0c10*/  @!P0 BRA `(.L_x_827) ;  /* 0x0000007000008947 */ /* 0x000fea0003800000 */
[----:B------:R-:W-:-:S04]  /*0c20*/  MOV R0, c[0x0][0x56c] ;  /* 0x00015b0000007a02 */ /* 0x000fc80000000f00 */
[----:B------:R-:W-:Y:S02]  /*0c30*/  ISETP.NE.AND P0, PT, R0, 0x1, PT ;  /* 0x000000010000780c */ /* 0x000fe40003f05270 */
[----:B------:R-:W-:-:S11]  /*0c40*/  MOV R0, R2 ;  /* 0x0000000200007202 */ /* 0x000fd60000000f00 */
[----:B------:R-:W-:-:S05]  /*0c50*/  @P0 IMAD.HI.U32 R4, R2, c[0x0][0x570], RZ ;  /* 0x00015c0002040a27 */ /* 0x000fca00078e00ff */
[----:B------:R-:W-:-:S05]  /*0c60*/  @P0 SHF.R.U32.HI R0, RZ, c[0x0][0x574], R4 ;  /* 0x00015d00ff000a19 */ /* 0x000fca0000011604 */
[----:B------:R-:W-:Y:S01]  /*0c70*/  IMAD R4, R0, c[0x0][0x56c], RZ ;  /* 0x00015b0000047a24 */ /* 0x000fe200078e02ff */
[----:B------:R-:W-:Y:S05]  /*0c80*/  BRA `(.L_x_828) ;  /* 0x0000006000007947 */ /* 0x000fea0003800000 */
.L_x_827:
[----:B------:R-:W-:-:S04]  /*0c90*/  MOV R0, c[0x0][0x554] ;  /* 0x0001550000007a02 */ /* 0x000fc80000000f00 */
[----:B------:R-:W-:Y:S02]  /*0ca0*/  ISETP.NE.AND P0, PT, R0, 0x1, PT ;  /* 0x000000010000780c */ /* 0x000fe40003f05270 */
[----:B------:R-:W-:-:S11]  /*0cb0*/  MOV R0, R2 ;  /* 0x0000000200007202 */ /* 0x000fd60000000f00 */
[----:B------:R-:W-:-:S05]  /*0cc0*/  @P0 IMAD.HI.U32 R4, R2, c[0x0][0x558], RZ ;  /* 0x0001560002040a27 */ /* 0x000fca00078e00ff */
[----:B------:R-:W-:-:S05]  /*0cd0*/  @P0 SHF.R.U32.HI R0, RZ, c[0x0][0x55c], R4 ;  /* 0x00015700ff000a19 */ /* 0x000fca0000011604 */
[----:B------:R-:W-:Y:S02]  /*0ce0*/  IMAD R4, R0, c[0x0][0x554], RZ ;  /* 0x0001550000047a24 */ /* 0x000fe400078e02ff */
.L_x_828:
[----:B------:R-:W-:Y:S05]  /*0cf0*/  BSYNC B0 ;  /* 0x0000000000007941 */ /* 0x000fea0003800000 */
.L_x_826:
[----:B------:R-:W-:Y:S01]  /*0d00*/  IMAD.MOV.U32 R5, RZ, RZ, c[0x0][0x53c] ;  /* 0x00014f00ff057624 */ /* 0x000fe200078e00ff */
[----:B------:R-:W-:Y:S01]  /*0d10*/  ULDC UR5, c[0x0][0x1d0] ;  /* 0x0000740000057ab9 */ /* 0x000fe20000000800 */
[----:B------:R-:W-:Y:S01]  /*0d20*/  IMAD.MOV.U32 R11, RZ, RZ, R0 ;  /* 0x000000ffff0b7224 */ /* 0x000fe200078e0000 */
[----:B------:R-:W-:Y:S01]  /*0d30*/  UIADD3 UR5, UR5, 0x3f, URZ ;  /* 0x0000003f05057890 */ /* 0x000fe2000fffe03f */
[----:B------:R-:W-:Y:S01]  /*0d40*/  IMAD.MOV.U32 R28, RZ, RZ, c[0x0][0x2c4] ;  /* 0x0000b100ff1c7624 */ /* 0x000fe200078e00ff */
[----:B------:R-:W-:Y:S01]  /*0d50*/  ISETP.NE.AND P0, PT, R5, 0x1, PT ;  /* 0x000000010500780c */ /* 0x000fe20003f05270 */
[----:B------:R-:W-:Y:S01]  /*0d60*/  IMAD.MOV.U32 R7, RZ, RZ, c[0x0][0x548] ;  /* 0x00015200ff077624 */ /* 0x000fe200078e00ff */
[----:B------:R-:W-:Y:S01]  /*0d70*/  LOP3.LUT R5, RZ, R0, RZ, 0x33, !PT ;  /* 0x00000000ff057212 */ /* 0x000fe200078e33ff */
[----:B------:R-:W-:Y:S01]  /*0d80*/  IMAD.IADD R4, R2, 0x1, -R4 ;  /* 0x0000000102047824 */ /* 0x000fe200078e0a04 */
[----:B------:R-:W-:Y:S01]  /*0d90*/  ISETP.NE.AND P1, PT, R28, 0x1, PT ;  /* 0x000000011c00780c */ /* 0x000fe20003f25270 */
[----:B------:R-:W-:Y:S01]  /*0da0*/  USHF.R.S32.HI UR4, URZ, 0x1f, UR5 ;  /* 0x0000001f3f047899 */ /* 0x000fe20008011405 */
[----:B------:R-:W-:Y:S01]  /*0db0*/  BSSY B0, `(.L_x_829) ;  /* 0x000003f000007945 */ /* 0x000fe20003800000 */
[----:B------:R-:W-:-:S02]  /*0dc0*/  IMAD R3, R3, c[0x0][0x554], R4 ;  /* 0x0001550003037a24 */ /* 0x000fc400078e0204 */
[----:B------:R-:W-:Y:S01]  /*0dd0*/  ULEA.HI UR4, UR4, UR5, URZ, 0x6 ;  /* 0x0000000504047291 */ /* 0x000fe2000f8f303f */
[----:B------:R-:W-:Y:S02]  /*0de0*/  IMAD.MOV.U32 R2, RZ, RZ, RZ ;  /* 0x000000ffff027224 */ /* 0x000fe400078e00ff */
[----:B------:R-:W-:Y:S01]  /*0df0*/  IMAD.MOV.U32 R14, RZ, RZ, R3 ;  /* 0x000000ffff0e7224 */ /* 0x000fe200078e0003 */
[----:B------:R-:W-:Y:S01]  /*0e00*/  USHF.R.S32.HI UR4, URZ, 0x6, UR4 ;  /* 0x000000063f047899 */ /* 0x000fe20008011404 */
[----:B------:R-:W-:Y:S01]  /*0e10*/  @P0 IMAD.HI.U32 R6, R0, c[0x0][0x540], RZ ;  /* 0x0001500000060a27 */ /* 0x000fe200078e00ff */
[----:B------:R-:W-:-:S04]  /*0e20*/  IADD3 R0, R5, c[0x0][0x53c], RZ ;  /* 0x00014f0005007a10 */ /* 0x000fc80007ffe0ff */
[----:B------:R-:W-:Y:S01]  /*0e30*/  @P0 SHF.R.U32.HI R11, RZ, c[0x0][0x544], R6 ;  /* 0x00015100ff0b0a19 */ /* 0x000fe20000011606 */
[----:B------:R-:W-:Y:S01]  /*0e40*/  IMAD.MOV.U32 R6, RZ, RZ, 0x40 ;  /* 0x00000040ff067424 */ /* 0x000fe200078e00ff */
[----:B------:R-:W-:-:S03]  /*0e50*/  ISETP.NE.AND P0, PT, R7, 0x1, PT ;  /* 0x000000010700780c */ /* 0x000fc60003f05270 */
[----:B------:R-:W-:Y:S01]  /*0e60*/  IMAD R0, R11, c[0x0][0x53c], R0 ;  /* 0x00014f000b007a24 */ /* 0x000fe200078e0200 */
[----:B------:R1:W-:Y:S03]  /*0e70*/  STL [R1+0xa8], R11 ;  /* 0x0000a80b01007387 */ /* 0x0003e60000100800 */
[----:B------:R-:W-:-:S05]  /*0e80*/  IMAD.SHL.U32 R18, R0, 0x80, RZ ;  /* 0x0000008000127824 */ /* 0x000fca00078e00ff */
[----:B------:R-:W-:Y:S01]  /*0e90*/  IADD3 R0, R18, 0x7f, RZ ;  /* 0x0000007f12007810 */ /* 0x000fe20007ffe0ff */
[----:B------:R1:W-:Y:S04]  /*0ea0*/  STL [R1+0xac], R18 ;  /* 0x0000ac1201007387 */ /* 0x0003e80000100800 */
[----:B------:R-:W-:-:S05]  /*0eb0*/  @P1 IMAD.HI.U32 R5, R0, c[0x0][0x2c8], RZ ;  /* 0x0000b20000051a27 */ /* 0x000fca00078e00ff */
[----:B------:R-:W-:Y:S02]  /*0ec0*/  @P1 SHF.R.U32.HI R0, RZ, c[0x0][0x2cc], R5 ;  /* 0x0000b300ff001a19 */ /* 0x000fe40000011605 */
[----:B------:R-:W-:-:S04]  /*0ed0*/  IADD3 R5, R6, -c[0x0][0x168], RZ ;  /* 0x80005a0006057a10 */ /* 0x000fc80007ffe0ff */
[----:B------:R-:W-:-:S04]  /*0ee0*/  IADD3 R0, R0, c[0x0][0x1d0], R5 ;  /* 0x0000740000007a10 */ /* 0x000fc80007ffe005 */
[----:B------:R-:W-:-:S04]  /*0ef0*/  SHF.R.S32.HI R6, RZ, 0x1f, R0 ;  /* 0x0000001fff067819 */ /* 0x000fc80000011400 */
[----:B------:R-:W-:Y:S01]  /*0f00*/  LEA.HI R6, R6, R0, RZ, 0x6 ;  /* 0x0000000006067211 */ /* 0x000fe200078f30ff */
[----:B------:R-:W-:-:S03]  /*0f10*/  @P0 IMAD.HI.U32 R0, R3, c[0x0][0x54c], RZ ;  /* 0x0001530003000a27 */ /* 0x000fc600078e00ff */
[----:B------:R-:W-:Y:S02]  /*0f20*/  SHF.R.S32.HI R6, RZ, 0x6, R6 ;  /* 0x00000006ff067819 */ /* 0x000fe40000011406 */
[----:B------:R-:W-:Y:S02]  /*0f30*/  @P0 SHF.R.U32.HI R14, RZ, c[0x0][0x550], R0 ;  /* 0x00015400ff0e0a19 */ /* 0x000fe40000011600 */
[----:B------:R-:W-:-:S03]  /*0f40*/  IMNMX R6, R6, UR4, PT ;  /* 0x0000000406067c17 */ /* 0x000fc6000b800200 */
[----:B------:R-:W-:Y:S01]  /*0f50*/  IMAD.MOV R0, RZ, RZ, -R14 ;  /* 0x000000ffff007224 */ /* 0x000fe200078e0a0e */
[----:B------:R1:W-:Y:S01]  /*0f60*/  STL [R1+0x98], R14 ;  /* 0x0000980e01007387 */ /* 0x0003e20000100800 */
[----:B------:R-:W-:Y:S02]  /*0f70*/  ISETP.GE.AND P0, PT, R6, 0x1, PT ;  /* 0x000000010600780c */ /* 0x000fe40003f06270 */
[----:B------:R-:W-:-:S05]  /*0f80*/  IMAD R17, R0, c[0x0][0x548], R3 ;  /* 0x0001520000117a24 */ /* 0x000fca00078e0203 */
[----:B------:R1:W-:Y:S06]  /*0f90*/  STL [R1+0x94], R17 ;  /* 0x0000941101007387 */ /* 0x0003ec0000100800 */
[----:B------:R-:W-:Y:S05]  /*0fa0*/  @!P0 BRA `(.L_x_830) ;  /* 0x000001f000008947 */ /* 0x000fea0003800000 */
[----:B------:R-:W-:-:S04]  /*0fb0*/  SHF.R.U32.HI R0, RZ, 0x10, R11 ;  /* 0x00000010ff007819 */ /* 0x000fc8000001160b */
[----:B------:R-:W-:-:S04]  /*0fc0*/  ISETP.NE.AND P0, PT, R0, RZ, PT ;  /* 0x000000ff0000720c */ /* 0x000fc80003f05270 */
[----:B------:R-:W-:-:S04]  /*0fd0*/  SEL R0, R0, c[0x0][0x338], P0 ;  /* 0x0000ce0000007a07 */ /* 0x000fc80000000000 */
[-C--:B------:R-:W-:Y:S02]  /*0fe0*/  IABS R3, R0.reuse ;  /* 0x0000000000037213 */ /* 0x080fe40000000000 */
[----:B------:R-:W-:Y:S02]  /*0ff0*/  IADD3 R7, R0, -0x1, R6 ;  /* 0xffffffff00077810 */ /* 0x000fe40007ffe006 */
[----:B------:R-:W2:Y:S02]  /*1000*/  I2F.RP R4, R3 ;  /* 0x0000000300047306 */ /* 0x000ea40000209400 */
[----:B------:R-:W-:Y:S02]  /*1010*/  IABS R10, R7 ;  /* 0x00000007000a7213 */ /* 0x000fe40000000000 */
[----:B------:R-:W-:-:S04]  /*1020*/  LOP3.LUT R7, R7, R0, RZ, 0x3c, !PT ;  /* 0x0000000007077212 */ /* 0x000fc800078e3cff */
[----:B------:R-:W-:Y:S01]  /*1030*/  ISETP.GE.AND P0, PT, R7, RZ, PT ;  /* 0x000000ff0700720c */ /* 0x000fe20003f06270 */
[----:B--2---:R-:W2:Y:S02]  /*1040*/  MUFU.RCP R4, R4 ;  /* 0x0000000400047308 */ /* 0x004ea40000001000 */
[----:B--2---:R-:W-:-:S06]  /*1050*/  IADD3 R4, R4, 0xffffffe, RZ ;  /* 0x0ffffffe04047810 */ /* 0x004fcc0007ffe0ff */
[----:B------:R-:W2:Y:S02]  /*1060*/  F2I.FTZ.U32.TRUNC.NTZ R5, R4 ;  /* 0x0000000400057305 */ /* 0x000ea4000021f000 */
[----:B--2---:R-:W-:Y:S02]  /*1070*/  IMAD.MOV R2, RZ, RZ, -R5 ;  /* 0x000000ffff027224 */ /* 0x004fe400078e0a05 */
[----:B------:R-:W-:Y:S02]  /*1080*/  IMAD.MOV.U32 R4, RZ, RZ, RZ ;  /* 0x000000ffff047224 */ /* 0x000fe400078e00ff */
        /* <DEDUP_REMOVED lines=13> */
[----:B------:R-:W-:-:S13]  /*1160*/  ISETP.GE.U32.AND P3, PT, R4, R3, PT ;  /* 0x000000030400720c */ /* 0x000fda0003f66070 */
[----:B------:R-:W-:-:S05]  /*1170*/  @P3 IADD3 R2, R2, 0x1, RZ ;  /* 0x0000000102023810 */ /* 0x000fca0007ffe0ff */
[----:B------:R-:W-:Y:S01]  /*1180*/  @!P0 IMAD.MOV R2, RZ, RZ, -R2 ;  /* 0x000000ffff028224 */ /* 0x000fe200078e0a02 */
[----:B------:R-:W-:Y:S02]  /*1190*/  @!P2 LOP3.LUT R2, RZ, R0, RZ, 0x33, !PT ;  /* 0x00000000ff02a212 */ /* 0x000fe400078e33ff */
.L_x_830:
[----:B------:R-:W-:Y:S05]  /*11a0*/  BSYNC B0 ;  /* 0x0000000000007941 */ /* 0x000fea0003800000 */
.L_x_829:
[----:B------:R-:W-:Y:S01]  /*11b0*/  LOP3.LUT R0, R11, 0xffff, RZ, 0xc0, !PT ;  /* 0x0000ffff0b007812 */ /* 0x000fe200078ec0ff */
[----:B------:R-:W-:Y:S01]  /*11c0*/  IMAD.MOV.U32 R15, RZ, RZ, RZ ;  /* 0x000000ffff0f7224 */ /* 0x000fe200078e00ff */
[----:B------:R-:W-:Y:S01]  /*11d0*/  CS2R R130, SRZ ;  /* 0x0000000000827805 */ /* 0x000fe2000001ff00 */
[----:B------:R-:W-:Y:S01]  /*11e0*/  IMAD.MOV.U32 R16, RZ, RZ, RZ ;  /* 0x000000ffff107224 */ /* 0x000fe200078e00ff */
[----:B------:R-:W-:Y:S01]  /*11f0*/  CS2R R128, SRZ ;  /* 0x0000000000807805 */ /* 0x000fe2000001ff00 */
[----:B------:R-:W-:Y:S01]  /*1200*/  IMAD R132, R0, R2, RZ ;  /* 0x0000000200847224 */ /* 0x000fe200078e02ff */
[----:B------:R-:W-:Y:S01]  /*1210*/  PRMT R0, RZ, 0x7610, R0 ;  /* 0x00007610ff007816 */ /* 0x000fe20000000000 */
[----:B------:R-:W-:Y:S01]  /*1220*/  CS2R R126, SRZ ;  /* 0x00000000007e7805 */ /* 0x000fe2000001ff00 */
[----:B------:R-:W-:Y:S01]  /*1230*/  CS2R R124, SRZ ;  /* 0x00000000007c7805 */ /* 0x000fe2000001ff00 */
        /* <DEDUP_REMOVED lines=65> */
[----:B--2---:R-:W2:Y:S04]  /*1650*/  LDL.64 R4, [R1+0xa0] ;  /* 0x0000a00001047983 */ /* 0x004ea80000100a00 */
[----:B------:R-:W3:Y:S04]  /*1660*/  S2R R3, SR_TID.X ;  /* 0x0000000000037919 */ /* 0x000ee80000002100 */
[----:B------:R4:W2:Y:S01]  /*1670*/  LDL.64 R34, [R1+0xa0] ;  /* 0x0000a00001227983 */ /* 0x0008a20000100a00 */
[----:B------:R-:W-:-:S04]  /*1680*/  ISETP.NE.U32.AND P0, PT, RZ, c[0x0][0x340], PT ;  /* 0x0000d000ff007a0c */ /* 0x000fc80003f05070 */
[----:B------:R-:W-:-:S13]  /*1690*/  ISETP.NE.AND.EX P0, PT, RZ, c[0x0][0x344], PT, P0 ;  /* 0x0000d100ff007a0c */ /* 0x000fda0003f05300 */
[----:B------:R-:W-:Y:S01]  /*16a0*/  @P0 IMAD.MOV.U32 R2, RZ, RZ, 0x4 ;  /* 0x00000004ff020424 */ /* 0x000fe200078e00ff */
[----:B---3--:R-:W-:-:S04]  /*16b0*/  SHF.R.S32.HI R29, RZ, 0x1f, R3 ;  /* 0x0000001fff1d7819 */ /* 0x008fc80000011403 */
[----:B------:R-:W-:Y:S01]  /*16c0*/  LEA.HI R29, R29, R3, RZ, 0x3 ;  /* 0x000000031d1d7211 */ /* 0x000fe200078f18ff */
[----:B------:R-:W-:-:S03]  /*16d0*/  @P0 IMAD.WIDE R2, R14, R2, c[0x0][0x340] ;  /* 0x0000d0000e020625 */ /* 0x000fc600078e0202 */
[----:B------:R-:W-:Y:S02]  /*16e0*/  SHF.R.S32.HI R29, RZ, 0x3, R29 ;  /* 0x00000003ff1d7819 */ /* 0x000fe4000001141d */
[----:B------:R3:W5:Y:S01]  /*16f0*/  @P0 LDG.E R9, [R2.64] ;  /* 0x0000000602090981 */ /* 0x000762000c1e1900 */
[----:B------:R-:W-:Y:S01]  /*1700*/  SHF.R.S32.HI R13, RZ, 0x1f, R17 ;  /* 0x0000001fff0d7819 */ /* 0x000fe20000011411 */
[----:B------:R-:W-:Y:S04]  /*1710*/  WARPSYNC 0xffffffff ;  /* 0xffffffff00007948 */ /* 0x000fe80003800000 */
[C---:B------:R-:W-:Y:S02]  /*1720*/  IMAD R6, R13.reuse, c[0x0][0x1e8], RZ ;  /* 0x00007a000d067a24 */ /* 0x040fe400078e02ff */
[----:B------:R-:W-:-:S02]  /*1730*/  IMAD R8, R13, c[0x0][0x210], RZ ;  /* 0x000084000d087a24 */ /* 0x000fc400078e02ff */
[C---:B------:R-:W-:Y:S02]  /*1740*/  IMAD R6, R17.reuse, c[0x0][0x1ec], R6 ;  /* 0x00007b0011067a24 */ /* 0x040fe400078e0206 */
[----:B------:R-:W-:Y:S01]  /*1750*/  IMAD R8, R17, c[0x0][0x214], R8 ;  /* 0x0000850011087a24 */ /* 0x000fe200078e0208 */
[----:B---3--:R-:W-:-:S05]  /*1760*/  SHF.R.S32.HI R2, RZ, 0x1f, R29 ;  /* 0x0000001fff027819 */ /* 0x008fca000001141d */
[C---:B------:R-:W-:Y:S02]  /*1770*/  IMAD R0, R2.reuse, c[0x0][0x1e0], RZ ;  /* 0x0000780002007a24 */ /* 0x040fe400078e02ff */
[----:B------:R-:W-:Y:S02]  /*1780*/  IMAD R2, R2, c[0x0][0x208], RZ ;  /* 0x0000820002027a24 */ /* 0x000fe400078e02ff */
[----:B------:R-:W-:Y:S02]  /*1790*/  IMAD R0, R29, c[0x0][0x1e4], R0 ;  /* 0x000079001d007a24 */ /* 0x000fe400078e0200 */
[----:B--2---:R-:W-:-:S05]  /*17a0*/  IMAD.MOV.U32 R34, RZ, RZ, R4 ;  /* 0x000000ffff227224 */ /* 0x004fca00078e0004 */
[--C-:B------:R-:W-:Y:S02]  /*17b0*/  SHF.R.S32.HI R35, RZ, 0x1f, R34.reuse ;  /* 0x0000001fff237819 */ /* 0x100fe40000011422 */
[C---:B------:R-:W-:Y:S02]  /*17c0*/  IADD3 R24, R34.reuse, 0x40, RZ ;  /* 0x0000004022187810 */ /* 0x040fe40007ffe0ff */
[----:B------:R-:W-:Y:S01]  /*17d0*/  ISETP.GE.AND P5, PT, R34, c[0x0][0x1d4], PT ;  /* 0x0000750022007a0c */ /* 0x000fe20003fa6270 */
[----:B------:R-:W-:Y:S01]  /*17e0*/  IMAD.WIDE.U32 R4, R29, c[0x0][0x1e0], R34 ;  /* 0x000078001d047a25 */ /* 0x000fe200078e0022 */
[----:B------:R-:W-:Y:S01]  /*17f0*/  ISETP.GE.AND P4, PT, R24, c[0x0][0x1d4], PT ;  /* 0x0000750018007a0c */ /* 0x000fe20003f86270 */
[----:B------:R4:W-:Y:S01]  /*1800*/  STL [R1+0xa4], R35 ;  /* 0x0000a42301007387 */ /* 0x0009e20000100800 */
[----:B------:R-:W-:Y:S02]  /*1810*/  SEL R10, RZ, 0x1, P5 ;  /* 0x00000001ff0a7807 */ /* 0x000fe40002800000 */
[----:B------:R-:W-:Y:S01]  /*1820*/  IADD3 R5, R5, R0, RZ ;  /* 0x0000000005057210 */ /* 0x000fe20007ffe0ff */
[C---:B------:R-:W-:Y:S01]  /*1830*/  IMAD R0, R29.reuse, c[0x0][0x20c], R2 ;  /* 0x000083001d007a24 */ /* 0x040fe200078e0202 */
[C---:B------:R-:W-:Y:S01]  /*1840*/  IADD3 R21, R34.reuse, 0x80, RZ ;  /* 0x0000008022157810 */ /* 0x040fe20007ffe0ff */
[----:B------:R-:W-:Y:S01]  /*1850*/  IMAD.WIDE.U32 R2, R29, c[0x0][0x208], R34 ;  /* 0x000082001d027a25 */ /* 0x000fe200078e0022 */
[----:B------:R-:W-:-:S02]  /*1860*/  IADD3 R25, R34, 0xc0, RZ ;  /* 0x000000c022197810 */ /* 0x000fc40007ffe0ff */
[----:B------:R-:W-:Y:S01]  /*1870*/  ISETP.GE.AND P3, PT, R21, c[0x0][0x1d4], PT ;  /* 0x0000750015007a0c */ /* 0x000fe20003f66270 */
[----:B------:R-:W-:Y:S01]  /*1880*/  IMAD.IADD R3, R3, 0x1, R0 ;  /* 0x0000000103037824 */ /* 0x000fe200078e0200 */
[----:B------:R-:W-:Y:S01]  /*1890*/  SEL R0, RZ, 0xffffffff, P4 ;  /* 0xffffffffff007807 */ /* 0x000fe20002000000 */
[----:B------:R-:W-:Y:S01]  /*18a0*/  IMAD.WIDE.U32 R4, R17, c[0x0][0x1e8], R4 ;  /* 0x00007a0011047a25 */ /* 0x000fe200078e0004 */
[----:B------:R-:W-:Y:S02]  /*18b0*/  ISETP.GE.AND P2, PT, R25, c[0x0][0x1d4], PT ;  /* 0x0000750019007a0c */ /* 0x000fe40003f46270 */
[----:B-1----:R-:W-:Y:S01]  /*18c0*/  SEL R11, RZ, 0x4, P3 ;  /* 0x00000004ff0b7807 */ /* 0x002fe20001800000 */
[----:B------:R-:W-:Y:S01]  /*18d0*/  IMAD.WIDE.U32 R2, R17, c[0x0][0x210], R2 ;  /* 0x0000840011027a25 */ /* 0x000fe200078e0002 */
[----:B------:R-:W-:-:S03]  /*18e0*/  IADD3 R7, R5, R6, RZ ;  /* 0x0000000605077210 */ /* 0x000fc60007ffe0ff */
[----:B------:R-:W-:Y:S01]  /*18f0*/  IMAD.SHL.U32 R0, R0, 0x2, RZ ;  /* 0x0000000200007824 */ /* 0x000fe200078e00ff */
[----:B------:R-:W-:Y:S01]  /*1900*/  IADD3 R5, R3, R8, RZ ;  /* 0x0000000803057210 */ /* 0x000fe20007ffe0ff */
[----:B------:R-:W-:Y:S01]  /*1910*/  IMAD.MOV.U32 R6, RZ, RZ, R4 ;  /* 0x000000ffff067224 */ /* 0x000fe200078e0004 */
[----:B------:R-:W-:Y:S01]  /*1920*/  SHF.R.S32.HI R8, RZ, 0x1f, R14 ;  /* 0x0000001fff087819 */ /* 0x000fe2000001140e */
[----:B------:R-:W-:Y:S01]  /*1930*/  IMAD.MOV.U32 R4, RZ, RZ, R2 ;  /* 0x000000ffff047224 */ /* 0x000fe200078e0002 */
[----:B-----5:R-:W-:Y:S02]  /*1940*/  @P0 SHF.R.S32.HI R3, RZ, 0x1f, R9 ;  /* 0x0000001fff030819 */ /* 0x020fe40000011409 */
[----:B------:R-:W-:Y:S02]  /*1950*/  @!P0 MOV R3, R8 ;  /* 0x0000000800038202 */ /* 0x000fe40000000f00 */
[----:B------:R-:W-:Y:S02]  /*1960*/  LOP3.LUT R12, R0, 0x2, R10, 0xe2, !PT ;  /* 0x00000002000c7812 */ /* 0x000fe400078ee20a */
[----:B------:R-:W-:Y:S01]  /*1970*/  @P0 MOV R2, R9 ;  /* 0x0000000900020202 */ /* 0x000fe20000000f00 */
[----:B------:R-:W-:Y:S01]  /*1980*/  @!P0 IMAD.MOV.U32 R2, RZ, RZ, R14 ;  /* 0x000000ffff028224 */ /* 0x000fe200078e000e */
[----:B------:R-:W-:Y:S01]  /*1990*/  SEL R10, RZ, 0x8, P2 ;  /* 0x00000008ff0a7807 */ /* 0x000fe20001000000 */
[----:B------:R-:W-:-:S02]  /*19a0*/  IMAD R0, R3, c[0x0][0x1f0], RZ ;  /* 0x00007c0003007a24 */ /* 0x000fc400078e02ff */
[----:B------:R-:W-:Y:S01]  /*19b0*/  IMAD R3, R3, c[0x0][0x218], RZ ;  /* 0x0000860003037a24 */ /* 0x000fe200078e02ff */
[----:B------:R-:W-:Y:S01]  /*19c0*/  LOP3.LUT R20, R10, R12, R11, 0xfe, !PT ;  /* 0x0000000c0a147212 */ /* 0x000fe200078efe0b */
[----:B------:R-:W-:-:S04]  /*19d0*/  IMAD.WIDE.U32 R88, R2, c[0x0][0x1f0], R6 ;  /* 0x00007c0002587a25 */ /* 0x000fc800078e0006 */
[C---:B------:R-:W-:Y:S01]  /*19e0*/  IMAD.WIDE.U32 R32, R2.reuse, c[0x0][0x218], R4 ;  /* 0x0000860002207a25 */ /* 0x040fe200078e0004 */
[----:B------:R4:W-:Y:S03]  /*19f0*/  STL.64 [R1+0x68], R88 ;  /* 0x0000685801007387 */ /* 0x0009e60000100a00 */
[C---:B------:R-:W-:Y:S01]  /*1a00*/  IMAD R0, R2.reuse, c[0x0][0x1f4], R0 ;  /* 0x00007d0002007a24 */ /* 0x040fe200078e0200 */
[----:B------:R4:W-:Y:S01]  /*1a10*/  STL.64 [R1+0x70], R32 ;  /* 0x0000702001007387 */ /* 0x0009e20000100a00 */
[----:B------:R-:W-:Y:S02]  /*1a20*/  IMAD R2, R2, c[0x0][0x21c], R3 ;  /* 0x0000870002027a24 */ /* 0x000fe400078e0203 */
[----:B------:R-:W-:-:S03]  /*1a30*/  IMAD.IADD R87, R89, 0x1, R0 ;  /* 0x0000000159577824 */ /* 0x000fc600078e0200 */
[----:B------:R-:W-:Y:S02]  /*1a40*/  IADD3 R30, R33, R2, RZ ;  /* 0x00000002211e7210 */ /* 0x000fe40007ffe0ff */
[----:B------:R4:W-:Y:S04]  /*1a50*/  STL [R1+0x64], R87 ;  /* 0x0000645701007387 */ /* 0x0009e80000100800 */
[----:B------:R4:W-:Y:S02]  /*1a60*/  STL [R1+0x78], R30 ;  /* 0x0000781e01007387 */ /* 0x0009e40000100800 */
[----:B------:R-:W2:Y:S01]  /*1a70*/  LDL R15, [R1+0x104] ;  /* 0x00010400010f7983 */ /* 0x000ea20000100800 */
[----:B------:R-:W-:Y:S01]  /*1a80*/  IMAD.MOV.U32 R128, RZ, RZ, R18 ;  /* 0x000000ffff807224 */ /* 0x000fe200078e0012 */
[----:B------:R-:W-:Y:S01]  /*1a90*/  P2R R22, PR, RZ, 0x20 ;  /* 0x00000020ff167803 */ /* 0x000fe20000000000 */
[----:B------:R-:W-:Y:S01]  /*1aa0*/  IMAD R5, R13, c[0x0][0x1b8], RZ ;  /* 0x00006e000d057a24 */ /* 0x000fe200078e02ff */
[----:B------:R-:W3:Y:S01]  /*1ab0*/  LDL R39, [R1+0xd8] ;  /* 0x0000d80001277983 */ /* 0x000ee20000100800 */
[----:B------:R-:W-:Y:S01]  /*1ac0*/  IMAD.WIDE.U32 R2, R17, c[0x0][0x1b8], RZ ;  /* 0x00006e0011027a25 */ /* 0x000fe200078e00ff */
[----:B------:R-:W-:-:S02]  /*1ad0*/  P2R R27, PR, RZ, 0x8 ;  /* 0x00000008ff1b7803 */ /* 0x000fc40000000000 */
[----:B------:R-:W5:Y:S01]  /*1ae0*/  LDL R37, [R1+0xd4] ;  /* 0x0000d40001257983 */ /* 0x000f620000100800 */
[----:B------:R-:W-:Y:S01]  /*1af0*/  IMAD R5, R17, c[0x0][0x1bc], R5 ;  /* 0x00006f0011057a24 */ /* 0x000fe200078e0205 */
[----:B------:R-:W-:Y:S02]  /*1b00*/  P2R R23, PR, RZ, 0x10 ;  /* 0x00000010ff177803 */ /* 0x000fe40000000000 */
[----:B----4-:R-:W4:Y:S01]  /*1b10*/  LDL R31, [R1+0xd0] ;  /* 0x0000d000011f7983 */ /* 0x010f220000100800 */
[----:B------:R-:W-:-:S03]  /*1b20*/  P2R R26, PR, RZ, 0x4 ;  /* 0x00000004ff1a7803 */ /* 0x000fc60000000000 */
[----:B------:R-:W3:Y:S01]  /*1b30*/  LDL R86, [R1+0x58] ;  /* 0x0000580001567983 */ /* 0x000ee20000100800 */
[----:B------:R-:W-:Y:S02]  /*1b40*/  IMAD R8, R8, c[0x0][0x1c0], RZ ;  /* 0x0000700008087a24 */ /* 0x000fe400078e02ff */
[----:B------:R-:W-:Y:S01]  /*1b50*/  IMAD.IADD R3, R3, 0x1, R5 ;  /* 0x0000000103037824 */ /* 0x000fe200078e0205 */
[----:B------:R-:W-:Y:S01]  /*1b60*/  P2R R36, PR, RZ, 0x2 ;  /* 0x00000002ff247803 */ /* 0x000fe20000000000 */
[C---:B------:R-:W-:Y:S01]  /*1b70*/  IMAD R8, R14.reuse, c[0x0][0x1c4], R8 ;  /* 0x000071000e087a24 */ /* 0x040fe200078e0208 */
[----:B------:R-:W3:Y:S01]  /*1b80*/  LDL R80, [R1+0x2c] ;  /* 0x00002c0001507983 */ /* 0x000ee20000100800 */
[----:B------:R-:W-:-:S03]  /*1b90*/  IMAD.WIDE.U32 R2, R14, c[0x0][0x1c0], R2 ;  /* 0x000070000e027a25 */ /* 0x000fc600078e0002 */
[----:B------:R-:W3:Y:S01]  /*1ba0*/  LDL R83, [R1+0x38] ;  /* 0x0000380001537983 */ /* 0x000ee20000100800 */
[----:B------:R-:W-:Y:S02]  /*1bb0*/  IMAD.IADD R3, R3, 0x1, R8 ;  /* 0x0000000103037824 */ /* 0x000fe400078e0208 */
[----:B------:R-:W-:Y:S01]  /*1bc0*/  IMAD R28, R28, c[0x0][0x168], RZ ;  /* 0x00005a001c1c7a24 */ /* 0x000fe200078e02ff */
[----:B------:R-:W3:Y:S01]  /*1bd0*/  LDL R82, [R1+0x34] ;  /* 0x0000340001527983 */ /* 0x000ee20000100800 */
[----:B------:R-:W-:Y:S01]  /*1be0*/  IMAD.IADD R9, R29, 0x1, R128 ;  /* 0x000000011d097824 */ /* 0x000fe200078e0280 */
[----:B------:R-:W-:Y:S02]  /*1bf0*/  ISETP.GE.AND P3, PT, R34, c[0x0][0x198], PT ;  /* 0x0000660022007a0c */ /* 0x000fe40003f66270 */
[----:B------:R-:W-:Y:S02]  /*1c00*/  BAR.SYNC.DEFER_BLOCKING 0x0 ;  /* 0x0000000000007b1d */ /* 0x000fe40000010000 */
[----:B------:R-:W-:-:S02]  /*1c10*/  IADD3 R18, R9, 0x40, RZ ;  /* 0x0000004009127810 */ /* 0x000fc40007ffe0ff */
[----:B------:R-:W-:Y:S02]  /*1c20*/  ISETP.GE.AND P2, PT, R24, c[0x0][0x198], PT ;  /* 0x0000660018007a0c */ /* 0x000fe40003f46270 */
[----:B------:R-:W-:Y:S01]  /*1c30*/  ISETP.GE.AND P4, PT, R18, R28, PT ;  /* 0x0000001c1200720c */ /* 0x000fe20003f86270 */
[----:B------:R-:W-:Y:S01]  /*1c40*/  IMAD.MOV.U32 R135, RZ, RZ, R38 ;  /* 0x000000ffff877224 */ /* 0x000fe200078e0026 */
[----:B------:R-:W3:Y:S01]  /*1c50*/  LDL R81, [R1+0x30] ;  /* 0x0000300001517983 */ /* 0x000ee20000100800 */
[----:B--2---:R-:W-:-:S04]  /*1c60*/  IMAD.IADD R4, R15, 0x1, R128 ;  /* 0x000000010f047824 */ /* 0x004fc800078e0280 */
        /* <DEDUP_REMOVED lines=15> */
[----:B------:R-:W-:-:S05]  /*1d60*/  IMAD.IADD R0, R3, 0x1, R0 ;  /* 0x0000000103007824 */ /* 0x000fca00078e0200 */
[----:B------:R-:W-:Y:S02]  /*1d70*/  LEA.HI.X R0, R2, c[0x0][0x164], R0, 0x1, P0 ;  /* 0x0000590002007a11 */ /* 0x000fe400000f0c00 */
[----:B------:R-:W1:Y:S04]  /*1d80*/  SHFL.IDX PT, R2, R8, RZ, 0x181f ;  /* 0x00181fff08027589 */ /* 0x000e6800000e0000 */
[----:B------:R-:W3:Y:S01]  /*1d90*/  SHFL.IDX PT, R3, R0, RZ, 0x181f ;  /* 0x00181fff00037589 */ /* 0x000ee200000e0000 */
[CC--:B------:R-:W-:Y:S02]  /*1da0*/  ISETP.GE.AND P0, PT, R9.reuse, R28.reuse, PT ;  /* 0x0000001c0900720c */ /* 0x0c0fe40003f06270 */
[----:B------:R-:W-:Y:S01]  /*1db0*/  IADD3 R4, R9, 0x20, RZ ;  /* 0x0000002009047810 */ /* 0x000fe20007ffe0ff */
[----:B------:R-:W2:Y:S03]  /*1dc0*/  SHFL.IDX PT, R6, R8, 0x1, 0x181f ;  /* 0x00381f0008067f89 */ /* 0x000ea600000e0000 */
[----:B------:R-:W-:Y:S01]  /*1dd0*/  ISETP.GE.AND P5, PT, R4, R28, PT ;  /* 0x0000001c0400720c */ /* 0x000fe20003fa6270 */
[----:B------:R-:W2:Y:S04]  /*1de0*/  SHFL.IDX PT, R7, R0, 0x1, 0x181f ;  /* 0x00381f0000077f89 */ /* 0x000ea800000e0000 */
[----:B------:R-:W2:Y:S02]  /*1df0*/  SHFL.IDX PT, R4, R8, 0x2, 0x181f ;  /* 0x00581f0008047f89 */ /* 0x000ea400000e0000 */
[----:B-1----:R-:W-:-:S02]  /*1e00*/  @!P0 LEA R14, P6, R24, R2, 0x1 ;  /* 0x00000002180e8211 */ /* 0x002fc400078c08ff */
[----:B------:R-:W1:Y:S02]  /*1e10*/  SHFL.IDX PT, R5, R0, 0x2, 0x181f ;  /* 0x00581f0000057f89 */ /* 0x000e6400000e0000 */
[----:B---3--:R-:W-:Y:S02]  /*1e20*/  @!P0 LEA.HI.X R15, R24, R3, R39, 0x1, P6 ;  /* 0x00000003180f8211 */ /* 0x008fe400030f0c27 */
[----:B------:R-:W-:-:S04]  /*1e30*/  @!P0 LEA R12, P6, R21, R2, 0x1 ;  /* 0x00000002150c8211 */ /* 0x000fc800078c08ff */
[----:B-----5:R-:W-:Y:S02]  /*1e40*/  @!P0 LEA.HI.X R13, R21, R3, R37, 0x1, P6 ;  /* 0x00000003150d8211 */ /* 0x020fe400030f0c25 */
[----:B------:R-:W-:-:S04]  /*1e50*/  @!P0 LEA R10, P6, R25, R2, 0x1 ;  /* 0x00000002190a8211 */ /* 0x000fc800078c08ff */
[----:B----4-:R-:W-:Y:S01]  /*1e60*/  @!P0 LEA.HI.X R11, R25, R3, R31, 0x1, P6 ;  /* 0x00000003190b8211 */ /* 0x010fe200030f0c1f */
[----:B------:R-:W-:Y:S01]  /*1e70*/  @!P0 IMAD.WIDE R2, R34, 0x2, R2 ;  /* 0x0000000222028825 */ /* 0x000fe200078e0202 */
[----:B------:R-:W-:Y:S02]  /*1e80*/  ISETP.GE.AND P1, PT, R21, c[0x0][0x198], PT ;  /* 0x0000660015007a0c */ /* 0x000fe40003f26270 */
[C---:B--2---:R-:W-:Y:S02]  /*1e90*/  @!P5 LEA R16, P6, R24.reuse, R6, 0x1 ;  /* 0x000000061810d211 */ /* 0x044fe400078c08ff */
[----:B------:R2:W-:Y:S02]  /*1ea0*/  @!P0 LDGSTS.E.BYPASS.LTC128B.128 [R86+0x100], [R2.64], !P3 ;  /* 0x0010000002568fae */ /* 0x0005e4000d901d46 */
[C---:B------:R-:W-:Y:S02]  /*1eb0*/  @!P5 LEA.HI.X R17, R24.reuse, R7, R39, 0x1, P6 ;  /* 0x000000071811d211 */ /* 0x040fe400030f0c27 */
[----:B------:R-:W-:Y:S01]  /*1ec0*/  @!P4 LEA R18, P6, R24, R4, 0x1 ;  /* 0x000000041812c211 */ /* 0x000fe200078c08ff */
[----:B------:R3:W-:Y:S01]  /*1ed0*/  @!P0 LDGSTS.E.BYPASS.LTC128B.128 [R86+0x4100], [R14.64], !P2 ;  /* 0x041000000e568fae */ /* 0x0007e2000d101d46 */
[----:B------:R-:W-:-:S02]  /*1ee0*/  IADD3 R9, R9, 0x60, RZ ;  /* 0x0000006009097810 */ /* 0x000fc40007ffe0ff */
[----:B-1----:R-:W-:Y:S01]  /*1ef0*/  @!P4 LEA.HI.X R19, R24, R5, R39, 0x1, P6 ;  /* 0x000000051813c211 */ /* 0x002fe200030f0c27 */
[----:B------:R1:W-:Y:S01]  /*1f00*/  @!P0 LDGSTS.E.BYPASS.LTC128B.128 [R86+0x8100], [R12.64], !P1 ;  /* 0x081000000c568fae */ /* 0x0003e2000c901d46 */
[----:B------:R-:W-:Y:S02]  /*1f10*/  ISETP.GE.AND P1, PT, R25, c[0x0][0x198], PT ;  /* 0x0000660019007a0c */ /* 0x000fe40003f26270 */
[----:B------:R-:W-:-:S11]  /*1f20*/  ISETP.GE.AND P6, PT, R9, R28, PT ;  /* 0x0000001c0900720c */ /* 0x000fd60003fc6270 */
[----:B------:R4:W-:Y:S04]  /*1f30*/  @!P0 LDGSTS.E.BYPASS.LTC128B.128 [R86+0xc100], [R10.64], !P1 ;  /* 0x0c1000000a568fae */ /* 0x0009e8000c901d46 */
[----:B--2---:R-:W1:Y:S04]  /*1f40*/  SHFL.IDX PT, R2, R8, 0x3, 0x181f ;  /* 0x00781f0008027f89 */ /* 0x004e6800000e0000 */
[----:B------:R-:W2:Y:S04]  /*1f50*/  SHFL.IDX PT, R3, R0, 0x3, 0x181f ;  /* 0x00781f0000037f89 */ /* 0x000ea800000e0000 */
[----:B---3--:R-:W3:Y:S04]  /*1f60*/  LDL R15, [R1+0x54] ;  /* 0x00005400010f7983 */ /* 0x008ee80000100800 */
[----:B------:R-:W5:Y:S01]  /*1f70*/  LDL R14, [R1+0x50] ;  /* 0x00005000010e7983 */ /* 0x000f620000100800 */
[----:B-1----:R-:W-:-:S04]  /*1f80*/  @!P6 LEA R12, P0, R24, R2, 0x1 ;  /* 0x00000002180ce211 */ /* 0x002fc800078008ff */
[----:B--2---:R-:W-:Y:S02]  /*1f90*/  @!P6 LEA.HI.X R13, R24, R3, R39, 0x1, P0 ;  /* 0x00000003180de211 */ /* 0x004fe400000f0c27 */
[----:B----4-:R-:W-:-:S04]  /*1fa0*/  @!P5 LEA R10, P0, R21, R6, 0x1 ;  /* 0x00000006150ad211 */ /* 0x010fc800078008ff */
[----:B------:R-:W-:Y:S02]  /*1fb0*/  @!P5 LEA.HI.X R11, R21, R7, R37, 0x1, P0 ;  /* 0x00000007150bd211 */ /* 0x000fe400000f0c25 */
[----:B------:R-:W-:-:S04]  /*1fc0*/  @!P5 LEA R8, P0, R25, R6, 0x1 ;  /* 0x000000061908d211 */ /* 0x000fc800078008ff */
[----:B------:R-:W-:Y:S02]  /*1fd0*/  @!P5 LEA.HI.X R9, R25, R7, R31, 0x1, P0 ;  /* 0x000000071909d211 */ /* 0x000fe400000f0c1f */
[----:B------:R-:W-:Y:S01]  /*1fe0*/  ISETP.GE.AND P0, PT, R21, c[0x0][0x198], PT ;  /* 0x0000660015007a0c */ /* 0x000fe20003f06270 */
[----:B------:R-:W-:-:S05]  /*1ff0*/  @!P5 IMAD.WIDE R6, R34, 0x2, R6 ;  /* 0x000000022206d825 */ /* 0x000fca00078e0206 */
[----:B------:R1:W-:Y:S04]  /*2000*/  @!P5 LDGSTS.E.BYPASS.LTC128B.128 [R86+0x1100], [R6.64], !P3 ;  /* 0x011000000656dfae */ /* 0x0003e8000d901d46 */
[----:B------:R2:W-:Y:S04]  /*2010*/  @!P5 LDGSTS.E.BYPASS.LTC128B.128 [R86+0x5100], [R16.64], !P2 ;  /* 0x051000001056dfae */ /* 0x0005e8000d101d46 */
[----:B------:R4:W-:Y:S04]  /*2020*/  @!P5 LDGSTS.E.BYPASS.LTC128B.128 [R86+0x9100], [R10.64], !P0 ;  /* 0x091000000a56dfae */ /* 0x0009e8000c101d46 */
[----:B------:R1:W-:Y:S04]  /*2030*/  @!P5 LDGSTS.E.BYPASS.LTC128B.128 [R86+0xd100], [R8.64], !P1 ;  /* 0x0d1000000856dfae */ /* 0x0003e8000c901d46 */
[----:B--2---:R-:W4:Y:S04]  /*2040*/  LDL R17, [R1+0x8] ;  /* 0x0000080001117983 */ /* 0x004f280000100800 */
[----:B------:R-:W4:Y:S01]  /*2050*/  LDL R16, [R1+0x44] ;  /* 0x0000440001107983 */ /* 0x000f220000100800 */
[----:B-1----:R-:W-:-:S04]  /*2060*/  @!P4 LEA R8, P0, R21, R4, 0x1 ;  /* 0x000000041508c211 */ /* 0x002fc800078008ff */
[C---:B------:R-:W-:Y:S02]  /*2070*/  @!P4 LEA.HI.X R9, R21.reuse, R5, R37, 0x1, P0 ;  /* 0x000000051509c211 */ /* 0x040fe400000f0c25 */
[----:B----4-:R-:W-:-:S04]  /*2080*/  @!P6 LEA R10, P0, R21, R2, 0x1 ;  /* 0x00000002150ae211 */ /* 0x010fc800078008ff */
[----:B------:R-:W-:Y:S02]  /*2090*/  @!P6 LEA.HI.X R11, R21, R3, R37, 0x1, P0 ;  /* 0x00000003150be211 */ /* 0x000fe400000f0c25 */
[----:B------:R-:W-:-:S04]  /*20a0*/  @!P4 LEA R6, P0, R25, R4, 0x1 ;  /* 0x000000041906c211 */ /* 0x000fc800078008ff */
[----:B------:R-:W-:Y:S01]  /*20b0*/  @!P4 LEA.HI.X R7, R25, R5, R31, 0x1, P0 ;  /* 0x000000051907c211 */ /* 0x000fe200000f0c1f */
[----:B------:R-:W-:-:S05]  /*20c0*/  @!P4 IMAD.WIDE R4, R34, 0x2, R4 ;  /* 0x000000022204c825 */ /* 0x000fca00078e0204 */
[----:B------:R1:W-:Y:S04]  /*20d0*/  @!P4 LDGSTS.E.BYPASS.LTC128B.128 [R86+0x2100], [R4.64], !P3 ;  /* 0x021000000456cfae */ /* 0x0003e8000d901d46 */
[----:B------:R4:W-:Y:S01]  /*20e0*/  @!P4 LDGSTS.E.BYPASS.LTC128B.128 [R86+0x6100], [R18.64], !P2 ;  /* 0x061000001256cfae */ /* 0x0009e2000d101d46 */
[----:B------:R-:W-:-:S13]  /*20f0*/  ISETP.GE.AND P0, PT, R21, c[0x0][0x198], PT ;  /* 0x0000660015007a0c */ /* 0x000fda0003f06270 */
[----:B------:R1:W-:Y:S04]  /*2100*/  @!P4 LDGSTS.E.BYPASS.LTC128B.128 [R86+0xa100], [R8.64], !P0 ;  /* 0x0a1000000856cfae */ /* 0x0003e8000c101d46 */
[----:B------:R1:W-:Y:S04]  /*2110*/  @!P4 LDGSTS.E.BYPASS.LTC128B.128 [R86+0xe100], [R6.64], !P1 ;  /* 0x0e1000000656cfae */ /* 0x0003e8000c901d46 */
[----:B----4-:R-:W4:Y:S01]  /*2120*/  LDL R18, [R1+0x4c] ;  /* 0x00004c0001127983 */ /* 0x010f220000100800 */
[----:B-1----:R-:W-:-:S04]  /*2130*/  @!P6 LEA R6, P0, R25, R2, 0x1 ;  /* 0x000000021906e211 */ /* 0x002fc800078008ff */
[----:B------:R-:W-:Y:S02]  /*2140*/  @!P6 LEA.HI.X R7, R25, R3, R31, 0x1, P0 ;  /* 0x000000031907e211 */ /* 0x000fe400000f0c1f */
[----:B------:R-:W-:Y:S01]  /*2150*/  ISETP.GE.AND P0, PT, R21, c[0x0][0x198], PT ;  /* 0x0000660015007a0c */ /* 0x000fe20003f06270 */
[----:B------:R-:W-:-:S05]  /*2160*/  @!P6 IMAD.WIDE R2, R34, 0x2, R2 ;  /* 0x000000022202e825 */ /* 0x000fca00078e0202 */
[----:B------:R1:W-:Y:S04]  /*2170*/  @!P6 LDGSTS.E.BYPASS.LTC128B.128 [R86+0x3100], [R2.64], !P3 ;  /* 0x031000000256efae */ /* 0x0003e8000d901d46 */
[----:B------:R1:W-:Y:S04]  /*2180*/  @!P6 LDGSTS.E.BYPASS.LTC128B.128 [R86+0x7100], [R12.64], !P2 ;  /* 0x071000000c56efae */ /* 0x0003e8000d101d46 */
[----:B------:R1:W-:Y:S01]  /*2190*/  @!P6 LDGSTS.E.BYPASS.LTC128B.128 [R86+0xb100], [R10.64], !P0 ;  /* 0x0b1000000a56efae */ /* 0x0003e2000c101d46 */
[----:B------:R-:W-:Y:S02]  /*21a0*/  IADD3 R4, R135, -0x1, RZ ;  /* 0xffffffff87047810 */ /* 0x000fe40007ffe0ff */
[----:B------:R-:W-:Y:S01]  /*21b0*/  IADD3 R8, -R29, c[0x0][0x1d0], RZ ;  /* 0x000074001d087a10 */ /* 0x000fe20007ffe1ff */
[----:B------:R1:W-:Y:S04]  /*21c0*/  @!P6 LDGSTS.E.BYPASS.LTC128B.128 [R86+0xf100], [R6.64], !P1 ;  /* 0x0f1000000656efae */ /* 0x0003e8000c901d46 */
[----:B-1----:R-:W4:Y:S04]  /*21d0*/  LDL R11, [R1+0x40] ;  /* 0x00004000010b7983 */ /* 0x002f280000100800 */
[----:B------:R-:W4:Y:S01]  /*21e0*/  LDL R10, [R1+0x3c] ;  /* 0x00003c00010a7983 */ /* 0x000f220000100800 */
[----:B------:R-:W-:Y:S01]  /*21f0*/  SHF.R.S32.HI R9, RZ, 0x1f, R4 ;  /* 0x0000001fff097819 */ /* 0x000fe20000011404 */
[----:B------:R-:W-:-:S02]  /*2200*/  IMAD R8, R4, -0x40, R8 ;  /* 0xffffffc004087824 */ /* 0x000fc400078e0208 */
[----:B------:R-:W-:Y:S01]  /*2210*/  IMAD.WIDE.U32 R2, R4, c[0x0][0x1e0], RZ ;  /* 0x0000780004027a25 */ /* 0x000fe200078e00ff */
[----:B------:R-:W-:Y:S01]  /*2220*/  ISETP.NE.AND P5, PT, R22, RZ, PT ;  /* 0x000000ff1600720c */ /* 0x000fe20003fa5270 */
[----:B------:R-:W0:Y:S01]  /*2230*/  LDGDEPBAR ;  /* 0x00000000000079af */ /* 0x000e220000000000 */
[----:B------:R-:W-:Y:S01]  /*2240*/  ISETP.GE.AND P0, PT, R8, 0x1, PT ;  /* 0x000000010800780c */ /* 0x000fe20003f06270 */
[----:B------:R-:W-:-:S04]  /*2250*/  IMAD R5, R9, c[0x0][0x1e0], RZ ;  /* 0x0000780009057a24 */ /* 0x000fc800078e02ff */
[----:B------:R-:W-:Y:S01]  /*2260*/  IMAD R5, R4, c[0x0][0x1e4], R5 ;  /* 0x0000790004057a24 */ /* 0x000fe200078e0205 */
[----:B------:R-:W-:-:S03]  /*2270*/  LEA R0, P6, R2, R88, 0x6 ;  /* 0x0000005802007211 */ /* 0x000fc600078c30ff */
[----:B------:R-:W-:Y:S01]  /*2280*/  IMAD.IADD R5, R3, 0x1, R5 ;  /* 0x0000000103057824 */ /* 0x000fe200078e0205 */
[----:B------:R-:W-:-:S04]  /*2290*/  ISETP.NE.AND P4, PT, R23, RZ, PT ;  /* 0x000000ff1700720c */ /* 0x000fc80003f85270 */
[----:B------:R-:W-:Y:S02]  /*22a0*/  LEA.HI.X R5, R2, R87, R5, 0x6, P6 ;  /* 0x0000005702057211 */ /* 0x000fe400030f3405 */
[----:B------:R-:W-:Y:S02]  /*22b0*/  @P0 LEA R2, P6, R0, c[0x0][0x1c8], 0x1 ;  /* 0x0000720000020a11 */ /* 0x000fe400078c08ff */
[----:B------:R-:W-:Y:S02]  /*22c0*/  ISETP.NE.AND P3, PT, R27, RZ, PT ;  /* 0x000000ff1b00720c */ /* 0x000fe40003f65270 */
[----:B------:R-:W-:Y:S02]  /*22d0*/  ISETP.NE.AND P2, PT, R26, RZ, PT ;  /* 0x000000ff1a00720c */ /* 0x000fe40003f45270 */
[----:B------:R-:W-:Y:S02]  /*22e0*/  @P0 LEA.HI.X R3, R0, c[0x0][0x1cc], R5, 0x1, P6 ;  /* 0x0000730000030a11 */ /* 0x000fe400030f0c05 */
[----:B------:R-:W-:Y:S01]  /*22f0*/  ISETP.GE.AND P6, PT, R8, 0x21, PT ;  /* 0x000000210800780c */ /* 0x000fe20003fc6270 */
[----:B------:R-:W-:-:S02]  /*2300*/  IMAD.MOV.U32 R8, RZ, RZ, 0x20 ;  /* 0x00000020ff087424 */ /* 0x000fc400078e00ff */
[----:B------:R1:W-:Y:S02]  /*2310*/  @P0 LDGSTS.E.BYPASS.LTC128B.128 [R86+0x10100], [R2.64], !P5 ;  /* 0x1010000002560fae */ /* 0x0003e4000e901d46 */
[----:B------:R-:W-:Y:S02]  /*2320*/  IMAD.WIDE.U32 R6, R8, c[0x0][0x1e0], RZ ;  /* 0x0000780008067a25 */ /* 0x000fe400078e00ff */
[----:B------:R1:W-:Y:S04]  /*2330*/  @P0 LDGSTS.E.BYPASS.LTC128B.128 [R86+0x12100], [R2.64+0x80], !P4 ;  /* 0x1210008002560fae */ /* 0x0003e8000e101d46 */
[----:B------:R1:W-:Y:S04]  /*2340*/  @P0 LDGSTS.E.BYPASS.LTC128B.128 [R86+0x14100], [R2.64+0x100], !P3 ;  /* 0x1410010002560fae */ /* 0x0003e8000d901d46 */
[----:B------:R1:W-:Y:S01]  /*2350*/  @P0 LDGSTS.E.BYPASS.LTC128B.128 [R86+0x16100], [R2.64+0x180], !P2 ;  /* 0x1610018002560fae */ /* 0x0003e2000d101d46 */
[----:B------:R-:W-:Y:S01]  /*2360*/  @P6 IADD3 R0, P0, R0, R6, RZ ;  /* 0x0000000600006210 */ /* 0x000fe20007f1e0ff */
[----:B------:R-:W-:-:S02]  /*2370*/  IMAD R9, R9, c[0x0][0x208], RZ ;  /* 0x0000820009097a24 */ /* 0x000fc400078e02ff */
[----:B-1----:R-:W-:-:S05]  /*2380*/  IMAD R2, R8, c[0x0][0x1e4], RZ ;  /* 0x0000790008027a24 */ /* 0x002fca00078e02ff */
[----:B------:R-:W-:Y:S02]  /*2390*/  @P6 IADD3.X R5, R5, R7, R2, P0, !PT ;  /* 0x0000000705056210 */ /* 0x000fe400007fe402 */
[----:B------:R-:W-:Y:S01]  /*23a0*/  @P6 LEA R2, P0, R0, c[0x0][0x1c8], 0x1 ;  /* 0x0000720000026a11 */ /* 0x000fe200078008ff */
[----:B------:R-:W-:-:S03]  /*23b0*/  IMAD.WIDE.U32 R6, R4, c[0x0][0x208], RZ ;  /* 0x0000820004067a25 */ /* 0x000fc600078e00ff */
[----:B------:R-:W-:Y:S01]  /*23c0*/  @P6 LEA.HI.X R3, R0, c[0x0][0x1cc], R5, 0x1, P0 ;  /* 0x0000730000036a11 */ /* 0x000fe200000f0c05 */
[----:B------:R-:W-:Y:S01]  /*23d0*/  IMAD R5, R4, c[0x0][0x20c], R9 ;  /* 0x0000830004057a24 */ /* 0x000fe200078e0209 */
[----:B------:R-:W-:-:S03]  /*23e0*/  LEA R0, P0, R6, R32, 0x6 ;  /* 0x0000002006007211 */ /* 0x000fc600078030ff */
[----:B------:R-:W-:Y:S01]  /*23f0*/  IMAD.IADD R5, R7, 0x1, R5 ;  /* 0x0000000107057824 */ /* 0x000fe200078e0205 */
[----:B------:R1:W-:Y:S04]  /*2400*/  @P6 LDGSTS.E.BYPASS.LTC128B.128 [R86+0x11100], [R2.64], !P5 ;  /* 0x1110000002566fae */ /* 0x0003e8000e901d46 */
[----:B------:R1:W-:Y:S01]  /*2410*/  @P6 LDGSTS.E.BYPASS.LTC128B.128 [R86+0x13100], [R2.64+0x80], !P4 ;  /* 0x1310008002566fae */ /* 0x0003e2000e101d46 */
[----:B------:R-:W-:-:S03]  /*2420*/  LEA.HI.X R6, R6, R30, R5, 0x6, P0 ;  /* 0x0000001e06067211 */ /* 0x000fc600000f3405 */
[----:B------:R1:W-:Y:S01]  /*2430*/  @P6 LDGSTS.E.BYPASS.LTC128B.128 [R86+0x15100], [R2.64+0x100], !P3 ;  /* 0x1510010002566fae */ /* 0x0003e2000d901d46 */
[----:B------:R-:W-:-:S03]  /*2440*/  IMAD.MOV.U32 R5, RZ, RZ, c[0x0][0x208] ;  /* 0x00008200ff057624 */ /* 0x000fc600078e00ff */
[----:B------:R1:W-:Y:S01]  /*2450*/  @P6 LDGSTS.E.BYPASS.LTC128B.128 [R86+0x17100], [R2.64+0x180], !P2 ;  /* 0x1710018002566fae */ /* 0x0003e2000d101d46 */
[----:B------:R-:W-:Y:S01]  /*2460*/  P2R R8, PR, RZ, 0x20 ;  /* 0x00000020ff087803 */ /* 0x000fe20000000000 */
[----:B------:R-:W-:Y:S02]  /*2470*/  IMAD.MOV.U32 R7, RZ, RZ, c[0x0][0x20c] ;  /* 0x00008300ff077624 */ /* 0x000fe400078e00ff */
[----:B------:R-:W-:Y:S01]  /*2480*/  IMAD.MOV.U32 R85, RZ, RZ, -0x40 ;  /* 0xffffffc0ff557424 */ /* 0x000fe200078e00ff */
[----:B------:R-:W0:Y:S01]  /*2490*/  LDGDEPBAR ;  /* 0x00000000000079af */ /* 0x000e220000000000 */
[----:B-1----:R-:W-:Y:S02]  /*24a0*/  LOP3.LUT R3, R20, 0x1, RZ, 0xc0, !PT ;  /* 0x0000000114037812 */ /* 0x002fe400078ec0ff */
[----:B------:R-:W-:Y:S01]  /*24b0*/  LEA R2, P0, R0, c[0x0][0x1f8], 0x1 ;  /* 0x00007e0000027a11 */ /* 0x000fe200078008ff */
[----:B------:R-:W-:Y:S01]  /*24c0*/  IMAD R84, R4, R85, c[0x0][0x1d0] ;  /* 0x0000740004547624 */ /* 0x000fe200078e0255 */
[----:B------:R-:W-:Y:S01]  /*24d0*/  ISETP.NE.U32.AND P5, PT, R3, 0x1, PT ;  /* 0x000000010300780c */ /* 0x000fe20003fa5070 */
[----:B------:R-:W-:-:S04]  /*24e0*/  DEPBAR.LE SB0, 0x1 ;  /* 0x000080400000791a */ /* 0x000fc80000000000 */
[----:B------:R-:W-:Y:S01]  /*24f0*/  LEA.HI.X R3, R0, c[0x0][0x1fc], R6, 0x1, P0 ;  /* 0x00007f0000037a11 */ /* 0x000fe200000f0c06 */
[----:B------:R-:W-:Y:S01]  /*2500*/  BAR.SYNC.DEFER_BLOCKING 0x0 ;  /* 0x0000000000007b1d */ /* 0x000fe20000010000 */
[----:B------:R-:W-:-:S04]  /*2510*/  LEA R6, P0, R5, R2, 0x6 ;  /* 0x0000000205067211 */ /* 0x000fc800078030ff */
[----:B------:R-:W-:Y:S02]  /*2520*/  LEA.HI.X R7, R5, R3, R7, 0x6, P0 ;  /* 0x0000000305077211 */ /* 0x000fe400000f3407 */
[----:B------:R-:W5:Y:S01]  /*2530*/  LDL R5, [R1] ;  /* 0x0000000001057983 */ /* 0x000f620000100800 */
[----:B------:R-:W-:-:S03]  /*2540*/  IMAD.IADD R0, R84, 0x1, -R29 ;  /* 0x0000000154007824 */ /* 0x000fc600078e0a1d */
[----:B------:R-:W1:Y:S04]  /*2550*/  S2R R29, SR_TID.X ;  /* 0x00000000001d7919 */ /* 0x000e680000002100 */
[----:B---3--:R-:W-:Y:S04]  /*2560*/  LDSM.16.M88.4 R192, [R15] ;  /* 0x000000000fc0783b */ /* 0x008fe80000000200 */
[----:B-----5:R-:W-:Y:S04]  /*2570*/  LDSM.16.M88.4 R196, [R14] ;  /* 0x000000000ec4783b */ /* 0x020fe80000000200 */
[----:B------:R-:W-:Y:S01]  /*2580*/  LDSM.16.M88.4 R208, [R15+0x4000] ;  /* 0x004000000fd0783b */ /* 0x000fe20000000200 */
[----:B-1----:R-:W-:-:S03]  /*2590*/  SHF.R.S32.HI R19, RZ, 0x1f, R29 ;  /* 0x0000001fff137819 */ /* 0x002fc6000001141d */
[----:B------:R-:W-:Y:S01]  /*25a0*/  LDSM.16.M88.4 R212, [R14+0x4000] ;  /* 0x004000000ed4783b */ /* 0x000fe20000000200 */
[----:B------:R-:W-:-:S03]  /*25b0*/  LEA.HI R19, R19, R29, RZ, 0x5 ;  /* 0x0000001d13137211 */ /* 0x000fc600078f28ff */
[----:B------:R-:W-:Y:S01]  /*25c0*/  LDSM.16.M88.4 R224, [R15+0x8000] ;  /* 0x008000000fe0783b */ /* 0x000fe20000000200 */
[----:B------:R-:W-:-:S03]  /*25d0*/  SHF.R.S32.HI R19, RZ, 0x5, R19 ;  /* 0x00000005ff137819 */ /* 0x000fc60000011413 */
[----:B------:R-:W-:Y:S02]  /*25e0*/  LDSM.16.M88.4 R228, [R14+0x8000] ;  /* 0x008000000ee4783b */ /* 0x000fe40000000200 */
[----:B------:R-:W-:Y:S02]  /*25f0*/  IMAD R19, R19, 0x800, R248 ;  /* 0x0000080013137824 */ /* 0x000fe400078e02f8 */
[----:B------:R-:W-:Y:S04]  /*2600*/  LDSM.16.M88.4 R240, [R15+0xc000] ;  /* 0x00c000000ff0783b */ /* 0x000fe80000000200 */
[----:B------:R-:W-:Y:S04]  /*2610*/  LDSM.16.M88.4 R172, [R19] ;  /* 0x0000000013ac783b */ /* 0x000fe80000000200 */
[----:B------:R-:W-:Y:S04]  /*2620*/  LDSM.16.M88.4 R200, [R19+0x4000] ;  /* 0x0040000013c8783b */ /* 0x000fe80000000200 */
[----:B------:R-:W-:Y:S04]  /*2630*/  LDSM.16.M88.4 R216, [R19+0x8000] ;  /* 0x0080000013d8783b */ /* 0x000fe80000000200 */
[----:B------:R-:W-:Y:S04]  /*2640*/  LDSM.16.M88.4 R232, [R19+0xc000] ;  /* 0x00c0000013e8783b */ /* 0x000fe80000000200 */
[----:B------:R-:W-:Y:S04]  /*2650*/  LDSM.16.M88.4 R244, [R14+0xc000] ;  /* 0x00c000000ef4783b */ /* 0x000fe80000000200 */
[----:B----4-:R-:W-:Y:S04]  /*2660*/  LDSM.16.M88.4 R176, [R18] ;  /* 0x0000000012b0783b */ /* 0x010fe80000000200 */
[----:B------:R-:W-:Y:S04]  /*2670*/  LDSM.16.M88.4 R204, [R18+0x4000] ;  /* 0x0040000012cc783b */ /* 0x000fe80000000200 */
[----:B------:R-:W-:Y:S04]  /*2680*/  LDSM.16.M88.4 R220, [R18+0x8000] ;  /* 0x0080000012dc783b */ /* 0x000fe80000000200 */
[----:B------:R-:W-:Y:S04]  /*2690*/  LDSM.16.M88.4 R236, [R18+0xc000] ;  /* 0x00c0000012ec783b */ /* 0x000fe80000000200 */
[----:B------:R-:W-:Y:S01]  /*26a0*/  BAR.SYNC.DEFER_BLOCKING 0x0 ;  /* 0x0000000000007b1d */ /* 0x000fe20000010000 */
[----:B------:R-:W-:-:S05]  /*26b0*/  ISETP.LT.OR P0, PT, R0, 0x1, P5 ;  /* 0x000000010000780c */ /* 0x000fca0002f01670 */
[----:B------:R-:W-:-:S04]  /*26c0*/  DEPBAR.LE SB0, 0x0 ;  /* 0x000080000000791a */ /* 0x000fc80000000000 */
[----:B------:R-:W-:Y:S01]  /*26d0*/  BAR.SYNC.DEFER_BLOCKING 0x0 ;  /* 0x0000000000007b1d */ /* 0x000fe20000010000 */
[C---:B------:R-:W-:Y:S02]  /*26e0*/  LOP3.LUT P1, RZ, R20.reuse, 0x2, RZ, 0xc0, !PT ;  /* 0x0000000214ff7812 */ /* 0x040fe4000782c0ff */
[----:B------:R-:W-:-:S03]  /*26f0*/  LOP3.LUT P6, RZ, R20, 0x4, RZ, 0xc0, !PT ;  /* 0x0000000414ff7812 */ /* 0x000fc600078cc0ff */
[----:B------:R-:W1:Y:S04]  /*2700*/  LDSM.16.M88.4 R12, [R249] ;  /* 0x00000000f90c783b */ /* 0x000e680000000200 */
[----:B------:R-:W-:Y:S04]  /*2710*/  LDSM.16.M88.4 R24, [R249+0x800] ;  /* 0x00080000f918783b */ /* 0x000fe80000000200 */
[----:B------:R-:W3:Y:S04]  /*2720*/  LDSM.16.M88.4 R28, [R249+0x1000] ;  /* 0x00100000f91c783b */ /* 0x000ee80000000200 */
[----:B------:R-:W4:Y:S04]  /*2730*/  LDSM.16.M88.4 R32, [R249+0x1800] ;  /* 0x00180000f920783b */ /* 0x000f280000000200 */
[----:B------:R-:W5:Y:S04]  /*2740*/  LDSM.16.M88.4 R40, [R17] ;  /* 0x000000001128783b */ /* 0x000f680000000200 */
[----:B------:R1:W-:Y:S04]  /*2750*/  LDSM.16.M88.4 R52, [R16] ;  /* 0x000000001034783b */ /* 0x0003e80000000200 */
[----:B------:R-:W1:Y:S04]  /*2760*/  LDSM.16.M88.4 R60, [R11] ;  /* 0x000000000b3c783b */ /* 0x000e680000000200 */
[----:B------:R1:W1:Y:S04]  /*2770*/  LDSM.16.M88.4 R68, [R10] ;  /* 0x000000000a44783b */ /* 0x0002680000000200 */
[----:B------:R-:W-:Y:S01]  /*2780*/  @!PT LDS RZ, [RZ] ;  /* 0x00000000fffff984 */ /* 0x000fe20000000800 */
[----:B------:R-:W-:Y:S01]  /*2790*/  @!PT LDS RZ, [RZ] ;  /* 0x00000000fffff984 */ /* 0x000fe20000000800 */
[----:B------:R-:W-:Y:S01]  /*27a0*/  @!PT LDS RZ, [RZ] ;  /* 0x00000000fffff984 */ /* 0x000fe20000000800 */
[----:B------:R1:W-:Y:S01]  /*27b0*/  LDGSTS.E.BYPASS.LTC128B.128 [R86+0x100], [R2.64], !P0 ;  /* 0x0010000002567fae */ /* 0x0003e2000c101d46 */
[----:B------:R-:W-:-:S13]  /*27c0*/  ISETP.LT.OR P0, PT, R0, 0x1, !P1 ;  /* 0x000000010000780c */ /* 0x000fda0004f01670 */
[----:B------:R3:W-:Y:S01]  /*27d0*/  LDGSTS.E.BYPASS.LTC128B.128 [R86+0x2100], [R2.64+0x80], !P0 ;  /* 0x0210008002567fae */ /* 0x0007e2000c101d46 */
[C---:B------:R-:W-:Y:S02]  /*27e0*/  ISETP.LT.OR P0, PT, R0.reuse, 0x1, !P6 ;  /* 0x000000010000780c */ /* 0x040fe40007701670 */
[----:B------:R-:W-:Y:S02]  /*27f0*/  P2R R9, PR, RZ, 0x10 ;  /* 0x00000010ff097803 */ /* 0x000fe40000000000 */
[C---:B------:R-:W-:Y:S02]  /*2800*/  ISETP.LT.OR P5, PT, R0.reuse, 0x21, P5 ;  /* 0x000000210000780c */ /* 0x040fe40002fa1670 */
[----:B------:R-:W-:-:S07]  /*2810*/  ISETP.LT.OR P1, PT, R0, 0x21, !P1 ;  /* 0x000000210000780c */ /* 0x000fce0004f21670 */
[----:B------:R3:W-:Y:S01]  /*2820*/  LDGSTS.E.BYPASS.LTC128B.128 [R86+0x4100], [R2.64+0x100], !P0 ;  /* 0x0410010002567fae */ /* 0x0007e2000c101d46 */
[----:B------:R-:W-:Y:S02]  /*2830*/  LOP3.LUT P0, RZ, R20, 0x8, RZ, 0xc0, !PT ;  /* 0x0000000814ff7812 */ /* 0x000fe4000780c0ff */
[C---:B------:R-:W-:Y:S02]  /*2840*/  ISETP.LT.OR P6, PT, R0.reuse, 0x21, !P6 ;  /* 0x000000210000780c */ /* 0x040fe400077c1670 */
[C---:B------:R-:W-:Y:S02]  /*2850*/  ISETP.LT.OR P4, PT, R0.reuse, 0x1, !P0 ;  /* 0x000000010000780c */ /* 0x040fe40004781670 */
[----:B------:R-:W-:Y:S02]  /*2860*/  ISETP.LT.OR P0, PT, R0, 0x21, !P0 ;  /* 0x000000210000780c */ /* 0x000fe40004701670 */
[----:B------:R-:W2:Y:S01]  /*2870*/  LDL R0, [R1+0x1c] ;  /* 0x00001c0001007983 */ /* 0x000ea20000100800 */
[----:B-1----:R-:W-:Y:S08]  /*2880*/  HMMA.16816.F32.BF16 R16, R172, R14, RZ ;  /* 0x0000000eac10723c */ /* 0x002ff000000418ff */
[----:B------:R1:W-:Y:S01]  /*2890*/  LDGSTS.E.BYPASS.LTC128B.128 [R86+0x6100], [R2.64+0x180], !P4 ;  /* 0x0610018002567fae */ /* 0x0003e2000e101d46 */
[----:B------:R-:W-:-:S03]  /*28a0*/  ISETP.NE.AND P4, PT, R9, RZ, PT ;  /* 0x000000ff0900720c */ /* 0x000fc60003f85270 */
[----:B------:R5:W-:Y:S01]  /*28b0*/  LDGSTS.E.BYPASS.LTC128B.128 [R86+0x1100], [R6.64], !P5 ;  /* 0x0110000006567fae */ /* 0x000be2000e901d46 */
[----:B------:R-:W-:-:S03]  /*28c0*/  ISETP.NE.AND P5, PT, R8, RZ, PT ;  /* 0x000000ff0800720c */ /* 0x000fc60003fa5270 */
[----:B------:R5:W-:Y:S01]  /*28d0*/  LDGSTS.E.BYPASS.LTC128B.128 [R86+0x3100], [R6.64+0x80], !P1 ;  /* 0x0310008006567fae */ /* 0x000be2000c901d46 */
[----:B------:R-:W-:Y:S01]  /*28e0*/  ISETP.NE.AND P1, PT, R36, RZ, PT ;  /* 0x000000ff2400720c */ /* 0x000fe20003f25270 */
[C---:B------:R-:W-:Y:S02]  /*28f0*/  HMMA.16816.F32.BF16 R8, R172.reuse, R12, RZ ;  /* 0x0000000cac08723c */ /* 0x040fe400000418ff */
[----:B------:R5:W-:Y:S04]  /*2900*/  LDGSTS.E.BYPASS.LTC128B.128 [R86+0x5100], [R6.64+0x100], !P6 ;  /* 0x0510010006567fae */ /* 0x000be8000f101d46 */
[----:B------:R5:W-:Y:S02]  /*2910*/  LDGSTS.E.BYPASS.LTC128B.128 [R86+0x7100], [R6.64+0x180], !P0 ;  /* 0x0710018006567fae */ /* 0x000be4000c101d46 */
[C---:B---3--:R-:W-:Y:S02]  /*2920*/  HMMA.16816.F32.BF16 R36, R172.reuse, R30, RZ ;  /* 0x0000001eac24723c */ /* 0x048fe400000418ff */
[----:B------:R-:W0:Y:S06]  /*2930*/  LDGDEPBAR ;  /* 0x00000000000079af */ /* 0x000e2c0000000000 */
[C---:B----4-:R-:W-:Y:S01]  /*2940*/  HMMA.16816.F32.BF16 R48, R172.reuse, R32, RZ ;  /* 0x00000020ac30723c */ /* 0x050fe200000418ff */
[----:B-1----:R-:W3:Y:S04]  /*2950*/  LDL R3, [R1+0x24] ;  /* 0x0000240001037983 */ /* 0x002ee80000100800 */
[----:B------:R-:W4:Y:S03]  /*2960*/  LDL R2, [R1+0x20] ;  /* 0x0000200001027983 */ /* 0x000f260000100800 */
[----:B------:R-:W-:Y:S08]  /*2970*/  HMMA.16816.F32.BF16 R44, R172, R34, RZ ;  /* 0x00000022ac2c723c */ /* 0x000ff000000418ff */
[C---:B-----5:R-:W-:Y:S01]  /*2980*/  HMMA.16816.F32.BF16 R8, R176.reuse, R40, R8 ;  /* 0x00000028b008723c */ /* 0x060fe20000041808 */
[----:B------:R-:W5:Y:S07]  /*2990*/  LDL R6, [R1+0x28] ;  /* 0x0000280001067983 */ /* 0x000f6e0000100800 */
[C---:B------:R-:W-:Y:S01]  /*29a0*/  HMMA.16816.F32.BF16 R16, R176.reuse, R42, R16 ;  /* 0x0000002ab010723c */ /* 0x040fe20000041810 */
[----:B------:R-:W1:Y:S07]  /*29b0*/  LDSM.16.M88.4 R76, [R5+0x1800] ;  /* 0x00180000054c783b */ /* 0x000e6e0000000200 */
[C---:B------:R-:W-:Y:S01]  /*29c0*/  HMMA.16816.F32.BF16 R32, R176.reuse, R62, R36 ;  /* 0x0000003eb020723c */ /* 0x040fe20000041824 */
[----:B------:R-:W-:Y:S04]  /*29d0*/  LDSM.16.M88.4 R72, [R5+0x1000] ;  /* 0x001000000548783b */ /* 0x000fe80000000200 */
[----:B------:R-:W-:Y:S03]  /*29e0*/  LDSM.16.M88.4 R56, [R5] ;  /* 0x000000000538783b */ /* 0x000fe60000000200 */
[C---:B------:R-:W-:Y:S01]  /*29f0*/  HMMA.16816.F32.BF16 R36, R176.reuse, R68, R48 ;  /* 0x00000044b024723c */ /* 0x040fe20000041830 */
[----:B------:R-:W-:Y:S04]  /*2a00*/  LDSM.16.M88.4 R64, [R5+0x800] ;  /* 0x000800000540783b */ /* 0x000fe80000000200 */
[----:B------:R-:W-:Y:S03]  /*2a10*/  LDSM.16.M88.4 R48, [R249+0x2000] ;  /* 0x00200000f930783b */ /* 0x000fe60000000200 */
[----:B------:R-:W-:Y:S01]  /*2a20*/  HMMA.16816.F32.BF16 R40, R176, R70, R44 ;  /* 0x00000046b028723c */ /* 0x000fe2000004182c */
[----:B------:R-:W1:Y:S04]  /*2a30*/  LDSM.16.M88.4 R68, [R250+0x1800] ;  /* 0x00180000fa44783b */ /* 0x000e680000000200 */
[----:B------:R-:W-:Y:S03]  /*2a40*/  LDSM.16.M88.4 R44, [R83] ;  /* 0x00000000532c783b */ /* 0x000fe60000000200 */
[----:B------:R-:W-:Y:S08]  /*2a50*/  HMMA.16816.F32.BF16 R12, R172, R28, RZ ;  /* 0x0000001cac0c723c */ /* 0x000ff000000418ff */
[C---:B-1----:R-:W-:Y:S08]  /*2a60*/  HMMA.16816.F32.BF16 R36, R192.reuse, R76, R36 ;  /* 0x0000004cc024723c */ /* 0x042ff00000041824 */
[----:B------:R-:W-:Y:S01]  /*2a70*/  HMMA.16816.F32.BF16 R40, R192, R78, R40 ;  /* 0x0000004ec028723c */ /* 0x000fe20000041828 */
[----:B------:R-:W1:Y:S07]  /*2a80*/  LDSM.16.M88.4 R76, [R249+0x3800] ;  /* 0x00380000f94c783b */ /* 0x000e6e0000000200 */
[----:B------:R-:W-:Y:S01]  /*2a90*/  HMMA.16816.F32.BF16 R28, R176, R60, R12 ;  /* 0x0000003cb01c723c */ /* 0x000fe2000004180c */
[----:B------:R-:W-:Y:S04]  /*2aa0*/  LDSM.16.M88.4 R12, [R250] ;  /* 0x00000000fa0c783b */ /* 0x000fe80000000200 */
[----:B------:R-:W-:Y:S03]  /*2ab0*/  LDSM.16.M88.4 R60, [R250+0x1000] ;  /* 0x00100000fa3c783b */ /* 0x000fe60000000200 */
[C---:B------:R-:W-:Y:S08]  /*2ac0*/  HMMA.16816.F32.BF16 R36, R196.reuse, R68, R36 ;  /* 0x00000044c424723c */ /* 0x040ff00000041824 */
[----:B------:R-:W-:Y:S01]  /*2ad0*/  HMMA.16816.F32.BF16 R40, R196, R70, R40 ;  /* 0x00000046c428723c */ /* 0x000fe20000041828 */
[----:B------:R-:W-:Y:S07]  /*2ae0*/  LDSM.16.M88.4 R68, [R5+0x3000] ;  /* 0x003000000544783b */ /* 0x000fee0000000200 */
[C---:B------:R-:W-:Y:S08]  /*2af0*/  HMMA.16816.F32.BF16 R28, R192.reuse, R72, R28 ;  /* 0x00000048c01c723c */ /* 0x040ff0000004181c */
[----:B------:R-:W-:Y:S01]  /*2b00*/  HMMA.16816.F32.BF16 R32, R192, R74, R32 ;  /* 0x0000004ac020723c */ /* 0x000fe20000041820 */
[----:B------:R-:W1:Y:S07]  /*2b10*/  LDSM.16.M88.4 R72, [R80] ;  /* 0x000000005048783b */ /* 0x000e6e0000000200 */
[C---:B-1----:R-:W-:Y:S08]  /*2b20*/  HMMA.16816.F32.BF16 R36, R200.reuse, R76, R36 ;  /* 0x0000004cc824723c */ /* 0x042ff00000041824 */
[----:B------:R-:W-:Y:S01]  /*2b30*/  HMMA.16816.F32.BF16 R40, R200, R78, R40 ;  /* 0x0000004ec828723c */ /* 0x000fe20000041828 */
[----:B------:R-:W1:Y:S11]  /*2b40*/  LDSM.16.M88.4 R76, [R5+0x3800] ;  /* 0x00380000054c783b */ /* 0x000e760000000200 */
[----:B------:R-:W-:Y:S04]  /*2b50*/  @!UPT UIADD3 URZ, URZ, URZ, URZ ;  /* 0x0000003f3f3ff290 */ /* 0x000fe8000fffe03f */
[C---:B------:R-:W-:Y:S08]  /*2b60*/  HMMA.16816.F32.BF16 R36, R204.reuse, R72, R36 ;  /* 0x00000048cc24723c */ /* 0x040ff00000041824 */
[----:B------:R-:W-:Y:S01]  /*2b70*/  HMMA.16816.F32.BF16 R40, R204, R74, R40 ;  /* 0x0000004acc28723c */ /* 0x000fe20000041828 */
[----:B------:R-:W1:Y:S11]  /*2b80*/  LDSM.16.M88.4 R72, [R250+0x3800] ;  /* 0x00380000fa48783b */ /* 0x000e760000000200 */
[----:B------:R-:W-:Y:S04]  /*2b90*/  @!UPT UIADD3 URZ, URZ, URZ, URZ ;  /* 0x0000003f3f3ff290 */ /* 0x000fe8000fffe03f */
[C---:B-1----:R-:W-:Y:S08]  /*2ba0*/  HMMA.16816.F32.BF16 R36, R208.reuse, R76, R36 ;  /* 0x0000004cd024723c */ /* 0x042ff00000041824 */
[----:B------:R-:W-:Y:S01]  /*2bb0*/  HMMA.16816.F32.BF16 R40, R208, R78, R40 ;  /* 0x0000004ed028723c */ /* 0x000fe20000041828 */
[----:B------:R-:W-:Y:S11]  /*2bc0*/  LDSM.16.M88.4 R76, [R249+0x5800] ;  /* 0x00580000f94c783b */ /* 0x000ff60000000200 */
[----:B------:R-:W-:Y:S04]  /*2bd0*/  @!UPT UIADD3 URZ, URZ, URZ, URZ ;  /* 0x0000003f3f3ff290 */ /* 0x000fe8000fffe03f */
[C---:B------:R-:W-:Y:S08]  /*2be0*/  HMMA.16816.F32.BF16 R36, R212.reuse, R72, R36 ;  /* 0x00000048d424723c */ /* 0x040ff00000041824 */
[----:B------:R-:W-:Y:S01]  /*2bf0*/  HMMA.16816.F32.BF16 R40, R212, R74, R40 ;  /* 0x0000004ad428723c */ /* 0x000fe20000041828 */
[----:B--2---:R1:W-:Y:S04]  /*2c00*/  LDSM.16.M88.4 R72, [R0] ;  /* 0x000000000048783b */ /* 0x0043e80000000200 */
[----:B-1----:R-:W2:Y:S03]  /*2c10*/  LDL R0, [R1+0x14] ;  /* 0x0000140001007983 */ /* 0x002ea60000100800 */
[C---:B------:R-:W-:Y:S08]  /*2c20*/  HMMA.16816.F32.BF16 R20, R172.reuse, R24, RZ ;  /* 0x00000018ac14723c */ /* 0x040ff000000418ff */
[----:B------:R-:W-:Y:S11]  /*2c30*/  HMMA.16816.F32.BF16 R24, R172, R26, RZ ;  /* 0x0000001aac18723c */ /* 0x000ff600000418ff */
[----:B------:R-:W-:Y:S05]  /*2c40*/  @!UPT UIADD3 URZ, URZ, URZ, URZ ;  /* 0x0000003f3f3ff290 */ /* 0x000fea000fffe03f */
[C---:B------:R-:W-:Y:S08]  /*2c50*/  HMMA.16816.F32.BF16 R20, R176.reuse, R52, R20 ;  /* 0x00000034b014723c */ /* 0x040ff00000041814 */
[----:B------:R-:W-:Y:S01]  /*2c60*/  HMMA.16816.F32.BF16 R24, R176, R54, R24 ;  /* 0x00000036b018723c */ /* 0x000fe20000041818 */
[----:B------:R-:W1:Y:S07]  /*2c70*/  LDSM.16.M88.4 R52, [R250+0x800] ;  /* 0x00080000fa34783b */ /* 0x000e6e0000000200 */
[C---:B------:R-:W-:Y:S08]  /*2c80*/  HMMA.16816.F32.BF16 R8, R192.reuse, R56, R8 ;  /* 0x00000038c008723c */ /* 0x040ff00000041808 */
[C---:B------:R-:W-:Y:S01]  /*2c90*/  HMMA.16816.F32.BF16 R16, R192.reuse, R58, R16 ;  /* 0x0000003ac010723c */ /* 0x040fe20000041810 */
[----:B------:R-:W3:Y:S07]  /*2ca0*/  LDSM.16.M88.4 R56, [R249+0x2800] ;  /* 0x00280000f938783b */ /* 0x000eee0000000200 */
[C---:B------:R-:W-:Y:S08]  /*2cb0*/  HMMA.16816.F32.BF16 R20, R192.reuse, R64, R20 ;  /* 0x00000040c014723c */ /* 0x040ff00000041814 */
[----:B------:R-:W-:Y:S01]  /*2cc0*/  HMMA.16816.F32.BF16 R24, R192, R66, R24 ;  /* 0x00000042c018723c */ /* 0x000fe20000041818 */
[----:B------:R-:W3:Y:S07]  /*2cd0*/  LDSM.16.M88.4 R64, [R249+0x3000] ;  /* 0x00300000f940783b */ /* 0x000eee0000000200 */
[C---:B------:R-:W-:Y:S08]  /*2ce0*/  HMMA.16816.F32.BF16 R8, R196.reuse, R12, R8 ;  /* 0x0000000cc408723c */ /* 0x040ff00000041808 */
[C---:B------:R-:W-:Y:S08]  /*2cf0*/  HMMA.16816.F32.BF16 R16, R196.reuse, R14, R16 ;  /* 0x0000000ec410723c */ /* 0x040ff00000041810 */
[C---:B-1----:R-:W-:Y:S08]  /*2d00*/  HMMA.16816.F32.BF16 R20, R196.reuse, R52, R20 ;  /* 0x00000034c414723c */ /* 0x042ff00000041814 */
[C---:B------:R-:W-:Y:S01]  /*2d10*/  HMMA.16816.F32.BF16 R24, R196.reuse, R54, R24 ;  /* 0x00000036c418723c */ /* 0x040fe20000041818 */
[----:B------:R-:W1:Y:S07]  /*2d20*/  LDSM.16.M88.4 R52, [R82] ;  /* 0x000000005234783b */ /* 0x000e6e0000000200 */
[C---:B------:R-:W-:Y:S08]  /*2d30*/  HMMA.16816.F32.BF16 R28, R196.reuse, R60, R28 ;  /* 0x0000003cc41c723c */ /* 0x040ff0000004181c */
[----:B------:R-:W-:Y:S01]  /*2d40*/  HMMA.16816.F32.BF16 R32, R196, R62, R32 ;  /* 0x0000003ec420723c */ /* 0x000fe20000041820 */
[----:B------:R-:W1:Y:S07]  /*2d50*/  LDSM.16.M88.4 R60, [R81] ;  /* 0x00000000513c783b */ /* 0x000e6e0000000200 */
[C---:B------:R-:W-:Y:S08]  /*2d60*/  HMMA.16816.F32.BF16 R12, R200.reuse, R48, R8 ;  /* 0x00000030c80c723c */ /* 0x040ff00000041808 */
[C---:B------:R-:W-:Y:S01]  /*2d70*/  HMMA.16816.F32.BF16 R8, R200.reuse, R50, R16 ;  /* 0x00000032c808723c */ /* 0x040fe20000041810 */
[----:B------:R-:W1:Y:S07]  /*2d80*/  LDSM.16.M88.4 R48, [R5+0x2000] ;  /* 0x002000000530783b */ /* 0x000e6e0000000200 */
[C---:B---3--:R-:W-:Y:S08]  /*2d90*/  HMMA.16816.F32.BF16 R20, R200.reuse, R56, R20 ;  /* 0x00000038c814723c */ /* 0x048ff00000041814 */
[C---:B------:R-:W-:Y:S01]  /*2da0*/  HMMA.16816.F32.BF16 R24, R200.reuse, R58, R24 ;  /* 0x0000003ac818723c */ /* 0x040fe20000041818 */
[----:B------:R-:W3:Y:S07]  /*2db0*/  LDSM.16.M88.4 R56, [R5+0x2800] ;  /* 0x002800000538783b */ /* 0x000eee0000000200 */
[C---:B------:R-:W-:Y:S08]  /*2dc0*/  HMMA.16816.F32.BF16 R28, R200.reuse, R64, R28 ;  /* 0x00000040c81c723c */ /* 0x040ff0000004181c */
[----:B------:R-:W-:Y:S01]  /*2dd0*/  HMMA.16816.F32.BF16 R32, R200, R66, R32 ;  /* 0x00000042c820723c */ /* 0x000fe20000041820 */
[----:B------:R-:W-:Y:S07]  /*2de0*/  LDSM.16.M88.4 R64, [R250+0x3000] ;  /* 0x00300000fa40783b */ /* 0x000fee0000000200 */
[C---:B------:R-:W-:Y:S08]  /*2df0*/  HMMA.16816.F32.BF16 R16, R204.reuse, R44, R12 ;  /* 0x0000002ccc10723c */ /* 0x040ff0000004180c */
[C---:B------:R-:W-:Y:S01]  /*2e00*/  HMMA.16816.F32.BF16 R12, R204.reuse, R46, R8 ;  /* 0x0000002ecc0c723c */ /* 0x040fe20000041808 */
[----:B------:R-:W3:Y:S07]  /*2e10*/  LDSM.16.M88.4 R44, [R250+0x2000] ;  /* 0x00200000fa2c783b */ /* 0x000eee0000000200 */
[C---:B-1----:R-:W-:Y:S08]  /*2e20*/  HMMA.16816.F32.BF16 R8, R204.reuse, R52, R20 ;  /* 0x00000034cc08723c */ /* 0x042ff00000041814 */
[C---:B------:R-:W-:Y:S01]  /*2e30*/  HMMA.16816.F32.BF16 R24, R204.reuse, R54, R24 ;  /* 0x00000036cc18723c */ /* 0x040fe20000041818 */
[----:B------:R-:W1:Y:S07]  /*2e40*/  LDSM.16.M88.4 R52, [R250+0x2800] ;  /* 0x00280000fa34783b */ /* 0x000e6e0000000200 */
[C---:B------:R-:W-:Y:S08]  /*2e50*/  HMMA.16816.F32.BF16 R28, R204.reuse, R60, R28 ;  /* 0x0000003ccc1c723c */ /* 0x040ff0000004181c */
[----:B------:R-:W-:Y:S01]  /*2e60*/  HMMA.16816.F32.BF16 R32, R204, R62, R32 ;  /* 0x0000003ecc20723c */ /* 0x000fe20000041820 */
[----:B------:R-:W-:Y:S07]  /*2e70*/  LDSM.16.M88.4 R60, [R249+0x4800] ;  /* 0x00480000f93c783b */ /* 0x000fee0000000200 */
[C---:B------:R-:W-:Y:S08]  /*2e80*/  HMMA.16816.F32.BF16 R20, R208.reuse, R48, R16 ;  /* 0x00000030d014723c */ /* 0x040ff00000041810 */
[C---:B------:R-:W-:Y:S01]  /*2e90*/  HMMA.16816.F32.BF16 R16, R208.reuse, R50, R12 ;  /* 0x00000032d010723c */ /* 0x040fe2000004180c */
[----:B------:R-:W1:Y:S07]  /*2ea0*/  LDSM.16.M88.4 R48, [R249+0x4000] ;  /* 0x00400000f930783b */ /* 0x000e6e0000000200 */
[C---:B---3--:R-:W-:Y:S08]  /*2eb0*/  HMMA.16816.F32.BF16 R12, R208.reuse, R56, R8 ;  /* 0x00000038d00c723c */ /* 0x048ff00000041808 */
[C---:B------:R-:W-:Y:S01]  /*2ec0*/  HMMA.16816.F32.BF16 R8, R208.reuse, R58, R24 ;  /* 0x0000003ad008723c */ /* 0x040fe20000041818 */
[----:B------:R3:W-:Y:S07]  /*2ed0*/  LDSM.16.M88.4 R56, [R3] ;  /* 0x000000000338783b */ /* 0x0007ee0000000200 */
[C---:B------:R-:W-:Y:S08]  /*2ee0*/  HMMA.16816.F32.BF16 R28, R208.reuse, R68, R28 ;  /* 0x00000044d01c723c */ /* 0x040ff0000004181c */
[----:B------:R-:W-:Y:S01]  /*2ef0*/  HMMA.16816.F32.BF16 R32, R208, R70, R32 ;  /* 0x00000046d020723c */ /* 0x000fe20000041820 */
[----:B------:R-:W2:Y:S04]  /*2f00*/  LDSM.16.M88.4 R68, [R249+0x5000] ;  /* 0x00500000f944783b */ /* 0x000ea80000000200 */
[----:B---3--:R-:W3:Y:S03]  /*2f10*/  LDL R3, [R1+0x18] ;  /* 0x0000180001037983 */ /* 0x008ee60000100800 */
[C---:B------:R-:W-:Y:S08]  /*2f20*/  HMMA.16816.F32.BF16 R24, R212.reuse, R44, R20 ;  /* 0x0000002cd418723c */ /* 0x040ff00000041814 */
[C---:B------:R-:W-:Y:S01]  /*2f30*/  HMMA.16816.F32.BF16 R20, R212.reuse, R46, R16 ;  /* 0x0000002ed414723c */ /* 0x040fe20000041810 */
[----:B-----5:R-:W5:Y:S07]  /*2f40*/  LDSM.16.M88.4 R44, [R6] ;  /* 0x00000000062c783b */ /* 0x020f6e0000000200 */
[C---:B-1----:R-:W-:Y:S08]  /*2f50*/  HMMA.16816.F32.BF16 R16, R212.reuse, R52, R12 ;  /* 0x00000034d410723c */ /* 0x042ff0000004180c */
[C---:B------:R-:W-:Y:S01]  /*2f60*/  HMMA.16816.F32.BF16 R12, R212.reuse, R54, R8 ;  /* 0x00000036d40c723c */ /* 0x040fe20000041808 */
[----:B------:R-:W-:Y:S07]  /*2f70*/  LDSM.16.M88.4 R52, [R5+0x4000] ;  /* 0x004000000534783b */ /* 0x000fee0000000200 */
[C---:B------:R-:W-:Y:S08]  /*2f80*/  HMMA.16816.F32.BF16 R8, R212.reuse, R64, R28 ;  /* 0x00000040d408723c */ /* 0x040ff0000004181c */
[----:B------:R-:W-:Y:S01]  /*2f90*/  HMMA.16816.F32.BF16 R32, R212, R66, R32 ;  /* 0x00000042d420723c */ /* 0x000fe20000041820 */
[----:B----4-:R1:W4:Y:S07]  /*2fa0*/  LDSM.16.M88.4 R64, [R2] ;  /* 0x000000000240783b */ /* 0x01032e0000000200 */
[C---:B------:R-:W-:Y:S08]  /*2fb0*/  HMMA.16816.F32.BF16 R28, R216.reuse, R48, R24 ;  /* 0x00000030d81c723c */ /* 0x040ff00000041818 */
[C---:B------:R-:W-:Y:S08]  /*2fc0*/  HMMA.16816.F32.BF16 R24, R216.reuse, R50, R20 ;  /* 0x00000032d818723c */ /* 0x040ff00000041814 */
[C---:B------:R-:W-:Y:S01]  /*2fd0*/  HMMA.16816.F32.BF16 R20, R216.reuse, R60, R16 ;  /* 0x0000003cd814723c */ /* 0x040fe20000041810 */
[----:B-1----:R-:W3:Y:S07]  /*2fe0*/  LDL R2, [R1+0x10] ;  /* 0x0000100001027983 */ /* 0x002eee0000100800 */
[C---:B------:R-:W-:Y:S08]  /*2ff0*/  HMMA.16816.F32.BF16 R16, R216.reuse, R62, R12 ;  /* 0x0000003ed810723c */ /* 0x040ff0000004180c */
[C---:B--2---:R-:W-:Y:S08]  /*3000*/  HMMA.16816.F32.BF16 R12, R216.reuse, R68, R8 ;  /* 0x00000044d80c723c */ /* 0x044ff00000041808 */
[C---:B------:R-:W-:Y:S01]  /*3010*/  HMMA.16816.F32.BF16 R8, R216.reuse, R70, R32 ;  /* 0x00000046d808723c */ /* 0x040fe20000041820 */
[----:B------:R-:W-:Y:S07]  /*3020*/  LDSM.16.M88.4 R68, [R5+0x4800] ;  /* 0x004800000544783b */ /* 0x000fee0000000200 */
[----:B------:R-:W-:Y:S08]  /*3030*/  HMMA.16816.F32.BF16 R36, R216, R76, R36 ;  /* 0x0000004cd824723c */ /* 0x000ff00000041824 */
[C---:B-----5:R-:W-:Y:S08]  /*3040*/  HMMA.16816.F32.BF16 R32, R220.reuse, R44, R28 ;  /* 0x0000002cdc20723c */ /* 0x060ff0000004181c */
[C---:B------:R-:W-:Y:S08]  /*3050*/  HMMA.16816.F32.BF16 R28, R220.reuse, R46, R24 ;  /* 0x0000002edc1c723c */ /* 0x040ff00000041818 */
[C---:B------:R-:W-:Y:S08]  /*3060*/  HMMA.16816.F32.BF16 R24, R220.reuse, R56, R20 ;  /* 0x00000038dc18723c */ /* 0x040ff00000041814 */
[C---:B------:R-:W-:Y:S01]  /*3070*/  HMMA.16816.F32.BF16 R20, R220.reuse, R58, R16 ;  /* 0x0000003adc14723c */ /* 0x040fe20000041810 */
[----:B------:R-:W-:Y:S07]  /*3080*/  LDSM.16.M88.4 R56, [R5+0x5800] ;  /* 0x005800000538783b */ /* 0x000fee0000000200 */
[C---:B----4-:R-:W-:Y:S01]  /*3090*/  HMMA.16816.F32.BF16 R16, R220.reuse, R64, R12 ;  /* 0x00000040dc10723c */ /* 0x050fe2000004180c */
[----:B------:R-:W1:Y:S07]  /*30a0*/  LDSM.16.M88.4 R12, [R5+0x5000] ;  /* 0x00500000050c783b */ /* 0x000e6e0000000200 */
[C---:B------:R-:W-:Y:S08]  /*30b0*/  HMMA.16816.F32.BF16 R8, R220.reuse, R66, R8 ;  /* 0x00000042dc08723c */ /* 0x040ff00000041808 */
[----:B------:R-:W-:Y:S01]  /*30c0*/  HMMA.16816.F32.BF16 R64, R220, R72, R36 ;  /* 0x00000048dc40723c */ /* 0x000fe20000041824 */
[----:B------:R-:W2:Y:S07]  /*30d0*/  LDSM.16.M88.4 R36, [R250+0x4000] ;  /* 0x00400000fa24783b */ /* 0x000eae0000000200 */
[C---:B------:R-:W-:Y:S08]  /*30e0*/  HMMA.16816.F32.BF16 R48, R224.reuse, R52, R32 ;  /* 0x00000034e030723c */ /* 0x040ff00000041820 */
[C---:B------:R-:W-:Y:S01]  /*30f0*/  HMMA.16816.F32.BF16 R44, R224.reuse, R54, R28 ;  /* 0x00000036e02c723c */ /* 0x040fe2000004181c */
[----:B------:R-:W4:Y:S07]  /*3100*/  LDSM.16.M88.4 R52, [R250+0x4800] ;  /* 0x00480000fa34783b */ /* 0x000f2e0000000200 */
[C---:B-1----:R-:W-:Y:S01]  /*3110*/  HMMA.16816.F32.BF16 R28, R224.reuse, R12, R16 ;  /* 0x0000000ce01c723c */ /* 0x042fe20000041810 */
[----:B------:R-:W1:Y:S07]  /*3120*/  LDSM.16.M88.4 R16, [R249+0x6000] ;  /* 0x00600000f910783b */ /* 0x000e6e0000000200 */
[----:B------:R-:W-:Y:S08]  /*3130*/  HMMA.16816.F32.BF16 R12, R224, R14, R8 ;  /* 0x0000000ee00c723c */ /* 0x000ff00000041808 */
[----:B--2---:R-:W-:Y:S01]  /*3140*/  HMMA.16816.F32.BF16 R8, R228, R36, R48 ;  /* 0x00000024e408723c */ /* 0x004fe20000041830 */
[----:B------:R2:W-:Y:S04]  /*3150*/  LDSM.16.M88.4 R48, [R0] ;  /* 0x000000000030783b */ /* 0x0005e80000000200 */
[----:B--2---:R-:W2:Y:S03]  /*3160*/  LDL R0, [R1+0xc] ;  /* 0x00000c0001007983 */ /* 0x004ea60000100800 */
[----:B------:R-:W-:Y:S08]  /*3170*/  HMMA.16816.F32.BF16 R40, R216, R78, R40 ;  /* 0x0000004ed828723c */ /* 0x000ff00000041828 */
[----:B------:R-:W-:Y:S11]  /*3180*/  HMMA.16816.F32.BF16 R32, R224, R70, R20 ;  /* 0x00000046e020723c */ /* 0x000ff60000041814 */
[----:B------:R-:W-:Y:S05]  /*3190*/  @!UPT UIADD3 URZ, URZ, URZ, URZ ;  /* 0x0000003f3f3ff290 */ /* 0x000fea000fffe03f */
[----:B------:R-:W-:Y:S01]  /*31a0*/  HMMA.16816.F32.BF16 R60, R220, R74, R40 ;  /* 0x0000004adc3c723c */ /* 0x000fe20000041828 */
[----:B------:R-:W-:Y:S07]  /*31b0*/  LDSM.16.M88.4 R72, [R250+0x5800] ;  /* 0x00580000fa48783b */ /* 0x000fee0000000200 */
[----:B------:R-:W-:Y:S01]  /*31c0*/  HMMA.16816.F32.BF16 R40, R224, R68, R24 ;  /* 0x00000044e028723c */ /* 0x000fe20000041818 */
[----:B------:R-:W5:Y:S07]  /*31d0*/  LDSM.16.M88.4 R68, [R250+0x5000] ;  /* 0x00500000fa44783b */ /* 0x000f6e0000000200 */
[C---:B------:R-:W-:Y:S01]  /*31e0*/  HMMA.16816.F32.BF16 R20, R228.reuse, R38, R44 ;  /* 0x00000026e414723c */ /* 0x040fe2000004182c */
[----:B------:R-:W-:Y:S11]  /*31f0*/  LDSM.16.M88.4 R44, [R249+0x6800] ;  /* 0x00680000f92c783b */ /* 0x000ff60000000200 */
[----:B------:R-:W-:Y:S04]  /*3200*/  @!UPT UIADD3 URZ, URZ, URZ, URZ ;  /* 0x0000003f3f3ff290 */ /* 0x000fe8000fffe03f */
[C---:B----4-:R-:W-:Y:S01]  /*3210*/  HMMA.16816.F32.BF16 R36, R228.reuse, R52, R40 ;  /* 0x00000034e424723c */ /* 0x050fe20000041828 */
[----:B------:R-:W-:Y:S07]  /*3220*/  LDSM.16.M88.4 R40, [R250+0x6000] ;  /* 0x00600000fa28783b */ /* 0x000fee0000000200 */
[----:B------:R-:W-:Y:S01]  /*3230*/  HMMA.16816.F32.BF16 R52, R228, R54, R32 ;  /* 0x00000036e434723c */ /* 0x000fe20000041820 */
[----:B---3--:R-:W3:Y:S07]  /*3240*/  LDSM.16.M88.4 R32, [R3] ;  /* 0x000000000320783b */ /* 0x008eee0000000200 */
[----:B-1----:R-:W-:Y:S08]  /*3250*/  HMMA.16816.F32.BF16 R8, R232, R16, R8 ;  /* 0x00000010e808723c */ /* 0x002ff00000041808 */
[C---:B------:R-:W-:Y:S01]  /*3260*/  HMMA.16816.F32.BF16 R24, R224.reuse, R56, R64 ;  /* 0x00000038e018723c */ /* 0x040fe20000041840 */
[----:B------:R-:W-:Y:S07]  /*3270*/  LDSM.16.M88.4 R64, [R249+0x7800] ;  /* 0x00780000f940783b */ /* 0x000fee0000000200 */
[----:B------:R-:W-:Y:S08]  /*3280*/  HMMA.16816.F32.BF16 R80, R224, R58, R60 ;  /* 0x0000003ae050723c */ /* 0x000ff0000004183c */
[C---:B-----5:R-:W-:Y:S01]  /*3290*/  HMMA.16816.F32.BF16 R60, R228.reuse, R68, R28 ;  /* 0x00000044e43c723c */ /* 0x060fe2000004181c */
[----:B------:R-:W1:Y:S07]  /*32a0*/  LDSM.16.M88.4 R28, [R5+0x6000] ;  /* 0x00600000051c783b */ /* 0x000e6e0000000200 */
[----:B------:R-:W-:Y:S08]  /*32b0*/  HMMA.16816.F32.BF16 R56, R228, R70, R12 ;  /* 0x00000046e438723c */ /* 0x000ff0000004180c */
[----:B------:R-:W-:Y:S08]  /*32c0*/  HMMA.16816.F32.BF16 R12, R232, R18, R20 ;  /* 0x00000012e80c723c */ /* 0x000ff00000041814 */
[----:B---3--:R-:W-:Y:S08]  /*32d0*/  HMMA.16816.F32.BF16 R8, R236, R32, R8 ;  /* 0x00000020ec08723c */ /* 0x008ff00000041808 */
[----:B------:R-:W-:Y:S01]  /*32e0*/  HMMA.16816.F32.BF16 R16, R232, R44, R36 ;  /* 0x0000002ce810723c */ /* 0x000fe20000041824 */
[----:B------:R-:W3:Y:S07]  /*32f0*/  LDSM.16.M88.4 R36, [R249+0x7000] ;  /* 0x00700000f924783b */ /* 0x000eee0000000200 */
[----:B------:R-:W-:Y:S08]  /*3300*/  HMMA.16816.F32.BF16 R12, R236, R34, R12 ;  /* 0x00000022ec0c723c */ /* 0x000ff0000004180c */
[----:B-1----:R-:W-:Y:S08]  /*3310*/  HMMA.16816.F32.BF16 R8, R240, R28, R8 ;  /* 0x0000001cf008723c */ /* 0x002ff00000041808 */
[----:B------:R-:W-:Y:S08]  /*3320*/  HMMA.16816.F32.BF16 R76, R228, R72, R24 ;  /* 0x00000048e44c723c */ /* 0x000ff00000041818 */
[----:B------:R-:W-:Y:S01]  /*3330*/  HMMA.16816.F32.BF16 R24, R232, R46, R52 ;  /* 0x0000002ee818723c */ /* 0x000fe20000041834 */
[----:B------:R-:W1:Y:S04]  /*3340*/  LDSM.16.M88.4 R52, [R2] ;  /* 0x000000000234783b */ /* 0x000e680000000200 */
[----:B------:R-:W4:Y:S03]  /*3350*/  LDSM.16.M88.4 R44, [R5+0x6800] ;  /* 0x00680000052c783b */ /* 0x000f260000000200 */
[----:B------:R-:W-:Y:S08]  /*3360*/  HMMA.16816.F32.BF16 R12, R240, R30, R12 ;  /* 0x0000001ef00c723c */ /* 0x000ff0000004180c */
[----:B------:R-:W-:Y:S08]  /*3370*/  HMMA.16816.F32.BF16 R32, R244, R40, R8 ;  /* 0x00000028f420723c */ /* 0x000ff00000041808 */
[----:B------:R-:W-:Y:S08]  /*3380*/  HMMA.16816.F32.BF16 R20, R236, R48, R16 ;  /* 0x00000030ec14723c */ /* 0x000ff00000041810 */
[----:B---3--:R-:W-:Y:S08]  /*3390*/  HMMA.16816.F32.BF16 R8, R232, R36, R60 ;  /* 0x00000024e808723c */ /* 0x008ff0000004183c */
[----:B------:R-:W-:Y:S08]  /*33a0*/  HMMA.16816.F32.BF16 R16, R236, R50, R24 ;  /* 0x00000032ec10723c */ /* 0x000ff00000041818 */
[----:B------:R-:W-:Y:S01]  /*33b0*/  HMMA.16816.F32.BF16 R28, R244, R42, R12 ;  /* 0x0000002af41c723c */ /* 0x000fe2000004180c */
[----:B------:R-:W3:Y:S07]  /*33c0*/  LDSM.16.M88.4 R40, [R5+0x7000] ;  /* 0x007000000528783b */ /* 0x000eee0000000200 */
[----:B------:R-:W-:Y:S01]  /*33d0*/  HMMA.16816.F32.BF16 R36, R232, R38, R56 ;  /* 0x00000026e824723c */ /* 0x000fe20000041838 */
[----:B------:R-:W5:Y:S07]  /*33e0*/  LDSM.16.M88.4 R56, [R250+0x6800] ;  /* 0x00680000fa38783b */ /* 0x000f6e0000000200 */
[----:B-1----:R-:W-:Y:S08]  /*33f0*/  HMMA.16816.F32.BF16 R12, R236, R52, R8 ;  /* 0x00000034ec0c723c */ /* 0x002ff00000041808 */
[----:B----4-:R-:W-:Y:S08]  /*3400*/  HMMA.16816.F32.BF16 R8, R240, R46, R16 ;  /* 0x0000002ef008723c */ /* 0x010ff00000041810 */
[----:B------:R-:W-:Y:S08]  /*3410*/  HMMA.16816.F32.BF16 R68, R228, R74, R80 ;  /* 0x0000004ae444723c */ /* 0x000ff00000041850 */
[----:B------:R-:W-:Y:S01]  /*3420*/  HMMA.16816.F32.BF16 R20, R240, R44, R20 ;  /* 0x0000002cf014723c */ /* 0x000fe20000041814 */
[----:B------:R-:W-:Y:S01]  /*3430*/  FMUL.FTZ R32, R32, c[0x0][0x320] ;  /* 0x0000c80020207a20 */ /* 0x000fe20000410000 */
[----:B------:R-:W-:Y:S01]  /*3440*/  LDSM.16.M88.4 R44, [R250+0x7000] ;  /* 0x00700000fa2c783b */ /* 0x000fe20000000200 */
[----:B------:R-:W-:-:S02]  /*3450*/  FMUL.FTZ R33, R33, c[0x0][0x320] ;  /* 0x0000c80021217a20 */ /* 0x000fc40000410000 */
[----:B------:R-:W-:-:S03]  /*3460*/  FMUL.FTZ R34, R34, c[0x0][0x320] ;  /* 0x0000c80022227a20 */ /* 0x000fc60000410000 */
[----:B------:R-:W-:Y:S01]  /*3470*/  HMMA.16816.F32.BF16 R60, R232, R64, R76 ;  /* 0x00000040e83c723c */ /* 0x000fe2000004184c */
[----:B------:R-:W-:Y:S01]  /*3480*/  FMUL.FTZ R35, R35, c[0x0][0x320] ;  /* 0x0000c80023237a20 */ /* 0x000fe20000410000 */
[----:B------:R-:W1:Y:S06]  /*3490*/  MUFU.TANH R72, R32 ;  /* 0x0000002000487308 */ /* 0x000e6c0000002400 */
[----:B---3--:R-:W-:Y:S02]  /*34a0*/  HMMA.16816.F32.BF16 R16, R240, R40, R12 ;  /* 0x00000028f010723c */ /* 0x008fe4000004180c */
[----:B------:R-:W3:Y:S06]  /*34b0*/  MUFU.TANH R64, R33 ;  /* 0x0000002100407308 */ /* 0x000eec0000002400 */
[----:B-----5:R-:W-:Y:S01]  /*34c0*/  HMMA.16816.F32.BF16 R12, R244, R58, R8 ;  /* 0x0000003af40c723c */ /* 0x020fe20000041808 */
[----:B--2---:R-:W2:Y:S07]  /*34d0*/  LDSM.16.M88.4 R48, [R0] ;  /* 0x000000000030783b */ /* 0x004eae0000000200 */
[----:B------:R-:W-:Y:S01]  /*34e0*/  HMMA.16816.F32.BF16 R8, R232, R66, R68 ;  /* 0x00000042e808723c */ /* 0x000fe20000041844 */
[----:B------:R-:W4:Y:S08]  /*34f0*/  MUFU.TANH R73, R34 ;  /* 0x0000002200497308 */ /* 0x000f300000002400 */
[----:B------:R5:W1:Y:S01]  /*3500*/  MUFU.TANH R65, R35 ;  /* 0x0000002300417308 */ /* 0x000a620000002400 */
[----:B------:R-:W-:Y:S08]  /*3510*/  HMMA.16816.F32.BF16 R24, R244, R56, R20 ;  /* 0x00000038f418723c */ /* 0x000ff00000041814 */
[----:B-----5:R-:W-:Y:S01]  /*3520*/  HMMA.16816.F32.BF16 R32, R236, R54, R36 ;  /* 0x00000036ec20723c */ /* 0x020fe20000041824 */
[----:B------:R-:W5:Y:S01]  /*3530*/  LDSM.16.M88.4 R36, [R5+0x7800] ;  /* 0x007800000524783b */ /* 0x000f620000000200 */
[----:B------:R-:W-:-:S02]  /*3540*/  FMUL.FTZ R28, R28, c[0x0][0x320] ;  /* 0x0000c8001c1c7a20 */ /* 0x000fc40000410000 */
[----:B------:R-:W-:Y:S02]  /*3550*/  FMUL.FTZ R29, R29, c[0x0][0x320] ;  /* 0x0000c8001d1d7a20 */ /* 0x000fe40000410000 */
[----:B------:R-:W-:Y:S02]  /*3560*/  FMUL.FTZ R30, R30, c[0x0][0x320] ;  /* 0x0000c8001e1e7a20 */ /* 0x000fe40000410000 */
[----:B------:R-:W-:Y:S01]  /*3570*/  FMUL.FTZ R31, R31, c[0x0][0x320] ;  /* 0x0000c8001f1f7a20 */ /* 0x000fe20000410000 */
[C---:B--2---:R-:W-:Y:S01]  /*3580*/  HMMA.16816.F32.BF16 R20, R236.reuse, R48, R60 ;  /* 0x00000030ec14723c */ /* 0x044fe2000004183c */
[----:B------:R-:W2:Y:S07]  /*3590*/  MUFU.TANH R56, R28 ;  /* 0x0000001c00387308 */ /* 0x000eae0000002400 */
[----:B------:R-:W-:Y:S01]  /*35a0*/  HMMA.16816.F32.BF16 R8, R236, R50, R8 ;  /* 0x00000032ec08723c */ /* 0x000fe20000041808 */
[----:B------:R-:W1:Y:S08]  /*35b0*/  MUFU.TANH R54, R29 ;  /* 0x0000001d00367308 */ /* 0x000e700000002400 */
[----:B------:R-:W1:Y:S08]  /*35c0*/  MUFU.TANH R57, R30 ;  /* 0x0000001e00397308 */ /* 0x000e700000002400 */
[----:B------:R1:W1:Y:S01]  /*35d0*/  MUFU.TANH R55, R31 ;  /* 0x0000001f00377308 */ /* 0x0002620000002400 */
[----:B------:R-:W-:-:S02]  /*35e0*/  FMUL.FTZ R24, R24, c[0x0][0x320] ;  /* 0x0000c80018187a20 */ /* 0x000fc40000410000 */
[----:B------:R-:W-:Y:S02]  /*35f0*/  FMUL.FTZ R25, R25, c[0x0][0x320] ;  /* 0x0000c80019197a20 */ /* 0x000fe40000410000 */
[----:B------:R-:W-:Y:S01]  /*3600*/  FMUL.FTZ R26, R26, c[0x0][0x320] ;  /* 0x0000c8001a1a7a20 */ /* 0x000fe20000410000 */
[----:B-1----:R-:W-:Y:S01]  /*3610*/  HMMA.16816.F32.BF16 R28, R240, R42, R32 ;  /* 0x0000002af01c723c */ /* 0x002fe20000041820 */
[----:B------:R-:W1:Y:S01]  /*3620*/  LDSM.16.M88.4 R32, [R250+0x7800] ;  /* 0x00780000fa20783b */ /* 0x000e620000000200 */
[----:B------:R-:W-:Y:S01]  /*3630*/  FMUL.FTZ R27, R27, c[0x0][0x320] ;  /* 0x0000c8001b1b7a20 */ /* 0x000fe20000410000 */
[----:B------:R-:W1:Y:S01]  /*3640*/  MUFU.TANH R53, R24 ;  /* 0x0000001800357308 */ /* 0x000e620000002400 */
[----:B------:R-:W-:Y:S01]  /*3650*/  FMUL.FTZ R12, R12, c[0x0][0x320] ;  /* 0x0000c8000c0c7a20 */ /* 0x000fe20000410000 */
[----:B------:R-:W-:-:S06]  /*3660*/  DEPBAR.LE SB0, 0x0 ;  /* 0x000080000000791a */ /* 0x000fcc0000000000 */
[----:B------:R-:W1:Y:S01]  /*3670*/  MUFU.TANH R52, R25 ;  /* 0x0000001900347308 */ /* 0x000e620000002400 */
[----:B-----5:R-:W-:Y:S07]  /*3680*/  HMMA.16816.F32.BF16 R8, R240, R38, R8 ;  /* 0x00000026f008723c */ /* 0x020fee0000041808 */
[----:B------:R-:W1:Y:S08]  /*3690*/  MUFU.TANH R48, R26 ;  /* 0x0000001a00307308 */ /* 0x000e700000002400 */
[----:B------:R5:W1:Y:S02]  /*36a0*/  MUFU.TANH R43, R27 ;  /* 0x0000001b002b7308 */ /* 0x000a640000002400 */
[----:B-----5:R-:W-:Y:S08]  /*36b0*/  HMMA.16816.F32.BF16 R24, R244, R44, R16 ;  /* 0x0000002cf418723c */ /* 0x020ff00000041810 */
[----:B------:R-:W-:Y:S01]  /*36c0*/  HMMA.16816.F32.BF16 R16, R240, R36, R20 ;  /* 0x00000024f010723c */ /* 0x000fe20000041814 */
[----:B------:R-:W-:-:S02]  /*36d0*/  FMUL.FTZ R13, R13, c[0x0][0x320] ;  /* 0x0000c8000d0d7a20 */ /* 0x000fc40000410000 */
[----:B------:R-:W-:Y:S02]  /*36e0*/  FMUL.FTZ R14, R14, c[0x0][0x320] ;  /* 0x0000c8000e0e7a20 */ /* 0x000fe40000410000 */
[----:B------:R-:W-:Y:S01]  /*36f0*/  FMUL.FTZ R15, R15, c[0x0][0x320] ;  /* 0x0000c8000f0f7a20 */ /* 0x000fe20000410000 */
[----:B------:R-:W2:Y:S02]  /*3700*/  MUFU.TANH R40, R12 ;  /* 0x0000000c00287308 */ /* 0x000ea40000002400 */
[C---:B------:R-:W-:Y:S06]  /*3710*/  HMMA.16816.F32.BF16 R20, R244.reuse, R46, R28 ;  /* 0x0000002ef414723c */ /* 0x040fec000004181c */
[----:B------:R-:W2:Y:S02]  /*3720*/  MUFU.TANH R41, R13 ;  /* 0x0000000d00297308 */ /* 0x000ea40000002400 */
[C---:B-1----:R-:W-:Y:S06]  /*3730*/  HMMA.16816.F32.BF16 R8, R244.reuse, R34, R8 ;  /* 0x00000022f408723c */ /* 0x042fec0000041808 */
[----:B------:R-:W1:Y:S08]  /*3740*/  MUFU.TANH R42, R14 ;  /* 0x0000000e002a7308 */ /* 0x000e700000002400 */
[----:B------:R5:W1:Y:S02]  /*3750*/  MUFU.TANH R36, R15 ;  /* 0x0000000f00247308 */ /* 0x000a640000002400 */
[----:B-----5:R-:W-:Y:S01]  /*3760*/  HMMA.16816.F32.BF16 R12, R244, R32, R16 ;  /* 0x00000020f40c723c */ /* 0x020fe20000041810 */
[----:B------:R-:W-:-:S02]  /*3770*/  FMUL.FTZ R24, R24, c[0x0][0x320] ;  /* 0x0000c80018187a20 */ /* 0x000fc40000410000 */
[----:B------:R-:W-:-:S05]  /*3780*/  FMUL.FTZ R20, R20, c[0x0][0x320] ;  /* 0x0000c80014147a20 */ /* 0x000fca0000410000 */
[----:B------:R-:W-:Y:S01]  /*3790*/  FMUL.FTZ R8, R8, c[0x0][0x320] ;  /* 0x0000c80008087a20 */ /* 0x000fe20000410000 */
[----:B------:R-:W1:Y:S01]  /*37a0*/  MUFU.TANH R28, R24 ;  /* 0x00000018001c7308 */ /* 0x000e620000002400 */
[----:B------:R-:W-:Y:S02]  /*37b0*/  IMAD.MOV.U32 R134, RZ, RZ, R132 ;  /* 0x000000ffff867224 */ /* 0x000fe400078e0084 */
[----:B------:R-:W-:Y:S02]  /*37c0*/  FMUL.FTZ R27, R27, c[0x0][0x320] ;  /* 0x0000c8001b1b7a20 */ /* 0x000fe40000410000 */
[----:B------:R-:W-:Y:S02]  /*37d0*/  FMUL.FTZ R25, R25, c[0x0][0x320] ;  /* 0x0000c80019197a20 */ /* 0x000fe40000410000 */
[----:B------:R-:W-:Y:S01]  /*37e0*/  FMUL.FTZ R26, R26, c[0x0][0x320] ;  /* 0x0000c8001a1a7a20 */ /* 0x000fe20000410000 */
[----:B------:R5:W1:Y:S01]  /*37f0*/  MUFU.TANH R24, R20 ;  /* 0x0000001400187308 */ /* 0x000a620000002400 */
[----:B------:R-:W-:-:S02]  /*3800*/  FMUL.FTZ R22, R22, c[0x0][0x320] ;  /* 0x0000c80016167a20 */ /* 0x000fc40000410000 */
[----:B------:R-:W-:-:S04]  /*3810*/  FMUL.FTZ R23, R23, c[0x0][0x320] ;  /* 0x0000c80017177a20 */ /* 0x000fc80000410000 */
[----:B------:R-:W-:-:S04]  /*3820*/  FMUL.FTZ R12, R12, c[0x0][0x320] ;  /* 0x0000c8000c0c7a20 */ /* 0x000fc80000410000 */
[----:B------:R-:W1:Y:S01]  /*3830*/  MUFU.TANH R19, R12 ;  /* 0x0000000c00137308 */ /* 0x000e620000002400 */
[----:B-----5:R-:W-:Y:S01]  /*3840*/  FMUL.FTZ R20, R21, c[0x0][0x320] ;  /* 0x0000c80015147a20 */ /* 0x020fe20000410000 */
[----:B------:R-:W-:Y:S01]  /*3850*/  ISETP.GT.AND P0, PT, R4, R134, PT ;  /* 0x000000860400720c */ /* 0x000fe20003f04270 */
[----:B------:R-:W-:-:S05]  /*3860*/  FMUL.FTZ R13, R13, c[0x0][0x320] ;  /* 0x0000c8000d0d7a20 */ /* 0x000fca0000410000 */
[----:B------:R5:W1:Y:S01]  /*3870*/  MUFU.TANH R12, R8 ;  /* 0x00000008000c7308 */ /* 0x000a620000002400 */
[----:B------:R-:W-:Y:S02]  /*3880*/  FMUL.FTZ R14, R14, c[0x0][0x320] ;  /* 0x0000c8000e0e7a20 */ /* 0x000fe40000410000 */
[----:B------:R-:W-:Y:S02]  /*3890*/  FMUL.FTZ R15, R15, c[0x0][0x320] ;  /* 0x0000c8000f0f7a20 */ /* 0x000fe40000410000 */
[----:B------:R-:W-:Y:S02]  /*38a0*/  FMUL.FTZ R10, R10, c[0x0][0x320] ;  /* 0x0000c8000a0a7a20 */ /* 0x000fe40000410000 */
[----:B------:R-:W-:Y:S01]  /*38b0*/  FMUL.FTZ R11, R11, c[0x0][0x320] ;  /* 0x0000c8000b0b7a20 */ /* 0x000fe20000410000 */
[----:B------:R1:W1:Y:S01]  /*38c0*/  MUFU.TANH R30, R27 ;  /* 0x0000001b001e7308 */ /* 0x0002620000002400 */
[----:B-----5:R-:W-:-:S07]  /*38d0*/  FMUL.FTZ R8, R9, c[0x0][0x320] ;  /* 0x0000c80009087a20 */ /* 0x020fce0000410000 */
[----:B------:R1:W1:Y:S08]  /*38e0*/  MUFU.TANH R31, R26 ;  /* 0x0000001a001f7308 */ /* 0x0002700000002400 */
[----:B------:R1:W1:Y:S08]  /*38f0*/  MUFU.TANH R29, R22 ;  /* 0x00000016001d7308 */ /* 0x0002700000002400 */
[----:B------:R1:W1:Y:S08]  /*3900*/  MUFU.TANH R27, R23 ;  /* 0x00000017001b7308 */ /* 0x0002700000002400 */
[----:B------:R-:W1:Y:S08]  /*3910*/  MUFU.TANH R25, R25 ;  /* 0x0000001900197308 */ /* 0x000e700000002400 */
[----:B------:R-:W1:Y:S08]  /*3920*/  MUFU.TANH R20, R20 ;  /* 0x0000001400147308 */ /* 0x000e700000002400 */
[----:B------:R1:W1:Y:S08]  /*3930*/  MUFU.TANH R18, R13 ;  /* 0x0000000d00127308 */ /* 0x0002700000002400 */
[----:B------:R1:W1:Y:S08]  /*3940*/  MUFU.TANH R26, R14 ;  /* 0x0000000e001a7308 */ /* 0x0002700000002400 */
[----:B------:R1:W1:Y:S08]  /*3950*/  MUFU.TANH R23, R15 ;  /* 0x0000000f00177308 */ /* 0x0002700000002400 */
[----:B------:R-:W1:Y:S08]  /*3960*/  MUFU.TANH R8, R8 ;  /* 0x0000000800087308 */ /* 0x000e700000002400 */
[----:B------:R1:W1:Y:S08]  /*3970*/  MUFU.TANH R21, R10 ;  /* 0x0000000a00157308 */ /* 0x0002700000002400 */
[----:B------:R1:W1:Y:S01]  /*3980*/  MUFU.TANH R22, R11 ;  /* 0x0000000b00167308 */ /* 0x0002620000002400 */
[----:B------:R-:W-:Y:S01]  /*3990*/  BSSY B0, `(.L_x_832) ;  /* 0x000001c000007945 */ /* 0x000fe20003800000 */
[----:B------:R-:W-:Y:S06]  /*39a0*/  BAR.SYNC.DEFER_BLOCKING 0x0 ;  /* 0x0000000000007b1d */ /* 0x000fec0000010000 */
[----:B------:R-:W-:Y:S05]  /*39b0*/  @!P0 BRA `(.L_x_833) ;  /* 0x0000019000008947 */ /* 0x000fea0003800000 */
[----:B--234-:R-:W-:Y:S01]  /*39c0*/  IADD3 R0, R135, -0x2, RZ ;  /* 0xfffffffe87007810 */ /* 0x01cfe20007ffe0ff */
[----:B------:R-:W-:-:S03]  /*39d0*/  IMAD.MOV.U32 R5, RZ, RZ, c[0x0][0x1e0] ;  /* 0x00007800ff057624 */ /* 0x000fc600078e00ff */
[----:B------:R-:W-:Y:S01]  /*39e0*/  SHF.R.S32.HI R2, RZ, 0x1f, R0 ;  /* 0x0000001fff027819 */ /* 0x000fe20000011400 */
[----:B------:R-:W-:-:S04]  /*39f0*/  IMAD.WIDE.U32 R6, R0, c[0x0][0x1e0], RZ ;  /* 0x0000780000067a25 */ /* 0x000fc800078e00ff */
[----:B------:R-:W-:-:S04]  /*3a00*/  IMAD R2, R2, c[0x0][0x1e0], RZ ;  /* 0x0000780002027a24 */ /* 0x000fc800078e02ff */
[----:B------:R-:W-:Y:S01]  /*3a10*/  IMAD R2, R0, c[0x0][0x1e4], R2 ;  /* 0x0000790000027a24 */ /* 0x000fe200078e0202 */
[----:B------:R-:W-:-:S03]  /*3a20*/  LEA R0, P0, R6, R88, 0x6 ;  /* 0x0000005806007211 */ /* 0x000fc600078030ff */
[----:B------:R-:W-:Y:S01]  /*3a30*/  IMAD.IADD R3, R7, 0x1, R2 ;  /* 0x0000000107037824 */ /* 0x000fe200078e0202 */
[----:B------:R-:W-:Y:S01]  /*3a40*/  LEA R2, P6, R0, c[0x0][0x1c8], 0x1 ;  /* 0x0000720000027a11 */ /* 0x000fe200078c08ff */
[----:B------:R-:W-:-:S03]  /*3a50*/  IMAD.MOV.U32 R7, RZ, RZ, c[0x0][0x1e4] ;  /* 0x00007900ff077624 */ /* 0x000fc600078e00ff */
[----:B------:R-:W-:Y:S02]  /*3a60*/  LEA.HI.X R3, R6, R87, R3, 0x6, P0 ;  /* 0x0000005706037211 */ /* 0x000fe400000f3403 */
[----:B------:R-:W-:Y:S02]  /*3a70*/  LEA R6, P0, R5, R2, 0x6 ;  /* 0x0000000205067211 */ /* 0x000fe400078030ff */
[----:B------:R-:W-:-:S04]  /*3a80*/  LEA.HI.X R3, R0, c[0x0][0x1cc], R3, 0x1, P6 ;  /* 0x0000730000037a11 */ /* 0x000fc800030f0c03 */
[----:B------:R-:W-:Y:S01]  /*3a90*/  LEA.HI.X R7, R5, R3, R7, 0x6, P0 ;  /* 0x0000000305077211 */ /* 0x000fe200000f3407 */
[----:B------:R-:W-:Y:S01]  /*3aa0*/  @!PT LDS RZ, [RZ] ;  /* 0x00000000fffff984 */ /* 0x000fe20000000800 */
[----:B------:R-:W-:Y:S01]  /*3ab0*/  @!PT LDS RZ, [RZ] ;  /* 0x00000000fffff984 */ /* 0x000fe20000000800 */
[----:B------:R-:W-:Y:S01]  /*3ac0*/  @!PT LDS RZ, [RZ] ;  /* 0x00000000fffff984 */ /* 0x000fe20000000800 */
[----:B------:R2:W-:Y:S04]  /*3ad0*/  LDGSTS.E.BYPASS.LTC128B.128 [R86+0x10100], [R2.64], !P5 ;  /* 0x1010000002567fae */ /* 0x0005e8000e901d46 */
[----:B------:R2:W-:Y:S04]  /*3ae0*/  LDGSTS.E.BYPASS.LTC128B.128 [R86+0x12100], [R2.64+0x80], !P4 ;  /* 0x1210008002567fae */ /* 0x0005e8000e101d46 */
[----:B------:R2:W-:Y:S04]  /*3af0*/  LDGSTS.E.BYPASS.LTC128B.128 [R86+0x14100], [R2.64+0x100], !P3 ;  /* 0x1410010002567fae */ /* 0x0005e8000d901d46 */
[----:B------:R2:W-:Y:S04]  /*3b00*/  LDGSTS.E.BYPASS.LTC128B.128 [R86+0x16100], [R2.64+0x180], !P2 ;  /* 0x1610018002567fae */ /* 0x0005e8000d101d46 */
[----:B------:R2:W-:Y:S04]  /*3b10*/  LDGSTS.E.BYPASS.LTC128B.128 [R86+0x11100], [R6.64], !P5 ;  /* 0x1110000006567fae */ /* 0x0005e8000e901d46 */
[----:B------:R2:W-:Y:S04]  /*3b20*/  LDGSTS.E.BYPASS.LTC128B.128 [R86+0x13100], [R6.64+0x80], !P4 ;  /* 0x1310008006567fae */ /* 0x0005e8000e101d46 */
[----:B------:R2:W-:Y:S04]  /*3b30*/  LDGSTS.E.BYPASS.LTC128B.128 [R86+0x15100], [R6.64+0x100], !P3 ;  /* 0x1510010006567fae */ /* 0x0005e8000d901d46 */
[----:B------:R2:W-:Y:S02]  /*3b40*/  LDGSTS.E.BYPASS.LTC128B.128 [R86+0x17100], [R6.64+0x180], !P2 ;  /* 0x1710018006567fae */ /* 0x0005e4000d101d46 */
.L_x_833:
[----:B--234-:R-:W-:Y:S05]  /*3b50*/  BSYNC B0 ;  /* 0x0000000000007941 */ /* 0x01cfea0003800000 */
.L_x_832:
[----:B------:R-:W2:Y:S04]  /*3b60*/  LDL R0, [R1+0xf8] ;  /* 0x0000f80001007983 */ /* 0x000ea80000100800 */
[----:B------:R-:W3:Y:S01]  /*3b70*/  LDL R3, [R1+0x90] ;  /* 0x0000900001037983 */ /* 0x000ee20000100800 */
[----:B------:R-:W-:-:S03]  /*3b80*/  IMAD R4, R4, R85, 0x1 ;  /* 0x0000000104047424 */ /* 0x000fc600078e0255 */
[----:B------:R-:W-:Y:S04]  /*3b90*/  LDSM.16.MT88.4 R44, [R251] ;  /* 0x00000000fb2c783b */ /* 0x000fe80000004200 */
[----:B------:R-:W-:Y:S04]  /*3ba0*/  LDSM.16.MT88.4 R68, [R251+0x2000] ;  /* 0x00200000fb44783b */ /* 0x000fe80000004200 */
[----:B------:R-:W-:Y:S04]  /*3bb0*/  LDSM.16.MT88.4 R76, [R248+0x4000] ;  /* 0x00400000f84c783b */ /* 0x000fe80000004200 */
[----:B------:R-:W0:Y:S01]  /*3bc0*/  LDGDEPBAR ;  /* 0x00000000000079af */ /* 0x000e220000000000 */
[----:B--2---:R-:W-:-:S04]  /*3bd0*/  IMAD.IADD R0, R0, 0x1, R128 ;  /* 0x0000000100007824 */ /* 0x004fc800078e0280 */
[----:B------:R-:W-:Y:S01]  /*3be0*/  @P1 IMAD.HI.U32 R2, R0, c[0x0][0x2c8], RZ ;  /* 0x0000b20000021a27 */ /* 0x000fe200078e00ff */
[----:B------:R2:W-:Y:S04]  /*3bf0*/  STL [R1+0x88], R0 ;  /* 0x0000880001007387 */ /* 0x0005e80000100800 */
[----:B------:R-:W4:Y:S04]  /*3c00*/  LDL R49, [R1+0x48] ;  /* 0x0000480001317983 */ /* 0x000f280000100800 */
[----:B------:R-:W5:Y:S01]  /*3c10*/  LDL R127, [R1+0x4] ;  /* 0x00000400017f7983 */ /* 0x000f620000100800 */
[----:B--2---:R-:W-:-:S05]  /*3c20*/  @P1 SHF.R.U32.HI R0, RZ, c[0x0][0x2cc], R2 ;  /* 0x0000b300ff001a19 */ /* 0x004fca0000011602 */
[----:B------:R-:W2:Y:S04]  /*3c30*/  SHFL.IDX PT, R2, R0, RZ, 0x1c1f ;  /* 0x001c1fff00027589 */ /* 0x000ea800000e0000 */
[----:B------:R3:W1:Y:S02]  /*3c40*/  SHFL.IDX PT, R5, R0, 0x1, 0x1c1f ;  /* 0x003c1f0000057f89 */ /* 0x00066400000e0000 */
[----:B---3--:R-:W-:Y:S01]  /*3c50*/  IADD3 R0, -R3, c[0x0][0x1d0], R4 ;  /* 0x0000740003007a10 */ /* 0x008fe20007ffe104 */
[----:B------:R-:W-:-:S03]  /*3c60*/  IMAD.IADD R3, R84, 0x1, -R3 ;  /* 0x0000000154037824 */ /* 0x000fc600078e0a03 */
[----:B------:R-:W-:-:S05]  /*3c70*/  IADD3 R0, R0, -c[0x0][0x168], RZ ;  /* 0x80005a0000007a10 */ /* 0x000fca0007ffe0ff */
[----:B--2---:R-:W-:-:S05]  /*3c80*/  IMAD.IADD R2, R0, 0x1, R2 ;  /* 0x0000000100027824 */ /* 0x004fca00078e0202 */
[----:B------:R-:W-:-:S04]  /*3c90*/  IMNMX R2, R3, R2, PT ;  /* 0x0000000203027217 */ /* 0x000fc80003800200 */
[C---:B------:R-:W-:Y:S02]  /*3ca0*/  ISETP.GT.AND P6, PT, R2.reuse, RZ, PT ;  /* 0x000000ff0200720c */ /* 0x040fe40003fc4270 */
[----:B------:R-:W-:Y:S02]  /*3cb0*/  ISETP.GT.AND P0, PT, R2, 0x1, PT ;  /* 0x000000010200780c */ /* 0x000fe40003f04270 */
[----:B------:R-:W-:Y:S02]  /*3cc0*/  FSEL R16, R72, -INF , P6 ;  /* 0xff80000048107808 */ /* 0x000fe40003000000 */
[----:B------:R-:W-:Y:S02]  /*3cd0*/  ISETP.GT.AND P6, PT, R2, 0x8, PT ;  /* 0x000000080200780c */ /* 0x000fe40003fc4270 */
[----:B-1----:R-:W-:Y:S02]  /*3ce0*/  FSEL R15, R64, -INF , P0 ;  /* 0xff800000400f7808 */ /* 0x002fe40000000000 */
[----:B------:R-:W-:Y:S01]  /*3cf0*/  ISETP.GT.AND P0, PT, R2, 0x9, PT ;  /* 0x000000090200780c */ /* 0x000fe20003f04270 */
[----:B------:R-:W-:Y:S01]  /*3d00*/  IMAD.IADD R0, R0, 0x1, R5 ;  /* 0x0000000100007824 */ /* 0x000fe200078e0205 */
[----:B------:R-:W-:-:S02]  /*3d10*/  FSEL R5, R56, -INF , P6 ;  /* 0xff80000038057808 */ /* 0x000fc40003000000 */
[----:B------:R-:W-:Y:S02]  /*3d20*/  ISETP.GT.AND P6, PT, R2, 0x10, PT ;  /* 0x000000100200780c */ /* 0x000fe40003fc4270 */
[----:B------:R-:W-:Y:S02]  /*3d30*/  FSEL R4, R54, -INF , P0 ;  /* 0xff80000036047808 */ /* 0x000fe40000000000 */
[----:B------:R-:W-:Y:S02]  /*3d40*/  ISETP.GT.AND P0, PT, R2, 0x11, PT ;  /* 0x000000110200780c */ /* 0x000fe40003f04270 */
[----:B------:R-:W-:Y:S02]  /*3d50*/  FMNMX.FTZ R6, R16, R15, !PT ;  /* 0x0000000f10067209 */ /* 0x000fe40007810000 */
[----:B------:R-:W-:Y:S02]  /*3d60*/  IMNMX R0, R3, R0, PT ;  /* 0x0000000003007217 */ /* 0x000fe40003800200 */
[----:B------:R-:W-:-:S02]  /*3d70*/  FSEL R3, R53, -INF , P6 ;  /* 0xff80000035037808 */ /* 0x000fc40003000000 */
[----:B------:R-:W-:Y:S02]  /*3d80*/  ISETP.GT.AND P6, PT, R2, 0x18, PT ;  /* 0x000000180200780c */ /* 0x000fe40003fc4270 */
[----:B------:R-:W-:Y:S02]  /*3d90*/  FSEL R14, R52, -INF , P0 ;  /* 0xff800000340e7808 */ /* 0x000fe40000000000 */
[----:B------:R-:W-:Y:S02]  /*3da0*/  FMNMX.FTZ R6, R5, R6, !PT ;  /* 0x0000000605067209 */ /* 0x000fe40007810000 */
[----:B------:R-:W-:Y:S02]  /*3db0*/  ISETP.GT.AND P0, PT, R2, 0x19, PT ;  /* 0x000000190200780c */ /* 0x000fe40003f04270 */
[----:B------:R-:W-:Y:S02]  /*3dc0*/  FSEL R13, R40, -INF , P6 ;  /* 0xff800000280d7808 */ /* 0x000fe40003000000 */
[----:B------:R-:W-:-:S02]  /*3dd0*/  ISETP.GT.AND P6, PT, R2, 0x20, PT ;  /* 0x000000200200780c */ /* 0x000fc40003fc4270 */
[----:B------:R-:W-:Y:S02]  /*3de0*/  FMNMX.FTZ R6, R4, R6, !PT ;  /* 0x0000000604067209 */ /* 0x000fe40007810000 */
[----:B------:R-:W-:Y:S02]  /*3df0*/  FSEL R17, R41, -INF , P0 ;  /* 0xff80000029117808 */ /* 0x000fe40000000000 */
[----:B------:R-:W-:Y:S02]  /*3e00*/  ISETP.GT.AND P0, PT, R2, 0x21, PT ;  /* 0x000000210200780c */ /* 0x000fe40003f04270 */
[----:B------:R-:W-:Y:S02]  /*3e10*/  FSEL R108, R28, -INF , P6 ;  /* 0xff8000001c6c7808 */ /* 0x000fe40003000000 */
[----:B------:R-:W-:Y:S02]  /*3e20*/  FMNMX.FTZ R6, R3, R6, !PT ;  /* 0x0000000603067209 */ /* 0x000fe40007810000 */
[----:B------:R-:W-:-:S02]  /*3e30*/  ISETP.GT.AND P6, PT, R2, 0x28, PT ;  /* 0x000000280200780c */ /* 0x000fc40003fc4270 */
[----:B------:R-:W-:Y:S02]  /*3e40*/  FSEL R107, R25, -INF , P0 ;  /* 0xff800000196b7808 */ /* 0x000fe40000000000 */
[----:B------:R-:W-:Y:S02]  /*3e50*/  ISETP.GT.AND P0, PT, R2, 0x29, PT ;  /* 0x000000290200780c */ /* 0x000fe40003f04270 */
[----:B------:R-:W-:Y:S02]  /*3e60*/  FMNMX.FTZ R6, R14, R6, !PT ;  /* 0x000000060e067209 */ /* 0x000fe40007810000 */
[----:B------:R-:W-:Y:S02]  /*3e70*/  FSEL R105, R24, -INF , P6 ;  /* 0xff80000018697808 */ /* 0x000fe40003000000 */
[----:B------:R-:W-:Y:S02]  /*3e80*/  ISETP.GT.AND P6, PT, R2, 0x30, PT ;  /* 0x000000300200780c */ /* 0x000fe40003fc4270 */
[----:B------:R-:W-:-:S02]  /*3e90*/  FSEL R104, R20, -INF , P0 ;  /* 0xff80000014687808 */ /* 0x000fc40000000000 */
[C---:B------:R-:W-:Y:S02]  /*3ea0*/  ISETP.GT.AND P0, PT, R2.reuse, 0x31, PT ;  /* 0x000000310200780c */ /* 0x040fe40003f04270 */
[----:B------:R-:W-:Y:S02]  /*3eb0*/  FMNMX.FTZ R6, R13, R6, !PT ;  /* 0x000000060d067209 */ /* 0x000fe40007810000 */
[----:B------:R-:W-:Y:S02]  /*3ec0*/  FSEL R102, R19, -INF , P6 ;  /* 0xff80000013667808 */ /* 0x000fe40003000000 */
[----:B------:R-:W-:Y:S02]  /*3ed0*/  ISETP.GT.AND P6, PT, R2, 0x38, PT ;  /* 0x000000380200780c */ /* 0x000fe40003fc4270 */
[----:B------:R-:W-:Y:S02]  /*3ee0*/  FSEL R98, R18, -INF , P0 ;  /* 0xff80000012627808 */ /* 0x000fe40000000000 */
[----:B------:R-:W-:-:S02]  /*3ef0*/  FMNMX.FTZ R6, R17, R6, !PT ;  /* 0x0000000611067209 */ /* 0x000fc40007810000 */
[----:B------:R-:W-:Y:S02]  /*3f00*/  ISETP.GT.AND P0, PT, R2, 0x39, PT ;  /* 0x000000390200780c */ /* 0x000fe40003f04270 */
[----:B------:R-:W-:Y:S02]  /*3f10*/  FSEL R97, R12, -INF , P6 ;  /* 0xff8000000c617808 */ /* 0x000fe40003000000 */
[----:B------:R-:W-:Y:S02]  /*3f20*/  FMNMX.FTZ R2, R108, R6, !PT ;  /* 0x000000066c027209 */ /* 0x000fe40007810000 */
[----:B------:R-:W-:Y:S02]  /*3f30*/  ISETP.GT.AND P6, PT, R0, RZ, PT ;  /* 0x000000ff0000720c */ /* 0x000fe40003fc4270 */
[----:B------:R-:W-:Y:S02]  /*3f40*/  FSEL R96, R8, -INF , P0 ;  /* 0xff80000008607808 */ /* 0x000fe40000000000 */
[----:B------:R-:W-:-:S02]  /*3f50*/  ISETP.GT.AND P0, PT, R0, 0x1, PT ;  /* 0x000000010000780c */ /* 0x000fc40003f04270 */
[----:B------:R-:W-:Y:S02]  /*3f60*/  FMNMX.FTZ R2, R107, R2, !PT ;  /* 0x000000026b027209 */ /* 0x000fe40007810000 */
[----:B------:R-:W-:Y:S02]  /*3f70*/  FSEL R12, R73, -INF , P6 ;  /* 0xff800000490c7808 */ /* 0x000fe40003000000 */
[C---:B------:R-:W-:Y:S01]  /*3f80*/  ISETP.GT.AND P6, PT, R0.reuse, 0x8, PT ;  /* 0x000000080000780c */ /* 0x040fe20003fc4270 */
[----:B------:R-:W-:Y:S01]  /*3f90*/  LDSM.16.MT88.4 R72, [R251+0x2800] ;  /* 0x00280000fb48783b */ /* 0x000fe20000004200 */
[----:B------:R-:W-:Y:S02]  /*3fa0*/  FSEL R11, R65, -INF , P0 ;  /* 0xff800000410b7808 */ /* 0x000fe40000000000 */
[----:B------:R-:W-:Y:S01]  /*3fb0*/  FMNMX.FTZ R2, R105, R2, !PT ;  /* 0x0000000269027209 */ /* 0x000fe20007810000 */
[----:B------:R-:W-:Y:S01]  /*3fc0*/  LDSM.16.MT88.4 R64, [R252+0x2000] ;  /* 0x00200000fc40783b */ /* 0x000fe20000004200 */
[----:B------:R-:W-:-:S02]  /*3fd0*/  ISETP.GT.AND P0, PT, R0, 0x9, PT ;  /* 0x000000090000780c */ /* 0x000fc40003f04270 */
[----:B------:R-:W-:Y:S02]  /*3fe0*/  FSEL R10, R57, -INF , P6 ;  /* 0xff800000390a7808 */ /* 0x000fe40003000000 */
[----:B------:R-:W-:Y:S01]  /*3ff0*/  FMNMX.FTZ R6, R12, R11, !PT ;  /* 0x0000000b0c067209 */ /* 0x000fe20007810000 */
[----:B------:R-:W-:Y:S01]  /*4000*/  LDSM.16.MT88.4 R56, [R251+0x800] ;  /* 0x00080000fb38783b */ /* 0x000fe20000004200 */
[----:B------:R-:W-:Y:S02]  /*4010*/  FMNMX.FTZ R2, R104, R2, !PT ;  /* 0x0000000268027209 */ /* 0x000fe40007810000 */
[----:B------:R-:W-:Y:S02]  /*4020*/  ISETP.GT.AND P6, PT, R0, 0x10, PT ;  /* 0x000000100000780c */ /* 0x000fe40003fc4270 */
[----:B------:R-:W-:Y:S02]  /*4030*/  FSEL R9, R55, -INF , P0 ;  /* 0xff80000037097808 */ /* 0x000fe40000000000 */
[----:B------:R-:W-:-:S02]  /*4040*/  FMNMX.FTZ R6, R10, R6, !PT ;  /* 0x000000060a067209 */ /* 0x000fc40007810000 */
[----:B------:R-:W-:Y:S02]  /*4050*/  FMNMX.FTZ R2, R102, R2, !PT ;  /* 0x0000000266027209 */ /* 0x000fe40007810000 */
[----:B------:R-:W-:Y:S02]  /*4060*/  ISETP.GT.AND P0, PT, R0, 0x11, PT ;  /* 0x000000110000780c */ /* 0x000fe40003f04270 */
[----:B------:R-:W-:Y:S02]  /*4070*/  FSEL R8, R48, -INF , P6 ;  /* 0xff80000030087808 */ /* 0x000fe40003000000 */
[----:B------:R-:W-:Y:S02]  /*4080*/  FMNMX.FTZ R6, R9, R6, !PT ;  /* 0x0000000609067209 */ /* 0x000fe40007810000 */
[----:B------:R-:W-:Y:S02]  /*4090*/  FMNMX.FTZ R2, R98, R2, !PT ;  /* 0x0000000262027209 */ /* 0x000fe40007810000 */
[----:B------:R-:W-:-:S02]  /*40a0*/  ISETP.GT.AND P6, PT, R0, 0x18, PT ;  /* 0x000000180000780c */ /* 0x000fc40003fc4270 */
[----:B------:R-:W-:Y:S02]  /*40b0*/  FSEL R7, R43, -INF , P0 ;  /* 0xff8000002b077808 */ /* 0x000fe40000000000 */
[----:B------:R-:W-:Y:S02]  /*40c0*/  FMNMX.FTZ R18, R8, R6, !PT ;  /* 0x0000000608127209 */ /* 0x000fe40007810000 */
[----:B------:R-:W-:Y:S02]  /*40d0*/  FMNMX.FTZ R2, R97, R2, !PT ;  /* 0x0000000261027209 */ /* 0x000fe40007810000 */
[----:B------:R-:W-:Y:S02]  /*40e0*/  ISETP.GT.AND P0, PT, R0, 0x19, PT ;  /* 0x000000190000780c */ /* 0x000fe40003f04270 */
[----:B------:R-:W-:Y:S02]  /*40f0*/  FSEL R6, R42, -INF , P6 ;  /* 0xff8000002a067808 */ /* 0x000fe40003000000 */
[----:B------:R-:W-:Y:S01]  /*4100*/  FMNMX.FTZ R19, R7, R18, !PT ;  /* 0x0000001207137209 */ /* 0x000fe20007810000 */
[----:B------:R-:W-:Y:S01]  /*4110*/  LDSM.16.MT88.4 R40, [R252+0x800] ;  /* 0x00080000fc28783b */ /* 0x000fe20000004200 */
[----:B------:R-:W-:-:S02]  /*4120*/  FMNMX.FTZ R133, R96, R2, !PT ;  /* 0x0000000260857209 */ /* 0x000fc40007810000 */
[----:B------:R-:W-:Y:S02]  /*4130*/  ISETP.GT.AND P6, PT, R0, 0x20, PT ;  /* 0x000000200000780c */ /* 0x000fe40003fc4270 */
[----:B------:R-:W-:Y:S02]  /*4140*/  FSEL R18, R36, -INF , P0 ;  /* 0xff80000024127808 */ /* 0x000fe40000000000 */
[----:B------:R-:W-:Y:S01]  /*4150*/  FMNMX.FTZ R2, R6, R19, !PT ;  /* 0x0000001306027209 */ /* 0x000fe20007810000 */
[----:B------:R-:W-:Y:S01]  /*4160*/  LDSM.16.MT88.4 R36, [R248+0x800] ;  /* 0x00080000f824783b */ /* 0x000fe20000004200 */
        /* <DEDUP_REMOVED lines=8> */
[----:B------:R-:W-:Y:S01]  /*41f0*/  FMNMX.FTZ R2, R106, R2, !PT ;  /* 0x000000026a027209 */ /* 0x000fe20007810000 */
[----:B------:R-:W1:Y:S01]  /*4200*/  SHFL.BFLY PT, R19, R133, 0x2, 0x1f ;  /* 0x0c401f0085137f89 */ /* 0x000e6200000e0000 */
[----:B------:R-:W-:-:S02]  /*4210*/  ISETP.GT.AND P6, PT, R0, 0x30, PT ;  /* 0x000000300000780c */ /* 0x000fc40003fc4270 */
[----:B------:R-:W-:Y:S01]  /*4220*/  FSEL R111, R27, -INF , P0 ;  /* 0xff8000001b6f7808 */ /* 0x000fe20000000000 */
[----:B------:R-:W-:Y:S01]  /*4230*/  LDSM.16.MT88.4 R28, [R252] ;  /* 0x00000000fc1c783b */ /* 0x000fe20000004200 */
[----:B------:R-:W-:Y:S02]  /*4240*/  FMNMX.FTZ R2, R103, R2, !PT ;  /* 0x0000000267027209 */ /* 0x000fe40007810000 */
[----:B------:R-:W-:Y:S02]  /*4250*/  ISETP.GT.AND P0, PT, R0, 0x31, PT ;  /* 0x000000310000780c */ /* 0x000fe40003f04270 */
[----:B------:R-:W-:Y:S02]  /*4260*/  FSEL R110, R26, -INF , P6 ;  /* 0xff8000001a6e7808 */ /* 0x000fe40003000000 */
[----:B------:R-:W-:Y:S02]  /*4270*/  FMNMX.FTZ R2, R111, R2, !PT ;  /* 0x000000026f027209 */ /* 0x000fe40007810000 */
[----:B------:R-:W-:-:S02]  /*4280*/  ISETP.GT.AND P6, PT, R0, 0x38, PT ;  /* 0x000000380000780c */ /* 0x000fc40003fc4270 */
[----:B------:R-:W-:Y:S02]  /*4290*/  FSEL R109, R23, -INF , P0 ;  /* 0xff800000176d7808 */ /* 0x000fe40000000000 */
[----:B------:R-:W-:Y:S02]  /*42a0*/  FMNMX.FTZ R2, R110, R2, !PT ;  /* 0x000000026e027209 */ /* 0x000fe40007810000 */
[----:B------:R-:W-:Y:S02]  /*42b0*/  ISETP.GT.AND P0, PT, R0, 0x39, PT ;  /* 0x000000390000780c */ /* 0x000fe40003f04270 */
[----:B------:R-:W-:Y:S02]  /*42c0*/  FSEL R100, R21, -INF , P6 ;  /* 0xff80000015647808 */ /* 0x000fe40003000000 */
[----:B------:R-:W-:Y:S02]  /*42d0*/  FMNMX.FTZ R132, R109, R2, !PT ;  /* 0x000000026d847209 */ /* 0x000fe40007810000 */
[----:B------:R-:W-:-:S02]  /*42e0*/  FSEL R99, R22, -INF , P0 ;  /* 0xff80000016637808 */ /* 0x000fc40000000000 */
[----:B------:R-:W-:Y:S01]  /*42f0*/  FMNMX.FTZ R132, R100, R132, !PT ;  /* 0x0000008464847209 */ /* 0x000fe20007810000 */
[----:B------:R-:W-:Y:S03]  /*4300*/  LDSM.16.MT88.4 R20, [R248] ;  /* 0x00000000f814783b */ /* 0x000fe60000004200 */
[----:B------:R-:W-:Y:S02]  /*4310*/  FMNMX.FTZ R132, R99, R132, !PT ;  /* 0x0000008463847209 */ /* 0x000fe40007810000 */
[----:B-1----:R-:W-:-:S03]  /*4320*/  FMNMX.FTZ R133, R133, R19, !PT ;  /* 0x0000001385857209 */ /* 0x002fc60007810000 */
[----:B------:R-:W1:Y:S04]  /*4330*/  SHFL.BFLY PT, R19, R132, 0x2, 0x1f ;  /* 0x0c401f0084137f89 */ /* 0x000e6800000e0000 */
[----:B------:R-:W2:Y:S01]  /*4340*/  SHFL.BFLY PT, R0, R133, 0x1, 0x1f ;  /* 0x0c201f0085007f89 */ /* 0x000ea200000e0000 */
[----:B-1----:R-:W-:Y:S02]  /*4350*/  FMNMX.FTZ R132, R132, R19, !PT ;  /* 0x0000001384847209 */ /* 0x002fe40007810000 */
[----:B--2---:R-:W-:-:S03]  /*4360*/  FMNMX.FTZ R133, R133, R0, !PT ;  /* 0x0000000085857209 */ /* 0x004fc60007810000 */
[----:B------:R-:W1:Y:S01]  /*4370*/  SHFL.BFLY PT, R0, R132, 0x1, 0x1f ;  /* 0x0c201f0084007f89 */ /* 0x000e6200000e0000 */
[C---:B------:R-:W-:Y:S01]  /*4380*/  FSETP.NEU.FTZ.AND P0, PT, R133.reuse, -INF , PT ;  /* 0xff8000008500780b */ /* 0x040fe20003f1d000 */
[----:B------:R-:W-:Y:S02]  /*4390*/  FMUL.FTZ R2, R133, c[0x0][0x2d0] ;  /* 0x0000b40085027a20 */ /* 0x000fe40000410000 */
[----:B----4-:R2:W3:Y:S03]  /*43a0*/  LDSM.16.MT88.4 R24, [R49] ;  /* 0x000000003118783b */ /* 0x0104e60000004200 */
[----:B------:R-:W-:Y:S01]  /*43b0*/  FSEL R2, R2, RZ, P0 ;  /* 0x000000ff02027208 */ /* 0x000fe20000000000 */
[----:B-----5:R-:W-:Y:S04]  /*43c0*/  LDSM.16.MT88.4 R60, [R127+0x800] ;  /* 0x000800007f3c783b */ /* 0x020fe80000004200 */
[----:B------:R-:W-:Y:S01]  /*43d0*/  FFMA.FTZ R3, R3, c[0x0][0x2d0], -R2 ;  /* 0x0000b40003037a23 */ /* 0x000fe20000010802 */
[----:B------:R-:W-:Y:S01]  /*43e0*/  LDSM.16.MT88.4 R52, [R127+0x2000] ;  /* 0x002000007f34783b */ /* 0x000fe20000004200 */
[----:B-1----:R-:W-:-:S04]  /*43f0*/  FMNMX.FTZ R132, R132, R0, !PT ;  /* 0x0000000084847209 */ /* 0x002fc80007810000 */
[C---:B------:R-:W-:Y:S01]  /*4400*/  FSETP.NEU.FTZ.AND P0, PT, R132.reuse, -INF , PT ;  /* 0xff8000008400780b */ /* 0x040fe20003f1d000 */
[----:B------:R-:W-:Y:S01]  /*4410*/  FMUL.FTZ R0, R132, c[0x0][0x2d0] ;  /* 0x0000b40084007a20 */ /* 0x000fe20000410000 */
[----:B------:R1:W-:Y:S04]  /*4420*/  MUFU.EX2 R90, R3 ;  /* 0x00000003005a7308 */ /* 0x0003e80000000800 */
[----:B------:R-:W-:Y:S01]  /*4430*/  FSEL R0, R0, RZ, P0 ;  /* 0x000000ff00007208 */ /* 0x000fe20000000000 */
[--C-:B------:R-:W-:Y:S02]  /*4440*/  FFMA.FTZ R16, R16, c[0x0][0x2d0], -R2.reuse ;  /* 0x0000b40010107a23 */ /* 0x100fe40000010802 */
[--C-:B------:R-:W-:Y:S02]  /*4450*/  FFMA.FTZ R15, R15, c[0x0][0x2d0], -R2.reuse ;  /* 0x0000b4000f0f7a23 */ /* 0x100fe40000010802 */
[----:B------:R-:W-:-:S02]  /*4460*/  FFMA.FTZ R5, R5, c[0x0][0x2d0], -R2 ;  /* 0x0000b40005057a23 */ /* 0x000fc40000010802 */
[----:B------:R-:W-:Y:S02]  /*4470*/  FFMA.FTZ R4, R4, c[0x0][0x2d0], -R2 ;  /* 0x0000b40004047a23 */ /* 0x000fe40000010802 */
[--C-:B-1----:R-:W-:Y:S02]  /*4480*/  FFMA.FTZ R3, R10, c[0x0][0x2d0], -R0.reuse ;  /* 0x0000b4000a037a23 */ /* 0x102fe40000010800 */
[--C-:B------:R-:W-:Y:S02]  /*4490*/  FFMA.FTZ R12, R12, c[0x0][0x2d0], -R0.reuse ;  /* 0x0000b4000c0c7a23 */ /* 0x100fe40000010800 */
[----:B------:R1:W-:Y:S01]  /*44a0*/  MUFU.EX2 R82, R3 ;  /* 0x0000000300527308 */ /* 0x0003e20000000800 */
[----:B------:R-:W-:-:S07]  /*44b0*/  FFMA.FTZ R11, R11, c[0x0][0x2d0], -R0 ;  /* 0x0000b4000b0b7a23 */ /* 0x000fce0000010800 */
[----:B------:R-:W-:Y:S01]  /*44c0*/  MUFU.EX2 R85, R16 ;  /* 0x0000001000557308 */ /* 0x000fe20000000800 */
[----:B-1----:R-:W-:-:S07]  /*44d0*/  FFMA.FTZ R3, R9, c[0x0][0x2d0], -R0 ;  /* 0x0000b40009037a23 */ /* 0x002fce0000010800 */
[----:B------:R-:W1:Y:S08]  /*44e0*/  MUFU.EX2 R83, R15 ;  /* 0x0000000f00537308 */ /* 0x000e700000000800 */
[----:B------:R-:W-:Y:S08]  /*44f0*/  MUFU.EX2 R87, R5 ;  /* 0x0000000500577308 */ /* 0x000ff00000000800 */
[----:B------:R-:W-:Y:S08]  /*4500*/  MUFU.EX2 R89, R4 ;  /* 0x0000000400597308 */ /* 0x000ff00000000800 */
[----:B------:R1:W-:Y:S08]  /*4510*/  MUFU.EX2 R81, R12 ;  /* 0x0000000c00517308 */ /* 0x0003f00000000800 */
[----:B------:R-:W-:Y:S08]  /*4520*/  MUFU.EX2 R80, R11 ;  /* 0x0000000b00507308 */ /* 0x000ff00000000800 */
[----:B------:R4:W5:Y:S01]  /*4530*/  MUFU.EX2 R84, R3 ;  /* 0x0000000300547308 */ /* 0x0009620000000800 */
[----:B------:R-:W-:-:S02]  /*4540*/  FFMA.FTZ R14, R14, c[0x0][0x2d0], -R2 ;  /* 0x0000b4000e0e7a23 */ /* 0x000fc40000010802 */
[----:B------:R-:W-:Y:S01]  /*4550*/  FFMA.FTZ R13, R13, c[0x0][0x2d0], -R2 ;  /* 0x0000b4000d0d7a23 */ /* 0x000fe20000010802 */
[----:B-1----:R-:W-:Y:S01]  /*4560*/  F2FP.BF16.PACK_AB R12, R83, R85 ;  /* 0x00000055530c723e */ /* 0x002fe200000010ff */
[----:B----4-:R-:W-:-:S04]  /*4570*/  FFMA.FTZ R3, R8, c[0x0][0x2d0], -R0 ;  /* 0x0000b40008037a23 */ /* 0x010fc80000010800 */
[----:B------:R1:W-:Y:S01]  /*4580*/  MUFU.EX2 R86, R3 ;  /* 0x0000000300567308 */ /* 0x0003e20000000800 */
[----:B-----5:R-:W-:Y:S01]  /*4590*/  F2FP.BF16.PACK_AB R15, R84, R82 ;  /* 0x00000052540f723e */ /* 0x020fe200000010ff */
[----:B------:R-:W-:-:S06]  /*45a0*/  FFMA.FTZ R17, R17, c[0x0][0x2d0], -R2 ;  /* 0x0000b40011117a23 */ /* 0x000fcc0000010802 */
[----:B------:R4:W5:Y:S01]  /*45b0*/  MUFU.EX2 R93, R14 ;  /* 0x0000000e005d7308 */ /* 0x0009620000000800 */
[----:B-1----:R-:W-:-:S07]  /*45c0*/  FFMA.FTZ R3, R7, c[0x0][0x2d0], -R0 ;  /* 0x0000b40007037a23 */ /* 0x002fce0000010800 */
[----:B------:R1:W-:Y:S08]  /*45d0*/  MUFU.EX2 R94, R13 ;  /* 0x0000000d005e7308 */ /* 0x0003f00000000800 */
[----:B------:R2:W2:Y:S01]  /*45e0*/  MUFU.EX2 R88, R3 ;  /* 0x0000000300587308 */ /* 0x0004a20000000800 */
[----:B----4-:R-:W-:Y:S02]  /*45f0*/  F2FP.BF16.PACK_AB R14, R89, R87 ;  /* 0x00000057590e723e */ /* 0x010fe400000010ff */
[----:B-1----:R-:W-:Y:S01]  /*4600*/  F2FP.BF16.PACK_AB R13, R80, R81 ;  /* 0x00000051500d723e */ /* 0x002fe200000010ff */
[----:B--2---:R-:W-:-:S04]  /*4610*/  FFMA.FTZ R3, R6, c[0x0][0x2d0], -R0 ;  /* 0x0000b40006037a23 */ /* 0x004fc80000010800 */
[----:B------:R1:W-:Y:S02]  /*4620*/  MUFU.EX2 R92, R3 ;  /* 0x00000003005c7308 */ /* 0x0003e40000000800 */
[C---:B------:R-:W-:Y:S06]  /*4630*/  HMMA.16816.F32.BF16 R4, R12.reuse, R20, RZ ;  /* 0x000000140c04723c */ /* 0x040fec00000418ff */
[----:B------:R-:W2:Y:S02]  /*4640*/  MUFU.EX2 R95, R17 ;  /* 0x00000011005f7308 */ /* 0x000ea40000000800 */
[----:B------:R-:W-:Y:S01]  /*4650*/  HMMA.16816.F32.BF16 R20, R12, R22, RZ ;  /* 0x000000160c14723c */ /* 0x000fe200000418ff */
[----:B-1----:R-:W-:-:S05]  /*4660*/  FFMA.FTZ R3, R18, c[0x0][0x2d0], -R0 ;  /* 0x0000b40012037a23 */ /* 0x002fca0000010800 */
[----:B------:R-:W1:Y:S01]  /*4670*/  MUFU.EX2 R91, R3 ;  /* 0x00000003005b7308 */ /* 0x000e620000000800 */
[----:B-----5:R-:W-:Y:S02]  /*4680*/  F2FP.BF16.PACK_AB R8, R93, R90 ;  /* 0x0000005a5d08723e */ /* 0x020fe400000010ff */
[----:B------:R-:W-:Y:S02]  /*4690*/  F2FP.BF16.PACK_AB R9, R88, R86 ;  /* 0x000000565809723e */ /* 0x000fe400000010ff */
[----:B--2---:R-:W-:Y:S02]  /*46a0*/  F2FP.BF16.PACK_AB R10, R95, R94 ;  /* 0x0000005e5f0a723e */ /* 0x004fe400000010ff */
[----:B-1----:R-:W-:-:S07]  /*46b0*/  F2FP.BF16.PACK_AB R11, R91, R92 ;  /* 0x0000005c5b0b723e */ /* 0x002fce00000010ff */
[C---:B------:R-:W-:Y:S08]  /*46c0*/  HMMA.16816.F32.BF16 R136, R8.reuse, R36, R4 ;  /* 0x000000240888723c */ /* 0x040ff00000041804 */
[----:B------:R-:W-:Y:S01]  /*46d0*/  HMMA.16816.F32.BF16 R4, R8, R38, R20 ;  /* 0x000000260804723c */ /* 0x000fe20000041814 */
[----:B------:R-:W1:Y:S07]  /*46e0*/  LDSM.16.MT88.4 R20, [R248+0x2000] ;  /* 0x00200000f814783b */ /* 0x000e6e0000004200 */
[C---:B------:R-:W-:Y:S11]  /*46f0*/  HMMA.16816.F32.BF16 R32, R12.reuse, R28, RZ ;  /* 0x0000001c0c20723c */ /* 0x040ff600000418ff */
[----:B------:R-:W-:Y:S05]  /*4700*/  @!UPT UIADD3 URZ, URZ, URZ, URZ ;  /* 0x0000003f3f3ff290 */ /* 0x000fea000fffe03f */
[----:B------:R-:W-:Y:S02]  /*4710*/  IMAD.MOV.U32 R119, RZ, RZ, R7 ;  /* 0x000000ffff777224 */ /* 0x000fe400078e0007 */
[----:B------:R-:W-:Y:S02]  /*4720*/  IMAD.MOV.U32 R118, RZ, RZ, R6 ;  /* 0x000000ffff767224 */ /* 0x000fe400078e0006 */
[----:B------:R-:W-:Y:S02]  /*4730*/  IMAD.MOV.U32 R117, RZ, RZ, R5 ;  /* 0x000000ffff757224 */ /* 0x000fe400078e0005 */
[----:B------:R-:W-:Y:S02]  /*4740*/  IMAD.MOV.U32 R129, RZ, RZ, R4 ;  /* 0x000000ffff817224 */ /* 0x000fe400078e0004 */
[C---:B------:R-:W-:Y:S08]  /*4750*/  HMMA.16816.F32.BF16 R4, R12.reuse, R44, RZ ;  /* 0x0000002c0c04723c */ /* 0x040ff000000418ff */
[----:B------:R-:W-:Y:S11]  /*4760*/  HMMA.16816.F32.BF16 R16, R12, R30, RZ ;  /* 0x0000001e0c10723c */ /* 0x000ff600000418ff */
[----:B------:R-:W-:Y:S05]  /*4770*/  @!UPT UIADD3 URZ, URZ, URZ, URZ ;  /* 0x0000003f3f3ff290 */ /* 0x000fea000fffe03f */
[C---:B------:R-:W-:Y:S08]  /*4780*/  HMMA.16816.F32.BF16 R28, R8.reuse, R56, R4 ;  /* 0x00000038081c723c */ /* 0x040ff00000041804 */
[C---:B------:R-:W-:Y:S08]  /*4790*/  HMMA.16816.F32.BF16 R144, R8.reuse, R40, R32 ;  /* 0x000000280890723c */ /* 0x040ff00000041820 */
[----:B------:R-:W-:Y:S01]  /*47a0*/  HMMA.16816.F32.BF16 R152, R8, R42, R16 ;  /* 0x0000002a0898723c */ /* 0x000fe20000041810 */
[----:B------:R-:W2:Y:S07]  /*47b0*/  LDSM.16.MT88.4 R40, [R252+0x2800] ;  /* 0x00280000fc28783b */ /* 0x000eae0000004200 */
[----:B------:R-:W-:Y:S01]  /*47c0*/  HMMA.16816.F32.BF16 R48, R12, R46, RZ ;  /* 0x0000002e0c30723c */ /* 0x000fe200000418ff */
[----:B------:R-:W4:Y:S01]  /*47d0*/  LDSM.16.MT88.4 R44, [R248+0x2800] ;  /* 0x00280000f82c783b */ /* 0x000f220000004200 */
[----:B------:R-:W-:Y:S01]  /*47e0*/  IMAD.MOV.U32 R115, RZ, RZ, R29 ;  /* 0x000000ffff737224 */ /* 0x000fe200078e001d */
[----:B------:R-:W-:Y:S01]  /*47f0*/  MOV R113, R31 ;  /* 0x0000001f00717202 */ /* 0x000fe20000000f00 */
[----:B------:R-:W-:-:S02]  /*4800*/  IMAD.MOV.U32 R114, RZ, RZ, R30 ;  /* 0x000000ffff727224 */ /* 0x000fc400078e001e */
[----:B------:R-:W-:Y:S02]  /*4810*/  IMAD.MOV.U32 R3, RZ, RZ, R28 ;  /* 0x000000ffff037224 */ /* 0x000fe400078e001c */
[C---:B---3--:R-:W-:Y:S08]  /*4820*/  HMMA.16816.F32.BF16 R36, R12.reuse, R24, RZ ;  /* 0x000000180c24723c */ /* 0x048ff000000418ff */
[C---:B------:R-:W-:Y:S08]  /*4830*/  HMMA.16816.F32.BF16 R32, R12.reuse, R26, RZ ;  /* 0x0000001a0c20723c */ /* 0x040ff000000418ff */
[C---:B-1----:R-:W-:Y:S08]  /*4840*/  HMMA.16816.F32.BF16 R28, R12.reuse, R20, RZ ;  /* 0x000000140c1c723c */ /* 0x042ff000000418ff */
[C---:B------:R-:W-:Y:S08]  /*4850*/  HMMA.16816.F32.BF16 R24, R12.reuse, R22, RZ ;  /* 0x000000160c18723c */ /* 0x040ff000000418ff */
[C---:B------:R-:W-:Y:S08]  /*4860*/  HMMA.16816.F32.BF16 R20, R12.reuse, R64, RZ ;  /* 0x000000400c14723c */ /* 0x040ff000000418ff */
[C---:B------:R-:W-:Y:S08]  /*4870*/  HMMA.16816.F32.BF16 R4, R12.reuse, R68, RZ ;  /* 0x000000440c04723c */ /* 0x040ff000000418ff */
[----:B------:R-:W-:Y:S08]  /*4880*/  HMMA.16816.F32.BF16 R16, R12, R66, RZ ;  /* 0x000000420c10723c */ /* 0x000ff000000418ff */
[C---:B--2---:R-:W-:Y:S08]  /*4890*/  HMMA.16816.F32.BF16 R20, R8.reuse, R40, R20 ;  /* 0x000000280814723c */ /* 0x044ff00000041814 */
[C---:B------:R-:W-:Y:S01]  /*48a0*/  HMMA.16816.F32.BF16 R160, R8.reuse, R58, R48 ;  /* 0x0000003a08a0723c */ /* 0x040fe20000041830 */
[----:B------:R-:W1:Y:S04]  /*48b0*/  LDSM.16.MT88.4 R48, [R127+0x2800] ;  /* 0x002800007f30783b */ /* 0x000e680000004200 */
[----:B------:R-:W-:Y:S03]  /*48c0*/  LDSM.16.MT88.4 R56, [R248+0x4800] ;  /* 0x00480000f838783b */ /* 0x000fe60000004200 */
[C---:B------:R-:W-:Y:S01]  /*48d0*/  HMMA.16816.F32.BF16 R140, R8.reuse, R60, R36 ;  /* 0x0000003c088c723c */ /* 0x040fe20000041824 */
[----:B------:R-:W2:Y:S07]  /*48e0*/  LDSM.16.MT88.4 R36, [R252+0x4000] ;  /* 0x00400000fc24783b */ /* 0x000eae0000004200 */
[C---:B----4-:R-:W-:Y:S08]  /*48f0*/  HMMA.16816.F32.BF16 R28, R8.reuse, R44, R28 ;  /* 0x0000002c081c723c */ /* 0x050ff0000004181c */
[----:B------:R-:W-:Y:S01]  /*4900*/  HMMA.16816.F32.BF16 R4, R8, R72, R4 ;  /* 0x000000480804723c */ /* 0x000fe20000041804 */
[----:B------:R-:W-:Y:S01]  /*4910*/  MOV R67, R21 ;  /* 0x0000001500437202 */ /* 0x000fe20000000f00 */
[----:B------:R-:W-:-:S02]  /*4920*/  IMAD.MOV.U32 R66, RZ, RZ, R22 ;  /* 0x000000ffff427224 */ /* 0x000fc400078e0016 */
[----:B------:R-:W-:Y:S02]  /*4930*/  IMAD.MOV.U32 R65, RZ, RZ, R23 ;  /* 0x000000ffff417224 */ /* 0x000fe400078e0017 */
[----:B------:R-:W-:Y:S02]  /*4940*/  IMAD.MOV.U32 R64, RZ, RZ, R20 ;  /* 0x000000ffff407224 */ /* 0x000fe400078e0014 */
[C---:B------:R-:W-:Y:S01]  /*4950*/  HMMA.16816.F32.BF16 R188, R8.reuse, R62, R32 ;  /* 0x0000003e08bc723c */ /* 0x040fe20000041820 */
[----:B------:R-:W-:Y:S07]  /*4960*/  LDSM.16.MT88.4 R32, [R251+0x4800] ;  /* 0x00480000fb20783b */ /* 0x000fee0000004200 */
[C---:B------:R-:W-:Y:S08]  /*4970*/  HMMA.16816.F32.BF16 R44, R8.reuse, R46, R24 ;  /* 0x0000002e082c723c */ /* 0x040ff00000041818 */
[----:B------:R-:W-:Y:S01]  /*4980*/  HMMA.16816.F32.BF16 R60, R8, R42, R16 ;  /* 0x0000002a083c723c */ /* 0x000fe20000041810 */
[----:B------:R-:W3:Y:S07]  /*4990*/  LDSM.16.MT88.4 R40, [R251+0x4000] ;  /* 0x00400000fb28783b */ /* 0x000eee0000004200 */
[C---:B------:R-:W-:Y:S08]  /*49a0*/  HMMA.16816.F32.BF16 R24, R12.reuse, R70, RZ ;  /* 0x000000460c18723c */ /* 0x040ff000000418ff */
[C---:B------:R-:W-:Y:S08]  /*49b0*/  HMMA.16816.F32.BF16 R20, R12.reuse, R52, RZ ;  /* 0x000000340c14723c */ /* 0x040ff000000418ff */
[----:B------:R-:W-:Y:S01]  /*49c0*/  HMMA.16816.F32.BF16 R16, R12, R54, RZ ;  /* 0x000000360c10723c */ /* 0x000fe200000418ff */
[----:B------:R-:W-:-:S02]  /*49d0*/  IMAD.MOV.U32 R124, RZ, RZ, R29 ;  /* 0x000000ffff7c7224 */ /* 0x000fc400078e001d */
[----:B------:R-:W-:Y:S02]  /*49e0*/  IMAD.MOV.U32 R123, RZ, RZ, R30 ;  /* 0x000000ffff7b7224 */ /* 0x000fe400078e001e */
[----:B------:R-:W-:Y:S02]  /*49f0*/  IMAD.MOV.U32 R122, RZ, RZ, R31 ;  /* 0x000000ffff7a7224 */ /* 0x000fe400078e001f */
[----:B------:R-:W-:Y:S02]  /*4a00*/  IMAD.MOV.U32 R121, RZ, RZ, R28 ;  /* 0x000000ffff797224 */ /* 0x000fe400078e001c */
[----:B------:R-:W4:Y:S01]  /*4a10*/  LDSM.16.MT88.4 R28, [R252+0x4800] ;  /* 0x00480000fc1c783b */ /* 0x000f220000004200 */
[----:B------:R-:W-:Y:S02]  /*4a20*/  IMAD.MOV.U32 R126, RZ, RZ, R5 ;  /* 0x000000ffff7e7224 */ /* 0x000fe400078e0005 */
[----:B------:R-:W-:Y:S02]  /*4a30*/  IMAD.MOV.U32 R125, RZ, RZ, R4 ;  /* 0x000000ffff7d7224 */ /* 0x000fe400078e0004 */
[----:B------:R-:W-:-:S02]  /*4a40*/  IMAD.MOV.U32 R131, RZ, RZ, R6 ;  /* 0x000000ffff837224 */ /* 0x000fc400078e0006 */
[----:B------:R-:W-:Y:S02]  /*4a50*/  IMAD.MOV.U32 R130, RZ, RZ, R7 ;  /* 0x000000ffff827224 */ /* 0x000fe400078e0007 */
[----:B------:R-:W-:Y:S07]  /*4a60*/  HMMA.16816.F32.BF16 R4, R12, R76, RZ ;  /* 0x0000004c0c04723c */ /* 0x000fee00000418ff */
[----:B------:R-:W-:Y:S01]  /*4a70*/  IMAD.MOV.U32 R76, RZ, RZ, R127 ;  /* 0x000000ffff4c7224 */ /* 0x000fe200078e007f */
[C---:B------:R-:W-:Y:S08]  /*4a80*/  HMMA.16816.F32.BF16 R68, R8.reuse, R74, R24 ;  /* 0x0000004a0844723c */ /* 0x040ff00000041818 */
[C---:B-1----:R-:W-:Y:S08]  /*4a90*/  HMMA.16816.F32.BF16 R72, R8.reuse, R48, R20 ;  /* 0x000000300848723c */ /* 0x042ff00000041814 */
[----:B------:R-:W-:Y:S08]  /*4aa0*/  HMMA.16816.F32.BF16 R164, R8, R50, R16 ;  /* 0x0000003208a4723c */ /* 0x000ff00000041810 */
[C---:B--2---:R-:W-:Y:S08]  /*4ab0*/  HMMA.16816.F32.BF16 R20, R12.reuse, R36, RZ ;  /* 0x000000240c14723c */ /* 0x044ff000000418ff */
[----:B------:R-:W-:Y:S01]  /*4ac0*/  HMMA.16816.F32.BF16 R16, R12, R38, RZ ;  /* 0x000000260c10723c */ /* 0x000fe200000418ff */
[----:B------:R-:W1:Y:S07]  /*4ad0*/  LDSM.16.MT88.4 R36, [R76+0x4000] ;  /* 0x004000004c24783b */ /* 0x000e6e0000004200 */
[----:B------:R-:W-:Y:S08]  /*4ae0*/  HMMA.16816.F32.BF16 R180, R8, R56, R4 ;  /* 0x0000003808b4723c */ /* 0x000ff00000041804 */
[----:B---3--:R-:W-:Y:S08]  /*4af0*/  HMMA.16816.F32.BF16 R4, R12, R40, RZ ;  /* 0x000000280c04723c */ /* 0x008ff000000418ff */
[----:B----4-:R-:W-:Y:S01]  /*4b00*/  HMMA.16816.F32.BF16 R156, R8, R28, R20 ;  /* 0x0000001c089c723c */ /* 0x010fe20000041814 */
[----:B------:R-:W2:Y:S07]  /*4b10*/  LDSM.16.MT88.4 R20, [R76+0x4800] ;  /* 0x004800004c14783b */ /* 0x000eae0000004200 */
[----:B------:R-:W-:Y:S08]  /*4b20*/  HMMA.16816.F32.BF16 R24, R12, R78, RZ ;  /* 0x0000004e0c18723c */ /* 0x000ff000000418ff */
[----:B------:R-:W-:Y:S08]  /*4b30*/  HMMA.16816.F32.BF16 R148, R8, R32, R4 ;  /* 0x000000200894723c */ /* 0x000ff00000041804 */
[----:B-1----:R-:W-:Y:S01]  /*4b40*/  HMMA.16816.F32.BF16 R4, R12, R36, RZ ;  /* 0x000000240c04723c */ /* 0x002fe200000418ff */
[----:B------:R-:W-:-:S02]  /*4b50*/  IMAD.MOV.U32 R120, RZ, RZ, R141 ;  /* 0x000000ffff787224 */ /* 0x000fc400078e008d */
[----:B------:R-:W-:Y:S02]  /*4b60*/  IMAD.MOV.U32 R116, RZ, RZ, R140 ;  /* 0x000000ffff747224 */ /* 0x000fe400078e008c */
[----:B------:R-:W-:Y:S02]  /*4b70*/  IMAD.MOV.U32 R112, RZ, RZ, R143 ;  /* 0x000000ffff707224 */ /* 0x000fe400078e008f */
[----:B------:R-:W-:Y:S02]  /*4b80*/  IMAD.MOV.U32 R168, RZ, RZ, R142 ;  /* 0x000000ffffa87224 */ /* 0x000fe400078e008e */
[----:B------:R-:W-:Y:S01]  /*4b90*/  HMMA.16816.F32.BF16 R140, R8, R58, R24 ;  /* 0x0000003a088c723c */ /* 0x000fe20000041818 */
[----:B------:R-:W-:Y:S01]  /*4ba0*/  IMAD.MOV.U32 R56, RZ, RZ, R121 ;  /* 0x000000ffff387224 */ /* 0x000fe200078e0079 */
[----:B------:R-:W1:Y:S01]  /*4bb0*/  LDSM.16.MT88.4 R24, [R248+0x6000] ;  /* 0x00600000f818783b */ /* 0x000e620000004200 */
[----:B------:R-:W-:-:S04]  /*4bc0*/  IMAD.MOV.U32 R50, RZ, RZ, R120 ;  /* 0x000000ffff327224 */ /* 0x000fc800078e0078 */
[----:B------:R-:W-:Y:S02]  /*4bd0*/  IMAD.MOV.U32 R58, RZ, RZ, R123 ;  /* 0x000000ffff3a7224 */ /* 0x000fe400078e007b */
[----:B------:R-:W-:-:S06]  /*4be0*/  IMAD.MOV.U32 R59, RZ, RZ, R122 ;  /* 0x000000ffff3b7224 */ /* 0x000fcc00078e007a */
[----:B--2---:R-:W-:Y:S08]  /*4bf0*/  HMMA.16816.F32.BF16 R120, R8, R20, R4 ;  /* 0x000000140878723c */ /* 0x004ff00000041804 */
[----:B------:R-:W-:Y:S01]  /*4c00*/  HMMA.16816.F32.BF16 R4, R12, R38, RZ ;  /* 0x000000260c04723c */ /* 0x000fe200000418ff */
[----:B------:R-:W-:Y:S01]  /*4c10*/  IMAD.MOV.U32 R54, RZ, RZ, R3 ;  /* 0x000000ffff367224 */ /* 0x000fe200078e0003 */
[----:B------:R-:W-:Y:S01]  /*4c20*/  MOV R48, R115 ;  /* 0x0000007300307202 */ /* 0x000fe20000000f00 */
[----:B------:R-:W-:-:S02]  /*4c30*/  FADD.FTZ R3, R85, R83 ;  /* 0x0000005355037221 */ /* 0x000fc40000010000 */
[----:B------:R-:W-:Y:S02]  /*4c40*/  IMAD.MOV.U32 R49, RZ, RZ, R114 ;  /* 0x000000ffff317224 */ /* 0x000fe400078e0072 */
[----:B------:R-:W-:Y:S02]  /*4c50*/  IMAD.MOV.U32 R77, RZ, RZ, R113 ;  /* 0x000000ffff4d7224 */ /* 0x000fe400078e0071 */
[----:B------:R-:W-:Y:S11]  /*4c60*/  IMAD.MOV.U32 R85, RZ, RZ, R112 ;  /* 0x000000ffff557224 */ /* 0x000ff600078e0070 */
[----:B------:R-:W-:Y:S04]  /*4c70*/  @!UPT UIADD3 URZ, URZ, URZ, URZ ;  /* 0x0000003f3f3ff290 */ /* 0x000fe8000fffe03f */
[----:B------:R-:W-:Y:S01]  /*4c80*/  HMMA.16816.F32.BF16 R112, R8, R22, R4 ;  /* 0x000000160870723c */ /* 0x000fe20000041804 */
[----:B------:R-:W2:Y:S07]  /*4c90*/  LDSM.16.MT88.4 R20, [R248+0x6800] ;  /* 0x00680000f814783b */ /* 0x000eae0000004200 */
[----:B-1----:R-:W-:Y:S01]  /*4ca0*/  HMMA.16816.F32.BF16 R4, R12, R24, RZ ;  /* 0x000000180c04723c */ /* 0x002fe200000418ff */
[----:B------:R-:W-:Y:S01]  /*4cb0*/  IMAD.MOV.U32 R79, RZ, RZ, R126 ;  /* 0x000000ffff4f7224 */ /* 0x000fe200078e007e */
[----:B------:R-:W-:Y:S01]  /*4cc0*/  MOV R78, R125 ;  /* 0x0000007d004e7202 */ /* 0x000fe20000000f00 */
[----:B------:R-:W-:-:S05]  /*4cd0*/  IMAD.MOV.U32 R57, RZ, RZ, R124 ;  /* 0x000000ffff397224 */ /* 0x000fca00078e007c */
[----:B------:R-:W-:Y:S08]  /*4ce0*/  HMMA.16816.F32.BF16 R124, R8, R30, R16 ;  /* 0x0000001e087c723c */ /* 0x000ff00000041810 */
[----:B------:R-:W-:Y:S01]  /*4cf0*/  HMMA.16816.F32.BF16 R16, R12, R42, RZ ;  /* 0x0000002a0c10723c */ /* 0x000fe200000418ff */
[----:B------:R-:W-:-:S07]  /*4d00*/  IMAD.MOV.U32 R52, RZ, RZ, R119 ;  /* 0x000000ffff347224 */ /* 0x000fce00078e0077 */
[----:B--2---:R-:W-:Y:S08]  /*4d10*/  HMMA.16816.F32.BF16 R184, R8, R20, R4 ;  /* 0x0000001408b8723c */ /* 0x004ff00000041804 */
[----:B------:R-:W-:Y:S01]  /*4d20*/  HMMA.16816.F32.BF16 R4, R12, R26, RZ ;  /* 0x0000001a0c04723c */ /* 0x000fe200000418ff */
[----:B------:R-:W-:Y:S02]  /*4d30*/  IMAD.MOV.U32 R53, RZ, RZ, R118 ;  /* 0x000000ffff357224 */ /* 0x000fe400078e0076 */
[----:B------:R-:W-:-:S02]  /*4d40*/  IMAD.MOV.U32 R55, RZ, RZ, R117 ;  /* 0x000000ffff377224 */ /* 0x000fc400078e0075 */
[----:B------:R-:W-:Y:S02]  /*4d50*/  IMAD.MOV.U32 R51, RZ, RZ, R116 ;  /* 0x000000ffff337224 */ /* 0x000fe400078e0074 */
[----:B------:R-:W-:Y:S01]  /*4d60*/  FADD.FTZ R3, R87, R3 ;  /* 0x0000000357037221 */ /* 0x000fe20000010000 */
[----:B------:R-:W-:Y:S07]  /*4d70*/  HMMA.16816.F32.BF16 R116, R8, R34, R16 ;  /* 0x000000220874723c */ /* 0x000fee0000041810 */
[----:B------:R-:W-:-:S02]  /*4d80*/  FADD.FTZ R17, R81, R80 ;  /* 0x0000005051117221 */ /* 0x000fc40000010000 */
[----:B------:R-:W-:Y:S02]  /*4d90*/  FADD.FTZ R16, R89, R3 ;  /* 0x0000000359107221 */ /* 0x000fe40000010000 */
[----:B------:R-:W-:Y:S02]  /*4da0*/  FADD.FTZ R17, R82, R17 ;  /* 0x0000001152117221 */ /* 0x000fe40000010000 */
[----:B------:R-:W-:Y:S02]  /*4db0*/  IMAD.MOV.U32 R87, RZ, RZ, R168 ;  /* 0x000000ffff577224 */ /* 0x000fe400078e00a8 */
[----:B------:R-:W-:Y:S01]  /*4dc0*/  FADD.FTZ R3, R84, R17 ;  /* 0x0000001154037221 */ /* 0x000fe20000010000 */
[----:B------:R-:W-:Y:S01]  /*4dd0*/  HMMA.16816.F32.BF16 R168, R8, R22, R4 ;  /* 0x0000001608a8723c */ /* 0x000fe20000041804 */
[----:B------:R-:W-:Y:S06]  /*4de0*/  LDSM.16.MT88.4 R20, [R252+0x6800] ;  /* 0x00680000fc14783b */ /* 0x000fec0000004200 */
[----:B------:R-:W-:-:S02]  /*4df0*/  FADD.FTZ R4, R90, R16 ;  /* 0x000000105a047221 */ /* 0x000fc40000010000 */
[----:B------:R-:W1:Y:S02]  /*4e00*/  LDSM.16.MT88.4 R16, [R252+0x6000] ;  /* 0x00600000fc10783b */ /* 0x000e640000004200 */
[----:B------:R-:W-:Y:S02]  /*4e10*/  FADD.FTZ R25, R93, R4 ;  /* 0x000000045d197221 */ /* 0x000fe40000010000 */
[----:B-1----:R-:W-:Y:S01]  /*4e20*/  HMMA.16816.F32.BF16 R4, R12, R16, RZ ;  /* 0x000000100c04723c */ /* 0x002fe200000418ff */
[----:B------:R-:W-:Y:S02]  /*4e30*/  FADD.FTZ R3, R86, R3 ;  /* 0x0000000356037221 */ /* 0x000fe40000010000 */
[--C-:B------:R-:W-:Y:S11]  /*4e40*/  FFMA.FTZ R24, R108, c[0x0][0x2d0], -R2.reuse ;  /* 0x0000b4006c187a23 */ /* 0x100ff60000010802 */
[----:B------:R-:W-:Y:S10]  /*4e50*/  @!UPT UIADD3 URZ, URZ, URZ, URZ ;  /* 0x0000003f3f3ff290 */ /* 0x000ff4000fffe03f */
[----:B------:R-:W-:Y:S08]  /*4e60*/  HMMA.16816.F32.BF16 R80, R8, R20, R4 ;  /* 0x000000140850723c */ /* 0x000ff00000041804 */
[----:B------:R-:W-:Y:S01]  /*4e70*/  HMMA.16816.F32.BF16 R4, R12, R18, RZ ;  /* 0x000000120c04723c */ /* 0x000fe200000418ff */
[----:B------:R-:W-:Y:S02]  /*4e80*/  FFMA.FTZ R26, R107, c[0x0][0x2d0], -R2 ;  /* 0x0000b4006b1a7a23 */ /* 0x000fe40000010802 */
[----:B------:R-:W-:-:S02]  /*4e90*/  FADD.FTZ R27, R88, R3 ;  /* 0x00000003581b7221 */ /* 0x000fc40000010000 */
[--C-:B------:R-:W-:Y:S02]  /*4ea0*/  FFMA.FTZ R28, R105, c[0x0][0x2d0], -R2.reuse ;  /* 0x0000b400691c7a23 */ /* 0x100fe40000010802 */
[--C-:B------:R-:W-:Y:S02]  /*4eb0*/  FFMA.FTZ R36, R102, c[0x0][0x2d0], -R2.reuse ;  /* 0x0000b40066247a23 */ /* 0x100fe40000010802 */
[----:B------:R-:W-:Y:S02]  /*4ec0*/  FFMA.FTZ R37, R98, c[0x0][0x2d0], -R2 ;  /* 0x0000b40062257a23 */ /* 0x000fe40000010802 */
[----:B------:R-:W-:Y:S02]  /*4ed0*/  IMAD.MOV.U32 R102, RZ, RZ, R54 ;  /* 0x000000ffff667224 */ /* 0x000fe400078e0036 */
[----:B------:R-:W-:Y:S02]  /*4ee0*/  IMAD.MOV.U32 R105, RZ, RZ, R55 ;  /* 0x000000ffff697224 */ /* 0x000fe400078e0037 */
[----:B------:R-:W-:Y:S01]  /*4ef0*/  IMAD.MOV.U32 R107, RZ, RZ, R52 ;  /* 0x000000ffff6b7224 */ /* 0x000fe200078e0034 */
[----:B------:R-:W-:Y:S01]  /*4f00*/  MOV R52, R64 ;  /* 0x0000004000347202 */ /* 0x000fe20000000f00 */
[----:B------:R-:W-:-:S02]  /*4f10*/  IMAD.MOV.U32 R98, RZ, RZ, R53 ;  /* 0x000000ffff627224 */ /* 0x000fc400078e0035 */
[----:B------:R-:W-:Y:S02]  /*4f20*/  IMAD.MOV.U32 R53, RZ, RZ, R67 ;  /* 0x000000ffff357224 */ /* 0x000fe400078e0043 */
[----:B------:R-:W-:Y:S02]  /*4f30*/  IMAD.MOV.U32 R54, RZ, RZ, R66 ;  /* 0x000000ffff367224 */ /* 0x000fe400078e0042 */
[----:B------:R-:W-:Y:S01]  /*4f40*/  IMAD.MOV.U32 R55, RZ, RZ, R65 ;  /* 0x000000ffff377224 */ /* 0x000fe200078e0041 */
[----:B------:R-:W1:Y:S01]  /*4f50*/  MUFU.EX2 R3, R24 ;  /* 0x0000001800037308 */ /* 0x000e620000000800 */
[--C-:B------:R-:W-:Y:S01]  /*4f60*/  FFMA.FTZ R29, R104, c[0x0][0x2d0], -R2.reuse ;  /* 0x0000b400681d7a23 */ /* 0x100fe20000010802 */
[----:B------:R-:W-:Y:S01]  /*4f70*/  HMMA.16816.F32.BF16 R64, R8, R22, R4 ;  /* 0x000000160840723c */ /* 0x000fe20000041804 */
[--C-:B------:R-:W-:Y:S01]  /*4f80*/  FFMA.FTZ R38, R97, c[0x0][0x2d0], -R2.reuse ;  /* 0x0000b40061267a23 */ /* 0x100fe20000010802 */
[----:B------:R-:W-:Y:S01]  /*4f90*/  LDSM.16.MT88.4 R20, [R251+0x6800] ;  /* 0x00680000fb14783b */ /* 0x000fe20000004200 */
[----:B------:R-:W-:-:S03]  /*4fa0*/  FFMA.FTZ R39, R96, c[0x0][0x2d0], -R2 ;  /* 0x0000b40060277a23 */ /* 0x000fc60000010802 */
[----:B------:R2:W-:Y:S01]  /*4fb0*/  MUFU.EX2 R2, R26 ;  /* 0x0000001a00027308 */ /* 0x0005e20000000800 */
[----:B------:R-:W-:Y:S02]  /*4fc0*/  FADD.FTZ R4, R94, R25 ;  /* 0x000000195e047221 */ /* 0x000fe40000010000 */
[----:B------:R-:W-:Y:S02]  /*4fd0*/  FADD.FTZ R5, R92, R27 ;  /* 0x0000001b5c057221 */ /* 0x000fe40000010000 */
[--C-:B------:R-:W-:Y:S01]  /*4fe0*/  FFMA.FTZ R6, R101, c[0x0][0x2d0], -R0.reuse ;  /* 0x0000b40065067a23 */ /* 0x100fe20000010800 */
[----:B--2---:R-:W2:Y:S01]  /*4ff0*/  LDSM.16.MT88.4 R24, [R251+0x6000] ;  /* 0x00600000fb18783b */ /* 0x004ea20000004200 */
[----:B------:R-:W-:Y:S02]  /*5000*/  FADD.FTZ R18, R91, R5 ;  /* 0x000000055b127221 */ /* 0x000fe40000010000 */
[----:B------:R-:W-:Y:S02]  /*5010*/  FFMA.FTZ R5, R106, c[0x0][0x2d0], -R0 ;  /* 0x0000b4006a057a23 */ /* 0x000fe40000010800 */
[----:B------:R-:W3:Y:S01]  /*5020*/  MUFU.EX2 R6, R6 ;  /* 0x0000000600067308 */ /* 0x000ee20000000800 */
[----:B------:R-:W-:-:S07]  /*5030*/  FADD.FTZ R4, R95, R4 ;  /* 0x000000045f047221 */ /* 0x000fce0000010000 */
[----:B------:R-:W4:Y:S08]  /*5040*/  MUFU.EX2 R5, R5 ;  /* 0x0000000500057308 */ /* 0x000f300000000800 */
[----:B------:R-:W5:Y:S08]  /*5050*/  MUFU.EX2 R16, R28 ;  /* 0x0000001c00107308 */ /* 0x000f700000000800 */
[----:B------:R4:W2:Y:S01]  /*5060*/  MUFU.EX2 R7, R29 ;  /* 0x0000001d00077308 */ /* 0x0008a20000000800 */
[----:B-1----:R-:W-:-:S02]  /*5070*/  FADD.FTZ R4, R3, R4 ;  /* 0x0000000403047221 */ /* 0x002fc40000010000 */
[--C-:B------:R-:W-:Y:S02]  /*5080*/  FFMA.FTZ R31, R103, c[0x0][0x2d0], -R0.reuse ;  /* 0x0000b400671f7a23 */ /* 0x100fe40000010800 */
[--C-:B------:R-:W-:Y:S02]  /*5090*/  FFMA.FTZ R30, R111, c[0x0][0x2d0], -R0.reuse ;  /* 0x0000b4006f1e7a23 */ /* 0x100fe40000010800 */
[--C-:B------:R-:W-:Y:S02]  /*50a0*/  FFMA.FTZ R33, R110, c[0x0][0x2d0], -R0.reuse ;  /* 0x0000b4006e217a23 */ /* 0x100fe40000010800 */
[--C-:B------:R-:W-:Y:S02]  /*50b0*/  FFMA.FTZ R32, R109, c[0x0][0x2d0], -R0.reuse ;  /* 0x0000b4006d207a23 */ /* 0x100fe40000010800 */
[--C-:B------:R-:W-:Y:S02]  /*50c0*/  FFMA.FTZ R35, R100, c[0x0][0x2d0], -R0.reuse ;  /* 0x0000b40064237a23 */ /* 0x100fe40000010800 */
[----:B------:R-:W-:-:S02]  /*50d0*/  FFMA.FTZ R34, R99, c[0x0][0x2d0], -R0 ;  /* 0x0000b40063227a23 */ /* 0x000fc40000010800 */
[----:B---3--:R-:W-:Y:S02]  /*50e0*/  FADD.FTZ R0, R6, R18 ;  /* 0x0000001206007221 */ /* 0x008fe40000010000 */
[C---:B------:R-:W-:Y:S01]  /*50f0*/  FADD.FTZ R17, R2.reuse, R4 ;  /* 0x0000000402117221 */ /* 0x040fe20000010000 */
[----:B------:R-:W-:Y:S01]  /*5100*/  F2FP.BF16.PACK_AB R4, R2, R3 ;  /* 0x000000030204723e */ /* 0x000fe200000010ff */
[C---:B----4-:R-:W-:Y:S01]  /*5110*/  FADD.FTZ R29, R5.reuse, R0 ;  /* 0x00000000051d7221 */ /* 0x050fe20000010000 */
[----:B------:R-:W-:Y:S01]  /*5120*/  F2FP.BF16.PACK_AB R5, R5, R6 ;  /* 0x000000060505723e */ /* 0x000fe200000010ff */
[----:B-----5:R-:W-:Y:S01]  /*5130*/  FADD.FTZ R2, R16, R17 ;  /* 0x0000001110027221 */ /* 0x020fe20000010000 */
[C---:B--2---:R-:W-:Y:S02]  /*5140*/  F2FP.BF16.PACK_AB R6, R7.reuse, R16 ;  /* 0x000000100706723e */ /* 0x044fe400000010ff */
[----:B------:R-:W-:Y:S01]  /*5150*/  HMMA.16816.F32.BF16 R16, R12, R24, RZ ;  /* 0x000000180c10723c */ /* 0x000fe200000418ff */
[----:B------:R-:W-:-:S02]  /*5160*/  FADD.FTZ R28, R7, R2 ;  /* 0x00000002071c7221 */ /* 0x000fc40000010000 */
[----:B------:R-:W-:-:S05]  /*5170*/  IMAD.MOV.U32 R84, RZ, RZ, R50 ;  /* 0x000000ffff547224 */ /* 0x000fca00078e0032 */
[----:B------:R-:W-:Y:S01]  /*5180*/  HMMA.16816.F32.BF16 R24, R12, R26, RZ ;  /* 0x0000001a0c18723c */ /* 0x000fe200000418ff */
[----:B------:R-:W-:Y:S01]  /*5190*/  IMAD.MOV.U32 R86, RZ, RZ, R51 ;  /* 0x000000ffff567224 */ /* 0x000fe200078e0033 */
[----:B------:R-:W1:Y:S01]  /*51a0*/  MUFU.EX2 R2, R31 ;  /* 0x0000001f00027308 */ /* 0x000e620000000800 */
[----:B------:R-:W-:Y:S02]  /*51b0*/  IMAD.MOV.U32 R89, RZ, RZ, R48 ;  /* 0x000000ffff597224 */ /* 0x000fe400078e0030 */
[----:B------:R-:W-:-:S05]  /*51c0*/  IMAD.MOV.U32 R90, RZ, RZ, R49 ;  /* 0x000000ffff5a7224 */ /* 0x000fca00078e0031 */
[----:B------:R-:W-:Y:S06]  /*51d0*/  MUFU.EX2 R0, R30 ;  /* 0x0000001e00007308 */ /* 0x000fec0000000800 */
[----:B------:R-:W-:Y:S02]  /*51e0*/  HMMA.16816.F32.BF16 R48, R8, R20, R16 ;  /* 0x000000140830723c */ /* 0x000fe40000041810 */
[----:B------:R-:W2:Y:S08]  /*51f0*/  MUFU.EX2 R16, R36 ;  /* 0x0000002400107308 */ /* 0x000eb00000000800 */
[----:B------:R-:W3:Y:S01]  /*5200*/  MUFU.EX2 R3, R37 ;  /* 0x0000002500037308 */ /* 0x000ee20000000800 */
[----:B-1----:R-:W-:-:S07]  /*5210*/  FADD.FTZ R7, R2, R29 ;  /* 0x0000001d02077221 */ /* 0x002fce0000010000 */
[----:B------:R-:W1:Y:S08]  /*5220*/  MUFU.EX2 R18, R33 ;  /* 0x0000002100127308 */ /* 0x000e700000000800 */
[----:B------:R-:W4:Y:S01]  /*5230*/  MUFU.EX2 R20, R38 ;  /* 0x0000002600147308 */ /* 0x000f220000000800 */
[----:B--2---:R-:W-:Y:S01]  /*5240*/  FADD.FTZ R21, R16, R28 ;  /* 0x0000001c10157221 */ /* 0x004fe20000010000 */
[----:B------:R-:W-:Y:S06]  /*5250*/  HMMA.16816.F32.BF16 R40, R8, R22, R24 ;  /* 0x000000160828723c */ /* 0x000fec0000041818 */
[----:B------:R-:W2:Y:S01]  /*5260*/  MUFU.EX2 R17, R32 ;  /* 0x0000002000117308 */ /* 0x000ea20000000800 */
[----:B------:R-:W-:-:S07]  /*5270*/  FADD.FTZ R22, R0, R7 ;  /* 0x0000000700167221 */ /* 0x000fce0000010000 */
[----:B------:R-:W5:Y:S01]  /*5280*/  MUFU.EX2 R19, R39 ;  /* 0x0000002700137308 */ /* 0x000f620000000800 */
[----:B------:R-:W-:Y:S01]  /*5290*/  F2FP.BF16.PACK_AB R7, R0, R2 ;  /* 0x000000020007723e */ /* 0x000fe200000010ff */
[C---:B---3--:R-:W-:Y:S01]  /*52a0*/  FADD.FTZ R2, R3.reuse, R21 ;  /* 0x0000001503027221 */ /* 0x048fe20000010000 */
[----:B------:R-:W-:Y:S01]  /*52b0*/  MOV R108, R77 ;  /* 0x0000004d006c7202 */ /* 0x000fe20000000f00 */
[----:B-1----:R-:W-:Y:S02]  /*52c0*/  FADD.FTZ R0, R18, R22 ;  /* 0x0000001612007221 */ /* 0x002fe40000010000 */
[----:B----4-:R-:W-:Y:S02]  /*52d0*/  FADD.FTZ R2, R20, R2 ;  /* 0x0000000214027221 */ /* 0x010fe40000010000 */
[----:B------:R-:W-:Y:S01]  /*52e0*/  IMAD.MOV.U32 R77, RZ, RZ, R128 ;  /* 0x000000ffff4d7224 */ /* 0x000fe200078e0080 */
[----:B------:R-:W-:Y:S01]  /*52f0*/  F2FP.BF16.PACK_AB R128, R3, R16 ;  /* 0x000000100380723e */ /* 0x000fe200000010ff */
[----:B------:R-:W-:-:S02]  /*5300*/  IMAD.MOV.U32 R94, RZ, RZ, R87 ;  /* 0x000000ffff5e7224 */ /* 0x000fc400078e0057 */
[----:B------:R-:W-:Y:S01]  /*5310*/  IMAD.MOV.U32 R104, RZ, RZ, R129 ;  /* 0x000000ffff687224 */ /* 0x000fe200078e0081 */
[C---:B--2---:R-:W-:Y:S01]  /*5320*/  F2FP.BF16.PACK_AB R129, R17.reuse, R18 ;  /* 0x000000121181723e */ /* 0x044fe200000010ff */
[----:B------:R-:W-:Y:S02]  /*5330*/  FADD.FTZ R3, R17, R0 ;  /* 0x0000000011037221 */ /* 0x000fe40000010000 */
[----:B------:R-:W-:Y:S01]  /*5340*/  IMAD.MOV.U32 R87, RZ, RZ, R130 ;  /* 0x000000ffff577224 */ /* 0x000fe200078e0082 */
[C---:B-----5:R-:W-:Y:S01]  /*5350*/  F2FP.BF16.PACK_AB R130, R19.reuse, R20 ;  /* 0x000000141382723e */ /* 0x060fe200000010ff */
[----:B------:R-:W-:Y:S02]  /*5360*/  FADD.FTZ R0, R19, R2 ;  /* 0x0000000213007221 */ /* 0x000fe40000010000 */
[----:B------:R-:W1:Y:S01]  /*5370*/  LDSM.16.MT88.4 R16, [R76+0x6000] ;  /* 0x006000004c10783b */ /* 0x000e620000004200 */
[----:B------:R-:W2:Y:S03]  /*5380*/  MUFU.EX2 R2, R35 ;  /* 0x0000002300027308 */ /* 0x000ea60000000800 */
[----:B------:R3:W-:Y:S01]  /*5390*/  STL [R1+0x80], R0 ;  /* 0x0000800001007387 */ /* 0x0007e20000100800 */
[----:B------:R-:W-:-:S02]  /*53a0*/  IMAD.MOV.U32 R92, RZ, RZ, R86 ;  /* 0x000000ffff5c7224 */ /* 0x000fc400078e0056 */
[----:B------:R-:W-:Y:S02]  /*53b0*/  IMAD.MOV.U32 R86, RZ, RZ, R131 ;  /* 0x000000ffff567224 */ /* 0x000fe400078e0083 */
[----:B--2---:R-:W-:Y:S01]  /*53c0*/  FADD.FTZ R3, R2, R3 ;  /* 0x0000000302037221 */ /* 0x004fe20000010000 */
[----:B---3--:R-:W2:Y:S01]  /*53d0*/  MUFU.EX2 R0, R34 ;  /* 0x0000002200007308 */ /* 0x008ea20000000800 */
[----:B-1----:R-:W-:Y:S02]  /*53e0*/  HMMA.16816.F32.BF16 R20, R12, R16, RZ ;  /* 0x000000100c14723c */ /* 0x002fe400000418ff */
[C---:B--2---:R-:W-:Y:S01]  /*53f0*/  FADD.FTZ R3, R0.reuse, R3 ;  /* 0x0000000300037221 */ /* 0x044fe20000010000 */
[----:B------:R-:W-:Y:S01]  /*5400*/  F2FP.BF16.PACK_AB R131, R0, R2 ;  /* 0x000000020083723e */ /* 0x000fe200000010ff */
[----:B------:R-:W-:-:S04]  /*5410*/  IMAD.MOV.U32 R0, RZ, RZ, R76 ;  /* 0x000000ffff007224 */ /* 0x000fc800078e004c */
[----:B------:R-:W-:Y:S01]  /*5420*/  HMMA.16816.F32.BF16 R12, R12, R18, RZ ;  /* 0x000000120c0c723c */ /* 0x000fe200000418ff */
[----:B------:R-:W1:Y:S01]  /*5430*/  LDSM.16.MT88.4 R16, [R0+0x6800] ;  /* 0x006800000010783b */ /* 0x000e620000004200 */
[----:B------:R-:W-:Y:S11]  /*5440*/  IMAD.MOV.U32 R106, RZ, RZ, R98 ;  /* 0x000000ffff6a7224 */ /* 0x000ff600078e0062 */
[----:B------:R-:W-:Y:S03]  /*5450*/  @!UPT UIADD3 URZ, URZ, URZ, URZ ;  /* 0x0000003f3f3ff290 */ /* 0x000fe6000fffe03f */
[C---:B-1----:R-:W-:Y:S08]  /*5460*/  HMMA.16816.F32.BF16 R20, R8.reuse, R16, R20 ;  /* 0x000000100814723c */ /* 0x042ff00000041814 */
[----:B------:R-:W-:Y:S01]  /*5470*/  HMMA.16816.F32.BF16 R12, R8, R18, R12 ;  /* 0x00000012080c723c */ /* 0x000fe2000004180c */
[----:B------:R-:W1:Y:S07]  /*5480*/  LDSM.16.MT88.4 R8, [R248+0x1000] ;  /* 0x00100000f808783b */ /* 0x000e6e0000004200 */
[C---:B-1----:R-:W-:Y:S08]  /*5490*/  HMMA.16816.F32.BF16 R136, R4.reuse, R8, R136 ;  /* 0x000000080488723c */ /* 0x042ff00000041888 */
[----:B------:R-:W-:Y:S01]  /*54a0*/  HMMA.16816.F32.BF16 R16, R4, R10, R104 ;  /* 0x0000000a0410723c */ /* 0x000fe20000041868 */
[----:B------:R-:W1:Y:S01]  /*54b0*/  LDSM.16.MT88.4 R8, [R252+0x1000] ;  /* 0x00100000fc08783b */ /* 0x000e620000004200 */
[----:B------:R-:W-:-:S02]  /*54c0*/  IMAD.MOV.U32 R88, RZ, RZ, R102 ;  /* 0x000000ffff587224 */ /* 0x000fc400078e0066 */
[----:B------:R-:W-:-:S04]  /*54d0*/  IMAD.MOV.U32 R91, RZ, RZ, R108 ;  /* 0x000000ffff5b7224 */ /* 0x000fc800078e006c */
[C---:B-1----:R-:W-:Y:S08]  /*54e0*/  HMMA.16816.F32.BF16 R144, R4.reuse, R8, R144 ;  /* 0x000000080490723c */ /* 0x042ff00000041890 */
[----:B------:R-:W-:Y:S01]  /*54f0*/  HMMA.16816.F32.BF16 R24, R4, R10, R152 ;  /* 0x0000000a0418723c */ /* 0x000fe20000041898 */
[----:B------:R-:W1:Y:S01]  /*5500*/  LDSM.16.MT88.4 R8, [R251+0x1000] ;  /* 0x00100000fb08783b */ /* 0x000e620000004200 */
[----:B------:R-:W-:-:S02]  /*5510*/  IMAD.MOV.U32 R93, RZ, RZ, R84 ;  /* 0x000000ffff5d7224 */ /* 0x000fc400078e0054 */
[----:B------:R-:W-:-:S04]  /*5520*/  IMAD.MOV.U32 R95, RZ, RZ, R85 ;  /* 0x000000ffff5f7224 */ /* 0x000fc800078e0055 */
        /* <DEDUP_REMOVED lines=8> */
[----:B------:R-:W1:Y:S01]  /*55b0*/  LDSM.16.MT88.4 R8, [R252+0x3000] ;  /* 0x00300000fc08783b */ /* 0x000e620000004200 */
[----:B------:R-:W-:Y:S01]  /*55c0*/  MOV R84, R78 ;  /* 0x0000004e00547202 */ /* 0x000fe20000000f00 */
[----:B------:R-:W-:-:S05]  /*55d0*/  IMAD.MOV.U32 R85, RZ, RZ, R79 ;  /* 0x000000ffff557224 */ /* 0x000fca00078e004f */
[C---:B-1----:R-:W-:Y:S08]  /*55e0*/  HMMA.16816.F32.BF16 R52, R4.reuse, R8, R52 ;  /* 0x000000080434723c */ /* 0x042ff00000041834 */
[C---:B------:R-:W-:Y:S01]  /*55f0*/  HMMA.16816.F32.BF16 R56, R4.reuse, R10, R60 ;  /* 0x0000000a0438723c */ /* 0x040fe2000004183c */
[----:B------:R-:W1:Y:S07]  /*5600*/  LDSM.16.MT88.4 R8, [R251+0x3000] ;  /* 0x00300000fb08783b */ /* 0x000e6e0000004200 */
[C---:B-1----:R-:W-:Y:S08]  /*5610*/  HMMA.16816.F32.BF16 R60, R4.reuse, R8, R84 ;  /* 0x00000008043c723c */ /* 0x042ff00000041854 */
[C---:B------:R-:W-:Y:S01]  /*5620*/  HMMA.16816.F32.BF16 R68, R4.reuse, R10, R68 ;  /* 0x0000000a0444723c */ /* 0x040fe20000041844 */
[----:B------:R-:W1:Y:S04]  /*5630*/  LDSM.16.MT88.4 R8, [R0+0x3000] ;  /* 0x003000000008783b */ /* 0x000e680000004200 */
[----:B------:R2:W-:Y:S02]  /*5640*/  STL [R1+0x84], R3 ;  /* 0x0000840301007387 */ /* 0x0005e40000100800 */
[----:B--2---:R-:W-:Y:S01]  /*5650*/  IMAD.MOV.U32 R3, RZ, RZ, R77 ;  /* 0x000000ffff037224 */ /* 0x004fe200078e004d */
[C---:B-1----:R-:W-:Y:S08]  /*5660*/  HMMA.16816.F32.BF16 R72, R4.reuse, R8, R72 ;  /* 0x000000080448723c */ /* 0x042ff00000041848 */
[----:B------:R-:W-:Y:S01]  /*5670*/  HMMA.16816.F32.BF16 R76, R4, R10, R164 ;  /* 0x0000000a044c723c */ /* 0x000fe200000418a4 */
[----:B------:R-:W1:Y:S01]  /*5680*/  LDSM.16.MT88.4 R8, [R248+0x5000] ;  /* 0x00500000f808783b */ /* 0x000e620000004200 */
[----:B------:R-:W-:-:S03]  /*5690*/  @P1 IMAD.HI.U32 R2, R3, c[0x0][0x2c8], RZ ;  /* 0x0000b20003021a27 */ /* 0x000fc600078e00ff */
[----:B------:R-:W-:Y:S03]  /*56a0*/  LDSM.16.MT88.4 R164, [R0+0x1800] ;  /* 0x0018000000a4783b */ /* 0x000fe60000004200 */
[C---:B-1----:R-:W-:Y:S08]  /*56b0*/  HMMA.16816.F32.BF16 R84, R4.reuse, R8, R180 ;  /* 0x000000080454723c */ /* 0x042ff000000418b4 */
[C---:B------:R-:W-:Y:S01]  /*56c0*/  HMMA.16816.F32.BF16 R88, R4.reuse, R10, R140 ;  /* 0x0000000a0458723c */ /* 0x040fe2000004188c */
[----:B------:R-:W1:Y:S04]  /*56d0*/  LDSM.16.MT88.4 R8, [R252+0x5000] ;  /* 0x00500000fc08783b */ /* 0x000e680000004200 */
[----:B------:R-:W-:Y:S03]  /*56e0*/  LDSM.16.MT88.4 R140, [R248+0x1800] ;  /* 0x00180000f88c783b */ /* 0x000fe60000004200 */
[C---:B-1----:R-:W-:Y:S01]  /*56f0*/  HMMA.16816.F32.BF16 R92, R4.reuse, R8, R156 ;  /* 0x00000008045c723c */ /* 0x042fe2000004189c */
[----:B------:R-:W-:Y:S07]  /*5700*/  LDSM.16.MT88.4 R156, [R251+0x1800] ;  /* 0x00180000fb9c783b */ /* 0x000fee0000004200 */
[C---:B------:R-:W-:Y:S01]  /*5710*/  HMMA.16816.F32.BF16 R96, R4.reuse, R10, R124 ;  /* 0x0000000a0460723c */ /* 0x040fe2000004187c */
[----:B------:R-:W1:Y:S07]  /*5720*/  LDSM.16.MT88.4 R8, [R251+0x5000] ;  /* 0x00500000fb08783b */ /* 0x000e6e0000004200 */
[C---:B-1----:R-:W-:Y:S01]  /*5730*/  HMMA.16816.F32.BF16 R100, R4.reuse, R8, R148 ;  /* 0x000000080464723c */ /* 0x042fe20000041894 */
[----:B------:R-:W-:Y:S07]  /*5740*/  LDSM.16.MT88.4 R148, [R252+0x1800] ;  /* 0x00180000fc94783b */ /* 0x000fee0000004200 */
        /* <DEDUP_REMOVED lines=8> */
[C---:B-1----:R-:W-:Y:S01]  /*57d0*/  HMMA.16816.F32.BF16 R120, R4.reuse, R8, R80 ;  /* 0x000000080478723c */ /* 0x042fe20000041850 */
[----:B------:R-:W-:Y:S07]  /*57e0*/  LDSM.16.MT88.4 R80, [R252+0x5800] ;  /* 0x00580000fc50783b */ /* 0x000fee0000004200 */
[C---:B------:R-:W-:Y:S01]  /*57f0*/  HMMA.16816.F32.BF16 R116, R4.reuse, R10, R64 ;  /* 0x0000000a0474723c */ /* 0x040fe20000041840 */
[----:B------:R-:W1:Y:S04]  /*5800*/  LDSM.16.MT88.4 R8, [R251+0x7000] ;  /* 0x00700000fb08783b */ /* 0x000e680000004200 */
[----:B------:R-:W-:Y:S03]  /*5810*/  LDSM.16.MT88.4 R64, [R0+0x3800] ;  /* 0x003800000040783b */ /* 0x000fe60000004200 */
[C---:B-1----:R-:W-:Y:S01]  /*5820*/  HMMA.16816.F32.BF16 R124, R4.reuse, R10, R40 ;  /* 0x0000000a047c723c */ /* 0x042fe20000041828 */
[----:B------:R-:W1:Y:S07]  /*5830*/  LDSM.16.MT88.4 R40, [R248+0x3800] ;  /* 0x00380000f828783b */ /* 0x000e6e0000004200 */
[----:B------:R-:W-:Y:S01]  /*5840*/  HMMA.16816.F32.BF16 R180, R4, R8, R48 ;  /* 0x0000000804b4723c */ /* 0x000fe20000041830 */
[----:B------:R-:W2:Y:S04]  /*5850*/  LDSM.16.MT88.4 R48, [R252+0x3800] ;  /* 0x00380000fc30783b */ /* 0x000ea80000004200 */
[----:B------:R-:W-:Y:S03]  /*5860*/  LDSM.16.MT88.4 R8, [R0+0x7000] ;  /* 0x007000000008783b */ /* 0x000fe60000004200 */
[C---:B-1----:R-:W-:Y:S08]  /*5870*/  HMMA.16816.F32.BF16 R36, R128.reuse, R40, R36 ;  /* 0x000000288024723c */ /* 0x042ff00000041824 */
[C---:B------:R-:W-:Y:S08]  /*5880*/  HMMA.16816.F32.BF16 R40, R128.reuse, R42, R44 ;  /* 0x0000002a8028723c */ /* 0x040ff0000004182c */
[C---:B--2---:R-:W-:Y:S08]  /*5890*/  HMMA.16816.F32.BF16 R44, R128.reuse, R48, R52 ;  /* 0x00000030802c723c */ /* 0x044ff00000041834 */
[C---:B------:R-:W-:Y:S01]  /*58a0*/  HMMA.16816.F32.BF16 R48, R128.reuse, R50, R56 ;  /* 0x000000328030723c */ /* 0x040fe20000041838 */
[----:B------:R-:W1:Y:S07]  /*58b0*/  LDSM.16.MT88.4 R56, [R251+0x3800] ;  /* 0x00380000fb38783b */ /* 0x000e6e0000004200 */
[C---:B-1----:R-:W-:Y:S08]  /*58c0*/  HMMA.16816.F32.BF16 R52, R128.reuse, R56, R60 ;  /* 0x000000388034723c */ /* 0x042ff0000004183c */
[C---:B------:R-:W-:Y:S01]  /*58d0*/  HMMA.16816.F32.BF16 R60, R128.reuse, R64, R72 ;  /* 0x00000040803c723c */ /* 0x040fe20000041848 */
[----:B------:R-:W1:Y:S07]  /*58e0*/  LDSM.16.MT88.4 R72, [R248+0x5800] ;  /* 0x00580000f848783b */ /* 0x000e6e0000004200 */
[C---:B------:R-:W-:Y:S08]  /*58f0*/  HMMA.16816.F32.BF16 R64, R128.reuse, R66, R76 ;  /* 0x000000428040723c */ /* 0x040ff0000004184c */
[C---:B------:R-:W-:Y:S08]  /*5900*/  HMMA.16816.F32.BF16 R76, R128.reuse, R80, R92 ;  /* 0x00000050804c723c */ /* 0x040ff0000004185c */
[C---:B------:R-:W-:Y:S01]  /*5910*/  HMMA.16816.F32.BF16 R80, R128.reuse, R82, R96 ;  /* 0x000000528050723c */ /* 0x040fe20000041860 */
[----:B------:R-:W2:Y:S07]  /*5920*/  LDSM.16.MT88.4 R96, [R0+0x5800] ;  /* 0x005800000060783b */ /* 0x000eae0000004200 */
[C---:B------:R-:W-:Y:S08]  /*5930*/  HMMA.16816.F32.BF16 R56, R128.reuse, R58, R68 ;  /* 0x0000003a8038723c */ /* 0x040ff00000041844 */
[C---:B-1----:R-:W-:Y:S08]  /*5940*/  HMMA.16816.F32.BF16 R68, R128.reuse, R72, R84 ;  /* 0x000000488044723c */ /* 0x042ff00000041854 */
[C---:B--2---:R-:W-:Y:S08]  /*5950*/  HMMA.16816.F32.BF16 R92, R128.reuse, R96, R108 ;  /* 0x00000060805c723c */ /* 0x044ff0000004186c */
[C---:B------:R-:W-:Y:S01]  /*5960*/  HMMA.16816.F32.BF16 R96, R128.reuse, R98, R112 ;  /* 0x000000628060723c */ /* 0x040fe20000041870 */
[----:B------:R-:W1:Y:S07]  /*5970*/  LDSM.16.MT88.4 R112, [R252+0x7800] ;  /* 0x00780000fc70783b */ /* 0x000e6e0000004200 */
[----:B------:R-:W-:Y:S01]  /*5980*/  HMMA.16816.F32.BF16 R72, R128, R74, R88 ;  /* 0x0000004a8048723c */ /* 0x000fe20000041858 */
[----:B------:R-:W2:Y:S07]  /*5990*/  LDSM.16.MT88.4 R88, [R251+0x5800] ;  /* 0x00580000fb58783b */ /* 0x000eae0000004200 */
[C---:B------:R-:W-:Y:S08]  /*59a0*/  HMMA.16816.F32.BF16 R20, R4.reuse, R8, R20 ;  /* 0x000000080414723c */ /* 0x040ff00000041814 */
[----:B------:R-:W-:Y:S01]  /*59b0*/  HMMA.16816.F32.BF16 R12, R4, R10, R12 ;  /* 0x0000000a040c723c */ /* 0x000fe2000004180c */
[----:B------:R3:W-:Y:S07]  /*59c0*/  LDSM.16.MT88.4 R4, [R0+0x7800] ;  /* 0x007800000004783b */ /* 0x0007ee0000004200 */
[----:B-1----:R-:W-:Y:S01]  /*59d0*/  HMMA.16816.F32.BF16 R108, R128, R112, R120 ;  /* 0x00000070806c723c */ /* 0x002fe20000041878 */
[----:B------:R-:W1:Y:S01]  /*59e0*/  LDSM.16.MT88.4 R120, [R251+0x7800] ;  /* 0x00780000fb78783b */ /* 0x000e620000004200 */
[----:B---3--:R-:W-:-:S06]  /*59f0*/  IMAD.MOV.U32 R0, RZ, RZ, R3 ;  /* 0x000000ffff007224 */ /* 0x008fcc00078e0003 */
[----:B--2---:R-:W-:Y:S01]  /*5a00*/  HMMA.16816.F32.BF16 R84, R128, R88, R100 ;  /* 0x000000588054723c */ /* 0x004fe20000041864 */
[----:B------:R-:W-:Y:S01]  /*5a10*/  @P1 SHF.R.U32.HI R0, RZ, c[0x0][0x2cc], R2 ;  /* 0x0000b300ff001a19 */ /* 0x000fe20000011602 */
[----:B------:R-:W-:-:S06]  /*5a20*/  IMAD.MOV.U32 R2, RZ, RZ, c[0x0][0x168] ;  /* 0x00005a00ff027624 */ /* 0x000fcc00078e00ff */
[----:B------:R-:W-:Y:S01]  /*5a30*/  HMMA.16816.F32.BF16 R88, R128, R90, R104 ;  /* 0x0000005a8058723c */ /* 0x000fe20000041868 */
[----:B------:R-:W2:Y:S01]  /*5a40*/  LDSM.16.MT88.4 R104, [R248+0x7800] ;  /* 0x00780000f868783b */ /* 0x000ea20000004200 */
[----:B------:R-:W-:-:S04]  /*5a50*/  IADD3 R0, R0, c[0x0][0x1d0], -R2 ;  /* 0x0000740000007a10 */ /* 0x000fc80007ffe802 */
[----:B------:R-:W-:-:S04]  /*5a60*/  SHF.R.S32.HI R2, RZ, 0x1f, R0 ;  /* 0x0000001fff027819 */ /* 0x000fc80000011400 */
[----:B------:R-:W-:Y:S01]  /*5a70*/  LEA.HI R0, R2, R0, RZ, 0x6 ;  /* 0x0000000002007211 */ /* 0x000fe200078f30ff */
[----:B------:R-:W-:Y:S03]  /*5a80*/  HMMA.16816.F32.BF16 R112, R128, R114, R116 ;  /* 0x000000728070723c */ /* 0x000fe60000041874 */
[----:B------:R-:W-:-:S04]  /*5a90*/  SHF.R.S32.HI R0, RZ, 0x6, R0 ;  /* 0x00000006ff007819 */ /* 0x000fc80000011400 */
[----:B------:R-:W-:Y:S01]  /*5aa0*/  IMNMX R0, R134, R0, !PT ;  /* 0x0000000086007217 */ /* 0x000fe20007800200 */
[C---:B-1----:R-:W-:Y:S08]  /*5ab0*/  HMMA.16816.F32.BF16 R116, R128.reuse, R120, R180 ;  /* 0x000000788074723c */ /* 0x042ff000000418b4 */
[C---:B------:R-:W-:Y:S08]  /*5ac0*/  HMMA.16816.F32.BF16 R120, R128.reuse, R122, R124 ;  /* 0x0000007a8078723c */ /* 0x040ff0000004187c */
[----:B------:R-:W-:Y:S07]  /*5ad0*/  HMMA.16816.F32.BF16 R124, R128, R4, R20 ;  /* 0x00000004807c723c */ /* 0x000fee0000041814 */
[----:B------:R-:W-:-:S05]  /*5ae0*/  IADD3 R4, R135, -0x2, RZ ;  /* 0xfffffffe87047810 */ /* 0x000fca0007ffe0ff */
[----:B------:R1:W-:Y:S04]  /*5af0*/  STL [R1+0x5c], R4 ;  /* 0x00005c0401007387 */ /* 0x0003e80000100800 */
[----:B------:R1:W-:Y:S01]  /*5b00*/  STL [R1+0x8c], R0 ;  /* 0x00008c0001007387 */ /* 0x0003e20000100800 */
[----:B------:R-:W-:Y:S01]  /*5b10*/  ISETP.GE.AND P0, PT, R4, R0, PT ;  /* 0x000000000400720c */ /* 0x000fe20003f06270 */
[C---:B------:R-:W-:Y:S08]  /*5b20*/  HMMA.16816.F32.BF16 R136, R128.reuse, R140, R136 ;  /* 0x0000008c8088723c */ /* 0x040ff00000041888 */
[C---:B------:R-:W-:Y:S08]  /*5b30*/  HMMA.16816.F32.BF16 R144, R128.reuse, R148, R144 ;  /* 0x000000948090723c */ /* 0x040ff00000041890 */
[C---:B------:R-:W-:Y:S08]  /*5b40*/  HMMA.16816.F32.BF16 R152, R128.reuse, R156, R152 ;  /* 0x0000009c8098723c */ /* 0x040ff00000041898 */
[C---:B------:R-:W-:Y:S08]  /*5b50*/  HMMA.16816.F32.BF16 R160, R128.reuse, R164, R160 ;  /* 0x000000a480a0723c */ /* 0x040ff000000418a0 */
[C---:B--2---:R-:W-:Y:S08]  /*5b60*/  HMMA.16816.F32.BF16 R100, R128.reuse, R104, R184 ;  /* 0x000000688064723c */ /* 0x044ff000000418b8 */
[C---:B------:R-:W-:Y:S08]  /*5b70*/  HMMA.16816.F32.BF16 R140, R128.reuse, R142, R16 ;  /* 0x0000008e808c723c */ /* 0x040ff00000041810 */
[C---:B------:R-:W-:Y:S08]  /*5b80*/  HMMA.16816.F32.BF16 R148, R128.reuse, R150, R24 ;  /* 0x000000968094723c */ /* 0x040ff00000041818 */
[C---:B------:R-:W-:Y:S08]  /*5b90*/  HMMA.16816.F32.BF16 R156, R128.reuse, R158, R28 ;  /* 0x0000009e809c723c */ /* 0x040ff0000004181c */
[C---:B------:R-:W-:Y:S08]  /*5ba0*/  HMMA.16816.F32.BF16 R164, R128.reuse, R166, R32 ;  /* 0x000000a680a4723c */ /* 0x040ff00000041820 */
[C---:B------:R-:W-:Y:S08]  /*5bb0*/  HMMA.16816.F32.BF16 R104, R128.reuse, R106, R168 ;  /* 0x0000006a8068723c */ /* 0x040ff000000418a8 */
[----:B------:R-:W-:Y:S01]  /*5bc0*/  HMMA.16816.F32.BF16 R128, R128, R6, R12 ;  /* 0x000000068080723c */ /* 0x000fe2000004180c */
[----:B------:R-:W-:Y:S01]  /*5bd0*/  @!UPT UIADD3 URZ, URZ, URZ, URZ ;  /* 0x0000003f3f3ff290 */ /* 0x000fe2000fffe03f */
[----:B------:R-:W-:Y:S11]  /*5be0*/  @!P0 BRA `(.L_x_834) ;  /* 0x000043a000008947 */ /* 0x000ff60003800000 */
[----:B-1----:R-:W-:Y:S02]  /*5bf0*/  MOV R0, R4 ;  /* 0x0000000400007202 */ /* 0x002fe40000000f00 */
[----:B------:R-:W-:-:S02]  /*5c00*/  MOV R134, R132 ;  /* 0x0000008400867202 */ /* 0x000fc40000000f00 */
[----:B------:R-:W-:Y:S01]  /*5c10*/  MOV R3, R133 ;  /* 0x0000008500037202 */ /* 0x000fe20000000f00 */
[----:B------:R1:W-:Y:S06]  /*5c20*/  STL [R1+0x60], R0 ;  /* 0x0000600001007387 */ /* 0x0003ec0000100800 */
.L_x_835:
[----:B------:R-:W2:Y:S01]  /*5c30*/  LDL R2, [R1+0x60] ;  /* 0x0000600001027983 */ /* 0x000ea20000100800 */
[----:B------:R-:W-:Y:S04]  /*5c40*/  DEPBAR.LE SB0, 0x0 ;  /* 0x000080000000791a */ /* 0x000fe80000000000 */
[----:B------:R-:W2:Y:S01]  /*5c50*/  LDL R135, [R1+0x7c] ;  /* 0x00007c0001877983 */ /* 0x000ea20000100800 */
[----:B------:R-:W-:Y:S03]  /*5c60*/  WARPSYNC 0xffffffff ;  /* 0xffffffff00007948 */ /* 0x000fe60003800000 */
[----:B------:R-:W3:Y:S06]  /*5c70*/  LDL.64 R16, [R1+0x70] ;  /* 0x0000700001107983 */ /* 0x000eec0000100a00 */
[----:B------:R-:W4:Y:S04]  /*5c80*/  LDL R13, [R1+0x78] ;  /* 0x00007800010d7983 */ /* 0x000f280000100800 */
[----:B------:R-:W-:Y:S06]  /*5c90*/  STL.64 [R1+0x148], R128 ;  /* 0x0001488001007387 */ /* 0x000fec0000100a00 */
[----:B-1----:R1:W-:Y:S04]  /*5ca0*/  STL [R1+0x144], R130 ;  /* 0x0001448201007387 */ /* 0x0023e80000100800 */
[----:B------:R1:W-:Y:S04]  /*5cb0*/  STL [R1+0x140], R131 ;  /* 0x0001408301007387 */ /* 0x0003e80000100800 */
[----:B------:R-:W4:Y:S04]  /*5cc0*/  LDL R168, [R1+0x8] ;  /* 0x0000080001a87983 */ /* 0x000f280000100800 */
[----:B------:R-:W4:Y:S04]  /*5cd0*/  LDL R180, [R1+0x44] ;  /* 0x0000440001b47983 */ /* 0x000f280000100800 */
[----:B------:R-:W4:Y:S04]  /*5ce0*/  LDL R184, [R1+0x40] ;  /* 0x0000400001b87983 */ /* 0x000f280000100800 */
[----:B------:R-:W-:Y:S08]  /*5cf0*/  BAR.SYNC.DEFER_BLOCKING 0x0 ;  /* 0x0000000000007b1d */ /* 0x000ff00000010000 */
[----:B------:R-:W-:Y:S08]  /*5d00*/  LDSM.16.M88.4 R24, [R249+0x1000] ;  /* 0x00100000f918783b */ /* 0x000ff00000000200 */
[----:B-1----:R-:W4:Y:S04]  /*5d10*/  LDL R130, [R1+0x3c] ;  /* 0x00003c0001827983 */ /* 0x002f280000100800 */
[----:B------:R-:W4:Y:S01]  /*5d20*/  LDL R131, [R1+0x58] ;  /* 0x0000580001837983 */ /* 0x000f220000100800 */
[----:B--2---:R-:W-:Y:S11]  /*5d30*/  ISETP.GT.AND P6, PT, R135, R2, PT ;  /* 0x000000028700720c */ /* 0x004ff60003fc4270 */
[----:B------:R-:W-:Y:S02]  /*5d40*/  @!UPT UIADD3 URZ, URZ, URZ, URZ ;  /* 0x0000003f3f3ff290 */ /* 0x000fe4000fffe03f */
[----:B------:R-:W-:Y:S01]  /*5d50*/  @!P6 SHF.R.S32.HI R0, RZ, 0x1f, R2 ;  /* 0x0000001fff00e819 */ /* 0x000fe20000011402 */
[----:B------:R-:W-:Y:S01]  /*5d60*/  @!P6 IMAD.WIDE.U32 R4, R2, c[0x0][0x208], RZ ;  /* 0x000082000204ea25 */ /* 0x000fe200078e00ff */
[----:B---3--:R-:W-:Y:S03]  /*5d70*/  @!P6 IADD3 R10, P0, R16, 0x40, RZ ;  /* 0x00000040100ae810 */ /* 0x008fe60007f1e0ff */
[----:B------:R-:W-:Y:S01]  /*5d80*/  @!P6 IMAD R0, R0, c[0x0][0x208], RZ ;  /* 0x000082000000ea24 */ /* 0x000fe200078e02ff */
[-C--:B----4-:R-:W-:Y:S01]  /*5d90*/  @!P6 IADD3.X R9, RZ, R13.reuse, RZ, P0, !PT ;  /* 0x0000000dff09e210 */ /* 0x090fe200007fe4ff */
[----:B------:R-:W-:Y:S02]  /*5da0*/  @!P6 IMAD.MOV.U32 R6, RZ, RZ, c[0x0][0x20c] ;  /* 0x00008300ff06e624 */ /* 0x000fe400078e00ff */
[----:B------:R-:W-:Y:S01]  /*5db0*/  @!P6 IMAD R0, R2, c[0x0][0x20c], R0 ;  /* 0x000083000200ea24 */ /* 0x000fe200078e0200 */
[C---:B------:R-:W-:Y:S04]  /*5dc0*/  @!P6 SHF.L.U32 R2, R4.reuse, 0x6, RZ ;  /* 0x000000060402e819 */ /* 0x040fe800000006ff */
[----:B------:R-:W-:Y:S01]  /*5dd0*/  @!P6 IADD3 R0, R5, R0, RZ ;  /* 0x000000000500e210 */ /* 0x000fe20007ffe0ff */
[----:B------:R-:W-:Y:S01]  /*5de0*/  LDSM.16.M88.4 R168, [R168] ;  /* 0x00000000a8a8783b */ /* 0x000fe20000000200 */
[----:B------:R-:W-:Y:S02]  /*5df0*/  @!P6 MOV R5, c[0x0][0x208] ;  /* 0x000082000005ea02 */ /* 0x000fe40000000f00 */
[----:B------:R-:W-:Y:S02]  /*5e00*/  @!P6 SHF.L.U64.HI R0, R4, 0x6, R0 ;  /* 0x000000060400e819 */ /* 0x000fe40000010200 */
[C---:B------:R-:W-:Y:S03]  /*5e10*/  @!P6 LEA R4, P0, R5.reuse, R2, 0x5 ;  /* 0x000000020504e211 */ /* 0x040fe600078028ff */
[----:B------:R-:W-:Y:S01]  /*5e20*/  LDSM.16.M88.4 R180, [R180] ;  /* 0x00000000b4b4783b */ /* 0x000fe20000000200 */
[----:B------:R-:W-:Y:S02]  /*5e30*/  @!P6 LEA.HI.X R5, R5, R0, R6, 0x5, P0 ;  /* 0x000000000505e211 */ /* 0x000fe400000f2c06 */
[----:B------:R-:W-:Y:S04]  /*5e40*/  @!P6 IADD3 R6, P0, R2, R16, RZ ;  /* 0x000000100206e210 */ /* 0x000fe80007f1e0ff */
[----:B------:R-:W-:Y:S01]  /*5e50*/  @!P6 IADD3.X R8, R0, R13, RZ, P0, !PT ;  /* 0x0000000d0008e210 */ /* 0x000fe200007fe4ff */
[----:B------:R-:W-:Y:S01]  /*5e60*/  LDSM.16.M88.4 R184, [R184] ;  /* 0x00000000b8b8783b */ /* 0x000fe20000000200 */
[----:B------:R-:W-:Y:S04]  /*5e70*/  @!P6 IADD3 R7, P0, R2, R10, RZ ;  /* 0x0000000a0207e210 */ /* 0x000fe80007f1e0ff */
[----:B------:R-:W-:Y:S02]  /*5e80*/  @!P6 IADD3.X R11, R0, R9, RZ, P0, !PT ;  /* 0x00000009000be210 */ /* 0x000fe400007fe4ff */
[C---:B------:R-:W-:Y:S04]  /*5e90*/  @!P6 LEA R132, P0, R6.reuse, c[0x0][0x1f8], 0x1 ;  /* 0x00007e000684ea11 */ /* 0x040fe800078008ff */
[----:B------:R-:W-:Y:S02]  /*5ea0*/  @!P6 LEA.HI.X R133, R6, c[0x0][0x1fc], R8, 0x1, P0 ;  /* 0x00007f000685ea11 */ /* 0x000fe400000f0c08 */
[C---:B------:R-:W-:Y:S04]  /*5eb0*/  @!P6 LEA R28, P0, R7.reuse, c[0x0][0x1f8], 0x1 ;  /* 0x00007e00071cea11 */ /* 0x040fe800078008ff */
[----:B------:R-:W-:Y:S02]  /*5ec0*/  @!P6 LEA.HI.X R29, R7, c[0x0][0x1fc], R11, 0x1, P0 ;  /* 0x00007f00071dea11 */ /* 0x000fe400000f0c0b */
[----:B------:R-:W-:Y:S05]  /*5ed0*/  @!P6 IADD3 R8, P0, R16, 0x80, RZ ;  /* 0x000000801008e810 */ /* 0x000fea0007f1e0ff */
[----:B------:R-:W-:Y:S01]  /*5ee0*/  @!P6 IMAD.X R7, RZ, RZ, R13, P0 ;  /* 0x000000ffff07e224 */ /* 0x000fe200000e060d */
[----:B------:R-:W-:Y:S01]  /*5ef0*/  @!P6 IADD3 R6, P0, R2, R8, RZ ;  /* 0x000000080206e210 */ /* 0x000fe20007f1e0ff */
[----:B------:R1:W-:Y:S03]  /*5f00*/  LDSM.16.M88.4 R188, [R130] ;  /* 0x0000000082bc783b */ /* 0x0003e60000000200 */
[----:B------:R-:W-:Y:S02]  /*5f10*/  @!P6 IADD3.X R11, R0, R7, RZ, P0, !PT ;  /* 0x00000007000be210 */ /* 0x000fe400007fe4ff */
[C---:B------:R-:W-:Y:S04]  /*5f20*/  @!P6 LEA R14, P0, R6.reuse, c[0x0][0x1f8], 0x1 ;  /* 0x00007e00060eea11 */ /* 0x040fe800078008ff */
[----:B------:R-:W-:Y:S02]  /*5f30*/  @!P6 LEA.HI.X R15, R6, c[0x0][0x1fc], R11, 0x1, P0 ;  /* 0x00007f00060fea11 */ /* 0x000fe400000f0c0b */
[----:B------:R-:W-:Y:S04]  /*5f40*/  @!P6 IADD3 R6, P0, R16, 0xc0, RZ ;  /* 0x000000c01006e810 */ /* 0x000fe80007f1e0ff */
[----:B------:R-:W-:Y:S02]  /*5f50*/  @!P6 IADD3.X R12, RZ, R13, RZ, P0, !PT ;  /* 0x0000000dff0ce210 */ /* 0x000fe400007fe4ff */
[----:B------:R-:W-:Y:S04]  /*5f60*/  @!P6 IADD3 R2, P0, R2, R6, RZ ;  /* 0x000000060202e210 */ /* 0x000fe80007f1e0ff */
[----:B------:R-:W-:Y:S02]  /*5f70*/  @!P6 IADD3.X R0, R0, R12, RZ, P0, !PT ;  /* 0x0000000c0000e210 */ /* 0x000fe400007fe4ff */
[C---:B------:R-:W-:Y:S01]  /*5f80*/  @!P6 LEA R22, P0, R2.reuse, c[0x0][0x1f8], 0x1 ;  /* 0x00007e000216ea11 */ /* 0x040fe200078008ff */
[----:B-1----:R-:W2:Y:S03]  /*5f90*/  LDL R130, [R1+0x38] ;  /* 0x0000380001827983 */ /* 0x002ea60000100800 */
[----:B------:R-:W-:Y:S02]  /*5fa0*/  @!P6 LEA.HI.X R23, R2, c[0x0][0x1fc], R0, 0x1, P0 ;  /* 0x00007f000217ea11 */ /* 0x000fe400000f0c00 */
[C---:B------:R-:W-:Y:S05]  /*5fb0*/  @!P6 IADD3 R2, P0, R4.reuse, R10, RZ ;  /* 0x0000000a0402e210 */ /* 0x040fea0007f1e0ff */
[C---:B------:R-:W-:Y:S01]  /*5fc0*/  @!P6 IMAD.X R21, R5.reuse, 0x1, R9, P0 ;  /* 0x000000010515e824 */ /* 0x040fe200000e0609 */
[C---:B------:R-:W-:Y:S02]  /*5fd0*/  @!P6 IADD3 R0, P0, R4.reuse, R8, RZ ;  /* 0x000000080400e210 */ /* 0x040fe40007f1e0ff */
[----:B------:R-:W1:Y:S02]  /*5fe0*/  LDSM.16.M88.4 R8, [R249] ;  /* 0x00000000f908783b */ /* 0x000e640000000200 */
[C---:B------:R-:W-:Y:S02]  /*5ff0*/  @!P6 IADD3.X R7, R5.reuse, R7, RZ, P0, !PT ;  /* 0x000000070507e210 */ /* 0x040fe400007fe4ff */
[C---:B------:R-:W-:Y:S04]  /*6000*/  @!P6 IADD3 R6, P0, R4.reuse, R6, RZ ;  /* 0x000000060406e210 */ /* 0x040fe80007f1e0ff */
[C---:B------:R-:W-:Y:S02]  /*6010*/  @!P6 IADD3.X R32, R5.reuse, R12, RZ, P0, !PT ;  /* 0x0000000c0520e210 */ /* 0x040fe400007fe4ff */
[----:B------:R-:W-:Y:S02]  /*6020*/  @!P6 IADD3 R4, P0, R4, R16, RZ ;  /* 0x000000100404e210 */ /* 0x000fe40007f1e0ff */
[----:B------:R-:W3:Y:S02]  /*6030*/  LDSM.16.M88.4 R16, [R249+0x800] ;  /* 0x00080000f910783b */ /* 0x000ee40000000200 */
[----:B------:R-:W-:Y:S02]  /*6040*/  @!P6 IADD3.X R5, R5, R13, RZ, P0, !PT ;  /* 0x0000000d0505e210 */ /* 0x000fe400007fe4ff */
[C---:B------:R-:W-:Y:S04]  /*6050*/  @!P6 LEA R12, P0, R4.reuse, c[0x0][0x1f8], 0x1 ;  /* 0x00007e00040cea11 */ /* 0x040fe800078008ff */
[----:B------:R-:W-:Y:S02]  /*6060*/  @!P6 LEA.HI.X R13, R4, c[0x0][0x1fc], R5, 0x1, P0 ;  /* 0x00007f00040dea11 */ /* 0x000fe400000f0c05 */
[C---:B------:R-:W-:Y:S04]  /*6070*/  @!P6 LEA R20, P0, R2.reuse, c[0x0][0x1f8], 0x1 ;  /* 0x00007e000214ea11 */ /* 0x040fe800078008ff */
[----:B------:R-:W-:Y:S02]  /*6080*/  @!P6 LEA.HI.X R21, R2, c[0x0][0x1fc], R21, 0x1, P0 ;  /* 0x00007f000215ea11 */ /* 0x000fe400000f0c15 */
[C---:B------:R-:W-:Y:S01]  /*6090*/  @!P6 LEA R30, P0, R0.reuse, c[0x0][0x1f8], 0x1 ;  /* 0x00007e00001eea11 */ /* 0x040fe200078008ff */
[----:B------:R-:W4:Y:S03]  /*60a0*/  LDL R2, [R1+0x2c] ;  /* 0x00002c0001027983 */ /* 0x000f260000100800 */
[----:B------:R-:W-:Y:S02]  /*60b0*/  @!P6 LEA.HI.X R31, R0, c[0x0][0x1fc], R7, 0x1, P0 ;  /* 0x00007f00001fea11 */ /* 0x000fe400000f0c07 */
[----:B------:R-:W2:Y:S01]  /*60c0*/  LDL R0, [R1] ;  /* 0x0000000001007983 */ /* 0x000ea20000100800 */
[C---:B------:R-:W-:Y:S04]  /*60d0*/  @!P6 LEA R128, P0, R6.reuse, c[0x0][0x1f8], 0x1 ;  /* 0x00007e000680ea11 */ /* 0x040fe800078008ff */
[----:B------:R-:W-:Y:S02]  /*60e0*/  @!P6 LEA.HI.X R129, R6, c[0x0][0x1fc], R32, 0x1, P0 ;  /* 0x00007f000681ea11 */ /* 0x000fe400000f0c20 */
[C---:B-1---5:R-:W-:Y:S01]  /*60f0*/  HMMA.16816.F32.BF16 R4, R172.reuse, R8, RZ ;  /* 0x00000008ac04723c */ /* 0x062fe200000418ff */
[----:B------:R-:W1:Y:S07]  /*6100*/  LDSM.16.M88.4 R32, [R249+0x1800] ;  /* 0x00180000f920783b */ /* 0x000e6e0000000200 */
[C---:B------:R-:W-:Y:S01]  /*6110*/  HMMA.16816.F32.BF16 R8, R172.reuse, R10, RZ ;  /* 0x0000000aac08723c */ /* 0x040fe200000418ff */
[----:B------:R-:W-:Y:S01]  /*6120*/  @!PT LDS RZ, [RZ] ;  /* 0x00000000fffff984 */ /* 0x000fe20000000800 */
[----:B------:R-:W-:Y:S01]  /*6130*/  @!PT LDS RZ, [RZ] ;  /* 0x00000000fffff984 */ /* 0x000fe20000000800 */
[----:B------:R-:W-:Y:S01]  /*6140*/  @!PT LDS RZ, [RZ] ;  /* 0x00000000fffff984 */ /* 0x000fe20000000800 */
[----:B------:R1:W-:Y:S08]  /*6150*/  @!P6 LDGSTS.E.BYPASS.LTC128B.128 [R131+0x100], [R132.64], !P5 ;  /* 0x001000008483efae */ /* 0x0003f0000e901d46 */
[----:B------:R1:W-:Y:S08]  /*6160*/  @!P6 LDGSTS.E.BYPASS.LTC128B.128 [R131+0x2100], [R28.64], !P4 ;  /* 0x021000001c83efae */ /* 0x0003f0000e101d46 */
[----:B------:R3:W-:Y:S08]  /*6170*/  @!P6 LDGSTS.E.BYPASS.LTC128B.128 [R131+0x4100], [R14.64], !P3 ;  /* 0x041000000e83efae */ /* 0x0007f0000d901d46 */
[----:B------:R1:W-:Y:S08]  /*6180*/  @!P6 LDGSTS.E.BYPASS.LTC128B.128 [R131+0x6100], [R22.64], !P2 ;  /* 0x061000001683efae */ /* 0x0003f0000d101d46 */
[----:B------:R3:W-:Y:S08]  /*6190*/  @!P6 LDGSTS.E.BYPASS.LTC128B.128 [R131+0x1100], [R12.64], !P5 ;  /* 0x011000000c83efae */ /* 0x0007f0000e901d46 */
[----:B------:R1:W-:Y:S08]  /*61a0*/  @!P6 LDGSTS.E.BYPASS.LTC128B.128 [R131+0x3100], [R20.64], !P4 ;  /* 0x031000001483efae */ /* 0x0003f0000e101d46 */
[----:B------:R1:W-:Y:S08]  /*61b0*/  @!P6 LDGSTS.E.BYPASS.LTC128B.128 [R131+0x5100], [R30.64], !P3 ;  /* 0x051000001e83efae */ /* 0x0003f0000d901d46 */
[----:B------:R1:W-:Y:S01]  /*61c0*/  @!P6 LDGSTS.E.BYPASS.LTC128B.128 [R131+0x7100], [R128.64], !P2 ;  /* 0x071000008083efae */ /* 0x0003e2000d101d46 */
[C---:B---3--:R-:W-:Y:S07]  /*61d0*/  HMMA.16816.F32.BF16 R12, R172.reuse, R16, RZ ;  /* 0x00000010ac0c723c */ /* 0x048fee00000418ff */
[----:B------:R-:W0:Y:S01]  /*61e0*/  LDGDEPBAR ;  /* 0x00000000000079af */ /* 0x000e220000000000 */
[C---:B------:R-:W-:Y:S08]  /*61f0*/  HMMA.16816.F32.BF16 R16, R172.reuse, R18, RZ ;  /* 0x00000012ac10723c */ /* 0x040ff000000418ff */
[C---:B-1----:R-:W-:Y:S08]  /*6200*/  HMMA.16816.F32.BF16 R20, R172.reuse, R24, RZ ;  /* 0x00000018ac14723c */ /* 0x042ff000000418ff */
[C---:B------:R-:W-:Y:S01]  /*6210*/  HMMA.16816.F32.BF16 R24, R172.reuse, R26, RZ ;  /* 0x0000001aac18723c */ /* 0x040fe200000418ff */
[----:B------:R-:W3:Y:S04]  /*6220*/  LDL R129, [R1+0x34] ;  /* 0x0000340001817983 */ /* 0x000ee80000100800 */
[----:B------:R-:W3:Y:S03]  /*6230*/  LDL R128, [R1+0x30] ;  /* 0x0000300001807983 */ /* 0x000ee60000100800 */
[C---:B------:R-:W-:Y:S01]  /*6240*/  HMMA.16816.F32.BF16 R28, R172.reuse, R32, RZ ;  /* 0x00000020ac1c723c */ /* 0x040fe200000418ff */
[----:B------:R-:W-:Y:S04]  /*6250*/  STL [R1+0x114], R172 ;  /* 0x000114ac01007387 */ /* 0x000fe80000100800 */
[----:B------:R-:W-:Y:S03]  /*6260*/  STL [R1+0x110], R173 ;  /* 0x000110ad01007387 */ /* 0x000fe60000100800 */
[----:B------:R-:W-:Y:S01]  /*6270*/  HMMA.16816.F32.BF16 R32, R172, R34, RZ ;  /* 0x00000022ac20723c */ /* 0x000fe200000418ff */
[----:B------:R-:W-:Y:S04]  /*6280*/  STL [R1+0x10c], R174 ;  /* 0x00010cae01007387 */ /* 0x000fe80000100800 */
[----:B------:R-:W-:Y:S03]  /*6290*/  STL [R1+0x108], R175 ;  /* 0x000108af01007387 */ /* 0x000fe60000100800 */
[C---:B------:R-:W-:Y:S01]  /*62a0*/  HMMA.16816.F32.BF16 R4, R176.reuse, R168, R4 ;  /* 0x000000a8b004723c */ /* 0x040fe20000041804 */
        /* <DEDUP_REMOVED lines=14> */
[C---:B------:R-:W-:Y:S08]  /*6390*/  HMMA.16816.F32.BF16 R24, R176.reuse, R186, R24 ;  /* 0x000000bab018723c */ /* 0x040ff00000041818 */
[C---:B------:R-:W-:Y:S08]  /*63a0*/  HMMA.16816.F32.BF16 R28, R176.reuse, R188, R28 ;  /* 0x000000bcb01c723c */ /* 0x040ff0000004181c */
[----:B------:R-:W-:Y:S01]  /*63b0*/  HMMA.16816.F32.BF16 R32, R176, R190, R32 ;  /* 0x000000beb020723c */ /* 0x000fe20000041820 */
[----:B--2---:R-:W1:Y:S08]  /*63c0*/  LDSM.16.M88.4 R168, [R0] ;  /* 0x0000000000a8783b */ /* 0x004e700000000200 */
[----:B------:R-:W2:Y:S08]  /*63d0*/  LDSM.16.M88.4 R180, [R0+0x800] ;  /* 0x0008000000b4783b */ /* 0x000eb00000000200 */
[----:B------:R-:W-:Y:S01]  /*63e0*/  LDSM.16.M88.4 R184, [R0+0x1800] ;  /* 0x0018000000b8783b */ /* 0x000fe20000000200 */
[C---:B-1----:R-:W-:Y:S08]  /*63f0*/  HMMA.16816.F32.BF16 R4, R192.reuse, R168, R4 ;  /* 0x000000a8c004723c */ /* 0x042ff00000041804 */
[C---:B------:R-:W-:Y:S01]  /*6400*/  HMMA.16816.F32.BF16 R8, R192.reuse, R170, R8 ;  /* 0x000000aac008723c */ /* 0x040fe20000041808 */
[----:B------:R-:W1:Y:S07]  /*6410*/  LDSM.16.M88.4 R168, [R0+0x1000] ;  /* 0x0010000000a8783b */ /* 0x000e6e0000000200 */
[C---:B--2---:R-:W-:Y:S08]  /*6420*/  HMMA.16816.F32.BF16 R12, R192.reuse, R180, R12 ;  /* 0x000000b4c00c723c */ /* 0x044ff0000004180c */
[C---:B------:R-:W-:Y:S01]  /*6430*/  HMMA.16816.F32.BF16 R16, R192.reuse, R182, R16 ;  /* 0x000000b6c010723c */ /* 0x040fe20000041810 */
[----:B------:R-:W2:Y:S07]  /*6440*/  LDSM.16.M88.4 R180, [R250] ;  /* 0x00000000fab4783b */ /* 0x000eae0000000200 */
[C---:B-1----:R-:W-:Y:S08]  /*6450*/  HMMA.16816.F32.BF16 R20, R192.reuse, R168, R20 ;  /* 0x000000a8c014723c */ /* 0x042ff00000041814 */
[C---:B------:R-:W-:Y:S01]  /*6460*/  HMMA.16816.F32.BF16 R24, R192.reuse, R170, R24 ;  /* 0x000000aac018723c */ /* 0x040fe20000041818 */
[----:B------:R-:W1:Y:S07]  /*6470*/  LDSM.16.M88.4 R168, [R250+0x800] ;  /* 0x00080000faa8783b */ /* 0x000e6e0000000200 */
[C---:B------:R-:W-:Y:S08]  /*6480*/  HMMA.16816.F32.BF16 R28, R192.reuse, R184, R28 ;  /* 0x000000b8c01c723c */ /* 0x040ff0000004181c */
[----:B------:R-:W-:Y:S01]  /*6490*/  HMMA.16816.F32.BF16 R32, R192, R186, R32 ;  /* 0x000000bac020723c */ /* 0x000fe20000041820 */
[----:B------:R-:W3:Y:S07]  /*64a0*/  LDSM.16.M88.4 R184, [R250+0x1000] ;  /* 0x00100000fab8783b */ /* 0x000eee0000000200 */
[C---:B--2---:R-:W-:Y:S08]  /*64b0*/  HMMA.16816.F32.BF16 R4, R196.reuse, R180, R4 ;  /* 0x000000b4c404723c */ /* 0x044ff00000041804 */
[C---:B------:R-:W-:Y:S01]  /*64c0*/  HMMA.16816.F32.BF16 R8, R196.reuse, R182, R8 ;  /* 0x000000b6c408723c */ /* 0x040fe20000041808 */
[----:B------:R-:W2:Y:S07]  /*64d0*/  LDSM.16.M88.4 R180, [R250+0x1800] ;  /* 0x00180000fab4783b */ /* 0x000eae0000000200 */
[C---:B-1----:R-:W-:Y:S08]  /*64e0*/  HMMA.16816.F32.BF16 R12, R196.reuse, R168, R12 ;  /* 0x000000a8c40c723c */ /* 0x042ff0000004180c */
[C---:B------:R-:W-:Y:S01]  /*64f0*/  HMMA.16816.F32.BF16 R16, R196.reuse, R170, R16 ;  /* 0x000000aac410723c */ /* 0x040fe20000041810 */
[----:B------:R-:W1:Y:S07]  /*6500*/  LDSM.16.M88.4 R168, [R249+0x2000] ;  /* 0x00200000f9a8783b */ /* 0x000e6e0000000200 */
[C---:B---3--:R-:W-:Y:S08]  /*6510*/  HMMA.16816.F32.BF16 R20, R196.reuse, R184, R20 ;  /* 0x000000b8c414723c */ /* 0x048ff00000041814 */
[C---:B------:R-:W-:Y:S01]  /*6520*/  HMMA.16816.F32.BF16 R24, R196.reuse, R186, R24 ;  /* 0x000000bac418723c */ /* 0x040fe20000041818 */
[----:B------:R-:W3:Y:S07]  /*6530*/  LDSM.16.M88.4 R184, [R249+0x2800] ;  /* 0x00280000f9b8783b */ /* 0x000eee0000000200 */
[C---:B--2---:R-:W-:Y:S08]  /*6540*/  HMMA.16816.F32.BF16 R28, R196.reuse, R180, R28 ;  /* 0x000000b4c41c723c */ /* 0x044ff0000004181c */
[----:B------:R-:W-:Y:S01]  /*6550*/  HMMA.16816.F32.BF16 R32, R196, R182, R32 ;  /* 0x000000b6c420723c */ /* 0x000fe20000041820 */
[----:B------:R-:W2:Y:S07]  /*6560*/  LDSM.16.M88.4 R180, [R249+0x3000] ;  /* 0x00300000f9b4783b */ /* 0x000eae0000000200 */
[C---:B-1----:R-:W-:Y:S08]  /*6570*/  HMMA.16816.F32.BF16 R4, R200.reuse, R168, R4 ;  /* 0x000000a8c804723c */ /* 0x042ff00000041804 */
[C---:B------:R-:W-:Y:S01]  /*6580*/  HMMA.16816.F32.BF16 R8, R200.reuse, R170, R8 ;  /* 0x000000aac808723c */ /* 0x040fe20000041808 */
[----:B------:R-:W1:Y:S07]  /*6590*/  LDSM.16.M88.4 R168, [R249+0x3800] ;  /* 0x00380000f9a8783b */ /* 0x000e6e0000000200 */
[C---:B---3--:R-:W-:Y:S08]  /*65a0*/  HMMA.16816.F32.BF16 R12, R200.reuse, R184, R12 ;  /* 0x000000b8c80c723c */ /* 0x048ff0000004180c */
[C---:B------:R-:W-:Y:S01]  /*65b0*/  HMMA.16816.F32.BF16 R16, R200.reuse, R186, R16 ;  /* 0x000000bac810723c */ /* 0x040fe20000041810 */
[----:B------:R3:W4:Y:S07]  /*65c0*/  LDSM.16.M88.4 R184, [R130] ;  /* 0x0000000082b8783b */ /* 0x00072e0000000200 */
[C---:B--2---:R-:W-:Y:S08]  /*65d0*/  HMMA.16816.F32.BF16 R20, R200.reuse, R180, R20 ;  /* 0x000000b4c814723c */ /* 0x044ff00000041814 */
[C---:B------:R-:W-:Y:S01]  /*65e0*/  HMMA.16816.F32.BF16 R24, R200.reuse, R182, R24 ;  /* 0x000000b6c818723c */ /* 0x040fe20000041818 */
[----:B------:R2:W2:Y:S07]  /*65f0*/  LDSM.16.M88.4 R180, [R129] ;  /* 0x0000000081b4783b */ /* 0x0004ae0000000200 */
[C---:B-1----:R-:W-:Y:S01]  /*6600*/  HMMA.16816.F32.BF16 R28, R200.reuse, R168, R28 ;  /* 0x000000a8c81c723c */ /* 0x042fe2000004181c */
[----:B---3--:R-:W3:Y:S07]  /*6610*/  LDL R130, [R1+0x28] ;  /* 0x0000280001827983 */ /* 0x008eee0000100800 */
[----:B------:R-:W-:Y:S01]  /*6620*/  HMMA.16816.F32.BF16 R32, R200, R170, R32 ;  /* 0x000000aac820723c */ /* 0x000fe20000041820 */
[----:B------:R1:W1:Y:S07]  /*6630*/  LDSM.16.M88.4 R168, [R128] ;  /* 0x0000000080a8783b */ /* 0x00026e0000000200 */
[C---:B----4-:R-:W-:Y:S01]  /*6640*/  HMMA.16816.F32.BF16 R4, R204.reuse, R184, R4 ;  /* 0x000000b8cc04723c */ /* 0x050fe20000041804 */
[----:B--2---:R-:W2:Y:S07]  /*6650*/  LDL R129, [R1+0x24] ;  /* 0x0000240001817983 */ /* 0x004eae0000100800 */
[C---:B------:R-:W-:Y:S01]  /*6660*/  HMMA.16816.F32.BF16 R8, R204.reuse, R186, R8 ;  /* 0x000000bacc08723c */ /* 0x040fe20000041808 */
[----:B------:R4:W4:Y:S07]  /*6670*/  LDSM.16.M88.4 R184, [R2] ;  /* 0x0000000002b8783b */ /* 0x00092e0000000200 */
[C---:B------:R-:W-:Y:S01]  /*6680*/  HMMA.16816.F32.BF16 R12, R204.reuse, R180, R12 ;  /* 0x000000b4cc0c723c */ /* 0x040fe2000004180c */
[----:B-1----:R-:W2:Y:S07]  /*6690*/  LDL R128, [R1+0x20] ;  /* 0x0000200001807983 */ /* 0x002eae0000100800 */
[C---:B------:R-:W-:Y:S01]  /*66a0*/  HMMA.16816.F32.BF16 R16, R204.reuse, R182, R16 ;  /* 0x000000b6cc10723c */ /* 0x040fe20000041810 */
[----:B------:R-:W1:Y:S07]  /*66b0*/  LDSM.16.M88.4 R180, [R0+0x2000] ;  /* 0x0020000000b4783b */ /* 0x000e6e0000000200 */
[C---:B------:R-:W-:Y:S01]  /*66c0*/  HMMA.16816.F32.BF16 R20, R204.reuse, R168, R20 ;  /* 0x000000a8cc14723c */ /* 0x040fe20000041814 */
[----:B----4-:R-:W2:Y:S07]  /*66d0*/  LDL R2, [R1+0x1c] ;  /* 0x00001c0001027983 */ /* 0x010eae0000100800 */
[C---:B------:R-:W-:Y:S01]  /*66e0*/  HMMA.16816.F32.BF16 R24, R204.reuse, R170, R24 ;  /* 0x000000aacc18723c */ /* 0x040fe20000041818 */
[----:B------:R-:W1:Y:S07]  /*66f0*/  LDSM.16.M88.4 R168, [R0+0x2800] ;  /* 0x0028000000a8783b */ /* 0x000e6e0000000200 */
[C---:B------:R-:W-:Y:S08]  /*6700*/  HMMA.16816.F32.BF16 R28, R204.reuse, R184, R28 ;  /* 0x000000b8cc1c723c */ /* 0x040ff0000004181c */
[----:B------:R-:W-:Y:S01]  /*6710*/  HMMA.16816.F32.BF16 R32, R204, R186, R32 ;  /* 0x000000bacc20723c */ /* 0x000fe20000041820 */
[----:B------:R-:W1:Y:S07]  /*6720*/  LDSM.16.M88.4 R184, [R0+0x3000] ;  /* 0x0030000000b8783b */ /* 0x000e6e0000000200 */
[C---:B-1----:R-:W-:Y:S08]  /*6730*/  HMMA.16816.F32.BF16 R4, R208.reuse, R180, R4 ;  /* 0x000000b4d004723c */ /* 0x042ff00000041804 */
[C---:B------:R-:W-:Y:S01]  /*6740*/  HMMA.16816.F32.BF16 R8, R208.reuse, R182, R8 ;  /* 0x000000b6d008723c */ /* 0x040fe20000041808 */
[----:B------:R-:W1:Y:S07]  /*6750*/  LDSM.16.M88.4 R180, [R0+0x3800] ;  /* 0x0038000000b4783b */ /* 0x000e6e0000000200 */
[C---:B------:R-:W-:Y:S08]  /*6760*/  HMMA.16816.F32.BF16 R12, R208.reuse, R168, R12 ;  /* 0x000000a8d00c723c */ /* 0x040ff0000004180c */
[C---:B------:R-:W-:Y:S01]  /*6770*/  HMMA.16816.F32.BF16 R16, R208.reuse, R170, R16 ;  /* 0x000000aad010723c */ /* 0x040fe20000041810 */
[----:B------:R-:W1:Y:S07]  /*6780*/  LDSM.16.M88.4 R168, [R250+0x2000] ;  /* 0x00200000faa8783b */ /* 0x000e6e0000000200 */
[C---:B------:R-:W-:Y:S08]  /*6790*/  HMMA.16816.F32.BF16 R20, R208.reuse, R184, R20 ;  /* 0x000000b8d014723c */ /* 0x040ff00000041814 */
[C---:B------:R-:W-:Y:S01]  /*67a0*/  HMMA.16816.F32.BF16 R24, R208.reuse, R186, R24 ;  /* 0x000000bad018723c */ /* 0x040fe20000041818 */
[----:B------:R-:W1:Y:S07]  /*67b0*/  LDSM.16.M88.4 R184, [R250+0x2800] ;  /* 0x00280000fab8783b */ /* 0x000e6e0000000200 */
[C---:B-1----:R-:W-:Y:S08]  /*67c0*/  HMMA.16816.F32.BF16 R28, R208.reuse, R180, R28 ;  /* 0x000000b4d01c723c */ /* 0x042ff0000004181c */
[----:B------:R-:W-:Y:S01]  /*67d0*/  HMMA.16816.F32.BF16 R32, R208, R182, R32 ;  /* 0x000000b6d020723c */ /* 0x000fe20000041820 */
        /* <DEDUP_REMOVED lines=8> */
[C---:B------:R-:W-:Y:S01]  /*6860*/  HMMA.16816.F32.BF16 R24, R212.reuse, R182, R24 ;  /* 0x000000b6d418723c */ /* 0x040fe20000041818 */
[----:B------:R-:W1:Y:S07]  /*6870*/  LDSM.16.M88.4 R180, [R249+0x4800] ;  /* 0x00480000f9b4783b */ /* 0x000e6e0000000200 */
[C---:B------:R-:W-:Y:S08]  /*6880*/  HMMA.16816.F32.BF16 R28, R212.reuse, R168, R28 ;  /* 0x000000a8d41c723c */ /* 0x040ff0000004181c */
[----:B------:R-:W-:Y:S01]  /*6890*/  HMMA.16816.F32.BF16 R32, R212, R170, R32 ;  /* 0x000000aad420723c */ /* 0x000fe20000041820 */
[----:B------:R-:W1:Y:S07]  /*68a0*/  LDSM.16.M88.4 R168, [R249+0x5000] ;  /* 0x00500000f9a8783b */ /* 0x000e6e0000000200 */
[C---:B------:R-:W-:Y:S08]  /*68b0*/  HMMA.16816.F32.BF16 R4, R216.reuse, R184, R4 ;  /* 0x000000b8d804723c */ /* 0x040ff00000041804 */
[C---:B------:R-:W-:Y:S01]  /*68c0*/  HMMA.16816.F32.BF16 R8, R216.reuse, R186, R8 ;  /* 0x000000bad808723c */ /* 0x040fe20000041808 */
[----:B------:R-:W1:Y:S07]  /*68d0*/  LDSM.16.M88.4 R184, [R249+0x5800] ;  /* 0x00580000f9b8783b */ /* 0x000e6e0000000200 */
[C---:B-1----:R-:W-:Y:S08]  /*68e0*/  HMMA.16816.F32.BF16 R12, R216.reuse, R180, R12 ;  /* 0x000000b4d80c723c */ /* 0x042ff0000004180c */
[C---:B------:R-:W-:Y:S08]  /*68f0*/  HMMA.16816.F32.BF16 R16, R216.reuse, R182, R16 ;  /* 0x000000b6d810723c */ /* 0x040ff00000041810 */
[C---:B------:R-:W-:Y:S08]  /*6900*/  HMMA.16816.F32.BF16 R20, R216.reuse, R168, R20 ;  /* 0x000000a8d814723c */ /* 0x040ff00000041814 */
[C---:B------:R-:W-:Y:S08]  /*6910*/  HMMA.16816.F32.BF16 R24, R216.reuse, R170, R24 ;  /* 0x000000aad818723c */ /* 0x040ff00000041818 */
[C---:B------:R-:W-:Y:S08]  /*6920*/  HMMA.16816.F32.BF16 R28, R216.reuse, R184, R28 ;  /* 0x000000b8d81c723c */ /* 0x040ff0000004181c */
[----:B------:R-:W-:Y:S01]  /*6930*/  HMMA.16816.F32.BF16 R32, R216, R186, R32 ;  /* 0x000000bad820723c */ /* 0x000fe20000041820 */
[----:B---3--:R1:W3:Y:S08]  /*6940*/  LDSM.16.M88.4 R180, [R130] ;  /* 0x0000000082b4783b */ /* 0x0082f00000000200 */
[----:B--2---:R2:W2:Y:S08]  /*6950*/  LDSM.16.M88.4 R168, [R129] ;  /* 0x0000000081a8783b */ /* 0x0044b00000000200 */
[----:B-1----:R-:W4:Y:S04]  /*6960*/  LDL R130, [R1+0x18] ;  /* 0x0000180001827983 */ /* 0x002f280000100800 */
[----:B------:R1:W1:Y:S01]  /*6970*/  LDSM.16.M88.4 R184, [R128] ;  /* 0x0000000080b8783b */ /* 0x0002620000000200 */
[C---:B---3--:R-:W-:Y:S07]  /*6980*/  HMMA.16816.F32.BF16 R4, R220.reuse, R180, R4 ;  /* 0x000000b4dc04723c */ /* 0x048fee0000041804 */
[----:B--2---:R-:W2:Y:S01]  /*6990*/  LDL R129, [R1+0x14] ;  /* 0x0000140001817983 */ /* 0x004ea20000100800 */
[C---:B------:R-:W-:Y:S03]  /*69a0*/  HMMA.16816.F32.BF16 R8, R220.reuse, R182, R8 ;  /* 0x000000b6dc08723c */ /* 0x040fe60000041808 */
[----:B------:R3:W3:Y:S05]  /*69b0*/  LDSM.16.M88.4 R180, [R2] ;  /* 0x0000000002b4783b */ /* 0x0006ea0000000200 */
[C---:B------:R-:W-:Y:S03]  /*69c0*/  HMMA.16816.F32.BF16 R12, R220.reuse, R168, R12 ;  /* 0x000000a8dc0c723c */ /* 0x040fe6000004180c */
[----:B-1----:R-:W2:Y:S05]  /*69d0*/  LDL R128, [R1+0x10] ;  /* 0x0000100001807983 */ /* 0x002eaa0000100800 */
[C---:B------:R-:W-:Y:S01]  /*69e0*/  HMMA.16816.F32.BF16 R16, R220.reuse, R170, R16 ;  /* 0x000000aadc10723c */ /* 0x040fe20000041810 */
[----:B------:R-:W1:Y:S07]  /*69f0*/  LDSM.16.M88.4 R168, [R0+0x4000] ;  /* 0x0040000000a8783b */ /* 0x000e6e0000000200 */
[C---:B------:R-:W-:Y:S01]  /*6a00*/  HMMA.16816.F32.BF16 R20, R220.reuse, R184, R20 ;  /* 0x000000b8dc14723c */ /* 0x040fe20000041814 */
[----:B---3--:R-:W2:Y:S04]  /*6a10*/  LDL R2, [R1+0xc] ;  /* 0x00000c0001027983 */ /* 0x008ea80000100800 */
[----:B------:R-:W2:Y:S03]  /*6a20*/  LDL.LU R174, [R1+0x60] ;  /* 0x0000600001ae7983 */ /* 0x000ea60000300800 */
[C---:B------:R-:W-:Y:S01]  /*6a30*/  HMMA.16816.F32.BF16 R24, R220.reuse, R186, R24 ;  /* 0x000000badc18723c */ /* 0x040fe20000041818 */
[----:B------:R-:W1:Y:S07]  /*6a40*/  LDSM.16.M88.4 R184, [R0+0x4800] ;  /* 0x0048000000b8783b */ /* 0x000e6e0000000200 */
[C---:B------:R-:W-:Y:S01]  /*6a50*/  HMMA.16816.F32.BF16 R28, R220.reuse, R180, R28 ;  /* 0x000000b4dc1c723c */ /* 0x040fe2000004181c */
[----:B------:R-:W2:Y:S04]  /*6a60*/  LDL R178, [R1+0x88] ;  /* 0x0000880001b27983 */ /* 0x000ea80000100800 */
[----:B------:R-:W2:Y:S03]  /*6a70*/  LDL R177, [R1+0x90] ;  /* 0x0000900001b17983 */ /* 0x000ea60000100800 */
        /* <DEDUP_REMOVED lines=35> */
[----:B----4-:R1:W4:Y:S08]  /*6cb0*/  LDSM.16.M88.4 R168, [R130] ;  /* 0x0000000082a8783b */ /* 0x0103300000000200 */
[----:B--2---:R-:W2:Y:S08]  /*6cc0*/  LDSM.16.M88.4 R184, [R129] ;  /* 0x0000000081b8783b */ /* 0x004eb00000000200 */
[----:B-1----:R-:W3:Y:S04]  /*6cd0*/  LDL R130, [R1+0x64] ;  /* 0x0000640001827983 */ /* 0x002ee80000100800 */
[----:B------:R1:W2:Y:S01]  /*6ce0*/  LDSM.16.M88.4 R180, [R128] ;  /* 0x0000000080b4783b */ /* 0x0002a20000000200 */
[C---:B----4-:R-:W-:Y:S08]  /*6cf0*/  HMMA.16816.F32.BF16 R4, R236.reuse, R168, R4 ;  /* 0x000000a8ec04723c */ /* 0x050ff00000041804 */
[C---:B------:R-:W-:Y:S01]  /*6d00*/  HMMA.16816.F32.BF16 R8, R236.reuse, R170, R8 ;  /* 0x000000aaec08723c */ /* 0x040fe20000041808 */
[----:B--2---:R-:W2:Y:S03]  /*6d10*/  LDSM.16.M88.4 R168, [R2] ;  /* 0x0000000002a8783b */ /* 0x004ea60000000200 */
[C---:B------:R-:W-:Y:S02]  /*6d20*/  IADD3 R175, R174.reuse, -0x1, RZ ;  /* 0xffffffffaeaf7810 */ /* 0x040fe40007ffe0ff */
[----:B------:R-:W-:Y:S02]  /*6d30*/  ISETP.GT.AND P6, PT, R174, R135, PT ;  /* 0x00000087ae00720c */ /* 0x000fe40003fc4270 */
[C---:B------:R-:W-:Y:S01]  /*6d40*/  HMMA.16816.F32.BF16 R12, R236.reuse, R184, R12 ;  /* 0x000000b8ec0c723c */ /* 0x040fe2000004180c */
[----:B-1----:R-:W4:Y:S07]  /*6d50*/  LDL.64 R128, [R1+0x68] ;  /* 0x0000680001807983 */ /* 0x002f2e0000100a00 */
[C---:B------:R-:W-:Y:S01]  /*6d60*/  HMMA.16816.F32.BF16 R16, R236.reuse, R186, R16 ;  /* 0x000000baec10723c */ /* 0x040fe20000041810 */
[----:B------:R-:W1:Y:S07]  /*6d70*/  LDSM.16.M88.4 R184, [R0+0x6000] ;  /* 0x0060000000b8783b */ /* 0x000e6e0000000200 */
[C---:B------:R-:W-:Y:S08]  /*6d80*/  HMMA.16816.F32.BF16 R20, R236.reuse, R180, R20 ;  /* 0x000000b4ec14723c */ /* 0x040ff00000041814 */
[C---:B------:R-:W-:Y:S01]  /*6d90*/  HMMA.16816.F32.BF16 R24, R236.reuse, R182, R24 ;  /* 0x000000b6ec18723c */ /* 0x040fe20000041818 */
[----:B------:R-:W1:Y:S07]  /*6da0*/  LDSM.16.M88.4 R180, [R0+0x6800] ;  /* 0x0068000000b4783b */ /* 0x000e6e0000000200 */
[C---:B--2---:R-:W-:Y:S08]  /*6db0*/  HMMA.16816.F32.BF16 R28, R236.reuse, R168, R28 ;  /* 0x000000a8ec1c723c */ /* 0x044ff0000004181c */
[----:B------:R-:W-:Y:S01]  /*6dc0*/  HMMA.16816.F32.BF16 R32, R236, R170, R32 ;  /* 0x000000aaec20723c */ /* 0x000fe20000041820 */
[----:B------:R-:W2:Y:S07]  /*6dd0*/  LDSM.16.M88.4 R168, [R0+0x7000] ;  /* 0x0070000000a8783b */ /* 0x000eae0000000200 */
[C---:B-1----:R-:W-:Y:S08]  /*6de0*/  HMMA.16816.F32.BF16 R4, R240.reuse, R184, R4 ;  /* 0x000000b8f004723c */ /* 0x042ff00000041804 */
[C---:B------:R-:W-:Y:S01]  /*6df0*/  HMMA.16816.F32.BF16 R8, R240.reuse, R186, R8 ;  /* 0x000000baf008723c */ /* 0x040fe20000041808 */
[----:B------:R1:W1:Y:S07]  /*6e00*/  LDSM.16.M88.4 R184, [R0+0x7800] ;  /* 0x0078000000b8783b */ /* 0x00026e0000000200 */
[C---:B------:R-:W-:Y:S08]  /*6e10*/  HMMA.16816.F32.BF16 R12, R240.reuse, R180, R12 ;  /* 0x000000b4f00c723c */ /* 0x040ff0000004180c */
[C---:B------:R-:W-:Y:S01]  /*6e20*/  HMMA.16816.F32.BF16 R16, R240.reuse, R182, R16 ;  /* 0x000000b6f010723c */ /* 0x040fe20000041810 */
[----:B------:R-:W1:Y:S07]  /*6e30*/  LDSM.16.M88.4 R180, [R250+0x6000] ;  /* 0x00600000fab4783b */ /* 0x000e6e0000000200 */
[C---:B--2---:R-:W-:Y:S04]  /*6e40*/  HMMA.16816.F32.BF16 R20, R240.reuse, R168, R20 ;  /* 0x000000a8f014723c */ /* 0x044fe80000041814 */
[----:B-1----:R-:W-:Y:S04]  /*6e50*/  @P6 SHF.R.S32.HI R0, RZ, 0x1f, R175 ;  /* 0x0000001fff006819 */ /* 0x002fe800000114af */
[C---:B------:R-:W-:Y:S01]  /*6e60*/  HMMA.16816.F32.BF16 R24, R240.reuse, R170, R24 ;  /* 0x000000aaf018723c */ /* 0x040fe20000041818 */
[----:B------:R-:W1:Y:S03]  /*6e70*/  LDSM.16.M88.4 R168, [R250+0x6800] ;  /* 0x00680000faa8783b */ /* 0x000e660000000200 */
[----:B------:R-:W-:Y:S04]  /*6e80*/  @P6 IMAD R0, R0, c[0x0][0x1e0], RZ ;  /* 0x0000780000006a24 */ /* 0x000fe800078e02ff */
[C---:B------:R-:W-:Y:S08]  /*6e90*/  HMMA.16816.F32.BF16 R28, R240.reuse, R184, R28 ;  /* 0x000000b8f01c723c */ /* 0x040ff0000004181c */
[----:B------:R-:W-:Y:S08]  /*6ea0*/  HMMA.16816.F32.BF16 R32, R240, R186, R32 ;  /* 0x000000baf020723c */ /* 0x000ff00000041820 */
[C---:B------:R-:W-:Y:S08]  /*6eb0*/  HMMA.16816.F32.BF16 R4, R244.reuse, R180, R4 ;  /* 0x000000b4f404723c */ /* 0x040ff00000041804 */
[C---:B------:R-:W-:Y:S01]  /*6ec0*/  HMMA.16816.F32.BF16 R8, R244.reuse, R182, R8 ;  /* 0x000000b6f408723c */ /* 0x040fe20000041808 */
[----:B------:R-:W2:Y:S07]  /*6ed0*/  LDSM.16.M88.4 R180, [R250+0x7000] ;  /* 0x00700000fab4783b */ /* 0x000eae0000000200 */
[C---:B-1----:R-:W-:Y:S08]  /*6ee0*/  HMMA.16816.F32.BF16 R12, R244.reuse, R168, R12 ;  /* 0x000000a8f40c723c */ /* 0x042ff0000004180c */
[C---:B------:R-:W-:Y:S04]  /*6ef0*/  HMMA.16816.F32.BF16 R16, R244.reuse, R170, R16 ;  /* 0x000000aaf410723c */ /* 0x040fe80000041810 */
[----:B------:R-:W-:Y:S02]  /*6f00*/  FMUL.FTZ R4, R4, c[0x0][0x320] ;  /* 0x0000c80004047a20 */ /* 0x000fe40000410000 */
[----:B------:R-:W-:Y:S02]  /*6f10*/  FMUL.FTZ R5, R5, c[0x0][0x320] ;  /* 0x0000c80005057a20 */ /* 0x000fe40000410000 */
[----:B------:R-:W1:Y:S01]  /*6f20*/  MUFU.TANH R191, R4 ;  /* 0x0000000400bf7308 */ /* 0x000e620000002400 */
[----:B------:R-:W-:Y:S03]  /*6f30*/  FMUL.FTZ R6, R6, c[0x0][0x320] ;  /* 0x0000c80006067a20 */ /* 0x000fe60000410000 */
[----:B------:R-:W-:Y:S02]  /*6f40*/  FMUL.FTZ R7, R7, c[0x0][0x320] ;  /* 0x0000c80007077a20 */ /* 0x000fe40000410000 */
[----:B------:R-:W-:Y:S02]  /*6f50*/  FMUL.FTZ R2, R8, c[0x0][0x320] ;  /* 0x0000c80008027a20 */ /* 0x000fe40000410000 */
[----:B------:R-:W-:Y:S02]  /*6f60*/  @P6 IMAD R8, R175, c[0x0][0x1e4], R0 ;  /* 0x00007900af086a24 */ /* 0x000fe400078e0200 */
[----:B------:R1:W1:Y:S01]  /*6f70*/  MUFU.TANH R176, R5 ;  /* 0x0000000500b07308 */ /* 0x0002620000002400 */
[----:B------:R-:W-:Y:S02]  /*6f80*/  FMUL.FTZ R11, R11, c[0x0][0x320] ;  /* 0x0000c8000b0b7a20 */ /* 0x000fe40000410000 */
[----:B------:R-:W-:Y:S02]  /*6f90*/  FMUL.FTZ R10, R10, c[0x0][0x320] ;  /* 0x0000c8000a0a7a20 */ /* 0x000fe40000410000 */
[----:B------:R-:W-:Y:S01]  /*6fa0*/  FMUL.FTZ R14, R14, c[0x0][0x320] ;  /* 0x0000c8000e0e7a20 */ /* 0x000fe20000410000 */
[C---:B--2---:R-:W-:Y:S04]  /*6fb0*/  HMMA.16816.F32.BF16 R20, R244.reuse, R180, R20 ;  /* 0x000000b4f414723c */ /* 0x044fe80000041814 */
[----:B------:R-:W2:Y:S01]  /*6fc0*/  MUFU.TANH R173, R6 ;  /* 0x0000000600ad7308 */ /* 0x000ea20000002400 */
[----:B------:R-:W-:Y:S02]  /*6fd0*/  FMUL.FTZ R9, R9, c[0x0][0x320] ;  /* 0x0000c80009097a20 */ /* 0x000fe40000410000 */
[----:B------:R-:W-:Y:S01]  /*6fe0*/  FMUL.FTZ R18, R18, c[0x0][0x320] ;  /* 0x0000c80012127a20 */ /* 0x000fe20000410000 */
[C---:B------:R-:W-:Y:S04]  /*6ff0*/  HMMA.16816.F32.BF16 R24, R244.reuse, R182, R24 ;  /* 0x000000b6f418723c */ /* 0x040fe80000041818 */
[----:B------:R-:W-:Y:S02]  /*7000*/  FMUL.FTZ R17, R17, c[0x0][0x320] ;  /* 0x0000c80011117a20 */ /* 0x000fe40000410000 */
[----:B------:R2:W2:Y:S01]  /*7010*/  MUFU.TANH R172, R7 ;  /* 0x0000000700ac7308 */ /* 0x0004a20000002400 */
[----:B------:R-:W-:Y:S02]  /*7020*/  FMUL.FTZ R16, R16, c[0x0][0x320] ;  /* 0x0000c80010107a20 */ /* 0x000fe40000410000 */
[----:B------:R-:W-:Y:S03]  /*7030*/  FMUL.FTZ R15, R15, c[0x0][0x320] ;  /* 0x0000c8000f0f7a20 */ /* 0x000fe60000410000 */
[----:B-1----:R-:W-:Y:S04]  /*7040*/  @P6 IMAD.WIDE.U32 R4, R175, c[0x0][0x1e0], RZ ;  /* 0x00007800af046a25 */ /* 0x002fe800078e00ff */
[----:B------:R-:W1:Y:S01]  /*7050*/  MUFU.TANH R185, R2 ;  /* 0x0000000200b97308 */ /* 0x000e620000002400 */
[----:B------:R-:W-:Y:S01]  /*7060*/  @P6 IMAD.SHL.U32 R132, R4, 0x40, RZ ;  /* 0x0000004004846824 */ /* 0x000fe200078e00ff */
[----:B------:R-:W-:Y:S01]  /*7070*/  @P6 IADD3 R8, R5, R8, RZ ;  /* 0x0000000805086210 */ /* 0x000fe20007ffe0ff */
[----:B------:R-:W-:Y:S02]  /*7080*/  FMUL.FTZ R20, R20, c[0x0][0x320] ;  /* 0x0000c80014147a20 */ /* 0x000fe40000410000 */
[----:B------:R-:W-:Y:S01]  /*7090*/  FMUL.FTZ R12, R12, c[0x0][0x320] ;  /* 0x0000c8000c0c7a20 */ /* 0x000fe20000410000 */
[----:B------:R-:W-:Y:S01]  /*70a0*/  @P6 SHF.L.U64.HI R8, R4, 0x6, R8 ;  /* 0x0000000604086819 */ /* 0x000fe20000010208 */
[----:B------:R-:W-:Y:S02]  /*70b0*/  FMUL.FTZ R13, R13, c[0x0][0x320] ;  /* 0x0000c8000d0d7a20 */ /* 0x000fe40000410000 */
[----:B------:R-:W-:Y:S01]  /*70c0*/  FMUL.FTZ R21, R21, c[0x0][0x320] ;  /* 0x0000c80015157a20 */ /* 0x000fe20000410000 */
[----:B------:R-:W-:Y:S01]  /*70d0*/  MUFU.TANH R133, R11 ;  /* 0x0000000b00857308 */ /* 0x000fe20000002400 */
[----:B------:R-:W-:Y:S02]  /*70e0*/  FMUL.FTZ R22, R22, c[0x0][0x320] ;  /* 0x0000c80016167a20 */ /* 0x000fe40000410000 */
[----:B------:R-:W-:Y:S01]  /*70f0*/  FMUL.FTZ R23, R23, c[0x0][0x320] ;  /* 0x0000c80017177a20 */ /* 0x000fe20000410000 */
[----:B--2---:R-:W2:Y:S01]  /*7100*/  LDSM.16.M88.4 R4, [R250+0x7800] ;  /* 0x00780000fa04783b */ /* 0x004ea20000000200 */
[----:B------:R-:W-:Y:S04]  /*7110*/  DEPBAR.LE SB0, 0x0 ;  /* 0x000080000000791a */ /* 0x000fe80000000000 */
[----:B------:R-:W-:Y:S01]  /*7120*/  FMUL.FTZ R24, R24, c[0x0][0x320] ;  /* 0x0000c80018187a20 */ /* 0x000fe20000410000 */
[----:B------:R-:W-:Y:S01]  /*7130*/  MUFU.TANH R135, R10 ;  /* 0x0000000a00877308 */ /* 0x000fe20000002400 */
[----:B------:R-:W-:Y:S01]  /*7140*/  FMUL.FTZ R25, R25, c[0x0][0x320] ;  /* 0x0000c80019197a20 */ /* 0x000fe20000410000 */
[----:B------:R-:W-:Y:S01]  /*7150*/  BAR.SYNC.DEFER_BLOCKING 0x0 ;  /* 0x0000000000007b1d */ /* 0x000fe20000010000 */
[----:B------:R-:W-:Y:S02]  /*7160*/  FMUL.FTZ R26, R26, c[0x0][0x320] ;  /* 0x0000c8001a1a7a20 */ /* 0x000fe40000410000 */
[----:B------:R-:W-:Y:S01]  /*7170*/  FMUL.FTZ R27, R27, c[0x0][0x320] ;  /* 0x0000c8001b1b7a20 */ /* 0x000fe20000410000 */
[C---:B--2---:R-:W-:Y:S04]  /*7180*/  HMMA.16816.F32.BF16 R28, R244.reuse, R4, R28 ;  /* 0x00000004f41c723c */ /* 0x044fe8000004181c */
[----:B------:R2:W1:Y:S04]  /*7190*/  MUFU.TANH R184, R9 ;  /* 0x0000000900b87308 */ /* 0x0004680000002400 */
[----:B------:R-:W-:Y:S06]  /*71a0*/  HMMA.16816.F32.BF16 R32, R244, R6, R32 ;  /* 0x00000006f420723c */ /* 0x000fec0000041820 */
[----:B------:R1:W-:Y:S10]  /*71b0*/  MUFU.TANH R190, R18 ;  /* 0x0000001200be7308 */ /* 0x0003f40000002400 */
[----:B------:R-:W-:Y:S01]  /*71c0*/  MUFU.TANH R187, R14 ;  /* 0x0000000e00bb7308 */ /* 0x000fe20000002400 */
[----:B------:R-:W-:Y:S02]  /*71d0*/  FMUL.FTZ R28, R28, c[0x0][0x320] ;  /* 0x0000c8001c1c7a20 */ /* 0x000fe40000410000 */
[----:B--2---:R-:W-:Y:S04]  /*71e0*/  @P1 IMAD.HI.U32 R9, R178, c[0x0][0x2c8], RZ ;  /* 0x0000b200b2091a27 */ /* 0x004fe800078e00ff */
[----:B------:R-:W-:Y:S03]  /*71f0*/  FMUL.FTZ R29, R29, c[0x0][0x320] ;  /* 0x0000c8001d1d7a20 */ /* 0x000fe60000410000 */
[----:B------:R-:W-:Y:S01]  /*7200*/  MUFU.TANH R189, R17 ;  /* 0x0000001100bd7308 */ /* 0x000fe20000002400 */
[----:B------:R-:W-:Y:S02]  /*7210*/  FMUL.FTZ R32, R32, c[0x0][0x320] ;  /* 0x0000c80020207a20 */ /* 0x000fe40000410000 */
[----:B------:R-:W-:Y:S02]  /*7220*/  FMUL.FTZ R34, R34, c[0x0][0x320] ;  /* 0x0000c80022227a20 */ /* 0x000fe40000410000 */
[----:B------:R-:W-:Y:S02]  /*7230*/  FMUL.FTZ R30, R30, c[0x0][0x320] ;  /* 0x0000c8001e1e7a20 */ /* 0x000fe40000410000 */
[----:B------:R-:W-:Y:S03]  /*7240*/  FMUL.FTZ R35, R35, c[0x0][0x320] ;  /* 0x0000c80023237a20 */ /* 0x000fe60000410000 */
[----:B------:R-:W-:Y:S10]  /*7250*/  MUFU.TANH R188, R16 ;  /* 0x0000001000bc7308 */ /* 0x000ff40000002400 */
[----:B------:R-:W-:Y:S01]  /*7260*/  MUFU.TANH R186, R15 ;  /* 0x0000000f00ba7308 */ /* 0x000fe20000002400 */
[----:B----4-:R-:W-:Y:S09]  /*7270*/  @P6 IADD3 R0, P0, R132, R128, RZ ;  /* 0x0000008084006210 */ /* 0x010ff20007f1e0ff */
[----:B------:R-:W2:Y:S01]  /*7280*/  MUFU.TANH R12, R12 ;  /* 0x0000000c000c7308 */ /* 0x000ea20000002400 */
[----:B---3--:R-:W-:Y:S02]  /*7290*/  @P6 IADD3.X R2, R8, R130, RZ, P0, !PT ;  /* 0x0000008208026210 */ /* 0x008fe400007fe4ff */
[C---:B------:R-:W-:Y:S04]  /*72a0*/  @P6 LEA R168, P0, R0.reuse, c[0x0][0x1c8], 0x1 ;  /* 0x0000720000a86a11 */ /* 0x040fe800078008ff */
[----:B------:R-:W-:Y:S03]  /*72b0*/  @P6 LEA.HI.X R169, R0, c[0x0][0x1cc], R2, 0x1, P0 ;  /* 0x0000730000a96a11 */ /* 0x000fe600000f0c02 */
[----:B------:R-:W3:Y:S01]  /*72c0*/  MUFU.TANH R13, R13 ;  /* 0x0000000d000d7308 */ /* 0x000ee20000002400 */
[----:B------:R-:W-:Y:S02]  /*72d0*/  @P6 IADD3 R181, P0, R128, 0x40, RZ ;  /* 0x0000004080b56810 */ /* 0x000fe40007f1e0ff */
[----:B------:R-:W-:Y:S01]  /*72e0*/  MOV R0, R178 ;  /* 0x000000b200007202 */ /* 0x000fe20000000f00 */
[----:B------:R-:W-:Y:S01]  /*72f0*/  @!PT LDS RZ, [RZ] ;  /* 0x00000000fffff984 */ /* 0x000fe20000000800 */
[----:B------:R-:W-:Y:S01]  /*7300*/  @!PT LDS RZ, [RZ] ;  /* 0x00000000fffff984 */ /* 0x000fe20000000800 */
[----:B------:R-:W-:Y:S01]  /*7310*/  @!PT LDS RZ, [RZ] ;  /* 0x00000000fffff984 */ /* 0x000fe20000000800 */
[----:B------:R4:W-:Y:S01]  /*7320*/  @P6 LDGSTS.E.BYPASS.LTC128B.128 [R131+0x10100], [R168.64], !P5 ;  /* 0x10100000a8836fae */ /* 0x0009e2000e901d46 */
[-C--:B------:R-:W-:Y:S02]  /*7330*/  @P6 IADD3.X R180, RZ, R130.reuse, RZ, P0, !PT ;  /* 0x00000082ffb46210 */ /* 0x080fe400007fe4ff */
[----:B------:R-:W-:Y:S02]  /*7340*/  @P6 IADD3 R2, P0, R132, R181, RZ ;  /* 0x000000b584026210 */ /* 0x000fe40007f1e0ff */
[----:B------:R-:W-:Y:S01]  /*7350*/  @P1 SHF.R.U32.HI R0, RZ, c[0x0][0x2cc], R9 ;  /* 0x0000b300ff001a19 */ /* 0x000fe20000011609 */
[----:B------:R-:W-:Y:S01]  /*7360*/  IMAD.MOV.U32 R9, RZ, RZ, -0x40 ;  /* 0xffffffc0ff097424 */ /* 0x000fe200078e00ff */
[----:B------:R-:W-:Y:S01]  /*7370*/  MUFU.TANH R21, R21 ;  /* 0x0000001500157308 */ /* 0x000fe20000002400 */
[----:B------:R-:W-:Y:S01]  /*7380*/  @P6 IMAD.X R11, R8, 0x1, R180, P0 ;  /* 0x00000001080b6824 */ /* 0x000fe200000e06b4 */
[C---:B------:R-:W-:Y:S04]  /*7390*/  @P6 LEA R10, P0, R2.reuse, c[0x0][0x1c8], 0x1 ;  /* 0x00007200020a6a11 */ /* 0x040fe800078008ff */
[----:B------:R-:W-:Y:S02]  /*73a0*/  @P6 LEA.HI.X R11, R2, c[0x0][0x1cc], R11, 0x1, P0 ;  /* 0x00007300020b6a11 */ /* 0x000fe400000f0c0b */
[----:B------:R-:W-:Y:S02]  /*73b0*/  @P6 IADD3 R171, P0, R128, 0x80, RZ ;  /* 0x0000008080ab6810 */ /* 0x000fe40007f1e0ff */
[----:B------:R-:W-:Y:S01]  /*73c0*/  MUFU.TANH R22, R22 ;  /* 0x0000001600167308 */ /* 0x000fe20000002400 */
[----:B------:R1:W-:Y:S01]  /*73d0*/  @P6 LDGSTS.E.BYPASS.LTC128B.128 [R131+0x12100], [R10.64], !P4 ;  /* 0x121000000a836fae */ /* 0x0003e2000e101d46 */
[----:B------:R-:W-:Y:S02]  /*73e0*/  @P6 IADD3.X R170, RZ, R130, RZ, P0, !PT ;  /* 0x00000082ffaa6210 */ /* 0x000fe400007fe4ff */
[----:B------:R-:W-:Y:S06]  /*73f0*/  @P6 IADD3 R2, P0, R132, R171, RZ ;  /* 0x000000ab84026210 */ /* 0x000fec0007f1e0ff */
[----:B------:R-:W-:Y:S10]  /*7400*/  MUFU.TANH R23, R23 ;  /* 0x0000001700177308 */ /* 0x000ff40000002400 */
[----:B------:R-:W-:Y:S01]  /*7410*/  MUFU.TANH R24, R24 ;  /* 0x0000001800187308 */ /* 0x000fe20000002400 */
[----:B-1----:R-:W1:Y:S09]  /*7420*/  SHFL.IDX PT, R11, R0, RZ, 0x1c1f ;  /* 0x001c1fff000b7589 */ /* 0x002e7200000e0000 */
[----:B------:R-:W-:Y:S01]  /*7430*/  MUFU.TANH R25, R25 ;  /* 0x0000001900197308 */ /* 0x000fe20000002400 */
[----:B------:R1:W2:Y:S09]  /*7440*/  SHFL.IDX PT, R10, R0, 0x1, 0x1c1f ;  /* 0x003c1f00000a7f89 */ /* 0x0002b200000e0000 */
[----:B------:R-:W-:Y:S10]  /*7450*/  MUFU.TANH R28, R28 ;  /* 0x0000001c001c7308 */ /* 0x000ff40000002400 */
[----:B------:R-:W-:Y:S01]  /*7460*/  MUFU.TANH R29, R29 ;  /* 0x0000001d001d7308 */ /* 0x000fe20000002400 */
[----:B-1----:R-:W-:Y:S09]  /*7470*/  @P6 IADD3.X R0, R8, R170, RZ, P0, !PT ;  /* 0x000000aa08006210 */ /* 0x002ff200007fe4ff */
[----:B------:R-:W-:Y:S01]  /*7480*/  MUFU.TANH R32, R32 ;  /* 0x0000002000207308 */ /* 0x000fe20000002400 */
[C---:B------:R-:W-:Y:S04]  /*7490*/  @P6 LEA R4, P0, R2.reuse, c[0x0][0x1c8], 0x1 ;  /* 0x0000720002046a11 */ /* 0x040fe800078008ff */
[----:B------:R-:W-:Y:S01]  /*74a0*/  @P6 LEA.HI.X R5, R2, c[0x0][0x1cc], R0, 0x1, P0 ;  /* 0x0000730002056a11 */ /* 0x000fe200000f0c00 */
[----:B------:R-:W-:Y:S01]  /*74b0*/  IMAD R0, R174, R9, 0x1 ;  /* 0x00000001ae007424 */ /* 0x000fe200078e0209 */
[----:B----4-:R-:W-:Y:S03]  /*74c0*/  @P6 IADD3 R169, P0, R128, 0xc0, RZ ;  /* 0x000000c080a96810 */ /* 0x010fe60007f1e0ff */
[----:B------:R1:W-:Y:S01]  /*74d0*/  @P6 LDGSTS.E.BYPASS.LTC128B.128 [R131+0x14100], [R4.64], !P3 ;  /* 0x1410000004836fae */ /* 0x0003e2000d901d46 */
[----:B------:R-:W-:Y:S01]  /*74e0*/  @P6 IADD3.X R9, RZ, R130, RZ, P0, !PT ;  /* 0x00000082ff096210 */ /* 0x000fe200007fe4ff */
[----:B------:R-:W-:Y:S01]  /*74f0*/  MUFU.TANH R26, R26 ;  /* 0x0000001a001a7308 */ /* 0x000fe20000002400 */
[----:B------:R-:W-:Y:S04]  /*7500*/  IADD3 R0, R0, c[0x0][0x1d0], -R177 ;  /* 0x0000740000007a10 */ /* 0x000fe80007ffe8b1 */
[----:B------:R-:W-:Y:S04]  /*7510*/  IADD3 R0, R0, -c[0x0][0x168], RZ ;  /* 0x80005a0000007a10 */ /* 0x000fe80007ffe0ff */
[C---:B------:R-:W-:Y:S01]  /*7520*/  IADD3 R2, R0.reuse, R11, RZ ;  /* 0x0000000b00027210 */ /* 0x040fe20007ffe0ff */
[----:B------:R-:W-:Y:S01]  /*7530*/  MUFU.TANH R27, R27 ;  /* 0x0000001b001b7308 */ /* 0x000fe20000002400 */
[----:B--2---:R-:W-:Y:S02]  /*7540*/  IADD3 R0, R0, R10, RZ ;  /* 0x0000000a00007210 */ /* 0x004fe40007ffe0ff */
[----:B------:R-:W-:Y:S07]  /*7550*/  @P6 MOV R10, c[0x0][0x1e4] ;  /* 0x00007900000a6a02 */ /* 0x000fee0000000f00 */
[----:B------:R-:W-:Y:S01]  /*7560*/  MUFU.TANH R30, R30 ;  /* 0x0000001e001e7308 */ /* 0x000fe20000002400 */
[----:B-1----:R-:W-:Y:S05]  /*7570*/  @P6 IADD3 R4, P0, R132, R169, RZ ;  /* 0x000000a984046210 */ /* 0x002fea0007f1e0ff */
[----:B------:R-:W-:Y:S01]  /*7580*/  @P6 IMAD.X R5, R8, 0x1, R9, P0 ;  /* 0x0000000108056824 */ /* 0x000fe200000e0609 */
[C---:B------:R-:W-:Y:S04]  /*7590*/  @P6 LEA R6, P0, R4.reuse, c[0x0][0x1c8], 0x1 ;  /* 0x0000720004066a11 */ /* 0x040fe800078008ff */
[----:B------:R-:W-:Y:S02]  /*75a0*/  @P6 LEA.HI.X R7, R4, c[0x0][0x1cc], R5, 0x1, P0 ;  /* 0x0000730004076a11 */ /* 0x000fe400000f0c05 */
[----:B------:R-:W-:Y:S03]  /*75b0*/  @P6 MOV R5, c[0x0][0x1e0] ;  /* 0x0000780000056a02 */ /* 0x000fe60000000f00 */
[----:B------:R1:W-:Y:S01]  /*75c0*/  @P6 LDGSTS.E.BYPASS.LTC128B.128 [R131+0x16100], [R6.64], !P2 ;  /* 0x1610000006836fae */ /* 0x0003e2000d101d46 */
[C---:B------:R-:W-:Y:S04]  /*75d0*/  @P6 LEA R4, P0, R5.reuse, R132, 0x5 ;  /* 0x0000008405046211 */ /* 0x040fe800078028ff */
[----:B------:R-:W-:Y:S01]  /*75e0*/  @P6 LEA.HI.X R8, R5, R8, R10, 0x5, P0 ;  /* 0x0000000805086211 */ /* 0x000fe200000f2c0a */
[----:B------:R-:W-:Y:S01]  /*75f0*/  FMUL.FTZ R5, R19, c[0x0][0x320] ;  /* 0x0000c80013057a20 */ /* 0x000fe20000410000 */
[----:B------:R2:W-:Y:S01]  /*7600*/  MUFU.TANH R10, R20 ;  /* 0x00000014000a7308 */ /* 0x0005e20000002400 */
[C---:B------:R-:W-:Y:S04]  /*7610*/  ISETP.GT.AND P0, PT, R2.reuse, RZ, PT ;  /* 0x000000ff0200720c */ /* 0x040fe80003f04270 */
[----:B------:R-:W-:Y:S02]  /*7620*/  FSEL R19, R191, -INF , P0 ;  /* 0xff800000bf137808 */ /* 0x000fe40000000000 */
[----:B------:R-:W-:Y:S03]  /*7630*/  ISETP.GT.AND P0, PT, R2, 0x1, PT ;  /* 0x000000010200780c */ /* 0x000fe60003f04270 */
[----:B------:R4:W3:Y:S01]  /*7640*/  MUFU.TANH R191, R5 ;  /* 0x0000000500bf7308 */ /* 0x0008e20000002400 */
[----:B------:R-:W-:Y:S02]  /*7650*/  FSEL R18, R176, -INF , P0 ;  /* 0xff800000b0127808 */ /* 0x000fe40000000000 */
[C---:B------:R-:W-:Y:S04]  /*7660*/  ISETP.GT.AND P0, PT, R0.reuse, RZ, PT ;  /* 0x000000ff0000720c */ /* 0x040fe80003f04270 */
[----:B------:R-:W-:Y:S02]  /*7670*/  FSEL R168, R173, -INF , P0 ;  /* 0xff800000ada87808 */ /* 0x000fe40000000000 */
[----:B------:R-:W-:Y:S01]  /*7680*/  ISETP.GT.AND P0, PT, R0, 0x1, PT ;  /* 0x000000010000780c */ /* 0x000fe20003f04270 */
[----:B-1----:R-:W-:Y:S01]  /*7690*/  FMUL.FTZ R7, R33, c[0x0][0x320] ;  /* 0x0000c80021077a20 */ /* 0x002fe20000410000 */
[----:B------:R-:W-:Y:S02]  /*76a0*/  FMNMX.FTZ R6, R168, R134, !PT ;  /* 0x00000086a8067209 */ /* 0x000fe40007810000 */
[----:B--2---:R-:W-:Y:S02]  /*76b0*/  FSEL R20, R172, -INF , P0 ;  /* 0xff800000ac147808 */ /* 0x004fe40000000000 */
[----:B------:R-:W-:Y:S01]  /*76c0*/  ISETP.GT.AND P0, PT, R2, 0x8, PT ;  /* 0x000000080200780c */ /* 0x000fe20003f04270 */
[----:B------:R-:W1:Y:S01]  /*76d0*/  MUFU.TANH R7, R7 ;  /* 0x0000000700077308 */ /* 0x000e620000002400 */
[----:B------:R-:W-:Y:S02]  /*76e0*/  FMNMX.FTZ R6, R20, R6, !PT ;  /* 0x0000000614067209 */ /* 0x000fe40007810000 */
[----:B------:R-:W-:Y:S02]  /*76f0*/  FSEL R14, R185, -INF , P0 ;  /* 0xff800000b90e7808 */ /* 0x000fe40000000000 */
[----:B------:R-:W-:Y:S02]  /*7700*/  ISETP.GT.AND P0, PT, R2, 0x9, PT ;  /* 0x000000090200780c */ /* 0x000fe40003f04270 */
[----:B----4-:R-:W-:Y:S02]  /*7710*/  FMNMX.FTZ R5, R19, R3, !PT ;  /* 0x0000000313057209 */ /* 0x010fe40007810000 */
[----:B------:R-:W-:Y:S02]  /*7720*/  FSEL R17, R184, -INF , P0 ;  /* 0xff800000b8117808 */ /* 0x000fe40000000000 */
[----:B------:R-:W-:Y:S02]  /*7730*/  ISETP.GT.AND P0, PT, R0, 0x8, PT ;  /* 0x000000080000780c */ /* 0x000fe40003f04270 */
[----:B------:R-:W-:Y:S02]  /*7740*/  FMNMX.FTZ R5, R18, R5, !PT ;  /* 0x0000000512057209 */ /* 0x000fe40007810000 */
[----:B------:R-:W-:Y:S02]  /*7750*/  FSEL R16, R135, -INF , P0 ;  /* 0xff80000087107808 */ /* 0x000fe40000000000 */
[----:B------:R-:W-:Y:S01]  /*7760*/  ISETP.GT.AND P0, PT, R0, 0x9, PT ;  /* 0x000000090000780c */ /* 0x000fe20003f04270 */
[----:B------:R-:W-:Y:S01]  /*7770*/  MUFU.TANH R135, R35 ;  /* 0x0000002300877308 */ /* 0x000fe20000002400 */
[----:B------:R-:W-:Y:S02]  /*7780*/  FMNMX.FTZ R5, R14, R5, !PT ;  /* 0x000000050e057209 */ /* 0x000fe40007810000 */
[----:B------:R-:W-:Y:S02]  /*7790*/  FSEL R15, R133, -INF , P0 ;  /* 0xff800000850f7808 */ /* 0x000fe40000000000 */
[----:B------:R-:W-:Y:S02]  /*77a0*/  ISETP.GT.AND P0, PT, R2, 0x10, PT ;  /* 0x000000100200780c */ /* 0x000fe40003f04270 */
[----:B------:R-:W-:Y:S02]  /*77b0*/  FMNMX.FTZ R5, R17, R5, !PT ;  /* 0x0000000511057209 */ /* 0x000fe40007810000 */
[----:B------:R-:W-:Y:S02]  /*77c0*/  FSEL R185, R12, -INF , P0 ;  /* 0xff8000000cb97808 */ /* 0x000fe40000000000 */
[----:B------:R-:W-:Y:S02]  /*77d0*/  ISETP.GT.AND P0, PT, R2, 0x11, PT ;  /* 0x000000110200780c */ /* 0x000fe40003f04270 */
[----:B------:R-:W-:Y:S02]  /*77e0*/  FMNMX.FTZ R5, R185, R5, !PT ;  /* 0x00000005b9057209 */ /* 0x000fe40007810000 */
[----:B---3--:R-:W-:Y:S02]  /*77f0*/  FSEL R184, R13, -INF , P0 ;  /* 0xff8000000db87808 */ /* 0x008fe40000000000 */
[----:B------:R-:W-:Y:S02]  /*7800*/  ISETP.GT.AND P0, PT, R0, 0x10, PT ;  /* 0x000000100000780c */ /* 0x000fe40003f04270 */
[----:B------:R-:W-:Y:S02]  /*7810*/  FMNMX.FTZ R5, R184, R5, !PT ;  /* 0x00000005b8057209 */ /* 0x000fe40007810000 */
[----:B------:R-:W-:Y:S02]  /*7820*/  FSEL R187, R187, -INF , P0 ;  /* 0xff800000bbbb7808 */ /* 0x000fe40000000000 */
        /* <DEDUP_REMOVED lines=15> */
[----:B------:R-:W-:Y:S04]  /*7920*/  ISETP.GT.AND P0, PT, R2, 0x20, PT ;  /* 0x000000200200780c */ /* 0x000fe80003f04270 */
[----:B------:R-:W-:Y:S01]  /*7930*/  FSEL R198, R10, -INF , P0 ;  /* 0xff8000000ac67808 */ /* 0x000fe20000000000 */
[----:B------:R-:W-:Y:S01]  /*7940*/  FMUL.FTZ R10, R31, c[0x0][0x320] ;  /* 0x0000c8001f0a7a20 */ /* 0x000fe20000410000 */
[----:B------:R-:W-:Y:S02]  /*7950*/  ISETP.GT.AND P0, PT, R2, 0x21, PT ;  /* 0x000000210200780c */ /* 0x000fe40003f04270 */
[----:B------:R-:W-:Y:S02]  /*7960*/  FMNMX.FTZ R5, R198, R5, !PT ;  /* 0x00000005c6057209 */ /* 0x000fe40007810000 */
[----:B------:R-:W-:Y:S01]  /*7970*/  FSEL R199, R21, -INF , P0 ;  /* 0xff80000015c77808 */ /* 0x000fe20000000000 */
[----:B------:R-:W2:Y:S01]  /*7980*/  MUFU.TANH R10, R10 ;  /* 0x0000000a000a7308 */ /* 0x000ea20000002400 */
[----:B------:R-:W-:Y:S02]  /*7990*/  ISETP.GT.AND P0, PT, R0, 0x20, PT ;  /* 0x000000200000780c */ /* 0x000fe40003f04270 */
[----:B------:R-:W-:Y:S02]  /*79a0*/  FMNMX.FTZ R5, R199, R5, !PT ;  /* 0x00000005c7057209 */ /* 0x000fe40007810000 */
[----:B------:R-:W-:Y:S02]  /*79b0*/  FSEL R132, R22, -INF , P0 ;  /* 0xff80000016847808 */ /* 0x000fe40000000000 */
[----:B------:R-:W-:Y:S04]  /*79c0*/  ISETP.GT.AND P0, PT, R0, 0x21, PT ;  /* 0x000000210000780c */ /* 0x000fe80003f04270 */
[----:B------:R-:W-:Y:S02]  /*79d0*/  FSEL R11, R23, -INF , P0 ;  /* 0xff800000170b7808 */ /* 0x000fe40000000000 */
[----:B------:R-:W-:Y:S02]  /*79e0*/  ISETP.GT.AND P0, PT, R2, 0x28, PT ;  /* 0x000000280200780c */ /* 0x000fe40003f04270 */
[----:B------:R-:W-:Y:S02]  /*79f0*/  MOV R23, R132 ;  /* 0x0000008400177202 */ /* 0x000fe40000000f00 */
[----:B------:R-:W-:Y:S01]  /*7a00*/  FSEL R192, R24, -INF , P0 ;  /* 0xff80000018c07808 */ /* 0x000fe20000000000 */
[----:B------:R-:W-:Y:S01]  /*7a10*/  IMAD.MOV.U32 R24, RZ, RZ, R11 ;  /* 0x000000ffff187224 */ /* 0x000fe200078e000b */
        /* <DEDUP_REMOVED lines=14> */
[----:B------:R3:W4:Y:S01]  /*7b00*/  MUFU.TANH R6, R34 ;  /* 0x0000002200067308 */ /* 0x0007220000002400 */
[----:B------:R-:W-:Y:S02]  /*7b10*/  FMNMX.FTZ R5, R176, R5, !PT ;  /* 0x00000005b0057209 */ /* 0x000fe40007810000 */
[----:B------:R-:W-:Y:S02]  /*7b20*/  FMNMX.FTZ R2, R190, R2, !PT ;  /* 0x00000002be027209 */ /* 0x000fe40007810000 */
[----:B-1----:R-:W-:Y:S02]  /*7b30*/  FSEL R177, R7, -INF , P0 ;  /* 0xff80000007b17808 */ /* 0x002fe40000000000 */
[----:B------:R-:W-:Y:S02]  /*7b40*/  FMNMX.FTZ R2, R191, R2, !PT ;  /* 0x00000002bf027209 */ /* 0x000fe40007810000 */
[----:B------:R-:W-:Y:S02]  /*7b50*/  FMNMX.FTZ R5, R177, R5, !PT ;  /* 0x00000005b1057209 */ /* 0x000fe40007810000 */
[----:B------:R-:W-:Y:S02]  /*7b60*/  ISETP.GT.AND P0, PT, R0, 0x28, PT ;  /* 0x000000280000780c */ /* 0x000fe40003f04270 */
[----:B------:R-:W-:Y:S01]  /*7b70*/  FMNMX.FTZ R2, R23, R2, !PT ;  /* 0x0000000217027209 */ /* 0x000fe20007810000 */
[----:B------:R-:W1:Y:S03]  /*7b80*/  SHFL.BFLY PT, R133, R5, 0x2, 0x1f ;  /* 0x0c401f0005857f89 */ /* 0x000e6600000e0000 */
        /* <DEDUP_REMOVED lines=10> */
[----:B--2---:R-:W-:Y:S02]  /*7c30*/  FSEL R172, R10, -INF , P0 ;  /* 0xff8000000aac7808 */ /* 0x004fe40000000000 */
[----:B------:R-:W-:Y:S02]  /*7c40*/  ISETP.GT.AND P0, PT, R0, 0x38, PT ;  /* 0x000000380000780c */ /* 0x000fe40003f04270 */
[----:B-1----:R-:W-:Y:S02]  /*7c50*/  FMNMX.FTZ R133, R5, R133, !PT ;  /* 0x0000008505857209 */ /* 0x002fe40007810000 */
[----:B----4-:R-:W-:Y:S02]  /*7c60*/  FSEL R173, R6, -INF , P0 ;  /* 0xff80000006ad7808 */ /* 0x010fe40000000000 */
[----:B------:R-:W-:Y:S01]  /*7c70*/  ISETP.GT.AND P0, PT, R0, 0x39, PT ;  /* 0x000000390000780c */ /* 0x000fe20003f04270 */
[----:B------:R-:W1:Y:S01]  /*7c80*/  SHFL.BFLY PT, R6, R133, 0x1, 0x1f ;  /* 0x0c201f0085067f89 */ /* 0x000e6200000e0000 */
[----:B------:R-:W-:Y:S02]  /*7c90*/  FMNMX.FTZ R0, R172, R2, !PT ;  /* 0x00000002ac007209 */ /* 0x000fe40007810000 */
[----:B------:R-:W-:Y:S02]  /*7ca0*/  FSEL R135, R135, -INF , P0 ;  /* 0xff80000087877808 */ /* 0x000fe40000000000 */
[----:B------:R-:W-:Y:S02]  /*7cb0*/  @P6 IADD3 R2, P0, R4, R128, RZ ;  /* 0x0000008004026210 */ /* 0x000fe40007f1e0ff */
[----:B------:R-:W-:Y:S01]  /*7cc0*/  FMNMX.FTZ R0, R173, R0, !PT ;  /* 0x00000000ad007209 */ /* 0x000fe20007810000 */
[----:B------:R-:W2:Y:S01]  /*7cd0*/  LDL.LU.64 R128, [R1+0x148] ;  /* 0x0001480001807983 */ /* 0x000ea20000300a00 */
[----:B------:R-:W-:Y:S02]  /*7ce0*/  @P6 IADD3.X R5, R8, R130, RZ, P0, !PT ;  /* 0x0000008208056210 */ /* 0x000fe400007fe4ff */
[C---:B------:R-:W-:Y:S02]  /*7cf0*/  @P6 LEA R10, P0, R2.reuse, c[0x0][0x1c8], 0x1 ;  /* 0x00007200020a6a11 */ /* 0x040fe400078008ff */
[----:B------:R-:W-:Y:S01]  /*7d00*/  FMNMX.FTZ R0, R135, R0, !PT ;  /* 0x0000000087007209 */ /* 0x000fe20007810000 */
[----:B------:R-:W3:Y:S01]  /*7d10*/  LDL.LU R130, [R1+0x144] ;  /* 0x0001440001827983 */ /* 0x000ee20000300800 */
[----:B------:R-:W-:Y:S02]  /*7d20*/  @P6 LEA.HI.X R11, R2, c[0x0][0x1cc], R5, 0x1, P0 ;  /* 0x00007300020b6a11 */ /* 0x000fe400000f0c05 */
[----:B------:R-:W-:Y:S01]  /*7d30*/  @P6 IADD3 R5, P0, R4, R181, RZ ;  /* 0x000000b504056210 */ /* 0x000fe20007f1e0ff */
[----:B------:R-:W4:Y:S03]  /*7d40*/  SHFL.BFLY PT, R2, R0, 0x2, 0x1f ;  /* 0x0c401f0000027f89 */ /* 0x000f2600000e0000 */
[----:B------:R-:W-:Y:S02]  /*7d50*/  @P6 IADD3.X R180, R8, R180, RZ, P0, !PT ;  /* 0x000000b408b46210 */ /* 0x000fe400007fe4ff */
[----:B------:R-:W-:Y:S02]  /*7d60*/  @P6 LEA R12, P0, R5, c[0x0][0x1c8], 0x1 ;  /* 0x00007200050c6a11 */ /* 0x000fe400078008ff */
[----:B-1----:R-:W-:Y:S01]  /*7d70*/  FMNMX.FTZ R133, R133, R6, !PT ;  /* 0x0000000685857209 */ /* 0x002fe20007810000 */
[----:B------:R1:W-:Y:S01]  /*7d80*/  @P6 LDGSTS.E.BYPASS.LTC128B.128 [R131+0x11100], [R10.64], !P5 ;  /* 0x111000000a836fae */ /* 0x0003e2000e901d46 */
[----:B------:R-:W-:Y:S02]  /*7d90*/  @P6 LEA.HI.X R13, R5, c[0x0][0x1cc], R180, 0x1, P0 ;  /* 0x00007300050d6a11 */ /* 0x000fe400000f0cb4 */
[----:B------:R-:W-:Y:S01]  /*7da0*/  @P6 IADD3 R5, P0, R4, R171, RZ ;  /* 0x000000ab04056210 */ /* 0x000fe20007f1e0ff */
[----:B------:R-:W-:Y:S03]  /*7db0*/  FMUL.FTZ R180, R133, c[0x0][0x2d0] ;  /* 0x0000b40085b47a20 */ /* 0x000fe60000410000 */
[----:B------:R-:W-:Y:S01]  /*7dc0*/  @P6 IADD3.X R170, R8, R170, RZ, P0, !PT ;  /* 0x000000aa08aa6210 */ /* 0x000fe200007fe4ff */
[----:B------:R1:W-:Y:S01]  /*7dd0*/  @P6 LDGSTS.E.BYPASS.LTC128B.128 [R131+0x13100], [R12.64], !P4 ;  /* 0x131000000c836fae */ /* 0x0003e2000e101d46 */
[----:B------:R-:W-:Y:S05]  /*7de0*/  @P6 IADD3 R4, P0, R4, R169, RZ ;  /* 0x000000a904046210 */ /* 0x000fea0007f1e0ff */
[----:B------:R-:W-:Y:S01]  /*7df0*/  @P6 IMAD.X R7, R8, 0x1, R9, P0 ;  /* 0x0000000108076824 */ /* 0x000fe200000e0609 */
[C---:B------:R-:W-:Y:S02]  /*7e00*/  @P6 LEA R8, P0, R5.reuse, c[0x0][0x1c8], 0x1 ;  /* 0x0000720005086a11 */ /* 0x040fe400078008ff */
[----:B----4-:R-:W-:Y:S02]  /*7e10*/  FMNMX.FTZ R0, R0, R2, !PT ;  /* 0x0000000200007209 */ /* 0x010fe40007810000 */
[----:B------:R-:W-:Y:S02]  /*7e20*/  @P6 LEA.HI.X R9, R5, c[0x0][0x1cc], R170, 0x1, P0 ;  /* 0x0000730005096a11 */ /* 0x000fe400000f0caa */
[C---:B------:R-:W-:Y:S01]  /*7e30*/  @P6 LEA R6, P0, R4.reuse, c[0x0][0x1c8], 0x1 ;  /* 0x0000720004066a11 */ /* 0x040fe200078008ff */
[----:B------:R-:W4:Y:S03]  /*7e40*/  SHFL.BFLY PT, R2, R0, 0x1, 0x1f ;  /* 0x0c201f0000027f89 */ /* 0x000f2600000e0000 */
[----:B------:R-:W-:Y:S02]  /*7e50*/  @P6 LEA.HI.X R7, R4, c[0x0][0x1cc], R7, 0x1, P0 ;  /* 0x0000730004076a11 */ /* 0x000fe400000f0c07 */
[----:B------:R-:W-:Y:S03]  /*7e60*/  FSETP.NEU.FTZ.AND P0, PT, R133, -INF , PT ;  /* 0xff8000008500780b */ /* 0x000fe60003f1d000 */
[----:B------:R1:W-:Y:S01]  /*7e70*/  @P6 LDGSTS.E.BYPASS.LTC128B.128 [R131+0x15100], [R8.64], !P3 ;  /* 0x1510000008836fae */ /* 0x0003e2000d901d46 */
[----:B------:R-:W-:Y:S05]  /*7e80*/  FSEL R180, R180, RZ, P0 ;  /* 0x000000ffb4b47208 */ /* 0x000fea0000000000 */
[--C-:B------:R-:W-:Y:S02]  /*7e90*/  FFMA.FTZ R17, R17, c[0x0][0x2d0], -R180.reuse ;  /* 0x0000b40011117a23 */ /* 0x100fe400000108b4 */
[----:B------:R1:W-:Y:S01]  /*7ea0*/  @P6 LDGSTS.E.BYPASS.LTC128B.128 [R131+0x17100], [R6.64], !P2 ;  /* 0x1710000006836fae */ /* 0x0003e2000d101d46 */
[--C-:B------:R-:W-:Y:S01]  /*7eb0*/  FFMA.FTZ R14, R14, c[0x0][0x2d0], -R180.reuse ;  /* 0x0000b4000e0e7a23 */ /* 0x100fe200000108b4 */
[----:B------:R-:W-:Y:S01]  /*7ec0*/  MUFU.EX2 R22, R17 ;  /* 0x0000001100167308 */ /* 0x000fe20000000800 */
[--C-:B------:R-:W-:Y:S02]  /*7ed0*/  FFMA.FTZ R19, R19, c[0x0][0x2d0], -R180.reuse ;  /* 0x0000b40013137a23 */ /* 0x100fe400000108b4 */
[----:B------:R-:W-:Y:S01]  /*7ee0*/  FFMA.FTZ R18, R18, c[0x0][0x2d0], -R180 ;  /* 0x0000b40012127a23 */ /* 0x000fe200000108b4 */
[----:B----4-:R-:W-:Y:S02]  /*7ef0*/  FMNMX.FTZ R132, R0, R2, !PT ;  /* 0x0000000200847209 */ /* 0x010fe40007810000 */
[----:B------:R-:W-:Y:S01]  /*7f00*/  LDSM.16.MT88.4 R28, [R251] ;  /* 0x00000000fb1c783b */ /* 0x000fe20000004200 */
[----:B------:R-:W-:Y:S02]  /*7f10*/  FSEL R0, R133, RZ, P0 ;  /* 0x000000ff85007208 */ /* 0x000fe40000000000 */
[C---:B------:R-:W-:Y:S01]  /*7f20*/  FSETP.NEU.FTZ.AND P0, PT, R132.reuse, -INF , PT ;  /* 0xff8000008400780b */ /* 0x040fe20003f1d000 */
[----:B------:R-:W-:Y:S01]  /*7f30*/  FMUL.FTZ R181, R132, c[0x0][0x2d0] ;  /* 0x0000b40084b57a20 */ /* 0x000fe20000410000 */
[----:B------:R-:W4:Y:S01]  /*7f40*/  MUFU.EX2 R32, R14 ;  /* 0x0000000e00207308 */ /* 0x000f220000000800 */
[----:B------:R-:W-:Y:S01]  /*7f50*/  FADD.FTZ R0, -R0, R3 ;  /* 0x0000000300007221 */ /* 0x000fe20000010100 */
[----:B------:R-:W-:Y:S01]  /*7f60*/  FSEL R2, R132, RZ, P0 ;  /* 0x000000ff84027208 */ /* 0x000fe20000000000 */
[----:B------:R-:W0:Y:S01]  /*7f70*/  LDGDEPBAR ;  /* 0x00000000000079af */ /* 0x000e220000000000 */
[----:B------:R-:W-:Y:S01]  /*7f80*/  FSEL R181, R181, RZ, P0 ;  /* 0x000000ffb5b57208 */ /* 0x000fe20000000000 */
[----:B------:R-:W-:Y:S04]  /*7f90*/  FMUL.FTZ R0, R0, c[0x0][0x2d0] ;  /* 0x0000b40000007a20 */ /* 0x000fe80000410000 */
[--C-:B------:R-:W-:Y:S01]  /*7fa0*/  FFMA.FTZ R15, R15, c[0x0][0x2d0], -R181.reuse ;  /* 0x0000b4000f0f7a23 */ /* 0x100fe200000108b5 */
[----:B------:R-:W4:Y:S01]  /*7fb0*/  MUFU.EX2 R3, R0 ;  /* 0x0000000000037308 */ /* 0x000f220000000800 */
[--C-:B------:R-:W-:Y:S01]  /*7fc0*/  FFMA.FTZ R16, R16, c[0x0][0x2d0], -R181.reuse ;  /* 0x0000b40010107a23 */ /* 0x100fe200000108b5 */
[----:B-1----:R-:W2:Y:S01]  /*7fd0*/  LDL.LU R131, [R1+0x140] ;  /* 0x0001400001837983 */ /* 0x002ea20000300800 */
[--C-:B------:R-:W-:Y:S02]  /*7fe0*/  FFMA.FTZ R20, R20, c[0x0][0x2d0], -R181.reuse ;  /* 0x0000b40014147a23 */ /* 0x100fe400000108b5 */
[--C-:B------:R-:W-:Y:S05]  /*7ff0*/  FFMA.FTZ R168, R168, c[0x0][0x2d0], -R181.reuse ;  /* 0x0000b400a8a87a23 */ /* 0x100fea00000108b5 */
[----:B------:R-:W1:Y:S01]  /*8000*/  MUFU.EX2 R25, R15 ;  /* 0x0000000f00197308 */ /* 0x000e620000000800 */
[----:B----4-:R-:W-:Y:S09]  /*8010*/  F2FP.BF16.PACK_AB R170, R22, R32 ;  /* 0x0000002016aa723e */ /* 0x010ff200000010ff */
[----:B------:R-:W4:Y:S01]  /*8020*/  MUFU.EX2 R21, R16 ;  /* 0x0000001000157308 */ /* 0x000f220000000800 */
[C---:B------:R-:W-:Y:S02]  /*8030*/  FMUL.FTZ R4, R3.reuse, R136 ;  /* 0x0000008803047220 */ /* 0x040fe40000410000 */
[----:B------:R-:W2:Y:S01]  /*8040*/  LDL R136, [R1+0x48] ;  /* 0x0000480001887983 */ /* 0x000ea20000100800 */
[----:B------:R-:W-:Y:S01]  /*8050*/  FADD.FTZ R0, -R2, R134 ;  /* 0x0000008602007221 */ /* 0x000fe20000010100 */
[----:B------:R-:W-:Y:S01]  /*8060*/  MOV R134, R24 ;  /* 0x0000001800867202 */ /* 0x000fe20000000f00 */
[C---:B------:R-:W-:Y:S04]  /*8070*/  FMUL.FTZ R17, R3.reuse, R149 ;  /* 0x0000009503117220 */ /* 0x040fe80000410000 */
[----:B------:R-:W-:Y:S01]  /*8080*/  MUFU.EX2 R33, R20 ;  /* 0x0000001400217308 */ /* 0x000fe20000000800 */
[----:B------:R-:W-:Y:S02]  /*8090*/  FMUL.FTZ R0, R0, c[0x0][0x2d0] ;  /* 0x0000b40000007a20 */ /* 0x000fe40000410000 */
[C---:B------:R-:W-:Y:S01]  /*80a0*/  FMUL.FTZ R8, R3.reuse, R140 ;  /* 0x0000008c03087220 */ /* 0x040fe20000410000 */
[----:B-1----:R-:W-:Y:S01]  /*80b0*/  MOV R2, R25 ;  /* 0x0000001900027202 */ /* 0x002fe20000000f00 */
[C---:B------:R-:W-:Y:S01]  /*80c0*/  FMUL.FTZ R25, R3.reuse, R157 ;  /* 0x0000009d03197220 */ /* 0x040fe20000410000 */
[----:B------:R-:W1:Y:S01]  /*80d0*/  LDSM.16.MT88.4 R12, [R248] ;  /* 0x00000000f80c783b */ /* 0x000e620000004200 */
[----:B------:R-:W-:Y:S01]  /*80e0*/  MOV R140, R23 ;  /* 0x00000017008c7202 */ /* 0x000fe20000000f00 */
[C---:B------:R-:W-:Y:S02]  /*80f0*/  FMUL.FTZ R9, R3.reuse, R141 ;  /* 0x0000008d03097220 */ /* 0x040fe40000410000 */
[----:B------:R-:W1:Y:S01]  /*8100*/  MUFU.EX2 R0, R0 ;  /* 0x0000000000007308 */ /* 0x000e620000000800 */
[----:B------:R-:W-:Y:S02]  /*8110*/  IMAD.MOV.U32 R141, RZ, RZ, R22 ;  /* 0x000000ffff8d7224 */ /* 0x000fe400078e0016 */
[C---:B------:R-:W-:Y:S01]  /*8120*/  FMUL.FTZ R5, R3.reuse, R137 ;  /* 0x0000008903057220 */ /* 0x040fe20000410000 */
[----:B----4-:R-:W-:Y:S01]  /*8130*/  F2FP.BF16.PACK_AB R171, R2, R21 ;  /* 0x0000001502ab723e */ /* 0x010fe200000010ff */
[C---:B------:R-:W-:Y:S01]  /*8140*/  FMUL.FTZ R16, R3.reuse, R148 ;  /* 0x0000009403107220 */ /* 0x040fe20000410000 */
[----:B------:R-:W-:Y:S01]  /*8150*/  MOV R148, R32 ;  /* 0x0000002000947202 */ /* 0x000fe20000000f00 */
[C---:B------:R-:W-:Y:S02]  /*8160*/  FMUL.FTZ R24, R3.reuse, R156 ;  /* 0x0000009c03187220 */ /* 0x040fe40000410000 */
[C---:B------:R-:W-:Y:S01]  /*8170*/  FMUL.FTZ R32, R3.reuse, R164 ;  /* 0x000000a403207220 */ /* 0x040fe20000410000 */
[----:B------:R4:W1:Y:S01]  /*8180*/  MUFU.EX2 R35, R18 ;  /* 0x0000001200237308 */ /* 0x0008620000000800 */
[C---:B------:R-:W-:Y:S02]  /*8190*/  FMUL.FTZ R36, R3.reuse, R36 ;  /* 0x0000002403247220 */ /* 0x040fe40000410000 */
[C---:B------:R-:W-:Y:S02]  /*81a0*/  FMUL.FTZ R37, R3.reuse, R37 ;  /* 0x0000002503257220 */ /* 0x040fe40000410000 */
[C---:B------:R-:W-:Y:S02]  /*81b0*/  FMUL.FTZ R40, R3.reuse, R40 ;  /* 0x0000002803287220 */ /* 0x040fe40000410000 */
[C---:B------:R-:W-:Y:S02]  /*81c0*/  FMUL.FTZ R41, R3.reuse, R41 ;  /* 0x0000002903297220 */ /* 0x040fe40000410000 */
[C---:B------:R-:W-:Y:S01]  /*81d0*/  FMUL.FTZ R44, R3.reuse, R44 ;  /* 0x0000002c032c7220 */ /* 0x040fe20000410000 */
[----:B------:R4:W4:Y:S01]  /*81e0*/  MUFU.EX2 R183, R19 ;  /* 0x0000001300b77308 */ /* 0x0009220000000800 */
[C---:B------:R-:W-:Y:S02]  /*81f0*/  FMUL.FTZ R45, R3.reuse, R45 ;  /* 0x0000002d032d7220 */ /* 0x040fe40000410000 */
[----:B------:R-:W-:Y:S02]  /*8200*/  FMUL.FTZ R48, R3, R48 ;  /* 0x0000003003307220 */ /* 0x000fe40000410000 */
[C---:B-1----:R-:W-:Y:S02]  /*8210*/  FMUL.FTZ R26, R0.reuse, R158 ;  /* 0x0000009e001a7220 */ /* 0x042fe40000410000 */
[----:B------:R-:W2:Y:S01]  /*8220*/  LDL.LU R158, [R1+0x80] ;  /* 0x00008000019e7983 */ /* 0x000ea20000300800 */
[C---:B------:R-:W-:Y:S01]  /*8230*/  FMUL.FTZ R10, R0.reuse, R142 ;  /* 0x0000008e000a7220 */ /* 0x040fe20000410000 */
[----:B------:R-:W-:Y:S01]  /*8240*/  MOV R142, R21 ;  /* 0x00000015008e7202 */ /* 0x000fe20000000f00 */
[----:B------:R1:W1:Y:S01]  /*8250*/  MUFU.EX2 R182, R168 ;  /* 0x000000a800b67308 */ /* 0x0002620000000800 */
[----:B------:R-:W2:Y:S01]  /*8260*/  LDL.LU R157, [R1+0x84] ;  /* 0x00008400019d7983 */ /* 0x000ea20000300800 */
[C---:B------:R-:W-:Y:S02]  /*8270*/  FMUL.FTZ R6, R0.reuse, R138 ;  /* 0x0000008a00067220 */ /* 0x040fe40000410000 */
[C---:B------:R-:W-:Y:S01]  /*8280*/  FMUL.FTZ R7, R0.reuse, R139 ;  /* 0x0000008b00077220 */ /* 0x040fe20000410000 */
[----:B------:R-:W2:Y:S01]  /*8290*/  LDL R149, [R1+0x4] ;  /* 0x0000040001957983 */ /* 0x000ea20000100800 */
[C---:B------:R-:W-:Y:S02]  /*82a0*/  FMUL.FTZ R11, R0.reuse, R143 ;  /* 0x0000008f000b7220 */ /* 0x040fe40000410000 */
[C---:B----4-:R-:W-:Y:S01]  /*82b0*/  FMUL.FTZ R18, R0.reuse, R150 ;  /* 0x0000009600127220 */ /* 0x050fe20000410000 */
[----:B------:R-:W4:Y:S01]  /*82c0*/  LDSM.16.MT88.4 R20, [R252] ;  /* 0x00000000fc14783b */ /* 0x000f220000004200 */
[C---:B------:R-:W-:Y:S01]  /*82d0*/  FMUL.FTZ R27, R0.reuse, R159 ;  /* 0x0000009f001b7220 */ /* 0x040fe20000410000 */
[----:B------:R-:W-:Y:S01]  /*82e0*/  MOV R150, R33 ;  /* 0x0000002100967202 */ /* 0x000fe20000000f00 */
[C---:B------:R-:W-:Y:S02]  /*82f0*/  FMUL.FTZ R38, R0.reuse, R38 ;  /* 0x0000002600267220 */ /* 0x040fe40000410000 */
[C---:B------:R-:W-:Y:S01]  /*8300*/  FMUL.FTZ R19, R0.reuse, R151 ;  /* 0x0000009700137220 */ /* 0x040fe20000410000 */
[----:B------:R-:W-:Y:S01]  /*8310*/  MOV R151, R35 ;  /* 0x0000002300977202 */ /* 0x000fe20000000f00 */
[C---:B------:R-:W-:Y:S02]  /*8320*/  FMUL.FTZ R39, R0.reuse, R39 ;  /* 0x0000002700277220 */ /* 0x040fe40000410000 */
[C---:B------:R-:W-:Y:S02]  /*8330*/  FMUL.FTZ R42, R0.reuse, R42 ;  /* 0x0000002a002a7220 */ /* 0x040fe40000410000 */
[C---:B------:R-:W-:Y:S02]  /*8340*/  FMUL.FTZ R43, R0.reuse, R43 ;  /* 0x0000002b002b7220 */ /* 0x040fe40000410000 */
[C---:B------:R-:W-:Y:S01]  /*8350*/  FMUL.FTZ R46, R0.reuse, R46 ;  /* 0x0000002e002e7220 */ /* 0x040fe20000410000 */
[----:B-1----:R-:W-:Y:S01]  /*8360*/  F2FP.BF16.PACK_AB R168, R35, R183 ;  /* 0x000000b723a8723e */ /* 0x002fe200000010ff */
[C---:B------:R-:W-:Y:S01]  /*8370*/  FMUL.FTZ R35, R0.reuse, R167 ;  /* 0x000000a700237220 */ /* 0x040fe20000410000 */
[----:B------:R-:W-:Y:S01]  /*8380*/  F2FP.BF16.PACK_AB R169, R33, R182 ;  /* 0x000000b621a9723e */ /* 0x000fe200000010ff */
[----:B------:R-:W-:Y:S02]  /*8390*/  IMAD.MOV.U32 R156, RZ, RZ, R140 ;  /* 0x000000ffff9c7224 */ /* 0x000fe400078e008c */
[C---:B------:R-:W-:Y:S02]  /*83a0*/  FMUL.FTZ R33, R3.reuse, R165 ;  /* 0x000000a503217220 */ /* 0x040fe40000410000 */
[C---:B------:R-:W-:Y:S02]  /*83b0*/  FMUL.FTZ R47, R0.reuse, R47 ;  /* 0x0000002f002f7220 */ /* 0x040fe40000410000 */
[C---:B------:R-:W-:Y:S05]  /*83c0*/  HMMA.16816.F32.BF16 R4, R168.reuse, R12, R4 ;  /* 0x0000000ca804723c */ /* 0x040fea0000041804 */
[C---:B------:R-:W-:Y:S02]  /*83d0*/  FMUL.FTZ R49, R3.reuse, R49 ;  /* 0x0000003103317220 */ /* 0x040fe40000410000 */
[C---:B------:R-:W-:Y:S01]  /*83e0*/  FMUL.FTZ R12, R3.reuse, R144 ;  /* 0x00000090030c7220 */ /* 0x040fe20000410000 */
[C---:B------:R-:W-:Y:S04]  /*83f0*/  HMMA.16816.F32.BF16 R8, R168.reuse, R14, R8 ;  /* 0x0000000ea808723c */ /* 0x040fe80000041808 */
[C---:B------:R-:W-:Y:S02]  /*8400*/  FMUL.FTZ R13, R3.reuse, R145 ;  /* 0x00000091030d7220 */ /* 0x040fe40000410000 */
[C---:B------:R-:W-:Y:S02]  /*8410*/  FMUL.FTZ R50, R0.reuse, R50 ;  /* 0x0000003200327220 */ /* 0x040fe40000410000 */
[C---:B------:R-:W-:Y:S04]  /*8420*/  FMUL.FTZ R14, R0.reuse, R146 ;  /* 0x00000092000e7220 */ /* 0x040fe80000410000 */
[C---:B------:R-:W-:Y:S02]  /*8430*/  FMUL.FTZ R15, R0.reuse, R147 ;  /* 0x00000093000f7220 */ /* 0x040fe40000410000 */
[----:B------:R-:W-:Y:S01]  /*8440*/  LDSM.16.MT88.4 R144, [R252+0x800] ;  /* 0x00080000fc90783b */ /* 0x000fe20000004200 */
[C---:B------:R-:W-:Y:S02]  /*8450*/  FMUL.FTZ R51, R0.reuse, R51 ;  /* 0x0000003300337220 */ /* 0x040fe40000410000 */
[C---:B------:R-:W-:Y:S02]  /*8460*/  FMUL.FTZ R52, R3.reuse, R52 ;  /* 0x0000003403347220 */ /* 0x040fe40000410000 */
[C---:B----4-:R-:W-:Y:S03]  /*8470*/  HMMA.16816.F32.BF16 R12, R168.reuse, R20, R12 ;  /* 0x00000014a80c723c */ /* 0x050fe6000004180c */
[C---:B------:R-:W-:Y:S02]  /*8480*/  FMUL.FTZ R53, R3.reuse, R53 ;  /* 0x0000003503357220 */ /* 0x040fe40000410000 */
[C---:B------:R-:W-:Y:S02]  /*8490*/  FMUL.FTZ R54, R0.reuse, R54 ;  /* 0x0000003600367220 */ /* 0x040fe40000410000 */
[C---:B------:R-:W-:Y:S01]  /*84a0*/  FMUL.FTZ R20, R3.reuse, R152 ;  /* 0x0000009803147220 */ /* 0x040fe20000410000 */
[C---:B------:R-:W-:Y:S04]  /*84b0*/  HMMA.16816.F32.BF16 R16, R168.reuse, R22, R16 ;  /* 0x00000016a810723c */ /* 0x040fe80000041810 */
[C---:B------:R-:W-:Y:S01]  /*84c0*/  FMUL.FTZ R21, R3.reuse, R153 ;  /* 0x0000009903157220 */ /* 0x040fe20000410000 */
[----:B------:R-:W-:Y:S01]  /*84d0*/  MOV R153, R142 ;  /* 0x0000008e00997202 */ /* 0x000fe20000000f00 */
[C---:B------:R-:W-:Y:S01]  /*84e0*/  FMUL.FTZ R55, R0.reuse, R55 ;  /* 0x0000003700377220 */ /* 0x040fe20000410000 */
[----:B------:R-:W-:Y:S01]  /*84f0*/  MOV R152, R141 ;  /* 0x0000008d00987202 */ /* 0x000fe20000000f00 */
[C---:B------:R-:W-:Y:S01]  /*8500*/  FMUL.FTZ R22, R0.reuse, R154 ;  /* 0x0000009a00167220 */ /* 0x040fe20000410000 */
[----:B------:R-:W-:Y:S01]  /*8510*/  MOV R154, R134 ;  /* 0x00000086009a7202 */ /* 0x000fe20000000f00 */
[----:B------:R-:W-:Y:S02]  /*8520*/  LDSM.16.MT88.4 R140, [R248+0x800] ;  /* 0x00080000f88c783b */ /* 0x000fe40000004200 */
[C---:B------:R-:W-:Y:S01]  /*8530*/  FMUL.FTZ R23, R0.reuse, R155 ;  /* 0x0000009b00177220 */ /* 0x040fe20000410000 */
[----:B------:R-:W-:Y:S01]  /*8540*/  MOV R155, R2 ;  /* 0x00000002009b7202 */ /* 0x000fe20000000f00 */
[----:B------:R-:W-:Y:S02]  /*8550*/  IMAD.MOV.U32 R134, RZ, RZ, R34 ;  /* 0x000000ffff867224 */ /* 0x000fe400078e0022 */
[C---:B------:R-:W-:Y:S02]  /*8560*/  FMUL.FTZ R34, R0.reuse, R166 ;  /* 0x000000a600227220 */ /* 0x040fe40000410000 */
[C---:B------:R-:W-:Y:S01]  /*8570*/  FMUL.FTZ R56, R3.reuse, R56 ;  /* 0x0000003803387220 */ /* 0x040fe20000410000 */
[C---:B------:R-:W-:Y:S03]  /*8580*/  HMMA.16816.F32.BF16 R20, R168.reuse, R28, R20 ;  /* 0x0000001ca814723c */ /* 0x040fe60000041814 */
[C---:B------:R-:W-:Y:S02]  /*8590*/  FMUL.FTZ R57, R3.reuse, R57 ;  /* 0x0000003903397220 */ /* 0x040fe40000410000 */
[C---:B------:R-:W-:Y:S02]  /*85a0*/  FMUL.FTZ R58, R0.reuse, R58 ;  /* 0x0000003a003a7220 */ /* 0x040fe40000410000 */
[C---:B------:R-:W-:Y:S01]  /*85b0*/  FMUL.FTZ R28, R3.reuse, R160 ;  /* 0x000000a0031c7220 */ /* 0x040fe20000410000 */
[C---:B------:R-:W-:Y:S04]  /*85c0*/  HMMA.16816.F32.BF16 R24, R168.reuse, R30, R24 ;  /* 0x0000001ea818723c */ /* 0x040fe80000041818 */
[C---:B------:R-:W-:Y:S02]  /*85d0*/  FMUL.FTZ R29, R3.reuse, R161 ;  /* 0x000000a1031d7220 */ /* 0x040fe40000410000 */
[C---:B------:R-:W-:Y:S02]  /*85e0*/  FMUL.FTZ R59, R0.reuse, R59 ;  /* 0x0000003b003b7220 */ /* 0x040fe40000410000 */
[C---:B------:R-:W-:Y:S04]  /*85f0*/  FMUL.FTZ R30, R0.reuse, R162 ;  /* 0x000000a2001e7220 */ /* 0x040fe80000410000 */
        /* <DEDUP_REMOVED lines=39> */
[C---:B------:R-:W-:Y:S02]  /*8870*/  FMUL.FTZ R98, R0.reuse, R98 ;  /* 0x0000006200627220 */ /* 0x040fe40000410000 */
[C---:B------:R-:W-:Y:S02]  /*8880*/  FMUL.FTZ R99, R0.reuse, R99 ;  /* 0x0000006300637220 */ /* 0x040fe40000410000 */
[--C-:B------:R-:W-:Y:S02]  /*8890*/  FFMA.FTZ R2, R185, c[0x0][0x2d0], -R180.reuse ;  /* 0x0000b400b9027a23 */ /* 0x100fe400000108b4 */
[C---:B------:R-:W-:Y:S02]  /*88a0*/  FMUL.FTZ R100, R3.reuse, R100 ;  /* 0x0000006403647220 */ /* 0x040fe40000410000 */
        /* <DEDUP_REMOVED lines=13> */
[----:B-1----:R-:W-:Y:S02]  /*8980*/  FFMA.FTZ R2, R184, c[0x0][0x2d0], -R180 ;  /* 0x0000b400b8027a23 */ /* 0x002fe400000108b4 */
[C---:B------:R-:W-:Y:S02]  /*8990*/  FMUL.FTZ R113, R3.reuse, R113 ;  /* 0x0000007103717220 */ /* 0x040fe40000410000 */
[----:B------:R1:W4:Y:S01]  /*89a0*/  MUFU.EX2 R161, R2 ;  /* 0x0000000200a17308 */ /* 0x0003220000000800 */
        /* <DEDUP_REMOVED lines=10> */
[C---:B------:R-:W-:Y:S02]  /*8a50*/  FMUL.FTZ R126, R0.reuse, R126 ;  /* 0x0000007e007e7220 */ /* 0x040fe40000410000 */
[C---:B------:R-:W-:Y:S02]  /*8a60*/  FMUL.FTZ R127, R0.reuse, R127 ;  /* 0x0000007f007f7220 */ /* 0x040fe40000410000 */
[--C-:B-1----:R-:W-:Y:S02]  /*8a70*/  FFMA.FTZ R2, R187, c[0x0][0x2d0], -R181.reuse ;  /* 0x0000b400bb027a23 */ /* 0x102fe400000108b5 */
[C---:B------:R-:W-:Y:S02]  /*8a80*/  FMUL.FTZ R124, R3.reuse, R124 ;  /* 0x0000007c037c7220 */ /* 0x040fe40000410000 */
[----:B------:R1:W-:Y:S01]  /*8a90*/  MUFU.EX2 R160, R2 ;  /* 0x0000000200a07308 */ /* 0x0003e20000000800 */
[C---:B------:R-:W-:Y:S02]  /*8aa0*/  FMUL.FTZ R125, R3.reuse, R125 ;  /* 0x0000007d037d7220 */ /* 0x040fe40000410000 */
[C---:B---3--:R-:W-:Y:S01]  /*8ab0*/  FMUL.FTZ R130, R0.reuse, R130 ;  /* 0x0000008200827220 */ /* 0x048fe20000410000 */
[----:B--2---:R-:W2:Y:S01]  /*8ac0*/  LDSM.16.MT88.4 R136, [R136] ;  /* 0x000000008888783b */ /* 0x004ea20000004200 */
[----:B------:R-:W-:Y:S02]  /*8ad0*/  FMUL.FTZ R131, R0, R131 ;  /* 0x0000008300837220 */ /* 0x000fe40000410000 */
[C---:B------:R-:W-:Y:S02]  /*8ae0*/  FMUL.FTZ R128, R3.reuse, R128 ;  /* 0x0000008003807220 */ /* 0x040fe40000410000 */
[C---:B------:R-:W-:Y:S02]  /*8af0*/  FMUL.FTZ R129, R3.reuse, R129 ;  /* 0x0000008103817220 */ /* 0x040fe40000410000 */
[----:B-1----:R-:W-:Y:S04]  /*8b00*/  FFMA.FTZ R2, R186, c[0x0][0x2d0], -R181 ;  /* 0x0000b400ba027a23 */ /* 0x002fe800000108b5 */
[----:B------:R1:W3:Y:S01]  /*8b10*/  MUFU.EX2 R162, R2 ;  /* 0x0000000200a27308 */ /* 0x0002e20000000800 */
[C---:B--2---:R-:W-:Y:S03]  /*8b20*/  HMMA.16816.F32.BF16 R28, R168.reuse, R136, R28 ;  /* 0x00000088a81c723c */ /* 0x044fe6000004181c */
[----:B------:R-:W-:Y:S02]  /*8b30*/  FFMA.FTZ R183, R3, R158, R183 ;  /* 0x0000009e03b77223 */ /* 0x000fe400000100b7 */
[----:B------:R-:W-:Y:S01]  /*8b40*/  FFMA.FTZ R182, R0, R157, R182 ;  /* 0x0000009d00b67223 */ /* 0x000fe200000100b6 */
[----:B------:R-:W-:Y:S01]  /*8b50*/  MOV R157, R155 ;  /* 0x0000009b009d7202 */ /* 0x000fe20000000f00 */
[--C-:B------:R-:W-:Y:S01]  /*8b60*/  FFMA.FTZ R0, R198, c[0x0][0x2d0], -R180.reuse ;  /* 0x0000b400c6007a23 */ /* 0x100fe200000108b4 */
[C---:B------:R-:W-:Y:S01]  /*8b70*/  HMMA.16816.F32.BF16 R32, R168.reuse, R138, R32 ;  /* 0x0000008aa820723c */ /* 0x040fe20000041820 */
[----:B------:R-:W2:Y:S03]  /*8b80*/  LDSM.16.MT88.4 R136, [R248+0x2000] ;  /* 0x00200000f888783b */ /* 0x000ea60000004200 */
[--C-:B-1----:R-:W-:Y:S04]  /*8b90*/  FFMA.FTZ R2, R188, c[0x0][0x2d0], -R180.reuse ;  /* 0x0000b400bc027a23 */ /* 0x102fe800000108b4 */
[----:B------:R1:W-:Y:S01]  /*8ba0*/  MUFU.EX2 R185, R2 ;  /* 0x0000000200b97308 */ /* 0x0003e20000000800 */
[----:B------:R1:W5:Y:S03]  /*8bb0*/  LDL.LU R198, [R1+0x13c] ;  /* 0x00013c0001c67983 */ /* 0x0003660000300800 */
[--C-:B-1----:R-:W-:Y:S06]  /*8bc0*/  FFMA.FTZ R2, R189, c[0x0][0x2d0], -R180.reuse ;  /* 0x0000b400bd027a23 */ /* 0x102fec00000108b4 */
[----:B------:R1:W1:Y:S01]  /*8bd0*/  MUFU.EX2 R184, R2 ;  /* 0x0000000200b87308 */ /* 0x0002620000000800 */
[C---:B--2---:R-:W-:Y:S08]  /*8be0*/  HMMA.16816.F32.BF16 R36, R168.reuse, R136, R36 ;  /* 0x00000088a824723c */ /* 0x044ff00000041824 */
[C---:B------:R-:W-:Y:S01]  /*8bf0*/  HMMA.16816.F32.BF16 R40, R168.reuse, R138, R40 ;  /* 0x0000008aa828723c */ /* 0x040fe20000041828 */
[----:B------:R-:W2:Y:S03]  /*8c00*/  LDSM.16.MT88.4 R136, [R252+0x2000] ;  /* 0x00200000fc88783b */ /* 0x000ea60000004200 */
[--C-:B-1----:R-:W-:Y:S02]  /*8c10*/  FFMA.FTZ R2, R190, c[0x0][0x2d0], -R181.reuse ;  /* 0x0000b400be027a23 */ /* 0x102fe400000108b5 */
[--C-:B------:R-:W-:Y:S06]  /*8c20*/  FFMA.FTZ R190, R176, c[0x0][0x2d0], -R180.reuse ;  /* 0x0000b400b0be7a23 */ /* 0x100fec00000108b4 */
[----:B------:R-:W-:Y:S01]  /*8c30*/  MUFU.EX2 R190, R190 ;  /* 0x000000be00be7308 */ /* 0x000fe20000000800 */
        /* <DEDUP_REMOVED lines=31> */
[----:B----4-:R-:W-:Y:S01]  /*8e30*/  F2FP.BF16.PACK_AB R136, R161, R159 ;  /* 0x0000009fa188723e */ /* 0x010fe200000010ff */
[----:B------:R-:W-:Y:S01]  /*8e40*/  HMMA.16816.F32.BF16 R128, R168, R138, R128 ;  /* 0x0000008aa880723c */ /* 0x000fe20000041880 */
[----:B------:R1:W-:Y:S03]  /*8e50*/  MUFU.EX2 R168, R2 ;  /* 0x0000000200a87308 */ /* 0x0003e60000000800 */
[----:B---3--:R-:W-:Y:S03]  /*8e60*/  F2FP.BF16.PACK_AB R137, R162, R160 ;  /* 0x000000a0a289723e */ /* 0x008fe600000010ff */
[----:B------:R-:W-:Y:S04]  /*8e70*/  F2FP.BF16.PACK_AB R138, R184, R185 ;  /* 0x000000b9b88a723e */ /* 0x000fe800000010ff */
[----:B------:R2:W-:Y:S01]  /*8e80*/  MUFU.EX2 R171, R0 ;  /* 0x0000000000ab7308 */ /* 0x0005e20000000800 */
[----:B-1----:R-:W-:Y:S09]  /*8e90*/  FFMA.FTZ R2, R191, c[0x0][0x2d0], -R181 ;  /* 0x0000b400bf027a23 */ /* 0x002ff200000108b5 */
[----:B------:R-:W1:Y:S01]  /*8ea0*/  MUFU.EX2 R187, R2 ;  /* 0x0000000200bb7308 */ /* 0x000e620000000800 */
[----:B--2---:R-:W-:Y:S02]  /*8eb0*/  FFMA.FTZ R0, R199, c[0x0][0x2d0], -R180 ;  /* 0x0000b400c7007a23 */ /* 0x004fe400000108b4 */
[----:B------:R2:W5:Y:S07]  /*8ec0*/  LDL.LU R199, [R1+0x138] ;  /* 0x0001380001c77983 */ /* 0x00056e0000300800 */
[----:B------:R-:W3:Y:S01]  /*8ed0*/  MUFU.EX2 R3, R0 ;  /* 0x0000000000037308 */ /* 0x000ee20000000800 */
[----:B-1----:R-:W-:Y:S01]  /*8ee0*/  F2FP.BF16.PACK_AB R139, R187, R168 ;  /* 0x000000a8bb8b723e */ /* 0x002fe200000010ff */
[----:B------:R-:W-:Y:S04]  /*8ef0*/  FADD.FTZ R2, R151, R183 ;  /* 0x000000b797027221 */ /* 0x000fe80000010000 */
[----:B------:R-:W-:Y:S02]  /*8f00*/  FADD.FTZ R2, R148, R2 ;  /* 0x0000000294027221 */ /* 0x000fe40000010000 */
[C---:B------:R-:W-:Y:S05]  /*8f10*/  HMMA.16816.F32.BF16 R4, R136.reuse, R140, R4 ;  /* 0x0000008c8804723c */ /* 0x040fea0000041804 */
[----:B---3--:R-:W-:Y:S02]  /*8f20*/  IMAD.MOV.U32 R183, RZ, RZ, R3 ;  /* 0x000000ffffb77224 */ /* 0x008fe400078e0003 */
[----:B------:R-:W-:Y:S01]  /*8f30*/  FADD.FTZ R3, R150, R182 ;  /* 0x000000b696037221 */ /* 0x000fe20000010000 */
[C---:B------:R-:W-:Y:S01]  /*8f40*/  HMMA.16816.F32.BF16 R8, R136.reuse, R142, R8 ;  /* 0x0000008e8808723c */ /* 0x040fe20000041808 */
[----:B------:R-:W1:Y:S03]  /*8f50*/  LDSM.16.MT88.4 R140, [R251+0x800] ;  /* 0x00080000fb8c783b */ /* 0x000e660000004200 */
[----:B------:R-:W-:Y:S01]  /*8f60*/  MOV R182, R149 ;  /* 0x0000009500b67202 */ /* 0x000fe20000000f00 */
[----:B------:R-:W-:Y:S02]  /*8f70*/  FADD.FTZ R3, R153, R3 ;  /* 0x0000000399037221 */ /* 0x000fe40000010000 */
[----:B------:R-:W-:Y:S01]  /*8f80*/  FADD.FTZ R158, R152, R2 ;  /* 0x00000002989e7221 */ /* 0x000fe20000010000 */
[C---:B------:R-:W-:Y:S04]  /*8f90*/  HMMA.16816.F32.BF16 R12, R136.reuse, R144, R12 ;  /* 0x00000090880c723c */ /* 0x040fe8000004180c */
[----:B------:R-:W-:Y:S02]  /*8fa0*/  FFMA.FTZ R2, R173, c[0x0][0x2d0], -R181 ;  /* 0x0000b400ad027a23 */ /* 0x000fe400000108b5 */
[----:B------:R-:W-:Y:S02]  /*8fb0*/  FADD.FTZ R157, R157, R3 ;  /* 0x000000039d9d7221 */ /* 0x000fe40000010000 */
[C---:B------:R-:W-:Y:S01]  /*8fc0*/  HMMA.16816.F32.BF16 R16, R136.reuse, R146, R16 ;  /* 0x000000928810723c */ /* 0x040fe20000041810 */
[----:B------:R-:W3:Y:S03]  /*8fd0*/  LDSM.16.MT88.4 R144, [R149+0x800] ;  /* 0x000800009590783b */ /* 0x000ee60000004200 */
[----:B------:R-:W-:Y:S02]  /*8fe0*/  FADD.FTZ R3, R159, R158 ;  /* 0x0000009e9f037221 */ /* 0x000fe40000010000 */
[----:B------:R-:W-:Y:S02]  /*8ff0*/  FFMA.FTZ R0, R156, c[0x0][0x2d0], -R181 ;  /* 0x0000b4009c007a23 */ /* 0x000fe400000108b5 */
[--C-:B------:R-:W-:Y:S02]  /*9000*/  FFMA.FTZ R156, R195, c[0x0][0x2d0], -R180.reuse ;  /* 0x0000b400c39c7a23 */ /* 0x100fe400000108b4 */
[----:B------:R4:W-:Y:S02]  /*9010*/  MUFU.EX2 R170, R0 ;  /* 0x0000000000aa7308 */ /* 0x0009e40000000800 */
[----:B------:R-:W-:Y:S04]  /*9020*/  FADD.FTZ R3, R161, R3 ;  /* 0x00000003a1037221 */ /* 0x000fe80000010000 */
[----:B------:R-:W-:Y:S04]  /*9030*/  FADD.FTZ R3, R185, R3 ;  /* 0x00000003b9037221 */ /* 0x000fe80000010000 */
[----:B------:R-:W-:Y:S01]  /*9040*/  MUFU.EX2 R165, R156 ;  /* 0x0000009c00a57308 */ /* 0x000fe20000000800 */
[C---:B-1----:R-:W-:Y:S08]  /*9050*/  HMMA.16816.F32.BF16 R20, R136.reuse, R140, R20 ;  /* 0x0000008c8814723c */ /* 0x042ff00000041814 */
[C---:B------:R-:W-:Y:S01]  /*9060*/  HMMA.16816.F32.BF16 R24, R136.reuse, R142, R24 ;  /* 0x0000008e8818723c */ /* 0x040fe20000041818 */
[----:B------:R-:W1:Y:S03]  /*9070*/  LDSM.16.MT88.4 R140, [R248+0x2800] ;  /* 0x00280000f88c783b */ /* 0x000e660000004200 */
[--C-:B----4-:R-:W-:Y:S04]  /*9080*/  FFMA.FTZ R0, R154, c[0x0][0x2d0], -R181.reuse ;  /* 0x0000b4009a007a23 */ /* 0x110fe800000108b5 */
[C---:B---3--:R-:W-:Y:S01]  /*9090*/  HMMA.16816.F32.BF16 R28, R136.reuse, R144, R28 ;  /* 0x00000090881c723c */ /* 0x048fe2000004181c */
[----:B------:R-:W-:Y:S01]  /*90a0*/  LDSM.16.MT88.4 R152, [R251+0x1000] ;  /* 0x00100000fb98783b */ /* 0x000fe20000004200 */
[----:B------:R3:W-:Y:S06]  /*90b0*/  MUFU.EX2 R186, R0 ;  /* 0x0000000000ba7308 */ /* 0x0007ec0000000800 */
[C---:B------:R-:W-:Y:S01]  /*90c0*/  HMMA.16816.F32.BF16 R32, R136.reuse, R146, R32 ;  /* 0x000000928820723c */ /* 0x040fe20000041820 */
[----:B------:R-:W4:Y:S03]  /*90d0*/  LDSM.16.MT88.4 R144, [R252+0x2800] ;  /* 0x00280000fc90783b */ /* 0x000f260000004200 */
[--C-:B---3--:R-:W-:Y:S05]  /*90e0*/  FFMA.FTZ R0, R192, c[0x0][0x2d0], -R180.reuse ;  /* 0x0000b400c0007a23 */ /* 0x108fea00000108b4 */
[----:B------:R2:W5:Y:S01]  /*90f0*/  LDL.LU R192, [R1+0x134] ;  /* 0x0001340001c07983 */ /* 0x0005620000300800 */
[----:B------:R3:W-:Y:S01]  /*9100*/  MUFU.EX2 R166, R0 ;  /* 0x0000000000a67308 */ /* 0x0007e20000000800 */
[C---:B-1----:R-:W-:Y:S08]  /*9110*/  HMMA.16816.F32.BF16 R36, R136.reuse, R140, R36 ;  /* 0x0000008c8824723c */ /* 0x042ff00000041824 */
[C---:B------:R-:W-:Y:S01]  /*9120*/  HMMA.16816.F32.BF16 R40, R136.reuse, R142, R40 ;  /* 0x0000008e8828723c */ /* 0x040fe20000041828 */
[----:B------:R-:W1:Y:S07]  /*9130*/  LDSM.16.MT88.4 R140, [R251+0x2800] ;  /* 0x00280000fb8c783b */ /* 0x000e6e0000004200 */
[C---:B----4-:R-:W-:Y:S04]  /*9140*/  HMMA.16816.F32.BF16 R44, R136.reuse, R144, R44 ;  /* 0x00000090882c723c */ /* 0x050fe8000004182c */
[--C-:B---3--:R-:W-:Y:S02]  /*9150*/  FFMA.FTZ R0, R193, c[0x0][0x2d0], -R180.reuse ;  /* 0x0000b400c1007a23 */ /* 0x108fe400000108b4 */
[----:B------:R2:W5:Y:S02]  /*9160*/  LDL.LU R193, [R1+0x130] ;  /* 0x0001300001c17983 */ /* 0x0005640000300800 */
[C---:B------:R-:W-:Y:S01]  /*9170*/  HMMA.16816.F32.BF16 R48, R136.reuse, R146, R48 ;  /* 0x000000928830723c */ /* 0x040fe20000041830 */
[----:B------:R3:W-:Y:S01]  /*9180*/  MUFU.EX2 R167, R0 ;  /* 0x0000000000a77308 */ /* 0x0007e20000000800 */
[----:B------:R-:W4:Y:S06]  /*9190*/  LDSM.16.MT88.4 R144, [R149+0x2800] ;  /* 0x002800009590783b */ /* 0x000f2c0000004200 */
[C---:B-1----:R-:W-:Y:S04]  /*91a0*/  HMMA.16816.F32.BF16 R52, R136.reuse, R140, R52 ;  /* 0x0000008c8834723c */ /* 0x042fe80000041834 */
[--C-:B---3--:R-:W-:Y:S02]  /*91b0*/  FFMA.FTZ R0, R134, c[0x0][0x2d0], -R181.reuse ;  /* 0x0000b40086007a23 */ /* 0x108fe400000108b5 */
[--C-:B------:R-:W-:Y:S02]  /*91c0*/  FFMA.FTZ R134, R194, c[0x0][0x2d0], -R180.reuse ;  /* 0x0000b400c2867a23 */ /* 0x100fe400000108b4 */
[----:B------:R2:W5:Y:S01]  /*91d0*/  LDL.LU R194, [R1+0x12c] ;  /* 0x00012c0001c27983 */ /* 0x0005620000300800 */
[C---:B------:R-:W-:Y:S01]  /*91e0*/  HMMA.16816.F32.BF16 R56, R136.reuse, R142, R56 ;  /* 0x0000008e8838723c */ /* 0x040fe20000041838 */
[----:B------:R1:W-:Y:S02]  /*91f0*/  MUFU.EX2 R163, R0 ;  /* 0x0000000000a37308 */ /* 0x0003e40000000800 */
[----:B------:R-:W3:Y:S01]  /*9200*/  LDSM.16.MT88.4 R140, [R248+0x4800] ;  /* 0x00480000f88c783b */ /* 0x000ee20000004200 */
[----:B------:R-:W-:Y:S04]  /*9210*/  FFMA.FTZ R180, R177, c[0x0][0x2d0], -R180 ;  /* 0x0000b400b1b47a23 */ /* 0x000fe800000108b4 */
[C---:B----4-:R-:W-:Y:S03]  /*9220*/  HMMA.16816.F32.BF16 R60, R136.reuse, R144, R60 ;  /* 0x00000090883c723c */ /* 0x050fe6000004183c */
[----:B------:R2:W5:Y:S01]  /*9230*/  LDL.LU R195, [R1+0x128] ;  /* 0x0001280001c37983 */ /* 0x0005620000300800 */
[----:B------:R-:W-:Y:S03]  /*9240*/  MUFU.EX2 R188, R180 ;  /* 0x000000b400bc7308 */ /* 0x000fe60000000800 */
[----:B------:R2:W5:Y:S01]  /*9250*/  LDL.LU R176, [R1+0x124] ;  /* 0x0001240001b07983 */ /* 0x0005620000300800 */
[C---:B------:R-:W-:Y:S03]  /*9260*/  HMMA.16816.F32.BF16 R64, R136.reuse, R146, R64 ;  /* 0x000000928840723c */ /* 0x040fe60000041840 */
[----:B------:R-:W4:Y:S03]  /*9270*/  LDSM.16.MT88.4 R144, [R252+0x4800] ;  /* 0x00480000fc90783b */ /* 0x000f260000004200 */
[----:B------:R-:W2:Y:S01]  /*9280*/  MUFU.EX2 R169, R134 ;  /* 0x0000008600a97308 */ /* 0x000ea20000000800 */
[--C-:B-1----:R-:W-:Y:S04]  /*9290*/  FFMA.FTZ R0, R178, c[0x0][0x2d0], -R181.reuse ;  /* 0x0000b400b2007a23 */ /* 0x102fe800000108b5 */
[----:B------:R1:W5:Y:S04]  /*92a0*/  LDL.LU R177, [R1+0x120] ;  /* 0x0001200001b17983 */ /* 0x0003680000300800 */
[----:B------:R1:W5:Y:S01]  /*92b0*/  LDL.LU R178, [R1+0x11c] ;  /* 0x00011c0001b27983 */ /* 0x0003620000300800 */
[----:B------:R1:W-:Y:S01]  /*92c0*/  MUFU.EX2 R164, R0 ;  /* 0x0000000000a47308 */ /* 0x0003e20000000800 */
[C---:B---3--:R-:W-:Y:S08]  /*92d0*/  HMMA.16816.F32.BF16 R68, R136.reuse, R140, R68 ;  /* 0x0000008c8844723c */ /* 0x048ff00000041844 */
[C---:B------:R-:W-:Y:S01]  /*92e0*/  HMMA.16816.F32.BF16 R72, R136.reuse, R142, R72 ;  /* 0x0000008e8848723c */ /* 0x040fe20000041848 */
[----:B------:R-:W3:Y:S03]  /*92f0*/  LDSM.16.MT88.4 R140, [R251+0x4800] ;  /* 0x00480000fb8c783b */ /* 0x000ee60000004200 */
[--C-:B-1----:R-:W-:Y:S04]  /*9300*/  FFMA.FTZ R0, R179, c[0x0][0x2d0], -R181.reuse ;  /* 0x0000b400b3007a23 */ /* 0x102fe800000108b5 */
[C---:B----4-:R-:W-:Y:S01]  /*9310*/  HMMA.16816.F32.BF16 R76, R136.reuse, R144, R76 ;  /* 0x00000090884c723c */ /* 0x050fe2000004184c */
[----:B------:R1:W5:Y:S01]  /*9320*/  LDL.LU R179, [R1+0x118] ;  /* 0x0001180001b37983 */ /* 0x0003620000300800 */
[----:B------:R4:W-:Y:S06]  /*9330*/  MUFU.EX2 R189, R0 ;  /* 0x0000000000bd7308 */ /* 0x0009ec0000000800 */
[C---:B------:R-:W-:Y:S01]  /*9340*/  HMMA.16816.F32.BF16 R80, R136.reuse, R146, R80 ;  /* 0x000000928850723c */ /* 0x040fe20000041850 */
[----:B------:R-:W1:Y:S03]  /*9350*/  LDSM.16.MT88.4 R144, [R149+0x4800] ;  /* 0x004800009590783b */ /* 0x000e660000004200 */
[--C-:B----4-:R-:W-:Y:S05]  /*9360*/  FFMA.FTZ R0, R172, c[0x0][0x2d0], -R181.reuse ;  /* 0x0000b400ac007a23 */ /* 0x110fea00000108b5 */
[----:B------:R4:W5:Y:S03]  /*9370*/  LDL.LU R172, [R1+0x114] ;  /* 0x0001140001ac7983 */ /* 0x0009660000300800 */
[----:B------:R-:W-:Y:S01]  /*9380*/  FFMA.FTZ R181, R135, c[0x0][0x2d0], -R181 ;  /* 0x0000b40087b57a23 */ /* 0x000fe200000108b5 */
[----:B------:R2:W2:Y:S01]  /*9390*/  MUFU.EX2 R191, R0 ;  /* 0x0000000000bf7308 */ /* 0x0004a20000000800 */
[----:B------:R4:W5:Y:S01]  /*93a0*/  LDL.LU R173, [R1+0x110] ;  /* 0x0001100001ad7983 */ /* 0x0009620000300800 */
[C---:B---3--:R-:W-:Y:S08]  /*93b0*/  HMMA.16816.F32.BF16 R84, R136.reuse, R140, R84 ;  /* 0x0000008c8854723c */ /* 0x048ff00000041854 */
[----:B------:R-:W-:Y:S01]  /*93c0*/  MUFU.EX2 R134, R181 ;  /* 0x000000b500867308 */ /* 0x000fe20000000800 */
[C---:B------:R-:W-:Y:S01]  /*93d0*/  HMMA.16816.F32.BF16 R88, R136.reuse, R142, R88 ;  /* 0x0000008e8858723c */ /* 0x040fe20000041858 */
[----:B------:R-:W3:Y:S07]  /*93e0*/  LDSM.16.MT88.4 R140, [R248+0x6800] ;  /* 0x00680000f88c783b */ /* 0x000eee0000004200 */
[C---:B-1----:R-:W-:Y:S01]  /*93f0*/  HMMA.16816.F32.BF16 R92, R136.reuse, R144, R92 ;  /* 0x00000090885c723c */ /* 0x042fe2000004185c */
[----:B------:R1:W1:Y:S03]  /*9400*/  MUFU.EX2 R135, R2 ;  /* 0x0000000200877308 */ /* 0x0002660000000800 */
[----:B--2---:R-:W-:Y:S02]  /*9410*/  FADD.FTZ R0, R160, R157 ;  /* 0x0000009da0007221 */ /* 0x004fe40000010000 */
[----:B------:R-:W-:Y:S02]  /*9420*/  LDSM.16.MT88.4 R156, [R252+0x1800] ;  /* 0x00180000fc9c783b */ /* 0x000fe40000004200 */
[C---:B------:R-:W-:Y:S04]  /*9430*/  HMMA.16816.F32.BF16 R96, R136.reuse, R146, R96 ;  /* 0x000000928860723c */ /* 0x040fe80000041860 */
[----:B------:R-:W-:Y:S02]  /*9440*/  FADD.FTZ R0, R162, R0 ;  /* 0x00000000a2007221 */ /* 0x000fe40000010000 */
[----:B------:R-:W2:Y:S02]  /*9450*/  LDSM.16.MT88.4 R144, [R252+0x6800] ;  /* 0x00680000fc90783b */ /* 0x000ea40000004200 */
[----:B------:R-:W-:Y:S04]  /*9460*/  FADD.FTZ R0, R168, R0 ;  /* 0x00000000a8007221 */ /* 0x000fe80000010000 */
[----:B-1----:R-:W-:Y:S02]  /*9470*/  FADD.FTZ R2, R184, R3 ;  /* 0x00000003b8027221 */ /* 0x002fe40000010000 */
[----:B------:R-:W-:Y:S01]  /*9480*/  IMAD.MOV.U32 R3, RZ, RZ, R169 ;  /* 0x000000ffff037224 */ /* 0x000fe200078e00a9 */
[----:B------:R-:W-:Y:S01]  /*9490*/  F2FP.BF16.PACK_AB R169, R191, R189 ;  /* 0x000000bdbfa9723e */ /* 0x000fe200000010ff */
[C---:B---3--:R-:W-:Y:S08]  /*94a0*/  HMMA.16816.F32.BF16 R100, R136.reuse, R140, R100 ;  /* 0x0000008c8864723c */ /* 0x048ff00000041864 */
[C---:B------:R-:W-:Y:S01]  /*94b0*/  HMMA.16816.F32.BF16 R104, R136.reuse, R142, R104 ;  /* 0x0000008e8868723c */ /* 0x040fe20000041868 */
[----:B------:R-:W1:Y:S07]  /*94c0*/  LDSM.16.MT88.4 R140, [R251+0x6800] ;  /* 0x00680000fb8c783b */ /* 0x000e6e0000004200 */
[C---:B--2---:R-:W-:Y:S08]  /*94d0*/  HMMA.16816.F32.BF16 R108, R136.reuse, R144, R108 ;  /* 0x00000090886c723c */ /* 0x044ff0000004186c */
[C---:B------:R-:W-:Y:S01]  /*94e0*/  HMMA.16816.F32.BF16 R112, R136.reuse, R146, R112 ;  /* 0x000000928870723c */ /* 0x040fe20000041870 */
[----:B------:R-:W2:Y:S08]  /*94f0*/  LDSM.16.MT88.4 R144, [R149+0x6800] ;  /* 0x006800009590783b */ /* 0x000eb00000004200 */
[----:B------:R-:W3:Y:S01]  /*9500*/  LDSM.16.MT88.4 R148, [R248+0x1000] ;  /* 0x00100000f894783b */ /* 0x000ee20000004200 */
[C---:B-1----:R-:W-:Y:S08]  /*9510*/  HMMA.16816.F32.BF16 R116, R136.reuse, R140, R116 ;  /* 0x0000008c8874723c */ /* 0x042ff00000041874 */
[C---:B------:R-:W-:Y:S01]  /*9520*/  HMMA.16816.F32.BF16 R120, R136.reuse, R142, R120 ;  /* 0x0000008e8878723c */ /* 0x040fe20000041878 */
[----:B------:R-:W1:Y:S07]  /*9530*/  LDSM.16.MT88.4 R140, [R252+0x1000] ;  /* 0x00100000fc8c783b */ /* 0x000e6e0000004200 */
[C---:B--2---:R-:W-:Y:S08]  /*9540*/  HMMA.16816.F32.BF16 R124, R136.reuse, R144, R124 ;  /* 0x00000090887c723c */ /* 0x044ff0000004187c */
[----:B------:R-:W-:Y:S01]  /*9550*/  HMMA.16816.F32.BF16 R128, R136, R146, R128 ;  /* 0x000000928880723c */ /* 0x000fe20000041880 */
[----:B------:R-:W2:Y:S06]  /*9560*/  LDSM.16.MT88.4 R144, [R182+0x1000] ;  /* 0x00100000b690783b */ /* 0x000eac0000004200 */
[----:B------:R-:W-:Y:S02]  /*9570*/  F2FP.BF16.PACK_AB R136, R183, R171 ;  /* 0x000000abb788723e */ /* 0x000fe400000010ff */
[----:B------:R-:W-:Y:S03]  /*9580*/  F2FP.BF16.PACK_AB R137, R186, R170 ;  /* 0x000000aaba89723e */ /* 0x000fe600000010ff */
[-C--:B------:R-:W-:Y:S02]  /*9590*/  F2FP.BF16.PACK_AB R138, R167, R166.reuse ;  /* 0x000000a6a78a723e */ /* 0x080fe400000010ff */
[----:B------:R-:W-:Y:S07]  /*95a0*/  F2FP.BF16.PACK_AB R139, R164, R163 ;  /* 0x000000a3a48b723e */ /* 0x000fee00000010ff */
[C---:B---3--:R-:W-:Y:S08]  /*95b0*/  HMMA.16816.F32.BF16 R4, R136.reuse, R148, R4 ;  /* 0x000000948804723c */ /* 0x048ff00000041804 */
[C---:B------:R-:W-:Y:S01]  /*95c0*/  HMMA.16816.F32.BF16 R8, R136.reuse, R150, R8 ;  /* 0x000000968808723c */ /* 0x040fe20000041808 */
[----:B------:R-:W-:Y:S07]  /*95d0*/  LDSM.16.MT88.4 R148, [R252+0x3000] ;  /* 0x00300000fc94783b */ /* 0x000fee0000004200 */
[C---:B-1----:R-:W-:Y:S08]  /*95e0*/  HMMA.16816.F32.BF16 R12, R136.reuse, R140, R12 ;  /* 0x0000008c880c723c */ /* 0x042ff0000004180c */
[C---:B------:R-:W-:Y:S01]  /*95f0*/  HMMA.16816.F32.BF16 R16, R136.reuse, R142, R16 ;  /* 0x0000008e8810723c */ /* 0x040fe20000041810 */
[----:B------:R-:W1:Y:S07]  /*9600*/  LDSM.16.MT88.4 R140, [R248+0x3000] ;  /* 0x00300000f88c783b */ /* 0x000e6e0000004200 */
[C---:B------:R-:W-:Y:S08]  /*9610*/  HMMA.16816.F32.BF16 R20, R136.reuse, R152, R20 ;  /* 0x000000988814723c */ /* 0x040ff00000041814 */
[C---:B------:R-:W-:Y:S01]  /*9620*/  HMMA.16816.F32.BF16 R24, R136.reuse, R154, R24 ;  /* 0x0000009a8818723c */ /* 0x040fe20000041818 */
[----:B------:R-:W3:Y:S07]  /*9630*/  LDSM.16.MT88.4 R152, [R251+0x3000] ;  /* 0x00300000fb98783b */ /* 0x000eee0000004200 */
[C---:B--2---:R-:W-:Y:S08]  /*9640*/  HMMA.16816.F32.BF16 R28, R136.reuse, R144, R28 ;  /* 0x00000090881c723c */ /* 0x044ff0000004181c */
[C---:B------:R-:W-:Y:S01]  /*9650*/  HMMA.16816.F32.BF16 R32, R136.reuse, R146, R32 ;  /* 0x000000928820723c */ /* 0x040fe20000041820 */
[----:B------:R-:W-:Y:S07]  /*9660*/  LDSM.16.MT88.4 R144, [R248+0x5000] ;  /* 0x00500000f890783b */ /* 0x000fee0000004200 */
[C---:B-1----:R-:W-:Y:S08]  /*9670*/  HMMA.16816.F32.BF16 R36, R136.reuse, R140, R36 ;  /* 0x0000008c8824723c */ /* 0x042ff00000041824 */
[C---:B------:R-:W-:Y:S01]  /*9680*/  HMMA.16816.F32.BF16 R40, R136.reuse, R142, R40 ;  /* 0x0000008e8828723c */ /* 0x040fe20000041828 */
[----:B------:R-:W1:Y:S07]  /*9690*/  LDSM.16.MT88.4 R140, [R182+0x3000] ;  /* 0x00300000b68c783b */ /* 0x000e6e0000004200 */
[C---:B------:R-:W-:Y:S08]  /*96a0*/  HMMA.16816.F32.BF16 R44, R136.reuse, R148, R44 ;  /* 0x00000094882c723c */ /* 0x040ff0000004182c */
[C---:B------:R-:W-:Y:S01]  /*96b0*/  HMMA.16816.F32.BF16 R48, R136.reuse, R150, R48 ;  /* 0x000000968830723c */ /* 0x040fe20000041830 */
[----:B------:R-:W2:Y:S07]  /*96c0*/  LDSM.16.MT88.4 R148, [R252+0x5000] ;  /* 0x00500000fc94783b */ /* 0x000eae0000004200 */
        /* <DEDUP_REMOVED lines=18> */
[C---:B---3--:R-:W-:Y:S07]  /*97f0*/  HMMA.16816.F32.BF16 R100, R136.reuse, R144, R100 ;  /* 0x000000908864723c */ /* 0x048fee0000041864 */
[----:B------:R-:W-:Y:S01]  /*9800*/  MOV R145, R183 ;  /* 0x000000b700917202 */ /* 0x000fe20000000f00 */
[C---:B------:R-:W-:Y:S04]  /*9810*/  HMMA.16816.F32.BF16 R104, R136.reuse, R146, R104 ;  /* 0x000000928868723c */ /* 0x040fe80000041868 */
[----:B------:R-:W-:Y:S03]  /*9820*/  IMAD.MOV.U32 R144, RZ, RZ, R186 ;  /* 0x000000ffff907224 */ /* 0x000fe600078e00ba */
[----:B------:R-:W-:Y:S01]  /*9830*/  MOV R146, R163 ;  /* 0x000000a300927202 */ /* 0x000fe20000000f00 */
[C---:B-1----:R-:W-:Y:S01]  /*9840*/  HMMA.16816.F32.BF16 R108, R136.reuse, R140, R108 ;  /* 0x0000008c886c723c */ /* 0x042fe2000004186c */
[----:B------:R-:W-:Y:S03]  /*9850*/  LDSM.16.MT88.4 R160, [R251+0x1800] ;  /* 0x00180000fba0783b */ /* 0x000fe60000004200 */
[----:B------:R-:W-:Y:S04]  /*9860*/  MOV R147, R166 ;  /* 0x000000a600937202 */ /* 0x000fe80000000f00 */
[C---:B------:R-:W-:Y:S01]  /*9870*/  HMMA.16816.F32.BF16 R112, R136.reuse, R142, R112 ;  /* 0x0000008e8870723c */ /* 0x040fe20000041870 */
[----:B------:R-:W1:Y:S07]  /*9880*/  LDSM.16.MT88.4 R140, [R248+0x1800] ;  /* 0x00180000f88c783b */ /* 0x000e6e0000004200 */
[C---:B------:R-:W-:Y:S07]  /*9890*/  HMMA.16816.F32.BF16 R116, R136.reuse, R148, R116 ;  /* 0x000000948874723c */ /* 0x040fee0000041874 */
[----:B------:R-:W-:Y:S01]  /*98a0*/  MOV R149, R182 ;  /* 0x000000b600957202 */ /* 0x000fe20000000f00 */
[C---:B------:R-:W-:Y:S01]  /*98b0*/  HMMA.16816.F32.BF16 R120, R136.reuse, R150, R120 ;  /* 0x000000968878723c */ /* 0x040fe20000041878 */
[----:B------:R-:W-:Y:S03]  /*98c0*/  LDSM.16.MT88.4 R180, [R248+0x3800] ;  /* 0x00380000f8b4783b */ /* 0x000fe60000004200 */
[----:B------:R-:W-:Y:S03]  /*98d0*/  MOV R148, R167 ;  /* 0x000000a700947202 */ /* 0x000fe60000000f00 */
[----:B------:R-:W-:Y:S01]  /*98e0*/  IMAD.MOV.U32 R150, RZ, RZ, R165 ;  /* 0x000000ffff967224 */ /* 0x000fe200078e00a5 */
[C---:B--2---:R-:W-:Y:S04]  /*98f0*/  HMMA.16816.F32.BF16 R124, R136.reuse, R152, R124 ;  /* 0x00000098887c723c */ /* 0x044fe8000004187c */
[----:B------:R-:W-:Y:S02]  /*9900*/  MOV R151, R164 ;  /* 0x000000a400977202 */ /* 0x000fe40000000f00 */
[----:B------:R2:W3:Y:S01]  /*9910*/  LDSM.16.MT88.4 R164, [R149+0x1800] ;  /* 0x0018000095a4783b */ /* 0x0004e20000004200 */
[----:B------:R-:W-:Y:S01]  /*9920*/  MOV R152, R171 ;  /* 0x000000ab00987202 */ /* 0x000fe20000000f00 */
[----:B------:R-:W-:Y:S04]  /*9930*/  HMMA.16816.F32.BF16 R128, R136, R154, R128 ;  /* 0x0000009a8880723c */ /* 0x000fe80000041880 */
[----:B------:R-:W-:Y:S02]  /*9940*/  MOV R153, R170 ;  /* 0x000000aa00997202 */ /* 0x000fe40000000f00 */
[----:B------:R-:W-:Y:S02]  /*9950*/  F2FP.BF16.PACK_AB R168, R150, R3 ;  /* 0x0000000396a8723e */ /* 0x000fe400000010ff */
[----:B------:R-:W-:Y:S04]  /*9960*/  F2FP.BF16.PACK_AB R170, R188, R190 ;  /* 0x000000bebcaa723e */ /* 0x000fe800000010ff */
[----:B------:R-:W-:Y:S02]  /*9970*/  F2FP.BF16.PACK_AB R171, R134, R135 ;  /* 0x0000008786ab723e */ /* 0x000fe400000010ff */
[----:B------:R-:W-:Y:S02]  /*9980*/  MOV R155, R187 ;  /* 0x000000bb009b7202 */ /* 0x000fe40000000f00 */
[----:B------:R-:W3:Y:S03]  /*9990*/  LDSM.16.MT88.4 R184, [R252+0x3800] ;  /* 0x00380000fcb8783b */ /* 0x000ee60000004200 */
[C---:B-1----:R-:W-:Y:S07]  /*99a0*/  HMMA.16816.F32.BF16 R136, R168.reuse, R140, R4 ;  /* 0x0000008ca888723c */ /* 0x042fee0000041804 */
[----:B------:R-:W-:Y:S01]  /*99b0*/  MOV R5, R150 ;  /* 0x0000009600057202 */ /* 0x000fe20000000f00 */
[C---:B------:R-:W-:Y:S04]  /*99c0*/  HMMA.16816.F32.BF16 R140, R168.reuse, R142, R8 ;  /* 0x0000008ea88c723c */ /* 0x040fe80000041808 */
[----:B------:R-:W-:Y:S01]  /*99d0*/  IMAD.MOV.U32 R6, RZ, RZ, R151 ;  /* 0x000000ffff067224 */ /* 0x000fe200078e0097 */
[----:B------:R-:W-:Y:S02]  /*99e0*/  MOV R7, R148 ;  /* 0x0000009400077202 */ /* 0x000fe40000000f00 */
[----:B------:R-:W-:Y:S01]  /*99f0*/  MOV R8, R146 ;  /* 0x0000009200087202 */ /* 0x000fe20000000f00 */
[----:B------:R-:W-:Y:S01]  /*9a00*/  IMAD.MOV.U32 R10, RZ, RZ, R144 ;  /* 0x000000ffff0a7224 */ /* 0x000fe200078e0090 */
[----:B------:R-:W-:Y:S03]  /*9a10*/  MOV R9, R147 ;  /* 0x0000009300097202 */ /* 0x000fe60000000f00 */
[----:B------:R-:W-:Y:S02]  /*9a20*/  MOV R11, R145 ;  /* 0x00000091000b7202 */ /* 0x000fe40000000f00 */
[C---:B------:R-:W-:Y:S03]  /*9a30*/  HMMA.16816.F32.BF16 R144, R168.reuse, R156, R12 ;  /* 0x0000009ca890723c */ /* 0x040fe6000004180c */
[----:B------:R-:W-:Y:S04]  /*9a40*/  MOV R4, R155 ;  /* 0x0000009b00047202 */ /* 0x000fe80000000f00 */
[----:B------:R-:W-:Y:S02]  /*9a50*/  MOV R15, R149 ;  /* 0x00000095000f7202 */ /* 0x000fe40000000f00 */
[C---:B--2---:R-:W-:Y:S07]  /*9a60*/  HMMA.16816.F32.BF16 R148, R168.reuse, R158, R16 ;  /* 0x0000009ea894723c */ /* 0x044fee0000041810 */
[----:B------:R-:W-:Y:S01]  /*9a70*/  MOV R18, R152 ;  /* 0x0000009800127202 */ /* 0x000fe20000000f00 */
[----:B------:R-:W-:Y:S02]  /*9a80*/  IMAD.MOV.U32 R19, RZ, RZ, R153 ;  /* 0x000000ffff137224 */ /* 0x000fe400078e0099 */
[C---:B------:R-:W-:Y:S07]  /*9a90*/  HMMA.16816.F32.BF16 R152, R168.reuse, R160, R20 ;  /* 0x000000a0a898723c */ /* 0x040fee0000041814 */
[----:B------:R-:W-:Y:S01]  /*9aa0*/  MOV R23, R4 ;  /* 0x0000000400177202 */ /* 0x000fe20000000f00 */
[C---:B------:R-:W-:Y:S01]  /*9ab0*/  HMMA.16816.F32.BF16 R156, R168.reuse, R162, R24 ;  /* 0x000000a2a89c723c */ /* 0x040fe20000041818 */
[----:B------:R-:W-:Y:S03]  /*9ac0*/  LDSM.16.MT88.4 R24, [R251+0x7800] ;  /* 0x00780000fb18783b */ /* 0x000fe60000004200 */
[----:B------:R-:W-:Y:S04]  /*9ad0*/  MOV R22, R15 ;  /* 0x0000000f00167202 */ /* 0x000fe80000000f00 */
[C---:B---3--:R-:W-:Y:S01]  /*9ae0*/  HMMA.16816.F32.BF16 R160, R168.reuse, R164, R28 ;  /* 0x000000a4a8a0723c */ /* 0x048fe2000004181c */
[----:B------:R-:W2:Y:S04]  /*9af0*/  LDL R31, [R1+0x8c] ;  /* 0x00008c00011f7983 */ /* 0x000ea80000100800 */
[----:B------:R-:W-:Y:S02]  /*9b00*/  LDSM.16.MT88.4 R12, [R248+0x5800] ;  /* 0x00580000f80c783b */ /* 0x000fe40000004200 */
[----:B------:R-:W-:Y:S01]  /*9b10*/  MOV R28, R7 ;  /* 0x00000007001c7202 */ /* 0x000fe20000000f00 */
[C---:B------:R-:W-:Y:S04]  /*9b20*/  HMMA.16816.F32.BF16 R164, R168.reuse, R166, R32 ;  /* 0x000000a6a8a4723c */ /* 0x040fe80000041820 */
[----:B------:R-:W-:Y:S01]  /*9b30*/  IMAD.MOV.U32 R29, RZ, RZ, R6 ;  /* 0x000000ffff1d7224 */ /* 0x000fe200078e0006 */
[----:B------:R-:W-:Y:S02]  /*9b40*/  MOV R30, R5 ;  /* 0x00000005001e7202 */ /* 0x000fe40000000f00 */
[----:B------:R-:W1:Y:S01]  /*9b50*/  LDSM.16.MT88.4 R4, [R251+0x3800] ;  /* 0x00380000fb04783b */ /* 0x000e620000004200 */
[C---:B------:R-:W-:Y:S04]  /*9b60*/  HMMA.16816.F32.BF16 R36, R168.reuse, R180, R36 ;  /* 0x000000b4a824723c */ /* 0x040fe80000041824 */
[----:B------:R-:W-:Y:S01]  /*9b70*/  MOV R32, R11 ;  /* 0x0000000b00207202 */ /* 0x000fe20000000f00 */
[----:B------:R-:W-:Y:S01]  /*9b80*/  IMAD.MOV.U32 R33, RZ, RZ, R10 ;  /* 0x000000ffff217224 */ /* 0x000fe200078e000a */
[----:B------:R-:W-:Y:S02]  /*9b90*/  MOV R34, R9 ;  /* 0x0000000900227202 */ /* 0x000fe40000000f00 */
[C---:B------:R-:W-:Y:S04]  /*9ba0*/  HMMA.16816.F32.BF16 R40, R168.reuse, R182, R40 ;  /* 0x000000b6a828723c */ /* 0x040fe80000041828 */
[----:B------:R-:W-:Y:S02]  /*9bb0*/  MOV R180, R18 ;  /* 0x0000001200b47202 */ /* 0x000fe40000000f00 */
[----:B------:R-:W-:Y:S01]  /*9bc0*/  MOV R181, R19 ;  /* 0x0000001300b57202 */ /* 0x000fe20000000f00 */
[----:B------:R-:W-:Y:S01]  /*9bd0*/  IMAD.MOV.U32 R182, RZ, RZ, R22 ;  /* 0x000000ffffb67224 */ /* 0x000fe200078e0016 */
[C---:B------:R-:W-:Y:S01]  /*9be0*/  HMMA.16816.F32.BF16 R44, R168.reuse, R184, R44 ;  /* 0x000000b8a82c723c */ /* 0x040fe2000004182c */
[----:B------:R-:W-:Y:S03]  /*9bf0*/  LDSM.16.MT88.4 R16, [R252+0x5800] ;  /* 0x00580000fc10783b */ /* 0x000fe60000004200 */
[----:B------:R-:W-:Y:S01]  /*9c00*/  MOV R183, R23 ;  /* 0x0000001700b77202 */ /* 0x000fe20000000f00 */
[----:B------:R-:W-:Y:S01]  /*9c10*/  FADD.FTZ R2, R180, R2 ;  /* 0x00000002b4027221 */ /* 0x000fe20000010000 */
[----:B------:R-:W-:Y:S02]  /*9c20*/  MOV R35, R8 ;  /* 0x0000000800237202 */ /* 0x000fe40000000f00 */
[C---:B------:R-:W-:Y:S01]  /*9c30*/  HMMA.16816.F32.BF16 R48, R168.reuse, R186, R48 ;  /* 0x000000baa830723c */ /* 0x040fe20000041830 */
[----:B------:R-:W3:Y:S03]  /*9c40*/  LDSM.16.MT88.4 R8, [R22+0x3800] ;  /* 0x003800001608783b */ /* 0x000ee60000004200 */
[----:B------:R-:W-:Y:S02]  /*9c50*/  FADD.FTZ R0, R183, R0 ;  /* 0x00000000b7007221 */ /* 0x000fe40000010000 */
[----:B------:R-:W-:Y:S02]  /*9c60*/  FADD.FTZ R2, R32, R2 ;  /* 0x0000000220027221 */ /* 0x000fe40000010000 */
[----:B------:R-:W-:Y:S01]  /*9c70*/  FADD.FTZ R0, R181, R0 ;  /* 0x00000000b5007221 */ /* 0x000fe20000010000 */
[----:B------:R-:W4:Y:S03]  /*9c80*/  LDSM.16.MT88.4 R20, [R251+0x5800] ;  /* 0x00580000fb14783b */ /* 0x000f260000004200 */
[----:B------:R-:W-:Y:S02]  /*9c90*/  FADD.FTZ R2, R34, R2 ;  /* 0x0000000222027221 */ /* 0x000fe40000010000 */
[----:B------:R-:W-:Y:S01]  /*9ca0*/  FADD.FTZ R0, R33, R0 ;  /* 0x0000000021007221 */ /* 0x000fe20000010000 */
[C---:B-1----:R-:W-:Y:S03]  /*9cb0*/  HMMA.16816.F32.BF16 R52, R168.reuse, R4, R52 ;  /* 0x00000004a834723c */ /* 0x042fe60000041834 */
[----:B------:R-:W-:Y:S02]  /*9cc0*/  FADD.FTZ R2, R28, R2 ;  /* 0x000000021c027221 */ /* 0x000fe40000010000 */
[----:B------:R-:W-:Y:S02]  /*9cd0*/  FADD.FTZ R0, R35, R0 ;  /* 0x0000000023007221 */ /* 0x000fe40000010000 */
[----:B------:R-:W-:Y:S01]  /*9ce0*/  FADD.FTZ R2, R3, R2 ;  /* 0x0000000203027221 */ /* 0x000fe20000010000 */
[C---:B------:R-:W-:Y:S01]  /*9cf0*/  HMMA.16816.F32.BF16 R56, R168.reuse, R6, R56 ;  /* 0x00000006a838723c */ /* 0x040fe20000041838 */
[----:B------:R-:W1:Y:S03]  /*9d00*/  LDSM.16.MT88.4 R4, [R182+0x5800] ;  /* 0x00580000b604783b */ /* 0x000e660000004200 */
[----:B------:R-:W-:Y:S04]  /*9d10*/  FADD.FTZ R0, R29, R0 ;  /* 0x000000001d007221 */ /* 0x000fe80000010000 */
[----:B------:R-:W-:Y:S04]  /*9d20*/  FADD.FTZ R3, R189, R0 ;  /* 0x00000000bd037221 */ /* 0x000fe80000010000 */
[----:B------:R-:W-:Y:S02]  /*9d30*/  FADD.FTZ R0, R30, R2 ;  /* 0x000000021e007221 */ /* 0x000fe40000010000 */
[----:B------:R-:W-:Y:S02]  /*9d40*/  FADD.FTZ R3, R191, R3 ;  /* 0x00000003bf037221 */ /* 0x000fe40000010000 */
[----:B------:R-:W-:Y:S01]  /*9d50*/  FADD.FTZ R2, R190, R0 ;  /* 0x00000000be027221 */ /* 0x000fe20000010000 */
[C---:B---3--:R-:W-:Y:S03]  /*9d60*/  HMMA.16816.F32.BF16 R60, R168.reuse, R8, R60 ;  /* 0x00000008a83c723c */ /* 0x048fe6000004183c */
[----:B------:R-:W-:Y:S02]  /*9d70*/  FADD.FTZ R2, R188, R2 ;  /* 0x00000002bc027221 */ /* 0x000fe40000010000 */
[----:B------:R-:W-:Y:S01]  /*9d80*/  FADD.FTZ R0, R135, R3 ;  /* 0x0000000387007221 */ /* 0x000fe20000010000 */
[----:B------:R-:W-:Y:S02]  /*9d90*/  MOV R3, R133 ;  /* 0x0000008500037202 */ /* 0x000fe40000000f00 */
[C---:B------:R-:W-:Y:S01]  /*9da0*/  HMMA.16816.F32.BF16 R64, R168.reuse, R10, R64 ;  /* 0x0000000aa840723c */ /* 0x040fe20000041840 */
[----:B------:R-:W3:Y:S03]  /*9db0*/  LDSM.16.MT88.4 R8, [R248+0x7800] ;  /* 0x00780000f808783b */ /* 0x000ee60000004200 */
[----:B------:R-:W-:Y:S01]  /*9dc0*/  FADD.FTZ R0, R134, R0 ;  /* 0x0000000086007221 */ /* 0x000fe20000010000 */
[----:B------:R-:W-:Y:S03]  /*9dd0*/  MOV R134, R132 ;  /* 0x0000008400867202 */ /* 0x000fe60000000f00 */
[C---:B------:R-:W-:Y:S08]  /*9de0*/  HMMA.16816.F32.BF16 R68, R168.reuse, R12, R68 ;  /* 0x0000000ca844723c */ /* 0x040ff00000041844 */
[C---:B------:R-:W-:Y:S01]  /*9df0*/  HMMA.16816.F32.BF16 R72, R168.reuse, R14, R72 ;  /* 0x0000000ea848723c */ /* 0x040fe20000041848 */
[----:B------:R-:W3:Y:S07]  /*9e00*/  LDSM.16.MT88.4 R12, [R252+0x7800] ;  /* 0x00780000fc0c783b */ /* 0x000eee0000004200 */
[C---:B------:R-:W-:Y:S08]  /*9e10*/  HMMA.16816.F32.BF16 R76, R168.reuse, R16, R76 ;  /* 0x00000010a84c723c */ /* 0x040ff0000004184c */
[C---:B------:R-:W-:Y:S01]  /*9e20*/  HMMA.16816.F32.BF16 R80, R168.reuse, R18, R80 ;  /* 0x00000012a850723c */ /* 0x040fe20000041850 */
[----:B------:R-:W3:Y:S07]  /*9e30*/  LDSM.16.MT88.4 R16, [R182+0x7800] ;  /* 0x00780000b610783b */ /* 0x000eee0000004200 */
[C---:B----4-:R-:W-:Y:S08]  /*9e40*/  HMMA.16816.F32.BF16 R84, R168.reuse, R20, R84 ;  /* 0x00000014a854723c */ /* 0x050ff00000041854 */
[C---:B------:R-:W-:Y:S08]  /*9e50*/  HMMA.16816.F32.BF16 R88, R168.reuse, R22, R88 ;  /* 0x00000016a858723c */ /* 0x040ff00000041858 */
[C---:B-1----:R-:W-:Y:S08]  /*9e60*/  HMMA.16816.F32.BF16 R92, R168.reuse, R4, R92 ;  /* 0x00000004a85c723c */ /* 0x042ff0000004185c */
[C---:B------:R-:W-:Y:S08]  /*9e70*/  HMMA.16816.F32.BF16 R96, R168.reuse, R6, R96 ;  /* 0x00000006a860723c */ /* 0x040ff00000041860 */
[C---:B---3--:R-:W-:Y:S08]  /*9e80*/  HMMA.16816.F32.BF16 R100, R168.reuse, R8, R100 ;  /* 0x00000008a864723c */ /* 0x048ff00000041864 */
[C---:B------:R-:W-:Y:S08]  /*9e90*/  HMMA.16816.F32.BF16 R104, R168.reuse, R10, R104 ;  /* 0x0000000aa868723c */ /* 0x040ff00000041868 */
[C---:B------:R-:W-:Y:S08]  /*9ea0*/  HMMA.16816.F32.BF16 R108, R168.reuse, R12, R108 ;  /* 0x0000000ca86c723c */ /* 0x040ff0000004186c */
[C---:B------:R-:W-:Y:S08]  /*9eb0*/  HMMA.16816.F32.BF16 R112, R168.reuse, R14, R112 ;  /* 0x0000000ea870723c */ /* 0x040ff00000041870 */
[C---:B------:R-:W-:Y:S08]  /*9ec0*/  HMMA.16816.F32.BF16 R116, R168.reuse, R24, R116 ;  /* 0x00000018a874723c */ /* 0x040ff00000041874 */
[C---:B------:R-:W-:Y:S08]  /*9ed0*/  HMMA.16816.F32.BF16 R120, R168.reuse, R26, R120 ;  /* 0x0000001aa878723c */ /* 0x040ff00000041878 */
[C---:B------:R-:W-:Y:S08]  /*9ee0*/  HMMA.16816.F32.BF16 R124, R168.reuse, R16, R124 ;  /* 0x00000010a87c723c */ /* 0x040ff0000004187c */
[----:B------:R-:W-:Y:S03]  /*9ef0*/  HMMA.16816.F32.BF16 R128, R168, R18, R128 ;  /* 0x00000012a880723c */ /* 0x000fe60000041880 */
[----:B--2---:R-:W-:Y:S02]  /*9f00*/  ISETP.GT.AND P0, PT, R174, R31, PT ;  /* 0x0000001fae00720c */ /* 0x004fe40003f04270 */
[----:B------:R1:W5:Y:S04]  /*9f10*/  LDL.LU R174, [R1+0x10c] ;  /* 0x00010c0001ae7983 */ /* 0x0003680000300800 */
[----:B------:R-:W-:Y:S04]  /*9f20*/  STL [R1+0x80], R2 ;  /* 0x0000800201007387 */ /* 0x000fe80000100800 */
[----:B------:R-:W-:Y:S04]  /*9f30*/  STL [R1+0x5c], R175 ;  /* 0x00005caf01007387 */ /* 0x000fe80000100800 */
[----:B------:R2:W-:Y:S02]  /*9f40*/  STL [R1+0x84], R0 ;  /* 0x0000840001007387 */ /* 0x0005e40000100800 */
[----:B--2---:R-:W-:Y:S02]  /*9f50*/  MOV R0, R175 ;  /* 0x000000af00007202 */ /* 0x004fe40000000f00 */
[----:B------:R1:W5:Y:S04]  /*9f60*/  LDL.LU R175, [R1+0x108] ;  /* 0x0001080001af7983 */ /* 0x0003680000300800 */
[----:B------:R1:W-:Y:S01]  /*9f70*/  STL [R1+0x60], R0 ;  /* 0x0000600001007387 */ /* 0x0003e20000100800 */
[----:B------:R-:W-:-:S05]  /*9f80*/  @P0 BRA `(.L_x_835) ;  /* 0xffffbca000000947 */ /* 0x000fca000383ffff */
.L_x_834:
[----:B-1----:R-:W2:Y:S04]  /*9f90*/  LDL R2, [R1+0x7c] ;  /* 0x00007c0001027983 */ /* 0x002ea80000100800 */
[----:B------:R-:W2:Y:S02]  /*9fa0*/  LDL R0, [R1+0x5c] ;  /* 0x00005c0001007983 */ /* 0x000ea40000100800 */
[----:B--2---:R-:W-:-:S13]  /*9fb0*/  ISETP.GE.AND P0, PT, R0, R2, PT ;  /* 0x000000020000720c */ /* 0x004fda0003f06270 */
[----:B------:R-:W-:Y:S05]  /*9fc0*/  @!P0 BRA `(.L_x_836) ;  /* 0x00003dd000008947 */ /* 0x000fea0003800000 */
[----:B------:R-:W-:Y:S02]  /*9fd0*/  MOV R135, R132 ;  /* 0x0000008400877202 */ /* 0x000fe40000000f00 */
[----:B------:R-:W-:Y:S02]  /*9fe0*/  MOV R134, R133 ;  /* 0x0000008500867202 */ /* 0x000fe40000000f00 */
.L_x_837:
[----:B------:R-:W2:Y:S01]  /*9ff0*/  LDL R133, [R1+0x8] ;  /* 0x0000080001857983 */ /* 0x000ea20000100800 */
[----:B------:R-:W-:Y:S04]  /*a000*/  DEPBAR.LE SB0, 0x0 ;  /* 0x000080000000791a */ /* 0x000fe80000000000 */
[----:B------:R-:W3:Y:S01]  /*a010*/  LDL.64 R30, [R1+0x70] ;  /* 0x00007000011e7983 */ /* 0x000ee20000100a00 */
[----:B------:R-:W-:Y:S05]  /*a020*/  WARPSYNC 0xffffffff ;  /* 0xffffffff00007948 */ /* 0x000fea0003800000 */
[----:B------:R-:W4:Y:S04]  /*a030*/  LDL R29, [R1+0x44] ;  /* 0x00004400011d7983 */ /* 0x000f280000100800 */
[----:B------:R-:W4:Y:S04]  /*a040*/  LDL R23, [R1+0x78] ;  /* 0x0000780001177983 */ /* 0x000f280000100800 */
[----:B------:R-:W4:Y:S04]  /*a050*/  LDL R28, [R1+0x40] ;  /* 0x00004000011c7983 */ /* 0x000f280000100800 */
[----:B------:R-:W4:Y:S04]  /*a060*/  LDL R14, [R1+0x3c] ;  /* 0x00003c00010e7983 */ /* 0x000f280000100800 */
[----:B------:R-:W4:Y:S04]  /*a070*/  LDL.LU R132, [R1+0x5c] ;  /* 0x00005c0001847983 */ /* 0x000f280000300800 */
[----:B------:R1:W-:Y:S04]  /*a080*/  STL [R1+0x12c], R131 ;  /* 0x00012c8301007387 */ /* 0x0003e80000100800 */
[----:B------:R-:W-:Y:S08]  /*a090*/  BAR.SYNC.DEFER_BLOCKING 0x0 ;  /* 0x0000000000007b1d */ /* 0x000ff00000010000 */
[----:B------:R-:W2:Y:S08]  /*a0a0*/  LDSM.16.M88.4 R8, [R249] ;  /* 0x00000000f908783b */ /* 0x000eb00000000200 */
[----:B-1----:R-:W4:Y:S04]  /*a0b0*/  LDL R131, [R1+0x58] ;  /* 0x0000580001837983 */ /* 0x002f280000100800 */
[----:B------:R-:W1:Y:S08]  /*a0c0*/  LDSM.16.M88.4 R16, [R249+0x800] ;  /* 0x00080000f910783b */ /* 0x000e700000000200 */
[----:B------:R-:W1:Y:S08]  /*a0d0*/  LDSM.16.M88.4 R24, [R249+0x1000] ;  /* 0x00100000f918783b */ /* 0x000e700000000200 */
[----:B------:R-:W1:Y:S08]  /*a0e0*/  LDSM.16.M88.4 R32, [R249+0x1800] ;  /* 0x00180000f920783b */ /* 0x000e700000000200 */
[----:B--2---:R2:W1:Y:S01]  /*a0f0*/  LDSM.16.M88.4 R168, [R133] ;  /* 0x0000000085a8783b */ /* 0x0044620000000200 */
[----:B---3--:R-:W-:Y:S07]  /*a100*/  IADD3 R15, P0, R30, 0x40, RZ ;  /* 0x000000401e0f7810 */ /* 0x008fee0007f1e0ff */
[----:B----4-:R3:W4:Y:S01]  /*a110*/  LDSM.16.M88.4 R180, [R29] ;  /* 0x000000001db4783b */ /* 0x0107220000000200 */
[----:B------:R-:W-:Y:S07]  /*a120*/  IADD3.X R21, RZ, R23, RZ, P0, !PT ;  /* 0x00000017ff157210 */ /* 0x000fee00007fe4ff */
[----:B------:R-:W1:Y:S08]  /*a130*/  LDSM.16.M88.4 R184, [R28] ;  /* 0x000000001cb8783b */ /* 0x000e700000000200 */
[----:B--2---:R-:W4:Y:S01]  /*a140*/  LDL R133, [R1] ;  /* 0x0000000001857983 */ /* 0x004f220000100800 */
[----:B------:R-:W-:Y:S01]  /*a150*/  SHF.R.S32.HI R0, RZ, 0x1f, R132 ;  /* 0x0000001fff007819 */ /* 0x000fe20000011484 */
[----:B------:R-:W-:Y:S02]  /*a160*/  IMAD.WIDE.U32 R6, R132, c[0x0][0x208], RZ ;  /* 0x0000820084067a25 */ /* 0x000fe400078e00ff */
[----:B------:R1:W1:Y:S02]  /*a170*/  LDSM.16.M88.4 R188, [R14] ;  /* 0x000000000ebc783b */ /* 0x0002640000000200 */
[----:B------:R-:W-:Y:S01]  /*a180*/  IMAD R0, R0, c[0x0][0x208], RZ ;  /* 0x0000820000007a24 */ /* 0x000fe200078e02ff */
[----:B------:R-:W-:Y:S03]  /*a190*/  SHF.L.U32 R4, R6, 0x6, RZ ;  /* 0x0000000606047819 */ /* 0x000fe600000006ff */
[----:B------:R-:W-:Y:S01]  /*a1a0*/  IMAD R0, R132, c[0x0][0x20c], R0 ;  /* 0x0000830084007a24 */ /* 0x000fe200078e0200 */
[C---:B------:R-:W-:Y:S02]  /*a1b0*/  IADD3 R2, P6, R4.reuse, R30, RZ ;  /* 0x0000001e04027210 */ /* 0x040fe40007fde0ff */
[----:B------:R-:W-:Y:S02]  /*a1c0*/  IADD3 R3, P1, R4, R15, RZ ;  /* 0x0000000f04037210 */ /* 0x000fe40007f3e0ff */
[----:B------:R-:W-:Y:S02]  /*a1d0*/  IADD3 R0, R7, R0, RZ ;  /* 0x0000000007007210 */ /* 0x000fe40007ffe0ff */
[----:B------:R-:W-:Y:S02]  /*a1e0*/  LEA R12, P0, R2, c[0x0][0x1f8], 0x1 ;  /* 0x00007e00020c7a11 */ /* 0x000fe400078008ff */
[----:B------:R-:W-:Y:S04]  /*a1f0*/  SHF.L.U64.HI R0, R6, 0x6, R0 ;  /* 0x0000000606007819 */ /* 0x000fe80000010200 */
[----:B------:R-:W-:Y:S02]  /*a200*/  IADD3.X R5, R0, R23, RZ, P6, !PT ;  /* 0x0000001700057210 */ /* 0x000fe400037fe4ff */
[C---:B------:R-:W-:Y:S02]  /*a210*/  LEA R6, P6, R3.reuse, c[0x0][0x1f8], 0x1 ;  /* 0x00007e0003067a11 */ /* 0x040fe400078c08ff */
[----:B------:R-:W-:Y:S02]  /*a220*/  LEA.HI.X R13, R2, c[0x0][0x1fc], R5, 0x1, P0 ;  /* 0x00007f00020d7a11 */ /* 0x000fe400000f0c05 */
[----:B------:R-:W-:Y:S02]  /*a230*/  IADD3.X R7, R0, R21, RZ, P1, !PT ;  /* 0x0000001500077210 */ /* 0x000fe40000ffe4ff */
[----:B------:R-:W-:Y:S02]  /*a240*/  IADD3 R20, P0, R30, 0x80, RZ ;  /* 0x000000801e147810 */ /* 0x000fe40007f1e0ff */
[----:B------:R-:W-:Y:S02]  /*a250*/  LEA.HI.X R7, R3, c[0x0][0x1fc], R7, 0x1, P6 ;  /* 0x00007f0003077a11 */ /* 0x000fe400030f0c07 */
[----:B------:R-:W-:Y:S02]  /*a260*/  IADD3.X R22, RZ, R23, RZ, P0, !PT ;  /* 0x00000017ff167210 */ /* 0x000fe400007fe4ff */
[----:B------:R-:W-:Y:S01]  /*a270*/  IADD3 R3, P0, R4, R20, RZ ;  /* 0x0000001404037210 */ /* 0x000fe20007f1e0ff */
[----:B------:R-:W-:Y:S01]  /*a280*/  @!PT LDS RZ, [RZ] ;  /* 0x00000000fffff984 */ /* 0x000fe20000000800 */
[----:B------:R-:W-:Y:S01]  /*a290*/  @!PT LDS RZ, [RZ] ;  /* 0x00000000fffff984 */ /* 0x000fe20000000800 */
[----:B------:R-:W-:Y:S01]  /*a2a0*/  @!PT LDS RZ, [RZ] ;  /* 0x00000000fffff984 */ /* 0x000fe20000000800 */
[----:B------:R1:W-:Y:S08]  /*a2b0*/  LDGSTS.E.BYPASS.LTC128B.128 [R131+0x100], [R12.64], !P5 ;  /* 0x001000000c837fae */ /* 0x0003f0000e901d46 */
[----:B------:R3:W-:Y:S01]  /*a2c0*/  LDGSTS.E.BYPASS.LTC128B.128 [R131+0x2100], [R6.64], !P4 ;  /* 0x0210000006837fae */ /* 0x0007e2000e101d46 */
[----:B-1----:R-:W-:Y:S02]  /*a2d0*/  MOV R12, c[0x0][0x208] ;  /* 0x00008200000c7a02 */ /* 0x002fe40000000f00 */
[----:B------:R-:W-:Y:S02]  /*a2e0*/  MOV R13, c[0x0][0x20c] ;  /* 0x00008300000d7a02 */ /* 0x000fe40000000f00 */
[----:B------:R-:W-:Y:S02]  /*a2f0*/  LEA R2, P1, R12, R4, 0x5 ;  /* 0x000000040c027211 */ /* 0x000fe400078228ff */
[C---:B---3--:R-:W-:Y:S02]  /*a300*/  LEA R6, P6, R3.reuse, c[0x0][0x1f8], 0x1 ;  /* 0x00007e0003067a11 */ /* 0x048fe400078c08ff */
[----:B------:R-:W-:Y:S02]  /*a310*/  IADD3.X R7, R0, R22, RZ, P0, !PT ;  /* 0x0000001600077210 */ /* 0x000fe400007fe4ff */
[----:B------:R-:W-:Y:S02]  /*a320*/  IADD3 R5, P0, R30, 0xc0, RZ ;  /* 0x000000c01e057810 */ /* 0x000fe40007f1e0ff */
[----:B------:R-:W-:Y:S02]  /*a330*/  LEA.HI.X R7, R3, c[0x0][0x1fc], R7, 0x1, P6 ;  /* 0x00007f0003077a11 */ /* 0x000fe400030f0c07 */
[----:B------:R-:W-:Y:S02]  /*a340*/  LEA.HI.X R3, R12, R0, R13, 0x5, P1 ;  /* 0x000000000c037211 */ /* 0x000fe400008f2c0d */
[----:B------:R-:W-:Y:S01]  /*a350*/  IADD3 R4, P1, R4, R5, RZ ;  /* 0x0000000504047210 */ /* 0x000fe20007f3e0ff */
[----:B------:R1:W-:Y:S01]  /*a360*/  LDGSTS.E.BYPASS.LTC128B.128 [R131+0x4100], [R6.64], !P3 ;  /* 0x0410000006837fae */ /* 0x0003e2000d901d46 */
[----:B------:R-:W-:Y:S02]  /*a370*/  IADD3.X R29, RZ, R23, RZ, P0, !PT ;  /* 0x00000017ff1d7210 */ /* 0x000fe400007fe4ff */
[----:B------:R-:W-:Y:S02]  /*a380*/  LEA R12, P0, R4, c[0x0][0x1f8], 0x1 ;  /* 0x00007e00040c7a11 */ /* 0x000fe400078008ff */
[----:B-1----:R-:W-:Y:S02]  /*a390*/  IADD3.X R6, R0, R29, RZ, P1, !PT ;  /* 0x0000001d00067210 */ /* 0x002fe40000ffe4ff */
[----:B------:R-:W-:Y:S02]  /*a3a0*/  IADD3 R0, P1, R2, R30, RZ ;  /* 0x0000001e02007210 */ /* 0x000fe40007f3e0ff */
[----:B------:R-:W-:Y:S02]  /*a3b0*/  LEA.HI.X R13, R4, c[0x0][0x1fc], R6, 0x1, P0 ;  /* 0x00007f00040d7a11 */ /* 0x000fe400000f0c06 */
[----:B------:R-:W-:Y:S02]  /*a3c0*/  LEA R14, P0, R0, c[0x0][0x1f8], 0x1 ;  /* 0x00007e00000e7a11 */ /* 0x000fe400078008ff */
[C---:B------:R-:W-:Y:S01]  /*a3d0*/  IADD3.X R6, R3.reuse, R23, RZ, P1, !PT ;  /* 0x0000001703067210 */ /* 0x040fe20000ffe4ff */
[----:B------:R1:W-:Y:S01]  /*a3e0*/  LDGSTS.E.BYPASS.LTC128B.128 [R131+0x6100], [R12.64], !P2 ;  /* 0x061000000c837fae */ /* 0x0003e2000d101d46 */
[----:B------:R-:W-:Y:S02]  /*a3f0*/  IADD3 R4, P6, R2, R15, RZ ;  /* 0x0000000f02047210 */ /* 0x000fe40007fde0ff */
[----:B------:R-:W-:Y:S02]  /*a400*/  LEA.HI.X R15, R0, c[0x0][0x1fc], R6, 0x1, P0 ;  /* 0x00007f00000f7a11 */ /* 0x000fe400000f0c06 */
[----:B------:R-:W-:Y:S02]  /*a410*/  IADD3 R0, P1, R2, R20, RZ ;  /* 0x0000001402007210 */ /* 0x000fe40007f3e0ff */
[C---:B------:R-:W-:Y:S01]  /*a420*/  IADD3.X R21, R3.reuse, R21, RZ, P6, !PT ;  /* 0x0000001503157210 */ /* 0x040fe200037fe4ff */
[----:B------:R1:W-:Y:S01]  /*a430*/  LDGSTS.E.BYPASS.LTC128B.128 [R131+0x1100], [R14.64], !P5 ;  /* 0x011000000e837fae */ /* 0x0003e2000e901d46 */
[----:B------:R-:W-:Y:S02]  /*a440*/  LEA R20, P6, R4, c[0x0][0x1f8], 0x1 ;  /* 0x00007e0004147a11 */ /* 0x000fe400078c08ff */
[----:B------:R-:W-:Y:S02]  /*a450*/  IADD3 R28, P0, R2, R5, RZ ;  /* 0x00000005021c7210 */ /* 0x000fe40007f1e0ff */
[----:B------:R-:W-:Y:S02]  /*a460*/  LEA.HI.X R21, R4, c[0x0][0x1fc], R21, 0x1, P6 ;  /* 0x00007f0004157a11 */ /* 0x000fe400030f0c15 */
[C---:B-----5:R-:W-:Y:S03]  /*a470*/  HMMA.16816.F32.BF16 R4, R172.reuse, R8, RZ ;  /* 0x00000008ac04723c */ /* 0x060fe600000418ff */
[C---:B------:R-:W-:Y:S01]  /*a480*/  IADD3.X R2, R3.reuse, R22, RZ, P1, !PT ;  /* 0x0000001603027210 */ /* 0x040fe20000ffe4ff */
[----:B------:R3:W-:Y:S01]  /*a490*/  LDGSTS.E.BYPASS.LTC128B.128 [R131+0x3100], [R20.64], !P4 ;  /* 0x0310000014837fae */ /* 0x0007e2000e101d46 */
[C---:B------:R-:W-:Y:S02]  /*a4a0*/  LEA R22, P1, R0.reuse, c[0x0][0x1f8], 0x1 ;  /* 0x00007e0000167a11 */ /* 0x040fe400078208ff */
[----:B------:R-:W-:Y:S01]  /*a4b0*/  IADD3.X R3, R3, R29, RZ, P0, !PT ;  /* 0x0000001d03037210 */ /* 0x000fe200007fe4ff */
[C---:B------:R-:W-:Y:S01]  /*a4c0*/  HMMA.16816.F32.BF16 R8, R172.reuse, R10, RZ ;  /* 0x0000000aac08723c */ /* 0x040fe200000418ff */
[----:B------:R-:W-:Y:S03]  /*a4d0*/  LEA.HI.X R23, R0, c[0x0][0x1fc], R2, 0x1, P1 ;  /* 0x00007f0000177a11 */ /* 0x000fe600008f0c02 */
[C---:B------:R-:W-:Y:S01]  /*a4e0*/  LEA R2, P0, R28.reuse, c[0x0][0x1f8], 0x1 ;  /* 0x00007e001c027a11 */ /* 0x040fe200078008ff */
[----:B------:R-:W2:Y:S03]  /*a4f0*/  LDL R0, [R1+0x2c] ;  /* 0x00002c0001007983 */ /* 0x000ea60000100800 */
[----:B------:R-:W-:Y:S01]  /*a500*/  LEA.HI.X R3, R28, c[0x0][0x1fc], R3, 0x1, P0 ;  /* 0x00007f001c037a11 */ /* 0x000fe200000f0c03 */
[----:B------:R3:W-:Y:S01]  /*a510*/  LDGSTS.E.BYPASS.LTC128B.128 [R131+0x5100], [R22.64], !P3 ;  /* 0x0510000016837fae */ /* 0x0007e2000d901d46 */
[C---:B-1----:R-:W-:Y:S07]  /*a520*/  HMMA.16816.F32.BF16 R12, R172.reuse, R16, RZ ;  /* 0x00000010ac0c723c */ /* 0x042fee00000418ff */
[----:B------:R1:W-:Y:S01]  /*a530*/  LDGSTS.E.BYPASS.LTC128B.128 [R131+0x7100], [R2.64], !P2 ;  /* 0x0710000002837fae */ /* 0x0003e2000d101d46 */
[C---:B------:R-:W-:Y:S07]  /*a540*/  HMMA.16816.F32.BF16 R16, R172.reuse, R18, RZ ;  /* 0x00000012ac10723c */ /* 0x040fee00000418ff */
[----:B------:R-:W0:Y:S01]  /*a550*/  LDGDEPBAR ;  /* 0x00000000000079af */ /* 0x000e220000000000 */
[C---:B---3--:R-:W-:Y:S08]  /*a560*/  HMMA.16816.F32.BF16 R20, R172.reuse, R24, RZ ;  /* 0x00000018ac14723c */ /* 0x048ff000000418ff */
[C---:B------:R-:W-:Y:S01]  /*a570*/  HMMA.16816.F32.BF16 R24, R172.reuse, R26, RZ ;  /* 0x0000001aac18723c */ /* 0x040fe200000418ff */
[----:B-1----:R-:W3:Y:S04]  /*a580*/  LDL R2, [R1+0x34] ;  /* 0x0000340001027983 */ /* 0x002ee80000100800 */
[----:B------:R-:W2:Y:S03]  /*a590*/  LDL R3, [R1+0x30] ;  /* 0x0000300001037983 */ /* 0x000ea60000100800 */
[C---:B------:R-:W-:Y:S01]  /*a5a0*/  HMMA.16816.F32.BF16 R28, R172.reuse, R32, RZ ;  /* 0x00000020ac1c723c */ /* 0x040fe200000418ff */
[----:B------:R1:W-:Y:S07]  /*a5b0*/  STL [R1+0x114], R172 ;  /* 0x000114ac01007387 */ /* 0x0003ee0000100800 */
[----:B------:R-:W-:Y:S08]  /*a5c0*/  HMMA.16816.F32.BF16 R32, R172, R34, RZ ;  /* 0x00000022ac20723c */ /* 0x000ff000000418ff */
[C---:B------:R-:W-:Y:S08]  /*a5d0*/  HMMA.16816.F32.BF16 R4, R176.reuse, R168, R4 ;  /* 0x000000a8b004723c */ /* 0x040ff00000041804 */
[C---:B------:R-:W-:Y:S01]  /*a5e0*/  HMMA.16816.F32.BF16 R8, R176.reuse, R170, R8 ;  /* 0x000000aab008723c */ /* 0x040fe20000041808 */
[----:B-1----:R-:W2:Y:S04]  /*a5f0*/  LDL R172, [R1+0x38] ;  /* 0x0000380001ac7983 */ /* 0x002ea80000100800 */
[----:B------:R-:W-:Y:S03]  /*a600*/  STL [R1+0x110], R173 ;  /* 0x000110ad01007387 */ /* 0x000fe60000100800 */
[C---:B----4-:R-:W-:Y:S01]  /*a610*/  HMMA.16816.F32.BF16 R12, R176.reuse, R180, R12 ;  /* 0x000000b4b00c723c */ /* 0x050fe2000004180c */
        /* <DEDUP_REMOVED lines=9> */
[----:B------:R-:W-:Y:S07]  /*a6b0*/  STL [R1+0x128], R195 ;  /* 0x000128c301007387 */ /* 0x000fee0000100800 */
[C---:B------:R-:W-:Y:S08]  /*a6c0*/  HMMA.16816.F32.BF16 R28, R176.reuse, R188, R28 ;  /* 0x000000bcb01c723c */ /* 0x040ff0000004181c */
[----:B------:R-:W-:Y:S01]  /*a6d0*/  HMMA.16816.F32.BF16 R32, R176, R190, R32 ;  /* 0x000000beb020723c */ /* 0x000fe20000041820 */
[----:B------:R-:W1:Y:S08]  /*a6e0*/  LDSM.16.M88.4 R168, [R133] ;  /* 0x0000000085a8783b */ /* 0x000e700000000200 */
[----:B------:R-:W4:Y:S08]  /*a6f0*/  LDSM.16.M88.4 R180, [R133+0x800] ;  /* 0x0008000085b4783b */ /* 0x000f300000000200 */
[----:B------:R-:W-:Y:S01]  /*a700*/  LDSM.16.M88.4 R184, [R133+0x1800] ;  /* 0x0018000085b8783b */ /* 0x000fe20000000200 */
[C---:B-1----:R-:W-:Y:S08]  /*a710*/  HMMA.16816.F32.BF16 R4, R192.reuse, R168, R4 ;  /* 0x000000a8c004723c */ /* 0x042ff00000041804 */
[C---:B------:R-:W-:Y:S01]  /*a720*/  HMMA.16816.F32.BF16 R8, R192.reuse, R170, R8 ;  /* 0x000000aac008723c */ /* 0x040fe20000041808 */
[----:B------:R-:W1:Y:S07]  /*a730*/  LDSM.16.M88.4 R168, [R133+0x1000] ;  /* 0x0010000085a8783b */ /* 0x000e6e0000000200 */
[C---:B----4-:R-:W-:Y:S08]  /*a740*/  HMMA.16816.F32.BF16 R12, R192.reuse, R180, R12 ;  /* 0x000000b4c00c723c */ /* 0x050ff0000004180c */
[C---:B------:R-:W-:Y:S01]  /*a750*/  HMMA.16816.F32.BF16 R16, R192.reuse, R182, R16 ;  /* 0x000000b6c010723c */ /* 0x040fe20000041810 */
[----:B------:R-:W4:Y:S07]  /*a760*/  LDSM.16.M88.4 R180, [R250] ;  /* 0x00000000fab4783b */ /* 0x000f2e0000000200 */
[C---:B-1----:R-:W-:Y:S08]  /*a770*/  HMMA.16816.F32.BF16 R20, R192.reuse, R168, R20 ;  /* 0x000000a8c014723c */ /* 0x042ff00000041814 */
[C---:B------:R-:W-:Y:S01]  /*a780*/  HMMA.16816.F32.BF16 R24, R192.reuse, R170, R24 ;  /* 0x000000aac018723c */ /* 0x040fe20000041818 */
[----:B------:R-:W1:Y:S07]  /*a790*/  LDSM.16.M88.4 R168, [R250+0x800] ;  /* 0x00080000faa8783b */ /* 0x000e6e0000000200 */
[C---:B------:R-:W-:Y:S08]  /*a7a0*/  HMMA.16816.F32.BF16 R28, R192.reuse, R184, R28 ;  /* 0x000000b8c01c723c */ /* 0x040ff0000004181c */
[----:B------:R-:W-:Y:S01]  /*a7b0*/  HMMA.16816.F32.BF16 R32, R192, R186, R32 ;  /* 0x000000bac020723c */ /* 0x000fe20000041820 */
[----:B------:R-:W1:Y:S07]  /*a7c0*/  LDSM.16.M88.4 R184, [R250+0x1000] ;  /* 0x00100000fab8783b */ /* 0x000e6e0000000200 */
[C---:B----4-:R-:W-:Y:S08]  /*a7d0*/  HMMA.16816.F32.BF16 R4, R196.reuse, R180, R4 ;  /* 0x000000b4c404723c */ /* 0x050ff00000041804 */
[C---:B------:R-:W-:Y:S01]  /*a7e0*/  HMMA.16816.F32.BF16 R8, R196.reuse, R182, R8 ;  /* 0x000000b6c408723c */ /* 0x040fe20000041808 */
[----:B------:R-:W4:Y:S07]  /*a7f0*/  LDSM.16.M88.4 R180, [R250+0x1800] ;  /* 0x00180000fab4783b */ /* 0x000f2e0000000200 */
[C---:B-1----:R-:W-:Y:S08]  /*a800*/  HMMA.16816.F32.BF16 R12, R196.reuse, R168, R12 ;  /* 0x000000a8c40c723c */ /* 0x042ff0000004180c */
[C---:B------:R-:W-:Y:S01]  /*a810*/  HMMA.16816.F32.BF16 R16, R196.reuse, R170, R16 ;  /* 0x000000aac410723c */ /* 0x040fe20000041810 */
[----:B------:R-:W1:Y:S07]  /*a820*/  LDSM.16.M88.4 R168, [R249+0x2000] ;  /* 0x00200000f9a8783b */ /* 0x000e6e0000000200 */
[C---:B------:R-:W-:Y:S08]  /*a830*/  HMMA.16816.F32.BF16 R20, R196.reuse, R184, R20 ;  /* 0x000000b8c414723c */ /* 0x040ff00000041814 */
[C---:B------:R-:W-:Y:S01]  /*a840*/  HMMA.16816.F32.BF16 R24, R196.reuse, R186, R24 ;  /* 0x000000bac418723c */ /* 0x040fe20000041818 */
[----:B------:R-:W3:Y:S07]  /*a850*/  LDSM.16.M88.4 R184, [R249+0x2800] ;  /* 0x00280000f9b8783b */ /* 0x000eee0000000200 */
[C---:B----4-:R-:W-:Y:S08]  /*a860*/  HMMA.16816.F32.BF16 R28, R196.reuse, R180, R28 ;  /* 0x000000b4c41c723c */ /* 0x050ff0000004181c */
[----:B------:R-:W-:Y:S01]  /*a870*/  HMMA.16816.F32.BF16 R32, R196, R182, R32 ;  /* 0x000000b6c420723c */ /* 0x000fe20000041820 */
[----:B------:R-:W4:Y:S07]  /*a880*/  LDSM.16.M88.4 R180, [R249+0x3000] ;  /* 0x00300000f9b4783b */ /* 0x000f2e0000000200 */
[C---:B-1----:R-:W-:Y:S08]  /*a890*/  HMMA.16816.F32.BF16 R4, R200.reuse, R168, R4 ;  /* 0x000000a8c804723c */ /* 0x042ff00000041804 */
[C---:B------:R-:W-:Y:S01]  /*a8a0*/  HMMA.16816.F32.BF16 R8, R200.reuse, R170, R8 ;  /* 0x000000aac808723c */ /* 0x040fe20000041808 */
[----:B------:R-:W1:Y:S07]  /*a8b0*/  LDSM.16.M88.4 R168, [R249+0x3800] ;  /* 0x00380000f9a8783b */ /* 0x000e6e0000000200 */
[C---:B---3--:R-:W-:Y:S08]  /*a8c0*/  HMMA.16816.F32.BF16 R12, R200.reuse, R184, R12 ;  /* 0x000000b8c80c723c */ /* 0x048ff0000004180c */
[C---:B------:R-:W-:Y:S08]  /*a8d0*/  HMMA.16816.F32.BF16 R16, R200.reuse, R186, R16 ;  /* 0x000000bac810723c */ /* 0x040ff00000041810 */
[C---:B----4-:R-:W-:Y:S01]  /*a8e0*/  HMMA.16816.F32.BF16 R20, R200.reuse, R180, R20 ;  /* 0x000000b4c814723c */ /* 0x050fe20000041814 */
[----:B--2---:R2:W3:Y:S07]  /*a8f0*/  LDSM.16.M88.4 R184, [R172] ;  /* 0x00000000acb8783b */ /* 0x0044ee0000000200 */
[C---:B------:R-:W-:Y:S01]  /*a900*/  HMMA.16816.F32.BF16 R24, R200.reuse, R182, R24 ;  /* 0x000000b6c818723c */ /* 0x040fe20000041818 */
[----:B------:R4:W3:Y:S07]  /*a910*/  LDSM.16.M88.4 R180, [R2] ;  /* 0x0000000002b4783b */ /* 0x0008ee0000000200 */
[C---:B-1----:R-:W-:Y:S08]  /*a920*/  HMMA.16816.F32.BF16 R28, R200.reuse, R168, R28 ;  /* 0x000000a8c81c723c */ /* 0x042ff0000004181c */
[----:B------:R-:W-:Y:S01]  /*a930*/  HMMA.16816.F32.BF16 R32, R200, R170, R32 ;  /* 0x000000aac820723c */ /* 0x000fe20000041820 */
[----:B------:R1:W3:Y:S08]  /*a940*/  LDSM.16.M88.4 R168, [R3] ;  /* 0x0000000003a8783b */ /* 0x0002f00000000200 */
[----:B--2---:R-:W2:Y:S04]  /*a950*/  LDL R172, [R1+0x28] ;  /* 0x0000280001ac7983 */ /* 0x004ea80000100800 */
[----:B----4-:R-:W4:Y:S01]  /*a960*/  LDL R2, [R1+0x20] ;  /* 0x0000200001027983 */ /* 0x010f220000100800 */
[C---:B---3--:R-:W-:Y:S03]  /*a970*/  HMMA.16816.F32.BF16 R4, R204.reuse, R184, R4 ;  /* 0x000000b8cc04723c */ /* 0x048fe60000041804 */
[----:B-1----:R-:W3:Y:S05]  /*a980*/  LDL R3, [R1+0x24] ;  /* 0x0000240001037983 */ /* 0x002eea0000100800 */
[C---:B------:R-:W-:Y:S01]  /*a990*/  HMMA.16816.F32.BF16 R8, R204.reuse, R186, R8 ;  /* 0x000000bacc08723c */ /* 0x040fe20000041808 */
[----:B------:R1:W1:Y:S07]  /*a9a0*/  LDSM.16.M88.4 R184, [R0] ;  /* 0x0000000000b8783b */ /* 0x00026e0000000200 */
[C---:B------:R-:W-:Y:S08]  /*a9b0*/  HMMA.16816.F32.BF16 R12, R204.reuse, R180, R12 ;  /* 0x000000b4cc0c723c */ /* 0x040ff0000004180c */
[C---:B------:R-:W-:Y:S01]  /*a9c0*/  HMMA.16816.F32.BF16 R16, R204.reuse, R182, R16 ;  /* 0x000000b6cc10723c */ /* 0x040fe20000041810 */
[----:B------:R-:W1:Y:S07]  /*a9d0*/  LDSM.16.M88.4 R180, [R133+0x2000] ;  /* 0x0020000085b4783b */ /* 0x000e6e0000000200 */
[C---:B------:R-:W-:Y:S01]  /*a9e0*/  HMMA.16816.F32.BF16 R20, R204.reuse, R168, R20 ;  /* 0x000000a8cc14723c */ /* 0x040fe20000041814 */
[----:B-1----:R-:W3:Y:S07]  /*a9f0*/  LDL R0, [R1+0x1c] ;  /* 0x00001c0001007983 */ /* 0x002eee0000100800 */
        /* <DEDUP_REMOVED lines=33> */
[C---:B------:R-:W-:Y:S08]  /*ac10*/  HMMA.16816.F32.BF16 R16, R216.reuse, R182, R16 ;  /* 0x000000b6d810723c */ /* 0x040ff00000041810 */
[C---:B-1----:R-:W-:Y:S08]  /*ac20*/  HMMA.16816.F32.BF16 R20, R216.reuse, R168, R20 ;  /* 0x000000a8d814723c */ /* 0x042ff00000041814 */
[C---:B------:R-:W-:Y:S08]  /*ac30*/  HMMA.16816.F32.BF16 R24, R216.reuse, R170, R24 ;  /* 0x000000aad818723c */ /* 0x040ff00000041818 */
[C---:B------:R-:W-:Y:S08]  /*ac40*/  HMMA.16816.F32.BF16 R28, R216.reuse, R184, R28 ;  /* 0x000000b8d81c723c */ /* 0x040ff0000004181c */
[----:B------:R-:W-:Y:S01]  /*ac50*/  HMMA.16816.F32.BF16 R32, R216, R186, R32 ;  /* 0x000000bad820723c */ /* 0x000fe20000041820 */
[----:B--2---:R1:W2:Y:S08]  /*ac60*/  LDSM.16.M88.4 R180, [R172] ;  /* 0x00000000acb4783b */ /* 0x0042b00000000200 */
[----:B----4-:R4:W-:Y:S08]  /*ac70*/  LDSM.16.M88.4 R184, [R2] ;  /* 0x0000000002b8783b */ /* 0x0109f00000000200 */
[----:B---3--:R2:W2:Y:S08]  /*ac80*/  LDSM.16.M88.4 R168, [R3] ;  /* 0x0000000003a8783b */ /* 0x0084b00000000200 */
[----:B-1----:R-:W3:Y:S04]  /*ac90*/  LDL R172, [R1+0x18] ;  /* 0x0000180001ac7983 */ /* 0x002ee80000100800 */
[----:B----4-:R-:W4:Y:S04]  /*aca0*/  LDL R2, [R1+0x10] ;  /* 0x0000100001027983 */ /* 0x010f280000100800 */
[----:B--2---:R-:W2:Y:S01]  /*acb0*/  LDL R3, [R1+0x14] ;  /* 0x0000140001037983 */ /* 0x004ea20000100800 */
[C---:B------:R-:W-:Y:S08]  /*acc0*/  HMMA.16816.F32.BF16 R4, R220.reuse, R180, R4 ;  /* 0x000000b4dc04723c */ /* 0x040ff00000041804 */
[C---:B------:R-:W-:Y:S01]  /*acd0*/  HMMA.16816.F32.BF16 R8, R220.reuse, R182, R8 ;  /* 0x000000b6dc08723c */ /* 0x040fe20000041808 */
[----:B------:R1:W1:Y:S07]  /*ace0*/  LDSM.16.M88.4 R180, [R0] ;  /* 0x0000000000b4783b */ /* 0x00026e0000000200 */
[C---:B------:R-:W-:Y:S08]  /*acf0*/  HMMA.16816.F32.BF16 R12, R220.reuse, R168, R12 ;  /* 0x000000a8dc0c723c */ /* 0x040ff0000004180c */
[C---:B------:R-:W-:Y:S01]  /*ad00*/  HMMA.16816.F32.BF16 R16, R220.reuse, R170, R16 ;  /* 0x000000aadc10723c */ /* 0x040fe20000041810 */
[----:B------:R-:W1:Y:S07]  /*ad10*/  LDSM.16.M88.4 R168, [R133+0x4000] ;  /* 0x0040000085a8783b */ /* 0x000e6e0000000200 */
[C---:B------:R-:W-:Y:S01]  /*ad20*/  HMMA.16816.F32.BF16 R20, R220.reuse, R184, R20 ;  /* 0x000000b8dc14723c */ /* 0x040fe20000041814 */
[----:B-1----:R-:W2:Y:S07]  /*ad30*/  LDL R0, [R1+0xc] ;  /* 0x00000c0001007983 */ /* 0x002eae0000100800 */
        /* <DEDUP_REMOVED lines=38> */
[----:B---3--:R-:W1:Y:S08]  /*afa0*/  LDSM.16.M88.4 R168, [R172] ;  /* 0x00000000aca8783b */ /* 0x008e700000000200 */
[----:B----4-:R-:W-:Y:S08]  /*afb0*/  LDSM.16.M88.4 R180, [R2] ;  /* 0x0000000002b4783b */ /* 0x010ff00000000200 */
[----:B--2---:R-:W2:Y:S01]  /*afc0*/  LDSM.16.M88.4 R184, [R3] ;  /* 0x0000000003b8783b */ /* 0x004ea20000000200 */
[C---:B-1----:R-:W-:Y:S08]  /*afd0*/  HMMA.16816.F32.BF16 R4, R236.reuse, R168, R4 ;  /* 0x000000a8ec04723c */ /* 0x042ff00000041804 */
[C---:B------:R-:W-:Y:S01]  /*afe0*/  HMMA.16816.F32.BF16 R8, R236.reuse, R170, R8 ;  /* 0x000000aaec08723c */ /* 0x040fe20000041808 */
[----:B------:R-:W1:Y:S07]  /*aff0*/  LDSM.16.M88.4 R168, [R0] ;  /* 0x0000000000a8783b */ /* 0x000e6e0000000200 */
[C---:B--2---:R-:W-:Y:S08]  /*b000*/  HMMA.16816.F32.BF16 R12, R236.reuse, R184, R12 ;  /* 0x000000b8ec0c723c */ /* 0x044ff0000004180c */
[C---:B------:R-:W-:Y:S01]  /*b010*/  HMMA.16816.F32.BF16 R16, R236.reuse, R186, R16 ;  /* 0x000000baec10723c */ /* 0x040fe20000041810 */
[----:B------:R-:W2:Y:S07]  /*b020*/  LDSM.16.M88.4 R184, [R133+0x6000] ;  /* 0x0060000085b8783b */ /* 0x000eae0000000200 */
[C---:B------:R-:W-:Y:S08]  /*b030*/  HMMA.16816.F32.BF16 R20, R236.reuse, R180, R20 ;  /* 0x000000b4ec14723c */ /* 0x040ff00000041814 */
[C---:B------:R-:W-:Y:S01]  /*b040*/  HMMA.16816.F32.BF16 R24, R236.reuse, R182, R24 ;  /* 0x000000b6ec18723c */ /* 0x040fe20000041818 */
[----:B------:R-:W3:Y:S07]  /*b050*/  LDSM.16.M88.4 R180, [R133+0x6800] ;  /* 0x0068000085b4783b */ /* 0x000eee0000000200 */
[C---:B-1----:R-:W-:Y:S08]  /*b060*/  HMMA.16816.F32.BF16 R28, R236.reuse, R168, R28 ;  /* 0x000000a8ec1c723c */ /* 0x042ff0000004181c */
[----:B------:R-:W-:Y:S01]  /*b070*/  HMMA.16816.F32.BF16 R32, R236, R170, R32 ;  /* 0x000000aaec20723c */ /* 0x000fe20000041820 */
[----:B------:R-:W1:Y:S07]  /*b080*/  LDSM.16.M88.4 R168, [R133+0x7000] ;  /* 0x0070000085a8783b */ /* 0x000e6e0000000200 */
[C---:B--2---:R-:W-:Y:S08]  /*b090*/  HMMA.16816.F32.BF16 R4, R240.reuse, R184, R4 ;  /* 0x000000b8f004723c */ /* 0x044ff00000041804 */
[C---:B------:R-:W-:Y:S01]  /*b0a0*/  HMMA.16816.F32.BF16 R8, R240.reuse, R186, R8 ;  /* 0x000000baf008723c */ /* 0x040fe20000041808 */
[----:B------:R-:W2:Y:S07]  /*b0b0*/  LDSM.16.M88.4 R184, [R133+0x7800] ;  /* 0x0078000085b8783b */ /* 0x000eae0000000200 */
[C---:B---3--:R-:W-:Y:S08]  /*b0c0*/  HMMA.16816.F32.BF16 R12, R240.reuse, R180, R12 ;  /* 0x000000b4f00c723c */ /* 0x048ff0000004180c */
[C---:B------:R-:W-:Y:S01]  /*b0d0*/  HMMA.16816.F32.BF16 R16, R240.reuse, R182, R16 ;  /* 0x000000b6f010723c */ /* 0x040fe20000041810 */
[----:B------:R-:W3:Y:S07]  /*b0e0*/  LDSM.16.M88.4 R180, [R250+0x6000] ;  /* 0x00600000fab4783b */ /* 0x000eee0000000200 */
[C---:B-1----:R-:W-:Y:S08]  /*b0f0*/  HMMA.16816.F32.BF16 R20, R240.reuse, R168, R20 ;  /* 0x000000a8f014723c */ /* 0x042ff00000041814 */
[C---:B------:R-:W-:Y:S01]  /*b100*/  HMMA.16816.F32.BF16 R24, R240.reuse, R170, R24 ;  /* 0x000000aaf018723c */ /* 0x040fe20000041818 */
[----:B------:R-:W1:Y:S07]  /*b110*/  LDSM.16.M88.4 R168, [R250+0x6800] ;  /* 0x00680000faa8783b */ /* 0x000e6e0000000200 */
[C---:B--2---:R-:W-:Y:S08]  /*b120*/  HMMA.16816.F32.BF16 R28, R240.reuse, R184, R28 ;  /* 0x000000b8f01c723c */ /* 0x044ff0000004181c */
[----:B------:R-:W-:Y:S08]  /*b130*/  HMMA.16816.F32.BF16 R32, R240, R186, R32 ;  /* 0x000000baf020723c */ /* 0x000ff00000041820 */
[C---:B---3--:R-:W-:Y:S08]  /*b140*/  HMMA.16816.F32.BF16 R4, R244.reuse, R180, R4 ;  /* 0x000000b4f404723c */ /* 0x048ff00000041804 */
[C---:B------:R-:W-:Y:S08]  /*b150*/  HMMA.16816.F32.BF16 R8, R244.reuse, R182, R8 ;  /* 0x000000b6f408723c */ /* 0x040ff00000041808 */
[C---:B-1----:R-:W-:Y:S08]  /*b160*/  HMMA.16816.F32.BF16 R12, R244.reuse, R168, R12 ;  /* 0x000000a8f40c723c */ /* 0x042ff0000004180c */
[----:B------:R-:W-:Y:S01]  /*b170*/  FMUL.FTZ R4, R4, c[0x0][0x320] ;  /* 0x0000c80004047a20 */ /* 0x000fe20000410000 */
[C---:B------:R-:W-:Y:S03]  /*b180*/  HMMA.16816.F32.BF16 R16, R244.reuse, R170, R16 ;  /* 0x000000aaf410723c */ /* 0x040fe60000041810 */
[----:B------:R-:W-:Y:S01]  /*b190*/  MUFU.TANH R182, R4 ;  /* 0x0000000400b67308 */ /* 0x000fe20000002400 */
[----:B------:R-:W-:Y:S02]  /*b1a0*/  FMUL.FTZ R5, R5, c[0x0][0x320] ;  /* 0x0000c80005057a20 */ /* 0x000fe40000410000 */
[----:B------:R-:W-:Y:S02]  /*b1b0*/  FMUL.FTZ R6, R6, c[0x0][0x320] ;  /* 0x0000c80006067a20 */ /* 0x000fe40000410000 */
[----:B------:R-:W-:Y:S04]  /*b1c0*/  FMUL.FTZ R7, R7, c[0x0][0x320] ;  /* 0x0000c80007077a20 */ /* 0x000fe80000410000 */
[----:B------:R-:W-:Y:S01]  /*b1d0*/  FMUL.FTZ R8, R8, c[0x0][0x320] ;  /* 0x0000c80008087a20 */ /* 0x000fe20000410000 */
[----:B------:R-:W-:Y:S01]  /*b1e0*/  MUFU.TANH R184, R5 ;  /* 0x0000000500b87308 */ /* 0x000fe20000002400 */
[----:B------:R-:W-:Y:S02]  /*b1f0*/  FMUL.FTZ R9, R9, c[0x0][0x320] ;  /* 0x0000c80009097a20 */ /* 0x000fe40000410000 */
[----:B------:R-:W-:Y:S02]  /*b200*/  FMUL.FTZ R10, R10, c[0x0][0x320] ;  /* 0x0000c8000a0a7a20 */ /* 0x000fe40000410000 */
[----:B------:R-:W-:Y:S02]  /*b210*/  FMUL.FTZ R11, R11, c[0x0][0x320] ;  /* 0x0000c8000b0b7a20 */ /* 0x000fe40000410000 */
[----:B------:R-:W-:Y:S02]  /*b220*/  FMUL.FTZ R14, R14, c[0x0][0x320] ;  /* 0x0000c8000e0e7a20 */ /* 0x000fe40000410000 */
[----:B------:R-:W-:Y:S01]  /*b230*/  FMUL.FTZ R13, R13, c[0x0][0x320] ;  /* 0x0000c8000d0d7a20 */ /* 0x000fe20000410000 */
[----:B------:R-:W-:Y:S01]  /*b240*/  MUFU.TANH R187, R6 ;  /* 0x0000000600bb7308 */ /* 0x000fe20000002400 */
[----:B------:R-:W-:Y:S02]  /*b250*/  FMUL.FTZ R19, R19, c[0x0][0x320] ;  /* 0x0000c80013137a20 */ /* 0x000fe40000410000 */
[----:B------:R-:W-:Y:S02]  /*b260*/  FMUL.FTZ R17, R17, c[0x0][0x320] ;  /* 0x0000c80011117a20 */ /* 0x000fe40000410000 */
[----:B------:R-:W-:Y:S02]  /*b270*/  FMUL.FTZ R12, R12, c[0x0][0x320] ;  /* 0x0000c8000c0c7a20 */ /* 0x000fe40000410000 */
[----:B------:R-:W-:Y:S02]  /*b280*/  FMUL.FTZ R16, R16, c[0x0][0x320] ;  /* 0x0000c80010107a20 */ /* 0x000fe40000410000 */
[----:B------:R-:W-:Y:S01]  /*b290*/  FMUL.FTZ R15, R15, c[0x0][0x320] ;  /* 0x0000c8000f0f7a20 */ /* 0x000fe20000410000 */
[----:B------:R1:W-:Y:S01]  /*b2a0*/  MUFU.TANH R188, R7 ;  /* 0x0000000700bc7308 */ /* 0x0003e20000002400 */
[----:B------:R-:W-:Y:S09]  /*b2b0*/  FMUL.FTZ R18, R18, c[0x0][0x320] ;  /* 0x0000c80012127a20 */ /* 0x000ff20000410000 */
[----:B------:R-:W-:Y:S10]  /*b2c0*/  MUFU.TANH R183, R8 ;  /* 0x0000000800b77308 */ /* 0x000ff40000002400 */
[----:B------:R-:W-:Y:S01]  /*b2d0*/  MUFU.TANH R180, R9 ;  /* 0x0000000900b47308 */ /* 0x000fe20000002400 */
[----:B-1----:R-:W1:Y:S09]  /*b2e0*/  LDSM.16.M88.4 R4, [R250+0x7000] ;  /* 0x00700000fa04783b */ /* 0x002e720000000200 */
[----:B------:R-:W-:Y:S10]  /*b2f0*/  MUFU.TANH R185, R10 ;  /* 0x0000000a00b97308 */ /* 0x000ff40000002400 */
[----:B------:R2:W-:Y:S10]  /*b300*/  MUFU.TANH R186, R11 ;  /* 0x0000000b00ba7308 */ /* 0x0005f40000002400 */
[----:B------:R-:W3:Y:S10]  /*b310*/  MUFU.TANH R2, R14 ;  /* 0x0000000e00027308 */ /* 0x000ef40000002400 */
[----:B------:R-:W-:Y:S01]  /*b320*/  MUFU.TANH R133, R12 ;  /* 0x0000000c00857308 */ /* 0x000fe20000002400 */
[C---:B-1----:R-:W-:Y:S01]  /*b330*/  HMMA.16816.F32.BF16 R20, R244.reuse, R4, R20 ;  /* 0x00000004f414723c */ /* 0x042fe20000041814 */
[----:B--2---:R-:W1:Y:S01]  /*b340*/  LDSM.16.M88.4 R8, [R250+0x7800] ;  /* 0x00780000fa08783b */ /* 0x004e620000000200 */
[----:B------:R-:W-:Y:S07]  /*b350*/  DEPBAR.LE SB0, 0x0 ;  /* 0x000080000000791a */ /* 0x000fee0000000000 */
[----:B------:R-:W-:Y:S01]  /*b360*/  MUFU.TANH R170, R16 ;  /* 0x0000001000aa7308 */ /* 0x000fe20000002400 */
[C---:B------:R-:W-:Y:S01]  /*b370*/  HMMA.16816.F32.BF16 R24, R244.reuse, R6, R24 ;  /* 0x00000006f418723c */ /* 0x040fe20000041818 */
[----:B------:R-:W2:Y:S08]  /*b380*/  LDL R4, [R1+0x7c] ;  /* 0x00007c0001047983 */ /* 0x000eb00000100800 */
[----:B------:R-:W-:Y:S01]  /*b390*/  MUFU.TANH R18, R18 ;  /* 0x0000001200127308 */ /* 0x000fe20000002400 */
[----:B------:R-:W-:Y:S04]  /*b3a0*/  BAR.SYNC.DEFER_BLOCKING 0x0 ;  /* 0x0000000000007b1d */ /* 0x000fe80000010000 */
[----:B------:R-:W-:Y:S02]  /*b3b0*/  FMUL.FTZ R21, R21, c[0x0][0x320] ;  /* 0x0000c80015157a20 */ /* 0x000fe40000410000 */
[----:B------:R-:W-:Y:S02]  /*b3c0*/  FMUL.FTZ R23, R23, c[0x0][0x320] ;  /* 0x0000c80017177a20 */ /* 0x000fe40000410000 */
[----:B------:R-:W-:Y:S02]  /*b3d0*/  FMUL.FTZ R20, R20, c[0x0][0x320] ;  /* 0x0000c80014147a20 */ /* 0x000fe40000410000 */
[----:B------:R-:W-:Y:S04]  /*b3e0*/  FMUL.FTZ R22, R22, c[0x0][0x320] ;  /* 0x0000c80016167a20 */ /* 0x000fe80000410000 */
[----:B------:R-:W-:Y:S02]  /*b3f0*/  FMUL.FTZ R26, R26, c[0x0][0x320] ;  /* 0x0000c8001a1a7a20 */ /* 0x000fe40000410000 */
[----:B------:R-:W-:Y:S02]  /*b400*/  FMUL.FTZ R25, R25, c[0x0][0x320] ;  /* 0x0000c80019197a20 */ /* 0x000fe40000410000 */
[----:B------:R-:W-:Y:S02]  /*b410*/  FMUL.FTZ R24, R24, c[0x0][0x320] ;  /* 0x0000c80018187a20 */ /* 0x000fe40000410000 */
[----:B------:R-:W-:Y:S01]  /*b420*/  FMUL.FTZ R27, R27, c[0x0][0x320] ;  /* 0x0000c8001b1b7a20 */ /* 0x000fe20000410000 */
[C---:B-1----:R-:W-:Y:S01]  /*b430*/  HMMA.16816.F32.BF16 R28, R244.reuse, R8, R28 ;  /* 0x00000008f41c723c */ /* 0x042fe2000004181c */
[----:B------:R1:W-:Y:S07]  /*b440*/  MUFU.TANH R195, R26 ;  /* 0x0000001a00c37308 */ /* 0x0003ee0000002400 */
[----:B------:R-:W-:Y:S03]  /*b450*/  HMMA.16816.F32.BF16 R32, R244, R10, R32 ;  /* 0x0000000af420723c */ /* 0x000fe60000041820 */
[----:B------:R3:W-:Y:S10]  /*b460*/  MUFU.TANH R3, R19 ;  /* 0x0000001300037308 */ /* 0x0007f40000002400 */
[----:B------:R-:W4:Y:S03]  /*b470*/  MUFU.TANH R0, R13 ;  /* 0x0000000d00007308 */ /* 0x000f260000002400 */
[----:B------:R-:W-:Y:S01]  /*b480*/  FMUL.FTZ R28, R28, c[0x0][0x320] ;  /* 0x0000c8001c1c7a20 */ /* 0x000fe20000410000 */
[----:B-1----:R-:W2:Y:S01]  /*b490*/  LDL R26, [R1+0x64] ;  /* 0x00006400011a7983 */ /* 0x002ea20000100800 */
[----:B------:R-:W-:Y:S02]  /*b4a0*/  FMUL.FTZ R29, R29, c[0x0][0x320] ;  /* 0x0000c8001d1d7a20 */ /* 0x000fe40000410000 */
[----:B------:R-:W-:Y:S02]  /*b4b0*/  FMUL.FTZ R30, R30, c[0x0][0x320] ;  /* 0x0000c8001e1e7a20 */ /* 0x000fe40000410000 */
[----:B------:R-:W-:Y:S01]  /*b4c0*/  FMUL.FTZ R31, R31, c[0x0][0x320] ;  /* 0x0000c8001f1f7a20 */ /* 0x000fe20000410000 */
[----:B------:R-:W-:Y:S01]  /*b4d0*/  MUFU.TANH R176, R28 ;  /* 0x0000001c00b07308 */ /* 0x000fe20000002400 */
[----:B------:R-:W-:Y:S02]  /*b4e0*/  FMUL.FTZ R32, R32, c[0x0][0x320] ;  /* 0x0000c80020207a20 */ /* 0x000fe40000410000 */
[----:B------:R-:W-:Y:S01]  /*b4f0*/  FMUL.FTZ R34, R34, c[0x0][0x320] ;  /* 0x0000c80022227a20 */ /* 0x000fe20000410000 */
[----:B---3--:R-:W-:Y:S01]  /*b500*/  MOV R19, R2 ;  /* 0x0000000200137202 */ /* 0x008fe20000000f00 */
[----:B------:R-:W-:Y:S05]  /*b510*/  FMUL.FTZ R33, R33, c[0x0][0x320] ;  /* 0x0000c80021217a20 */ /* 0x000fea0000410000 */
[----:B------:R1:W-:Y:S10]  /*b520*/  MUFU.TANH R177, R29 ;  /* 0x0000001d00b17308 */ /* 0x0003f40000002400 */
[----:B------:R-:W-:Y:S10]  /*b530*/  MUFU.TANH R191, R17 ;  /* 0x0000001100bf7308 */ /* 0x000ff40000002400 */
[----:B------:R-:W-:Y:S01]  /*b540*/  MUFU.TANH R17, R21 ;  /* 0x0000001500117308 */ /* 0x000fe20000002400 */
[----:B-1----:R-:W3:Y:S09]  /*b550*/  LDL.64 R28, [R1+0x68] ;  /* 0x00006800011c7983 */ /* 0x002ef20000100a00 */
[----:B------:R-:W-:Y:S10]  /*b560*/  MUFU.TANH R21, R23 ;  /* 0x0000001700157308 */ /* 0x000ff40000002400 */
[----:B------:R4:W-:Y:S10]  /*b570*/  MUFU.TANH R23, R25 ;  /* 0x0000001900177308 */ /* 0x0009f40000002400 */
[----:B------:R-:W1:Y:S10]  /*b580*/  MUFU.TANH R2, R20 ;  /* 0x0000001400027308 */ /* 0x000e740000002400 */
[----:B------:R-:W-:Y:S01]  /*b590*/  MUFU.TANH R20, R22 ;  /* 0x0000001600147308 */ /* 0x000fe20000002400 */
[----:B----4-:R-:W-:Y:S02]  /*b5a0*/  MOV R25, R0 ;  /* 0x0000000000197202 */ /* 0x010fe40000000f00 */
[----:B------:R-:W-:Y:S07]  /*b5b0*/  FMNMX.FTZ R0, R182, R134, !PT ;  /* 0x00000086b6007209 */ /* 0x000fee0007810000 */
[----:B------:R1:W-:Y:S01]  /*b5c0*/  MUFU.TANH R22, R24 ;  /* 0x0000001800167308 */ /* 0x0003e20000002400 */
[----:B------:R-:W-:Y:S04]  /*b5d0*/  FMNMX.FTZ R0, R184, R0, !PT ;  /* 0x00000000b8007209 */ /* 0x000fe80007810000 */
[----:B------:R-:W-:Y:S04]  /*b5e0*/  FMNMX.FTZ R0, R183, R0, !PT ;  /* 0x00000000b7007209 */ /* 0x000fe80007810000 */
[----:B------:R-:W-:Y:S01]  /*b5f0*/  FMNMX.FTZ R0, R180, R0, !PT ;  /* 0x00000000b4007209 */ /* 0x000fe20007810000 */
[----:B------:R4:W-:Y:S10]  /*b600*/  MUFU.TANH R178, R32 ;  /* 0x0000002000b27308 */ /* 0x0009f40000002400 */
[----:B------:R-:W4:Y:S01]  /*b610*/  MUFU.TANH R171, R15 ;  /* 0x0000000f00ab7308 */ /* 0x000f220000002400 */
[----:B-1----:R-:W-:Y:S02]  /*b620*/  MOV R24, R2 ;  /* 0x0000000200187202 */ /* 0x002fe40000000f00 */
[----:B------:R-:W-:Y:S07]  /*b630*/  FMNMX.FTZ R2, R187, R135, !PT ;  /* 0x00000087bb027209 */ /* 0x000fee0007810000 */
[----:B------:R1:W-:Y:S01]  /*b640*/  MUFU.TANH R169, R34 ;  /* 0x0000002200a97308 */ /* 0x0003e20000002400 */
[----:B------:R-:W-:Y:S02]  /*b650*/  FMNMX.FTZ R2, R188, R2, !PT ;  /* 0x00000002bc027209 */ /* 0x000fe40007810000 */
[----:B----4-:R-:W-:Y:S02]  /*b660*/  MOV R32, R133 ;  /* 0x0000008500207202 */ /* 0x010fe40000000f00 */
[----:B------:R-:W-:Y:S02]  /*b670*/  FMNMX.FTZ R2, R185, R2, !PT ;  /* 0x00000002b9027209 */ /* 0x000fe40007810000 */
[----:B------:R-:W-:Y:S02]  /*b680*/  FMNMX.FTZ R0, R32, R0, !PT ;  /* 0x0000000020007209 */ /* 0x000fe40007810000 */
[----:B------:R-:W-:Y:S01]  /*b690*/  FMNMX.FTZ R2, R186, R2, !PT ;  /* 0x00000002ba027209 */ /* 0x000fe20007810000 */
[----:B------:R-:W4:Y:S01]  /*b6a0*/  MUFU.TANH R172, R27 ;  /* 0x0000001b00ac7308 */ /* 0x000f220000002400 */
[----:B------:R-:W-:Y:S02]  /*b6b0*/  FMNMX.FTZ R0, R25, R0, !PT ;  /* 0x0000000019007209 */ /* 0x000fe40007810000 */
[----:B------:R-:W-:Y:S02]  /*b6c0*/  FMNMX.FTZ R2, R19, R2, !PT ;  /* 0x0000000213027209 */ /* 0x000fe40007810000 */
[----:B------:R-:W-:Y:S02]  /*b6d0*/  FMNMX.FTZ R0, R170, R0, !PT ;  /* 0x00000000aa007209 */ /* 0x000fe40007810000 */
[----:B------:R-:W-:Y:S02]  /*b6e0*/  FMNMX.FTZ R2, R171, R2, !PT ;  /* 0x00000002ab027209 */ /* 0x000fe40007810000 */
[----:B------:R-:W-:Y:S01]  /*b6f0*/  FMNMX.FTZ R0, R191, R0, !PT ;  /* 0x00000000bf007209 */ /* 0x000fe20007810000 */
[----:B------:R-:W4:Y:S01]  /*b700*/  MUFU.TANH R174, R30 ;  /* 0x0000001e00ae7308 */ /* 0x000f220000002400 */
[----:B------:R-:W-:Y:S02]  /*b710*/  FMNMX.FTZ R2, R18, R2, !PT ;  /* 0x0000000212027209 */ /* 0x000fe40007810000 */
[----:B-1----:R-:W-:Y:S02]  /*b720*/  MOV R34, R3 ;  /* 0x0000000300227202 */ /* 0x002fe40000000f00 */
[----:B------:R-:W-:Y:S02]  /*b730*/  FMNMX.FTZ R0, R24, R0, !PT ;  /* 0x0000000018007209 */ /* 0x000fe40007810000 */
[----:B------:R-:W-:Y:S02]  /*b740*/  FMNMX.FTZ R3, R34, R2, !PT ;  /* 0x0000000222037209 */ /* 0x000fe40007810000 */
[----:B------:R-:W-:Y:S01]  /*b750*/  FMNMX.FTZ R2, R17, R0, !PT ;  /* 0x0000000011027209 */ /* 0x000fe20007810000 */
[----:B------:R-:W-:Y:S01]  /*b760*/  FMUL.FTZ R0, R35, c[0x0][0x320] ;  /* 0x0000c80023007a20 */ /* 0x000fe20000410000 */
[----:B------:R-:W1:Y:S01]  /*b770*/  MUFU.TANH R175, R31 ;  /* 0x0000001f00af7308 */ /* 0x000e620000002400 */
[----:B------:R-:W-:Y:S02]  /*b780*/  FMNMX.FTZ R3, R20, R3, !PT ;  /* 0x0000000314037209 */ /* 0x000fe40007810000 */
[----:B------:R-:W-:Y:S02]  /*b790*/  FMNMX.FTZ R2, R22, R2, !PT ;  /* 0x0000000216027209 */ /* 0x000fe40007810000 */
[----:B------:R-:W-:Y:S02]  /*b7a0*/  FMNMX.FTZ R3, R21, R3, !PT ;  /* 0x0000000315037209 */ /* 0x000fe40007810000 */
[----:B------:R-:W-:Y:S03]  /*b7b0*/  MOV R35, R24 ;  /* 0x0000001800237202 */ /* 0x000fe60000000f00 */
[----:B------:R1:W-:Y:S10]  /*b7c0*/  MUFU.TANH R168, R0 ;  /* 0x0000000000a87308 */ /* 0x0003f40000002400 */
[----:B------:R-:W4:Y:S01]  /*b7d0*/  MUFU.TANH R179, R33 ;  /* 0x0000002100b37308 */ /* 0x000f220000002400 */
[----:B-1----:R-:W-:Y:S02]  /*b7e0*/  FMNMX.FTZ R0, R23, R2, !PT ;  /* 0x0000000217007209 */ /* 0x002fe40007810000 */
[----:B------:R-:W-:Y:S02]  /*b7f0*/  FMNMX.FTZ R2, R195, R3, !PT ;  /* 0x00000003c3027209 */ /* 0x000fe40007810000 */
[----:B------:R-:W-:Y:S02]  /*b800*/  FMNMX.FTZ R0, R176, R0, !PT ;  /* 0x00000000b0007209 */ /* 0x000fe40007810000 */
[----:B----4-:R-:W-:Y:S02]  /*b810*/  FMNMX.FTZ R2, R172, R2, !PT ;  /* 0x00000002ac027209 */ /* 0x010fe40007810000 */
[----:B------:R-:W-:Y:S02]  /*b820*/  FMNMX.FTZ R0, R177, R0, !PT ;  /* 0x00000000b1007209 */ /* 0x000fe40007810000 */
[----:B------:R-:W-:Y:S02]  /*b830*/  FMNMX.FTZ R2, R174, R2, !PT ;  /* 0x00000002ae027209 */ /* 0x000fe40007810000 */
[----:B------:R-:W-:Y:S02]  /*b840*/  FMNMX.FTZ R3, R178, R0, !PT ;  /* 0x00000000b2037209 */ /* 0x000fe40007810000 */
[----:B------:R-:W-:Y:S02]  /*b850*/  FMNMX.FTZ R0, R175, R2, !PT ;  /* 0x00000002af007209 */ /* 0x000fe40007810000 */
[----:B------:R-:W-:Y:S02]  /*b860*/  FMNMX.FTZ R3, R179, R3, !PT ;  /* 0x00000003b3037209 */ /* 0x000fe40007810000 */
[----:B------:R-:W-:Y:S02]  /*b870*/  FMNMX.FTZ R0, R169, R0, !PT ;  /* 0x00000000a9007209 */ /* 0x000fe40007810000 */
[----:B------:R-:W-:Y:S01]  /*b880*/  MOV R33, R25 ;  /* 0x0000001900217202 */ /* 0x000fe20000000f00 */
[----:B------:R-:W1:Y:S01]  /*b890*/  SHFL.BFLY PT, R133, R3, 0x2, 0x1f ;  /* 0x0c401f0003857f89 */ /* 0x000e6200000e0000 */
[----:B------:R-:W-:Y:S07]  /*b8a0*/  FMNMX.FTZ R0, R168, R0, !PT ;  /* 0x00000000a8007209 */ /* 0x000fee0007810000 */
[----:B------:R-:W4:Y:S01]  /*b8b0*/  SHFL.BFLY PT, R2, R0, 0x2, 0x1f ;  /* 0x0c401f0000027f89 */ /* 0x000f2200000e0000 */
[----:B-1----:R-:W-:Y:S07]  /*b8c0*/  FMNMX.FTZ R133, R3, R133, !PT ;  /* 0x0000008503857209 */ /* 0x002fee0007810000 */
[----:B------:R-:W1:Y:S01]  /*b8d0*/  SHFL.BFLY PT, R10, R133, 0x1, 0x1f ;  /* 0x0c201f00850a7f89 */ /* 0x000e6200000e0000 */
[----:B----4-:R-:W-:Y:S07]  /*b8e0*/  FMNMX.FTZ R0, R0, R2, !PT ;  /* 0x0000000200007209 */ /* 0x010fee0007810000 */
[----:B------:R-:W4:Y:S01]  /*b8f0*/  SHFL.BFLY PT, R3, R0, 0x1, 0x1f ;  /* 0x0c201f0000037f89 */ /* 0x000f2200000e0000 */
[C---:B--2---:R-:W-:Y:S02]  /*b900*/  ISETP.GT.AND P0, PT, R132.reuse, R4, PT ;  /* 0x000000048400720c */ /* 0x044fe40003f04270 */
[----:B------:R-:W-:Y:S05]  /*b910*/  IADD3 R132, R132, -0x1, RZ ;  /* 0xffffffff84847810 */ /* 0x000fea0007ffe0ff */
[----:B------:R4:W-:Y:S06]  /*b920*/  STL [R1+0x5c], R132 ;  /* 0x00005c8401007387 */ /* 0x0009ec0000100800 */
[----:B------:R-:W-:Y:S01]  /*b930*/  @P0 SHF.R.S32.HI R4, RZ, 0x1f, R132 ;  /* 0x0000001fff040819 */ /* 0x000fe20000011484 */
[----:B------:R-:W-:Y:S01]  /*b940*/  @P0 IMAD.WIDE.U32 R6, R132, c[0x0][0x1e0], RZ ;  /* 0x0000780084060a25 */ /* 0x000fe200078e00ff */
[----:B-1----:R-:W-:Y:S03]  /*b950*/  FMNMX.FTZ R133, R133, R10, !PT ;  /* 0x0000000a85857209 */ /* 0x002fe60007810000 */
[----:B------:R-:W-:Y:S01]  /*b960*/  @P0 IMAD R4, R4, c[0x0][0x1e0], RZ ;  /* 0x0000780004040a24 */ /* 0x000fe200078e02ff */
[----:B------:R-:W-:Y:S01]  /*b970*/  @P0 SHF.L.U32 R5, R6, 0x6, RZ ;  /* 0x0000000606050819 */ /* 0x000fe200000006ff */
[----:B------:R-:W-:Y:S02]  /*b980*/  FMUL.FTZ R181, R133, c[0x0][0x2d0] ;  /* 0x0000b40085b57a20 */ /* 0x000fe40000410000 */
[----:B------:R-:W-:Y:S02]  /*b990*/  @P0 IMAD R4, R132, c[0x0][0x1e4], R4 ;  /* 0x0000790084040a24 */ /* 0x000fe400078e0204 */
[----:B------:R-:W-:Y:S03]  /*b9a0*/  FFMA.FTZ R10, R184, c[0x0][0x2d0], -R181 ;  /* 0x0000b400b80a7a23 */ /* 0x000fe600000108b5 */
[----:B------:R-:W-:Y:S01]  /*b9b0*/  @P0 IADD3 R4, R7, R4, RZ ;  /* 0x0000000407040210 */ /* 0x000fe20007ffe0ff */
[----:B------:R-:W-:Y:S03]  /*b9c0*/  MUFU.EX2 R189, R10 ;  /* 0x0000000a00bd7308 */ /* 0x000fe60000000800 */
[----:B------:R-:W-:Y:S02]  /*b9d0*/  @P0 SHF.L.U64.HI R4, R6, 0x6, R4 ;  /* 0x0000000606040819 */ /* 0x000fe40000010204 */
[----:B----4-:R-:W-:Y:S02]  /*b9e0*/  FMNMX.FTZ R132, R0, R3, !PT ;  /* 0x0000000300847209 */ /* 0x010fe40007810000 */
[----:B---3--:R-:W-:Y:S02]  /*b9f0*/  @P0 IADD3 R16, P1, R28, 0x40, RZ ;  /* 0x000000401c100810 */ /* 0x008fe40007f3e0ff */
[----:B------:R-:W-:Y:S02]  /*ba00*/  @P0 IADD3 R7, P6, R5, R28, RZ ;  /* 0x0000001c05070210 */ /* 0x000fe40007fde0ff */
[-C--:B------:R-:W-:Y:S02]  /*ba10*/  @P0 IADD3.X R15, RZ, R26.reuse, RZ, P1, !PT ;  /* 0x0000001aff0f0210 */ /* 0x080fe40000ffe4ff */
[----:B------:R-:W-:Y:S02]  /*ba20*/  @P0 LEA R6, P1, R7, c[0x0][0x1c8], 0x1 ;  /* 0x0000720007060a11 */ /* 0x000fe400078208ff */
[----:B------:R-:W-:Y:S02]  /*ba30*/  @P0 IADD3.X R8, R4, R26, RZ, P6, !PT ;  /* 0x0000001a04080210 */ /* 0x000fe400037fe4ff */
[----:B------:R-:W-:Y:S02]  /*ba40*/  @P0 IADD3 R2, P6, R5, R16, RZ ;  /* 0x0000001005020210 */ /* 0x000fe40007fde0ff */
[----:B------:R-:W-:Y:S02]  /*ba50*/  @P0 LEA.HI.X R7, R7, c[0x0][0x1cc], R8, 0x1, P1 ;  /* 0x0000730007070a11 */ /* 0x000fe400008f0c08 */
[----:B------:R-:W-:Y:S02]  /*ba60*/  @P0 LEA R8, P1, R2, c[0x0][0x1c8], 0x1 ;  /* 0x0000720002080a11 */ /* 0x000fe400078208ff */
[----:B------:R-:W-:Y:S01]  /*ba70*/  @P0 IADD3.X R9, R4, R15, RZ, P6, !PT ;  /* 0x0000000f04090210 */ /* 0x000fe200037fe4ff */
[----:B------:R1:W-:Y:S03]  /*ba80*/  @P0 LDGSTS.E.BYPASS.LTC128B.128 [R131+0x10100], [R6.64], !P5 ;  /* 0x1010000006830fae */ /* 0x0003e6000e901d46 */
[----:B------:R-:W-:Y:S01]  /*ba90*/  @P0 LEA.HI.X R9, R2, c[0x0][0x1cc], R9, 0x1, P1 ;  /* 0x0000730002090a11 */ /* 0x000fe200008f0c09 */
[----:B------:R-:W-:Y:S01]  /*baa0*/  FADD.FTZ R2, -R133, R134 ;  /* 0x0000008685027221 */ /* 0x000fe20000010100 */
[----:B------:R-:W-:Y:S02]  /*bab0*/  @P0 IADD3 R14, P1, R28, 0x80, RZ ;  /* 0x000000801c0e0810 */ /* 0x000fe40007f3e0ff */
[----:B------:R-:W-:Y:S01]  /*bac0*/  MOV R134, R23 ;  /* 0x0000001700867202 */ /* 0x000fe20000000f00 */
[----:B------:R2:W-:Y:S01]  /*bad0*/  @P0 LDGSTS.E.BYPASS.LTC128B.128 [R131+0x12100], [R8.64], !P4 ;  /* 0x1210000008830fae */ /* 0x0005e2000e101d46 */
[----:B------:R-:W-:Y:S01]  /*bae0*/  @P0 IADD3.X R13, RZ, R26, RZ, P1, !PT ;  /* 0x0000001aff0d0210 */ /* 0x000fe20000ffe4ff */
[----:B------:R-:W-:Y:S04]  /*baf0*/  FMUL.FTZ R0, R2, c[0x0][0x2d0] ;  /* 0x0000b40002007a20 */ /* 0x000fe80000410000 */
[----:B------:R3:W4:Y:S01]  /*bb00*/  MUFU.EX2 R2, R0 ;  /* 0x0000000000027308 */ /* 0x0007220000000800 */
[----:B-1----:R-:W-:Y:S04]  /*bb10*/  @P0 IADD3 R7, P6, R5, R14, RZ ;  /* 0x0000000e05070210 */ /* 0x002fe80007fde0ff */
[C---:B------:R-:W-:Y:S02]  /*bb20*/  @P0 LEA R6, P1, R7.reuse, c[0x0][0x1c8], 0x1 ;  /* 0x0000720007060a11 */ /* 0x040fe400078208ff */
[----:B------:R-:W-:Y:S01]  /*bb30*/  @P0 IADD3.X R3, R4, R13, RZ, P6, !PT ;  /* 0x0000000d04030210 */ /* 0x000fe200037fe4ff */
[----:B--2---:R-:W-:Y:S03]  /*bb40*/  FFMA.FTZ R8, R182, c[0x0][0x2d0], -R181 ;  /* 0x0000b400b6087a23 */ /* 0x004fe600000108b5 */
[----:B------:R-:W-:Y:S01]  /*bb50*/  @P0 LEA.HI.X R7, R7, c[0x0][0x1cc], R3, 0x1, P1 ;  /* 0x0000730007070a11 */ /* 0x000fe200008f0c03 */
[----:B---3--:R-:W-:Y:S01]  /*bb60*/  FADD.FTZ R0, -R132, R135 ;  /* 0x0000008784007221 */ /* 0x008fe20000010100 */
[----:B------:R-:W-:Y:S01]  /*bb70*/  @P0 IADD3 R12, P1, R28, 0xc0, RZ ;  /* 0x000000c01c0c0810 */ /* 0x000fe20007f3e0ff */
[----:B------:R1:W-:Y:S01]  /*bb80*/  MUFU.EX2 R135, R8 ;  /* 0x0000000800877308 */ /* 0x0003e20000000800 */
[----:B----4-:R-:W-:Y:S01]  /*bb90*/  FMUL.FTZ R24, R2, R156 ;  /* 0x0000009c02187220 */ /* 0x010fe20000410000 */
[----:B------:R2:W-:Y:S01]  /*bba0*/  @P0 LDGSTS.E.BYPASS.LTC128B.128 [R131+0x14100], [R6.64], !P3 ;  /* 0x1410000006830fae */ /* 0x0005e2000d901d46 */
[----:B------:R-:W-:Y:S01]  /*bbb0*/  @P0 IADD3 R3, P6, R5, R12, RZ ;  /* 0x0000000c05030210 */ /* 0x000fe20007fde0ff */
[----:B------:R-:W-:Y:S01]  /*bbc0*/  FMUL.FTZ R0, R0, c[0x0][0x2d0] ;  /* 0x0000b40000007a20 */ /* 0x000fe20000410000 */
[----:B------:R-:W-:Y:S01]  /*bbd0*/  @P0 IADD3.X R9, RZ, R26, RZ, P1, !PT ;  /* 0x0000001aff090210 */ /* 0x000fe20000ffe4ff */
[C---:B------:R-:W-:Y:S02]  /*bbe0*/  FMUL.FTZ R25, R2.reuse, R157 ;  /* 0x0000009d02197220 */ /* 0x040fe40000410000 */
[C---:B------:R-:W-:Y:S02]  /*bbf0*/  FMUL.FTZ R36, R2.reuse, R36 ;  /* 0x0000002402247220 */ /* 0x040fe40000410000 */
[----:B------:R-:W3:Y:S01]  /*bc00*/  MUFU.EX2 R0, R0 ;  /* 0x0000000000007308 */ /* 0x000ee20000000800 */
[C---:B------:R-:W-:Y:S02]  /*bc10*/  FMUL.FTZ R37, R2.reuse, R37 ;  /* 0x0000002502257220 */ /* 0x040fe40000410000 */
[C---:B------:R-:W-:Y:S02]  /*bc20*/  FMUL.FTZ R40, R2.reuse, R40 ;  /* 0x0000002802287220 */ /* 0x040fe40000410000 */
[C---:B------:R-:W-:Y:S02]  /*bc30*/  FMUL.FTZ R41, R2.reuse, R41 ;  /* 0x0000002902297220 */ /* 0x040fe40000410000 */
[C---:B------:R-:W-:Y:S02]  /*bc40*/  FMUL.FTZ R44, R2.reuse, R44 ;  /* 0x0000002c022c7220 */ /* 0x040fe40000410000 */
[C---:B------:R-:W-:Y:S02]  /*bc50*/  FMUL.FTZ R45, R2.reuse, R45 ;  /* 0x0000002d022d7220 */ /* 0x040fe40000410000 */
[C---:B------:R-:W-:Y:S02]  /*bc60*/  FMUL.FTZ R48, R2.reuse, R48 ;  /* 0x0000003002307220 */ /* 0x040fe40000410000 */
[C---:B------:R-:W-:Y:S01]  /*bc70*/  FMUL.FTZ R49, R2.reuse, R49 ;  /* 0x0000003102317220 */ /* 0x040fe20000410000 */
[----:B-1----:R-:W-:Y:S01]  /*bc80*/  @P0 MOV R8, c[0x0][0x1e4] ;  /* 0x0000790000080a02 */ /* 0x002fe20000000f00 */
[C---:B------:R-:W-:Y:S02]  /*bc90*/  FMUL.FTZ R52, R2.reuse, R52 ;  /* 0x0000003402347220 */ /* 0x040fe40000410000 */
[C---:B------:R-:W-:Y:S01]  /*bca0*/  FMUL.FTZ R53, R2.reuse, R53 ;  /* 0x0000003502357220 */ /* 0x040fe20000410000 */
[C---:B--2---:R-:W-:Y:S01]  /*bcb0*/  @P0 LEA R6, P1, R3.reuse, c[0x0][0x1c8], 0x1 ;  /* 0x0000720003060a11 */ /* 0x044fe200078208ff */
[----:B------:R-:W-:Y:S01]  /*bcc0*/  FMUL.FTZ R56, R2, R56 ;  /* 0x0000003802387220 */ /* 0x000fe20000410000 */
[----:B------:R-:W-:Y:S01]  /*bcd0*/  @P0 IADD3.X R7, R4, R9, RZ, P6, !PT ;  /* 0x0000000904070210 */ /* 0x000fe200037fe4ff */
[----:B------:R-:W-:Y:S02]  /*bce0*/  FMUL.FTZ R57, R2, R57 ;  /* 0x0000003902397220 */ /* 0x000fe40000410000 */
[C---:B---3--:R-:W-:Y:S01]  /*bcf0*/  FMUL.FTZ R27, R0.reuse, R159 ;  /* 0x0000009f001b7220 */ /* 0x048fe20000410000 */
[----:B------:R-:W-:Y:S01]  /*bd00*/  @P0 LEA.HI.X R7, R3, c[0x0][0x1cc], R7, 0x1, P1 ;  /* 0x0000730003070a11 */ /* 0x000fe200008f0c07 */
[C---:B------:R-:W-:Y:S01]  /*bd10*/  FMUL.FTZ R38, R0.reuse, R38 ;  /* 0x0000002600267220 */ /* 0x040fe20000410000 */
[----:B------:R-:W-:Y:S01]  /*bd20*/  @P0 MOV R3, c[0x0][0x1e0] ;  /* 0x0000780000030a02 */ /* 0x000fe20000000f00 */
[C---:B------:R-:W-:Y:S02]  /*bd30*/  FMUL.FTZ R39, R0.reuse, R39 ;  /* 0x0000002700277220 */ /* 0x040fe40000410000 */
[----:B------:R1:W-:Y:S01]  /*bd40*/  @P0 LDGSTS.E.BYPASS.LTC128B.128 [R131+0x16100], [R6.64], !P2 ;  /* 0x1610000006830fae */ /* 0x0003e2000d101d46 */
[C---:B------:R-:W-:Y:S01]  /*bd50*/  @P0 LEA R5, P1, R3.reuse, R5, 0x5 ;  /* 0x0000000503050211 */ /* 0x040fe200078228ff */
[C---:B------:R-:W-:Y:S02]  /*bd60*/  FMUL.FTZ R42, R0.reuse, R42 ;  /* 0x0000002a002a7220 */ /* 0x040fe40000410000 */
[C---:B------:R-:W-:Y:S01]  /*bd70*/  FMUL.FTZ R43, R0.reuse, R43 ;  /* 0x0000002b002b7220 */ /* 0x040fe20000410000 */
[----:B------:R-:W-:Y:S01]  /*bd80*/  @P0 LEA.HI.X R4, R3, R4, R8, 0x5, P1 ;  /* 0x0000000403040211 */ /* 0x000fe200008f2c08 */
[C---:B------:R-:W-:Y:S01]  /*bd90*/  FMUL.FTZ R46, R0.reuse, R46 ;  /* 0x0000002e002e7220 */ /* 0x040fe20000410000 */
[----:B------:R-:W-:Y:S01]  /*bda0*/  @P0 IADD3 R3, P6, R5, R28, RZ ;  /* 0x0000001c05030210 */ /* 0x000fe20007fde0ff */
[C---:B------:R-:W-:Y:S02]  /*bdb0*/  FMUL.FTZ R47, R0.reuse, R47 ;  /* 0x0000002f002f7220 */ /* 0x040fe40000410000 */
[C---:B------:R-:W-:Y:S01]  /*bdc0*/  FMUL.FTZ R50, R0.reuse, R50 ;  /* 0x0000003200327220 */ /* 0x040fe20000410000 */
[----:B------:R-:W-:Y:S01]  /*bdd0*/  @P0 LEA R10, P1, R3, c[0x0][0x1c8], 0x1 ;  /* 0x00007200030a0a11 */ /* 0x000fe200078208ff */
[C---:B------:R-:W-:Y:S02]  /*bde0*/  FMUL.FTZ R51, R0.reuse, R51 ;  /* 0x0000003300337220 */ /* 0x040fe40000410000 */
[C---:B------:R-:W-:Y:S02]  /*bdf0*/  FMUL.FTZ R54, R0.reuse, R54 ;  /* 0x0000003600367220 */ /* 0x040fe40000410000 */
[C---:B------:R-:W-:Y:S02]  /*be00*/  FMUL.FTZ R55, R0.reuse, R55 ;  /* 0x0000003700377220 */ /* 0x040fe40000410000 */
[C---:B------:R-:W-:Y:S02]  /*be10*/  FMUL.FTZ R58, R0.reuse, R58 ;  /* 0x0000003a003a7220 */ /* 0x040fe40000410000 */
[----:B------:R-:W-:Y:S02]  /*be20*/  FMUL.FTZ R59, R0, R59 ;  /* 0x0000003b003b7220 */ /* 0x000fe40000410000 */
[C---:B------:R-:W-:Y:S02]  /*be30*/  FMUL.FTZ R60, R2.reuse, R60 ;  /* 0x0000003c023c7220 */ /* 0x040fe40000410000 */
[----:B------:R-:W-:Y:S02]  /*be40*/  FMUL.FTZ R61, R2, R61 ;  /* 0x0000003d023d7220 */ /* 0x000fe40000410000 */
[----:B------:R-:W-:Y:S01]  /*be50*/  FMUL.FTZ R62, R0, R62 ;  /* 0x0000003e003e7220 */ /* 0x000fe20000410000 */
[----:B-1----:R-:W-:Y:S01]  /*be60*/  @P0 IADD3.X R6, R4, R26, RZ, P6, !PT ;  /* 0x0000001a04060210 */ /* 0x002fe200037fe4ff */
[--C-:B------:R-:W-:Y:S02]  /*be70*/  FFMA.FTZ R7, R183, c[0x0][0x2d0], -R181.reuse ;  /* 0x0000b400b7077a23 */ /* 0x100fe400000108b5 */
[----:B------:R-:W-:Y:S01]  /*be80*/  FMUL.FTZ R26, R0, R158 ;  /* 0x0000009e001a7220 */ /* 0x000fe20000410000 */
[----:B------:R-:W-:Y:S01]  /*be90*/  @P0 LEA.HI.X R11, R3, c[0x0][0x1cc], R6, 0x1, P1 ;  /* 0x00007300030b0a11 */ /* 0x000fe200008f0c06 */
[----:B------:R-:W-:Y:S01]  /*bea0*/  FFMA.FTZ R3, R180, c[0x0][0x2d0], -R181 ;  /* 0x0000b400b4037a23 */ /* 0x000fe200000108b5 */
[----:B------:R1:W-:Y:S01]  /*beb0*/  MUFU.EX2 R190, R7 ;  /* 0x0000000700be7308 */ /* 0x0003e20000000800 */
[C---:B------:R-:W-:Y:S01]  /*bec0*/  @P0 IADD3 R6, P1, R5.reuse, R16, RZ ;  /* 0x0000001005060210 */ /* 0x040fe20007f3e0ff */
[----:B------:R-:W-:Y:S01]  /*bed0*/  FMUL.FTZ R16, R2, R148 ;  /* 0x0000009402107220 */ /* 0x000fe20000410000 */
[----:B------:R2:W-:Y:S01]  /*bee0*/  @P0 LDGSTS.E.BYPASS.LTC128B.128 [R131+0x11100], [R10.64], !P5 ;  /* 0x111000000a830fae */ /* 0x0005e2000e901d46 */
[----:B------:R-:W-:Y:S01]  /*bef0*/  MOV R148, R34 ;  /* 0x0000002200947202 */ /* 0x000fe20000000f00 */
[----:B------:R-:W-:Y:S01]  /*bf00*/  FMUL.FTZ R34, R0, R166 ;  /* 0x000000a600227220 */ /* 0x000fe20000410000 */
[----:B------:R-:W-:Y:S01]  /*bf10*/  @P0 IADD3.X R15, R4, R15, RZ, P1, !PT ;  /* 0x0000000f040f0210 */ /* 0x000fe20000ffe4ff */
[----:B------:R-:W-:Y:S02]  /*bf20*/  FMUL.FTZ R63, R0, R63 ;  /* 0x0000003f003f7220 */ /* 0x000fe40000410000 */
[C---:B------:R-:W-:Y:S01]  /*bf30*/  FMUL.FTZ R64, R2.reuse, R64 ;  /* 0x0000004002407220 */ /* 0x040fe20000410000 */
[----:B------:R3:W4:Y:S01]  /*bf40*/  MUFU.EX2 R173, R3 ;  /* 0x0000000300ad7308 */ /* 0x0007220000000800 */
[----:B------:R-:W-:Y:S02]  /*bf50*/  FMUL.FTZ R65, R2, R65 ;  /* 0x0000004102417220 */ /* 0x000fe40000410000 */
[C---:B------:R-:W-:Y:S02]  /*bf60*/  FMUL.FTZ R66, R0.reuse, R66 ;  /* 0x0000004200427220 */ /* 0x040fe40000410000 */
[----:B------:R-:W-:Y:S02]  /*bf70*/  FMUL.FTZ R67, R0, R67 ;  /* 0x0000004300437220 */ /* 0x000fe40000410000 */
[C---:B------:R-:W-:Y:S02]  /*bf80*/  FMUL.FTZ R68, R2.reuse, R68 ;  /* 0x0000004402447220 */ /* 0x040fe40000410000 */
[----:B------:R-:W-:Y:S02]  /*bf90*/  FMUL.FTZ R69, R2, R69 ;  /* 0x0000004502457220 */ /* 0x000fe40000410000 */
[C---:B------:R-:W-:Y:S02]  /*bfa0*/  FMUL.FTZ R70, R0.reuse, R70 ;  /* 0x0000004600467220 */ /* 0x040fe40000410000 */
[----:B------:R-:W-:Y:S01]  /*bfb0*/  FMUL.FTZ R71, R0, R71 ;  /* 0x0000004700477220 */ /* 0x000fe20000410000 */
[C---:B-1----:R-:W-:Y:S01]  /*bfc0*/  @P0 IADD3 R7, P6, R5.reuse, R14, RZ ;  /* 0x0000000e05070210 */ /* 0x042fe20007fde0ff */
[C---:B------:R-:W-:Y:S01]  /*bfd0*/  FMUL.FTZ R72, R2.reuse, R72 ;  /* 0x0000004802487220 */ /* 0x040fe20000410000 */
[----:B------:R-:W-:Y:S01]  /*bfe0*/  @P0 IADD3 R5, P1, R5, R12, RZ ;  /* 0x0000000c05050210 */ /* 0x000fe20007f3e0ff */
[----:B------:R-:W-:Y:S01]  /*bff0*/  FMUL.FTZ R73, R2, R73 ;  /* 0x0000004902497220 */ /* 0x000fe20000410000 */
[----:B------:R-:W-:Y:S01]  /*c000*/  @P0 IADD3.X R13, R4, R13, RZ, P6, !PT ;  /* 0x0000000d040d0210 */ /* 0x000fe200037fe4ff */
[----:B------:R-:W-:Y:S01]  /*c010*/  FMUL.FTZ R74, R0, R74 ;  /* 0x0000004a004a7220 */ /* 0x000fe20000410000 */
[----:B------:R-:W-:Y:S01]  /*c020*/  @P0 IADD3.X R14, R4, R9, RZ, P1, !PT ;  /* 0x00000009040e0210 */ /* 0x000fe20000ffe4ff */
[----:B--2---:R-:W-:Y:S01]  /*c030*/  FMUL.FTZ R10, R0, R142 ;  /* 0x0000008e000a7220 */ /* 0x004fe20000410000 */
[----:B------:R-:W-:Y:S01]  /*c040*/  @P0 LEA R8, P6, R6, c[0x0][0x1c8], 0x1 ;  /* 0x0000720006080a11 */ /* 0x000fe200078c08ff */
[----:B------:R-:W-:Y:S02]  /*c050*/  FMUL.FTZ R11, R0, R143 ;  /* 0x0000008f000b7220 */ /* 0x000fe40000410000 */
[----:B---3--:R-:W-:Y:S01]  /*c060*/  FMUL.FTZ R3, R132, c[0x0][0x2d0] ;  /* 0x0000b40084037a20 */ /* 0x008fe20000410000 */
[----:B------:R-:W-:Y:S01]  /*c070*/  @P0 LEA.HI.X R9, R6, c[0x0][0x1cc], R15, 0x1, P6 ;  /* 0x0000730006090a11 */ /* 0x000fe200030f0c0f */
[----:B------:R-:W-:Y:S01]  /*c080*/  FMUL.FTZ R75, R0, R75 ;  /* 0x0000004b004b7220 */ /* 0x000fe20000410000 */
[----:B------:R-:W-:Y:S01]  /*c090*/  @P0 LEA R6, P1, R7, c[0x0][0x1c8], 0x1 ;  /* 0x0000720007060a11 */ /* 0x000fe200078208ff */
[----:B------:R-:W-:Y:S01]  /*c0a0*/  FFMA.FTZ R4, R187, c[0x0][0x2d0], -R3 ;  /* 0x0000b400bb047a23 */ /* 0x000fe20000010803 */
[----:B------:R-:W-:Y:S01]  /*c0b0*/  MOV R187, R22 ;  /* 0x0000001600bb7202 */ /* 0x000fe20000000f00 */
[----:B------:R1:W-:Y:S01]  /*c0c0*/  @P0 LDGSTS.E.BYPASS.LTC128B.128 [R131+0x13100], [R8.64], !P4 ;  /* 0x1310000008830fae */ /* 0x0003e2000e101d46 */
[----:B------:R-:W-:Y:S01]  /*c0d0*/  @P0 LEA.HI.X R7, R7, c[0x0][0x1cc], R13, 0x1, P1 ;  /* 0x0000730007070a11 */ /* 0x000fe200008f0c0d */
[----:B------:R2:W-:Y:S01]  /*c0e0*/  MUFU.EX2 R180, R4 ;  /* 0x0000000400b47308 */ /* 0x0005e20000000800 */
[--C-:B------:R-:W-:Y:S01]  /*c0f0*/  FFMA.FTZ R12, R188, c[0x0][0x2d0], -R3.reuse ;  /* 0x0000b400bc0c7a23 */ /* 0x100fe20000010803 */
[----:B------:R-:W-:Y:S01]  /*c100*/  MOV R188, R21 ;  /* 0x0000001500bc7202 */ /* 0x000fe20000000f00 */
[C---:B------:R-:W-:Y:S02]  /*c110*/  FMUL.FTZ R76, R2.reuse, R76 ;  /* 0x0000004c024c7220 */ /* 0x040fe40000410000 */
[----:B------:R-:W-:Y:S01]  /*c120*/  FMUL.FTZ R77, R2, R77 ;  /* 0x0000004d024d7220 */ /* 0x000fe20000410000 */
[----:B------:R3:W-:Y:S01]  /*c130*/  @P0 LDGSTS.E.BYPASS.LTC128B.128 [R131+0x15100], [R6.64], !P3 ;  /* 0x1510000006830fae */ /* 0x0007e2000d901d46 */
[C---:B------:R-:W-:Y:S02]  /*c140*/  FMUL.FTZ R78, R0.reuse, R78 ;  /* 0x0000004e004e7220 */ /* 0x040fe40000410000 */
[----:B------:R-:W-:Y:S01]  /*c150*/  FMUL.FTZ R79, R0, R79 ;  /* 0x0000004f004f7220 */ /* 0x000fe20000410000 */
[----:B------:R3:W3:Y:S01]  /*c160*/  MUFU.EX2 R182, R12 ;  /* 0x0000000c00b67308 */ /* 0x0006e20000000800 */
[C---:B------:R-:W-:Y:S02]  /*c170*/  FMUL.FTZ R80, R2.reuse, R80 ;  /* 0x0000005002507220 */ /* 0x040fe40000410000 */
[----:B------:R-:W-:Y:S02]  /*c180*/  FMUL.FTZ R81, R2, R81 ;  /* 0x0000005102517220 */ /* 0x000fe40000410000 */
[C---:B------:R-:W-:Y:S02]  /*c190*/  FMUL.FTZ R82, R0.reuse, R82 ;  /* 0x0000005200527220 */ /* 0x040fe40000410000 */
[----:B------:R-:W-:Y:S02]  /*c1a0*/  FMUL.FTZ R83, R0, R83 ;  /* 0x0000005300537220 */ /* 0x000fe40000410000 */
[C---:B------:R-:W-:Y:S02]  /*c1b0*/  FMUL.FTZ R84, R2.reuse, R84 ;  /* 0x0000005402547220 */ /* 0x040fe40000410000 */
[----:B------:R-:W-:Y:S02]  /*c1c0*/  FMUL.FTZ R85, R2, R85 ;  /* 0x0000005502557220 */ /* 0x000fe40000410000 */
[----:B------:R-:W-:Y:S01]  /*c1d0*/  FMUL.FTZ R86, R0, R86 ;  /* 0x0000005600567220 */ /* 0x000fe20000410000 */
[----:B--2---:R-:W-:Y:S01]  /*c1e0*/  @P0 LEA R4, P1, R5, c[0x0][0x1c8], 0x1 ;  /* 0x0000720005040a11 */ /* 0x004fe200078208ff */
[--C-:B-1----:R-:W-:Y:S01]  /*c1f0*/  FFMA.FTZ R8, R185, c[0x0][0x2d0], -R3.reuse ;  /* 0x0000b400b9087a23 */ /* 0x102fe20000010803 */
[----:B------:R-:W-:Y:S01]  /*c200*/  MOV R185, R19 ;  /* 0x0000001300b97202 */ /* 0x000fe20000000f00 */
[----:B------:R-:W-:Y:S01]  /*c210*/  FMUL.FTZ R9, R2, R141 ;  /* 0x0000008d02097220 */ /* 0x000fe20000410000 */
[----:B------:R-:W-:Y:S01]  /*c220*/  @P0 LEA.HI.X R5, R5, c[0x0][0x1cc], R14, 0x1, P1 ;  /* 0x0000730005050a11 */ /* 0x000fe200008f0c0e */
[----:B------:R1:W-:Y:S01]  /*c230*/  MUFU.EX2 R183, R8 ;  /* 0x0000000800b77308 */ /* 0x0003e20000000800 */
[C---:B------:R-:W-:Y:S02]  /*c240*/  FMUL.FTZ R19, R0.reuse, R151 ;  /* 0x0000009700137220 */ /* 0x040fe40000410000 */
[C---:B------:R-:W-:Y:S01]  /*c250*/  FMUL.FTZ R87, R0.reuse, R87 ;  /* 0x0000005700577220 */ /* 0x040fe20000410000 */
[----:B------:R2:W-:Y:S01]  /*c260*/  @P0 LDGSTS.E.BYPASS.LTC128B.128 [R131+0x17100], [R4.64], !P2 ;  /* 0x1710000004830fae */ /* 0x0005e2000d101d46 */
[C---:B---3--:R-:W-:Y:S01]  /*c270*/  FMUL.FTZ R6, R0.reuse, R138 ;  /* 0x0000008a00067220 */ /* 0x048fe20000410000 */
[----:B----4-:R-:W-:Y:S01]  /*c280*/  F2FP.BF16.PACK_AB R138, R173, R190 ;  /* 0x000000bead8a723e */ /* 0x010fe200000010ff */
[----:B------:R-:W-:Y:S02]  /*c290*/  FMUL.FTZ R7, R0, R139 ;  /* 0x0000008b00077220 */ /* 0x000fe40000410000 */
[C---:B------:R-:W-:Y:S02]  /*c2a0*/  FMUL.FTZ R88, R2.reuse, R88 ;  /* 0x0000005802587220 */ /* 0x040fe40000410000 */
[----:B------:R-:W-:Y:S01]  /*c2b0*/  FMUL.FTZ R89, R2, R89 ;  /* 0x0000005902597220 */ /* 0x000fe20000410000 */
[----:B------:R-:W3:Y:S01]  /*c2c0*/  LDSM.16.MT88.4 R12, [R248] ;  /* 0x00000000f80c783b */ /* 0x000ee20000004200 */
[C---:B------:R-:W-:Y:S02]  /*c2d0*/  FMUL.FTZ R90, R0.reuse, R90 ;  /* 0x0000005a005a7220 */ /* 0x040fe40000410000 */
[----:B------:R-:W-:Y:S02]  /*c2e0*/  FMUL.FTZ R91, R0, R91 ;  /* 0x0000005b005b7220 */ /* 0x000fe40000410000 */
[C---:B------:R-:W-:Y:S02]  /*c2f0*/  FMUL.FTZ R92, R2.reuse, R92 ;  /* 0x0000005c025c7220 */ /* 0x040fe40000410000 */
[----:B------:R-:W-:Y:S01]  /*c300*/  FMUL.FTZ R93, R2, R93 ;  /* 0x0000005d025d7220 */ /* 0x000fe20000410000 */
[----:B------:R-:W-:Y:S01]  /*c310*/  LDSM.16.MT88.4 R28, [R251] ;  /* 0x00000000fb1c783b */ /* 0x000fe20000004200 */
[C---:B------:R-:W-:Y:S02]  /*c320*/  FMUL.FTZ R94, R0.reuse, R94 ;  /* 0x0000005e005e7220 */ /* 0x040fe40000410000 */
[----:B------:R-:W-:Y:S02]  /*c330*/  FMUL.FTZ R95, R0, R95 ;  /* 0x0000005f005f7220 */ /* 0x000fe40000410000 */
[C---:B-1----:R-:W-:Y:S02]  /*c340*/  FMUL.FTZ R8, R2.reuse, R140 ;  /* 0x0000008c02087220 */ /* 0x042fe40000410000 */
[C---:B------:R-:W-:Y:S01]  /*c350*/  FMUL.FTZ R96, R2.reuse, R96 ;  /* 0x0000006002607220 */ /* 0x040fe20000410000 */
[----:B------:R-:W0:Y:S01]  /*c360*/  LDGDEPBAR ;  /* 0x00000000000079af */ /* 0x000e220000000000 */
[----:B------:R-:W-:Y:S02]  /*c370*/  FMUL.FTZ R97, R2, R97 ;  /* 0x0000006102617220 */ /* 0x000fe40000410000 */
[----:B--2---:R-:W-:Y:S01]  /*c380*/  FFMA.FTZ R4, R186, c[0x0][0x2d0], -R3 ;  /* 0x0000b400ba047a23 */ /* 0x004fe20000010803 */
[----:B------:R-:W-:Y:S01]  /*c390*/  MOV R186, R20 ;  /* 0x0000001400ba7202 */ /* 0x000fe20000000f00 */
[----:B------:R-:W-:Y:S01]  /*c3a0*/  FMUL.FTZ R5, R2, R137 ;  /* 0x0000008902057220 */ /* 0x000fe20000410000 */
[----:B------:R-:W-:Y:S01]  /*c3b0*/  F2FP.BF16.PACK_AB R137, R182, R180 ;  /* 0x000000b4b689723e */ /* 0x000fe200000010ff */
[----:B------:R-:W1:Y:S01]  /*c3c0*/  MUFU.EX2 R184, R4 ;  /* 0x0000000400b87308 */ /* 0x000e620000000800 */
[----:B------:R-:W2:Y:S01]  /*c3d0*/  LDL.LU R131, [R1+0x12c] ;  /* 0x00012c0001837983 */ /* 0x000ea20000300800 */
[C---:B------:R-:W-:Y:S02]  /*c3e0*/  FMUL.FTZ R98, R0.reuse, R98 ;  /* 0x0000006200627220 */ /* 0x040fe40000410000 */
[----:B------:R-:W-:Y:S01]  /*c3f0*/  FMUL.FTZ R99, R0, R99 ;  /* 0x0000006300637220 */ /* 0x000fe20000410000 */
[----:B------:R-:W4:Y:S01]  /*c400*/  LDL R140, [R1+0x48] ;  /* 0x00004800018c7983 */ /* 0x000f220000100800 */
[C---:B------:R-:W-:Y:S02]  /*c410*/  FMUL.FTZ R100, R2.reuse, R100 ;  /* 0x0000006402647220 */ /* 0x040fe40000410000 */
[----:B------:R-:W-:Y:S01]  /*c420*/  FMUL.FTZ R101, R2, R101 ;  /* 0x0000006502657220 */ /* 0x000fe20000410000 */
[----:B------:R-:W3:Y:S01]  /*c430*/  LDSM.16.MT88.4 R20, [R252] ;  /* 0x00000000fc14783b */ /* 0x000ee20000004200 */
        /* <DEDUP_REMOVED lines=8> */
[----:B------:R-:W-:Y:S01]  /*c4c0*/  FMUL.FTZ R4, R2, R136 ;  /* 0x0000008802047220 */ /* 0x000fe20000410000 */
[----:B------:R-:W-:Y:S01]  /*c4d0*/  F2FP.BF16.PACK_AB R136, R189, R135 ;  /* 0x00000087bd88723e */ /* 0x000fe200000010ff */
[--C-:B------:R-:W-:Y:S02]  /*c4e0*/  FFMA.FTZ R157, R176, c[0x0][0x2d0], -R181.reuse ;  /* 0x0000b400b09d7a23 */ /* 0x100fe400000108b5 */
[--C-:B------:R-:W-:Y:S02]  /*c4f0*/  FFMA.FTZ R158, R177, c[0x0][0x2d0], -R181.reuse ;  /* 0x0000b400b19e7a23 */ /* 0x100fe400000108b5 */
[--C-:B------:R-:W-:Y:S02]  /*c500*/  FFMA.FTZ R159, R178, c[0x0][0x2d0], -R181.reuse ;  /* 0x0000b400b29f7a23 */ /* 0x100fe400000108b5 */
[C---:B---3--:R-:W-:Y:S05]  /*c510*/  HMMA.16816.F32.BF16 R4, R136.reuse, R12, R4 ;  /* 0x0000000c8804723c */ /* 0x048fea0000041804 */
[C---:B------:R-:W-:Y:S02]  /*c520*/  FMUL.FTZ R109, R2.reuse, R109 ;  /* 0x0000006d026d7220 */ /* 0x040fe40000410000 */
[C---:B------:R-:W-:Y:S01]  /*c530*/  FMUL.FTZ R12, R2.reuse, R144 ;  /* 0x00000090020c7220 */ /* 0x040fe20000410000 */
[C---:B------:R-:W-:Y:S04]  /*c540*/  HMMA.16816.F32.BF16 R8, R136.reuse, R14, R8 ;  /* 0x0000000e8808723c */ /* 0x040fe80000041808 */
[----:B------:R-:W-:Y:S01]  /*c550*/  FMUL.FTZ R13, R2, R145 ;  /* 0x00000091020d7220 */ /* 0x000fe20000410000 */
[----:B------:R-:W-:Y:S01]  /*c560*/  MOV R144, R18 ;  /* 0x0000001200907202 */ /* 0x000fe20000000f00 */
[C---:B------:R-:W-:Y:S01]  /*c570*/  FMUL.FTZ R18, R0.reuse, R150 ;  /* 0x0000009600127220 */ /* 0x040fe20000410000 */
[----:B------:R-:W-:Y:S01]  /*c580*/  MOV R145, R17 ;  /* 0x0000001100917202 */ /* 0x000fe20000000f00 */
[C---:B------:R-:W-:Y:S01]  /*c590*/  FMUL.FTZ R14, R0.reuse, R146 ;  /* 0x00000092000e7220 */ /* 0x040fe20000410000 */
[----:B------:R-:W-:Y:S03]  /*c5a0*/  MOV R146, R186 ;  /* 0x000000ba00927202 */ /* 0x000fe60000000f00 */
[----:B------:R-:W-:Y:S01]  /*c5b0*/  FMUL.FTZ R15, R0, R147 ;  /* 0x00000093000f7220 */ /* 0x000fe20000410000 */
[----:B------:R-:W-:Y:S01]  /*c5c0*/  MOV R147, R35 ;  /* 0x0000002300937202 */ /* 0x000fe20000000f00 */
[----:B------:R-:W-:Y:S01]  /*c5d0*/  FMUL.FTZ R17, R2, R149 ;  /* 0x0000009502117220 */ /* 0x000fe20000410000 */
[----:B------:R-:W-:Y:S01]  /*c5e0*/  MOV R186, R188 ;  /* 0x000000bc00ba7202 */ /* 0x000fe20000000f00 */
[C---:B------:R-:W-:Y:S01]  /*c5f0*/  FMUL.FTZ R35, R0.reuse, R167 ;  /* 0x000000a700237220 */ /* 0x040fe20000410000 */
[----:B------:R-:W-:Y:S01]  /*c600*/  MOV R150, R147 ;  /* 0x0000009300967202 */ /* 0x000fe20000000f00 */
[----:B------:R-:W-:Y:S01]  /*c610*/  FMUL.FTZ R110, R0, R110 ;  /* 0x0000006e006e7220 */ /* 0x000fe20000410000 */
[C---:B------:R-:W-:Y:S03]  /*c620*/  HMMA.16816.F32.BF16 R12, R136.reuse, R20, R12 ;  /* 0x00000014880c723c */ /* 0x040fe6000004180c */
[----:B------:R-:W-:Y:S01]  /*c630*/  MOV R149, R33 ;  /* 0x0000002100957202 */ /* 0x000fe20000000f00 */
[----:B------:R-:W-:Y:S01]  /*c640*/  FMUL.FTZ R33, R2, R165 ;  /* 0x000000a502217220 */ /* 0x000fe20000410000 */
[----:B------:R-:W-:Y:S01]  /*c650*/  MOV R188, R187 ;  /* 0x000000bb00bc7202 */ /* 0x000fe20000000f00 */
[----:B------:R-:W-:Y:S01]  /*c660*/  FMUL.FTZ R111, R0, R111 ;  /* 0x0000006f006f7220 */ /* 0x000fe20000410000 */
[----:B------:R-:W-:Y:S01]  /*c670*/  MOV R187, R134 ;  /* 0x0000008600bb7202 */ /* 0x000fe20000000f00 */
[C---:B------:R-:W-:Y:S04]  /*c680*/  HMMA.16816.F32.BF16 R16, R136.reuse, R22, R16 ;  /* 0x000000168810723c */ /* 0x040fe80000041810 */
[----:B------:R-:W-:Y:S01]  /*c690*/  FMUL.FTZ R20, R2, R152 ;  /* 0x0000009802147220 */ /* 0x000fe20000410000 */
[----:B------:R-:W-:Y:S01]  /*c6a0*/  MOV R134, R32 ;  /* 0x0000002000867202 */ /* 0x000fe20000000f00 */
[----:B------:R-:W3:Y:S01]  /*c6b0*/  LDL R152, [R1+0x4] ;  /* 0x0000040001987983 */ /* 0x000ee20000100800 */
[C---:B------:R-:W-:Y:S02]  /*c6c0*/  FMUL.FTZ R22, R0.reuse, R154 ;  /* 0x0000009a00167220 */ /* 0x040fe40000410000 */
[----:B------:R-:W-:Y:S01]  /*c6d0*/  FMUL.FTZ R23, R0, R155 ;  /* 0x0000009b00177220 */ /* 0x000fe20000410000 */
[----:B------:R-:W3:Y:S02]  /*c6e0*/  LDL.LU R151, [R1+0x80] ;  /* 0x0000800001977983 */ /* 0x000ee40000300800 */
[C---:B------:R-:W-:Y:S01]  /*c6f0*/  FMUL.FTZ R21, R2.reuse, R153 ;  /* 0x0000009902157220 */ /* 0x040fe20000410000 */
[----:B------:R-:W-:Y:S01]  /*c700*/  MOV R153, R148 ;  /* 0x0000009400997202 */ /* 0x000fe20000000f00 */
[----:B------:R-:W-:Y:S01]  /*c710*/  FMUL.FTZ R32, R2, R164 ;  /* 0x000000a402207220 */ /* 0x000fe20000410000 */
[----:B------:R-:W-:Y:S01]  /*c720*/  MOV R148, R146 ;  /* 0x0000009200947202 */ /* 0x000fe20000000f00 */
[--C-:B------:R-:W-:Y:S02]  /*c730*/  FFMA.FTZ R134, R134, c[0x0][0x2d0], -R181.reuse ;  /* 0x0000b40086867a23 */ /* 0x100fe400000108b5 */
[C---:B------:R-:W-:Y:S01]  /*c740*/  FMUL.FTZ R112, R2.reuse, R112 ;  /* 0x0000007002707220 */ /* 0x040fe20000410000 */
[C---:B------:R-:W-:Y:S03]  /*c750*/  HMMA.16816.F32.BF16 R20, R136.reuse, R28, R20 ;  /* 0x0000001c8814723c */ /* 0x040fe60000041814 */
[----:B------:R-:W-:Y:S02]  /*c760*/  FMUL.FTZ R113, R2, R113 ;  /* 0x0000007102717220 */ /* 0x000fe40000410000 */
[----:B------:R-:W-:Y:S02]  /*c770*/  FMUL.FTZ R114, R0, R114 ;  /* 0x0000007200727220 */ /* 0x000fe40000410000 */
[C---:B------:R-:W-:Y:S01]  /*c780*/  FMUL.FTZ R28, R2.reuse, R160 ;  /* 0x000000a0021c7220 */ /* 0x040fe20000410000 */
[C---:B------:R-:W-:Y:S01]  /*c790*/  HMMA.16816.F32.BF16 R24, R136.reuse, R30, R24 ;  /* 0x0000001e8818723c */ /* 0x040fe20000041818 */
[----:B------:R1:W-:Y:S03]  /*c7a0*/  MUFU.EX2 R160, R134 ;  /* 0x0000008600a07308 */ /* 0x0003e60000000800 */
[----:B------:R-:W-:Y:S02]  /*c7b0*/  FMUL.FTZ R29, R2, R161 ;  /* 0x000000a1021d7220 */ /* 0x000fe40000410000 */
[C---:B------:R-:W-:Y:S02]  /*c7c0*/  FMUL.FTZ R115, R0.reuse, R115 ;  /* 0x0000007300737220 */ /* 0x040fe40000410000 */
[C---:B------:R-:W-:Y:S04]  /*c7d0*/  FMUL.FTZ R30, R0.reuse, R162 ;  /* 0x000000a2001e7220 */ /* 0x040fe80000410000 */
[----:B------:R-:W-:Y:S02]  /*c7e0*/  FMUL.FTZ R31, R0, R163 ;  /* 0x000000a3001f7220 */ /* 0x000fe40000410000 */
[C---:B------:R-:W-:Y:S02]  /*c7f0*/  FMUL.FTZ R116, R2.reuse, R116 ;  /* 0x0000007402747220 */ /* 0x040fe40000410000 */
[----:B------:R-:W-:Y:S02]  /*c800*/  FMUL.FTZ R117, R2, R117 ;  /* 0x0000007502757220 */ /* 0x000fe40000410000 */
[C---:B------:R-:W-:Y:S02]  /*c810*/  FMUL.FTZ R118, R0.reuse, R118 ;  /* 0x0000007600767220 */ /* 0x040fe40000410000 */
[----:B------:R-:W-:Y:S02]  /*c820*/  FMUL.FTZ R119, R0, R119 ;  /* 0x0000007700777220 */ /* 0x000fe40000410000 */
[C---:B------:R-:W-:Y:S02]  /*c830*/  FMUL.FTZ R120, R2.reuse, R120 ;  /* 0x0000007802787220 */ /* 0x040fe40000410000 */
[----:B------:R-:W-:Y:S02]  /*c840*/  FMUL.FTZ R121, R2, R121 ;  /* 0x0000007902797220 */ /* 0x000fe40000410000 */
[----:B-1----:R-:W-:Y:S01]  /*c850*/  FFMA.FTZ R134, R149, c[0x0][0x2d0], -R181 ;  /* 0x0000b40095867a23 */ /* 0x002fe200000108b5 */
[----:B------:R-:W-:Y:S01]  /*c860*/  MOV R149, R145 ;  /* 0x0000009100957202 */ /* 0x000fe20000000f00 */
[C---:B------:R-:W-:Y:S02]  /*c870*/  FMUL.FTZ R122, R0.reuse, R122 ;  /* 0x0000007a007a7220 */ /* 0x040fe40000410000 */
[----:B------:R1:W1:Y:S01]  /*c880*/  MUFU.EX2 R161, R134 ;  /* 0x0000008600a17308 */ /* 0x0002620000000800 */
        /* <DEDUP_REMOVED lines=8> */
[--C-:B------:R-:W-:Y:S02]  /*c910*/  FFMA.FTZ R169, R169, c[0x0][0x2d0], -R3.reuse ;  /* 0x0000b400a9a97a23 */ /* 0x100fe40000010803 */
[--C-:B-1----:R-:W-:Y:S04]  /*c920*/  FFMA.FTZ R134, R185, c[0x0][0x2d0], -R3.reuse ;  /* 0x0000b400b9867a23 */ /* 0x102fe80000010803 */
[----:B------:R1:W-:Y:S02]  /*c930*/  MUFU.EX2 R156, R134 ;  /* 0x00000086009c7308 */ /* 0x0003e40000000800 */
[----:B-1----:R-:W-:Y:S08]  /*c940*/  FFMA.FTZ R134, R171, c[0x0][0x2d0], -R3 ;  /* 0x0000b400ab867a23 */ /* 0x002ff00000010803 */
[----:B------:R1:W1:Y:S02]  /*c950*/  MUFU.EX2 R171, R134 ;  /* 0x0000008600ab7308 */ /* 0x0002640000000800 */
[--C-:B-1----:R-:W-:Y:S08]  /*c960*/  FFMA.FTZ R134, R170, c[0x0][0x2d0], -R181.reuse ;  /* 0x0000b400aa867a23 */ /* 0x102ff000000108b5 */
[----:B------:R1:W-:Y:S02]  /*c970*/  MUFU.EX2 R185, R134 ;  /* 0x0000008600b97308 */ /* 0x0003e40000000800 */
[----:B-1----:R-:W-:Y:S08]  /*c980*/  FFMA.FTZ R134, R191, c[0x0][0x2d0], -R181 ;  /* 0x0000b400bf867a23 */ /* 0x002ff000000108b5 */
[----:B------:R1:W1:Y:S02]  /*c990*/  MUFU.EX2 R165, R134 ;  /* 0x0000008600a57308 */ /* 0x0002640000000800 */
[--C-:B-1----:R-:W-:Y:S02]  /*c9a0*/  FFMA.FTZ R134, R144, c[0x0][0x2d0], -R3.reuse ;  /* 0x0000b40090867a23 */ /* 0x102fe40000010803 */
[----:B------:R-:W-:Y:S06]  /*c9b0*/  LDSM.16.MT88.4 R144, [R252+0x800] ;  /* 0x00080000fc90783b */ /* 0x000fec0000004200 */
[----:B------:R1:W-:Y:S02]  /*c9c0*/  MUFU.EX2 R170, R134 ;  /* 0x0000008600aa7308 */ /* 0x0003e40000000800 */
[----:B-1----:R-:W-:Y:S08]  /*c9d0*/  FFMA.FTZ R134, R153, c[0x0][0x2d0], -R3 ;  /* 0x0000b40099867a23 */ /* 0x002ff00000010803 */
[----:B------:R1:W1:Y:S01]  /*c9e0*/  MUFU.EX2 R164, R134 ;  /* 0x0000008600a47308 */ /* 0x0002620000000800 */
[----:B--2---:R-:W-:Y:S01]  /*c9f0*/  FMUL.FTZ R131, R0, R131 ;  /* 0x0000008300837220 */ /* 0x004fe20000410000 */
[----:B----4-:R-:W2:Y:S08]  /*ca00*/  LDSM.16.MT88.4 R140, [R140] ;  /* 0x000000008c8c783b */ /* 0x010eb00000004200 */
[----:B-1----:R-:W4:Y:S01]  /*ca10*/  LDL.LU R134, [R1+0x84] ;  /* 0x0000840001867983 */ /* 0x002f220000300800 */
[C---:B--2---:R-:W-:Y:S08]  /*ca20*/  HMMA.16816.F32.BF16 R28, R136.reuse, R140, R28 ;  /* 0x0000008c881c723c */ /* 0x044ff0000004181c */
[C---:B------:R-:W-:Y:S01]  /*ca30*/  HMMA.16816.F32.BF16 R32, R136.reuse, R142, R32 ;  /* 0x0000008e8820723c */ /* 0x040fe20000041820 */
[----:B------:R-:W1:Y:S03]  /*ca40*/  LDSM.16.MT88.4 R140, [R248+0x2000] ;  /* 0x00200000f88c783b */ /* 0x000e660000004200 */
[----:B---3--:R-:W-:Y:S02]  /*ca50*/  FFMA.FTZ R135, R2, R151, R135 ;  /* 0x0000009702877223 */ /* 0x008fe40000010087 */
[----:B------:R-:W-:Y:S02]  /*ca60*/  FFMA.FTZ R2, R150, c[0x0][0x2d0], -R181 ;  /* 0x0000b40096027a23 */ /* 0x000fe400000108b5 */
[----:B------:R-:W-:Y:S01]  /*ca70*/  FADD.FTZ R135, R189, R135 ;  /* 0x00000087bd877221 */ /* 0x000fe20000010000 */
        /* <DEDUP_REMOVED lines=14> */
[----:B------:R-:W1:Y:S03]  /*cb60*/  LDSM.16.MT88.4 R140, [R252+0x4000] ;  /* 0x00400000fc8c783b */ /* 0x000e660000004200 */
[----:B----4-:R-:W-:Y:S02]  /*cb70*/  FFMA.FTZ R134, R0, R134, R180 ;  /* 0x0000008600867223 */ /* 0x010fe400000100b4 */
[----:B------:R-:W-:Y:S02]  /*cb80*/  FFMA.FTZ R0, R186, c[0x0][0x2d0], -R3 ;  /* 0x0000b400ba007a23 */ /* 0x000fe40000010803 */
[----:B------:R-:W-:Y:S10]  /*cb90*/  MUFU.EX2 R186, R159 ;  /* 0x0000009f00ba7308 */ /* 0x000ff40000000800 */
[----:B------:R2:W-:Y:S01]  /*cba0*/  MUFU.EX2 R166, R0 ;  /* 0x0000000000a67308 */ /* 0x0005e20000000800 */
[C---:B-1----:R-:W-:Y:S08]  /*cbb0*/  HMMA.16816.F32.BF16 R76, R136.reuse, R140, R76 ;  /* 0x0000008c884c723c */ /* 0x042ff0000004184c */
[C---:B------:R-:W-:Y:S01]  /*cbc0*/  HMMA.16816.F32.BF16 R80, R136.reuse, R142, R80 ;  /* 0x0000008e8850723c */ /* 0x040fe20000041850 */
[----:B------:R-:W1:Y:S03]  /*cbd0*/  LDSM.16.MT88.4 R140, [R251+0x4000] ;  /* 0x00400000fb8c783b */ /* 0x000e660000004200 */
[--C-:B--2---:R-:W-:Y:S04]  /*cbe0*/  FFMA.FTZ R0, R188, c[0x0][0x2d0], -R181.reuse ;  /* 0x0000b400bc007a23 */ /* 0x104fe800000108b5 */
[----:B------:R2:W-:Y:S04]  /*cbf0*/  MUFU.EX2 R163, R0 ;  /* 0x0000000000a37308 */ /* 0x0005e80000000800 */
[----:B--2---:R-:W-:Y:S06]  /*cc00*/  FFMA.FTZ R0, R187, c[0x0][0x2d0], -R181 ;  /* 0x0000b400bb007a23 */ /* 0x004fec00000108b5 */
[----:B------:R2:W-:Y:S01]  /*cc10*/  MUFU.EX2 R162, R0 ;  /* 0x0000000000a27308 */ /* 0x0005e20000000800 */
[C---:B-1----:R-:W-:Y:S08]  /*cc20*/  HMMA.16816.F32.BF16 R84, R136.reuse, R140, R84 ;  /* 0x0000008c8854723c */ /* 0x042ff00000041854 */
[C---:B------:R-:W-:Y:S01]  /*cc30*/  HMMA.16816.F32.BF16 R88, R136.reuse, R142, R88 ;  /* 0x0000008e8858723c */ /* 0x040fe20000041858 */
[----:B------:R-:W1:Y:S03]  /*cc40*/  LDSM.16.MT88.4 R140, [R152+0x4000] ;  /* 0x00400000988c783b */ /* 0x000e660000004200 */
[--C-:B--2---:R-:W-:Y:S05]  /*cc50*/  FFMA.FTZ R0, R195, c[0x0][0x2d0], -R3.reuse ;  /* 0x0000b400c3007a23 */ /* 0x104fea0000010803 */
[----:B------:R2:W5:Y:S01]  /*cc60*/  LDL.LU R195, [R1+0x128] ;  /* 0x0001280001c37983 */ /* 0x0005620000300800 */
[----:B------:R3:W-:Y:S03]  /*cc70*/  MUFU.EX2 R191, R0 ;  /* 0x0000000000bf7308 */ /* 0x0007e60000000800 */
[----:B------:R2:W5:Y:S04]  /*cc80*/  LDL.LU R176, [R1+0x124] ;  /* 0x0001240001b07983 */ /* 0x0005680000300800 */
[----:B------:R2:W5:Y:S04]  /*cc90*/  LDL.LU R177, [R1+0x120] ;  /* 0x0001200001b17983 */ /* 0x0005680000300800 */
[----:B------:R2:W5:Y:S01]  /*cca0*/  LDL.LU R178, [R1+0x11c] ;  /* 0x00011c0001b27983 */ /* 0x0005620000300800 */
[C---:B-1----:R-:W-:Y:S03]  /*ccb0*/  HMMA.16816.F32.BF16 R92, R136.reuse, R140, R92 ;  /* 0x0000008c885c723c */ /* 0x042fe6000004185c */
[----:B---3--:R-:W-:Y:S05]  /*ccc0*/  FFMA.FTZ R0, R172, c[0x0][0x2d0], -R3 ;  /* 0x0000b400ac007a23 */ /* 0x008fea0000010803 */
        /* <DEDUP_REMOVED lines=14> */
[----:B------:R-:W-:Y:S02]  /*cdb0*/  F2FP.BF16.PACK_AB R136, R161, R160 ;  /* 0x000000a0a188723e */ /* 0x000fe400000010ff */
[----:B------:R-:W-:Y:S03]  /*cdc0*/  F2FP.BF16.PACK_AB R137, R171, R156 ;  /* 0x0000009cab89723e */ /* 0x000fe600000010ff */
[----:B------:R-:W-:Y:S02]  /*cdd0*/  F2FP.BF16.PACK_AB R138, R165, R185 ;  /* 0x000000b9a58a723e */ /* 0x000fe400000010ff */
[----:B------:R-:W-:Y:S07]  /*cde0*/  F2FP.BF16.PACK_AB R139, R164, R170 ;  /* 0x000000aaa48b723e */ /* 0x000fee00000010ff */
[C---:B-1----:R-:W-:Y:S08]  /*cdf0*/  HMMA.16816.F32.BF16 R4, R136.reuse, R140, R4 ;  /* 0x0000008c8804723c */ /* 0x042ff00000041804 */
[C---:B------:R-:W-:Y:S01]  /*ce00*/  HMMA.16816.F32.BF16 R8, R136.reuse, R142, R8 ;  /* 0x0000008e8808723c */ /* 0x040fe20000041808 */
[----:B------:R-:W1:Y:S07]  /*ce10*/  LDSM.16.MT88.4 R140, [R251+0x800] ;  /* 0x00080000fb8c783b */ /* 0x000e6e0000004200 */
[C---:B------:R-:W-:Y:S08]  /*ce20*/  HMMA.16816.F32.BF16 R12, R136.reuse, R144, R12 ;  /* 0x00000090880c723c */ /* 0x040ff0000004180c */
        /* <DEDUP_REMOVED lines=35> */
[C---:B---3--:R-:W-:Y:S01]  /*d060*/  HMMA.16816.F32.BF16 R108, R136.reuse, R144, R108 ;  /* 0x00000090886c723c */ /* 0x048fe2000004186c */
[----:B------:R3:W4:Y:S07]  /*d070*/  MUFU.EX2 R144, R2 ;  /* 0x0000000200907308 */ /* 0x00072e0000000800 */
[C---:B------:R-:W-:Y:S04]  /*d080*/  HMMA.16816.F32.BF16 R112, R136.reuse, R146, R112 ;  /* 0x000000928870723c */ /* 0x040fe80000041870 */
[--C-:B---3--:R-:W-:Y:S01]  /*d090*/  FFMA.FTZ R2, R149, c[0x0][0x2d0], -R181.reuse ;  /* 0x0000b40095027a23 */ /* 0x108fe200000108b5 */
[----:B----4-:R-:W-:Y:S01]  /*d0a0*/  MOV R180, R144 ;  /* 0x0000009000b47202 */ /* 0x010fe20000000f00 */
[----:B------:R-:W-:Y:S01]  /*d0b0*/  FFMA.FTZ R181, R179, c[0x0][0x2d0], -R181 ;  /* 0x0000b400b3b57a23 */ /* 0x000fe200000108b5 */
[----:B------:R-:W3:Y:S01]  /*d0c0*/  LDSM.16.MT88.4 R144, [R152+0x6800] ;  /* 0x006800009890783b */ /* 0x000ee20000004200 */
[----:B------:R4:W-:Y:S01]  /*d0d0*/  MUFU.EX2 R167, R2 ;  /* 0x0000000200a77308 */ /* 0x0009e20000000800 */
[C---:B-1----:R-:W-:Y:S06]  /*d0e0*/  HMMA.16816.F32.BF16 R116, R136.reuse, R140, R116 ;  /* 0x0000008c8874723c */ /* 0x042fec0000041874 */
[----:B------:R2:W5:Y:S03]  /*d0f0*/  LDL.LU R179, [R1+0x118] ;  /* 0x0001180001b37983 */ /* 0x0005660000300800 */
[----:B------:R-:W-:Y:S01]  /*d100*/  MUFU.EX2 R187, R181 ;  /* 0x000000b500bb7308 */ /* 0x000fe20000000800 */
[----:B------:R2:W5:Y:S01]  /*d110*/  LDL.LU R172, [R1+0x114] ;  /* 0x0001140001ac7983 */ /* 0x0005620000300800 */
[C---:B------:R-:W-:Y:S03]  /*d120*/  HMMA.16816.F32.BF16 R120, R136.reuse, R142, R120 ;  /* 0x0000008e8878723c */ /* 0x040fe60000041878 */
[----:B------:R-:W-:Y:S01]  /*d130*/  LDSM.16.MT88.4 R140, [R252+0x1000] ;  /* 0x00100000fc8c783b */ /* 0x000fe20000004200 */
[----:B----4-:R-:W-:Y:S04]  /*d140*/  FFMA.FTZ R2, R148, c[0x0][0x2d0], -R3 ;  /* 0x0000b40094027a23 */ /* 0x010fe80000010803 */
[----:B------:R1:W4:Y:S01]  /*d150*/  MUFU.EX2 R148, R2 ;  /* 0x0000000200947308 */ /* 0x0003220000000800 */
[C---:B---3--:R-:W-:Y:S08]  /*d160*/  HMMA.16816.F32.BF16 R124, R136.reuse, R144, R124 ;  /* 0x00000090887c723c */ /* 0x048ff0000004187c */
[----:B------:R-:W-:Y:S04]  /*d170*/  HMMA.16816.F32.BF16 R128, R136, R146, R128 ;  /* 0x000000928880723c */ /* 0x000fe80000041880 */
[----:B-1----:R-:W-:Y:S01]  /*d180*/  FADD.FTZ R2, R182, R134 ;  /* 0x00000086b6027221 */ /* 0x002fe20000010000 */
[----:B----4-:R-:W-:Y:S01]  /*d190*/  MOV R182, R148 ;  /* 0x0000009400b67202 */ /* 0x010fe20000000f00 */
[----:B------:R-:W-:Y:S01]  /*d1a0*/  FADD.FTZ R134, R190, R135 ;  /* 0x00000087be867221 */ /* 0x000fe20000010000 */
[----:B------:R-:W1:Y:S01]  /*d1b0*/  LDSM.16.MT88.4 R148, [R248+0x1000] ;  /* 0x00100000f894783b */ /* 0x000e620000004200 */
[----:B------:R-:W3:Y:S01]  /*d1c0*/  MUFU.EX2 R190, R0 ;  /* 0x0000000000be7308 */ /* 0x000ee20000000800 */
[----:B------:R-:W-:Y:S03]  /*d1d0*/  FADD.FTZ R2, R183, R2 ;  /* 0x00000002b7027221 */ /* 0x000fe60000010000 */
[----:B------:R-:W-:Y:S01]  /*d1e0*/  MOV R183, R152 ;  /* 0x0000009800b77202 */ /* 0x000fe20000000f00 */
[----:B------:R-:W-:Y:S01]  /*d1f0*/  FADD.FTZ R134, R173, R134 ;  /* 0x00000086ad867221 */ /* 0x000fe20000010000 */
[----:B------:R-:W-:Y:S01]  /*d200*/  F2FP.BF16.PACK_AB R136, R167, R180 ;  /* 0x000000b4a788723e */ /* 0x000fe200000010ff */
[----:B------:R-:W4:Y:S01]  /*d210*/  LDSM.16.MT88.4 R152, [R251+0x1000] ;  /* 0x00100000fb98783b */ /* 0x000f220000004200 */
[----:B------:R-:W-:Y:S01]  /*d220*/  F2FP.BF16.PACK_AB R137, R166, R182 ;  /* 0x000000b6a689723e */ /* 0x000fe200000010ff */
[----:B------:R-:W-:Y:S01]  /*d230*/  FADD.FTZ R2, R184, R2 ;  /* 0x00000002b8027221 */ /* 0x000fe20000010000 */
[----:B------:R-:W-:Y:S02]  /*d240*/  F2FP.BF16.PACK_AB R138, R162, R163 ;  /* 0x000000a3a28a723e */ /* 0x000fe400000010ff */
[----:B------:R-:W-:Y:S01]  /*d250*/  MOV R135, R164 ;  /* 0x000000a400877202 */ /* 0x000fe20000000f00 */
[----:B------:R-:W-:Y:S01]  /*d260*/  FADD.FTZ R2, R156, R2 ;  /* 0x000000029c027221 */ /* 0x000fe20000010000 */
[----:B------:R2:W-:Y:S01]  /*d270*/  MUFU.EX2 R164, R157 ;  /* 0x0000009d00a47308 */ /* 0x0005e20000000800 */
[----:B------:R-:W4:Y:S02]  /*d280*/  LDSM.16.MT88.4 R144, [R183+0x1000] ;  /* 0x00100000b790783b */ /* 0x000f240000004200 */
[----:B------:R-:W-:Y:S06]  /*d290*/  FADD.FTZ R2, R171, R2 ;  /* 0x00000002ab027221 */ /* 0x000fec0000010000 */
[----:B------:R4:W5:Y:S01]  /*d2a0*/  LDL.LU R173, [R1+0x110] ;  /* 0x0001100001ad7983 */ /* 0x0009620000300800 */
[----:B---3--:R-:W-:Y:S01]  /*d2b0*/  F2FP.BF16.PACK_AB R139, R190, R191 ;  /* 0x000000bfbe8b723e */ /* 0x008fe200000010ff */
[--C-:B------:R-:W-:Y:S02]  /*d2c0*/  FFMA.FTZ R0, R174, c[0x0][0x2d0], -R3.reuse ;  /* 0x0000b400ae007a23 */ /* 0x100fe40000010803 */
[----:B------:R3:W5:Y:S02]  /*d2d0*/  LDL.LU R174, [R1+0x10c] ;  /* 0x00010c0001ae7983 */ /* 0x0007640000300800 */
[----:B------:R3:W-:Y:S01]  /*d2e0*/  MUFU.EX2 R188, R0 ;  /* 0x0000000000bc7308 */ /* 0x0007e20000000800 */
[----:B--2---:R-:W-:Y:S01]  /*d2f0*/  MOV R157, R165 ;  /* 0x000000a5009d7202 */ /* 0x004fe20000000f00 */
[C---:B-1----:R-:W-:Y:S08]  /*d300*/  HMMA.16816.F32.BF16 R4, R136.reuse, R148, R4 ;  /* 0x000000948804723c */ /* 0x042ff00000041804 */
[----:B------:R1:W2:Y:S01]  /*d310*/  MUFU.EX2 R165, R158 ;  /* 0x0000009e00a57308 */ /* 0x0002a20000000800 */
[C---:B------:R-:W-:Y:S01]  /*d320*/  HMMA.16816.F32.BF16 R8, R136.reuse, R150, R8 ;  /* 0x000000968808723c */ /* 0x040fe20000041808 */
[----:B------:R-:W-:Y:S02]  /*d330*/  LDSM.16.MT88.4 R148, [R252+0x3000] ;  /* 0x00300000fc94783b */ /* 0x000fe40000004200 */
[--C-:B---3--:R-:W-:Y:S05]  /*d340*/  FFMA.FTZ R0, R175, c[0x0][0x2d0], -R3.reuse ;  /* 0x0000b400af007a23 */ /* 0x108fea0000010803 */
[C---:B------:R-:W-:Y:S01]  /*d350*/  HMMA.16816.F32.BF16 R12, R136.reuse, R140, R12 ;  /* 0x0000008c880c723c */ /* 0x040fe2000004180c */
[----:B------:R3:W5:Y:S01]  /*d360*/  LDL.LU R175, [R1+0x108] ;  /* 0x0001080001af7983 */ /* 0x0007620000300800 */
[----:B------:R2:W2:Y:S02]  /*d370*/  MUFU.EX2 R189, R0 ;  /* 0x0000000000bd7308 */ /* 0x0004a40000000800 */
[----:B------:R-:W-:Y:S01]  /*d380*/  FFMA.FTZ R3, R168, c[0x0][0x2d0], -R3 ;  /* 0x0000b400a8037a23 */ /* 0x000fe20000010803 */
[----:B------:R-:W-:Y:S03]  /*d390*/  MOV R168, R157 ;  /* 0x0000009d00a87202 */ /* 0x000fe60000000f00 */
[C---:B------:R-:W-:Y:S01]  /*d3a0*/  HMMA.16816.F32.BF16 R16, R136.reuse, R142, R16 ;  /* 0x0000008e8810723c */ /* 0x040fe20000041810 */
[----:B------:R-:W3:Y:S07]  /*d3b0*/  LDSM.16.MT88.4 R140, [R248+0x3000] ;  /* 0x00300000f88c783b */ /* 0x000eee0000004200 */
[C---:B----4-:R-:W-:Y:S01]  /*d3c0*/  HMMA.16816.F32.BF16 R20, R136.reuse, R152, R20 ;  /* 0x000000988814723c */ /* 0x050fe20000041814 */
[----:B-1----:R-:W-:Y:S07]  /*d3d0*/  LDSM.16.MT88.4 R156, [R252+0x1800] ;  /* 0x00180000fc9c783b */ /* 0x002fee0000004200 */
[C---:B------:R-:W-:Y:S01]  /*d3e0*/  HMMA.16816.F32.BF16 R24, R136.reuse, R154, R24 ;  /* 0x0000009a8818723c */ /* 0x040fe20000041818 */
[----:B------:R-:W1:Y:S03]  /*d3f0*/  LDSM.16.MT88.4 R152, [R251+0x3000] ;  /* 0x00300000fb98783b */ /* 0x000e660000004200 */
[----:B--2---:R-:W-:Y:S02]  /*d400*/  FADD.FTZ R0, R160, R134 ;  /* 0x00000086a0007221 */ /* 0x004fe40000010000 */
[----:B------:R2:W-:Y:S02]  /*d410*/  MUFU.EX2 R134, R3 ;  /* 0x0000000300867308 */ /* 0x0005e40000000800 */
[C---:B------:R-:W-:Y:S04]  /*d420*/  HMMA.16816.F32.BF16 R28, R136.reuse, R144, R28 ;  /* 0x00000090881c723c */ /* 0x040fe8000004181c */
[----:B------:R-:W-:Y:S04]  /*d430*/  FADD.FTZ R0, R161, R0 ;  /* 0x00000000a1007221 */ /* 0x000fe80000010000 */
[C---:B------:R-:W-:Y:S01]  /*d440*/  HMMA.16816.F32.BF16 R32, R136.reuse, R146, R32 ;  /* 0x000000928820723c */ /* 0x040fe20000041820 */
[----:B------:R-:W-:Y:S07]  /*d450*/  LDSM.16.MT88.4 R144, [R248+0x5000] ;  /* 0x00500000f890783b */ /* 0x000fee0000004200 */
[C---:B---3--:R-:W-:Y:S04]  /*d460*/  HMMA.16816.F32.BF16 R36, R136.reuse, R140, R36 ;  /* 0x0000008c8824723c */ /* 0x048fe80000041824 */
[----:B--2---:R-:W-:Y:S02]  /*d470*/  FADD.FTZ R3, R185, R0 ;  /* 0x00000000b9037221 */ /* 0x004fe40000010000 */
[----:B------:R-:W-:Y:S02]  /*d480*/  FADD.FTZ R0, R170, R2 ;  /* 0x00000002aa007221 */ /* 0x000fe40000010000 */
[C---:B------:R-:W-:Y:S01]  /*d490*/  HMMA.16816.F32.BF16 R40, R136.reuse, R142, R40 ;  /* 0x0000008e8828723c */ /* 0x040fe20000041828 */
[----:B------:R-:W2:Y:S03]  /*d4a0*/  LDSM.16.MT88.4 R140, [R183+0x3000] ;  /* 0x00300000b78c783b */ /* 0x000ea60000004200 */
[----:B------:R-:W-:Y:S04]  /*d4b0*/  MOV R2, R168 ;  /* 0x000000a800027202 */ /* 0x000fe80000000f00 */
[C---:B------:R-:W-:Y:S04]  /*d4c0*/  HMMA.16816.F32.BF16 R44, R136.reuse, R148, R44 ;  /* 0x00000094882c723c */ /* 0x040fe8000004182c */
[----:B------:R-:W-:Y:S04]  /*d4d0*/  FADD.FTZ R2, R2, R3 ;  /* 0x0000000302027221 */ /* 0x000fe80000010000 */
[C---:B------:R-:W-:Y:S01]  /*d4e0*/  HMMA.16816.F32.BF16 R48, R136.reuse, R150, R48 ;  /* 0x000000968830723c */ /* 0x040fe20000041830 */
[----:B------:R-:W3:Y:S07]  /*d4f0*/  LDSM.16.MT88.4 R148, [R252+0x5000] ;  /* 0x00500000fc94783b */ /* 0x000eee0000004200 */
[C---:B-1----:R-:W-:Y:S08]  /*d500*/  HMMA.16816.F32.BF16 R52, R136.reuse, R152, R52 ;  /* 0x000000988834723c */ /* 0x042ff00000041834 */
[C---:B------:R-:W-:Y:S01]  /*d510*/  HMMA.16816.F32.BF16 R56, R136.reuse, R154, R56 ;  /* 0x0000009a8838723c */ /* 0x040fe20000041838 */
[----:B------:R-:W-:Y:S07]  /*d520*/  LDSM.16.MT88.4 R152, [R183+0x5000] ;  /* 0x00500000b798783b */ /* 0x000fee0000004200 */
[C---:B--2---:R-:W-:Y:S08]  /*d530*/  HMMA.16816.F32.BF16 R60, R136.reuse, R140, R60 ;  /* 0x0000008c883c723c */ /* 0x044ff0000004183c */
        /* <DEDUP_REMOVED lines=14> */
[C---:B--2---:R-:W-:Y:S07]  /*d620*/  HMMA.16816.F32.BF16 R100, R136.reuse, R144, R100 ;  /* 0x000000908864723c */ /* 0x044fee0000041864 */
[----:B------:R-:W-:Y:S01]  /*d630*/  MOV R145, R167 ;  /* 0x000000a700917202 */ /* 0x000fe20000000f00 */
[C---:B------:R-:W-:Y:S04]  /*d640*/  HMMA.16816.F32.BF16 R104, R136.reuse, R146, R104 ;  /* 0x000000928868723c */ /* 0x040fe80000041868 */
[----:B------:R-:W-:Y:S03]  /*d650*/  MOV R144, R166 ;  /* 0x000000a600907202 */ /* 0x000fe60000000f00 */
[----:B------:R-:W-:Y:S01]  /*d660*/  MOV R147, R163 ;  /* 0x000000a300937202 */ /* 0x000fe20000000f00 */
[C---:B-1----:R-:W-:Y:S04]  /*d670*/  HMMA.16816.F32.BF16 R108, R136.reuse, R140, R108 ;  /* 0x0000008c886c723c */ /* 0x042fe8000004186c */
[----:B------:R-:W-:Y:S02]  /*d680*/  MOV R146, R162 ;  /* 0x000000a200927202 */ /* 0x000fe40000000f00 */
[----:B------:R-:W-:Y:S02]  /*d690*/  LDSM.16.MT88.4 R160, [R251+0x1800] ;  /* 0x00180000fba0783b */ /* 0x000fe40000004200 */
[C---:B------:R-:W-:Y:S06]  /*d6a0*/  HMMA.16816.F32.BF16 R112, R136.reuse, R142, R112 ;  /* 0x0000008e8870723c */ /* 0x040fec0000041870 */
[----:B------:R-:W1:Y:S02]  /*d6b0*/  LDSM.16.MT88.4 R140, [R248+0x1800] ;  /* 0x00180000f88c783b */ /* 0x000e640000004200 */
[C---:B------:R-:W-:Y:S07]  /*d6c0*/  HMMA.16816.F32.BF16 R116, R136.reuse, R148, R116 ;  /* 0x000000948874723c */ /* 0x040fee0000041874 */
[----:B------:R-:W-:Y:S01]  /*d6d0*/  MOV R148, R183 ;  /* 0x000000b700947202 */ /* 0x000fe20000000f00 */
[C---:B------:R-:W-:Y:S04]  /*d6e0*/  HMMA.16816.F32.BF16 R120, R136.reuse, R150, R120 ;  /* 0x000000968878723c */ /* 0x040fe80000041878 */
[----:B------:R-:W-:Y:S02]  /*d6f0*/  MOV R149, R135 ;  /* 0x0000008700957202 */ /* 0x000fe40000000f00 */
[----:B------:R2:W4:Y:S01]  /*d700*/  MUFU.EX2 R135, R169 ;  /* 0x000000a900877308 */ /* 0x0005220000000800 */
[----:B------:R-:W-:Y:S01]  /*d710*/  MOV R150, R165 ;  /* 0x000000a500967202 */ /* 0x000fe20000000f00 */
[C---:B---3--:R-:W-:Y:S04]  /*d720*/  HMMA.16816.F32.BF16 R124, R136.reuse, R152, R124 ;  /* 0x00000098887c723c */ /* 0x048fe8000004187c */
[----:B------:R-:W-:Y:S02]  /*d730*/  MOV R151, R164 ;  /* 0x000000a400977202 */ /* 0x000fe40000000f00 */
[----:B------:R3:W3:Y:S01]  /*d740*/  LDSM.16.MT88.4 R164, [R148+0x1800] ;  /* 0x0018000094a4783b */ /* 0x0006e20000004200 */
[----:B------:R-:W-:Y:S01]  /*d750*/  MOV R152, R182 ;  /* 0x000000b600987202 */ /* 0x000fe20000000f00 */
[----:B------:R-:W-:Y:S04]  /*d760*/  HMMA.16816.F32.BF16 R128, R136, R154, R128 ;  /* 0x0000009a8880723c */ /* 0x000fe80000041880 */
[----:B------:R-:W-:Y:S02]  /*d770*/  F2FP.BF16.PACK_AB R168, R150, R151 ;  /* 0x0000009796a8723e */ /* 0x000fe400000010ff */
[----:B------:R-:W-:Y:S02]  /*d780*/  MOV R153, R180 ;  /* 0x000000b400997202 */ /* 0x000fe40000000f00 */
[----:B------:R-:W-:Y:S01]  /*d790*/  MOV R154, R187 ;  /* 0x000000bb009a7202 */ /* 0x000fe20000000f00 */
[----:B------:R-:W3:Y:S03]  /*d7a0*/  LDSM.16.MT88.4 R180, [R248+0x3800] ;  /* 0x00380000f8b4783b */ /* 0x000ee60000004200 */
[----:B------:R-:W-:Y:S02]  /*d7b0*/  MOV R155, R186 ;  /* 0x000000ba009b7202 */ /* 0x000fe40000000f00 */
[----:B--2---:R-:W-:Y:S02]  /*d7c0*/  F2FP.BF16.PACK_AB R169, R189, R188 ;  /* 0x000000bcbda9723e */ /* 0x004fe400000010ff */
[----:B------:R-:W-:Y:S01]  /*d7d0*/  F2FP.BF16.PACK_AB R170, R154, R155 ;  /* 0x0000009b9aaa723e */ /* 0x000fe200000010ff */
[----:B------:R-:W2:Y:S01]  /*d7e0*/  LDSM.16.MT88.4 R184, [R252+0x3800] ;  /* 0x00380000fcb8783b */ /* 0x000ea20000004200 */
[----:B----4-:R-:W-:Y:S07]  /*d7f0*/  F2FP.BF16.PACK_AB R171, R134, R135 ;  /* 0x0000008786ab723e */ /* 0x010fee00000010ff */
[C---:B-1----:R-:W-:Y:S07]  /*d800*/  HMMA.16816.F32.BF16 R136, R168.reuse, R140, R4 ;  /* 0x0000008ca888723c */ /* 0x042fee0000041804 */
        /* <DEDUP_REMOVED lines=8> */
[C---:B------:R-:W-:Y:S03]  /*d890*/  HMMA.16816.F32.BF16 R144, R168.reuse, R156, R12 ;  /* 0x0000009ca890723c */ /* 0x040fe6000004180c */
[----:B------:R-:W-:Y:S04]  /*d8a0*/  MOV R5, R155 ;  /* 0x0000009b00057202 */ /* 0x000fe80000000f00 */
[----:B------:R-:W-:Y:S02]  /*d8b0*/  MOV R14, R148 ;  /* 0x00000094000e7202 */ /* 0x000fe40000000f00 */
[----:B------:R-:W-:Y:S02]  /*d8c0*/  MOV R15, R149 ;  /* 0x00000095000f7202 */ /* 0x000fe40000000f00 */
[C---:B---3--:R-:W-:Y:S07]  /*d8d0*/  HMMA.16816.F32.BF16 R148, R168.reuse, R158, R16 ;  /* 0x0000009ea894723c */ /* 0x048fee0000041810 */
[----:B------:R-:W-:Y:S02]  /*d8e0*/  MOV R18, R152 ;  /* 0x0000009800127202 */ /* 0x000fe40000000f00 */
[----:B------:R-:W-:Y:S02]  /*d8f0*/  MOV R19, R153 ;  /* 0x0000009900137202 */ /* 0x000fe40000000f00 */
[C---:B------:R-:W-:Y:S07]  /*d900*/  HMMA.16816.F32.BF16 R152, R168.reuse, R160, R20 ;  /* 0x000000a0a898723c */ /* 0x040fee0000041814 */
[----:B------:R-:W-:Y:S01]  /*d910*/  MOV R22, R14 ;  /* 0x0000000e00167202 */ /* 0x000fe20000000f00 */
[C---:B------:R-:W-:Y:S01]  /*d920*/  HMMA.16816.F32.BF16 R156, R168.reuse, R162, R24 ;  /* 0x000000a2a89c723c */ /* 0x040fe20000041818 */
[----:B------:R-:W-:Y:S03]  /*d930*/  LDSM.16.MT88.4 R24, [R251+0x7800] ;  /* 0x00780000fb18783b */ /* 0x000fe60000004200 */
[----:B------:R-:W-:Y:S04]  /*d940*/  MOV R23, R15 ;  /* 0x0000000f00177202 */ /* 0x000fe80000000f00 */
[C---:B------:R-:W-:Y:S01]  /*d950*/  HMMA.16816.F32.BF16 R160, R168.reuse, R164, R28 ;  /* 0x000000a4a8a0723c */ /* 0x040fe2000004181c */
[----:B------:R-:W-:Y:S06]  /*d960*/  LDSM.16.MT88.4 R12, [R248+0x5800] ;  /* 0x00580000f80c783b */ /* 0x000fec0000004200 */
[----:B------:R-:W-:Y:S01]  /*d970*/  MOV R31, R4 ;  /* 0x00000004001f7202 */ /* 0x000fe20000000f00 */
[C---:B------:R-:W-:Y:S04]  /*d980*/  HMMA.16816.F32.BF16 R164, R168.reuse, R166, R32 ;  /* 0x000000a6a8a4723c */ /* 0x040fe80000041820 */
[----:B------:R-:W-:Y:S02]  /*d990*/  MOV R30, R5 ;  /* 0x00000005001e7202 */ /* 0x000fe40000000f00 */
[----:B------:R-:W-:Y:S02]  /*d9a0*/  MOV R29, R6 ;  /* 0x00000006001d7202 */ /* 0x000fe40000000f00 */
[C---:B------:R-:W-:Y:S04]  /*d9b0*/  HMMA.16816.F32.BF16 R36, R168.reuse, R180, R36 ;  /* 0x000000b4a824723c */ /* 0x040fe80000041824 */
[----:B------:R-:W-:Y:S02]  /*d9c0*/  MOV R28, R7 ;  /* 0x00000007001c7202 */ /* 0x000fe40000000f00 */
[----:B------:R-:W1:Y:S01]  /*d9d0*/  LDSM.16.MT88.4 R4, [R251+0x3800] ;  /* 0x00380000fb04783b */ /* 0x000e620000004200 */
[----:B------:R-:W-:Y:S01]  /*d9e0*/  MOV R35, R8 ;  /* 0x0000000800237202 */ /* 0x000fe20000000f00 */
[C---:B------:R-:W-:Y:S04]  /*d9f0*/  HMMA.16816.F32.BF16 R40, R168.reuse, R182, R40 ;  /* 0x000000b6a828723c */ /* 0x040fe80000041828 */
[----:B------:R-:W-:Y:S02]  /*da00*/  MOV R34, R9 ;  /* 0x0000000900227202 */ /* 0x000fe40000000f00 */
[----:B------:R-:W-:Y:S02]  /*da10*/  MOV R33, R10 ;  /* 0x0000000a00217202 */ /* 0x000fe40000000f00 */
[C---:B--2---:R-:W-:Y:S04]  /*da20*/  HMMA.16816.F32.BF16 R44, R168.reuse, R184, R44 ;  /* 0x000000b8a82c723c */ /* 0x044fe8000004182c */
[----:B------:R-:W-:Y:S02]  /*da30*/  MOV R32, R11 ;  /* 0x0000000b00207202 */ /* 0x000fe40000000f00 */
[----:B------:R-:W2:Y:S01]  /*da40*/  LDSM.16.MT88.4 R8, [R22+0x3800] ;  /* 0x003800001608783b */ /* 0x000ea20000004200 */
[----:B------:R-:W-:Y:S01]  /*da50*/  MOV R181, R18 ;  /* 0x0000001200b57202 */ /* 0x000fe20000000f00 */
[C---:B------:R-:W-:Y:S04]  /*da60*/  HMMA.16816.F32.BF16 R48, R168.reuse, R186, R48 ;  /* 0x000000baa830723c */ /* 0x040fe80000041830 */
[----:B------:R-:W-:Y:S02]  /*da70*/  MOV R180, R19 ;  /* 0x0000001300b47202 */ /* 0x000fe40000000f00 */
[----:B------:R-:W3:Y:S01]  /*da80*/  LDSM.16.MT88.4 R16, [R252+0x5800] ;  /* 0x00580000fc10783b */ /* 0x000ee20000004200 */
[----:B------:R-:W-:Y:S02]  /*da90*/  MOV R182, R22 ;  /* 0x0000001600b67202 */ /* 0x000fe40000000f00 */
[----:B------:R-:W-:Y:S03]  /*daa0*/  MOV R183, R23 ;  /* 0x0000001700b77202 */ /* 0x000fe60000000f00 */
[----:B------:R-:W-:Y:S02]  /*dab0*/  FADD.FTZ R2, R180, R2 ;  /* 0x00000002b4027221 */ /* 0x000fe40000010000 */
[----:B------:R-:W4:Y:S01]  /*dac0*/  LDSM.16.MT88.4 R20, [R251+0x5800] ;  /* 0x00580000fb14783b */ /* 0x000f220000004200 */
[----:B------:R-:W-:Y:S02]  /*dad0*/  FADD.FTZ R0, R183, R0 ;  /* 0x00000000b7007221 */ /* 0x000fe40000010000 */
[----:B------:R-:W-:Y:S02]  /*dae0*/  FADD.FTZ R2, R32, R2 ;  /* 0x0000000220027221 */ /* 0x000fe40000010000 */
[----:B------:R-:W-:Y:S02]  /*daf0*/  FADD.FTZ R0, R181, R0 ;  /* 0x00000000b5007221 */ /* 0x000fe40000010000 */
[----:B------:R-:W-:Y:S01]  /*db00*/  FADD.FTZ R2, R34, R2 ;  /* 0x0000000222027221 */ /* 0x000fe20000010000 */
[C---:B-1----:R-:W-:Y:S03]  /*db10*/  HMMA.16816.F32.BF16 R52, R168.reuse, R4, R52 ;  /* 0x00000004a834723c */ /* 0x042fe60000041834 */
[----:B------:R-:W-:Y:S02]  /*db20*/  FADD.FTZ R2, R35, R2 ;  /* 0x0000000223027221 */ /* 0x000fe40000010000 */
[----:B------:R-:W-:Y:S03]  /*db30*/  FADD.FTZ R0, R33, R0 ;  /* 0x0000000021007221 */ /* 0x000fe60000010000 */
[C---:B------:R-:W-:Y:S01]  /*db40*/  HMMA.16816.F32.BF16 R56, R168.reuse, R6, R56 ;  /* 0x00000006a838723c */ /* 0x040fe20000041838 */
[----:B------:R-:W1:Y:S03]  /*db50*/  LDSM.16.MT88.4 R4, [R182+0x5800] ;  /* 0x00580000b604783b */ /* 0x000e660000004200 */
[----:B------:R-:W-:Y:S04]  /*db60*/  FADD.FTZ R0, R191, R0 ;  /* 0x00000000bf007221 */ /* 0x000fe80000010000 */
[C---:B--2---:R-:W-:Y:S04]  /*db70*/  HMMA.16816.F32.BF16 R60, R168.reuse, R8, R60 ;  /* 0x00000008a83c723c */ /* 0x044fe8000004183c */
[----:B------:R-:W-:Y:S02]  /*db80*/  FADD.FTZ R3, R190, R0 ;  /* 0x00000000be037221 */ /* 0x000fe40000010000 */
[----:B------:R-:W-:Y:S02]  /*db90*/  FADD.FTZ R0, R28, R2 ;  /* 0x000000021c007221 */ /* 0x000fe40000010000 */
[C---:B------:R-:W-:Y:S01]  /*dba0*/  HMMA.16816.F32.BF16 R64, R168.reuse, R10, R64 ;  /* 0x0000000aa840723c */ /* 0x040fe20000041840 */
[----:B------:R-:W2:Y:S03]  /*dbb0*/  LDSM.16.MT88.4 R8, [R248+0x7800] ;  /* 0x00780000f808783b */ /* 0x000ea60000004200 */
[----:B------:R-:W-:Y:S02]  /*dbc0*/  FADD.FTZ R0, R29, R0 ;  /* 0x000000001d007221 */ /* 0x000fe40000010000 */
[----:B------:R-:W-:Y:S02]  /*dbd0*/  FADD.FTZ R3, R188, R3 ;  /* 0x00000003bc037221 */ /* 0x000fe40000010000 */
[C---:B------:R-:W-:Y:S04]  /*dbe0*/  HMMA.16816.F32.BF16 R68, R168.reuse, R12, R68 ;  /* 0x0000000ca844723c */ /* 0x040fe80000041844 */
[----:B------:R-:W-:Y:S02]  /*dbf0*/  FADD.FTZ R2, R30, R0 ;  /* 0x000000001e027221 */ /* 0x000fe40000010000 */
[----:B------:R-:W-:Y:S02]  /*dc00*/  FADD.FTZ R3, R189, R3 ;  /* 0x00000003bd037221 */ /* 0x000fe40000010000 */
[C---:B------:R-:W-:Y:S01]  /*dc10*/  HMMA.16816.F32.BF16 R72, R168.reuse, R14, R72 ;  /* 0x0000000ea848723c */ /* 0x040fe20000041848 */
[----:B------:R-:W2:Y:S03]  /*dc20*/  LDSM.16.MT88.4 R12, [R252+0x7800] ;  /* 0x00780000fc0c783b */ /* 0x000ea60000004200 */
[----:B------:R-:W-:Y:S02]  /*dc30*/  FADD.FTZ R2, R31, R2 ;  /* 0x000000021f027221 */ /* 0x000fe40000010000 */
[----:B------:R-:W-:Y:S01]  /*dc40*/  FADD.FTZ R0, R135, R3 ;  /* 0x0000000387007221 */ /* 0x000fe20000010000 */
[----:B------:R-:W-:Y:S01]  /*dc50*/  MOV R135, R132 ;  /* 0x0000008400877202 */ /* 0x000fe20000000f00 */
[C---:B---3--:R-:W-:Y:S01]  /*dc60*/  HMMA.16816.F32.BF16 R76, R168.reuse, R16, R76 ;  /* 0x00000010a84c723c */ /* 0x048fe2000004184c */
[----:B------:R-:W-:Y:S03]  /*dc70*/  STL [R1+0x80], R2 ;  /* 0x0000800201007387 */ /* 0x000fe60000100800 */
[----:B------:R-:W-:Y:S01]  /*dc80*/  FADD.FTZ R0, R134, R0 ;  /* 0x0000000086007221 */ /* 0x000fe20000010000 */
[----:B------:R-:W-:Y:S03]  /*dc90*/  MOV R134, R133 ;  /* 0x0000008500867202 */ /* 0x000fe60000000f00 */
[C---:B------:R-:W-:Y:S01]  /*dca0*/  HMMA.16816.F32.BF16 R80, R168.reuse, R18, R80 ;  /* 0x00000012a850723c */ /* 0x040fe20000041850 */
[----:B------:R-:W3:Y:S07]  /*dcb0*/  LDSM.16.MT88.4 R16, [R182+0x7800] ;  /* 0x00780000b610783b */ /* 0x000eee0000004200 */
[C---:B----4-:R-:W-:Y:S01]  /*dcc0*/  HMMA.16816.F32.BF16 R84, R168.reuse, R20, R84 ;  /* 0x00000014a854723c */ /* 0x050fe20000041854 */
[----:B------:R4:W-:Y:S07]  /*dcd0*/  STL [R1+0x84], R0 ;  /* 0x0000840001007387 */ /* 0x0009ee0000100800 */
[C---:B------:R-:W-:Y:S08]  /*dce0*/  HMMA.16816.F32.BF16 R88, R168.reuse, R22, R88 ;  /* 0x00000016a858723c */ /* 0x040ff00000041858 */
[C---:B-1----:R-:W-:Y:S08]  /*dcf0*/  HMMA.16816.F32.BF16 R92, R168.reuse, R4, R92 ;  /* 0x00000004a85c723c */ /* 0x042ff0000004185c */
[C---:B------:R-:W-:Y:S08]  /*dd00*/  HMMA.16816.F32.BF16 R96, R168.reuse, R6, R96 ;  /* 0x00000006a860723c */ /* 0x040ff00000041860 */
[C---:B--2---:R-:W-:Y:S08]  /*dd10*/  HMMA.16816.F32.BF16 R100, R168.reuse, R8, R100 ;  /* 0x00000008a864723c */ /* 0x044ff00000041864 */
[C---:B------:R-:W-:Y:S08]  /*dd20*/  HMMA.16816.F32.BF16 R104, R168.reuse, R10, R104 ;  /* 0x0000000aa868723c */ /* 0x040ff00000041868 */
[C---:B------:R-:W-:Y:S08]  /*dd30*/  HMMA.16816.F32.BF16 R108, R168.reuse, R12, R108 ;  /* 0x0000000ca86c723c */ /* 0x040ff0000004186c */
[C---:B------:R-:W-:Y:S08]  /*dd40*/  HMMA.16816.F32.BF16 R112, R168.reuse, R14, R112 ;  /* 0x0000000ea870723c */ /* 0x040ff00000041870 */
[C---:B------:R-:W-:Y:S08]  /*dd50*/  HMMA.16816.F32.BF16 R116, R168.reuse, R24, R116 ;  /* 0x00000018a874723c */ /* 0x040ff00000041874 */
[C---:B------:R-:W-:Y:S08]  /*dd60*/  HMMA.16816.F32.BF16 R120, R168.reuse, R26, R120 ;  /* 0x0000001aa878723c */ /* 0x040ff00000041878 */
[C---:B---3--:R-:W-:Y:S08]  /*dd70*/  HMMA.16816.F32.BF16 R124, R168.reuse, R16, R124 ;  /* 0x00000010a87c723c */ /* 0x048ff0000004187c */
[----:B------:R-:W-:Y:S01]  /*dd80*/  HMMA.16816.F32.BF16 R128, R168, R18, R128 ;  /* 0x00000012a880723c */ /* 0x000fe20000041880 */
[----:B----4-:R-:W-:-:S07]  /*dd90*/  @P0 BRA `(.L_x_837) ;  /* 0xffffc25000000947 */ /* 0x010fce000383ffff */
.L_x_836:
[----:B------:R-:W-:Y:S07]  /*dda0*/  @!UPT UIADD3 URZ, URZ, URZ, URZ ;  /* 0x0000003f3f3ff290 */ /* 0x000fee000fffe03f */
[----:B------:R-:W-:Y:S02]  /*ddb0*/  MOV R7, 0x1f ;  /* 0x0000001f00077802 */ /* 0x000fe40000000f00 */
[----:B------:R-:W-:Y:S01]  /*ddc0*/  MOV R6, 0xffffffff ;  /* 0xffffffff00067802 */ /* 0x000fe20000000f00 */
[----:B------:R-:W-:Y:S06]  /*ddd0*/  BRA.DIV ~URZ, `(.L_x_838) ;  /* 0x00002a427f007947 */ /* 0x000fec000b800000 */
[----:B------:R-:W2:Y:S04]  /*dde0*/  LDL R2, [R1+0x80] ;  /* 0x0000800001027983 */ /* 0x000ea80000100800 */
[----:B--2---:R1:W2:Y:S02]  /*ddf0*/  SHFL.BFLY PT, R0, R2, 0x2, 0x1f ;  /* 0x0c401f0002007f89 */ /* 0x0042a400000e0000 */
.L_x_852:
[----:B-1----:R-:W3:Y:S02]  /*de00*/  LDL.LU R2, [R1+0x80] ;  /* 0x0000800001027983 */ /* 0x002ee40000300800 */
[----:B--23--:R-:W-:Y:S01]  /*de10*/  FADD.FTZ R0, R0, R2 ;  /* 0x0000000200007221 */ /* 0x00cfe20000010000 */
[----:B------:R-:W-:Y:S05]  /*de20*/  BRA.DIV ~URZ, `(.L_x_839) ;  /* 0x00002a527f007947 */ /* 0x000fea000b800000 */
[----:B------:R-:W2:Y:S04]  /*de30*/  LDL.LU R5, [R1+0x84] ;  /* 0x0000840001057983 */ /* 0x000ea80000300800 */
[----:B------:R-:W1:Y:S02]  /*de40*/  SHFL.BFLY PT, R2, R0, 0x1, 0x1f ;  /* 0x0c201f0000027f89 */ /* 0x000e6400000e0000 */
[----:B-1----:R-:W-:-:S02]  /*de50*/  FADD.FTZ R0, R0, R2 ;  /* 0x0000000200007221 */ /* 0x002fc40000010000 */
[----:B--2---:R-:W1:Y:S02]  /*de60*/  SHFL.BFLY PT, R4, R5, 0x2, 0x1f ;  /* 0x0c401f0005047f89 */ /* 0x004e6400000e0000 */
[----:B-1----:R-:W-:-:S05]  /*de70*/  FADD.FTZ R4, R4, R5 ;  /* 0x0000000504047221 */ /* 0x002fca0000010000 */
[----:B------:R1:W2:Y:S02]  /*de80*/  SHFL.BFLY PT, R3, R4, 0x1, 0x1f ;  /* 0x0c201f0004037f89 */ /* 0x0002a400000e0000 */
.L_x_853:
        /* <DEDUP_REMOVED lines=149> */
.L_x_831:
[----:B--2---:R2:W5:Y:S01]  /*e7e0*/  LDL R7, [R1+0xb0] ;  /* 0x0000b00001077983 */ /* 0x0045620000100800 */
[----:B------:R-:W-:Y:S03]  /*e7f0*/  BSSY B0, `(.L_x_840) ;  /* 0x0000012000007945 */ /* 0x000fe60003800000 */
[----:B------:R-:W3:Y:S02]  /*e800*/  S2R R6, SR_TID.X ;  /* 0x0000000000067919 */ /* 0x000ee40000002100 */
[----:B---3--:R-:W-:-:S13]  /*e810*/  LOP3.LUT P6, RZ, R6, 0xff, RZ, 0xc0, !PT ;  /* 0x000000ff06ff7812 */ /* 0x008fda00078cc0ff */
[----:B------:R-:W-:Y:S05]  /*e820*/  @P6 BRA `(.L_x_841) ;  /* 0x000000e000006947 */ /* 0x000fea0003800000 */
[----:B--2---:R-:W2:Y:S01]  /*e830*/  S2R R4, SR_LANEID ;  /* 0x0000000000047919 */ /* 0x004ea20000000000 */
        /* <DEDUP_REMOVED lines=11> */
[----:B---3-5:R-:W-:-:S05]  /*e8f0*/  IADD3 R7, R3, c[0x0][0xc], R2 ;  /* 0x0000030003077a10 */ /* 0x028fca0007ffe002 */
[----:B------:R2:W-:Y:S02]  /*e900*/  STL [R1+0xb0], R7 ;  /* 0x0000b00701007387 */ /* 0x0005e40000100800 */
.L_x_841:
[----:B--2---:R-:W-:Y:S05]  /*e910*/  BSYNC B0 ;  /* 0x0000000000007941 */ /* 0x004fea0003800000 */
.L_x_840:
[----:B------:R-:W-:Y:S01]  /*e920*/  PRMT R0, R0, 0x9910, RZ ;  /* 0x0000991000007816 */ /* 0x000fe200000000ff */
[----:B------:R-:W-:Y:S01]  /*e930*/  BSSY B1, `(.L_x_842) ;  /* 0x00001da000017945 */ /* 0x000fe20003800000 */
[----:B-----5:R-:W-:Y:S01]  /*e940*/  IMAD.MOV.U32 R59, RZ, RZ, R7 ;  /* 0x000000ffff3b7224 */ /* 0x020fe200078e0007 */
[----:B------:R-:W-:Y:S01]  /*e950*/  MOV R133, 0x1f ;  /* 0x0000001f00857802 */ /* 0x000fe20000000f00 */
[----:B------:R-:W-:Y:S01]  /*e960*/  IMAD.MOV.U32 R190, RZ, RZ, RZ ;  /* 0x000000ffffbe7224 */ /* 0x000fe200078e00ff */
[----:B------:R-:W-:Y:S01]  /*e970*/  ISETP.NE.AND P0, PT, R0, RZ, PT ;  /* 0x000000ff0000720c */ /* 0x000fe20003f05270 */
[----:B------:R-:W-:-:S12]  /*e980*/  IMAD.MOV.U32 R132, RZ, RZ, -0x1 ;  /* 0xffffffffff847424 */ /* 0x000fd800078e00ff */
[----:B------:R-:W-:Y:S05]  /*e990*/  @!P0 BRA `(.L_x_843) ;  /* 0x00001a7000008947 */ /* 0x000fea0003800000 */
[----:B------:R-:W-:Y:S01]  /*e9a0*/  WARPSYNC 0xffffffff ;  /* 0xffffffff00007948 */ /* 0x000fe20003800000 */
[----:B------:R-:W-:Y:S06]  /*e9b0*/  BAR.SYNC.DEFER_BLOCKING 0x1, 0x100 ;  /* 0x0044000000007b1d */ /* 0x000fec0000010000 */
[----:B------:R-:W-:Y:S05]  /*e9c0*/  BRA.CONV ~URZ, `(.L_x_844) ;  /* 0x000000537f007947 */ /* 0x000fea000b800000 */
[----:B------:R-:W-:Y:S02]  /*e9d0*/  SHF.R.S32.HI R0, RZ, 0x1f, R6 ;  /* 0x0000001fff007819 */ /* 0x000fe40000011406 */
[----:B------:R-:W-:Y:S02]  /*e9e0*/  MOV R2, 0xea20 ;  /* 0x0000ea2000027802 */ /* 0x000fe40000000f00 */
[----:B------:R-:W-:-:S04]  /*e9f0*/  LEA.HI R0, R0, R6, RZ, 0x7 ;  /* 0x0000000600007211 */ /* 0x000fc800078f38ff */
[----:B------:R-:W-:Y:S02]  /*ea00*/  SHF.R.S32.HI R0, RZ, 0x7, R0 ;  /* 0x00000007ff007819 */ /* 0x000fe40000011400 */
[----:B-1----:R-:W-:Y:S05]  /*ea10*/  CALL.REL.NOINC `($__internal_17_$__cuda_sm70_shflsync_idx_p) ;  /* 0x0000200000007944 */ /* 0x002fea0003c00000 */
.L_x_844:
[----:B------:R-:W3:Y:S04]  /*ea20*/  LDL R8, [R1+0xf8] ;  /* 0x0000f80001087983 */ /* 0x000ee80000100800 */
[----:B------:R-:W4:Y:S04]  /*ea30*/  LDL.LU R5, [R1+0x94] ;  /* 0x0000940001057983 */ /* 0x000f280000300800 */
[----:B-12---:R-:W2:Y:S04]  /*ea40*/  LDL.LU R11, [R1+0x98] ;  /* 0x00009800010b7983 */ /* 0x006ea80000300800 */
[----:B------:R-:W2:Y:S04]  /*ea50*/  LDL.LU R17, [R1+0xa8] ;  /* 0x0000a80001117983 */ /* 0x000ea80000300800 */
[----:B------:R-:W3:Y:S01]  /*ea60*/  LDL.LU R19, [R1+0xac] ;  /* 0x0000ac0001137983 */ /* 0x000ee20000300800 */
[----:B------:R-:W-:-:S03]  /*ea70*/  IMAD.MOV.U32 R3, RZ, RZ, 0x1 ;  /* 0x00000001ff037424 */ /* 0x000fc600078e00ff */
[----:B------:R-:W3:Y:S02]  /*ea80*/  LDL R18, [R1+0x100] ;  /* 0x0001000001127983 */ /* 0x000ee40000100800 */
[----:B------:R-:W-:Y:S02]  /*ea90*/  ISETP.NE.AND P1, PT, R3, c[0x0][0x4e8], PT ;  /* 0x00013a0003007a0c */ /* 0x000fe40003f25270 */
[----:B------:R-:W3:Y:S04]  /*eaa0*/  LDL R205, [R1+0x90] ;  /* 0x0000900001cd7983 */ /* 0x000ee80000100800 */
[----:B------:R1:W5:Y:S04]  /*eab0*/  LDL R204, [R1+0xf4] ;  /* 0x0000f40001cc7983 */ /* 0x0003680000100800 */
        /* <DEDUP_REMOVED lines=13> */
[----:B------:R-:W1:Y:S01]  /*eb90*/  S2R R20, SR_TID.X ;  /* 0x0000000000147919 */ /* 0x000e620000002100 */
[----:B------:R-:W-:-:S02]  /*eba0*/  ULDC UR5, c[0x0][0x4e8] ;  /* 0x00013a0000057ab9 */ /* 0x000fc40000000800 */
[----:B------:R-:W-:Y:S02]  /*ebb0*/  ULDC UR4, c[0x0][0x388] ;  /* 0x0000e20000047ab9 */ /* 0x000fe40000000800 */
[----:B------:R-:W-:Y:S01]  /*ebc0*/  UIMAD UR4, UR5, UR4, URZ ;  /* 0x00000004050472a4 */ /* 0x000fe2000f8e023f */
[----:B------:R-:W-:Y:S01]  /*ebd0*/  BSSY B0, `(.L_x_845) ;  /* 0x00000ff000007945 */ /* 0x000fe20003800000 */
[----:B----4-:R-:W-:Y:S01]  /*ebe0*/  SHF.R.S32.HI R0, RZ, 0x1f, R5 ;  /* 0x0000001fff007819 */ /* 0x010fe20000011405 */
[----:B------:R-:W-:-:S04]  /*ebf0*/  IMAD.WIDE.U32 R6, R5, c[0x0][0x4d0], RZ ;  /* 0x0001340005067a25 */ /* 0x000fc800078e00ff */
[C---:B------:R-:W-:Y:S02]  /*ec00*/  IMAD R2, R0.reuse, c[0x0][0x4d0], RZ ;  /* 0x0001340000027a24 */ /* 0x040fe400078e02ff */
[----:B------:R-:W-:Y:S02]  /*ec10*/  IMAD R4, R0, c[0x0][0x438], RZ ;  /* 0x00010e0000047a24 */ /* 0x000fe400078e02ff */
[----:B------:R-:W-:Y:S01]  /*ec20*/  IMAD R3, R5, c[0x0][0x4d4], R2 ;  /* 0x0001350005037a24 */ /* 0x000fe200078e0202 */
[----:B--2---:R-:W-:Y:S01]  /*ec30*/  SHF.R.S32.HI R2, RZ, 0x1f, R11 ;  /* 0x0000001fff027819 */ /* 0x004fe2000001140b */
[----:B---3--:R-:W-:Y:S02]  /*ec40*/  IMAD.IADD R0, R8, 0x1, R19 ;  /* 0x0000000108007824 */ /* 0x008fe400078e0213 */
[----:B------:R-:W-:Y:S02]  /*ec50*/  IMAD.IADD R7, R7, 0x1, R3 ;  /* 0x0000000107077824 */ /* 0x000fe400078e0203 */
[----:B------:R-:W-:-:S02]  /*ec60*/  IMAD R9, R2, c[0x0][0x4d8], RZ ;  /* 0x0001360002097a24 */ /* 0x000fc400078e02ff */
[----:B------:R-:W-:-:S04]  /*ec70*/  @P1 IMAD.HI.U32 R10, R0, c[0x0][0x4ec], RZ ;  /* 0x00013b00000a1a27 */ /* 0x000fc800078e00ff */
[----:B------:R-:W-:Y:S02]  /*ec80*/  IMAD R8, R5, c[0x0][0x43c], R4 ;  /* 0x00010f0005087a24 */ /* 0x000fe400078e0204 */
[----:B------:R-:W-:Y:S01]  /*ec90*/  IMAD.MOV.U32 R3, RZ, RZ, R0 ;  /* 0x000000ffff037224 */ /* 0x000fe200078e0000 */
[----:B------:R-:W-:Y:S01]  /*eca0*/  @P1 SHF.R.U32.HI R3, RZ, c[0x0][0x4f0], R10 ;  /* 0x00013c00ff031a19 */ /* 0x000fe2000001160a */
[C---:B------:R-:W-:Y:S02]  /*ecb0*/  IMAD R9, R11.reuse, c[0x0][0x4dc], R9 ;  /* 0x000137000b097a24 */ /* 0x040fe400078e0209 */
[----:B------:R-:W-:-:S04]  /*ecc0*/  IMAD.WIDE.U32 R6, R11, c[0x0][0x4d8], R6 ;  /* 0x000136000b067a25 */ /* 0x000fc800078e0006 */
[----:B------:R-:W-:-:S04]  /*ecd0*/  IMAD.WIDE.U32 R4, R5, c[0x0][0x438], RZ ;  /* 0x00010e0005047a25 */ /* 0x000fc800078e00ff */
[----:B------:R-:W-:Y:S01]  /*ece0*/  IMAD.IADD R7, R7, 0x1, R9 ;  /* 0x0000000107077824 */ /* 0x000fe200078e0209 */
[----:B------:R-:W-:Y:S01]  /*ecf0*/  SHF.R.S32.HI R9, RZ, 0x1f, R17 ;  /* 0x0000001fff097819 */ /* 0x000fe20000011411 */
[----:B------:R-:W-:Y:S02]  /*ed00*/  IMAD.IADD R5, R5, 0x1, R8 ;  /* 0x0000000105057824 */ /* 0x000fe400078e0208 */
[----:B------:R-:W-:Y:S02]  /*ed10*/  IMAD.MOV R8, RZ, RZ, -R3 ;  /* 0x000000ffff087224 */ /* 0x000fe400078e0a03 */
[----:B------:R-:W-:Y:S02]  /*ed20*/  IMAD R2, R2, c[0x0][0x440], RZ ;  /* 0x0001100002027a24 */ /* 0x000fe400078e02ff */
[----:B------:R-:W-:Y:S02]  /*ed30*/  IMAD R10, R9, c[0x0][0x4e0], RZ ;  /* 0x00013800090a7a24 */ /* 0x000fe400078e02ff */
[----:B------:R-:W-:-:S02]  /*ed40*/  IMAD R8, R8, c[0x0][0x4e8], R0 ;  /* 0x00013a0008087a24 */ /* 0x000fc400078e0200 */
[----:B------:R-:W-:Y:S01]  /*ed50*/  IMAD.WIDE.U32 R6, R17, c[0x0][0x4e0], R6 ;  /* 0x0001380011067a25 */ /* 0x000fe200078e0006 */
[----:B------:R-:W-:-:S03]  /*ed60*/  SHF.R.S32.HI R12, RZ, 0x1f, R3 ;  /* 0x0000001fff0c7819 */ /* 0x000fc60000011403 */
[C---:B------:R-:W-:Y:S02]  /*ed70*/  IMAD R14, R11.reuse, c[0x0][0x444], R2 ;  /* 0x000111000b0e7a24 */ /* 0x040fe400078e0202 */
[----:B------:R-:W-:Y:S01]  /*ed80*/  IMAD.WIDE.U32 R4, R11, c[0x0][0x440], R4 ;  /* 0x000110000b047a25 */ /* 0x000fe200078e0004 */
[----:B------:R-:W-:Y:S02]  /*ed90*/  SHF.R.S32.HI R13, RZ, 0x1f, R8 ;  /* 0x0000001fff0d7819 */ /* 0x000fe40000011408 */
[----:B------:R-:W-:Y:S01]  /*eda0*/  IADD3 R6, P0, R3, R6, RZ ;  /* 0x0000000603067210 */ /* 0x000fe20007f1e0ff */
[----:B------:R-:W-:Y:S02]  /*edb0*/  IMAD R11, R17, c[0x0][0x4e4], R10 ;  /* 0x00013900110b7a24 */ /* 0x000fe400078e020a */
[----:B------:R-:W-:-:S03]  /*edc0*/  @P1 IMAD.HI.U32 R10, R0, c[0x0][0x4ec], RZ ;  /* 0x00013b00000a1a27 */ /* 0x000fc600078e00ff */
[----:B------:R-:W-:Y:S01]  /*edd0*/  IADD3.X R7, R12, R7, R11, P0, !PT ;  /* 0x000000070c077210 */ /* 0x000fe200007fe40b */
[----:B------:R-:W-:Y:S02]  /*ede0*/  IMAD R9, R9, c[0x0][0x448], RZ ;  /* 0x0001120009097a24 */ /* 0x000fe400078e02ff */
[----:B------:R-:W-:Y:S01]  /*edf0*/  IMAD.MOV.U32 R2, RZ, RZ, R0 ;  /* 0x000000ffff027224 */ /* 0x000fe200078e0000 */
[----:B------:R-:W-:Y:S01]  /*ee00*/  @P1 SHF.R.U32.HI R2, RZ, c[0x0][0x4f0], R10 ;  /* 0x00013c00ff021a19 */ /* 0x000fe2000001160a */
[----:B------:R-:W-:Y:S02]  /*ee10*/  IMAD.IADD R5, R5, 0x1, R14 ;  /* 0x0000000105057824 */ /* 0x000fe400078e020e */
[----:B------:R-:W-:Y:S02]  /*ee20*/  IMAD R3, R13, c[0x0][0x4c8], RZ ;  /* 0x000132000d037a24 */ /* 0x000fe400078e02ff */
[C---:B------:R-:W-:Y:S02]  /*ee30*/  IMAD R10, R17.reuse, c[0x0][0x44c], R9 ;  /* 0x00011300110a7a24 */ /* 0x040fe400078e0209 */
[----:B------:R-:W-:Y:S01]  /*ee40*/  IMAD.WIDE.U32 R4, R17, c[0x0][0x448], R4 ;  /* 0x0001120011047a25 */ /* 0x000fe200078e0004 */
[----:B-1----:R-:W-:-:S03]  /*ee50*/  SHF.R.S32.HI R17, RZ, 0x1f, R20 ;  /* 0x0000001fff117819 */ /* 0x002fc60000011414 */
[C---:B------:R-:W-:Y:S02]  /*ee60*/  IMAD R9, R8.reuse, c[0x0][0x4cc], R3 ;  /* 0x0001330008097a24 */ /* 0x040fe400078e0203 */
[----:B------:R-:W-:Y:S01]  /*ee70*/  IMAD.WIDE.U32 R6, R8, c[0x0][0x4c8], R6 ;  /* 0x0001320008067a25 */ /* 0x000fe200078e0006 */
[----:B------:R-:W-:-:S03]  /*ee80*/  SHF.R.S32.HI R8, RZ, 0x1f, R2 ;  /* 0x0000001fff087819 */ /* 0x000fc60000011402 */
[----:B------:R-:W-:Y:S02]  /*ee90*/  IMAD.MOV R3, RZ, RZ, -R2 ;  /* 0x000000ffff037224 */ /* 0x000fe400078e0a02 */
[----:B------:R-:W-:Y:S01]  /*eea0*/  IMAD.IADD R5, R5, 0x1, R10 ;  /* 0x0000000105057824 */ /* 0x000fe200078e020a */
[----:B------:R-:W-:Y:S01]  /*eeb0*/  LEA R10, P0, R6, c[0x0][0x4a8], 0x2 ;  /* 0x00012a00060a7a11 */ /* 0x000fe200078010ff */
[----:B------:R-:W-:Y:S01]  /*eec0*/  IMAD.IADD R9, R7, 0x1, R9 ;  /* 0x0000000107097824 */ /* 0x000fe200078e0209 */
[----:B------:R-:W-:Y:S01]  /*eed0*/  LEA.HI R17, R17, R20, RZ, 0x5 ;  /* 0x0000001411117211 */ /* 0x000fe200078f28ff */
[----:B------:R-:W-:Y:S02]  /*eee0*/  IMAD R7, R3, c[0x0][0x4e8], R0 ;  /* 0x00013a0003077a24 */ /* 0x000fe400078e0200 */
[----:B------:R-:W-:Y:S01]  /*eef0*/  IMAD R0, R8, c[0x0][0x430], RZ ;  /* 0x00010c0008007a24 */ /* 0x000fe200078e02ff */
[----:B------:R-:W-:Y:S02]  /*ef00*/  LEA.HI.X R6, R6, c[0x0][0x4ac], R9, 0x2, P0 ;  /* 0x00012b0006067a11 */ /* 0x000fe400000f1409 */
[----:B------:R-:W-:Y:S01]  /*ef10*/  LOP3.LUT R17, R17, 0xffffffe0, RZ, 0xc0, !PT ;  /* 0xffffffe011117812 */ /* 0x000fe200078ec0ff */
[----:B------:R-:W-:-:S02]  /*ef20*/  IMAD R0, R2, c[0x0][0x434], R0 ;  /* 0x00010d0002007a24 */ /* 0x000fc400078e0200 */
[----:B------:R-:W-:Y:S01]  /*ef30*/  IMAD.WIDE.U32 R2, R2, c[0x0][0x430], R4 ;  /* 0x00010c0002027a25 */ /* 0x000fe200078e0004 */
[----:B------:R-:W-:Y:S04]  /*ef40*/  SHFL.IDX PT, R8, R10, RZ, 0x1c1f ;  /* 0x001c1fff0a087589 */ /* 0x000fe800000e0000 */
[----:B------:R-:W1:Y:S01]  /*ef50*/  SHFL.IDX PT, R9, R6, RZ, 0x1c1f ;  /* 0x001c1fff06097589 */ /* 0x000e6200000e0000 */
[----:B------:R-:W-:Y:S02]  /*ef60*/  IMAD.IADD R3, R3, 0x1, R0 ;  /* 0x0000000103037824 */ /* 0x000fe400078e0200 */
[----:B------:R-:W-:Y:S01]  /*ef70*/  IMAD.IADD R17, R20, 0x1, -R17 ;  /* 0x0000000114117824 */ /* 0x000fe200078e0a11 */
[----:B------:R-:W-:Y:S01]  /*ef80*/  SHFL.IDX PT, R4, R10, 0x1, 0x1c1f ;  /* 0x003c1f000a047f89 */ /* 0x000fe200000e0000 */
[----:B------:R-:W-:-:S03]  /*ef90*/  IMAD.IADD R0, R18, 0x1, R19 ;  /* 0x0000000112007824 */ /* 0x000fc600078e0213 */
[----:B------:R2:W3:Y:S01]  /*efa0*/  SHFL.IDX PT, R5, R6, 0x1, 0x1c1f ;  /* 0x003c1f0006057f89 */ /* 0x0004e200000e0000 */
[----:B------:R-:W-:Y:S01]  /*efb0*/  LOP3.LUT P3, RZ, R17, 0x3, RZ, 0xc0, !PT ;  /* 0x0000000311ff7812 */ /* 0x000fe2000786c0ff */
[----:B------:R-:W-:-:S03]  /*efc0*/  IMAD.WIDE.U32 R2, R7, c[0x0][0x428], R2 ;  /* 0x00010a0007027a25 */ /* 0x000fc600078e0002 */
[C---:B------:R-:W-:Y:S02]  /*efd0*/  ISETP.GE.OR P4, PT, R0.reuse, UR4, P3 ;  /* 0x0000000400007c0c */ /* 0x040fe40009f86670 */
[----:B------:R-:W-:Y:S02]  /*efe0*/  ISETP.GE.AND P1, PT, R0, UR4, PT ;  /* 0x0000000400007c0c */ /* 0x000fe4000bf26270 */
[----:B--2---:R-:W-:-:S05]  /*eff0*/  SHF.R.S32.HI R6, RZ, 0x1f, R7 ;  /* 0x0000001fff067819 */ /* 0x004fca0000011407 */
[----:B------:R-:W-:Y:S01]  /*f000*/  IMAD R10, R6, c[0x0][0x428], RZ ;  /* 0x00010a00060a7a24 */ /* 0x000fe200078e02ff */
[----:B------:R-:W-:-:S03]  /*f010*/  IADD3 R6, R0, 0x8, RZ ;  /* 0x0000000800067810 */ /* 0x000fc60007ffe0ff */
[----:B------:R-:W-:Y:S01]  /*f020*/  IMAD R10, R7, c[0x0][0x42c], R10 ;  /* 0x00010b00070a7a24 */ /* 0x000fe200078e020a */
[----:B------:R-:W-:Y:S02]  /*f030*/  ISETP.GE.OR P3, PT, R6, UR4, P3 ;  /* 0x0000000406007c0c */ /* 0x000fe40009f66670 */
[C---:B------:R-:W-:Y:S01]  /*f040*/  LEA R38, P2, R2.reuse, c[0x0][0x400], 0x2 ;  /* 0x0001000002267a11 */ /* 0x040fe200078410ff */
[----:B------:R-:W-:Y:S01]  /*f050*/  IMAD.IADD R3, R3, 0x1, R10 ;  /* 0x0000000103037824 */ /* 0x000fe200078e020a */
[----:B-1----:R1:W-:Y:S04]  /*f060*/  @!P4 ST.E [R8.64], R16 ;  /* 0x000000100800c985 */ /* 0x0023e8000c101906 */
[----:B------:R-:W-:Y:S02]  /*f070*/  LEA.HI.X R34, R2, c[0x0][0x404], R3, 0x2, P2 ;  /* 0x0001010002227a11 */ /* 0x000fe400010f1403 */
[C---:B------:R-:W-:Y:S01]  /*f080*/  IADD3 R0, R205.reuse, 0x8, RZ ;  /* 0x00000008cd007810 */ /* 0x040fe20007ffe0ff */
[----:B------:R-:W2:Y:S01]  /*f090*/  SHFL.IDX PT, R2, R38, RZ, 0x1c1f ;  /* 0x001c1fff26027589 */ /* 0x000ea200000e0000 */
[----:B------:R-:W-:-:S02]  /*f0a0*/  IADD3 R10, R205, 0x10, RZ ;  /* 0x00000010cd0a7810 */ /* 0x000fc40007ffe0ff */
[C---:B------:R-:W-:Y:S01]  /*f0b0*/  IADD3 R11, R205.reuse, 0x18, RZ ;  /* 0x00000018cd0b7810 */ /* 0x040fe20007ffe0ff */
[----:B---3--:R3:W-:Y:S01]  /*f0c0*/  @!P3 ST.E [R4.64], R15 ;  /* 0x0000000f0400b985 */ /* 0x0087e2000c101906 */
[C---:B------:R-:W-:Y:S02]  /*f0d0*/  IADD3 R12, R205.reuse, 0x20, RZ ;  /* 0x00000020cd0c7810 */ /* 0x040fe40007ffe0ff */
[C---:B------:R-:W-:Y:S01]  /*f0e0*/  IADD3 R13, R205.reuse, 0x28, RZ ;  /* 0x00000028cd0d7810 */ /* 0x040fe20007ffe0ff */
[----:B------:R4:W2:Y:S01]  /*f0f0*/  SHFL.IDX PT, R3, R34, RZ, 0x1c1f ;  /* 0x001c1fff22037589 */ /* 0x0008a200000e0000 */
[C---:B------:R-:W-:Y:S02]  /*f100*/  IADD3 R14, R205.reuse, 0x30, RZ ;  /* 0x00000030cd0e7810 */ /* 0x040fe40007ffe0ff */
[C---:B------:R-:W-:Y:S02]  /*f110*/  IADD3 R17, R205.reuse, 0x48, RZ ;  /* 0x00000048cd117810 */ /* 0x040fe40007ffe0ff */
[----:B------:R-:W-:-:S02]  /*f120*/  IADD3 R18, R205, 0x50, RZ ;  /* 0x00000050cd127810 */ /* 0x000fc40007ffe0ff */
[C---:B------:R-:W-:Y:S02]  /*f130*/  IADD3 R19, R205.reuse, 0x58, RZ ;  /* 0x00000058cd137810 */ /* 0x040fe40007ffe0ff */
[C---:B------:R-:W-:Y:S02]  /*f140*/  IADD3 R20, R205.reuse, 0x60, RZ ;  /* 0x00000060cd147810 */ /* 0x040fe40007ffe0ff */
[C---:B------:R-:W-:Y:S02]  /*f150*/  IADD3 R21, R205.reuse, 0x68, RZ ;  /* 0x00000068cd157810 */ /* 0x040fe40007ffe0ff */
[C---:B-1----:R-:W-:Y:S02]  /*f160*/  IADD3 R16, R205.reuse, 0x38, RZ ;  /* 0x00000038cd107810 */ /* 0x042fe40007ffe0ff */
[C---:B------:R-:W-:Y:S02]  /*f170*/  IADD3 R22, R205.reuse, 0x70, RZ ;  /* 0x00000070cd167810 */ /* 0x040fe40007ffe0ff */
[----:B------:R-:W-:-:S02]  /*f180*/  IADD3 R24, R205, 0x78, RZ ;  /* 0x00000078cd187810 */ /* 0x000fc40007ffe0ff */
[C---:B------:R-:W-:Y:S02]  /*f190*/  IADD3 R23, R205.reuse, 0x80, RZ ;  /* 0x00000080cd177810 */ /* 0x040fe40007ffe0ff */
[C---:B------:R-:W-:Y:S02]  /*f1a0*/  IADD3 R25, R205.reuse, 0x88, RZ ;  /* 0x00000088cd197810 */ /* 0x040fe40007ffe0ff */
[C---:B---3--:R-:W-:Y:S02]  /*f1b0*/  IADD3 R15, R205.reuse, 0x40, RZ ;  /* 0x00000040cd0f7810 */ /* 0x048fe40007ffe0ff */
[C---:B------:R-:W-:Y:S02]  /*f1c0*/  IADD3 R26, R205.reuse, 0x90, RZ ;  /* 0x00000090cd1a7810 */ /* 0x040fe40007ffe0ff */
[C---:B------:R-:W-:Y:S02]  /*f1d0*/  IADD3 R27, R205.reuse, 0x98, RZ ;  /* 0x00000098cd1b7810 */ /* 0x040fe40007ffe0ff */
[----:B------:R-:W-:-:S02]  /*f1e0*/  IADD3 R28, R205, 0xa0, RZ ;  /* 0x000000a0cd1c7810 */ /* 0x000fc40007ffe0ff */
[C---:B------:R-:W-:Y:S02]  /*f1f0*/  IADD3 R29, R205.reuse, 0xa8, RZ ;  /* 0x000000a8cd1d7810 */ /* 0x040fe40007ffe0ff */
[C---:B------:R-:W-:Y:S02]  /*f200*/  IADD3 R30, R205.reuse, 0xb0, RZ ;  /* 0x000000b0cd1e7810 */ /* 0x040fe40007ffe0ff */
[C---:B------:R-:W-:Y:S02]  /*f210*/  IADD3 R32, R205.reuse, 0xb8, RZ ;  /* 0x000000b8cd207810 */ /* 0x040fe40007ffe0ff */
[----:B------:R-:W-:Y:S02]  /*f220*/  IADD3 R31, R205, 0xc0, RZ ;  /* 0x000000c0cd1f7810 */ /* 0x000fe40007ffe0ff */
[----:B------:R-:W-:Y:S02]  /*f230*/  ISETP.GE.AND P0, PT, R6, UR4, PT ;  /* 0x0000000406007c0c */ /* 0x000fe4000bf06270 */
        /* <DEDUP_REMOVED lines=23> */
[----:B------:R-:W-:Y:S01]  /*f3b0*/  SHF.R.S32.HI R57, RZ, 0x1f, R31 ;  /* 0x0000001fff397819 */ /* 0x000fe2000001141f */
[----:B------:R-:W-:Y:S05]  /*f3c0*/  @P1 BRA `(.L_x_846) ;  /* 0x000007f000001947 */ /* 0x000fea0003800000 */
[----:B--2-4-:R-:W-:Y:S02]  /*f3d0*/  ISETP.GE.AND P1, PT, R205, c[0x0][0x3c8], PT ;  /* 0x0000f200cd007a0c */ /* 0x014fe40003f26270 */
[----:B------:R-:W-:-:S02]  /*f3e0*/  ISETP.GE.AND P3, PT, R0, c[0x0][0x3c8], PT ;  /* 0x0000f20000007a0c */ /* 0x000fc40003f66270 */
[----:B------:R-:W-:Y:S02]  /*f3f0*/  ISETP.GE.AND P2, PT, R10, c[0x0][0x3c8], PT ;  /* 0x0000f2000a007a0c */ /* 0x000fe40003f46270 */
[----:B------:R-:W-:Y:S02]  /*f400*/  ISETP.GE.AND P5, PT, R12, c[0x0][0x3c8], PT ;  /* 0x0000f2000c007a0c */ /* 0x000fe40003fa6270 */
[----:B------:R-:W-:-:S05]  /*f410*/  ISETP.GE.AND P4, PT, R14, c[0x0][0x3c8], PT ;  /* 0x0000f2000e007a0c */ /* 0x000fca0003f86270 */
[----:B------:R-:W-:-:S05]  /*f420*/  @!P1 IMAD.WIDE R4, R205, 0x4, R2 ;  /* 0x00000004cd049825 */ /* 0x000fca00078e0202 */
[----:B------:R1:W-:Y:S02]  /*f430*/  @!P1 ST.E.64 [R4.64], R136 ;  /* 0x0000008804009985 */ /* 0x0003e4000c101b06 */
[----:B-1----:R-:W-:-:S04]  /*f440*/  @!P3 LEA R4, P1, R0, R2, 0x2 ;  /* 0x000000020004b211 */ /* 0x002fc800078210ff */
[----:B------:R-:W-:-:S05]  /*f450*/  @!P3 LEA.HI.X R5, R0, R3, R33, 0x2, P1 ;  /* 0x000000030005b211 */ /* 0x000fca00008f1421 */
[----:B------:R1:W-:Y:S01]  /*f460*/  @!P3 ST.E.64 [R4.64], R140 ;  /* 0x0000008c0400b985 */ /* 0x0003e2000c101b06 */
[----:B------:R-:W-:Y:S02]  /*f470*/  ISETP.GE.AND P3, PT, R11, c[0x0][0x3c8], PT ;  /* 0x0000f2000b007a0c */ /* 0x000fe40003f66270 */
[----:B-1----:R-:W-:-:S04]  /*f480*/  @!P2 LEA R4, P1, R10, R2, 0x2 ;  /* 0x000000020a04a211 */ /* 0x002fc800078210ff */
[----:B------:R-:W-:Y:S02]  /*f490*/  @!P2 LEA.HI.X R5, R10, R3, R35, 0x2, P1 ;  /* 0x000000030a05a211 */ /* 0x000fe400008f1423 */
[----:B------:R-:W-:-:S03]  /*f4a0*/  ISETP.GE.AND P1, PT, R13, c[0x0][0x3c8], PT ;  /* 0x0000f2000d007a0c */ /* 0x000fc60003f26270 */
[----:B------:R1:W-:Y:S02]  /*f4b0*/  @!P2 ST.E.64 [R4.64], R144 ;  /* 0x000000900400a985 */ /* 0x0003e4000c101b06 */
[----:B-1----:R-:W-:-:S04]  /*f4c0*/  @!P3 LEA R4, P2, R11, R2, 0x2 ;  /* 0x000000020b04b211 */ /* 0x002fc800078410ff */
[----:B------:R-:W-:-:S05]  /*f4d0*/  @!P3 LEA.HI.X R5, R11, R3, R36, 0x2, P2 ;  /* 0x000000030b05b211 */ /* 0x000fca00010f1424 */
[----:B------:R1:W-:Y:S01]  /*f4e0*/  @!P3 ST.E.64 [R4.64], R148 ;  /* 0x000000940400b985 */ /* 0x0003e2000c101b06 */
[----:B------:R-:W-:-:S04]  /*f4f0*/  @!P1 LEA R6, P3, R13, R2, 0x2 ;  /* 0x000000020d069211 */ /* 0x000fc800078610ff */
[----:B------:R-:W-:Y:S02]  /*f500*/  @!P1 LEA.HI.X R7, R13, R3, R39, 0x2, P3 ;  /* 0x000000030d079211 */ /* 0x000fe400018f1427 */
[----:B-1----:R-:W-:-:S04]  /*f510*/  @!P5 LEA R4, P2, R12, R2, 0x2 ;  /* 0x000000020c04d211 */ /* 0x002fc800078410ff */
[----:B------:R-:W-:Y:S02]  /*f520*/  @!P5 LEA.HI.X R5, R12, R3, R37, 0x2, P2 ;  /* 0x000000030c05d211 */ /* 0x000fe400010f1425 */
[----:B------:R-:W-:-:S03]  /*f530*/  ISETP.GE.AND P2, PT, R16, c[0x0][0x3c8], PT ;  /* 0x0000f20010007a0c */ /* 0x000fc60003f46270 */
[----:B------:R1:W-:Y:S01]  /*f540*/  @!P5 ST.E.64 [R4.64], R152 ;  /* 0x000000980400d985 */ /* 0x0003e2000c101b06 */
[----:B------:R-:W-:-:S03]  /*f550*/  ISETP.GE.AND P5, PT, R15, c[0x0][0x3c8], PT ;  /* 0x0000f2000f007a0c */ /* 0x000fc60003fa6270 */
[----:B------:R2:W-:Y:S01]  /*f560*/  @!P1 ST.E.64 [R6.64], R156 ;  /* 0x0000009c06009985 */ /* 0x0005e2000c101b06 */
[----:B------:R-:W-:Y:S02]  /*f570*/  ISETP.GE.AND P1, PT, R17, c[0x0][0x3c8], PT ;  /* 0x0000f20011007a0c */ /* 0x000fe40003f26270 */
[----:B-1----:R-:W-:-:S04]  /*f580*/  @!P4 LEA R4, P3, R14, R2, 0x2 ;  /* 0x000000020e04c211 */ /* 0x002fc800078610ff */
[----:B------:R-:W-:Y:S02]  /*f590*/  @!P4 LEA.HI.X R5, R14, R3, R40, 0x2, P3 ;  /* 0x000000030e05c211 */ /* 0x000fe400018f1428 */
[----:B--2---:R-:W-:-:S03]  /*f5a0*/  @!P2 LEA R6, P3, R16, R2, 0x2 ;  /* 0x000000021006a211 */ /* 0x004fc600078610ff */
[----:B------:R1:W-:Y:S01]  /*f5b0*/  @!P4 ST.E.64 [R4.64], R160 ;  /* 0x000000a00400c985 */ /* 0x0003e2000c101b06 */
[----:B------:R-:W-:Y:S02]  /*f5c0*/  @!P2 LEA.HI.X R7, R16, R3, R42, 0x2, P3 ;  /* 0x000000031007a211 */ /* 0x000fe400018f142a */
        /* <DEDUP_REMOVED lines=58> */
[----:B-----5:R-:W-:Y:S02]  /*f970*/  ISETP.GE.AND P1, PT, R203, c[0x0][0x3c8], PT ;  /* 0x0000f200cb007a0c */ /* 0x020fe40003f26270 */
        /* <DEDUP_REMOVED lines=10> */
[----:B------:R-:W-:-:S03]  /*fa20*/  @!P1 LEA R8, P4, R203, R2, 0x2 ;  /* 0x00000002cb089211 */ /* 0x000fc600078810ff */
[----:B------:R1:W-:Y:S01]  /*fa30*/  @!P5 ST.E.64 [R4.64], R100 ;  /* 0x000000640400d985 */ /* 0x0003e2000c101b06 */
[-C--:B------:R-:W-:Y:S02]  /*fa40*/  @!P1 LEA.HI.X R9, R203, R3.reuse, R204, 0x2, P4 ;  /* 0x00000003cb099211 */ /* 0x080fe400020f14cc */
[----:B------:R-:W-:Y:S02]  /*fa50*/  ISETP.GE.AND P5, PT, R197, c[0x0][0x3c8], PT ;  /* 0x0000f200c5007a0c */ /* 0x000fe40003fa6270 */
[C---:B--2---:R-:W-:Y:S01]  /*fa60*/  @!P3 LEA R6, P4, R201.reuse, R2, 0x2 ;  /* 0x00000002c906b211 */ /* 0x044fe200078810ff */
[----:B------:R2:W-:Y:S03]  /*fa70*/  @!P1 ST.E.64 [R8.64], R104 ;  /* 0x0000006808009985 */ /* 0x0005e6000c101b06 */
        /* <DEDUP_REMOVED lines=8> */
[----:B------:R-:W-:Y:S02]  /*fb00*/  ISETP.GE.AND P2, PT, R191, c[0x0][0x3c8], PT ;  /* 0x0000f200bf007a0c */ /* 0x000fe40003f46270 */
[----:B------:R-:W-:Y:S02]  /*fb10*/  @!P5 LEA.HI.X R9, R197, R3, R198, 0x2, P1 ;  /* 0x00000003c509d211 */ /* 0x000fe400008f14c6 */
[----:B---3--:R-:W-:-:S03]  /*fb20*/  @!P4 LEA R6, P1, R195, R2, 0x2 ;  /* 0x00000002c306c211 */ /* 0x008fc600078210ff */
[----:B------:R2:W-:Y:S01]  /*fb30*/  @!P5 ST.E.64 [R8.64], R180 ;  /* 0x000000b40800d985 */ /* 0x0005e2000c101b06 */
[----:B------:R-:W-:-:S05]  /*fb40*/  @!P4 LEA.HI.X R7, R195, R3, R196, 0x2, P1 ;  /* 0x00000003c307c211 */ /* 0x000fca00008f14c4 */
[----:B------:R2:W-:Y:S01]  /*fb50*/  @!P4 ST.E.64 [R6.64], R178 ;  /* 0x000000b20600c985 */ /* 0x0005e2000c101b06 */
[----:B-1----:R-:W-:-:S04]  /*fb60*/  @!P3 LEA R4, P1, R193, R2, 0x2 ;  /* 0x00000002c104b211 */ /* 0x002fc800078210ff */
[----:B------:R-:W-:Y:S02]  /*fb70*/  @!P3 LEA.HI.X R5, R193, R3, R194, 0x2, P1 ;  /* 0x00000003c105b211 */ /* 0x000fe400008f14c2 */
[----:B------:R-:W-:-:S03]  /*fb80*/  @!P2 LEA R2, P1, R191, R2, 0x2 ;  /* 0x00000002bf02a211 */ /* 0x000fc600078210ff */
[----:B------:R2:W-:Y:S01]  /*fb90*/  @!P3 ST.E.64 [R4.64], R124 ;  /* 0x0000007c0400b985 */ /* 0x0005e2000c101b06 */
[----:B------:R-:W-:-:S05]  /*fba0*/  @!P2 LEA.HI.X R3, R191, R3, R192, 0x2, P1 ;  /* 0x00000003bf03a211 */ /* 0x000fca00008f14c0 */
[----:B------:R2:W-:Y:S04]  /*fbb0*/  @!P2 ST.E.64 [R2.64], R128 ;  /* 0x000000800200a985 */ /* 0x0005e8000c101b06 */
.L_x_846:
[----:B--2-4-:R-:W-:Y:S05]  /*fbc0*/  BSYNC B0 ;  /* 0x0000000000007941 */ /* 0x014fea0003800000 */
.L_x_845:
[----:B------:R1:W2:Y:S04]  /*fbd0*/  SHFL.IDX PT, R3, R34, 0x1, 0x1c1f ;  /* 0x003c1f0022037f89 */ /* 0x0002a800000e0000 */
[----:B------:R1:W3:Y:S01]  /*fbe0*/  SHFL.IDX PT, R2, R38, 0x1, 0x1c1f ;  /* 0x003c1f0026027f89 */ /* 0x0002e200000e0000 */
[----:B------:R-:W-:Y:S05]  /*fbf0*/  @P0 BRA `(.L_x_847) ;  /* 0x00000ad000000947 */ /* 0x000fea0003800000 */
[----:B------:R-:W-:Y:S02]  /*fc00*/  ISETP.GE.AND P0, PT, R10, c[0x0][0x3c8], PT ;  /* 0x0000f2000a007a0c */ /* 0x000fe40003f06270 */
[----:B------:R-:W-:Y:S02]  /*fc10*/  ISETP.GE.AND P3, PT, R0, c[0x0][0x3c8], PT ;  /* 0x0000f20000007a0c */ /* 0x000fe40003f66270 */
[----:B------:R-:W-:Y:S02]  /*fc20*/  ISETP.GE.AND P1, PT, R205, c[0x0][0x3c8], PT ;  /* 0x0000f200cd007a0c */ /* 0x000fe40003f26270 */
[----:B------:R-:W-:-:S07]  /*fc30*/  ISETP.GE.AND P2, PT, R11, c[0x0][0x3c8], PT ;  /* 0x0000f2000b007a0c */ /* 0x000fce0003f46270 */
[-C--:B---3--:R-:W-:Y:S02]  /*fc40*/  @!P0 LEA R6, P5, R10, R2.reuse, 0x2 ;  /* 0x000000020a068211 */ /* 0x088fe400078a10ff */
[----:B------:R-:W-:Y:S02]  /*fc50*/  @!P3 LEA R8, P4, R0, R2, 0x2 ;  /* 0x000000020008b211 */ /* 0x000fe400078810ff */
[-C--:B--2---:R-:W-:Y:S01]  /*fc60*/  @!P0 LEA.HI.X R7, R10, R3.reuse, R35, 0x2, P5 ;  /* 0x000000030a078211 */ /* 0x084fe200028f1423 */
[----:B-1----:R-:W-:Y:S01]  /*fc70*/  @!P1 IMAD.WIDE R34, R205, 0x4, R2 ;  /* 0x00000004cd229825 */ /* 0x002fe200078e0202 */
[----:B------:R-:W-:Y:S02]  /*fc80*/  @!P3 LEA.HI.X R9, R0, R3, R33, 0x2, P4 ;  /* 0x000000030009b211 */ /* 0x000fe400020f1421 */
[----:B------:R-:W-:Y:S02]  /*fc90*/  ISETP.GE.AND P4, PT, R12, c[0x0][0x3c8], PT ;  /* 0x0000f2000c007a0c */ /* 0x000fe40003f86270 */
[----:B------:R-:W-:Y:S01]  /*fca0*/  @!P1 ST.E.64 [R34.64], R182 ;  /* 0x000000b622009985 */ /* 0x000fe2000c101b06 */
[----:B------:R-:W-:-:S02]  /*fcb0*/  ISETP.GE.AND P1, PT, R13, c[0x0][0x3c8], PT ;  /* 0x0000f2000d007a0c */ /* 0x000fc40003f26270 */
[CC--:B------:R-:W-:Y:S01]  /*fcc0*/  @!P2 LEA R4, P5, R11.reuse, R2.reuse, 0x2 ;  /* 0x000000020b04a211 */ /* 0x0c0fe200078a10ff */
[----:B------:R-:W-:Y:S01]  /*fcd0*/  @!P3 ST.E.64 [R8.64], R184 ;  /* 0x000000b80800b985 */ /* 0x000fe2000c101b06 */
[----:B------:R-:W-:Y:S02]  /*fce0*/  ISETP.GE.AND P3, PT, R16, c[0x0][0x3c8], PT ;  /* 0x0000f20010007a0c */ /* 0x000fe40003f66270 */
[----:B------:R-:W-:Y:S01]  /*fcf0*/  @!P2 LEA.HI.X R5, R11, R3, R36, 0x2, P5 ;  /* 0x000000030b05a211 */ /* 0x000fe200028f1424 */
[----:B------:R-:W-:Y:S01]  /*fd00*/  @!P0 ST.E.64 [R6.64], R146 ;  /* 0x0000009206008985 */ /* 0x000fe2000c101b06 */
[----:B------:R-:W-:Y:S02]  /*fd10*/  ISETP.GE.AND P0, PT, R14, c[0x0][0x3c8], PT ;  /* 0x0000f2000e007a0c */ /* 0x000fe40003f06270 */
[----:B------:R-:W-:Y:S01]  /*fd20*/  @!P4 LEA R10, P5, R12, R2, 0x2 ;  /* 0x000000020c0ac211 */ /* 0x000fe200078a10ff */
[----:B------:R1:W-:Y:S01]  /*fd30*/  @!P2 ST.E.64 [R4.64], R150 ;  /* 0x000000960400a985 */ /* 0x0003e2000c101b06 */
[----:B------:R-:W-:-:S02]  /*fd40*/  ISETP.GE.AND P2, PT, R15, c[0x0][0x3c8], PT ;  /* 0x0000f2000f007a0c */ /* 0x000fc40003f46270 */
[----:B------:R-:W-:-:S05]  /*fd50*/  @!P4 LEA.HI.X R11, R12, R3, R37, 0x2, P5 ;  /* 0x000000030c0bc211 */ /* 0x000fca00028f1425 */
[----:B------:R2:W-:Y:S01]  /*fd60*/  @!P4 ST.E.64 [R10.64], R154 ;  /* 0x0000009a0a00c985 */ /* 0x0005e2000c101b06 */
[----:B------:R-:W-:Y:S02]  /*fd70*/  ISETP.GE.AND P4, PT, R17, c[0x0][0x3c8], PT ;  /* 0x0000f20011007a0c */ /* 0x000fe40003f86270 */
[----:B-1----:R-:W-:-:S04]  /*fd80*/  @!P1 LEA R4, P5, R13, R2, 0x2 ;  /* 0x000000020d049211 */ /* 0x002fc800078a10ff */
[----:B------:R-:W-:Y:S02]  /*fd90*/  @!P1 LEA.HI.X R5, R13, R3, R39, 0x2, P5 ;  /* 0x000000030d059211 */ /* 0x000fe400028f1427 */
[----:B------:R-:W-:-:S03]  /*fda0*/  @!P0 LEA R6, P5, R14, R2, 0x2 ;  /* 0x000000020e068211 */ /* 0x000fc600078a10ff */
[----:B------:R1:W-:Y:S01]  /*fdb0*/  @!P1 ST.E.64 [R4.64], R158 ;  /* 0x0000009e04009985 */ /* 0x0003e2000c101b06 */
[----:B------:R-:W-:Y:S02]  /*fdc0*/  @!P0 LEA.HI.X R7, R14, R3, R40, 0x2, P5 ;  /* 0x000000030e078211 */ /* 0x000fe400028f1428 */
[----:B------:R-:W-:-:S03]  /*fdd0*/  @!P2 LEA R8, P5, R15, R2, 0x2 ;  /* 0x000000020f08a211 */ /* 0x000fc600078a10ff */
[----:B------:R3:W-:Y:S01]  /*fde0*/  @!P0 ST.E.64 [R6.64], R162 ;  /* 0x000000a206008985 */ /* 0x0007e2000c101b06 */
[----:B------:R-:W-:Y:S02]  /*fdf0*/  ISETP.GE.AND P0, PT, R19, c[0x0][0x3c8], PT ;  /* 0x0000f20013007a0c */ /* 0x000fe40003f06270 */
[----:B------:R-:W-:Y:S02]  /*fe00*/  @!P2 LEA.HI.X R9, R15, R3, R41, 0x2, P5 ;  /* 0x000000030f09a211 */ /* 0x000fe400028f1429 */
[----:B--2---:R-:W-:-:S04]  /*fe10*/  @!P4 LEA R10, P5, R17, R2, 0x2 ;  /* 0x00000002110ac211 */ /* 0x004fc800078a10ff */
[----:B------:R-:W-:Y:S02]  /*fe20*/  @!P4 LEA.HI.X R11, R17, R3, R43, 0x2, P5 ;  /* 0x00000003110bc211 */ /* 0x000fe400028f142b */
[----:B-1----:R-:W-:-:S04]  /*fe30*/  @!P3 LEA R4, P1, R16, R2, 0x2 ;  /* 0x000000021004b211 */ /* 0x002fc800078210ff */
[----:B------:R-:W-:Y:S02]  /*fe40*/  @!P3 LEA.HI.X R5, R16, R3, R42, 0x2, P1 ;  /* 0x000000031005b211 */ /* 0x000fe400008f142a */
[----:B------:R-:W-:-:S03]  /*fe50*/  ISETP.GE.AND P1, PT, R18, c[0x0][0x3c8], PT ;  /* 0x0000f20012007a0c */ /* 0x000fc60003f26270 */
[----:B------:R1:W-:Y:S01]  /*fe60*/  @!P3 ST.E.64 [R4.64], R166 ;  /* 0x000000a60400b985 */ /* 0x0003e2000c101b06 */
[----:B------:R-:W-:-:S03]  /*fe70*/  ISETP.GE.AND P3, PT, R20, c[0x0][0x3c8], PT ;  /* 0x0000f20014007a0c */ /* 0x000fc60003f66270 */
[----:B------:R2:W-:Y:S01]  /*fe80*/  @!P2 ST.E.64 [R8.64], R186 ;  /* 0x000000ba0800a985 */ /* 0x0005e2000c101b06 */
[----:B------:R-:W-:-:S03]  /*fe90*/  ISETP.GE.AND P2, PT, R21, c[0x0][0x3c8], PT ;  /* 0x0000f20015007a0c */ /* 0x000fc60003f46270 */
[----:B------:R-:W-:Y:S01]  /*fea0*/  @!P4 ST.E.64 [R10.64], R188 ;  /* 0x000000bc0a00c985 */ /* 0x000fe2000c101b06 */
[----:B------:R-:W-:Y:S02]  /*feb0*/  ISETP.GE.AND P4, PT, R23, c[0x0][0x3c8], PT ;  /* 0x0000f20017007a0c */ /* 0x000fe40003f86270 */
[----:B---3--:R-:W-:-:S04]  /*fec0*/  @!P1 LEA R6, P5, R18, R2, 0x2 ;  /* 0x0000000212069211 */ /* 0x008fc800078a10ff */
[----:B------:R-:W-:-:S05]  /*fed0*/  @!P1 LEA.HI.X R7, R18, R3, R44, 0x2, P5 ;  /* 0x0000000312079211 */ /* 0x000fca00028f142c */
[----:B------:R-:W-:Y:S01]  /*fee0*/  @!P1 ST.E.64 [R6.64], R142 ;  /* 0x0000008e06009985 */ /* 0x000fe2000c101b06 */
[----:B------:R-:W-:Y:S02]  /*fef0*/  ISETP.GE.AND P1, PT, R22, c[0x0][0x3c8], PT ;  /* 0x0000f20016007a0c */ /* 0x000fe40003f26270 */
[----:B-1----:R-:W-:-:S04]  /*ff00*/  @!P0 LEA R4, P5, R19, R2, 0x2 ;  /* 0x0000000213048211 */ /* 0x002fc800078a10ff */
[----:B------:R-:W-:Y:S02]  /*ff10*/  @!P0 LEA.HI.X R5, R19, R3, R45, 0x2, P5 ;  /* 0x0000000313058211 */ /* 0x000fe400028f142d */
[----:B--2---:R-:W-:-:S03]  /*ff20*/  @!P3 LEA R8, P5, R20, R2, 0x2 ;  /* 0x000000021408b211 */ /* 0x004fc600078a10ff */
[----:B------:R1:W-:Y:S01]  /*ff30*/  @!P0 ST.E.64 [R4.64], R116 ;  /* 0x0000007404008985 */ /* 0x0003e2000c101b06 */
[----:B------:R-:W-:Y:S02]  /*ff40*/  ISETP.GE.AND P0, PT, R24, c[0x0][0x3c8], PT ;  /* 0x0000f20018007a0c */ /* 0x000fe40003f06270 */
        /* <DEDUP_REMOVED lines=8> */
[----:B--2---:R-:W-:-:S03]  /*ffd0*/  @!P4 LEA R8, P5, R23, R2, 0x2 ;  /* 0x000000021708c211 */ /* 0x004fc600078a10ff */
[----:B------:R2:W-:Y:S01]  /*ffe0*/  @!P1 ST.E.64 [R6.64], R62 ;  /* 0x0000003e06009985 */ /* 0x0005e2000c101b06 */
[----:B------:R-:W-:Y:S02]  /*fff0*/  ISETP.GE.AND P1, PT, R27, c[0x0][0x3c8], PT ;  /* 0x0000f2001b007a0c */ /* 0x000fe40003f26270 */
[----:B------:R-:W-:Y:S02]  /*10000*/  @!P4 LEA.HI.X R9, R23, R3, R49, 0x2, P5 ;  /* 0x000000031709c211 */ /* 0x000fe400028f1431 */
        /* <DEDUP_REMOVED lines=11> */
[----:B--2---:R-:W-:-:S04]  /*100c0*/  @!P2 LEA R6, P5, R26, R2, 0x2 ;  /* 0x000000021a06a211 */ /* 0x004fc800078a10ff */
[----:B------:R-:W-:-:S05]  /*100d0*/  @!P2 LEA.HI.X R7, R26, R3, R52, 0x2, P5 ;  /* 0x000000031a07a211 */ /* 0x000fca00028f1434 */
[----:B------:R-:W-:Y:S01]  /*100e0*/  @!P2 ST.E.64 [R6.64], R78 ;  /* 0x0000004e0600a985 */ /* 0x000fe2000c101b06 */
[----:B------:R-:W-:Y:S02]  /*100f0*/  ISETP.GE.AND P2, PT, R32, c[0x0][0x3c8], PT ;  /* 0x0000f20020007a0c */ /* 0x000fe40003f46270 */
[----:B-1----:R-:W-:-:S04]  /*10100*/  @!P1 LEA R4, P5, R27, R2, 0x2 ;  /* 0x000000021b049211 */ /* 0x002fc800078a10ff */
[----:B------:R-:W-:Y:S02]  /*10110*/  @!P1 LEA.HI.X R5, R27, R3, R53, 0x2, P5 ;  /* 0x000000031b059211 */ /* 0x000fe400028f1435 */
[----:B---3--:R-:W-:-:S03]  /*10120*/  @!P0 LEA R8, P5, R28, R2, 0x2 ;  /* 0x000000021c088211 */ /* 0x008fc600078a10ff */
        /* <DEDUP_REMOVED lines=9> */
[----:B------:R-:W-:Y:S02]  /*101c0*/  @!P2 LEA R6, P4, R32, R2, 0x2 ;  /* 0x000000022006a211 */ /* 0x000fe400078810ff */
[-C--:B------:R-:W-:Y:S02]  /*101d0*/  @!P3 LEA.HI.X R9, R30, R3.reuse, R56, 0x2, P5 ;  /* 0x000000031e09b211 */ /* 0x080fe400028f1438 */
[----:B------:R-:W-:Y:S02]  /*101e0*/  @!P2 LEA.HI.X R7, R32, R3, R58, 0x2, P4 ;  /* 0x000000032007a211 */ /* 0x000fe400020f143a */
[----:B------:R-:W-:Y:S01]  /*101f0*/  ISETP.GE.AND P4, PT, R201, c[0x0][0x3c8], PT ;  /* 0x0000f200c9007a0c */ /* 0x000fe20003f86270 */
[----:B------:R2:W-:Y:S01]  /*10200*/  @!P3 ST.E.64 [R8.64], R94 ;  /* 0x0000005e0800b985 */ /* 0x0005e2000c101b06 */
[----:B------:R-:W-:-:S03]  /*10210*/  ISETP.GE.AND P3, PT, R199, c[0x0][0x3c8], PT ;  /* 0x0000f200c7007a0c */ /* 0x000fc60003f66270 */
        /* <DEDUP_REMOVED lines=14> */
[-C--:B--2---:R-:W-:Y:S02]  /*10300*/  @!P2 LEA R8, P4, R197, R2.reuse, 0x2 ;  /* 0x00000002c508a211 */ /* 0x084fe400078810ff */
[-C--:B------:R-:W-:Y:S02]  /*10310*/  @!P3 LEA.HI.X R11, R199, R3.reuse, R200, 0x2, P5 ;  /* 0x00000003c70bb211 */ /* 0x080fe400028f14c8 */
[----:B------:R-:W-:Y:S02]  /*10320*/  @!P1 LEA R6, P5, R195, R2, 0x2 ;  /* 0x00000002c3069211 */ /* 0x000fe400078a10ff */
[-C--:B------:R-:W-:Y:S01]  /*10330*/  @!P2 LEA.HI.X R9, R197, R3.reuse, R198, 0x2, P4 ;  /* 0x00000003c509a211 */ /* 0x080fe200020f14c6 */
[----:B------:R2:W-:Y:S01]  /*10340*/  @!P3 ST.E.64 [R10.64], R114 ;  /* 0x000000720a00b985 */ /* 0x0005e2000c101b06 */
[----:B------:R-:W-:-:S03]  /*10350*/  @!P1 LEA.HI.X R7, R195, R3, R196, 0x2, P5 ;  /* 0x00000003c3079211 */ /* 0x000fc600028f14c4 */
[----:B------:R2:W-:Y:S04]  /*10360*/  @!P2 ST.E.64 [R8.64], R118 ;  /* 0x000000760800a985 */ /* 0x0005e8000c101b06 */
[----:B------:R2:W-:Y:S01]  /*10370*/  @!P1 ST.E.64 [R6.64], R122 ;  /* 0x0000007a06009985 */ /* 0x0005e2000c101b06 */
[----:B-1----:R-:W-:-:S04]  /*10380*/  @!P0 LEA R4, P4, R193, R2, 0x2 ;  /* 0x00000002c1048211 */ /* 0x002fc800078810ff */
[----:B------:R-:W-:-:S05]  /*10390*/  @!P0 LEA.HI.X R5, R193, R3, R194, 0x2, P4 ;  /* 0x00000003c1058211 */ /* 0x000fca00020f14c2 */
[----:B------:R2:W-:Y:S01]  /*103a0*/  @!P0 ST.E.64 [R4.64], R126 ;  /* 0x0000007e04008985 */ /* 0x0005e2000c101b06 */
[----:B------:R-:W-:-:S13]  /*103b0*/  ISETP.GE.AND P0, PT, R191, c[0x0][0x3c8], PT ;  /* 0x0000f200bf007a0c */ /* 0x000fda0003f06270 */
[----:B------:R-:W-:Y:S05]  /*103c0*/  @P0 BRA `(.L_x_847) ;  /* 0x0000030000000947 */ /* 0x000fea0003800000 */
[----:B------:R-:W-:-:S04]  /*103d0*/  LEA R2, P0, R191, R2, 0x2 ;  /* 0x00000002bf027211 */ /* 0x000fc800078010ff */
[----:B------:R-:W-:-:S05]  /*103e0*/  LEA.HI.X R3, R191, R3, R192, 0x2, P0 ;  /* 0x00000003bf037211 */ /* 0x000fca00000f14c0 */
[----:B------:R1:W-:Y:S01]  /*103f0*/  ST.E.64 [R2.64], R130 ;  /* 0x0000008202007985 */ /* 0x0003e2000c101b06 */
[----:B------:R-:W-:Y:S05]  /*10400*/  BRA `(.L_x_847) ;  /* 0x000002c000007947 */ /* 0x000fea0003800000 */
.L_x_843:
[----:B------:R-:W2:Y:S02]  /*10410*/  S2R R4, SR_TID.X ;  /* 0x0000000000047919 */ /* 0x000ea40000002100 */
[----:B--2---:R-:W-:-:S13]  /*10420*/  ISETP.GT.AND P0, PT, R4, 0x7f, PT ;  /* 0x0000007f0400780c */ /* 0x004fda0003f04270 */
[----:B------:R-:W-:Y:S05]  /*10430*/  @P0 BRA `(.L_x_847) ;  /* 0x0000029000000947 */ /* 0x000fea0003800000 */
[----:B------:R-:W2:Y:S01]  /*10440*/  LDL.LU R3, [R1+0xac] ;  /* 0x0000ac0001037983 */ /* 0x000ea20000300800 */
[----:B------:R-:W-:-:S05]  /*10450*/  MOV R2, c[0x0][0x4e8] ;  /* 0x00013a0000027a02 */ /* 0x000fca0000000f00 */
[----:B------:R-:W-:Y:S01]  /*10460*/  IMAD R0, R2, c[0x0][0x388], RZ ;  /* 0x0000e20002007a24 */ /* 0x000fe200078e02ff */
[----:B--2---:R-:W-:-:S04]  /*10470*/  IADD3 R4, R3, R4, RZ ;  /* 0x0000000403047210 */ /* 0x004fc80007ffe0ff */
[----:B------:R-:W-:-:S13]  /*10480*/  ISETP.GE.AND P0, PT, R4, R0, PT ;  /* 0x000000000400720c */ /* 0x000fda0003f06270 */
[----:B------:R-:W-:Y:S05]  /*10490*/  @P0 BRA `(.L_x_847) ;  /* 0x0000023000000947 */ /* 0x000fea0003800000 */
[----:B------:R-:W2:Y:S04]  /*104a0*/  LDL.LU R3, [R1+0x94] ;  /* 0x0000940001037983 */ /* 0x000ea80000300800 */
[----:B------:R-:W3:Y:S04]  /*104b0*/  LDL.LU R9, [R1+0x98] ;  /* 0x0000980001097983 */ /* 0x000ee80000300800 */
[----:B------:R-:W4:Y:S01]  /*104c0*/  LDL.LU R8, [R1+0xa8] ;  /* 0x0000a80001087983 */ /* 0x000f220000300800 */
[----:B------:R-:W-:-:S13]  /*104d0*/  ISETP.NE.AND P0, PT, R2, 0x1, PT ;  /* 0x000000010200780c */ /* 0x000fda0003f05270 */
[----:B------:R-:W-:Y:S01]  /*104e0*/  @P0 IMAD.HI.U32 R7, R4, c[0x0][0x4ec], RZ ;  /* 0x00013b0004070a27 */ /* 0x000fe200078e00ff */
[----:B--2---:R-:W-:Y:S02]  /*104f0*/  SHF.R.S32.HI R0, RZ, 0x1f, R3 ;  /* 0x0000001fff007819 */ /* 0x004fe40000011403 */
[----:B---3--:R-:W-:-:S03]  /*10500*/  SHF.R.S32.HI R6, RZ, 0x1f, R9 ;  /* 0x0000001fff067819 */ /* 0x008fc60000011409 */
[----:B------:R-:W-:-:S04]  /*10510*/  IMAD R0, R0, c[0x0][0x4d0], RZ ;  /* 0x0001340000007a24 */ /* 0x000fc800078e02ff */
[C---:B------:R-:W-:Y:S01]  /*10520*/  IMAD R5, R3.reuse, c[0x0][0x4d4], R0 ;  /* 0x0001350003057a24 */ /* 0x040fe200078e0200 */
[----:B------:R-:W-:Y:S01]  /*10530*/  MOV R0, R4 ;  /* 0x0000000400007202 */ /* 0x000fe20000000f00 */
[----:B------:R-:W-:Y:S01]  /*10540*/  IMAD.WIDE.U32 R2, R3, c[0x0][0x4d0], RZ ;  /* 0x0001340003027a25 */ /* 0x000fe200078e00ff */
[----:B------:R-:W-:-:S03]  /*10550*/  @P0 SHF.R.U32.HI R0, RZ, c[0x0][0x4f0], R7 ;  /* 0x00013c00ff000a19 */ /* 0x000fc60000011607 */
[----:B------:R-:W-:Y:S01]  /*10560*/  IMAD R6, R6, c[0x0][0x4d8], RZ ;  /* 0x0001360006067a24 */ /* 0x000fe200078e02ff */
[----:B------:R-:W-:Y:S02]  /*10570*/  IADD3 R3, R3, R5, RZ ;  /* 0x0000000503037210 */ /* 0x000fe40007ffe0ff */
[----:B----4-:R-:W-:Y:S01]  /*10580*/  SHF.R.S32.HI R5, RZ, 0x1f, R8 ;  /* 0x0000001fff057819 */ /* 0x010fe20000011408 */
[C---:B------:R-:W-:Y:S01]  /*10590*/  IMAD R7, R9.reuse, c[0x0][0x4dc], R6 ;  /* 0x0001370009077a24 */ /* 0x040fe200078e0206 */
[----:B------:R-:W-:Y:S01]  /*105a0*/  IADD3 R6, -R0, RZ, RZ ;  /* 0x000000ff00067210 */ /* 0x000fe20007ffe1ff */
[----:B------:R-:W-:-:S04]  /*105b0*/  IMAD.WIDE.U32 R2, R9, c[0x0][0x4d8], R2 ;  /* 0x0001360009027a25 */ /* 0x000fc800078e0002 */
[----:B------:R-:W-:Y:S01]  /*105c0*/  IMAD R5, R5, c[0x0][0x4e0], RZ ;  /* 0x0001380005057a24 */ /* 0x000fe200078e02ff */
[----:B------:R-:W-:Y:S01]  /*105d0*/  IADD3 R3, R3, R7, RZ ;  /* 0x0000000703037210 */ /* 0x000fe20007ffe0ff */
[----:B------:R-:W-:Y:S01]  /*105e0*/  IMAD R4, R6, c[0x0][0x4e8], R4 ;  /* 0x00013a0006047a24 */ /* 0x000fe200078e0204 */
[----:B------:R-:W-:Y:S01]  /*105f0*/  SHF.R.S32.HI R7, RZ, 0x1f, R0 ;  /* 0x0000001fff077819 */ /* 0x000fe20000011400 */
[C---:B------:R-:W-:Y:S02]  /*10600*/  IMAD R6, R8.reuse, c[0x0][0x4e4], R5 ;  /* 0x0001390008067a24 */ /* 0x040fe400078e0205 */
[----:B------:R-:W-:Y:S01]  /*10610*/  IMAD.WIDE.U32 R2, R8, c[0x0][0x4e0], R2 ;  /* 0x0001380008027a25 */ /* 0x000fe200078e0002 */
[----:B------:R-:W-:-:S04]  /*10620*/  SHF.R.S32.HI R5, RZ, 0x1f, R4 ;  /* 0x0000001fff057819 */ /* 0x000fc80000011404 */
[----:B------:R-:W-:Y:S01]  /*10630*/  IADD3 R2, P0, R0, R2, RZ ;  /* 0x0000000200027210 */ /* 0x000fe20007f1e0ff */
[----:B------:R-:W-:-:S03]  /*10640*/  IMAD R0, R5, c[0x0][0x4c8], RZ ;  /* 0x0001320005007a24 */ /* 0x000fc600078e02ff */
[----:B------:R-:W-:Y:S01]  /*10650*/  IADD3.X R3, R7, R3, R6, P0, !PT ;  /* 0x0000000307037210 */ /* 0x000fe200007fe406 */
[----:B------:R-:W-:-:S04]  /*10660*/  IMAD R0, R4, c[0x0][0x4cc], R0 ;  /* 0x0001330004007a24 */ /* 0x000fc800078e0200 */
[----:B------:R-:W-:-:S05]  /*10670*/  IMAD.WIDE.U32 R2, R4, c[0x0][0x4c8], R2 ;  /* 0x0001320004027a25 */ /* 0x000fca00078e0002 */
[----:B------:R-:W-:Y:S02]  /*10680*/  IADD3 R0, R3, R0, RZ ;  /* 0x0000000003007210 */ /* 0x000fe40007ffe0ff */
[----:B------:R-:W-:-:S04]  /*10690*/  LEA R4, P0, R2, c[0x0][0x4a8], 0x2 ;  /* 0x00012a0002047a11 */ /* 0x000fc800078010ff */
[----:B------:R-:W-:Y:S02]  /*106a0*/  LEA.HI.X R5, R2, c[0x0][0x4ac], R0, 0x2, P0 ;  /* 0x00012b0002057a11 */ /* 0x000fe400000f1400 */
[----:B------:R-:W-:-:S05]  /*106b0*/  MOV R0, 0xff800000 ;  /* 0xff80000000007802 */ /* 0x000fca0000000f00 */
[----:B------:R2:W-:Y:S02]  /*106c0*/  STG.E [R4.64], R0 ;  /* 0x0000000004007986 */ /* 0x0005e4000c101906 */
.L_x_847:
[----:B------:R-:W-:Y:S05]  /*106d0*/  BSYNC B1 ;  /* 0x0000000000017941 */ /* 0x000fea0003800000 */
.L_x_842:
[----:B--2---:R-:W2:Y:S02]  /*106e0*/  LDL R0, [R1+0xfc] ;  /* 0x0000fc0001007983 */ /* 0x004ea40000100800 */
[----:B--2---:R-:W-:-:S13]  /*106f0*/  ISETP.NE.AND P0, PT, R0, RZ, PT ;  /* 0x000000ff0000720c */ /* 0x004fda0003f05270 */
[----:B------:R-:W-:Y:S01]  /*10700*/  @P0 WARPSYNC 0xffffffff ;  /* 0xffffffff00000948 */ /* 0x000fe20003800000 */
[----:B------:R-:W-:Y:S06]  /*10710*/  @P0 BAR.SYNC.DEFER_BLOCKING 0x5, 0x100 ;  /* 0x0144000000000b1d */ /* 0x000fec0000010000 */
[----:B------:R-:W2:Y:S04]  /*10720*/  @P0 LDS R0, [0x18100] ;  /* 0x01810000ff000984 */ /* 0x000ea80000000800 */
[----:B--2---:R2:W-:Y:S04]  /*10730*/  @P0 STL [R1+0xb0], R0 ;  /* 0x0000b00001000387 */ /* 0x0045e80000100800 */
[----:B------:R-:W-:Y:S06]  /*10740*/  @P0 BAR.ARV 0x4, 0x100 ;  /* 0x0104000000000b1d */ /* 0x000fec0000002000 */
[----:B------:R-:W-:Y:S05]  /*10750*/  @P0 BRA `(.L_x_848) ;  /* 0x0000007000000947 */ /* 0x000fea0003800000 */
[----:B------:R-:W-:Y:S05]  /*10760*/  BRA.DIV ~URZ, `(.L_x_849) ;  /* 0x000002227f007947 */ /* 0x000fea000b800000 */
[----:B--2---:R2:W4:Y:S02]  /*10770*/  SHFL.IDX PT, R0, R59, RZ, 0x1f ;  /* 0x00001fff3b007589 */ /* 0x00452400000e0000 */
.L_x_854:
[----:B------:R-:W-:Y:S01]  /*10780*/  WARPSYNC 0xffffffff ;  /* 0xffffffff00007948 */ /* 0x000fe20003800000 */
[----:B------:R-:W-:Y:S06]  /*10790*/  BAR.SYNC.DEFER_BLOCKING 0x4, 0x100 ;  /* 0x0104000000007b1d */ /* 0x000fec0000010000 */
[----:B----4-:R4:W-:Y:S04]  /*107a0*/  STL [R1+0xb0], R0 ;  /* 0x0000b00001007387 */ /* 0x0109e80000100800 */
[----:B------:R4:W-:Y:S04]  /*107b0*/  @!P6 STS [0x18100], R59 ;  /* 0x0181003bff00e388 */ /* 0x0009e80000000800 */
[----:B------:R-:W-:Y:S06]  /*107c0*/  BAR.ARV 0x5, 0x100 ;  /* 0x0144000000007b1d */ /* 0x000fec0000002000 */
.L_x_848:
[----:B--2-4-:R-:W2:Y:S02]  /*107d0*/  LDL R0, [R1+0xb0] ;  /* 0x0000b00001007983 */ /* 0x014ea40000100800 */
[----:B--2---:R-:W-:-:S13]  /*107e0*/  ISETP.GE.AND P0, PT, R0, c[0x0][0x538], PT ;  /* 0x00014e0000007a0c */ /* 0x004fda0003f06270 */
[----:B-1-3-5:R-:W-:Y:S01]  /*107f0*/  @P0 CALL.REL.NOINC `(.L_x_850) ;  /* 0x0000001000000944 */ /* 0x02afe20003c00000 */
[----:B------:R-:W-:Y:S05]  /*10800*/  BRA `(.L_x_851) ;  /* 0xffff035000007947 */ /* 0x000fea000383ffff */
.L_x_850:
[----:B------:R-:W-:Y:S05]  /*10810*/  EXIT ;  /* 0x000000000000794d */ /* 0x000fea0003800000 */
.L_x_838:
[----:B------:R1:W5:Y:S01]  /*10820*/  LDL R2, [R1+0x80] ;  /* 0x0000800001027983 */ /* 0x0003620000100800 */
[----:B------:R-:W-:Y:S02]  /*10830*/  MOV R5, 0x2 ;  /* 0x0000000200057802 */ /* 0x000fe40000000f00 */
[----:B------:R-:W-:Y:S02]  /*10840*/  MOV R3, 0x10860 ;  /* 0x0001086000037802 */ /* 0x000fe40000000f00 */
[----:B-1---5:R-:W-:Y:S05]  /*10850*/  CALL.REL.NOINC `($__internal_16_$__cuda_sm70_shflsync_bfly_p) ;  /* 0x0000017000007944 */ /* 0x022fea0003c00000 */
[----:B------:R-:W-:Y:S01]  /*10860*/  MOV R0, R5 ;  /* 0x0000000500007202 */ /* 0x000fe20000000f00 */
[----:B------:R-:W-:Y:S05]  /*10870*/  BRA `(.L_x_852) ;  /* 0xffffd58000007947 */ /* 0x000fea000383ffff */
.L_x_839:
[----:B------:R-:W-:Y:S01]  /*10880*/  IMAD.MOV.U32 R2, RZ, RZ, R0 ;  /* 0x000000ffff027224 */ /* 0x000fe200078e0000 */
[----:B------:R-:W-:Y:S02]  /*10890*/  MOV R5, 0x1 ;  /* 0x0000000100057802 */ /* 0x000fe40000000f00 */
[----:B------:R-:W-:Y:S02]  /*108a0*/  MOV R3, 0x108c0 ;  /* 0x000108c000037802 */ /* 0x000fe40000000f00 */
[----:B-----5:R-:W-:Y:S05]  /*108b0*/  CALL.REL.NOINC `($__internal_16_$__cuda_sm70_shflsync_bfly_p) ;  /* 0x0000011000007944 */ /* 0x020fea0003c00000 */
[----:B------:R1:W5:Y:S01]  /*108c0*/  LDL R2, [R1+0x84] ;  /* 0x0000840001027983 */ /* 0x0003620000100800 */
[----:B------:R-:W-:Y:S01]  /*108d0*/  FADD.FTZ R0, R0, R5 ;  /* 0x0000000500007221 */ /* 0x000fe20000010000 */
[----:B------:R-:W-:Y:S02]  /*108e0*/  MOV R5, 0x2 ;  /* 0x0000000200057802 */ /* 0x000fe40000000f00 */
[----:B------:R-:W-:-:S02]  /*108f0*/  MOV R3, 0x10910 ;  /* 0x0001091000037802 */ /* 0x000fc40000000f00 */
[----:B-1---5:R-:W-:Y:S05]  /*10900*/  CALL.REL.NOINC `($__internal_16_$__cuda_sm70_shflsync_bfly_p) ;  /* 0x000000c000007944 */ /* 0x022fea0003c00000 */
[----:B------:R-:W2:Y:S01]  /*10910*/  LDL.LU R2, [R1+0x84] ;  /* 0x0000840001027983 */ /* 0x000ea20000300800 */
[----:B------:R-:W-:Y:S01]  /*10920*/  MOV R3, 0x10970 ;  /* 0x0001097000037802 */ /* 0x000fe20000000f00 */
[----:B--2---:R-:W-:Y:S01]  /*10930*/  FADD.FTZ R4, R2, R5 ;  /* 0x0000000502047221 */ /* 0x004fe20000010000 */
[----:B------:R-:W-:-:S04]  /*10940*/  MOV R5, 0x1 ;  /* 0x0000000100057802 */ /* 0x000fc80000000f00 */
[----:B------:R-:W-:Y:S02]  /*10950*/  MOV R2, R4 ;  /* 0x0000000400027202 */ /* 0x000fe40000000f00 */
[----:B------:R-:W-:Y:S05]  /*10960*/  CALL.REL.NOINC `($__internal_16_$__cuda_sm70_shflsync_bfly_p) ;  /* 0x0000006000007944 */ /* 0x000fea0003c00000 */
[----:B------:R-:W-:Y:S01]  /*10970*/  MOV R3, R5 ;  /* 0x0000000500037202 */ /* 0x000fe20000000f00 */
[----:B------:R-:W-:Y:S05]  /*10980*/  BRA `(.L_x_853) ;  /* 0xffffd50000007947 */ /* 0x000fea000383ffff */
.L_x_849:
[----:B--2---:R-:W-:Y:S02]  /*10990*/  MOV R0, R59 ;  /* 0x0000003b00007202 */ /* 0x004fe40000000f00 */
[----:B-1-3--:R-:W-:Y:S02]  /*109a0*/  MOV R2, 0x109c0 ;  /* 0x000109c000027802 */ /* 0x00afe40000000f00 */
[----:B-----5:R-:W-:Y:S05]  /*109b0*/  CALL.REL.NOINC `($__internal_17_$__cuda_sm70_shflsync_idx_p) ;  /* 0x0000006000007944 */ /* 0x020fea0003c00000 */
[----:B-12---:R-:W-:Y:S05]  /*109c0*/  BRA `(.L_x_854) ;  /* 0xfffffdb000007947 */ /* 0x006fea000383ffff */
        .weak           $__internal_16_$__cuda_sm70_shflsync_bfly_p
        .type           $__internal_16_$__cuda_sm70_shflsync_bfly_p,@function
        .size           $__internal_16_$__cuda_sm70_shflsync_bfly_p,($__internal_17_$__cuda_sm70_shflsync_idx_p - $__internal_16_$__cuda_sm70_shflsync_bfly_p)
$__internal_16_$__cuda_sm70_shflsync_bfly_p:
[----:B------:R-:W-:Y:S04]  /*109d0*/  WARPSYNC R6 ;  /* 0x0000000600007348 */ /* 0x000fe80003800000 */
[----:B------:R1:W2:Y:S02]  /*109e0*/  SHFL.BFLY PT, R5, R2, R5, R7 ;  /* 0x0c00000502057389 */ /* 0x0002a400000e0007 */
[----:B-1----:R-:W-:Y:S02]  /*109f0*/  MOV R2, R3 ;  /* 0x0000000300027202 */ /* 0x002fe40000000f00 */
[----:B------:R-:W-:-:S04]  /*10a00*/  MOV R3, 0x0 ;  /* 0x0000000000037802 */ /* 0x000fc80000000f00 */
[----:B--2---:R-:W-:Y:S05]  /*10a10*/  RET.REL.NODEC R2 `(_ZN7cutlass13device_kernelIN5flash19enable_sm80_to_sm89INS1_16FlashAttnFwdSm80INS1_25CollectiveMainloopFwdSm80ILi8ELi1ELb1EN4cute5tupleIJNS5_1CILi128EEENS7_ILi64EEENS7_ILi256EEEEEELi256ENS_10bfloat16_tEfNS_4arch4Sm80ELb1ELb0ELb1ELb0ELb0ELb0ELb1ELb1EEENS1_21CollectiveEpilogueFwdINS6_IJS8_SA_S9_EEENS6_IJNS7_ILi1EEESI_SI_EEESC_SE_Li256ELb0ELb1ELb1ELb0EEENS1_30DynamicPersistentTileSchedulerILi256ELi256ELb1ELb1ELb0EEEEEEEEEvNT_6ParamsE) ;  /* 0xfffef5e002007950 */ /* 0x004fea0003c3ffff */
        .weak           $__internal_17_$__cuda_sm70_shflsync_idx_p
        .type           $__internal_17_$__cuda_sm70_shflsync_idx_p,@function
        .size           $__internal_17_$__cuda_sm70_shflsync_idx_p,(.L_x_2606 - $__internal_17_$__cuda_sm70_shflsync_idx_p)
$__internal_17_$__cuda_sm70_shflsync_idx_p:
[----:B------:R-:W-:Y:S01]  /*10a20*/  MOV R3, 0x0 ;  /* 0x0000000000037802 */ /* 0x000fe20000000f00 */
[----:B------:R-:W-:Y:S04]  /*10a30*/  WARPSYNC R132 ;  /* 0x0000008400007348 */ /* 0x000fe80003800000 */
[----:B------:R1:W2:Y:S01]  /*10a40*/  SHFL.IDX PT, R0, R0, R190, R133 ;  /* 0x000000be00007389 */ /* 0x0002a200000e0085 */
[----:B------:R-:W-:Y:S05]  /*10a50*/  RET.REL.NODEC R2 `(_ZN7cutlass13device_kernelIN5flash19enable_sm80_to_sm89INS1_16FlashAttnFwdSm80INS1_25CollectiveMainloopFwdSm80ILi8ELi1ELb1EN4cute5tupleIJNS5_1CILi128EEENS7_ILi64EEENS7_ILi256EEEEEELi256ENS_10bfloat16_tEfNS_4arch4Sm80ELb1ELb0ELb1ELb0ELb0ELb0ELb1ELb1EEENS1_21CollectiveEpilogueFwdINS6_IJS8_SA_S9_EEENS6_IJNS7_ILi1EEESI_SI_EEESC_SE_Li256ELb0ELb1ELb1ELb0EEENS1_30DynamicPersistentTileSchedulerILi256ELi256ELb1ELb1ELb0EEEEEEEEEvNT_6ParamsE) ;  /* 0xfffef5a002007950 */ /* 0x000fea0003c3ffff */
.L_x_855:
        /* <DEDUP_REMOVED lines=10> */
.L_x_2606:


//--------------------- .text._ZN7cutlass13device_kernelIN5flash19enable_sm80_to_sm89INS1_16FlashAttnFwdSm80INS1_25CollectiveMainloopFwdSm80ILi8ELi1ELb1EN4cute5tupleIJNS5_1CILi128EEENS7_ILi48EEENS7_ILi256EEEEEELi256ENS_10bfloat16_tEfNS_4arch4Sm80ELb1ELb0ELb1ELb1ELb0ELb0ELb1ELb1EEENS1_21CollectiveEpilogueFwdINS6_IJS8_SA_S9_EEENS6_IJNS7_ILi1EEESI_SI_EEESC_SE_Li256ELb1ELb1ELb1ELb0EEENS1_36VarlenDynamicPersistentTileSchedulerILi128ELi48ELi256ELi256ELb1ELb1ELb0ELb1ELb1ELb1EEEEEEEEEvNT_6ParamsE --------------------------
	.section	.text._ZN7cutlass13device_kernelIN5flash19enable_sm80_to_sm89INS1_16FlashAttnFwdSm80INS1_25CollectiveMainloopFwdSm80ILi8ELi1ELb1EN4cute5tupleIJNS5_1CILi128EEENS7_ILi48EEENS7_ILi256EEEEEELi256ENS_10bfloat16_tEfNS_4arch4Sm80ELb1ELb0ELb1ELb1ELb0ELb0ELb1ELb1EEENS1_21CollectiveEpilogueFwdINS6_IJS8_SA_S9_EEENS6_IJNS7_ILi1EEESI_SI_EEESC_SE_Li256ELb1ELb1ELb1ELb0EEENS1_36VarlenDynamicPersistentTileSchedulerILi128ELi48ELi256ELi256ELb1ELb1ELb0ELb1ELb1ELb1EEEEEEEEEvNT_6ParamsE,"ax",@progbits
	.sectioninfo	@"SHI_REGISTERS=255"
	.align	128
.text._ZN7cutlass13device_kernelIN5flash19enable_sm80_to_sm89INS1_16FlashAttnFwdSm80INS1_25CollectiveMainloopFwdSm80ILi8ELi1ELb1EN4cute5tupleIJNS5_1CILi128EEENS7_ILi48EEENS7_ILi256EEEEEELi256ENS_10bfloat16_tEfNS_4arch4Sm80ELb1ELb0ELb1ELb1ELb0ELb0ELb1ELb1EEENS1_21CollectiveEpilogueFwdINS6_IJS8_SA_S9_EEENS6_IJNS7_ILi1EEESI_SI_EEESC_SE_Li256ELb1ELb1ELb1ELb0EEENS1_36VarlenDynamicPersistentTileSchedulerILi128ELi48ELi256ELi256ELb1ELb1ELb0ELb1ELb1ELb1EEEEEEEEEvNT_6ParamsE:
        .type           _ZN7cutlass13device_kernelIN5flash19enable_sm80_to_sm89INS1_16FlashAttnFwdSm80INS1_25CollectiveMainloopFwdSm80ILi8ELi1ELb1EN4cute5tupleIJNS5_1CILi128EEENS7_ILi48EEENS7_ILi256EEEEEELi256ENS_10bfloat16_tEfNS_4arch4Sm80ELb1ELb0ELb1ELb1ELb0ELb0ELb1ELb1EEENS1_21CollectiveEpilogueFwdINS6_IJS8_SA_S9_EEENS6_IJNS7_ILi1EEESI_SI_EEESC_SE_Li256ELb1ELb1ELb1ELb0EEENS1_36VarlenDynamicPersistentTileSchedulerILi128ELi48ELi256ELi256ELb1ELb1ELb0ELb1ELb1ELb1EEEEEEEEEvNT_6ParamsE,@function
        .size           _ZN7cutlass13device_kernelIN5flash19enable_sm80_to_sm89INS1_16FlashAttnFwdSm80INS1_25CollectiveMainloopFwdSm80ILi8ELi1ELb1EN4cute5tupleIJNS5_1CILi128EEENS7_ILi48EEENS7_ILi256EEEEEELi256ENS_10bfloat16_tEfNS_4arch4Sm80ELb1ELb0ELb1ELb1ELb0ELb0ELb1ELb1EEENS1_21CollectiveEpilogueFwdINS6_IJS8_SA_S9_EEENS6_IJNS7_ILi1EEESI_SI_EEESC_SE_Li256ELb1ELb1ELb1ELb0EEENS1_36VarlenDynamicPersistentTileSchedulerILi128ELi48ELi256ELi256ELb1ELb1ELb0ELb1ELb1ELb1EEEEEEEEEvNT_6ParamsE,(.L_x_2609 - _ZN7cutlass13device_kernelIN5flash19enable_sm80_to_sm89INS1_16FlashAttnFwdSm80INS1_25CollectiveMainloopFwdSm80ILi8ELi1ELb1EN4cute5tupleIJNS5_1CILi128EEENS7_ILi48EEENS7_ILi256EEEEEELi256ENS_10bfloat16_tEfNS_4arch4Sm80ELb1ELb0ELb1ELb1ELb0ELb0ELb1ELb1EEENS1_21CollectiveEpilogueFwdINS6_IJS8_SA_S9_EEENS6_IJNS7_ILi1EEESI_SI_EEESC_SE_Li256ELb1ELb1ELb1ELb0EEENS1_36VarlenDynamicPersistentTileSchedulerILi128ELi48ELi256ELi256ELb1ELb1ELb0ELb1ELb1ELb1EEEEEEEEEvNT_6ParamsE)
        .other          _ZN7cutlass13device_kernelIN5flash19enable_sm80_to_sm89INS1_16FlashAttnFwdSm80INS1_25CollectiveMainloopFwdSm80ILi8ELi1ELb1EN4cute5tupleIJNS5_1CILi128EEENS7_ILi48EEENS7_ILi256EEEEEELi256ENS_10bfloat16_tEfNS_4arch4Sm80ELb1ELb0ELb1ELb1ELb0ELb0ELb1ELb1EEENS1_21CollectiveEpilogueFwdINS6_IJS8_SA_S9_EEENS6_IJNS7_ILi1EEESI_SI_EEESC_SE_Li256ELb1ELb1ELb1ELb0EEENS1_36VarlenDynamicPersistentTileSchedulerILi128ELi48ELi256ELi256ELb1ELb1ELb0ELb1ELb1ELb1EEEEEEEEEvNT_6ParamsE,@"STO_CUDA_ENTRY STV_DEFAULT"
_ZN7cutlass13device_kernelIN5flash19enable_sm80_to_sm89INS1_16FlashAttnFwdSm80INS1_25CollectiveMainloopFwdSm80ILi8ELi1ELb1EN4cute5tupleIJNS5_1CILi128EEENS7_ILi48EEENS7_ILi256EEEEEELi256ENS_10bfloat16_tEfNS_4arch4Sm80ELb1ELb0ELb1ELb1ELb0ELb0ELb1ELb1EEENS1_21CollectiveEpilogueFwdINS6_IJS8_SA_S9_EEENS6_IJNS7_ILi1EEESI_SI_EEESC_SE_Li256ELb1ELb1ELb1ELb0EEENS1_36VarlenDynamicPersistentTileSchedulerILi128ELi48ELi256ELi256ELb1ELb1ELb0ELb1ELb1ELb1EEEEEEEEEvNT_6ParamsE:
        /* <DEDUP_REMOVED lines=54> */
.L_x_861:
        /* <DEDUP_REMOVED lines=16> */
.L_x_952:
        /* <DEDUP_REMOVED lines=16> */
.L_x_953:
[----:B--2---:R-:W-:-:S05]  /*0560*/  IMAD R0, R0, c[0x0][0x538], RZ ;  /* 0x00014e0000007a24 */ /* 0x004fca00078e02ff */
[----:B------:R-:W-:-:S04]  /*0570*/  IADD3 R6, R0, R6, RZ ;  /* 0x0000000600067210 */ /* 0x000fc80007ffe0ff */
[----:B------:R-:W-:-:S13]  /*0580*/  ISETP.GT.AND P0, PT, R6, UR4, PT ;  /* 0x0000000406007c0c */ /* 0x000fda000bf04270 */
[----:B-1----:R-:W-:Y:S05]  /*0590*/  @!P0 BRA `(.L_x_861) ;  /* 0xfffffdc000008947 */ /* 0x002fea000383ffff */
.L_x_857:
[----:B------:R-:W-:-:S05]  /*05a0*/  IADD3 R11, -R0, R6, RZ ;  /* 0x00000006000b7210 */ /* 0x000fca0007ffe1ff */
[----:B------:R-:W-:-:S05]  /*05b0*/  IMAD R0, R4, c[0x0][0x538], R11 ;  /* 0x00014e0004007a24 */ /* 0x000fca00078e020b */
[----:B------:R-:W-:Y:S01]  /*05c0*/  ISETP.GT.AND P0, PT, R0, UR4, PT ;  /* 0x0000000400007c0c */ /* 0x000fe2000bf04270 */
[----:B------:R-:W-:-:S12]  /*05d0*/  BRA.DIV ~URZ, `(.L_x_862) ;  /* 0x00011da27f007947 */ /* 0x000fd8000b800000 */
[----:B------:R-:W-:-:S04]  /*05e0*/  VOTE.ANY R10, PT, !P0 ;  /* 0x00000000000a7806 */ /* 0x000fc800040e0100 */
.L_x_954:
[----:B------:R-:W1:Y:S02]  /*05f0*/  POPC R6, R10 ;  /* 0x0000000a00067309 */ /* 0x000e640000000000 */
[----:B-1----:R-:W-:-:S05]  /*0600*/  IADD3 R0, R6, R7, RZ ;  /* 0x0000000706007210 */ /* 0x002fca0007ffe0ff */
[----:B------:R1:W-:Y:S01]  /*0610*/  STL [R1+0x84], R0 ;  /* 0x0000840001007387 */ /* 0x0003e20000100800 */
[----:B------:R-:W-:Y:S05]  /*0620*/  BRA.DIV ~URZ, `(.L_x_863) ;  /* 0x00011da27f007947 */ /* 0x000fea000b800000 */
[----:B------:R2:W3:Y:S01]  /*0630*/  SHFL.IDX PT, R12, R9, R6, 0x1f ;  /* 0x00001f06090c7589 */ /* 0x0004e200000e0000 */
[----:B------:R-:W-:-:S03]  /*0640*/  MOV R7, RZ ;  /* 0x000000ff00077202 */ /* 0x000fc60000000f00 */
[----:B------:R2:W4:Y:S04]  /*0650*/  SHFL.IDX PT, R9, R8, R6, 0x1f ;  /* 0x00001f0608097589 */ /* 0x00052800000e0000 */
.L_x_955:
[----:B------:R-:W-:Y:S01]  /*0660*/  ISETP.NE.AND P0, PT, R10, RZ, PT ;  /* 0x000000ff0a00720c */ /* 0x000fe20003f05270 */
[----:B------:R-:W-:-:S12]  /*0670*/  BSSY B0, `(.L_x_864) ;  /* 0x0000005000007945 */ /* 0x000fd80003800000 */
[----:B------:R-:W-:Y:S05]  /*0680*/  @!P0 BRA `(.L_x_865) ;  /* 0x0000003000008947 */ /* 0x000fea0003800000 */
[----:B------:R-:W-:Y:S01]  /*0690*/  IADD3 R3, R6, -0x1, RZ ;  /* 0xffffffff06037810 */ /* 0x000fe20007ffe0ff */
[----:B------:R-:W-:Y:S05]  /*06a0*/  BRA.DIV ~URZ, `(.L_x_866) ;  /* 0x00011e027f007947 */ /* 0x000fea000b800000 */
[----:B------:R1:W2:Y:S02]  /*06b0*/  SHFL.IDX PT, R7, R4, R3, 0x1f ;  /* 0x00001f0304077589 */ /* 0x0002a400000e0000 */
.L_x_865:
[----:B------:R-:W-:Y:S05]  /*06c0*/  BSYNC B0 ;  /* 0x0000000000007941 */ /* 0x000fea0003800000 */
.L_x_864:
        /* <DEDUP_REMOVED lines=69> */
.L_x_868:
        /* <DEDUP_REMOVED lines=70> */
.L_x_869:
[----:B------:R-:W-:Y:S05]  /*0f80*/  BSYNC B0 ;  /* 0x0000000000007941 */ /* 0x000fea0003800000 */
.L_x_867:
[----:B------:R-:W-:-:S04]  /*0f90*/  LOP3.LUT R0, RZ, R0, RZ, 0x33, !PT ;  /* 0x00000000ff007212 */ /* 0x000fc800078e33ff */
[----:B------:R-:W-:-:S05]  /*0fa0*/  IADD3 R0, R0, R12, RZ ;  /* 0x0000000c00007210 */ /* 0x000fca0007ffe0ff */
[----:B------:R2:W-:Y:S01]  /*0fb0*/  STL [R1+0x7c], R0 ;  /* 0x00007c0001007387 */ /* 0x0005e20000100800 */
[----:B------:R-:W-:Y:S05]  /*0fc0*/  BRA `(.L_x_870) ;  /* 0x0000006000007947 */ /* 0x000fea0003800000 */
.L_x_858:
[----:B------:R-:W-:Y:S01]  /*0fd0*/  MOV R0, UR4 ;  /* 0x0000000400007c02 */ /* 0x000fe20008000f00 */
[----:B------:R-:W-:Y:S04]  /*0fe0*/  STL [R1+0x7c], RZ ;  /* 0x00007cff01007387 */ /* 0x000fe80000100800 */
[----:B------:R-:W-:Y:S04]  /*0ff0*/  STL [R1+0x80], RZ ;  /* 0x000080ff01007387 */ /* 0x000fe80000100800 */
[----:B------:R1:W-:Y:S02]  /*1000*/  STL [R1+0x78], R0 ;  /* 0x0000780001007387 */ /* 0x0003e40000100800 */
[----:B-1----:R-:W-:-:S05]  /*1010*/  MOV R0, c[0x0][0x53c] ;  /* 0x00014f0000007a02 */ /* 0x002fca0000000f00 */
[----:B------:R1:W-:Y:S02]  /*1020*/  STL [R1+0x84], R0 ;  /* 0x0000840001007387 */ /* 0x0003e40000100800 */
.L_x_870:
        /* <DEDUP_REMOVED lines=8> */
.L_x_856:
[----:B-12---:R-:W2:Y:S02]  /*10b0*/  LDL R0, [R1+0x84] ;  /* 0x0000840001007983 */ /* 0x006ea40000100800 */
[----:B--2---:R-:W-:-:S13]  /*10c0*/  ISETP.GE.AND P0, PT, R0, c[0x0][0x53c], PT ;  /* 0x00014f0000007a0c */ /* 0x004fda0003f06270 */
        /* <DEDUP_REMOVED lines=8> */
[----:B---3--:R-:W-:-:S02]  /*1150*/  SHF.R.S32.HI R6, RZ, 0x2, R16 ;  /* 0x00000002ff067819 */ /* 0x008fc40000011410 */
        /* <DEDUP_REMOVED lines=19> */
[----:B------:R-:W-:Y:S01]  /*1290*/  SHF.R.U32.HI R5, RZ, 0x3, R2 ;  /* 0x00000003ff057819 */ /* 0x000fe20000011602 */
[----:B------:R-:W-:Y:S01]  /*12a0*/  STL [R1+0x70], R20 ;  /* 0x0000701401007387 */ /* 0x000fe20000100800 */
[----:B------:R-:W-:-:S02]  /*12b0*/  LOP3.LUT R3, R2, 0x38, R20, 0xf8, !PT ;  /* 0x0000003802037812 */ /* 0x000fc400078ef814 */
[----:B------:R-:W-:Y:S02]  /*12c0*/  LOP3.LUT R2, R12, 0xfffffff8, RZ, 0xc0, !PT ;  /* 0xfffffff80c027812 */ /* 0x000fe400078ec0ff */
[----:B------:R-:W-:Y:S02]  /*12d0*/  LOP3.LUT R7, R3, R5, RZ, 0x3c, !PT ;  /* 0x0000000503077212 */ /* 0x000fe400078e3cff */
[----:B------:R-:W-:Y:S01]  /*12e0*/  SHF.R.S32.HI R3, RZ, 0x1f, R9 ;  /* 0x0000001fff037819 */ /* 0x000fe20000011409 */
[----:B------:R-:W-:Y:S01]  /*12f0*/  IMAD.IADD R5, R0, 0x1, -R2 ;  /* 0x0000000100057824 */ /* 0x000fe200078e0a02 */
[----:B------:R-:W-:Y:S02]  /*1300*/  LOP3.LUT R2, R9, 0xffffffe0, RZ, 0xc0, !PT ;  /* 0xffffffe009027812 */ /* 0x000fe400078ec0ff */
[----:B------:R-:W-:Y:S02]  /*1310*/  LOP3.LUT R0, R4, 0x1c0, RZ, 0xc0, !PT ;  /* 0x000001c004007812 */ /* 0x000fe400078ec0ff */
[----:B------:R-:W-:Y:S01]  /*1320*/  LEA.HI R9, R10, R19, RZ, 0x6 ;  /* 0x000000130a097211 */ /* 0x000fe200078f30ff */
[----:B------:R-:W-:Y:S01]  /*1330*/  IMAD.IADD R18, R19, 0x1, -R2 ;  /* 0x0000000113127824 */ /* 0x000fe200078e0a02 */
[----:B------:R-:W-:-:S02]  /*1340*/  LOP3.LUT R4, R0, 0x8, R11, 0xf8, !PT ;  /* 0x0000000800047812 */ /* 0x000fc400078ef80b */
[----:B------:R-:W-:Y:S02]  /*1350*/  SHF.R.U32.HI R2, RZ, 0x3, R0 ;  /* 0x00000003ff027819 */ /* 0x000fe40000011600 */
[----:B------:R-:W-:Y:S02]  /*1360*/  LEA.HI R0, R3, R8, RZ, 0x3 ;  /* 0x0000000803007211 */ /* 0x000fe400078f18ff */
[----:B------:R-:W-:Y:S02]  /*1370*/  SHF.R.S32.HI R10, RZ, 0x1f, R18 ;  /* 0x0000001fff0a7819 */ /* 0x000fe40000011412 */
[----:B------:R-:W-:Y:S01]  /*1380*/  LOP3.LUT R13, R4, R2, RZ, 0x3c, !PT ;  /* 0x00000002040d7212 */ /* 0x000fe200078e3cff */
[----:B------:R-:W-:Y:S01]  /*1390*/  IMAD.SHL.U32 R2, R9, 0x8, RZ ;  /* 0x0000000809027824 */ /* 0x000fe200078e00ff */
[----:B------:R-:W-:Y:S02]  /*13a0*/  LOP3.LUT R0, R0, 0xffffff8, RZ, 0xc0, !PT ;  /* 0x0ffffff800007812 */ /* 0x000fe400078ec0ff */
[----:B------:R-:W-:-:S02]  /*13b0*/  LEA.HI R10, R10, R18, RZ, 0x2 ;  /* 0x000000120a0a7211 */ /* 0x000fc400078f10ff */
        /* <DEDUP_REMOVED lines=18> */
[----:B------:R-:W-:-:S02]  /*14e0*/  LEA.HI R0, R3, R3, RZ, 0x1 ;  /* 0x0000000303007211 */ /* 0x000fc400078f08ff */
[----:B------:R-:W-:Y:S01]  /*14f0*/  LOP3.LUT R7, R5, R2, RZ, 0x3c, !PT ;  /* 0x0000000205077212 */ /* 0x000fe200078e3cff */
[----:B------:R-:W-:Y:S01]  /*1500*/  IMAD R5, R8, 0x200, R3 ;  /* 0x0000020008057824 */ /* 0x000fe200078e0203 */
[----:B------:R-:W-:Y:S02]  /*1510*/  LOP3.LUT R2, R4, 0x1c0, RZ, 0xc0, !PT ;  /* 0x000001c004027812 */ /* 0x000fe400078ec0ff */
[----:B------:R-:W-:Y:S01]  /*1520*/  R2P PR, R6, 0x6 ;  /* 0x0000000606007804 */ /* 0x000fe20000000000 */
[----:B------:R-:W-:Y:S01]  /*1530*/  IMAD.MOV.U32 R6, RZ, RZ, 0x10 ;  /* 0x00000010ff067424 */ /* 0x000fe200078e00ff */
[----:B------:R-:W-:Y:S02]  /*1540*/  LOP3.LUT R0, R0, 0x1ffffffe, RZ, 0xc0, !PT ;  /* 0x1ffffffe00007812 */ /* 0x000fe400078ec0ff */
[----:B------:R-:W-:Y:S02]  /*1550*/  LEA.HI R2, R2, R2, RZ, 0x1d ;  /* 0x0000000202027211 */ /* 0x000fe400078fe8ff */
[----:B------:R-:W-:Y:S01]  /*1560*/  SEL R4, R6, 0xfffffff0, !P3 ;  /* 0xfffffff006047807 */ /* 0x000fe20005800000 */
[----:B------:R-:W-:Y:S01]  /*1570*/  IMAD.IADD R11, R3, 0x1, -R0 ;  /* 0x00000001030b7824 */ /* 0x000fe200078e0a00 */
[----:B------:R-:W-:Y:S01]  /*1580*/  SEL R3, R16, 0xffffffe0, !P0 ;  /* 0xffffffe010037807 */ /* 0x000fe20004000000 */
[----:B------:R-:W-:Y:S01]  /*1590*/  IMAD.SHL.U32 R6, R12, 0x40, RZ ;  /* 0x000000400c067824 */ /* 0x000fe200078e00ff */
[C---:B------:R-:W-:Y:S01]  /*15a0*/  IADD3 R19, R20.reuse, 0x80, RZ ;  /* 0x0000008014137810 */ /* 0x040fe20007ffe0ff */
[----:B------:R-:W-:Y:S01]  /*15b0*/  IMAD.U32 R9, R5, 0x2, R2 ;  /* 0x0000000205097824 */ /* 0x000fe200078e0002 */
[----:B------:R-:W-:Y:S01]  /*15c0*/  IADD3 R5, R20, 0xc0, RZ ;  /* 0x000000c014057810 */ /* 0x000fe20007ffe0ff */
[----:B------:R-:W-:Y:S01]  /*15d0*/  IMAD.IADD R4, R4, 0x1, R3 ;  /* 0x0000000104047824 */ /* 0x000fe200078e0203 */
[----:B------:R-:W-:Y:S01]  /*15e0*/  LOP3.LUT R2, R10, 0x7ffffffc, RZ, 0xc0, !PT ;  /* 0x7ffffffc0a027812 */ /* 0x000fe200078ec0ff */
[----:B------:R-:W-:Y:S01]  /*15f0*/  STL [R1+0x8c], R19 ;  /* 0x00008c1301007387 */ /* 0x000fe20000100800 */
[----:B------:R-:W-:Y:S01]  /*1600*/  LOP3.LUT R3, R7, 0x7ffffe00, R6, 0xf8, !PT ;  /* 0x7ffffe0007037812 */ /* 0x000fe200078ef806 */
[----:B------:R-:W-:Y:S01]  /*1610*/  IMAD.MOV.U32 R7, RZ, RZ, 0x40 ;  /* 0x00000040ff077424 */ /* 0x000fe200078e00ff */
[----:B------:R-:W-:Y:S01]  /*1620*/  SHF.R.S32.HI R6, RZ, 0x1f, R19 ;  /* 0x0000001fff067819 */ /* 0x000fe20000011413 */
[----:B------:R1:W-:Y:S01]  /*1630*/  STL [R1+0x90], R5 ;  /* 0x0000900501007387 */ /* 0x0003e20000100800 */
[----:B------:R-:W-:Y:S01]  /*1640*/  IMAD.IADD R2, R18, 0x1, -R2 ;  /* 0x0000000112027824 */ /* 0x000fe200078e0a02 */
[----:B------:R-:W-:Y:S01]  /*1650*/  LEA R12, R9, 0x80, 0x1 ;  /* 0x00000080090c7811 */ /* 0x000fe200078e08ff */
[----:B------:R-:W-:Y:S01]  /*1660*/  IMAD R0, R14, 0x200, R13 ;  /* 0x000002000e007824 */ /* 0x000fe200078e020d */
[----:B------:R2:W-:Y:S01]  /*1670*/  STL [R1+0xa4], R6 ;  /* 0x0000a40601007387 */ /* 0x0005e20000100800 */
[----:B------:R-:W-:Y:S01]  /*1680*/  IMAD.SHL.U32 R10, R15, 0x2, RZ ;  /* 0x000000020f0a7824 */ /* 0x000fe200078e00ff */
[----:B------:R-:W-:Y:S01]  /*1690*/  LEA R239, R3, 0x4080, 0x1 ;  /* 0x0000408003ef7811 */ /* 0x000fe200078e08ff */
[----:B------:R-:W-:Y:S01]  /*16a0*/  IMAD.SHL.U32 R9, R2, 0x2, RZ ;  /* 0x0000000202097824 */ /* 0x000fe200078e00ff */
[----:B------:R-:W-:Y:S01]  /*16b0*/  LEA R236, R0, 0x14080, 0x1 ;  /* 0x0001408000ec7811 */ /* 0x000fe200078e08ff */
[----:B------:R-:W-:Y:S01]  /*16c0*/  IMAD R2, R11, 0x8, R17 ;  /* 0x000000080b027824 */ /* 0x000fe200078e0211 */
[----:B------:R-:W-:-:S05]  /*16d0*/  SEL R0, R7, 0xffffffc0, !P0 ;  /* 0xffffffc007007807 */ /* 0x000fca0004000000 */
[----:B------:R-:W-:Y:S01]  /*16e0*/  IMAD.IADD R240, R239, 0x1, R0 ;  /* 0x00000001eff07824 */ /* 0x000fe200078e0200 */
[----:B-1----:R-:W-:Y:S02]  /*16f0*/  SHF.R.S32.HI R5, RZ, 0x1f, R5 ;  /* 0x0000001fff057819 */ /* 0x002fe40000011405 */
[----:B--2---:R-:W-:-:S03]  /*1700*/  SEL R6, R16, 0xffffffe0, !P1 ;  /* 0xffffffe010067807 */ /* 0x004fc60004800000 */
[----:B------:R1:W-:Y:S04]  /*1710*/  STL [R1+0xa0], R5 ;  /* 0x0000a00501007387 */ /* 0x0003e80000100800 */
[----:B------:R2:W-:Y:S04]  /*1720*/  STL [R1+0x18], R10 ;  /* 0x0000180a01007387 */ /* 0x0005e80000100800 */
[----:B------:R3:W-:Y:S04]  /*1730*/  STL [R1+0x64], R9 ;  /* 0x0000640901007387 */ /* 0x0007e80000100800 */
[----:B------:R-:W-:Y:S04]  /*1740*/  STL [R1+0xa8], R12 ;  /* 0x0000a80c01007387 */ /* 0x000fe80000100800 */
[----:B------:R4:W-:Y:S01]  /*1750*/  STL [R1+0xcc], R2 ;  /* 0x0000cc0201007387 */ /* 0x0009e20000100800 */
[----:B-1----:R-:W-:Y:S01]  /*1760*/  SEL R5, R7, 0xffffffc0, !P2 ;  /* 0xffffffc007057807 */ /* 0x002fe20005000000 */
[----:B--2---:R-:W-:-:S04]  /*1770*/  IMAD.IADD R10, R12, 0x1, R6 ;  /* 0x000000010c0a7824 */ /* 0x004fc800078e0206 */
[C-C-:B------:R-:W-:Y:S01]  /*1780*/  IMAD.IADD R7, R12.reuse, 0x1, R5.reuse ;  /* 0x000000010c077824 */ /* 0x140fe200078e0205 */
[----:B---3--:R-:W-:Y:S01]  /*1790*/  IADD3 R9, R12, -0x10, RZ ;  /* 0xfffffff00c097810 */ /* 0x008fe20007ffe0ff */
[----:B------:R-:W-:Y:S01]  /*17a0*/  IMAD.IADD R3, R10, 0x1, R5 ;  /* 0x000000010a037824 */ /* 0x000fe200078e0205 */
[----:B------:R-:W-:Y:S01]  /*17b0*/  @P4 IADD3 R9, R12, 0x10, RZ ;  /* 0x000000100c094810 */ /* 0x000fe20007ffe0ff */
[----:B------:R-:W-:Y:S04]  /*17c0*/  STL [R1+0xb4], R10 ;  /* 0x0000b40a01007387 */ /* 0x000fe80000100800 */
[----:B------:R1:W-:Y:S01]  /*17d0*/  STL [R1+0xc4], R7 ;  /* 0x0000c40701007387 */ /* 0x0003e20000100800 */
[----:B----4-:R-:W-:-:S03]  /*17e0*/  SEL R2, R16, 0xffffffe0, !P3 ;  /* 0xffffffe010027807 */ /* 0x010fc60005800000 */
[----:B------:R2:W-:Y:S01]  /*17f0*/  STL [R1+0xac], R9 ;  /* 0x0000ac0901007387 */ /* 0x0005e20000100800 */
[--C-:B------:R-:W-:Y:S01]  /*1800*/  IADD3 R242, R0, R239, R2.reuse ;  /* 0x000000ef00f27210 */ /* 0x100fe20007ffe002 */
[----:B------:R-:W-:Y:S02]  /*1810*/  IMAD.IADD R241, R239, 0x1, R2 ;  /* 0x00000001eff17824 */ /* 0x000fe400078e0202 */
[----:B------:R3:W-:Y:S01]  /*1820*/  STL [R1+0xc0], R3 ;  /* 0x0000c00301007387 */ /* 0x0007e20000100800 */
[----:B-1----:R-:W-:Y:S02]  /*1830*/  IMAD.IADD R7, R6, 0x1, R9 ;  /* 0x0000000106077824 */ /* 0x002fe400078e0209 */
[----:B------:R-:W-:Y:S02]  /*1840*/  IMAD R6, R8, 0x800, R239 ;  /* 0x0000080008067824 */ /* 0x000fe400078e02ef */
[----:B--2---:R-:W-:Y:S02]  /*1850*/  IMAD.IADD R9, R5, 0x1, R9 ;  /* 0x0000000105097824 */ /* 0x004fe400078e0209 */
[----:B---3--:R-:W-:-:S03]  /*1860*/  IMAD R3, R4, 0x2, R239 ;  /* 0x0000000204037824 */ /* 0x008fc600078e02ef */
[----:B------:R-:W-:Y:S01]  /*1870*/  STL [R1+0xbc], R9 ;  /* 0x0000bc0901007387 */ /* 0x000fe20000100800 */
[----:B------:R-:W-:-:S03]  /*1880*/  IMAD.IADD R4, R7, 0x1, R5 ;  /* 0x0000000107047824 */ /* 0x000fc600078e0205 */
[----:B------:R-:W-:Y:S04]  /*1890*/  STL [R1+0xb0], R7 ;  /* 0x0000b00701007387 */ /* 0x000fe80000100800 */
[----:B------:R1:W-:Y:S04]  /*18a0*/  STL [R1+0x8], R3 ;  /* 0x0000080301007387 */ /* 0x0003e80000100800 */
[----:B------:R2:W-:Y:S01]  /*18b0*/  STL [R1+0xb8], R4 ;  /* 0x0000b80401007387 */ /* 0x0005e20000100800 */
[--C-:B-1----:R-:W-:Y:S02]  /*18c0*/  IMAD.IADD R3, R2, 0x1, R6.reuse ;  /* 0x0000000102037824 */ /* 0x102fe400078e0206 */
[----:B------:R-:W-:-:S02]  /*18d0*/  IMAD.IADD R2, R0, 0x1, R6 ;  /* 0x0000000100027824 */ /* 0x000fc400078e0206 */
[----:B------:R-:W-:Y:S01]  /*18e0*/  IMAD.IADD R0, R0, 0x1, R3 ;  /* 0x0000000100007824 */ /* 0x000fe200078e0203 */
[----:B------:R2:W-:Y:S04]  /*18f0*/  STL [R1+0xc], R3 ;  /* 0x00000c0301007387 */ /* 0x0005e80000100800 */
[----:B------:R2:W-:Y:S04]  /*1900*/  STL [R1+0x14], R2 ;  /* 0x0000140201007387 */ /* 0x0005e80000100800 */
[----:B------:R2:W-:Y:S02]  /*1910*/  STL [R1+0x10], R0 ;  /* 0x0000100001007387 */ /* 0x0005e40000100800 */
.L_x_951:
[----:B--2---:R-:W2:Y:S01]  /*1920*/  LDL R0, [R1+0x84] ;  /* 0x0000840001007983 */ /* 0x004ea20000100800 */
[----:B------:R-:W-:Y:S01]  /*1930*/  IMAD.MOV.U32 R13, RZ, RZ, 0x4 ;  /* 0x00000004ff0d7424 */ /* 0x000fe200078e00ff */
[----:B------:R-:W-:-:S02]  /*1940*/  ISETP.NE.U32.AND P0, PT, RZ, c[0x0][0x370], PT ;  /* 0x0000dc00ff007a0c */ /* 0x000fc40003f05070 */
[----:B------:R-:W-:Y:S01]  /*1950*/  ISETP.NE.U32.AND P3, PT, RZ, c[0x0][0x360], PT ;  /* 0x0000d800ff007a0c */ /* 0x000fe20003f65070 */
[----:B------:R-:W3:Y:S01]  /*1960*/  LDL R10, [R1+0x80] ;  /* 0x00008000010a7983 */ /* 0x000ee20000100800 */
[----:B------:R-:W-:Y:S01]  /*1970*/  ISETP.NE.AND.EX P1, PT, RZ, c[0x0][0x374], PT, P0 ;  /* 0x0000dd00ff007a0c */ /* 0x000fe20003f25300 */
[----:B--2---:R-:W-:-:S05]  /*1980*/  IMAD.WIDE R2, R0, R13, c[0x0][0x588] ;  /* 0x0001620000027625 */ /* 0x004fca00078e020d */
[----:B------:R-:W2:Y:S01]  /*1990*/  LDG.E R32, [R2.64] ;  /* 0x0000000602207981 */ /* 0x000ea2000c1e1900 */
[----:B------:R-:W-:Y:S01]  /*19a0*/  ISETP.NE.AND.EX P3, PT, RZ, c[0x0][0x364], PT, P3 ;  /* 0x0000d900ff007a0c */ /* 0x000fe20003f65330 */
[----:B------:R-:W-:Y:S01]  /*19b0*/  CS2R R8, SRZ ;  /* 0x0000000000087805 */ /* 0x000fe2000001ff00 */
[----:B------:R-:W-:Y:S02]  /*19c0*/  ISETP.NE.U32.AND P4, PT, RZ, c[0x0][0x348], PT ;  /* 0x0000d200ff007a0c */ /* 0x000fe40003f85070 */
[----:B------:R-:W-:Y:S02]  /*19d0*/  ISETP.NE.U32.AND P2, PT, RZ, c[0x0][0x350], PT ;  /* 0x0000d400ff007a0c */ /* 0x000fe40003f45070 */
[----:B------:R-:W-:Y:S02]  /*19e0*/  ISETP.NE.AND.EX P4, PT, RZ, c[0x0][0x34c], PT, P4 ;  /* 0x0000d300ff007a0c */ /* 0x000fe40003f85340 */
[----:B------:R-:W-:Y:S01]  /*19f0*/  ISETP.NE.AND.EX P5, PT, RZ, c[0x0][0x354], PT, P2 ;  /* 0x0000d500ff007a0c */ /* 0x000fe20003fa5320 */
[----:B------:R-:W-:Y:S01]  /*1a00*/  IMAD.MOV.U32 R12, RZ, RZ, RZ ;  /* 0x000000ffff0c7224 */ /* 0x000fe200078e00ff */
[----:B--2---:R-:W-:Y:S01]  /*1a10*/  SHF.R.S32.HI R11, RZ, 0x1f, R32 ;  /* 0x0000001fff0b7819 */ /* 0x004fe20000011420 */
[----:B------:R1:W-:Y:S01]  /*1a20*/  STL [R1+0x94], R32 ;  /* 0x0000942001007387 */ /* 0x0003e20000100800 */
[----:B------:R-:W-:-:S04]  /*1a30*/  @P1 LEA R2, P0, R32, c[0x0][0x370], 0x2 ;  /* 0x0000dc0020021a11 */ /* 0x000fc800078010ff */
[C-C-:B------:R-:W-:Y:S02]  /*1a40*/  @P1 LEA.HI.X R3, R32.reuse, c[0x0][0x374], R11.reuse, 0x2, P0 ;  /* 0x0000dd0020031a11 */ /* 0x140fe400000f140b */
[C---:B------:R-:W-:Y:S02]  /*1a50*/  @P3 LEA R6, P0, R32.reuse, c[0x0][0x360], 0x2 ;  /* 0x0000d80020063a11 */ /* 0x040fe400078010ff */
[C---:B------:R-:W-:Y:S01]  /*1a60*/  LEA R4, P2, R32.reuse, c[0x0][0x348], 0x2 ;  /* 0x0000d20020047a11 */ /* 0x040fe200078410ff */
[----:B------:R2:W5:Y:S01]  /*1a70*/  @P1 LDG.E R8, [R2.64] ;  /* 0x0000000602081981 */ /* 0x000562000c1e1900 */
[C-C-:B------:R-:W-:Y:S02]  /*1a80*/  @P3 LEA.HI.X R7, R32.reuse, c[0x0][0x364], R11.reuse, 0x2, P0 ;  /* 0x0000d90020073a11 */ /* 0x140fe400000f140b */
[----:B------:R-:W-:Y:S02]  /*1a90*/  LEA.HI.X R5, R32, c[0x0][0x34c], R11, 0x2, P2 ;  /* 0x0000d30020057a11 */ /* 0x000fe400010f140b */
[----:B---3--:R-:W-:Y:S01]  /*1aa0*/  LOP3.LUT R25, R10, 0xffff, RZ, 0xc0, !PT ;  /* 0x0000ffff0a197812 */ /* 0x008fe200078ec0ff */
[----:B------:R-:W3:Y:S01]  /*1ab0*/  @P3 LDG.E R0, [R6.64] ;  /* 0x0000000606003981 */ /* 0x000ee2000c1e1900 */
[----:B------:R-:W-:Y:S01]  /*1ac0*/  YIELD ;  /* 0x0000000000007946 */ /* 0x000fe20003800000 */
[----:B------:R-:W-:-:S02]  /*1ad0*/  P2R R21, PR, RZ, 0x20 ;  /* 0x00000020ff157803 */ /* 0x000fc40000000000 */
[----:B------:R1:W5:Y:S01]  /*1ae0*/  @P4 LDG.E R12, [R4.64] ;  /* 0x00000006040c4981 */ /* 0x000362000c1e1900 */
[----:B--2---:R-:W-:-:S04]  /*1af0*/  LEA R2, P1, R32, c[0x0][0x350], 0x2 ;  /* 0x0000d40020027a11 */ /* 0x004fc800078210ff */
[----:B------:R-:W-:-:S05]  /*1b00*/  LEA.HI.X R3, R32, c[0x0][0x354], R11, 0x2, P1 ;  /* 0x0000d50020037a11 */ /* 0x000fca00008f140b */
[----:B------:R1:W5:Y:S04]  /*1b10*/  @P5 LDG.E R9, [R2.64] ;  /* 0x0000000602095981 */ /* 0x000368000c1e1900 */
[----:B------:R1:W-:Y:S04]  /*1b20*/  STL [R1+0x98], R25 ;  /* 0x0000981901007387 */ /* 0x0003e80000100800 */
[----:B---3--:R1:W-:Y:S01]  /*1b30*/  @P3 STL [R1+0x88], R0 ;  /* 0x0000880001003387 */ /* 0x0083e20000100800 */
        /* <DEDUP_REMOVED lines=8> */
.L_x_871:
[----:B------:R-:W-:-:S04]  /*1bc0*/  ISETP.NE.U32.AND P0, PT, RZ, c[0x0][0x368], PT ;  /* 0x0000da00ff007a0c */ /* 0x000fc80003f05070 */
[----:B------:R-:W-:-:S13]  /*1bd0*/  ISETP.NE.AND.EX P0, PT, RZ, c[0x0][0x36c], PT, P0 ;  /* 0x0000db00ff007a0c */ /* 0x000fda0003f05300 */
[----:B------:R-:W-:Y:S05]  /*1be0*/  @!P0 BRA `(.L_x_872) ;  /* 0x0000004000008947 */ /* 0x000fea0003800000 */
[----:B-1----:R-:W-:-:S04]  /*1bf0*/  LEA R2, P0, R32, c[0x0][0x368], 0x2 ;  /* 0x0000da0020027a11 */ /* 0x002fc800078010ff */
[----:B------:R-:W-:-:S05]  /*1c00*/  LEA.HI.X R3, R32, c[0x0][0x36c], R11, 0x2, P0 ;  /* 0x0000db0020037a11 */ /* 0x000fca00000f140b */
[----:B------:R1:W5:Y:S01]  /*1c10*/  LDG.E R0, [R2.64] ;  /* 0x0000000602007981 */ /* 0x000362000c1e1900 */
[----:B------:R-:W-:Y:S05]  /*1c20*/  BRA `(.L_x_873) ;  /* 0x0000005000007947 */ /* 0x000fea0003800000 */
.L_x_872:
[----:B-1----:R-:W-:Y:S01]  /*1c30*/  MOV R0, c[0x0][0x1d0] ;  /* 0x0000740000007a02 */ /* 0x002fe20000000f00 */
[----:B------:R-:W-:Y:S05]  /*1c40*/  @!P5 BRA `(.L_x_873) ;  /* 0x000000300000d947 */ /* 0x000fea0003800000 */
[----:B------:R-:W2:Y:S04]  /*1c50*/  LDG.E R4, [R2.64] ;  /* 0x0000000602047981 */ /* 0x000ea8000c1e1900 */
[----:B------:R-:W2:Y:S02]  /*1c60*/  LDG.E R0, [R2.64+0x4] ;  /* 0x0000040602007981 */ /* 0x000ea4000c1e1900 */
[----:B--2---:R-:W-:Y:S02]  /*1c70*/  IADD3 R0, -R4, R0, RZ ;  /* 0x0000000004007210 */ /* 0x004fe40007ffe1ff */
.L_x_873:
[----:B-1----:R-:W2:Y:S04]  /*1c80*/  LDL R3, [R1+0x88] ;  /* 0x0000880001037983 */ /* 0x002ea80000100800 */
[----:B------:R-:W3:Y:S04]  /*1c90*/  LDL.LU R2, [R1+0x7c] ;  /* 0x00007c0001027983 */ /* 0x000ee80000300800 */
[----:B------:R-:W4:Y:S01]  /*1ca0*/  LDL.LU R31, [R1+0x2c] ;  /* 0x00002c00011f7983 */ /* 0x000f220000300800 */
[----:B------:R-:W-:-:S05]  /*1cb0*/  IMAD.MOV.U32 R102, RZ, RZ, c[0x0][0x2c4] ;  /* 0x0000b100ff667624 */ /* 0x000fca00078e00ff */
[----:B------:R-:W-:Y:S01]  /*1cc0*/  ISETP.NE.AND P3, PT, R102, 0x1, PT ;  /* 0x000000016600780c */ /* 0x000fe20003f65270 */
[--C-:B-----5:R-:W-:Y:S01]  /*1cd0*/  IMAD.IADD R23, R0, 0x1, -R8.reuse ;  /* 0x0000000100177824 */ /* 0x120fe200078e0a08 */
[----:B------:R-:W-:Y:S01]  /*1ce0*/  BSSY B0, `(.L_x_874) ;  /* 0x0000040000007945 */ /* 0x000fe20003800000 */
[----:B------:R-:W-:Y:S02]  /*1cf0*/  IMAD.IADD R18, R9, 0x1, R8 ;  /* 0x0000000109127824 */ /* 0x000fe400078e0208 */
[----:B--2---:R-:W-:Y:S02]  /*1d00*/  IMAD.MOV.U32 R14, RZ, RZ, R3 ;  /* 0x000000ffff0e7224 */ /* 0x004fe400078e0003 */
[----:B---3--:R-:W-:-:S05]  /*1d10*/  IMAD.SHL.U32 R15, R2, 0x80, RZ ;  /* 0x00000080020f7824 */ /* 0x008fca00078e00ff */
[----:B------:R-:W-:-:S05]  /*1d20*/  IADD3 R2, R15, 0x7f, RZ ;  /* 0x0000007f0f027810 */ /* 0x000fca0007ffe0ff */
[----:B------:R-:W-:-:S04]  /*1d30*/  @P3 IMAD.HI.U32 R3, R2, c[0x0][0x2c8], RZ ;  /* 0x0000b20002033a27 */ /* 0x000fc800078e00ff */
[----:B------:R-:W-:Y:S01]  /*1d40*/  IMAD.MOV.U32 R0, RZ, RZ, R2 ;  /* 0x000000ffff007224 */ /* 0x000fe200078e0002 */
[C---:B------:R-:W-:Y:S02]  /*1d50*/  IADD3 R2, R23.reuse, 0x30, -R14 ;  /* 0x0000003017027810 */ /* 0x040fe40007ffe80e */
[----:B------:R-:W-:Y:S02]  /*1d60*/  @P3 SHF.R.U32.HI R0, RZ, c[0x0][0x2cc], R3 ;  /* 0x0000b300ff003a19 */ /* 0x000fe40000011603 */
[----:B------:R-:W-:-:S03]  /*1d70*/  IADD3 R3, R23, 0x2f, RZ ;  /* 0x0000002f17037810 */ /* 0x000fc60007ffe0ff */
[----:B------:R-:W-:Y:S02]  /*1d80*/  IMAD.IADD R0, R2, 0x1, R0 ;  /* 0x0000000102007824 */ /* 0x000fe400078e0200 */
[----:B------:R-:W-:-:S04]  /*1d90*/  IMAD.HI R2, R3, 0x2aaaaaab, RZ ;  /* 0x2aaaaaab03027827 */ /* 0x000fc800078e02ff */
[----:B------:R-:W-:Y:S01]  /*1da0*/  IMAD.HI R0, R0, 0x2aaaaaab, RZ ;  /* 0x2aaaaaab00007827 */ /* 0x000fe200078e02ff */
[----:B------:R-:W-:-:S04]  /*1db0*/  SHF.R.U32.HI R4, RZ, 0x1f, R2 ;  /* 0x0000001fff047819 */ /* 0x000fc80000011602 */
[----:B------:R-:W-:Y:S02]  /*1dc0*/  SHF.R.U32.HI R3, RZ, 0x1f, R0 ;  /* 0x0000001fff037819 */ /* 0x000fe40000011600 */
[----:B------:R-:W-:Y:S02]  /*1dd0*/  LEA.HI.SX32 R4, R2, R4, 0x1d ;  /* 0x0000000402047211 */ /* 0x000fe400078feaff */
[----:B------:R-:W-:Y:S02]  /*1de0*/  LOP3.LUT R2, R10, 0xff000000, RZ, 0xc0, !PT ;  /* 0xff0000000a027812 */ /* 0x000fe400078ec0ff */
[----:B------:R-:W-:Y:S02]  /*1df0*/  LEA.HI.SX32 R0, R0, R3, 0x1d ;  /* 0x0000000300007211 */ /* 0x000fe400078feaff */
[----:B------:R-:W-:Y:S02]  /*1e00*/  LOP3.LUT R3, R10, 0xff0000, RZ, 0xc0, !PT ;  /* 0x00ff00000a037812 */ /* 0x000fe400078ec0ff */
[----:B------:R-:W-:-:S02]  /*1e10*/  SHF.R.U32.HI R2, RZ, 0x8, R2 ;  /* 0x00000008ff027819 */ /* 0x000fc40000011602 */
[----:B----4-:R-:W-:Y:S02]  /*1e20*/  LOP3.LUT R31, R31, 0xfffffbff, RZ, 0xc0, !PT ;  /* 0xfffffbff1f1f7812 */ /* 0x010fe400078ec0ff */
[----:B------:R-:W-:Y:S02]  /*1e30*/  LEA.HI R3, R3, R2, RZ, 0x10 ;  /* 0x0000000203037211 */ /* 0x000fe400078f80ff */
[----:B------:R-:W-:Y:S02]  /*1e40*/  @P3 LOP3.LUT R31, R31, 0x400, RZ, 0xfc, !PT ;  /* 0x000004001f1f3812 */ /* 0x000fe400078efcff */
[----:B------:R-:W-:Y:S01]  /*1e50*/  LOP3.LUT R16, R3, 0xff, RZ, 0xc0, !PT ;  /* 0x000000ff03107812 */ /* 0x000fe200078ec0ff */
[----:B------:R1:W-:Y:S01]  /*1e60*/  STL [R1+0x9c], R15 ;  /* 0x00009c0f01007387 */ /* 0x0003e20000100800 */
[----:B------:R-:W-:-:S03]  /*1e70*/  SHF.R.U32.HI R5, RZ, 0x10, R3 ;  /* 0x00000010ff057819 */ /* 0x000fc60000011603 */
[----:B------:R1:W-:Y:S01]  /*1e80*/  STL [R1+0x7c], R23 ;  /* 0x00007c1701007387 */ /* 0x0003e20000100800 */
[----:B------:R-:W-:-:S03]  /*1e90*/  IMNMX R6, R4, R0, PT ;  /* 0x0000000004067217 */ /* 0x000fc60003800200 */
[----:B------:R1:W-:Y:S04]  /*1ea0*/  STL [R1+0x2c], R31 ;  /* 0x00002c1f01007387 */ /* 0x0003e80000100800 */
[----:B------:R1:W-:Y:S04]  /*1eb0*/  STL [R1+0xc8], R16 ;  /* 0x0000c81001007387 */ /* 0x0003e80000100800 */
[----:B------:R1:W-:Y:S01]  /*1ec0*/  STL [R1+0x80], R5 ;  /* 0x0000800501007387 */ /* 0x0003e20000100800 */
[----:B------:R-:W-:Y:S01]  /*1ed0*/  ISETP.GE.AND P0, PT, R6, 0x1, PT ;  /* 0x000000010600780c */ /* 0x000fe20003f06270 */
[----:B------:R-:W-:-:S12]  /*1ee0*/  IMAD.MOV.U32 R2, RZ, RZ, RZ ;  /* 0x000000ffff027224 */ /* 0x000fd800078e00ff */
[----:B------:R-:W-:Y:S05]  /*1ef0*/  @!P0 BRA `(.L_x_875) ;  /* 0x000001e000008947 */ /* 0x000fea0003800000 */
[----:B------:R-:W-:-:S04]  /*1f00*/  ISETP.NE.AND P0, PT, R5, RZ, PT ;  /* 0x000000ff0500720c */ /* 0x000fc80003f05270 */
        /* <DEDUP_REMOVED lines=29> */
.L_x_875:
[----:B------:R-:W-:Y:S05]  /*20e0*/  BSYNC B0 ;  /* 0x0000000000007941 */ /* 0x000fea0003800000 */
.L_x_874:
        /* <DEDUP_REMOVED lines=14> */
[----:B------:R2:W-:Y:S01]  /*21d0*/  STL [R1+0x28], R103 ;  /* 0x0000286701007387 */ /* 0x0005e20000100800 */
        /* <DEDUP_REMOVED lines=59> */
[----:B--2---:R-:W-:Y:S01]  /*2590*/  ISETP.NE.U32.AND P0, PT, RZ, c[0x0][0x340], PT ;  /* 0x0000d000ff007a0c */ /* 0x004fe20003f05070 */
[----:B------:R-:W2:Y:S01]  /*25a0*/  LDL.64 R8, [R1+0x70] ;  /* 0x0000700001087983 */ /* 0x000ea20000100a00 */
[----:B------:R-:W-:-:S02]  /*25b0*/  IMAD.MOV.U32 R135, RZ, RZ, R15 ;  /* 0x000000ffff877224 */ /* 0x000fc400078e000f */
[----:B------:R-:W-:Y:S01]  /*25c0*/  ISETP.NE.AND.EX P1, PT, RZ, c[0x0][0x344], PT, P0 ;  /* 0x0000d100ff007a0c */ /* 0x000fe20003f25300 */
[----:B------:R3:W2:Y:S04]  /*25d0*/  LDL.64 R26, [R1+0x70] ;  /* 0x00007000011a7983 */ /* 0x0006a80000100a00 */
[----:B------:R-:W4:Y:S04]  /*25e0*/  LDL R22, [R1+0x8c] ;  /* 0x00008c0001167983 */ /* 0x000f280000100800 */
[----:B------:R-:W5:Y:S04]  /*25f0*/  LDL R20, [R1+0x90] ;  /* 0x0000900001147983 */ /* 0x000f680000100800 */
[----:B------:R-:W-:Y:S01]  /*2600*/  @P1 IMAD.WIDE R2, R32, R13, c[0x0][0x340] ;  /* 0x0000d00020021625 */ /* 0x000fe200078e020d */
[----:B------:R-:W3:Y:S04]  /*2610*/  LDL R30, [R1+0xa4] ;  /* 0x0000a400011e7983 */ /* 0x000ee80000100800 */
[----:B------:R1:W3:Y:S04]  /*2620*/  @P1 LDG.E R19, [R2.64] ;  /* 0x0000000602131981 */ /* 0x0002e8000c1e1900 */
[----:B------:R-:W4:Y:S04]  /*2630*/  LDL R29, [R1+0xa0] ;  /* 0x0000a000011d7983 */ /* 0x000f280000100800 */
[----:B------:R-:W4:Y:S04]  /*2640*/  LDL R78, [R1+0x18] ;  /* 0x00001800014e7983 */ /* 0x000f280000100800 */
[----:B------:R-:W1:Y:S01]  /*2650*/  S2R R4, SR_TID.X ;  /* 0x0000000000047919 */ /* 0x000e620000002100 */
[----:B------:R-:W-:-:S05]  /*2660*/  SHF.R.S32.HI R0, RZ, 0x1f, R12 ;  /* 0x0000001fff007819 */ /* 0x000fca000001140c */
[----:B------:R-:W-:Y:S01]  /*2670*/  IMAD R0, R0, c[0x0][0x178], RZ ;  /* 0x00005e0000007a24 */ /* 0x000fe200078e02ff */
[--C-:B-1----:R-:W-:Y:S02]  /*2680*/  SHF.R.S32.HI R24, RZ, 0x1f, R4.reuse ;  /* 0x0000001fff187819 */ /* 0x102fe40000011404 */
[----:B------:R-:W-:Y:S02]  /*2690*/  SHF.R.S32.HI R118, RZ, 0x1f, R4 ;  /* 0x0000001fff767819 */ /* 0x000fe40000011404 */
[-C--:B------:R-:W-:Y:S02]  /*26a0*/  LEA.HI R24, R24, R4.reuse, RZ, 0x3 ;  /* 0x0000000418187211 */ /* 0x080fe400078f18ff */
[----:B------:R-:W-:Y:S02]  /*26b0*/  LEA.HI R118, R118, R4, RZ, 0x3 ;  /* 0x0000000476767211 */ /* 0x000fe400078f18ff */
[----:B------:R-:W-:Y:S02]  /*26c0*/  LOP3.LUT R24, R24, 0xfffffff8, RZ, 0xc0, !PT ;  /* 0xfffffff818187812 */ /* 0x000fe400078ec0ff */
[----:B------:R-:W-:-:S03]  /*26d0*/  SHF.R.S32.HI R118, RZ, 0x3, R118 ;  /* 0x00000003ff767819 */ /* 0x000fc60000011476 */
[----:B------:R-:W-:Y:S02]  /*26e0*/  IMAD.IADD R24, R4, 0x1, -R24 ;  /* 0x0000000104187824 */ /* 0x000fe400078e0a18 */
[----:B------:R-:W-:-:S04]  /*26f0*/  IMAD.WIDE.U32 R2, R12, c[0x0][0x178], RZ ;  /* 0x00005e000c027a25 */ /* 0x000fc800078e00ff */
[----:B------:R-:W-:Y:S02]  /*2700*/  IMAD R5, R24, 0x20, R118 ;  /* 0x0000002018057824 */ /* 0x000fe400078e0276 */
[----:B------:R-:W-:Y:S02]  /*2710*/  IMAD R0, R12, c[0x0][0x17c], R0 ;  /* 0x00005f000c007a24 */ /* 0x000fe400078e0200 */
[----:B------:R-:W-:Y:S02]  /*2720*/  IMAD.IADD R5, R135, 0x1, R5 ;  /* 0x0000000187057824 */ /* 0x000fe400078e0205 */
[----:B------:R-:W-:Y:S01]  /*2730*/  IMAD.IADD R3, R3, 0x1, R0 ;  /* 0x0000000103037824 */ /* 0x000fe200078e0200 */
[----:B------:R-:W-:Y:S01]  /*2740*/  SEL R6, R11, RZ, !P4 ;  /* 0x000000ff0b067207 */ /* 0x000fe20006000000 */
[----:B------:R-:W-:Y:S01]  /*2750*/  @P3 IMAD.HI.U32 R7, R5, c[0x0][0x2c8], RZ ;  /* 0x0000b20005073a27 */ /* 0x000fe200078e00ff */
[----:B------:R-:W-:-:S03]  /*2760*/  SEL R4, R32, RZ, !P4 ;  /* 0x000000ff20047207 */ /* 0x000fc60006000000 */
        /* <DEDUP_REMOVED lines=8> */
[----:B------:R-:W-:-:S04]  /*27f0*/  IMAD.MOV R4, RZ, RZ, -R0 ;  /* 0x000000ffff047224 */ /* 0x000fc800078e0a00 */
[----:B------:R-:W-:Y:S02]  /*2800*/  IMAD R4, R4, c[0x0][0x2c4], R5 ;  /* 0x0000b10004047a24 */ /* 0x000fe400078e0205 */
[----:B------:R-:W-:Y:S02]  /*2810*/  IMAD R5, R7, c[0x0][0x1b0], RZ ;  /* 0x00006c0007057a24 */ /* 0x000fe400078e02ff */
[----:B------:R-:W-:Y:S02]  /*2820*/  IMAD.IADD R3, R3, 0x1, R6 ;  /* 0x0000000103037824 */ /* 0x000fe400078e0206 */
[C---:B------:R-:W-:Y:S01]  /*2830*/  IMAD R6, R0.reuse, c[0x0][0x1b4], R5 ;  /* 0x00006d0000067a24 */ /* 0x040fe200078e0205 */
[----:B------:R-:W-:Y:S01]  /*2840*/  SHF.R.S32.HI R5, RZ, 0x1f, R4 ;  /* 0x0000001fff057819 */ /* 0x000fe20000011404 */
[----:B------:R-:W-:-:S04]  /*2850*/  IMAD.WIDE.U32 R2, R0, c[0x0][0x1b0], R2 ;  /* 0x00006c0000027a25 */ /* 0x000fc800078e0002 */
[----:B------:R-:W-:Y:S02]  /*2860*/  IMAD R0, R5, c[0x0][0x1a8], RZ ;  /* 0x00006a0005007a24 */ /* 0x000fe400078e02ff */
[----:B------:R-:W-:Y:S02]  /*2870*/  IMAD.IADD R3, R3, 0x1, R6 ;  /* 0x0000000103037824 */ /* 0x000fe400078e0206 */
[C---:B------:R-:W-:Y:S02]  /*2880*/  IMAD R0, R4.reuse, c[0x0][0x1ac], R0 ;  /* 0x00006b0004007a24 */ /* 0x040fe400078e0200 */
[----:B------:R-:W-:-:S04]  /*2890*/  IMAD.WIDE.U32 R2, R4, c[0x0][0x1a8], R2 ;  /* 0x00006a0004027a25 */ /* 0x000fc800078e0002 */
[----:B------:R-:W-:Y:S01]  /*28a0*/  IMAD.IADD R0, R3, 0x1, R0 ;  /* 0x0000000103007824 */ /* 0x000fe200078e0200 */
[----:B------:R-:W-:Y:S01]  /*28b0*/  LEA R13, P0, R2, c[0x0][0x160], 0x1 ;  /* 0x00005800020d7a11 */ /* 0x000fe200078008ff */
[----:B------:R-:W-:Y:S01]  /*28c0*/  WARPSYNC 0xffffffff ;  /* 0xffffffff00007948 */ /* 0x000fe20003800000 */
[----:B------:R-:W-:Y:S01]  /*28d0*/  IMAD R15, R14, c[0x0][0x2c4], RZ ;  /* 0x0000b1000e0f7a24 */ /* 0x000fe200078e02ff */
[----:B------:R-:W-:Y:S01]  /*28e0*/  BAR.SYNC.DEFER_BLOCKING 0x0 ;  /* 0x0000000000007b1d */ /* 0x000fe20000010000 */
[----:B------:R-:W-:-:S05]  /*28f0*/  LEA.HI.X R12, R2, c[0x0][0x164], R0, 0x1, P0 ;  /* 0x00005900020c7a11 */ /* 0x000fca00000f0c00 */
[----:B------:R-:W1:Y:S01]  /*2900*/  SHFL.IDX PT, R2, R13, RZ, 0x181f ;  /* 0x00181fff0d027589 */ /* 0x000e6200000e0000 */
[----:B------:R-:W-:-:S03]  /*2910*/  IMAD.IADD R14, R118, 0x1, R135 ;  /* 0x00000001760e7824 */ /* 0x000fc600078e0287 */
[----:B------:R-:W1:Y:S02]  /*2920*/  SHFL.IDX PT, R3, R12, RZ, 0x181f ;  /* 0x00181fff0c037589 */ /* 0x000e6400000e0000 */
[----:B------:R-:W-:Y:S02]  /*2930*/  ISETP.GE.AND P0, PT, R14, R15, PT ;  /* 0x0000000f0e00720c */ /* 0x000fe40003f06270 */
[----:B------:R-:W-:Y:S01]  /*2940*/  IADD3 R77, R103, -0x1, RZ ;  /* 0xffffffff674d7810 */ /* 0x000fe20007ffe0ff */
[----:B------:R-:W-:-:S05]  /*2950*/  IMAD.MOV.U32 R119, RZ, RZ, R31 ;  /* 0x000000ffff777224 */ /* 0x000fca00078e001f */
[----:B------:R-:W-:Y:S01]  /*2960*/  LOP3.LUT R119, R119, 0xfffffffd, RZ, 0xc0, !PT ;  /* 0xfffffffd77777812 */ /* 0x000fe200078ec0ff */
[----:B--2---:R-:W-:-:S05]  /*2970*/  IMAD.MOV.U32 R26, RZ, RZ, R8 ;  /* 0x000000ffff1a7224 */ /* 0x004fca00078e0008 */
[C---:B------:R-:W-:Y:S02]  /*2980*/  IADD3 R0, R26.reuse, 0x40, RZ ;  /* 0x000000401a007810 */ /* 0x040fe40007ffe0ff */
[C---:B------:R-:W-:Y:S02]  /*2990*/  ISETP.GE.AND P3, PT, R26.reuse, c[0x0][0x198], PT ;  /* 0x000066001a007a0c */ /* 0x040fe40003f66270 */
[----:B------:R-:W-:Y:S02]  /*29a0*/  SHF.R.S32.HI R27, RZ, 0x1f, R26 ;  /* 0x0000001fff1b7819 */ /* 0x000fe4000001141a */
[----:B------:R-:W-:Y:S02]  /*29b0*/  SHF.R.S32.HI R17, RZ, 0x1f, R0 ;  /* 0x0000001fff117819 */ /* 0x000fe40000011400 */
[----:B-1----:R-:W-:Y:S02]  /*29c0*/  @!P0 LEA R6, P2, R26, R2, 0x1 ;  /* 0x000000021a068211 */ /* 0x002fe400078408ff */
[----:B---3--:R-:W-:Y:S01]  /*29d0*/  @P1 SHF.R.S32.HI R16, RZ, 0x1f, R19 ;  /* 0x0000001fff101819 */ /* 0x008fe20000011413 */
[----:B------:R-:W-:-:S02]  /*29e0*/  @!P1 IMAD.MOV.U32 R16, RZ, RZ, R11 ;  /* 0x000000ffff109224 */ /* 0x000fc400078e000b */
[----:B------:R-:W-:Y:S01]  /*29f0*/  @!P1 IMAD.MOV.U32 R19, RZ, RZ, R32 ;  /* 0x000000ffff139224 */ /* 0x000fe200078e0020 */
[C---:B------:R-:W-:Y:S02]  /*2a00*/  @!P0 LEA R10, P1, R0.reuse, R2, 0x1 ;  /* 0x00000002000a8211 */ /* 0x040fe400078208ff */
[----:B------:R-:W-:Y:S02]  /*2a10*/  ISETP.GE.AND P6, PT, R0, c[0x0][0x198], PT ;  /* 0x0000660000007a0c */ /* 0x000fe40003fc6270 */
[----:B----4-:R-:W-:Y:S02]  /*2a20*/  ISETP.GE.AND P5, PT, R22, c[0x0][0x198], PT ;  /* 0x0000660016007a0c */ /* 0x010fe40003fa6270 */
[----:B-----5:R-:W-:Y:S02]  /*2a30*/  ISETP.GE.AND P4, PT, R20, c[0x0][0x198], PT ;  /* 0x0000660014007a0c */ /* 0x020fe40003f86270 */
[-C--:B------:R-:W-:Y:S02]  /*2a40*/  @!P0 LEA.HI.X R7, R26, R3.reuse, R27, 0x1, P2 ;  /* 0x000000031a078211 */ /* 0x080fe400010f0c1b */
[----:B------:R-:W-:-:S02]  /*2a50*/  @!P0 LEA.HI.X R11, R0, R3, R17, 0x1, P1 ;  /* 0x00000003000b8211 */ /* 0x000fc400008f0c11 */
[-C--:B------:R-:W-:Y:S01]  /*2a60*/  @!P0 LEA R8, P2, R22, R2.reuse, 0x1 ;  /* 0x0000000216088211 */ /* 0x080fe200078408ff */
[----:B------:R-:W-:Y:S01]  /*2a70*/  @!PT LDS RZ, [RZ] ;  /* 0x00000000fffff984 */ /* 0x000fe20000000800 */
[----:B------:R1:W-:Y:S01]  /*2a80*/  @!P0 LDGSTS.E.BYPASS.LTC128B.128 [R78+0x4080], [R6.64], !P3 ;  /* 0x04080000064e8fae */ /* 0x0003e2000d901d46 */
[----:B------:R-:W-:-:S03]  /*2a90*/  @!P0 LEA R4, P1, R20, R2, 0x1 ;  /* 0x0000000214048211 */ /* 0x000fc600078208ff */
[----:B------:R-:W2:Y:S01]  /*2aa0*/  SHFL.IDX PT, R2, R13, 0x1, 0x181f ;  /* 0x00381f000d027f89 */ /* 0x000ea200000e0000 */
[-C--:B------:R-:W-:Y:S02]  /*2ab0*/  @!P0 LEA.HI.X R9, R22, R3.reuse, R30, 0x1, P2 ;  /* 0x0000000316098211 */ /* 0x080fe400010f0c1e */
[----:B------:R-:W-:Y:S01]  /*2ac0*/  @!P0 LEA.HI.X R5, R20, R3, R29, 0x1, P1 ;  /* 0x0000000314058211 */ /* 0x000fe200008f0c1d */
[----:B------:R3:W-:Y:S04]  /*2ad0*/  @!P0 LDGSTS.E.BYPASS.LTC128B.128 [R78+0x8080], [R10.64], !P6 ;  /* 0x080800000a4e8fae */ /* 0x0007e8000f101d46 */
[----:B------:R-:W4:Y:S04]  /*2ae0*/  SHFL.IDX PT, R3, R12, 0x1, 0x181f ;  /* 0x00381f000c037f89 */ /* 0x000f2800000e0000 */
[----:B------:R5:W-:Y:S04]  /*2af0*/  @!P0 LDGSTS.E.BYPASS.LTC128B.128 [R78+0xc080], [R8.64], !P5 ;  /* 0x0c080000084e8fae */ /* 0x000be8000e901d46 */
[----:B------:R3:W-:Y:S01]  /*2b00*/  @!P0 LDGSTS.E.BYPASS.LTC128B.128 [R78+0x10080], [R4.64], !P4 ;  /* 0x10080000044e8fae */ /* 0x0007e2000e101d46 */
[----:B-1----:R-:W-:-:S04]  /*2b10*/  IADD3 R6, R14, 0x20, RZ ;  /* 0x000000200e067810 */ /* 0x002fc80007ffe0ff */
[----:B------:R-:W-:-:S13]  /*2b20*/  ISETP.GE.AND P0, PT, R6, R15, PT ;  /* 0x0000000f0600720c */ /* 0x000fda0003f06270 */
[----:B--2---:R-:W-:-:S04]  /*2b30*/  @!P0 LEA R6, P1, R26, R2, 0x1 ;  /* 0x000000021a068211 */ /* 0x004fc800078208ff */
[----:B----4-:R-:W-:Y:S02]  /*2b40*/  @!P0 LEA.HI.X R7, R26, R3, R27, 0x1, P1 ;  /* 0x000000031a078211 */ /* 0x010fe400008f0c1b */
[----:B---3--:R-:W-:-:S03]  /*2b50*/  @!P0 LEA R10, P1, R0, R2, 0x1 ;  /* 0x00000002000a8211 */ /* 0x008fc600078208ff */
[----:B------:R1:W-:Y:S01]  /*2b60*/  @!P0 LDGSTS.E.BYPASS.LTC128B.128 [R78+0x5080], [R6.64], !P3 ;  /* 0x05080000064e8fae */ /* 0x0003e2000d901d46 */
[----:B------:R-:W-:Y:S02]  /*2b70*/  @!P0 LEA.HI.X R11, R0, R3, R17, 0x1, P1 ;  /* 0x00000003000b8211 */ /* 0x000fe400008f0c11 */
[----:B-----5:R-:W-:-:S03]  /*2b80*/  @!P0 LEA R8, P1, R22, R2, 0x1 ;  /* 0x0000000216088211 */ /* 0x020fc600078208ff */
[----:B------:R2:W-:Y:S01]  /*2b90*/  @!P0 LDGSTS.E.BYPASS.LTC128B.128 [R78+0x9080], [R10.64], !P6 ;  /* 0x090800000a4e8fae */ /* 0x0005e2000f101d46 */
[-C--:B------:R-:W-:Y:S02]  /*2ba0*/  @!P0 LEA.HI.X R9, R22, R3.reuse, R30, 0x1, P1 ;  /* 0x0000000316098211 */ /* 0x080fe400008f0c1e */
[C---:B------:R-:W-:Y:S02]  /*2bb0*/  @!P0 LEA R4, P1, R20.reuse, R2, 0x1 ;  /* 0x0000000214048211 */ /* 0x040fe400078208ff */
[----:B------:R-:W3:Y:S02]  /*2bc0*/  SHFL.IDX PT, R2, R13, 0x2, 0x181f ;  /* 0x00581f000d027f89 */ /* 0x000ee400000e0000 */
[----:B------:R-:W-:Y:S02]  /*2bd0*/  @!P0 LEA.HI.X R5, R20, R3, R29, 0x1, P1 ;  /* 0x0000000314058211 */ /* 0x000fe400008f0c1d */
[----:B------:R-:W4:Y:S04]  /*2be0*/  SHFL.IDX PT, R3, R12, 0x2, 0x181f ;  /* 0x00581f000c037f89 */ /* 0x000f2800000e0000 */
[----:B------:R3:W-:Y:S04]  /*2bf0*/  @!P0 LDGSTS.E.BYPASS.LTC128B.128 [R78+0xd080], [R8.64], !P5 ;  /* 0x0d080000084e8fae */ /* 0x0007e8000e901d46 */
[----:B------:R5:W-:Y:S01]  /*2c00*/  @!P0 LDGSTS.E.BYPASS.LTC128B.128 [R78+0x11080], [R4.64], !P4 ;  /* 0x11080000044e8fae */ /* 0x000be2000e101d46 */
[----:B-1----:R-:W-:-:S04]  /*2c10*/  IADD3 R6, R14, 0x40, RZ ;  /* 0x000000400e067810 */ /* 0x002fc80007ffe0ff */
[----:B------:R-:W-:-:S13]  /*2c20*/  ISETP.GE.AND P0, PT, R6, R15, PT ;  /* 0x0000000f0600720c */ /* 0x000fda0003f06270 */
[----:B---3--:R-:W-:-:S04]  /*2c30*/  @!P0 LEA R8, P1, R26, R2, 0x1 ;  /* 0x000000021a088211 */ /* 0x008fc800078208ff */
[-C--:B----4-:R-:W-:Y:S02]  /*2c40*/  @!P0 LEA.HI.X R9, R26, R3.reuse, R27, 0x1, P1 ;  /* 0x000000031a098211 */ /* 0x090fe400008f0c1b */
[CC--:B------:R-:W-:Y:S01]  /*2c50*/  @!P0 LEA R6, P1, R0.reuse, R2.reuse, 0x1 ;  /* 0x0000000200068211 */ /* 0x0c0fe200078208ff */
[----:B--2---:R-:W1:Y:S03]  /*2c60*/  SHFL.IDX PT, R11, R13, 0x3, 0x181f ;  /* 0x00781f000d0b7f89 */ /* 0x004e6600000e0000 */
[----:B------:R-:W-:Y:S01]  /*2c70*/  @!P0 LEA.HI.X R7, R0, R3, R17, 0x1, P1 ;  /* 0x0000000300078211 */ /* 0x000fe200008f0c11 */
[----:B------:R2:W-:Y:S01]  /*2c80*/  @!P0 LDGSTS.E.BYPASS.LTC128B.128 [R78+0x6080], [R8.64], !P3 ;  /* 0x06080000084e8fae */ /* 0x0005e2000d901d46 */
[----:B-----5:R-:W-:-:S03]  /*2c90*/  @!P0 LEA R4, P1, R22, R2, 0x1 ;  /* 0x0000000216048211 */ /* 0x020fc600078208ff */
[----:B------:R1:W-:Y:S01]  /*2ca0*/  @!P0 LDGSTS.E.BYPASS.LTC128B.128 [R78+0xa080], [R6.64], !P6 ;  /* 0x0a080000064e8fae */ /* 0x0003e2000f101d46 */
[-C--:B------:R-:W-:Y:S02]  /*2cb0*/  @!P0 LEA.HI.X R5, R22, R3.reuse, R30, 0x1, P1 ;  /* 0x0000000316058211 */ /* 0x080fe400008f0c1e */
[C---:B------:R-:W-:Y:S01]  /*2cc0*/  @!P0 LEA R2, P1, R20.reuse, R2, 0x1 ;  /* 0x0000000214028211 */ /* 0x040fe200078208ff */
[----:B------:R-:W3:Y:S03]  /*2cd0*/  SHFL.IDX PT, R10, R12, 0x3, 0x181f ;  /* 0x00781f000c0a7f89 */ /* 0x000ee600000e0000 */
[----:B------:R-:W-:Y:S01]  /*2ce0*/  @!P0 LEA.HI.X R3, R20, R3, R29, 0x1, P1 ;  /* 0x0000000314038211 */ /* 0x000fe200008f0c1d */
[----:B------:R4:W-:Y:S04]  /*2cf0*/  @!P0 LDGSTS.E.BYPASS.LTC128B.128 [R78+0xe080], [R4.64], !P5 ;  /* 0x0e080000044e8fae */ /* 0x0009e8000e901d46 */
[----:B------:R5:W-:Y:S01]  /*2d00*/  @!P0 LDGSTS.E.BYPASS.LTC128B.128 [R78+0x12080], [R2.64], !P4 ;  /* 0x12080000024e8fae */ /* 0x000be2000e101d46 */
[----:B----4-:R-:W-:-:S02]  /*2d10*/  IADD3 R4, R14, 0x60, RZ ;  /* 0x000000600e047810 */ /* 0x010fc40007ffe0ff */
[----:B-----5:R-:W-:Y:S02]  /*2d20*/  SHF.R.S32.HI R3, RZ, 0x1f, R18 ;  /* 0x0000001fff037819 */ /* 0x020fe40000011412 */
[----:B------:R-:W-:-:S04]  /*2d30*/  IADD3 R2, P0, R118, R18, RZ ;  /* 0x0000001276027210 */ /* 0x000fc80007f1e0ff */
[----:B------:R-:W-:Y:S02]  /*2d40*/  LEA.HI.X.SX32 R3, R118, R3, 0x1, P0 ;  /* 0x0000000376037211 */ /* 0x000fe400000f0eff */
[----:B------:R-:W-:Y:S01]  /*2d50*/  ISETP.GE.AND P0, PT, R4, R15, PT ;  /* 0x0000000f0400720c */ /* 0x000fe20003f06270 */
[----:B------:R-:W-:Y:S02]  /*2d60*/  IMAD.MOV.U32 R15, RZ, RZ, 0x30 ;  /* 0x00000030ff0f7424 */ /* 0x000fe400078e00ff */
[----:B--2---:R-:W-:-:S10]  /*2d70*/  IMAD R8, R3, c[0x0][0x1e0], RZ ;  /* 0x0000780003087a24 */ /* 0x004fd400078e02ff */
[----:B-1----:R-:W-:-:S04]  /*2d80*/  @!P0 LEA R6, P1, R26, R11, 0x1 ;  /* 0x0000000b1a068211 */ /* 0x002fc800078208ff */
[--C-:B---3--:R-:W-:Y:S01]  /*2d90*/  @!P0 LEA.HI.X R7, R26, R10, R27.reuse, 0x1, P1 ;  /* 0x0000000a1a078211 */ /* 0x108fe200008f0c1b */
[----:B------:R-:W-:-:S04]  /*2da0*/  IMAD.WIDE.U32 R4, R2, c[0x0][0x1e0], R26 ;  /* 0x0000780002047a25 */ /* 0x000fc800078e001a */
[----:B------:R1:W-:Y:S01]  /*2db0*/  @!P0 LDGSTS.E.BYPASS.LTC128B.128 [R78+0x7080], [R6.64], !P3 ;  /* 0x07080000064e8fae */ /* 0x0003e2000d901d46 */
[C---:B------:R-:W-:Y:S02]  /*2dc0*/  IMAD R8, R2.reuse, c[0x0][0x1e4], R8 ;  /* 0x0000790002087a24 */ /* 0x040fe400078e0208 */
[----:B------:R-:W-:Y:S02]  /*2dd0*/  IMAD R12, R3, c[0x0][0x208], RZ ;  /* 0x00008200030c7a24 */ /* 0x000fe400078e02ff */
[----:B------:R-:W-:Y:S02]  /*2de0*/  IMAD R15, R103, -0x30, R15 ;  /* 0xffffffd0670f7824 */ /* 0x000fe400078e020f */
[----:B------:R-:W-:Y:S01]  /*2df0*/  IMAD.IADD R3, R5, 0x1, R8 ;  /* 0x0000000105037824 */ /* 0x000fe200078e0208 */
[----:B------:R-:W-:Y:S01]  /*2e00*/  SHF.R.S32.HI R18, RZ, 0x1f, R77 ;  /* 0x0000001fff127819 */ /* 0x000fe2000001144d */
[----:B------:R-:W-:Y:S01]  /*2e10*/  IMAD.WIDE.U32 R8, R2, c[0x0][0x208], R26 ;  /* 0x0000820002087a25 */ /* 0x000fe200078e001a */
[----:B------:R-:W-:-:S03]  /*2e20*/  ISETP.NE.AND P2, PT, R21, RZ, PT ;  /* 0x000000ff1500720c */ /* 0x000fc60003f45270 */
[----:B------:R-:W-:Y:S02]  /*2e30*/  IMAD R12, R2, c[0x0][0x20c], R12 ;  /* 0x00008300020c7a24 */ /* 0x000fe400078e020c */
[----:B------:R-:W-:Y:S02]  /*2e40*/  IMAD.MOV.U32 R2, RZ, RZ, R4 ;  /* 0x000000ffff027224 */ /* 0x000fe400078e0004 */
[----:B------:R-:W-:Y:S01]  /*2e50*/  IMAD.IADD R76, R23, 0x1, R15 ;  /* 0x00000001174c7824 */ /* 0x000fe200078e020f */
[----:B-1----:R-:W-:-:S04]  /*2e60*/  @!P0 LEA R6, P1, R0, R11, 0x1 ;  /* 0x0000000b00068211 */ /* 0x002fc800078208ff */
[C---:B------:R-:W-:Y:S02]  /*2e70*/  @!P0 LEA.HI.X R7, R0.reuse, R10, R17, 0x1, P1 ;  /* 0x0000000a00078211 */ /* 0x040fe400008f0c11 */
[----:B------:R-:W-:Y:S01]  /*2e80*/  ISETP.GE.AND P1, PT, R0, c[0x0][0x1d4], PT ;  /* 0x0000750000007a0c */ /* 0x000fe20003f26270 */
[----:B------:R-:W-:Y:S02]  /*2e90*/  IMAD.WIDE.U32 R4, R25, c[0x0][0x1e8], R2 ;  /* 0x00007a0019047a25 */ /* 0x000fe400078e0002 */
[----:B------:R1:W-:Y:S02]  /*2ea0*/  @!P0 LDGSTS.E.BYPASS.LTC128B.128 [R78+0xb080], [R6.64], !P6 ;  /* 0x0b080000064e8fae */ /* 0x0003e4000f101d46 */
[----:B------:R-:W-:Y:S01]  /*2eb0*/  IMAD.IADD R3, R9, 0x1, R12 ;  /* 0x0000000109037824 */ /* 0x000fe200078e020c */
[----:B------:R-:W-:Y:S01]  /*2ec0*/  SEL R12, R16, RZ, !P2 ;  /* 0x000000ff100c7207 */ /* 0x000fe20005000000 */
[----:B------:R-:W-:Y:S01]  /*2ed0*/  IMAD.MOV.U32 R2, RZ, RZ, R8 ;  /* 0x000000ffff027224 */ /* 0x000fe200078e0008 */
[----:B------:R-:W-:Y:S01]  /*2ee0*/  SEL R0, R19, RZ, !P2 ;  /* 0x000000ff13007207 */ /* 0x000fe20005000000 */
[----:B------:R-:W-:-:S02]  /*2ef0*/  IMAD R5, R25, c[0x0][0x1ec], R5 ;  /* 0x00007b0019057a24 */ /* 0x000fc400078e0205 */
[----:B------:R-:W-:Y:S02]  /*2f00*/  IMAD R9, R12, c[0x0][0x1f0], RZ ;  /* 0x00007c000c097a24 */ /* 0x000fe400078e02ff */
[----:B------:R-:W-:Y:S01]  /*2f10*/  @P1 LOP3.LUT R119, R119, 0x2, RZ, 0xfc, !PT ;  /* 0x0000000277771812 */ /* 0x000fe200078efcff */
[----:B------:R-:W-:-:S04]  /*2f20*/  IMAD.WIDE.U32 R82, R0, c[0x0][0x1f0], R4 ;  /* 0x00007c0000527a25 */ /* 0x000fc800078e0004 */
[----:B------:R-:W-:-:S04]  /*2f30*/  IMAD.WIDE.U32 R16, R77, c[0x0][0x1e0], RZ ;  /* 0x000078004d107a25 */ /* 0x000fc800078e00ff */
[----:B-1----:R-:W-:Y:S01]  /*2f40*/  IMAD R6, R18, c[0x0][0x1e0], RZ ;  /* 0x0000780012067a24 */ /* 0x002fe200078e02ff */
[----:B------:R-:W-:-:S03]  /*2f50*/  IMNMX R7, R76, 0x30, PT ;  /* 0x000000304c077817 */ /* 0x000fc60003800200 */
[----:B------:R-:W-:Y:S01]  /*2f60*/  IMAD R14, R77, c[0x0][0x1e4], R6 ;  /* 0x000079004d0e7a24 */ /* 0x000fe200078e0206 */
[-C--:B------:R-:W-:Y:S01]  /*2f70*/  @!P0 LEA R6, P1, R22, R11.reuse, 0x1 ;  /* 0x0000000b16068211 */ /* 0x080fe200078208ff */
[----:B------:R-:W-:Y:S02]  /*2f80*/  IMAD.IADD R8, R7, 0x1, -R118 ;  /* 0x0000000107087824 */ /* 0x000fe400078e0a76 */
[----:B------:R-:W-:Y:S01]  /*2f90*/  IMAD R13, R0, c[0x0][0x1f4], R9 ;  /* 0x00007d00000d7a24 */ /* 0x000fe200078e0209 */
[-C--:B------:R-:W-:Y:S02]  /*2fa0*/  @!P0 LEA.HI.X R7, R22, R10.reuse, R30, 0x1, P1 ;  /* 0x0000000a16078211 */ /* 0x080fe400008f0c1e */
[----:B------:R-:W-:Y:S02]  /*2fb0*/  ISETP.GE.AND P2, PT, R8, 0x1, PT ;  /* 0x000000010800780c */ /* 0x000fe40003f46270 */
[C---:B------:R-:W-:Y:S01]  /*2fc0*/  @!P0 LEA R4, P1, R20.reuse, R11, 0x1 ;  /* 0x0000000b14048211 */ /* 0x040fe200078208ff */
[----:B------:R-:W-:Y:S01]  /*2fd0*/  IMAD.IADD R9, R17, 0x1, R14 ;  /* 0x0000000111097824 */ /* 0x000fe200078e020e */
[----:B------:R1:W-:Y:S01]  /*2fe0*/  @!P0 LDGSTS.E.BYPASS.LTC128B.128 [R78+0xf080], [R6.64], !P5 ;  /* 0x0f080000064e8fae */ /* 0x0003e2000e901d46 */
[----:B------:R-:W-:Y:S01]  /*2ff0*/  IMAD.IADD R81, R83, 0x1, R13 ;  /* 0x0000000153517824 */ /* 0x000fe200078e020d */
[----:B------:R-:W-:Y:S01]  /*3000*/  @!P0 LEA.HI.X R5, R20, R10, R29, 0x1, P1 ;  /* 0x0000000a14058211 */ /* 0x000fe200008f0c1d */
[----:B------:R-:W-:Y:S01]  /*3010*/  IMAD.MOV.U32 R80, RZ, RZ, R82 ;  /* 0x000000ffff507224 */ /* 0x000fe200078e0052 */
[----:B------:R-:W-:Y:S01]  /*3020*/  ISETP.GE.AND P3, PT, R26, c[0x0][0x1d4], PT ;  /* 0x000075001a007a0c */ /* 0x000fe20003f66270 */
[----:B------:R-:W-:-:S02]  /*3030*/  IMAD R9, R9, 0x30, RZ ;  /* 0x0000003009097824 */ /* 0x000fc400078e02ff */
[----:B------:R2:W-:Y:S01]  /*3040*/  @!P0 LDGSTS.E.BYPASS.LTC128B.128 [R78+0x13080], [R4.64], !P4 ;  /* 0x13080000044e8fae */ /* 0x0005e2000e101d46 */
[----:B------:R-:W-:Y:S02]  /*3050*/  LOP3.LUT P4, RZ, R119, 0x2, RZ, 0xc0, !PT ;  /* 0x0000000277ff7812 */ /* 0x000fe4000788c0ff */
[----:B------:R-:W-:Y:S01]  /*3060*/  ISETP.GE.AND P6, PT, R22, c[0x0][0x1d4], PT ;  /* 0x0000750016007a0c */ /* 0x000fe20003fc6270 */
[----:B------:R-:W0:Y:S01]  /*3070*/  LDGDEPBAR ;  /* 0x00000000000079af */ /* 0x000e220000000000 */
[----:B------:R-:W-:Y:S02]  /*3080*/  ISETP.GE.AND P5, PT, R20, c[0x0][0x1d4], PT ;  /* 0x0000750014007a0c */ /* 0x000fe40003fa6270 */
[----:B------:R-:W-:Y:S01]  /*3090*/  ISETP.GE.AND P1, PT, R8, 0x21, PT ;  /* 0x000000210800780c */ /* 0x000fe20003f26270 */
[----:B------:R-:W-:Y:S02]  /*30a0*/  IMAD R8, R12, c[0x0][0x218], RZ ;  /* 0x000086000c087a24 */ /* 0x000fe400078e02ff */
[----:B-1----:R-:W-:-:S04]  /*30b0*/  IMAD.WIDE.U32 R6, R16, 0x30, R80 ;  /* 0x0000003010067825 */ /* 0x002fc800078e0050 */
[----:B------:R-:W-:Y:S02]  /*30c0*/  IMAD.IADD R7, R7, 0x1, R9 ;  /* 0x0000000107077824 */ /* 0x000fe400078e0209 */
[----:B--2---:R-:W-:Y:S01]  /*30d0*/  IMAD.WIDE.U32 R4, R25, c[0x0][0x210], R2 ;  /* 0x0000840019047a25 */ /* 0x004fe200078e0002 */
[----:B------:R-:W-:-:S03]  /*30e0*/  @P2 LEA R2, P0, R6, c[0x0][0x1c8], 0x1 ;  /* 0x0000720006022a11 */ /* 0x000fc600078008ff */
[----:B------:R-:W-:Y:S01]  /*30f0*/  IMAD R5, R25, c[0x0][0x214], R5 ;  /* 0x0000850019057a24 */ /* 0x000fe200078e0205 */
[----:B------:R-:W-:Y:S01]  /*3100*/  @P2 LEA.HI.X R3, R6, c[0x0][0x1cc], R7, 0x1, P0 ;  /* 0x0000730006032a11 */ /* 0x000fe200000f0c07 */
[----:B------:R-:W-:Y:S01]  /*3110*/  IMAD.MOV.U32 R9, RZ, RZ, 0x20 ;  /* 0x00000020ff097424 */ /* 0x000fe200078e00ff */
[----:B------:R-:W-:Y:S01]  /*3120*/  LOP3.LUT R119, R119, 0xfffffffe, RZ, 0xc0, !PT ;  /* 0xfffffffe77777812 */ /* 0x000fe200078ec0ff */
[C---:B------:R-:W-:Y:S02]  /*3130*/  IMAD R8, R0.reuse, c[0x0][0x21c], R8 ;  /* 0x0000870000087a24 */ /* 0x040fe400078e0208 */
[----:B------:R-:W-:Y:S01]  /*3140*/  IMAD.WIDE.U32 R20, R0, c[0x0][0x218], R4 ;  /* 0x0000860000147a25 */ /* 0x000fe200078e0004 */
[----:B------:R1:W-:Y:S01]  /*3150*/  @P2 LDGSTS.E.BYPASS.LTC128B.128 [R78+0x14080], [R2.64], !P3 ;  /* 0x14080000024e2fae */ /* 0x0003e2000d901d46 */
[----:B------:R-:W-:Y:S02]  /*3160*/  @P3 LOP3.LUT R119, R119, 0x1, RZ, 0xfc, !PT ;  /* 0x0000000177773812 */ /* 0x000fe400078efcff */
[----:B------:R-:W-:Y:S01]  /*3170*/  IMAD.WIDE.U32 R10, R9, c[0x0][0x1e0], RZ ;  /* 0x00007800090a7a25 */ /* 0x000fe200078e00ff */
[----:B------:R1:W-:Y:S04]  /*3180*/  @P2 LDGSTS.E.BYPASS.LTC128B.128 [R78+0x15880], [R2.64+0x80], !P4 ;  /* 0x15880080024e2fae */ /* 0x0003e8000e101d46 */
[----:B------:R1:W-:Y:S01]  /*3190*/  @P2 LDGSTS.E.BYPASS.LTC128B.128 [R78+0x17080], [R2.64+0x100], !P6 ;  /* 0x17080100024e2fae */ /* 0x0003e2000f101d46 */
[----:B------:R-:W-:Y:S01]  /*31a0*/  IMAD.IADD R17, R21, 0x1, R8 ;  /* 0x0000000115117824 */ /* 0x000fe200078e0208 */
[----:B------:R-:W-:Y:S01]  /*31b0*/  @P1 IADD3 R0, P0, R6, R10, RZ ;  /* 0x0000000a06001210 */ /* 0x000fe20007f1e0ff */
[----:B------:R-:W-:Y:S01]  /*31c0*/  IMAD.MOV.U32 R16, RZ, RZ, R20 ;  /* 0x000000ffff107224 */ /* 0x000fe200078e0014 */
[----:B------:R1:W-:Y:S04]  /*31d0*/  @P2 LDGSTS.E.BYPASS.LTC128B.128 [R78+0x18880], [R2.64+0x180], !P5 ;  /* 0x18880180024e2fae */ /* 0x0003e8000e901d46 */
[----:B------:R-:W-:Y:S04]  /*31e0*/  STL [R1+0x74], R27 ;  /* 0x0000741b01007387 */ /* 0x000fe80000100800 */
[----:B------:R-:W-:Y:S04]  /*31f0*/  STL.64 [R1+0x50], R82 ;  /* 0x0000505201007387 */ /* 0x000fe80000100a00 */
[----:B------:R-:W-:Y:S04]  /*3200*/  STL.64 [R1+0x40], R80 ;  /* 0x0000405001007387 */ /* 0x000fe80000100a00 */
[----:B------:R-:W-:Y:S04]  /*3210*/  STL [R1+0x2c], R119 ;  /* 0x00002c7701007387 */ /* 0x000fe80000100800 */
[----:B------:R-:W-:Y:S01]  /*3220*/  STL.64 [R1+0x58], R20 ;  /* 0x0000581401007387 */ /* 0x000fe20000100a00 */
[----:B-1----:R-:W-:-:S03]  /*3230*/  IMAD R3, R9, c[0x0][0x1e4], RZ ;  /* 0x0000790009037a24 */ /* 0x002fc600078e02ff */
[----:B------:R-:W-:Y:S02]  /*3240*/  STL.64 [R1+0x48], R16 ;  /* 0x0000481001007387 */ /* 0x000fe40000100a00 */
[----:B------:R-:W-:Y:S02]  /*3250*/  @P1 IADD3.X R3, R7, R11, R3, P0, !PT ;  /* 0x0000000b07031210 */ /* 0x000fe400007fe403 */
[----:B------:R-:W2:Y:S04]  /*3260*/  LDL R10, [R1+0x14] ;  /* 0x00001400010a7983 */ /* 0x000ea80000100800 */
[----:B------:R-:W3:Y:S04]  /*3270*/  LDL R11, [R1+0xc] ;  /* 0x00000c00010b7983 */ /* 0x000ee80000100800 */
[----:B------:R-:W4:Y:S01]  /*3280*/  LDL R9, [R1+0x10] ;  /* 0x0000100001097983 */ /* 0x000f220000100800 */
[----:B------:R-:W-:-:S04]  /*3290*/  IMAD R2, R18, c[0x0][0x208], RZ ;  /* 0x0000820012027a24 */ /* 0x000fc800078e02ff */
[----:B------:R-:W-:Y:S01]  /*32a0*/  IMAD R6, R77, c[0x0][0x20c], R2 ;  /* 0x000083004d067a24 */ /* 0x000fe200078e0202 */
[----:B------:R-:W-:-:S04]  /*32b0*/  @P1 LEA R2, P0, R0, c[0x0][0x1c8], 0x1 ;  /* 0x0000720000021a11 */ /* 0x000fc800078008ff */
[----:B------:R-:W-:-:S05]  /*32c0*/  @P1 LEA.HI.X R3, R0, c[0x0][0x1cc], R3, 0x1, P0 ;  /* 0x0000730000031a11 */ /* 0x000fca00000f0c03 */
[----:B------:R1:W-:Y:S04]  /*32d0*/  @P1 LDGSTS.E.BYPASS.LTC128B.128 [R78+0x15080], [R2.64], !P3 ;  /* 0x15080000024e1fae */ /* 0x0003e8000d901d46 */
[----:B------:R1:W-:Y:S04]  /*32e0*/  @P1 LDGSTS.E.BYPASS.LTC128B.128 [R78+0x16880], [R2.64+0x80], !P4 ;  /* 0x16880080024e1fae */ /* 0x0003e8000e101d46 */
[----:B------:R1:W-:Y:S04]  /*32f0*/  @P1 LDGSTS.E.BYPASS.LTC128B.128 [R78+0x18080], [R2.64+0x100], !P6 ;  /* 0x18080100024e1fae */ /* 0x0003e8000f101d46 */
[----:B------:R1:W-:Y:S04]  /*3300*/  @P1 LDGSTS.E.BYPASS.LTC128B.128 [R78+0x19880], [R2.64+0x180], !P5 ;  /* 0x19880180024e1fae */ /* 0x0003e8000e901d46 */
[----:B------:R-:W0:Y:S04]  /*3310*/  LDGDEPBAR ;  /* 0x00000000000079af */ /* 0x000e280000000000 */
[----:B------:R-:W5:Y:S04]  /*3320*/  S2R R14, SR_TID.X ;  /* 0x00000000000e7919 */ /* 0x000f680000002100 */
[----:B------:R-:W1:Y:S01]  /*3330*/  S2R R13, SR_TID.X ;  /* 0x00000000000d7919 */ /* 0x000e620000002100 */
[----:B------:R-:W-:-:S04]  /*3340*/  DEPBAR.LE SB0, 0x1 ;  /* 0x000080400000791a */ /* 0x000fc80000000000 */
[----:B------:R-:W-:Y:S01]  /*3350*/  BAR.SYNC.DEFER_BLOCKING 0x0 ;  /* 0x0000000000007b1d */ /* 0x000fe20000010000 */
[----:B-----5:R-:W-:-:S04]  /*3360*/  SHF.R.S32.HI R12, RZ, 0x1f, R14 ;  /* 0x0000001fff0c7819 */ /* 0x020fc8000001140e */
[----:B------:R-:W-:Y:S01]  /*3370*/  LEA.HI R12, R12, R14, RZ, 0x5 ;  /* 0x0000000e0c0c7211 */ /* 0x000fe200078f28ff */
[----:B------:R-:W-:Y:S01]  /*3380*/  IMAD.WIDE.U32 R4, R77, c[0x0][0x208], RZ ;  /* 0x000082004d047a25 */ /* 0x000fe200078e00ff */
[----:B-1----:R-:W-:Y:S02]  /*3390*/  ISETP.GT.AND P2, PT, R13, 0x7f, PT ;  /* 0x0000007f0d00780c */ /* 0x002fe40003f44270 */
[----:B------:R-:W-:Y:S01]  /*33a0*/  SHF.R.S32.HI R12, RZ, 0x5, R12 ;  /* 0x00000005ff0c7819 */ /* 0x000fe2000001140c */
[----:B------:R-:W-:-:S04]  /*33b0*/  IMAD.IADD R6, R5, 0x1, R6 ;  /* 0x0000000105067824 */ /* 0x000fc800078e0206 */
[----:B------:R-:W-:Y:S02]  /*33c0*/  IMAD R12, R12, 0x800, R239 ;  /* 0x000008000c0c7824 */ /* 0x000fe400078e02ef */
[----:B------:R-:W-:-:S04]  /*33d0*/  IMAD.WIDE.U32 R4, R4, 0x30, R16 ;  /* 0x0000003004047825 */ /* 0x000fc800078e0010 */
[----:B------:R-:W-:Y:S01]  /*33e0*/  IMAD R0, R6, 0x30, RZ ;  /* 0x0000003006007824 */ /* 0x000fe200078e02ff */
[----:B------:R-:W-:Y:S04]  /*33f0*/  LDSM.16.M88.4 R160, [R12] ;  /* 0x000000000ca0783b */ /* 0x000fe80000000200 */
[----:B------:R-:W-:Y:S04]  /*3400*/  LDSM.16.M88.4 R188, [R12+0x4000] ;  /* 0x004000000cbc783b */ /* 0x000fe80000000200 */
[----:B------:R-:W-:Y:S04]  /*3410*/  LDSM.16.M88.4 R204, [R12+0x8000] ;  /* 0x008000000ccc783b */ /* 0x000fe80000000200 */
[----:B------:R-:W-:Y:S01]  /*3420*/  LDSM.16.M88.4 R220, [R12+0xc000] ;  /* 0x00c000000cdc783b */ /* 0x000fe20000000200 */
[----:B------:R-:W-:Y:S01]  /*3430*/  IMAD.IADD R5, R5, 0x1, R0 ;  /* 0x0000000105057824 */ /* 0x000fe200078e0200 */
[----:B------:R-:W-:Y:S01]  /*3440*/  LEA R6, P0, R4, c[0x0][0x1f8], 0x1 ;  /* 0x00007e0004067a11 */ /* 0x000fe200078008ff */
[----:B------:R-:W-:-:S02]  /*3450*/  @!P2 IMAD.MOV.U32 R0, RZ, RZ, c[0x0][0x208] ;  /* 0x00008200ff00a624 */ /* 0x000fc400078e00ff */
[----:B------:R-:W-:Y:S01]  /*3460*/  @!P2 IMAD.MOV.U32 R2, RZ, RZ, c[0x0][0x20c] ;  /* 0x00008300ff02a624 */ /* 0x000fe200078e00ff */
[----:B------:R-:W-:Y:S02]  /*3470*/  LEA.HI.X R7, R4, c[0x0][0x1fc], R5, 0x1, P0 ;  /* 0x00007f0004077a11 */ /* 0x000fe400000f0c05 */
[----:B------:R-:W-:-:S04]  /*3480*/  @!P2 LEA R4, P0, R0, R6, 0x6 ;  /* 0x000000060004a211 */ /* 0x000fc800078030ff */
[----:B------:R-:W-:Y:S02]  /*3490*/  @!P2 LEA.HI.X R5, R0, R7, R2, 0x6, P0 ;  /* 0x000000070005a211 */ /* 0x000fe400000f3402 */
[----:B------:R-:W-:Y:S02]  /*34a0*/  SEL R0, RZ, 0xffffffff, P4 ;  /* 0xffffffffff007807 */ /* 0x000fe40002000000 */
[----:B------:R-:W-:Y:S02]  /*34b0*/  LOP3.LUT P0, RZ, R24, 0x2, RZ, 0xc0, !PT ;  /* 0x0000000218ff7812 */ /* 0x000fe4000780c0ff */
[----:B------:R-:W-:Y:S01]  /*34c0*/  SEL R2, RZ, 0x1, P3 ;  /* 0x00000001ff027807 */ /* 0x000fe20001800000 */
[----:B------:R-:W-:-:S05]  /*34d0*/  IMAD.SHL.U32 R0, R0, 0x2, RZ ;  /* 0x0000000200007824 */ /* 0x000fca00078e00ff */
[----:B------:R-:W-:Y:S02]  /*34e0*/  LOP3.LUT R3, R0, 0x2, R2, 0xe2, !PT ;  /* 0x0000000200037812 */ /* 0x000fe400078ee202 */
[----:B------:R-:W-:Y:S02]  /*34f0*/  SEL R2, RZ, 0x4, P6 ;  /* 0x00000004ff027807 */ /* 0x000fe40003000000 */
[----:B------:R-:W-:Y:S01]  /*3500*/  SEL R0, RZ, 0x8, P5 ;  /* 0x00000008ff007807 */ /* 0x000fe20002800000 */
[----:B------:R-:W-:Y:S01]  /*3510*/  IMAD.MOV.U32 R8, RZ, RZ, 0x40 ;  /* 0x00000040ff087424 */ /* 0x000fe200078e00ff */
[----:B------:R-:W-:Y:S02]  /*3520*/  IADD3 R243, R236, 0x20, RZ ;  /* 0x00000020ecf37810 */ /* 0x000fe40007ffe0ff */
[----:B------:R-:W-:Y:S02]  /*3530*/  LOP3.LUT R3, R0, R3, R2, 0xfe, !PT ;  /* 0x0000000300037212 */ /* 0x000fe400078efe02 */
[----:B------:R-:W-:-:S02]  /*3540*/  @P0 IADD3 R243, R236, -0x20, RZ ;  /* 0xffffffe0ecf30810 */ /* 0x000fc40007ffe0ff */
[----:B------:R-:W-:Y:S02]  /*3550*/  LOP3.LUT P0, RZ, R24, 0x4, RZ, 0xc0, !PT ;  /* 0x0000000418ff7812 */ /* 0x000fe4000780c0ff */
[----:B------:R-:W-:Y:S02]  /*3560*/  IADD3 R2, R15, R23, -R118 ;  /* 0x000000170f027210 */ /* 0x000fe40007ffe876 */
[C---:B------:R-:W-:Y:S02]  /*3570*/  LOP3.LUT P3, RZ, R3.reuse, 0x1, RZ, 0xc0, !PT ;  /* 0x0000000103ff7812 */ /* 0x040fe4000786c0ff */
[----:B------:R-:W-:Y:S02]  /*3580*/  SEL R0, R8, 0xffffffc0, !P0 ;  /* 0xffffffc008007807 */ /* 0x000fe40004000000 */
[----:B------:R-:W-:Y:S02]  /*3590*/  ISETP.LT.OR P0, PT, R2, 0x1, !P3 ;  /* 0x000000010200780c */ /* 0x000fe40005f01670 */
[----:B------:R-:W-:-:S02]  /*35a0*/  LOP3.LUT P2, RZ, R3, 0x2, RZ, 0xc0, !PT ;  /* 0x0000000203ff7812 */ /* 0x000fc4000784c0ff */
[----:B------:R-:W-:Y:S01]  /*35b0*/  LOP3.LUT P1, RZ, R3, 0x4, RZ, 0xc0, !PT ;  /* 0x0000000403ff7812 */ /* 0x000fe2000782c0ff */
[----:B------:R-:W-:Y:S01]  /*35c0*/  IMAD.IADD R238, R236, 0x1, R0 ;  /* 0x00000001ecee7824 */ /* 0x000fe200078e0200 */
[----:B--2---:R-:W-:Y:S04]  /*35d0*/  LDSM.16.M88.4 R180, [R10] ;  /* 0x000000000ab4783b */ /* 0x004fe80000000200 */
[----:B---3--:R-:W-:Y:S04]  /*35e0*/  LDSM.16.M88.4 R164, [R11] ;  /* 0x000000000ba4783b */ /* 0x008fe80000000200 */
[----:B----4-:R-:W-:Y:S04]  /*35f0*/  LDSM.16.M88.4 R184, [R9] ;  /* 0x0000000009b8783b */ /* 0x010fe80000000200 */
        /* <DEDUP_REMOVED lines=12> */
[----:B------:R-:W1:Y:S04]  /*36c0*/  LDSM.16.M88.4 R8, [R236] ;  /* 0x00000000ec08783b */ /* 0x000e680000000200 */
[----:B------:R-:W2:Y:S04]  /*36d0*/  LDSM.16.M88.4 R20, [R236+0x800] ;  /* 0x00080000ec14783b */ /* 0x000ea80000000200 */
[----:B------:R-:W-:Y:S04]  /*36e0*/  LDSM.16.M88.4 R44, [R236+0x1000] ;  /* 0x00100000ec2c783b */ /* 0x000fe80000000200 */
[----:B------:R-:W3:Y:S04]  /*36f0*/  LDSM.16.M88.4 R24, [R243] ;  /* 0x00000000f318783b */ /* 0x000ee80000000200 */
[----:B------:R-:W4:Y:S04]  /*3700*/  LDSM.16.M88.4 R36, [R243+0x800] ;  /* 0x00080000f324783b */ /* 0x000f280000000200 */
[----:B------:R-:W-:Y:S04]  /*3710*/  LDSM.16.M88.4 R56, [R243+0x1000] ;  /* 0x00100000f338783b */ /* 0x000fe80000000200 */
[----:B------:R-:W-:Y:S01]  /*3720*/  @!PT LDS RZ, [RZ] ;  /* 0x00000000fffff984 */ /* 0x000fe20000000800 */
[----:B------:R-:W-:Y:S01]  /*3730*/  @!PT LDS RZ, [RZ] ;  /* 0x00000000fffff984 */ /* 0x000fe20000000800 */
[----:B------:R-:W-:Y:S01]  /*3740*/  @!PT LDS RZ, [RZ] ;  /* 0x00000000fffff984 */ /* 0x000fe20000000800 */
[----:B------:R5:W-:Y:S01]  /*3750*/  LDGSTS.E.BYPASS.LTC128B.128 [R78+0x4080], [R6.64], !P0 ;  /* 0x04080000064e7fae */ /* 0x000be2000c101d46 */
[----:B------:R-:W-:-:S13]  /*3760*/  ISETP.LT.OR P0, PT, R2, 0x1, !P2 ;  /* 0x000000010200780c */ /* 0x000fda0005701670 */
[----:B------:R5:W-:Y:S01]  /*3770*/  LDGSTS.E.BYPASS.LTC128B.128 [R78+0x5880], [R6.64+0x80], !P0 ;  /* 0x05880080064e7fae */ /* 0x000be2000c101d46 */
[----:B------:R-:W-:-:S13]  /*3780*/  ISETP.LT.OR P0, PT, R2, 0x1, !P1 ;  /* 0x000000010200780c */ /* 0x000fda0004f01670 */
[----:B------:R5:W-:Y:S01]  /*3790*/  LDGSTS.E.BYPASS.LTC128B.128 [R78+0x7080], [R6.64+0x100], !P0 ;  /* 0x07080100064e7fae */ /* 0x000be2000c101d46 */
[----:B------:R-:W-:-:S04]  /*37a0*/  LOP3.LUT P0, RZ, R3, 0x8, RZ, 0xc0, !PT ;  /* 0x0000000803ff7812 */ /* 0x000fc8000780c0ff */
[----:B------:R-:W-:-:S13]  /*37b0*/  ISETP.LT.OR P4, PT, R2, 0x1, !P0 ;  /* 0x000000010200780c */ /* 0x000fda0004781670 */
[----:B------:R5:W-:Y:S01]  /*37c0*/  LDGSTS.E.BYPASS.LTC128B.128 [R78+0x8880], [R6.64+0x180], !P4 ;  /* 0x08880180064e7fae */ /* 0x000be2000e101d46 */
[----:B------:R-:W-:Y:S01]  /*37d0*/  ISETP.GT.AND P4, PT, R13, 0x7f, PT ;  /* 0x0000007f0d00780c */ /* 0x000fe20003f84270 */
[C---:B-1----:R-:W-:Y:S11]  /*37e0*/  HMMA.16816.F32.BF16 R16, R160.reuse, R8, RZ ;  /* 0x00000008a010723c */ /* 0x042ff600000418ff */
[----:B------:R-:W-:Y:S01]  /*37f0*/  @!UPT UIADD3 URZ, URZ, URZ, URZ ;  /* 0x0000003f3f3ff290 */ /* 0x000fe2000fffe03f */
[C---:B------:R-:W-:Y:S02]  /*3800*/  @!P4 ISETP.LT.OR P3, PT, R2.reuse, 0x21, !P3 ;  /* 0x000000210200c80c */ /* 0x040fe40005f61670 */
[C---:B------:R-:W-:Y:S02]  /*3810*/  @!P4 ISETP.LT.OR P2, PT, R2.reuse, 0x21, !P2 ;  /* 0x000000210200c80c */ /* 0x040fe40005741670 */
[C---:B------:R-:W-:Y:S02]  /*3820*/  @!P4 ISETP.LT.OR P1, PT, R2.reuse, 0x21, !P1 ;  /* 0x000000210200c80c */ /* 0x040fe40004f21670 */
[----:B------:R-:W-:Y:S01]  /*3830*/  @!P4 ISETP.LT.OR P0, PT, R2, 0x21, !P0 ;  /* 0x000000210200c80c */ /* 0x000fe20004701670 */
[C---:B------:R-:W-:Y:S06]  /*3840*/  HMMA.16816.F32.BF16 R12, R160.reuse, R10, RZ ;  /* 0x0000000aa00c723c */ /* 0x040fec00000418ff */
[----:B------:R5:W-:Y:S02]  /*3850*/  @!P4 LDGSTS.E.BYPASS.LTC128B.128 [R78+0x5080], [R4.64], !P3 ;  /* 0x05080000044ecfae */ /* 0x000be4000d901d46 */
[----:B--2---:R-:W-:Y:S02]  /*3860*/  HMMA.16816.F32.BF16 R8, R160, R20, RZ ;  /* 0x00000014a008723c */ /* 0x004fe400000418ff */
[----:B------:R5:W-:Y:S04]  /*3870*/  @!P4 LDGSTS.E.BYPASS.LTC128B.128 [R78+0x6880], [R4.64+0x80], !P2 ;  /* 0x06880080044ecfae */ /* 0x000be8000d101d46 */
[----:B------:R5:W-:Y:S04]  /*3880*/  @!P4 LDGSTS.E.BYPASS.LTC128B.128 [R78+0x8080], [R4.64+0x100], !P1 ;  /* 0x08080100044ecfae */ /* 0x000be8000c901d46 */
[----:B------:R5:W-:Y:S04]  /*3890*/  @!P4 LDGSTS.E.BYPASS.LTC128B.128 [R78+0x9880], [R4.64+0x180], !P0 ;  /* 0x09880180044ecfae */ /* 0x000be8000c101d46 */
[----:B------:R-:W1:Y:S01]  /*38a0*/  LDSM.16.M88.4 R48, [R238] ;  /* 0x00000000ee30783b */ /* 0x000e620000000200 */
[----:B---3--:R-:W-:Y:S01]  /*38b0*/  HMMA.16816.F32.BF16 R16, R164, R24, R16 ;  /* 0x00000018a410723c */ /* 0x008fe20000041810 */
[----:B------:R-:W-:-:S02]  /*38c0*/  IMAD.IADD R237, R243, 0x1, R0 ;  /* 0x00000001f3ed7824 */ /* 0x000fc400078e0200 */
[----:B------:R-:W-:Y:S01]  /*38d0*/  IMAD.MOV.U32 R155, RZ, RZ, R28 ;  /* 0x000000ffff9b7224 */ /* 0x000fe200078e001c */
[----:B------:R-:W2:Y:S04]  /*38e0*/  LDSM.16.M88.4 R40, [R238+0x800] ;  /* 0x00080000ee28783b */ /* 0x000ea80000000200 */
[----:B------:R-:W3:Y:S01]  /*38f0*/  LDSM.16.M88.4 R52, [R237] ;  /* 0x00000000ed34783b */ /* 0x000ee20000000200 */
[----:B----4-:R-:W-:Y:S03]  /*3900*/  HMMA.16816.F32.BF16 R28, R164, R36, R8 ;  /* 0x00000024a41c723c */ /* 0x010fe60000041808 */
[----:B------:R-:W-:Y:S04]  /*3910*/  LDSM.16.M88.4 R60, [R237+0x800] ;  /* 0x00080000ed3c783b */ /* 0x000fe80000000200 */
[----:B------:R-:W-:Y:S01]  /*3920*/  LDSM.16.M88.4 R64, [R243+0x1800] ;  /* 0x00180000f340783b */ /* 0x000fe20000000200 */
[----:B------:R-:W-:Y:S03]  /*3930*/  HMMA.16816.F32.BF16 R8, R160, R22, RZ ;  /* 0x00000016a008723c */ /* 0x000fe600000418ff */
[----:B------:R-:W-:Y:S04]  /*3940*/  LDSM.16.M88.4 R20, [R237+0x1000] ;  /* 0x00100000ed14783b */ /* 0x000fe80000000200 */
[----:B------:R-:W-:Y:S01]  /*3950*/  LDSM.16.M88.4 R68, [R237+0x1800] ;  /* 0x00180000ed44783b */ /* 0x000fe20000000200 */
[----:B------:R-:W-:Y:S03]  /*3960*/  HMMA.16816.F32.BF16 R32, R164, R26, R12 ;  /* 0x0000001aa420723c */ /* 0x000fe6000004180c */
[----:B------:R-:W-:Y:S01]  /*3970*/  LDSM.16.M88.4 R72, [R237+0x4800] ;  /* 0x00480000ed48783b */ /* 0x000fe20000000200 */
[----:B------:R-:W-:-:S03]  /*3980*/  IADD3 R3, R243, 0x1000, RZ ;  /* 0x00001000f3037810 */ /* 0x000fc60007ffe0ff */
[----:B------:R-:W0:Y:S01]  /*3990*/  LDGDEPBAR ;  /* 0x00000000000079af */ /* 0x000e220000000000 */
[C---:B-----5:R-:W-:Y:S08]  /*39a0*/  HMMA.16816.F32.BF16 R4, R160.reuse, R44, RZ ;  /* 0x0000002ca004723c */ /* 0x060ff000000418ff */
[----:B------:R-:W-:Y:S01]  /*39b0*/  HMMA.16816.F32.BF16 R24, R160, R46, RZ ;  /* 0x0000002ea018723c */ /* 0x000fe200000418ff */
[----:B------:R-:W4:Y:S07]  /*39c0*/  LDSM.16.M88.4 R44, [R238+0x1000] ;  /* 0x00100000ee2c783b */ /* 0x000f2e0000000200 */
[----:B-1----:R-:W-:Y:S08]  /*39d0*/  HMMA.16816.F32.BF16 R12, R180, R48, R16 ;  /* 0x00000030b40c723c */ /* 0x002ff00000041810 */
[C---:B------:R-:W-:Y:S01]  /*39e0*/  HMMA.16816.F32.BF16 R16, R164.reuse, R38, R8 ;  /* 0x00000026a410723c */ /* 0x040fe20000041808 */
[----:B------:R-:W1:Y:S07]  /*39f0*/  LDSM.16.M88.4 R36, [R236+0x1800] ;  /* 0x00180000ec24783b */ /* 0x000e6e0000000200 */
[C---:B------:R-:W-:Y:S08]  /*3a00*/  HMMA.16816.F32.BF16 R8, R164.reuse, R56, R4 ;  /* 0x00000038a408723c */ /* 0x040ff00000041804 */
[----:B------:R-:W-:Y:S01]  /*3a10*/  HMMA.16816.F32.BF16 R24, R164, R58, R24 ;  /* 0x0000003aa418723c */ /* 0x000fe20000041818 */
[----:B------:R-:W-:Y:S07]  /*3a20*/  LDSM.16.M88.4 R56, [R238+0x1800] ;  /* 0x00180000ee38783b */ /* 0x000fee0000000200 */
[C---:B------:R-:W-:Y:S01]  /*3a30*/  HMMA.16816.F32.BF16 R32, R180.reuse, R50, R32 ;  /* 0x00000032b420723c */ /* 0x040fe20000041820 */
[----:B------:R-:W5:Y:S07]  /*3a40*/  LDSM.16.M88.4 R48, [R236+0x2000] ;  /* 0x00200000ec30783b */ /* 0x000f6e0000000200 */
[----:B--2---:R-:W-:Y:S08]  /*3a50*/  HMMA.16816.F32.BF16 R28, R180, R40, R28 ;  /* 0x00000028b41c723c */ /* 0x004ff0000004181c */
[----:B---3--:R-:W-:Y:S08]  /*3a60*/  HMMA.16816.F32.BF16 R4, R184, R52, R12 ;  /* 0x00000034b804723c */ /* 0x008ff0000004180c */
[C---:B------:R-:W-:Y:S01]  /*3a70*/  HMMA.16816.F32.BF16 R12, R180.reuse, R42, R16 ;  /* 0x0000002ab40c723c */ /* 0x040fe20000041810 */
[----:B------:R-:W2:Y:S07]  /*3a80*/  LDSM.16.M88.4 R40, [R236+0x2800] ;  /* 0x00280000ec28783b */ /* 0x000eae0000000200 */
[C---:B----4-:R-:W-:Y:S08]  /*3a90*/  HMMA.16816.F32.BF16 R8, R180.reuse, R44, R8 ;  /* 0x0000002cb408723c */ /* 0x050ff00000041808 */
        /* <DEDUP_REMOVED lines=12> */
[----:B-----5:R-:W-:Y:S08]  /*3b60*/  HMMA.16816.F32.BF16 R28, R188, R48, R28 ;  /* 0x00000030bc1c723c */ /* 0x020ff0000004181c */
        /* <DEDUP_REMOVED lines=30> */
[C---:B-1----:R-:W-:Y:S08]  /*3d50*/  HMMA.16816.F32.BF16 R28, R200.reuse, R36, R16 ;  /* 0x00000024c81c723c */ /* 0x042ff00000041810 */
[----:B------:R-:W-:Y:S01]  /*3d60*/  HMMA.16816.F32.BF16 R32, R200, R50, R24 ;  /* 0x00000032c820723c */ /* 0x000fe20000041818 */
[----:B------:R-:W1:Y:S04]  /*3d70*/  LDSM.16.M88.4 R24, [R243+0x3800] ;  /* 0x00380000f318783b */ /* 0x000e680000000200 */
[----:B------:R-:W-:Y:S03]  /*3d80*/  LDSM.16.M88.4 R48, [R243+0x4000] ;  /* 0x00400000f330783b */ /* 0x000fe60000000200 */
[----:B------:R-:W-:Y:S08]  /*3d90*/  HMMA.16816.F32.BF16 R16, R204, R44, R12 ;  /* 0x0000002ccc10723c */ /* 0x000ff0000004180c */
[C---:B---3--:R-:W-:Y:S01]  /*3da0*/  HMMA.16816.F32.BF16 R12, R208.reuse, R52, R20 ;  /* 0x00000034d00c723c */ /* 0x048fe20000041814 */
[----:B------:R-:W2:Y:S07]  /*3db0*/  LDSM.16.M88.4 R20, [R237+0x3000] ;  /* 0x00300000ed14783b */ /* 0x000eae0000000200 */
[----:B------:R-:W-:Y:S01]  /*3dc0*/  HMMA.16816.F32.BF16 R4, R208, R54, R4 ;  /* 0x00000036d004723c */ /* 0x000fe20000041804 */
[----:B------:R-:W3:Y:S07]  /*3dd0*/  LDSM.16.M88.4 R52, [R238+0x3800] ;  /* 0x00380000ee34783b */ /* 0x000eee0000000200 */
[----:B------:R-:W-:Y:S08]  /*3de0*/  HMMA.16816.F32.BF16 R36, R200, R38, R8 ;  /* 0x00000026c824723c */ /* 0x000ff00000041808 */
[----:B------:R-:W-:Y:S01]  /*3df0*/  HMMA.16816.F32.BF16 R8, R204, R46, R32 ;  /* 0x0000002ecc08723c */ /* 0x000fe20000041820 */
[----:B------:R-:W4:Y:S04]  /*3e00*/  LDSM.16.M88.4 R44, [R236+0x4800] ;  /* 0x00480000ec2c783b */ /* 0x000f280000000200 */
[----:B------:R-:W-:Y:S03]  /*3e10*/  LDSM.16.M88.4 R32, [R243+0x4800] ;  /* 0x00480000f320783b */ /* 0x000fe60000000200 */
[----:B------:R-:W-:Y:S08]  /*3e20*/  HMMA.16816.F32.BF16 R12, R212, R56, R12 ;  /* 0x00000038d40c723c */ /* 0x000ff0000004180c */
[----:B-1----:R-:W-:Y:S08]  /*3e30*/  HMMA.16816.F32.BF16 R16, R208, R24, R16 ;  /* 0x00000018d010723c */ /* 0x002ff00000041810 */
[----:B------:R-:W-:Y:S01]  /*3e40*/  HMMA.16816.F32.BF16 R4, R212, R58, R4 ;  /* 0x0000003ad404723c */ /* 0x000fe20000041804 */
[----:B------:R-:W-:Y:S07]  /*3e50*/  LDSM.16.M88.4 R56, [R236+0x5800] ;  /* 0x00580000ec38783b */ /* 0x000fee0000000200 */
[----:B------:R-:W-:Y:S01]  /*3e60*/  HMMA.16816.F32.BF16 R8, R208, R26, R8 ;  /* 0x0000001ad008723c */ /* 0x000fe20000041808 */
[----:B------:R-:W1:Y:S07]  /*3e70*/  LDSM.16.M88.4 R24, [R237+0x3800] ;  /* 0x00380000ed18783b */ /* 0x000e6e0000000200 */
[----:B--2---:R-:W-:Y:S08]  /*3e80*/  HMMA.16816.F32.BF16 R12, R216, R20, R12 ;  /* 0x00000014d80c723c */ /* 0x004ff0000004180c */
[C---:B------:R-:W-:Y:S08]  /*3e90*/  HMMA.16816.F32.BF16 R28, R204.reuse, R40, R28 ;  /* 0x00000028cc1c723c */ /* 0x040ff0000004181c */
[----:B------:R-:W-:Y:S01]  /*3ea0*/  HMMA.16816.F32.BF16 R40, R204, R42, R36 ;  /* 0x0000002acc28723c */ /* 0x000fe20000041824 */
[----:B------:R-:W2:Y:S07]  /*3eb0*/  LDSM.16.M88.4 R36, [R236+0x5000] ;  /* 0x00500000ec24783b */ /* 0x000eae0000000200 */
        /* <DEDUP_REMOVED lines=8> */
[----:B-1----:R-:W-:Y:S08]  /*3f40*/  HMMA.16816.F32.BF16 R16, R216, R24, R16 ;  /* 0x00000018d810723c */ /* 0x002ff00000041810 */
[----:B------:R-:W-:Y:S01]  /*3f50*/  HMMA.16816.F32.BF16 R8, R220, R46, R4 ;  /* 0x0000002edc08723c */ /* 0x000fe20000041804 */
[----:B------:R-:W1:Y:S07]  /*3f60*/  LDSM.16.M88.4 R44, [R243+0x5800] ;  /* 0x00580000f32c783b */ /* 0x000e6e0000000200 */
[----:B------:R-:W-:Y:S08]  /*3f70*/  HMMA.16816.F32.BF16 R4, R224, R32, R12 ;  /* 0x00000020e004723c */ /* 0x000ff0000004180c */
[----:B------:R-:W-:Y:S08]  /*3f80*/  HMMA.16816.F32.BF16 R28, R212, R64, R28 ;  /* 0x00000040d41c723c */ /* 0x000ff0000004181c */
[----:B------:R-:W-:Y:S08]  /*3f90*/  HMMA.16816.F32.BF16 R20, R216, R26, R20 ;  /* 0x0000001ad814723c */ /* 0x000ff00000041814 */
[----:B--2---:R-:W-:Y:S08]  /*3fa0*/  HMMA.16816.F32.BF16 R16, R220, R36, R16 ;  /* 0x00000024dc10723c */ /* 0x004ff00000041810 */
[----:B------:R-:W-:Y:S08]  /*3fb0*/  HMMA.16816.F32.BF16 R12, R224, R34, R8 ;  /* 0x00000022e00c723c */ /* 0x000ff00000041808 */
[----:B------:R-:W-:Y:S08]  /*3fc0*/  HMMA.16816.F32.BF16 R4, R228, R68, R4 ;  /* 0x00000044e404723c */ /* 0x000ff00000041804 */
[----:B------:R-:W-:Y:S01]  /*3fd0*/  HMMA.16816.F32.BF16 R8, R212, R66, R40 ;  /* 0x00000042d408723c */ /* 0x000fe20000041828 */
[----:B------:R-:W2:Y:S07]  /*3fe0*/  LDSM.16.M88.4 R40, [R237+0x5000] ;  /* 0x00500000ed28783b */ /* 0x000eae0000000200 */
[----:B---3--:R-:W-:Y:S08]  /*3ff0*/  HMMA.16816.F32.BF16 R28, R216, R48, R28 ;  /* 0x00000030d81c723c */ /* 0x008ff0000004181c */
[----:B------:R-:W-:Y:S01]  /*4000*/  HMMA.16816.F32.BF16 R24, R220, R38, R20 ;  /* 0x00000026dc18723c */ /* 0x000fe20000041814 */
[----:B------:R-:W3:Y:S07]  /*4010*/  LDSM.16.M88.4 R36, [R238+0x5800] ;  /* 0x00580000ee24783b */ /* 0x000eee0000000200 */
[----:B------:R-:W-:Y:S08]  /*4020*/  HMMA.16816.F32.BF16 R20, R224, R60, R16 ;  /* 0x0000003ce014723c */ /* 0x000ff00000041810 */
[----:B------:R-:W-:Y:S08]  /*4030*/  HMMA.16816.F32.BF16 R12, R228, R70, R12 ;  /* 0x00000046e40c723c */ /* 0x000ff0000004180c */
[----:B------:R-:W-:Y:S08]  /*4040*/  HMMA.16816.F32.BF16 R32, R232, R72, R4 ;  /* 0x00000048e820723c */ /* 0x000ff00000041804 */
[----:B------:R-:W-:Y:S08]  /*4050*/  HMMA.16816.F32.BF16 R8, R216, R50, R8 ;  /* 0x00000032d808723c */ /* 0x000ff00000041808 */
[----:B------:R-:W-:Y:S01]  /*4060*/  HMMA.16816.F32.BF16 R4, R220, R56, R28 ;  /* 0x00000038dc04723c */ /* 0x000fe2000004181c */
[----:B------:R-:W4:Y:S01]  /*4070*/  LDSM.16.M88.4 R28, [R237+0x5800] ;  /* 0x00580000ed1c783b */ /* 0x000f220000000200 */
[----:B------:R-:W-:Y:S01]  /*4080*/  IADD3 R2, R243, 0x800, RZ ;  /* 0x00000800f3027810 */ /* 0x000fe20007ffe0ff */
[----:B------:R-:W-:-:S05]  /*4090*/  DEPBAR.LE SB0, 0x0 ;  /* 0x000080000000791a */ /* 0x000fca0000000000 */
[----:B------:R-:W-:Y:S08]  /*40a0*/  HMMA.16816.F32.BF16 R16, R224, R62, R24 ;  /* 0x0000003ee010723c */ /* 0x000ff00000041818 */
[----:B------:R-:W-:Y:S01]  /*40b0*/  HMMA.16816.F32.BF16 R20, R228, R52, R20 ;  /* 0x00000034e414723c */ /* 0x000fe20000041814 */
[----:B------:R-:W-:-:S07]  /*40c0*/  FMUL.FTZ R0, R32, c[0x0][0x320] ;  /* 0x0000c80020007a20 */ /* 0x000fce0000410000 */
[----:B------:R-:W-:Y:S01]  /*40d0*/  HMMA.16816.F32.BF16 R24, R232, R74, R12 ;  /* 0x0000004ae818723c */ /* 0x000fe2000004180c */
[----:B------:R5:W1:Y:S07]  /*40e0*/  MUFU.TANH R49, R0 ;  /* 0x0000000000317308 */ /* 0x000a6e0000002400 */
[----:B------:R-:W-:Y:S01]  /*40f0*/  HMMA.16816.F32.BF16 R12, R220, R58, R8 ;  /* 0x0000003adc0c723c */ /* 0x000fe20000041808 */
[----:B-----5:R-:W-:-:S07]  /*4100*/  FMUL.FTZ R0, R33, c[0x0][0x320] ;  /* 0x0000c80021007a20 */ /* 0x020fce0000410000 */
[----:B-1----:R-:W-:Y:S01]  /*4110*/  HMMA.16816.F32.BF16 R8, R224, R44, R4 ;  /* 0x0000002ce008723c */ /* 0x002fe20000041804 */
[----:B------:R1:W1:Y:S07]  /*4120*/  MUFU.TANH R48, R0 ;  /* 0x0000000000307308 */ /* 0x00026e0000002400 */
[----:B------:R-:W-:Y:S01]  /*4130*/  HMMA.16816.F32.BF16 R4, R228, R54, R16 ;  /* 0x00000036e404723c */ /* 0x000fe20000041810 */
[----:B-1----:R-:W-:-:S07]  /*4140*/  FMUL.FTZ R0, R34, c[0x0][0x320] ;  /* 0x0000c80022007a20 */ /* 0x002fce0000410000 */
[----:B--2---:R-:W-:Y:S01]  /*4150*/  HMMA.16816.F32.BF16 R20, R232, R40, R20 ;  /* 0x00000028e814723c */ /* 0x004fe20000041814 */
[----:B------:R1:W2:Y:S02]  /*4160*/  MUFU.TANH R45, R0 ;  /* 0x00000000002d7308 */ /* 0x0002a40000002400 */
[----:B-1----:R-:W-:-:S06]  /*4170*/  FMUL.FTZ R0, R35, c[0x0][0x320] ;  /* 0x0000c80023007a20 */ /* 0x002fcc0000410000 */
[----:B------:R1:W1:Y:S01]  /*4180*/  MUFU.TANH R44, R0 ;  /* 0x00000000002c7308 */ /* 0x0002620000002400 */
[----:B------:R-:W-:Y:S01]  /*4190*/  HMMA.16816.F32.BF16 R16, R224, R46, R12 ;  /* 0x0000002ee010723c */ /* 0x000fe2000004180c */
[----:B-1----:R-:W-:-:S06]  /*41a0*/  FMUL.FTZ R0, R24, c[0x0][0x320] ;  /* 0x0000c80018007a20 */ /* 0x002fcc0000410000 */
[----:B------:R1:W1:Y:S01]  /*41b0*/  MUFU.TANH R40, R0 ;  /* 0x0000000000287308 */ /* 0x0002620000002400 */
[----:B---3--:R-:W-:Y:S01]  /*41c0*/  HMMA.16816.F32.BF16 R12, R228, R36, R8 ;  /* 0x00000024e40c723c */ /* 0x008fe20000041808 */
[----:B-1----:R-:W-:-:S06]  /*41d0*/  FMUL.FTZ R0, R25, c[0x0][0x320] ;  /* 0x0000c80019007a20 */ /* 0x002fcc0000410000 */
[----:B------:R1:W3:Y:S01]  /*41e0*/  MUFU.TANH R35, R0 ;  /* 0x0000000000237308 */ /* 0x0002e20000002400 */
[----:B------:R-:W-:Y:S01]  /*41f0*/  HMMA.16816.F32.BF16 R4, R232, R42, R4 ;  /* 0x0000002ae804723c */ /* 0x000fe20000041804 */
[----:B-1----:R-:W-:-:S06]  /*4200*/  FMUL.FTZ R0, R26, c[0x0][0x320] ;  /* 0x0000c8001a007a20 */ /* 0x002fcc0000410000 */
[----:B------:R1:W1:Y:S02]  /*4210*/  MUFU.TANH R41, R0 ;  /* 0x0000000000297308 */ /* 0x0002640000002400 */
[----:B-1----:R-:W-:-:S06]  /*4220*/  FMUL.FTZ R0, R27, c[0x0][0x320] ;  /* 0x0000c8001b007a20 */ /* 0x002fcc0000410000 */
[----:B------:R1:W1:Y:S01]  /*4230*/  MUFU.TANH R36, R0 ;  /* 0x0000000000247308 */ /* 0x0002620000002400 */
[----:B------:R-:W-:Y:S01]  /*4240*/  HMMA.16816.F32.BF16 R8, R228, R38, R16 ;  /* 0x00000026e408723c */ /* 0x000fe20000041810 */
[----:B-1----:R-:W-:-:S06]  /*4250*/  FMUL.FTZ R0, R20, c[0x0][0x320] ;  /* 0x0000c80014007a20 */ /* 0x002fcc0000410000 */
[----:B------:R1:W1:Y:S01]  /*4260*/  MUFU.TANH R32, R0 ;  /* 0x0000000000207308 */ /* 0x0002620000002400 */
[----:B----4-:R-:W-:Y:S01]  /*4270*/  HMMA.16816.F32.BF16 R12, R232, R28, R12 ;  /* 0x0000001ce80c723c */ /* 0x010fe2000004180c */
[----:B-1----:R-:W-:-:S06]  /*4280*/  FMUL.FTZ R0, R21, c[0x0][0x320] ;  /* 0x0000c80015007a20 */ /* 0x002fcc0000410000 */
        /* <DEDUP_REMOVED lines=19> */
[----:B------:R1:W1:Y:S01]  /*43c0*/  MUFU.TANH R26, R0 ;  /* 0x00000000001a7308 */ /* 0x0002620000002400 */
[----:B------:R2:W-:Y:S01]  /*43d0*/  STL [R1+0x4], R3 ;  /* 0x0000040301007387 */ /* 0x0005e20000100800 */
[----:B-1----:R-:W-:-:S06]  /*43e0*/  FMUL.FTZ R0, R15, c[0x0][0x320] ;  /* 0x0000c8000f007a20 */ /* 0x002fcc0000410000 */
[----:B------:R1:W1:Y:S01]  /*43f0*/  MUFU.TANH R25, R0 ;  /* 0x0000000000197308 */ /* 0x0002620000002400 */
[----:B------:R2:W-:Y:S01]  /*4400*/  STL [R1], R2 ;  /* 0x0000000201007387 */ /* 0x0005e20000100800 */
[----:B-1----:R-:W-:-:S06]  /*4410*/  FMUL.FTZ R0, R4, c[0x0][0x320] ;  /* 0x0000c80004007a20 */ /* 0x002fcc0000410000 */
[----:B------:R1:W1:Y:S01]  /*4420*/  MUFU.TANH R18, R0 ;  /* 0x0000000000127308 */ /* 0x0002620000002400 */
[----:B------:R-:W-:Y:S01]  /*4430*/  ISETP.GT.AND P0, PT, R77, R155, PT ;  /* 0x0000009b4d00720c */ /* 0x000fe20003f04270 */
[----:B-1----:R-:W-:-:S06]  /*4440*/  FMUL.FTZ R0, R5, c[0x0][0x320] ;  /* 0x0000c80005007a20 */ /* 0x002fcc0000410000 */
[----:B------:R1:W1:Y:S02]  /*4450*/  MUFU.TANH R9, R0 ;  /* 0x0000000000097308 */ /* 0x0002640000002400 */
[----:B-1----:R-:W-:-:S06]  /*4460*/  FMUL.FTZ R0, R6, c[0x0][0x320] ;  /* 0x0000c80006007a20 */ /* 0x002fcc0000410000 */
[----:B------:R1:W1:Y:S01]  /*4470*/  MUFU.TANH R24, R0 ;  /* 0x0000000000187308 */ /* 0x0002620000002400 */
[----:B------:R-:W-:Y:S01]  /*4480*/  BSSY B0, `(.L_x_877) ;  /* 0x0000033000007945 */ /* 0x000fe20003800000 */
[----:B-1----:R-:W-:-:S06]  /*4490*/  FMUL.FTZ R0, R7, c[0x0][0x320] ;  /* 0x0000c80007007a20 */ /* 0x002fcc0000410000 */
[----:B------:R1:W1:Y:S01]  /*44a0*/  MUFU.TANH R23, R0 ;  /* 0x0000000000177308 */ /* 0x0002620000002400 */
        /* <DEDUP_REMOVED lines=8> */
[----:B------:R-:W-:Y:S01]  /*4530*/  IADD3 R244, R243, 0x2000, RZ ;  /* 0x00002000f3f47810 */ /* 0x000fe20007ffe0ff */
[----:B------:R-:W-:Y:S06]  /*4540*/  BAR.SYNC.DEFER_BLOCKING 0x0 ;  /* 0x0000000000007b1d */ /* 0x000fec0000010000 */
[----:B------:R-:W-:Y:S05]  /*4550*/  @!P0 BRA `(.L_x_878) ;  /* 0x0000025000008947 */ /* 0x000fea0003800000 */
[----:B-1234-:R-:W-:Y:S02]  /*4560*/  IADD3 R4, -R118, 0x30, RZ ;  /* 0x0000003076047810 */ /* 0x01efe40007ffe1ff */
[----:B------:R-:W-:-:S02]  /*4570*/  IADD3 R0, R103, -0x2, RZ ;  /* 0xfffffffe67007810 */ /* 0x000fc40007ffe0ff */
        /* <DEDUP_REMOVED lines=35> */
.L_x_878:
[----:B-1234-:R-:W-:Y:S05]  /*47b0*/  BSYNC B0 ;  /* 0x0000000000007941 */ /* 0x01efea0003800000 */
.L_x_877:
[----:B------:R-:W2:Y:S04]  /*47c0*/  LDL R4, [R1+0x64] ;  /* 0x0000640001047983 */ /* 0x000ea80000100800 */
[----:B------:R-:W-:Y:S04]  /*47d0*/  STL [R1+0xe0], R162 ;  /* 0x0000e0a201007387 */ /* 0x000fe80000100800 */
[----:B------:R-:W-:Y:S04]  /*47e0*/  STL [R1+0xdc], R161 ;  /* 0x0000dca101007387 */ /* 0x000fe80000100800 */
[----:B------:R1:W-:Y:S04]  /*47f0*/  STL [R1+0xd8], R160 ;  /* 0x0000d8a001007387 */ /* 0x0003e80000100800 */
[----:B------:R-:W3:Y:S04]  /*4800*/  LDL R134, [R1+0xcc] ;  /* 0x0000cc0001867983 */ /* 0x000ee80000100800 */
[----:B------:R-:W4:Y:S01]  /*4810*/  LDL R37, [R1+0x8] ;  /* 0x0000080001257983 */ /* 0x000f220000100800 */
[----:B------:R-:W-:-:S03]  /*4820*/  ISETP.NE.AND P3, PT, R102, 0x1, PT ;  /* 0x000000016600780c */ /* 0x000fc60003f65270 */
[----:B------:R-:W-:Y:S04]  /*4830*/  LDSM.16.MT88.4 R68, [R241+0x1800] ;  /* 0x00180000f144783b */ /* 0x000fe80000004200 */
[----:B------:R-:W-:Y:S04]  /*4840*/  LDSM.16.MT88.4 R64, [R240+0x800] ;  /* 0x00080000f040783b */ /* 0x000fe80000004200 */
[----:B------:R-:W-:Y:S04]  /*4850*/  LDSM.16.MT88.4 R56, [R239+0x2000] ;  /* 0x00200000ef38783b */ /* 0x000fe80000004200 */
[----:B------:R-:W-:Y:S04]  /*4860*/  LDSM.16.MT88.4 R60, [R242+0x800] ;  /* 0x00080000f23c783b */ /* 0x000fe80000004200 */
[----:B-1----:R-:W4:Y:S04]  /*4870*/  LDL R160, [R1+0x88] ;  /* 0x0000880001a07983 */ /* 0x002f280000100800 */
[----:B------:R-:W-:Y:S04]  /*4880*/  LDSM.16.MT88.4 R72, [R241+0x2000] ;  /* 0x00200000f148783b */ /* 0x000fe80000004200 */
[----:B------:R-:W0:Y:S01]  /*4890*/  LDGDEPBAR ;  /* 0x00000000000079af */ /* 0x000e220000000000 */
[----:B---3--:R-:W-:-:S04]  /*48a0*/  IMAD.IADD R0, R134, 0x1, R135 ;  /* 0x0000000186007824 */ /* 0x008fc800078e0287 */
[----:B------:R-:W-:-:S05]  /*48b0*/  @P3 IMAD.HI.U32 R2, R0, c[0x0][0x2c8], RZ ;  /* 0x0000b20000023a27 */ /* 0x000fca00078e00ff */
[----:B------:R-:W-:-:S05]  /*48c0*/  @P3 SHF.R.U32.HI R0, RZ, c[0x0][0x2cc], R2 ;  /* 0x0000b300ff003a19 */ /* 0x000fca0000011602 */
[----:B------:R-:W1:Y:S01]  /*48d0*/  SHFL.IDX PT, R2, R0, RZ, 0x1c1f ;  /* 0x001c1fff00027589 */ /* 0x000e6200000e0000 */
[----:B--2---:R-:W-:Y:S01]  /*48e0*/  IADD3 R3, -R4, 0x1, R76 ;  /* 0x0000000104037810 */ /* 0x004fe20007ffe14c */
[----:B------:R-:W-:-:S04]  /*48f0*/  IMAD.IADD R4, R76, 0x1, -R4 ;  /* 0x000000014c047824 */ /* 0x000fc800078e0a04 */
[----:B----4-:R-:W-:Y:S01]  /*4900*/  IMAD.IADD R3, R3, 0x1, -R160 ;  /* 0x0000000103037824 */ /* 0x010fe200078e0aa0 */
[----:B------:R2:W3:Y:S04]  /*4910*/  SHFL.IDX PT, R6, R0, 0x1, 0x1c1f ;  /* 0x003c1f0000067f89 */ /* 0x0004e800000e0000 */
[----:B-1----:R-:W-:-:S04]  /*4920*/  IADD3 R2, R3, R2, RZ ;  /* 0x0000000203027210 */ /* 0x002fc80007ffe0ff */
[----:B------:R-:W-:-:S04]  /*4930*/  IMNMX R2, R4, R2, PT ;  /* 0x0000000204027217 */ /* 0x000fc80003800200 */
[C---:B------:R-:W-:Y:S02]  /*4940*/  ISETP.GT.AND P0, PT, R2.reuse, RZ, PT ;  /* 0x000000ff0200720c */ /* 0x040fe40003f04270 */
[C---:B------:R-:W-:Y:S02]  /*4950*/  ISETP.GT.AND P1, PT, R2.reuse, 0x1, PT ;  /* 0x000000010200780c */ /* 0x040fe40003f24270 */
[----:B------:R-:W-:Y:S02]  /*4960*/  FSEL R16, R49, -INF , P0 ;  /* 0xff80000031107808 */ /* 0x000fe40000000000 */
[----:B------:R-:W-:Y:S02]  /*4970*/  ISETP.GT.AND P0, PT, R2, 0x8, PT ;  /* 0x000000080200780c */ /* 0x000fe40003f04270 */
[----:B------:R-:W-:Y:S02]  /*4980*/  FSEL R15, R48, -INF , P1 ;  /* 0xff800000300f7808 */ /* 0x000fe40000800000 */
[----:B------:R-:W-:Y:S01]  /*4990*/  ISETP.GT.AND P1, PT, R2, 0x9, PT ;  /* 0x000000090200780c */ /* 0x000fe20003f24270 */
[----:B------:R-:W-:Y:S01]  /*49a0*/  LDSM.16.MT88.4 R48, [R241+0x800] ;  /* 0x00080000f130783b */ /* 0x000fe20000004200 */
[----:B------:R-:W-:-:S02]  /*49b0*/  FSEL R14, R40, -INF , P0 ;  /* 0xff800000280e7808 */ /* 0x000fc40000000000 */
[----:B--2---:R-:W-:Y:S02]  /*49c0*/  FMNMX.FTZ R0, R16, R15, !PT ;  /* 0x0000000f10007209 */ /* 0x004fe40007810000 */
[C---:B------:R-:W-:Y:S02]  /*49d0*/  ISETP.GT.AND P0, PT, R2.reuse, 0x10, PT ;  /* 0x000000100200780c */ /* 0x040fe40003f04270 */
[----:B------:R-:W-:Y:S02]  /*49e0*/  FSEL R13, R35, -INF , P1 ;  /* 0xff800000230d7808 */ /* 0x000fe40000800000 */
[----:B------:R-:W-:Y:S02]  /*49f0*/  ISETP.GT.AND P1, PT, R2, 0x11, PT ;  /* 0x000000110200780c */ /* 0x000fe40003f24270 */
[----:B------:R-:W-:Y:S02]  /*4a00*/  FMNMX.FTZ R0, R14, R0, !PT ;  /* 0x000000000e007209 */ /* 0x000fe40007810000 */
[----:B------:R-:W-:-:S02]  /*4a10*/  FSEL R12, R32, -INF , P0 ;  /* 0xff800000200c7808 */ /* 0x000fc40000000000 */
[C---:B------:R-:W-:Y:S02]  /*4a20*/  ISETP.GT.AND P0, PT, R2.reuse, 0x18, PT ;  /* 0x000000180200780c */ /* 0x040fe40003f04270 */
[----:B------:R-:W-:Y:S02]  /*4a30*/  FSEL R17, R27, -INF , P1 ;  /* 0xff8000001b117808 */ /* 0x000fe40000800000 */
[----:B------:R-:W-:Y:S02]  /*4a40*/  FMNMX.FTZ R0, R13, R0, !PT ;  /* 0x000000000d007209 */ /* 0x000fe40007810000 */
[----:B------:R-:W-:Y:S02]  /*4a50*/  ISETP.GT.AND P1, PT, R2, 0x19, PT ;  /* 0x000000190200780c */ /* 0x000fe40003f24270 */
[----:B------:R-:W-:Y:S02]  /*4a60*/  FSEL R11, R21, -INF , P0 ;  /* 0xff800000150b7808 */ /* 0x000fe40000000000 */
[----:B------:R-:W-:Y:S01]  /*4a70*/  FMNMX.FTZ R5, R12, R0, !PT ;  /* 0x000000000c057209 */ /* 0x000fe20007810000 */
[----:B---3--:R-:W-:Y:S01]  /*4a80*/  IMAD.IADD R0, R3, 0x1, R6 ;  /* 0x0000000103007824 */ /* 0x008fe200078e0206 */
[----:B------:R-:W-:-:S02]  /*4a90*/  ISETP.GT.AND P0, PT, R2, 0x20, PT ;  /* 0x000000200200780c */ /* 0x000fc40003f04270 */
[----:B------:R-:W-:Y:S02]  /*4aa0*/  FSEL R10, R22, -INF , P1 ;  /* 0xff800000160a7808 */ /* 0x000fe40000800000 */
[----:B------:R-:W-:Y:S02]  /*4ab0*/  ISETP.GT.AND P1, PT, R2, 0x21, PT ;  /* 0x000000210200780c */ /* 0x000fe40003f24270 */
[----:B------:R-:W-:Y:S02]  /*4ac0*/  FSEL R99, R20, -INF , P0 ;  /* 0xff80000014637808 */ /* 0x000fe40000000000 */
[----:B------:R-:W-:Y:S02]  /*4ad0*/  ISETP.GT.AND P0, PT, R2, 0x28, PT ;  /* 0x000000280200780c */ /* 0x000fe40003f04270 */
[----:B------:R-:W-:Y:S02]  /*4ae0*/  FSEL R98, R19, -INF , P1 ;  /* 0xff80000013627808 */ /* 0x000fe40000800000 */
[----:B------:R-:W-:-:S02]  /*4af0*/  FMNMX.FTZ R3, R17, R5, !PT ;  /* 0x0000000511037209 */ /* 0x000fc40007810000 */
[----:B------:R-:W-:Y:S02]  /*4b00*/  IMNMX R0, R4, R0, PT ;  /* 0x0000000004007217 */ /* 0x000fe40003800200 */
[----:B------:R-:W-:Y:S02]  /*4b10*/  ISETP.GT.AND P1, PT, R2, 0x29, PT ;  /* 0x000000290200780c */ /* 0x000fe40003f24270 */
[----:B------:R-:W-:Y:S02]  /*4b20*/  FSEL R97, R18, -INF , P0 ;  /* 0xff80000012617808 */ /* 0x000fe40000000000 */
[----:B------:R-:W-:Y:S02]  /*4b30*/  FMNMX.FTZ R3, R11, R3, !PT ;  /* 0x000000030b037209 */ /* 0x000fe40007810000 */
[----:B------:R-:W-:Y:S02]  /*4b40*/  ISETP.GT.AND P0, PT, R0, RZ, PT ;  /* 0x000000ff0000720c */ /* 0x000fe40003f04270 */
[----:B------:R-:W-:-:S02]  /*4b50*/  FSEL R94, R9, -INF , P1 ;  /* 0xff800000095e7808 */ /* 0x000fc40000800000 */
[----:B------:R-:W-:Y:S02]  /*4b60*/  ISETP.GT.AND P1, PT, R0, 0x1, PT ;  /* 0x000000010000780c */ /* 0x000fe40003f24270 */
[----:B------:R-:W-:Y:S02]  /*4b70*/  FMNMX.FTZ R3, R10, R3, !PT ;  /* 0x000000030a037209 */ /* 0x000fe40007810000 */
[----:B------:R-:W-:Y:S02]  /*4b80*/  FSEL R9, R45, -INF , P0 ;  /* 0xff8000002d097808 */ /* 0x000fe40000000000 */
[----:B------:R-:W-:Y:S02]  /*4b90*/  ISETP.GT.AND P0, PT, R0, 0x8, PT ;  /* 0x000000080000780c */ /* 0x000fe40003f04270 */
[----:B------:R-:W-:Y:S02]  /*4ba0*/  FSEL R8, R44, -INF , P1 ;  /* 0xff8000002c087808 */ /* 0x000fe40000800000 */
[----:B------:R-:W-:Y:S01]  /*4bb0*/  FMNMX.FTZ R2, R99, R3, !PT ;  /* 0x0000000363027209 */ /* 0x000fe20007810000 */
[----:B------:R-:W-:Y:S01]  /*4bc0*/  LDSM.16.MT88.4 R44, [R239+0x1800] ;  /* 0x00180000ef2c783b */ /* 0x000fe20000004200 */
[----:B------:R-:W-:-:S02]  /*4bd0*/  ISETP.GT.AND P1, PT, R0, 0x9, PT ;  /* 0x000000090000780c */ /* 0x000fc40003f24270 */
[----:B------:R-:W-:Y:S02]  /*4be0*/  FSEL R7, R41, -INF , P0 ;  /* 0xff80000029077808 */ /* 0x000fe40000000000 */
[----:B------:R-:W-:Y:S01]  /*4bf0*/  FMNMX.FTZ R3, R9, R8, !PT ;  /* 0x0000000809037209 */ /* 0x000fe20007810000 */
[----:B------:R-:W-:Y:S01]  /*4c00*/  LDSM.16.MT88.4 R40, [R37] ;  /* 0x000000002528783b */ /* 0x000fe20000004200 */
[----:B------:R-:W-:Y:S02]  /*4c10*/  ISETP.GT.AND P0, PT, R0, 0x10, PT ;  /* 0x000000100000780c */ /* 0x000fe40003f04270 */
[----:B------:R-:W-:Y:S02]  /*4c20*/  FSEL R6, R36, -INF , P1 ;  /* 0xff80000024067808 */ /* 0x000fe40000800000 */
[----:B------:R-:W-:Y:S02]  /*4c30*/  FMNMX.FTZ R3, R7, R3, !PT ;  /* 0x0000000307037209 */ /* 0x000fe40007810000 */
[----:B------:R-:W-:-:S02]  /*4c40*/  FMNMX.FTZ R2, R98, R2, !PT ;  /* 0x0000000262027209 */ /* 0x000fc40007810000 */
[----:B------:R-:W-:Y:S02]  /*4c50*/  ISETP.GT.AND P1, PT, R0, 0x11, PT ;  /* 0x000000110000780c */ /* 0x000fe40003f24270 */
[----:B------:R-:W-:Y:S02]  /*4c60*/  FSEL R5, R34, -INF , P0 ;  /* 0xff80000022057808 */ /* 0x000fe40000000000 */
[----:B------:R-:W-:Y:S02]  /*4c70*/  FMNMX.FTZ R3, R6, R3, !PT ;  /* 0x0000000306037209 */ /* 0x000fe40007810000 */
[----:B------:R-:W-:Y:S02]  /*4c80*/  FMNMX.FTZ R2, R97, R2, !PT ;  /* 0x0000000261027209 */ /* 0x000fe40007810000 */
[----:B------:R-:W-:Y:S02]  /*4c90*/  ISETP.GT.AND P0, PT, R0, 0x18, PT ;  /* 0x000000180000780c */ /* 0x000fe40003f04270 */
[----:B------:R-:W-:-:S02]  /*4ca0*/  FSEL R4, R33, -INF , P1 ;  /* 0xff80000021047808 */ /* 0x000fc40000800000 */
[----:B------:R-:W-:Y:S01]  /*4cb0*/  FMNMX.FTZ R18, R5, R3, !PT ;  /* 0x0000000305127209 */ /* 0x000fe20007810000 */
[----:B------:R-:W-:Y:S01]  /*4cc0*/  LDSM.16.MT88.4 R32, [R239+0x800] ;  /* 0x00080000ef20783b */ /* 0x000fe20000004200 */
[----:B------:R-:W-:Y:S02]  /*4cd0*/  FMNMX.FTZ R2, R94, R2, !PT ;  /* 0x000000025e027209 */ /* 0x000fe40007810000 */
[----:B------:R-:W-:Y:S02]  /*4ce0*/  ISETP.GT.AND P1, PT, R0, 0x19, PT ;  /* 0x000000190000780c */ /* 0x000fe40003f24270 */
[----:B------:R-:W-:Y:S02]  /*4cf0*/  FSEL R3, R29, -INF , P0 ;  /* 0xff8000001d037808 */ /* 0x000fe40000000000 */
[----:B------:R-:W-:Y:S01]  /*4d00*/  FMNMX.FTZ R19, R4, R18, !PT ;  /* 0x0000001204137209 */ /* 0x000fe20007810000 */
[----:B------:R-:W1:Y:S01]  /*4d10*/  SHFL.BFLY PT, R20, R2, 0x2, 0x1f ;  /* 0x0c401f0002147f89 */ /* 0x000e6200000e0000 */
[----:B------:R-:W-:-:S02]  /*4d20*/  ISETP.GT.AND P0, PT, R0, 0x20, PT ;  /* 0x000000200000780c */ /* 0x000fc40003f04270 */
[----:B------:R-:W-:Y:S02]  /*4d30*/  FSEL R18, R28, -INF , P1 ;  /* 0xff8000001c127808 */ /* 0x000fe40000800000 */
[----:B------:R-:W-:Y:S01]  /*4d40*/  FMNMX.FTZ R19, R3, R19, !PT ;  /* 0x0000001303137209 */ /* 0x000fe20007810000 */
[----:B------:R-:W-:Y:S01]  /*4d50*/  LDSM.16.MT88.4 R28, [R241] ;  /* 0x00000000f11c783b */ /* 0x000fe20000004200 */
        /* <DEDUP_REMOVED lines=8> */
[----:B------:R-:W-:Y:S01]  /*4de0*/  FMNMX.FTZ R0, R95, R19, !PT ;  /* 0x000000135f007209 */ /* 0x000fe20007810000 */
[----:B------:R-:W-:Y:S01]  /*4df0*/  LDSM.16.MT88.4 R24, [R240] ;  /* 0x00000000f018783b */ /* 0x000fe20000004200 */
[----:B------:R-:W-:-:S02]  /*4e00*/  FSEL R92, R23, -INF , P0 ;  /* 0xff800000175c7808 */ /* 0x000fc40000000000 */
[----:B------:R-:W-:-:S04]  /*4e10*/  FMNMX.FTZ R0, R93, R0, !PT ;  /* 0x000000005d007209 */ /* 0x000fc80007810000 */
        /* <DEDUP_REMOVED lines=8> */
[----:B------:R-:W-:-:S05]  /*4ea0*/  FMUL.FTZ R2, R133, c[0x0][0x2d0] ;  /* 0x0000b40085027a20 */ /* 0x000fca0000410000 */
[----:B------:R-:W-:-:S05]  /*4eb0*/  FSEL R2, R2, RZ, P0 ;  /* 0x000000ff02027208 */ /* 0x000fca0000000000 */
[--C-:B------:R-:W-:Y:S02]  /*4ec0*/  FFMA.FTZ R12, R12, c[0x0][0x2d0], -R2.reuse ;  /* 0x0000b4000c0c7a23 */ /* 0x100fe40000010802 */
[--C-:B------:R-:W-:Y:S02]  /*4ed0*/  FFMA.FTZ R15, R15, c[0x0][0x2d0], -R2.reuse ;  /* 0x0000b4000f0f7a23 */ /* 0x100fe40000010802 */
[----:B------:R2:W-:Y:S01]  /*4ee0*/  MUFU.EX2 R88, R12 ;  /* 0x0000000c00587308 */ /* 0x0005e20000000800 */
[--C-:B------:R-:W-:Y:S01]  /*4ef0*/  FFMA.FTZ R14, R14, c[0x0][0x2d0], -R2.reuse ;  /* 0x0000b4000e0e7a23 */ /* 0x100fe20000010802 */
[----:B-1----:R-:W-:Y:S01]  /*4f00*/  FMNMX.FTZ R132, R0, R19, !PT ;  /* 0x0000001300847209 */ /* 0x002fe20007810000 */
[--C-:B------:R-:W-:Y:S02]  /*4f10*/  FFMA.FTZ R0, R17, c[0x0][0x2d0], -R2.reuse ;  /* 0x0000b40011007a23 */ /* 0x100fe40000010802 */
[----:B------:R-:W-:-:S03]  /*4f20*/  FFMA.FTZ R13, R13, c[0x0][0x2d0], -R2 ;  /* 0x0000b4000d0d7a23 */ /* 0x000fc60000010802 */
[----:B------:R1:W-:Y:S01]  /*4f30*/  MUFU.EX2 R89, R0 ;  /* 0x0000000000597308 */ /* 0x0003e20000000800 */
[C---:B------:R-:W-:Y:S01]  /*4f40*/  FSETP.NEU.FTZ.AND P0, PT, R132.reuse, -INF , PT ;  /* 0xff8000008400780b */ /* 0x040fe20003f1d000 */
[----:B--2---:R-:W-:-:S06]  /*4f50*/  FMUL.FTZ R12, R132, c[0x0][0x2d0] ;  /* 0x0000b400840c7a20 */ /* 0x004fcc0000410000 */
[----:B------:R-:W-:Y:S01]  /*4f60*/  MUFU.EX2 R80, R15 ;  /* 0x0000000f00507308 */ /* 0x000fe20000000800 */
[----:B-1----:R-:W-:-:S07]  /*4f70*/  FFMA.FTZ R0, R11, c[0x0][0x2d0], -R2 ;  /* 0x0000b4000b007a23 */ /* 0x002fce0000010802 */
[----:B------:R-:W-:Y:S08]  /*4f80*/  MUFU.EX2 R84, R14 ;  /* 0x0000000e00547308 */ /* 0x000ff00000000800 */
[----:B------:R1:W-:Y:S08]  /*4f90*/  MUFU.EX2 R90, R0 ;  /* 0x00000000005a7308 */ /* 0x0003f00000000800 */
[----:B------:R2:W-:Y:S01]  /*4fa0*/  MUFU.EX2 R83, R13 ;  /* 0x0000000d00537308 */ /* 0x0005e20000000800 */
[----:B-1----:R-:W-:-:S02]  /*4fb0*/  FSEL R0, R12, RZ, P0 ;  /* 0x000000ff0c007208 */ /* 0x002fc40000000000 */
[----:B--2---:R-:W1:Y:S01]  /*4fc0*/  LDSM.16.MT88.4 R12, [R239] ;  /* 0x00000000ef0c783b */ /* 0x004e620000004200 */
[----:B------:R-:W-:Y:S02]  /*4fd0*/  FFMA.FTZ R16, R16, c[0x0][0x2d0], -R2 ;  /* 0x0000b40010107a23 */ /* 0x000fe40000010802 */
[--C-:B------:R-:W-:Y:S02]  /*4fe0*/  FFMA.FTZ R9, R9, c[0x0][0x2d0], -R0.reuse ;  /* 0x0000b40009097a23 */ /* 0x100fe40000010800 */
[--C-:B------:R-:W-:Y:S02]  /*4ff0*/  FFMA.FTZ R8, R8, c[0x0][0x2d0], -R0.reuse ;  /* 0x0000b40008087a23 */ /* 0x100fe40000010800 */
[--C-:B------:R-:W-:Y:S02]  /*5000*/  FFMA.FTZ R7, R7, c[0x0][0x2d0], -R0.reuse ;  /* 0x0000b40007077a23 */ /* 0x100fe40000010800 */
[----:B------:R-:W-:Y:S01]  /*5010*/  FFMA.FTZ R6, R6, c[0x0][0x2d0], -R0 ;  /* 0x0000b40006067a23 */ /* 0x000fe20000010800 */
[----:B------:R-:W2:Y:S08]  /*5020*/  MUFU.EX2 R82, R16 ;  /* 0x0000001000527308 */ /* 0x000eb00000000800 */
[----:B------:R-:W-:Y:S08]  /*5030*/  MUFU.EX2 R78, R9 ;  /* 0x00000009004e7308 */ /* 0x000ff00000000800 */
[----:B------:R2:W3:Y:S08]  /*5040*/  MUFU.EX2 R77, R8 ;  /* 0x00000008004d7308 */ /* 0x0004f00000000800 */
[----:B------:R-:W-:Y:S08]  /*5050*/  MUFU.EX2 R76, R7 ;  /* 0x00000007004c7308 */ /* 0x000ff00000000800 */
[----:B------:R-:W4:Y:S01]  /*5060*/  MUFU.EX2 R79, R6 ;  /* 0x00000006004f7308 */ /* 0x000f220000000800 */
[----:B------:R-:W-:Y:S01]  /*5070*/  FFMA.FTZ R10, R10, c[0x0][0x2d0], -R2 ;  /* 0x0000b4000a0a7a23 */ /* 0x000fe20000010802 */
[----:B--2---:R-:W-:Y:S01]  /*5080*/  F2FP.BF16.PACK_AB R8, R80, R82 ;  /* 0x000000525008723e */ /* 0x004fe200000010ff */
[----:B------:R-:W-:Y:S01]  /*5090*/  FFMA.FTZ R3, R3, c[0x0][0x2d0], -R0 ;  /* 0x0000b40003037a23 */ /* 0x000fe20000010800 */
[----:B---3--:R-:W-:-:S04]  /*50a0*/  F2FP.BF16.PACK_AB R9, R77, R78 ;  /* 0x0000004e4d09723e */ /* 0x008fc800000010ff */
[----:B------:R2:W-:Y:S01]  /*50b0*/  MUFU.EX2 R91, R10 ;  /* 0x0000000a005b7308 */ /* 0x0005e20000000800 */
[--C-:B------:R-:W-:Y:S02]  /*50c0*/  FFMA.FTZ R5, R5, c[0x0][0x2d0], -R0.reuse ;  /* 0x0000b40005057a23 */ /* 0x100fe40000010800 */
[----:B------:R-:W-:Y:S01]  /*50d0*/  FFMA.FTZ R4, R4, c[0x0][0x2d0], -R0 ;  /* 0x0000b40004047a23 */ /* 0x000fe20000010800 */
[----:B----4-:R-:W-:-:S04]  /*50e0*/  F2FP.BF16.PACK_AB R11, R79, R76 ;  /* 0x0000004c4f0b723e */ /* 0x010fc800000010ff */
[----:B------:R3:W-:Y:S01]  /*50f0*/  MUFU.EX2 R86, R3 ;  /* 0x0000000300567308 */ /* 0x0007e20000000800 */
[----:B--2---:R-:W-:-:S07]  /*5100*/  F2FP.BF16.PACK_AB R10, R83, R84 ;  /* 0x00000054530a723e */ /* 0x004fce00000010ff */
[----:B------:R-:W-:Y:S01]  /*5110*/  MUFU.EX2 R81, R5 ;  /* 0x0000000500517308 */ /* 0x000fe20000000800 */
[----:B---3--:R-:W-:Y:S01]  /*5120*/  FFMA.FTZ R3, R18, c[0x0][0x2d0], -R0 ;  /* 0x0000b40012037a23 */ /* 0x008fe20000010800 */
[C---:B-1----:R-:W-:Y:S06]  /*5130*/  HMMA.16816.F32.BF16 R20, R8.reuse, R12, RZ ;  /* 0x0000000c0814723c */ /* 0x042fec00000418ff */
[----:B------:R1:W2:Y:S02]  /*5140*/  MUFU.EX2 R85, R4 ;  /* 0x0000000400557308 */ /* 0x0002a40000000800 */
[C---:B------:R-:W-:Y:S06]  /*5150*/  HMMA.16816.F32.BF16 R16, R8.reuse, R14, RZ ;  /* 0x0000000e0810723c */ /* 0x040fec00000418ff */
[----:B------:R-:W3:Y:S02]  /*5160*/  MUFU.EX2 R87, R3 ;  /* 0x0000000300577308 */ /* 0x000ee40000000800 */
[----:B------:R-:W-:Y:S01]  /*5170*/  HMMA.16816.F32.BF16 R12, R8, R28, RZ ;  /* 0x0000001c080c723c */ /* 0x000fe200000418ff */
[----:B-1----:R-:W-:-:S02]  /*5180*/  F2FP.BF16.PACK_AB R4, R89, R88 ;  /* 0x000000585904723e */ /* 0x002fc400000010ff */
[----:B--2---:R-:W-:Y:S02]  /*5190*/  F2FP.BF16.PACK_AB R5, R85, R81 ;  /* 0x000000515505723e */ /* 0x004fe400000010ff */
[----:B------:R-:W-:-:S03]  /*51a0*/  F2FP.BF16.PACK_AB R6, R91, R90 ;  /* 0x0000005a5b06723e */ /* 0x000fc600000010ff */
[----:B------:R-:W-:Y:S01]  /*51b0*/  HMMA.16816.F32.BF16 R52, R8, R30, RZ ;  /* 0x0000001e0834723c */ /* 0x000fe200000418ff */
[----:B---3--:R-:W-:-:S07]  /*51c0*/  F2FP.BF16.PACK_AB R7, R87, R86 ;  /* 0x000000565707723e */ /* 0x008fce00000010ff */
[C---:B------:R-:W-:Y:S08]  /*51d0*/  HMMA.16816.F32.BF16 R156, R4.reuse, R32, R20 ;  /* 0x00000020049c723c */ /* 0x040ff00000041814 */
[----:B------:R-:W-:Y:S08]  /*51e0*/  HMMA.16816.F32.BF16 R144, R4, R34, R16 ;  /* 0x000000220490723c */ /* 0x000ff00000041810 */
[----:B------:R-:W-:Y:S08]  /*51f0*/  HMMA.16816.F32.BF16 R32, R8, R26, RZ ;  /* 0x0000001a0820723c */ /* 0x000ff000000418ff */
[----:B------:R-:W-:Y:S08]  /*5200*/  HMMA.16816.F32.BF16 R148, R4, R48, R12 ;  /* 0x000000300494723c */ /* 0x000ff0000004180c */
[C---:B------:R-:W-:Y:S08]  /*5210*/  HMMA.16816.F32.BF16 R16, R8.reuse, R46, RZ ;  /* 0x0000002e0810723c */ /* 0x040ff000000418ff */
[C---:B------:R-:W-:Y:S08]  /*5220*/  HMMA.16816.F32.BF16 R28, R8.reuse, R40, RZ ;  /* 0x00000028081c723c */ /* 0x040ff000000418ff */
[C---:B------:R-:W-:Y:S08]  /*5230*/  HMMA.16816.F32.BF16 R12, R8.reuse, R68, RZ ;  /* 0x00000044080c723c */ /* 0x040ff000000418ff */
[C---:B------:R-:W-:Y:S08]  /*5240*/  HMMA.16816.F32.BF16 R36, R8.reuse, R24, RZ ;  /* 0x000000180824723c */ /* 0x040ff000000418ff */
[C---:B------:R-:W-:Y:S08]  /*5250*/  HMMA.16816.F32.BF16 R24, R8.reuse, R42, RZ ;  /* 0x0000002a0818723c */ /* 0x040ff000000418ff */
[----:B------:R-:W-:Y:S01]  /*5260*/  HMMA.16816.F32.BF16 R20, R8, R44, RZ ;  /* 0x0000002c0814723c */ /* 0x000fe200000418ff */
[----:B------:R-:W1:Y:S07]  /*5270*/  LDSM.16.MT88.4 R44, [R240+0x1800] ;  /* 0x00180000f02c783b */ /* 0x000e6e0000004200 */
[C---:B------:R-:W-:Y:S01]  /*5280*/  HMMA.16816.F32.BF16 R136, R4.reuse, R50, R52 ;  /* 0x000000320488723c */ /* 0x040fe20000041834 */
[----:B------:R-:W2:Y:S04]  /*5290*/  LDSM.16.MT88.4 R52, [R242+0x1800] ;  /* 0x00180000f234783b */ /* 0x000ea80000004200 */
[----:B------:R-:W-:Y:S03]  /*52a0*/  LDSM.16.MT88.4 R48, [R239+0x3800] ;  /* 0x00380000ef30783b */ /* 0x000fe60000004200 */
[C---:B------:R-:W-:Y:S01]  /*52b0*/  HMMA.16816.F32.BF16 R100, R4.reuse, R66, R32 ;  /* 0x000000420464723c */ /* 0x040fe20000041820 */
[----:B------:R-:W3:Y:S07]  /*52c0*/  LDSM.16.MT88.4 R32, [R242+0x2000] ;  /* 0x00200000f220783b */ /* 0x000eee0000004200 */
[C---:B------:R-:W-:Y:S08]  /*52d0*/  HMMA.16816.F32.BF16 R16, R4.reuse, R58, R16 ;  /* 0x0000003a0410723c */ /* 0x040ff00000041810 */
[C---:B------:R-:W-:Y:S08]  /*52e0*/  HMMA.16816.F32.BF16 R28, R4.reuse, R60, R28 ;  /* 0x0000003c041c723c */ /* 0x040ff0000004181c */
[C---:B------:R-:W-:Y:S08]  /*52f0*/  HMMA.16816.F32.BF16 R12, R4.reuse, R72, R12 ;  /* 0x00000048040c723c */ /* 0x040ff0000004180c */
[C---:B------:R-:W-:Y:S08]  /*5300*/  HMMA.16816.F32.BF16 R24, R4.reuse, R62, R24 ;  /* 0x0000003e0418723c */ /* 0x040ff00000041818 */
[----:B------:R-:W-:Y:S01]  /*5310*/  HMMA.16816.F32.BF16 R20, R4, R56, R20 ;  /* 0x000000380414723c */ /* 0x000fe20000041814 */
[----:B------:R-:W-:Y:S01]  /*5320*/  IMAD.MOV.U32 R116, RZ, RZ, R100 ;  /* 0x000000ffff747224 */ /* 0x000fe200078e0064 */
[----:B------:R-:W-:Y:S01]  /*5330*/  MOV R114, R103 ;  /* 0x0000006700727202 */ /* 0x000fe20000000f00 */
[----:B------:R-:W-:-:S02]  /*5340*/  IMAD.MOV.U32 R115, RZ, RZ, R102 ;  /* 0x000000ffff737224 */ /* 0x000fc400078e0066 */
[----:B------:R-:W-:Y:S01]  /*5350*/  IMAD.MOV.U32 R113, RZ, RZ, R101 ;  /* 0x000000ffff717224 */ /* 0x000fe200078e0065 */
[----:B------:R-:W-:Y:S01]  /*5360*/  MOV R101, R16 ;  /* 0x0000001000657202 */ /* 0x000fe20000000f00 */
[----:B------:R-:W-:Y:S01]  /*5370*/  IMAD.MOV.U32 R103, RZ, RZ, R18 ;  /* 0x000000ffff677224 */ /* 0x000fe200078e0012 */
[----:B------:R-:W-:Y:S01]  /*5380*/  HMMA.16816.F32.BF16 R140, R4, R64, R36 ;  /* 0x00000040048c723c */ /* 0x000fe20000041824 */
[----:B------:R-:W-:Y:S01]  /*5390*/  IMAD.MOV.U32 R102, RZ, RZ, R19 ;  /* 0x000000ffff667224 */ /* 0x000fe200078e0013 */
[----:B------:R-:W-:Y:S01]  /*53a0*/  MOV R111, R31 ;  /* 0x0000001f006f7202 */ /* 0x000fe20000000f00 */
[----:B------:R-:W-:Y:S01]  /*53b0*/  IMAD.MOV.U32 R100, RZ, RZ, R17 ;  /* 0x000000ffff647224 */ /* 0x000fe200078e0011 */
[----:B------:R-:W-:Y:S01]  /*53c0*/  MOV R162, R14 ;  /* 0x0000000e00a27202 */ /* 0x000fe20000000f00 */
[----:B------:R-:W-:Y:S01]  /*53d0*/  IMAD.MOV.U32 R3, RZ, RZ, R28 ;  /* 0x000000ffff037224 */ /* 0x000fe200078e001c */
[----:B------:R-:W4:Y:S01]  /*53e0*/  LDSM.16.MT88.4 R16, [R240+0x2000] ;  /* 0x00200000f010783b */ /* 0x000f220000004200 */
[----:B------:R-:W-:Y:S01]  /*53f0*/  IMAD.MOV.U32 R112, RZ, RZ, R30 ;  /* 0x000000ffff707224 */ /* 0x000fe200078e001e */
[----:B------:R-:W-:Y:S01]  /*5400*/  HMMA.16816.F32.BF16 R40, R8, R70, RZ ;  /* 0x000000460828723c */ /* 0x000fe200000418ff */
[----:B------:R-:W-:Y:S01]  /*5410*/  IMAD.MOV.U32 R110, RZ, RZ, R29 ;  /* 0x000000ffff6e7224 */ /* 0x000fe200078e001d */
[----:B------:R-:W3:Y:S01]  /*5420*/  LDSM.16.MT88.4 R36, [R239+0x3000] ;  /* 0x00300000ef24783b */ /* 0x000ee20000004200 */
[----:B------:R-:W-:-:S02]  /*5430*/  IMAD.MOV.U32 R109, RZ, RZ, R12 ;  /* 0x000000ffff6d7224 */ /* 0x000fc400078e000c */
[----:B------:R-:W-:Y:S02]  /*5440*/  IMAD.MOV.U32 R108, RZ, RZ, R13 ;  /* 0x000000ffff6c7224 */ /* 0x000fe400078e000d */
[----:B------:R-:W-:Y:S01]  /*5450*/  IMAD.MOV.U32 R161, RZ, RZ, R15 ;  /* 0x000000ffffa17224 */ /* 0x000fe200078e000f */
[----:B-1----:R-:W-:Y:S01]  /*5460*/  HMMA.16816.F32.BF16 R28, R8, R46, RZ ;  /* 0x0000002e081c723c */ /* 0x002fe200000418ff */
[----:B------:R-:W-:Y:S01]  /*5470*/  IMAD.MOV.U32 R107, RZ, RZ, R26 ;  /* 0x000000ffff6b7224 */ /* 0x000fe200078e001a */
[----:B------:R-:W-:Y:S01]  /*5480*/  MOV R105, R24 ;  /* 0x0000001800697202 */ /* 0x000fe20000000f00 */
[----:B------:R-:W-:Y:S01]  /*5490*/  IMAD.MOV.U32 R106, RZ, RZ, R27 ;  /* 0x000000ffff6a7224 */ /* 0x000fe200078e001b */
[----:B------:R-:W-:Y:S01]  /*54a0*/  MOV R117, R21 ;  /* 0x0000001500757202 */ /* 0x000fe20000000f00 */
[----:B------:R-:W-:-:S03]  /*54b0*/  IMAD.MOV.U32 R104, RZ, RZ, R25 ;  /* 0x000000ffff687224 */ /* 0x000fc600078e0019 */
[C---:B------:R-:W-:Y:S01]  /*54c0*/  HMMA.16816.F32.BF16 R12, R8.reuse, R44, RZ ;  /* 0x0000002c080c723c */ /* 0x040fe200000418ff */
[----:B------:R-:W1:Y:S01]  /*54d0*/  LDSM.16.MT88.4 R44, [R241+0x3000] ;  /* 0x00300000f12c783b */ /* 0x000e620000004200 */
[----:B------:R-:W-:Y:S02]  /*54e0*/  IMAD.MOV.U32 R119, RZ, RZ, R22 ;  /* 0x000000ffff777224 */ /* 0x000fe400078e0016 */
[----:B------:R-:W-:Y:S02]  /*54f0*/  IMAD.MOV.U32 R118, RZ, RZ, R23 ;  /* 0x000000ffff767224 */ /* 0x000fe400078e0017 */
[----:B------:R-:W-:Y:S02]  /*5500*/  IMAD.MOV.U32 R130, RZ, RZ, R20 ;  /* 0x000000ffff827224 */ /* 0x000fe400078e0014 */
[C---:B--2---:R-:W-:Y:S08]  /*5510*/  HMMA.16816.F32.BF16 R24, R8.reuse, R52, RZ ;  /* 0x000000340818723c */ /* 0x044ff000000418ff */
[----:B------:R-:W-:Y:S01]  /*5520*/  HMMA.16816.F32.BF16 R20, R8, R54, RZ ;  /* 0x000000360814723c */ /* 0x000fe200000418ff */
[----:B------:R-:W2:Y:S07]  /*5530*/  LDSM.16.MT88.4 R52, [R240+0x3000] ;  /* 0x00300000f034783b */ /* 0x000eae0000004200 */
[C---:B------:R-:W-:Y:S01]  /*5540*/  HMMA.16816.F32.BF16 R56, R4.reuse, R74, R40 ;  /* 0x0000004a0438723c */ /* 0x040fe20000041828 */
[----:B------:R-:W1:Y:S07]  /*5550*/  LDSM.16.MT88.4 R40, [R241+0x3800] ;  /* 0x00380000f128783b */ /* 0x000e6e0000004200 */
[C---:B---3--:R-:W-:Y:S08]  /*5560*/  HMMA.16816.F32.BF16 R72, R4.reuse, R32, R24 ;  /* 0x000000200448723c */ /* 0x048ff00000041818 */
[C---:B------:R-:W-:Y:S01]  /*5570*/  HMMA.16816.F32.BF16 R68, R4.reuse, R34, R20 ;  /* 0x000000220444723c */ /* 0x040fe20000041814 */
[----:B------:R-:W3:Y:S07]  /*5580*/  LDSM.16.MT88.4 R32, [R240+0x3800] ;  /* 0x00380000f020783b */ /* 0x000eee0000004200 */
[C---:B----4-:R-:W-:Y:S08]  /*5590*/  HMMA.16816.F32.BF16 R64, R4.reuse, R16, R12 ;  /* 0x000000100440723c */ /* 0x050ff0000004180c */
[----:B------:R-:W-:Y:S08]  /*55a0*/  HMMA.16816.F32.BF16 R60, R4, R18, R28 ;  /* 0x00000012043c723c */ /* 0x000ff0000004181c */
[C---:B------:R-:W-:Y:S08]  /*55b0*/  HMMA.16816.F32.BF16 R12, R8.reuse, R36, RZ ;  /* 0x00000024080c723c */ /* 0x040ff000000418ff */
[C---:B------:R-:W-:Y:S01]  /*55c0*/  HMMA.16816.F32.BF16 R28, R8.reuse, R38, RZ ;  /* 0x00000026081c723c */ /* 0x040fe200000418ff */
[----:B------:R-:W4:Y:S07]  /*55d0*/  LDSM.16.MT88.4 R36, [R242+0x3000] ;  /* 0x00300000f224783b */ /* 0x000f2e0000004200 */
[C---:B-1----:R-:W-:Y:S08]  /*55e0*/  HMMA.16816.F32.BF16 R24, R8.reuse, R44, RZ ;  /* 0x0000002c0818723c */ /* 0x042ff000000418ff */
[C---:B--2---:R-:W-:Y:S08]  /*55f0*/  HMMA.16816.F32.BF16 R16, R8.reuse, R52, RZ ;  /* 0x000000340810723c */ /* 0x044ff000000418ff */
[----:B------:R-:W-:Y:S08]  /*5600*/  HMMA.16816.F32.BF16 R20, R8, R46, RZ ;  /* 0x0000002e0814723c */ /* 0x000ff000000418ff */
[C---:B------:R-:W-:Y:S08]  /*5610*/  HMMA.16816.F32.BF16 R120, R4.reuse, R48, R12 ;  /* 0x000000300478723c */ /* 0x040ff0000004180c */
[C---:B------:R-:W-:Y:S08]  /*5620*/  HMMA.16816.F32.BF16 R176, R4.reuse, R50, R28 ;  /* 0x0000003204b0723c */ /* 0x040ff0000004181c */
[----:B------:R-:W-:Y:S08]  /*5630*/  HMMA.16816.F32.BF16 R48, R4, R40, R24 ;  /* 0x000000280430723c */ /* 0x000ff00000041818 */
[----:B------:R-:W-:Y:S08]  /*5640*/  HMMA.16816.F32.BF16 R12, R8, R54, RZ ;  /* 0x00000036080c723c */ /* 0x000ff000000418ff */
[C---:B---3--:R-:W-:Y:S08]  /*5650*/  HMMA.16816.F32.BF16 R16, R4.reuse, R32, R16 ;  /* 0x000000200410723c */ /* 0x048ff00000041810 */
[----:B------:R-:W-:Y:S01]  /*5660*/  HMMA.16816.F32.BF16 R172, R4, R42, R20 ;  /* 0x0000002a04ac723c */ /* 0x000fe20000041814 */
[----:B------:R-:W1:Y:S01]  /*5670*/  LDSM.16.MT88.4 R20, [R242+0x3800] ;  /* 0x00380000f214783b */ /* 0x000e620000004200 */
[----:B------:R-:W-:Y:S01]  /*5680*/  IMAD.MOV.U32 R27, RZ, RZ, R48 ;  /* 0x000000ffff1b7224 */ /* 0x000fe200078e0030 */
[----:B------:R-:W-:Y:S01]  /*5690*/  MOV R25, R51 ;  /* 0x0000003300197202 */ /* 0x000fe20000000f00 */
[----:B------:R-:W-:-:S02]  /*56a0*/  IMAD.MOV.U32 R26, RZ, RZ, R50 ;  /* 0x000000ffff1a7224 */ /* 0x000fc400078e0032 */
[----:B------:R-:W-:Y:S02]  /*56b0*/  IMAD.MOV.U32 R24, RZ, RZ, R49 ;  /* 0x000000ffff187224 */ /* 0x000fe400078e0031 */
[----:B------:R-:W-:Y:S01]  /*56c0*/  IMAD.MOV.U32 R30, RZ, RZ, R3 ;  /* 0x000000ffff1e7224 */ /* 0x000fe200078e0003 */
[----:B------:R-:W-:Y:S07]  /*56d0*/  HMMA.16816.F32.BF16 R168, R4, R34, R12 ;  /* 0x0000002204a8723c */ /* 0x000fee000004180c */
[----:B------:R-:W-:Y:S01]  /*56e0*/  IMAD.MOV.U32 R3, RZ, RZ, R16 ;  /* 0x000000ffff037224 */ /* 0x000fe200078e0010 */
[----:B------:R-:W-:Y:S01]  /*56f0*/  MOV R29, R19 ;  /* 0x00000013001d7202 */ /* 0x000fe20000000f00 */
[----:B------:R-:W-:Y:S01]  /*5700*/  IMAD.MOV.U32 R44, RZ, RZ, R18 ;  /* 0x000000ffff2c7224 */ /* 0x000fe200078e0012 */
[----:B----4-:R-:W-:Y:S01]  /*5710*/  HMMA.16816.F32.BF16 R12, R8, R38, RZ ;  /* 0x00000026080c723c */ /* 0x010fe200000418ff */
[----:B------:R-:W-:-:S02]  /*5720*/  IMAD.MOV.U32 R28, RZ, RZ, R17 ;  /* 0x000000ffff1c7224 */ /* 0x000fc400078e0011 */
[----:B------:R-:W-:-:S04]  /*5730*/  IMAD.MOV.U32 R34, RZ, RZ, R27 ;  /* 0x000000ffff227224 */ /* 0x000fc800078e001b */
[----:B------:R-:W-:Y:S01]  /*5740*/  MOV R39, R24 ;  /* 0x0000001800277202 */ /* 0x000fe20000000f00 */
[----:B------:R-:W-:Y:S07]  /*5750*/  HMMA.16816.F32.BF16 R16, R8, R36, RZ ;  /* 0x000000240810723c */ /* 0x000fee00000418ff */
[----:B------:R-:W-:Y:S02]  /*5760*/  IMAD.MOV.U32 R36, RZ, RZ, R26 ;  /* 0x000000ffff247224 */ /* 0x000fe400078e001a */
[----:B------:R-:W-:-:S02]  /*5770*/  IMAD.MOV.U32 R37, RZ, RZ, R25 ;  /* 0x000000ffff257224 */ /* 0x000fc400078e0019 */
[----:B------:R-:W2:Y:S11]  /*5780*/  LDSM.16.MT88.4 R24, [R239+0x4800] ;  /* 0x00480000ef18783b */ /* 0x000eb60000004200 */
[----:B------:R-:W-:Y:S02]  /*5790*/  @!UPT UIADD3 URZ, URZ, URZ, URZ ;  /* 0x0000003f3f3ff290 */ /* 0x000fe4000fffe03f */
[C---:B-1----:R-:W-:Y:S01]  /*57a0*/  HMMA.16816.F32.BF16 R124, R4.reuse, R20, R16 ;  /* 0x00000014047c723c */ /* 0x042fe20000041810 */
[----:B------:R-:W1:Y:S01]  /*57b0*/  LDSM.16.MT88.4 R16, [R239+0x5000] ;  /* 0x00500000ef10783b */ /* 0x000e620000004200 */
[----:B------:R-:W-:Y:S01]  /*57c0*/  IMAD.MOV.U32 R42, RZ, RZ, R107 ;  /* 0x000000ffff2a7224 */ /* 0x000fe200078e006b */
[----:B------:R-:W-:Y:S01]  /*57d0*/  MOV R41, R104 ;  /* 0x0000006800297202 */ /* 0x000fe20000000f00 */
[----:B------:R-:W-:Y:S02]  /*57e0*/  IMAD.MOV.U32 R43, RZ, RZ, R106 ;  /* 0x000000ffff2b7224 */ /* 0x000fe400078e006a */
[----:B------:R-:W-:Y:S02]  /*57f0*/  IMAD.MOV.U32 R40, RZ, RZ, R105 ;  /* 0x000000ffff287224 */ /* 0x000fe400078e0069 */
[----:B------:R-:W-:Y:S01]  /*5800*/  HMMA.16816.F32.BF16 R104, R4, R22, R12 ;  /* 0x000000160468723c */ /* 0x000fe2000004180c */
[----:B------:R-:W-:Y:S01]  /*5810*/  IMAD.MOV.U32 R50, RZ, RZ, R103 ;  /* 0x000000ffff327224 */ /* 0x000fe200078e0067 */
[----:B------:R-:W-:Y:S01]  /*5820*/  MOV R49, R100 ;  /* 0x0000006400317202 */ /* 0x000fe20000000f00 */
[----:B------:R-:W-:Y:S01]  /*5830*/  IMAD.MOV.U32 R51, RZ, RZ, R102 ;  /* 0x000000ffff337224 */ /* 0x000fe200078e0066 */
[----:B------:R-:W-:Y:S04]  /*5840*/  LDSM.16.MT88.4 R20, [R241+0x5000] ;  /* 0x00500000f114783b */ /* 0x000fe80000004200 */
[----:B--2---:R-:W-:Y:S01]  /*5850*/  HMMA.16816.F32.BF16 R12, R8, R24, RZ ;  /* 0x00000018080c723c */ /* 0x004fe200000418ff */
[----:B------:R-:W-:Y:S11]  /*5860*/  IMAD.MOV.U32 R48, RZ, RZ, R101 ;  /* 0x000000ffff307224 */ /* 0x000ff600078e0065 */
[----:B------:R-:W-:Y:S11]  /*5870*/  @!UPT UIADD3 URZ, URZ, URZ, URZ ;  /* 0x0000003f3f3ff290 */ /* 0x000ff6000fffe03f */
[----:B------:R-:W-:Y:S01]  /*5880*/  @!UPT UIADD3 URZ, URZ, URZ, URZ ;  /* 0x0000003f3f3ff290 */ /* 0x000fe2000fffe03f */
[----:B-1----:R-:W-:Y:S07]  /*5890*/  HMMA.16816.F32.BF16 R100, R4, R16, R12 ;  /* 0x000000100464723c */ /* 0x002fee000004180c */
[----:B------:R-:W-:-:S04]  /*58a0*/  FADD.FTZ R12, R78, R77 ;  /* 0x0000004d4e0c7221 */ /* 0x000fc80000010000 */
[----:B------:R-:W-:Y:S02]  /*58b0*/  FADD.FTZ R17, R76, R12 ;  /* 0x0000000c4c117221 */ /* 0x000fe40000010000 */
[----:B------:R-:W-:Y:S01]  /*58c0*/  HMMA.16816.F32.BF16 R12, R8, R26, RZ ;  /* 0x0000001a080c723c */ /* 0x000fe200000418ff */
[----:B------:R-:W1:Y:S01]  /*58d0*/  LDSM.16.MT88.4 R24, [R241+0x4800] ;  /* 0x00480000f118783b */ /* 0x000e620000004200 */
[----:B------:R-:W-:Y:S01]  /*58e0*/  IMAD.MOV.U32 R54, RZ, RZ, R115 ;  /* 0x000000ffff367224 */ /* 0x000fe200078e0073 */
[----:B------:R-:W-:Y:S01]  /*58f0*/  MOV R31, R113 ;  /* 0x00000071001f7202 */ /* 0x000fe20000000f00 */
[----:B------:R-:W-:Y:S02]  /*5900*/  IMAD.MOV.U32 R55, RZ, RZ, R114 ;  /* 0x000000ffff377224 */ /* 0x000fe400078e0072 */
[----:B------:R-:W-:Y:S11]  /*5910*/  IMAD.MOV.U32 R32, RZ, RZ, R112 ;  /* 0x000000ffff207224 */ /* 0x000ff600078e0070 */
[----:B------:R-:W-:Y:S07]  /*5920*/  @!UPT UIADD3 URZ, URZ, URZ, URZ ;  /* 0x0000003f3f3ff290 */ /* 0x000fee000fffe03f */
[----:B------:R-:W-:Y:S08]  /*5930*/  HMMA.16816.F32.BF16 R112, R4, R18, R12 ;  /* 0x000000120470723c */ /* 0x000ff0000004180c */
[----:B-1----:R-:W-:Y:S01]  /*5940*/  HMMA.16816.F32.BF16 R12, R8, R24, RZ ;  /* 0x00000018080c723c */ /* 0x002fe200000418ff */
[----:B------:R-:W-:Y:S02]  /*5950*/  IMAD.MOV.U32 R38, RZ, RZ, R3 ;  /* 0x000000ffff267224 */ /* 0x000fe400078e0003 */
[----:B------:R-:W-:Y:S01]  /*5960*/  FADD.FTZ R3, R82, R80 ;  /* 0x0000005052037221 */ /* 0x000fe20000010000 */
[----:B------:R-:W-:Y:S01]  /*5970*/  MOV R35, R110 ;  /* 0x0000006e00237202 */ /* 0x000fe20000000f00 */
[----:B------:R-:W-:-:S02]  /*5980*/  IMAD.MOV.U32 R82, RZ, RZ, R44 ;  /* 0x000000ffff527224 */ /* 0x000fc400078e002c */
[----:B------:R-:W-:Y:S02]  /*5990*/  IMAD.MOV.U32 R33, RZ, RZ, R111 ;  /* 0x000000ffff217224 */ /* 0x000fe400078e006f */
[----:B------:R-:W-:Y:S02]  /*59a0*/  IMAD.MOV.U32 R44, RZ, RZ, R109 ;  /* 0x000000ffff2c7224 */ /* 0x000fe400078e006d */
[----:B------:R-:W-:Y:S02]  /*59b0*/  IMAD.MOV.U32 R45, RZ, RZ, R108 ;  /* 0x000000ffff2d7224 */ /* 0x000fe400078e006c */
[----:B------:R-:W-:-:S11]  /*59c0*/  FADD.FTZ R3, R84, R3 ;  /* 0x0000000354037221 */ /* 0x000fd60000010000 */
[----:B------:R-:W-:Y:S08]  /*59d0*/  HMMA.16816.F32.BF16 R108, R4, R20, R12 ;  /* 0x00000014046c723c */ /* 0x000ff0000004180c */
[----:B------:R-:W-:Y:S01]  /*59e0*/  HMMA.16816.F32.BF16 R12, R8, R26, RZ ;  /* 0x0000001a080c723c */ /* 0x000fe200000418ff */
[----:B------:R-:W-:Y:S02]  /*59f0*/  FADD.FTZ R3, R83, R3 ;  /* 0x0000000353037221 */ /* 0x000fe40000010000 */
[----:B------:R-:W-:-:S02]  /*5a00*/  FADD.FTZ R17, R79, R17 ;  /* 0x000000114f117221 */ /* 0x000fc40000010000 */
[----:B------:R-:W-:Y:S02]  /*5a10*/  FADD.FTZ R3, R88, R3 ;  /* 0x0000000358037221 */ /* 0x000fe40000010000 */
[----:B------:R-:W-:Y:S02]  /*5a20*/  FADD.FTZ R17, R81, R17 ;  /* 0x0000001151117221 */ /* 0x000fe40000010000 */
[----:B------:R-:W-:Y:S01]  /*5a30*/  FADD.FTZ R16, R89, R3 ;  /* 0x0000000359107221 */ /* 0x000fe20000010000 */
[----:B------:R-:W-:Y:S01]  /*5a40*/  MOV R152, R122 ;  /* 0x0000007a00987202 */ /* 0x000fe20000000f00 */
[----:B------:R-:W-:Y:S02]  /*5a50*/  IMAD.MOV.U32 R154, RZ, RZ, R120 ;  /* 0x000000ffff9a7224 */ /* 0x000fe400078e0078 */
[----:B------:R-:W-:Y:S02]  /*5a60*/  IMAD.MOV.U32 R153, RZ, RZ, R121 ;  /* 0x000000ffff997224 */ /* 0x000fe400078e0079 */
[----:B------:R-:W-:-:S02]  /*5a70*/  IMAD.MOV.U32 R131, RZ, RZ, R123 ;  /* 0x000000ffff837224 */ /* 0x000fc400078e007b */
[----:B------:R-:W-:-:S07]  /*5a80*/  FADD.FTZ R3, R85, R17 ;  /* 0x0000001155037221 */ /* 0x000fce0000010000 */
[----:B------:R-:W-:Y:S01]  /*5a90*/  HMMA.16816.F32.BF16 R120, R4, R22, R12 ;  /* 0x000000160478723c */ /* 0x000fe2000004180c */
[----:B------:R-:W-:Y:S06]  /*5aa0*/  LDSM.16.MT88.4 R20, [R240+0x5000] ;  /* 0x00500000f014783b */ /* 0x000fec0000004200 */
[----:B------:R-:W-:Y:S02]  /*5ab0*/  FADD.FTZ R12, R90, R16 ;  /* 0x000000105a0c7221 */ /* 0x000fe40000010000 */
[----:B------:R-:W1:Y:S02]  /*5ac0*/  LDSM.16.MT88.4 R16, [R240+0x4800] ;  /* 0x00480000f010783b */ /* 0x000e640000004200 */
[----:B------:R-:W-:-:S02]  /*5ad0*/  FADD.FTZ R27, R91, R12 ;  /* 0x0000000c5b1b7221 */ /* 0x000fc40000010000 */
[----:B------:R-:W-:Y:S02]  /*5ae0*/  FADD.FTZ R3, R86, R3 ;  /* 0x0000000356037221 */ /* 0x000fe40000010000 */
[----:B------:R-:W-:Y:S01]  /*5af0*/  FFMA.FTZ R24, R99, c[0x0][0x2d0], -R2 ;  /* 0x0000b40063187a23 */ /* 0x000fe20000010802 */
[----:B------:R-:W-:Y:S01]  /*5b00*/  MOV R53, R117 ;  /* 0x0000007500357202 */ /* 0x000fe20000000f00 */
[----:B------:R-:W-:Y:S02]  /*5b10*/  IMAD.MOV.U32 R80, RZ, RZ, R29 ;  /* 0x000000ffff507224 */ /* 0x000fe400078e001d */
[----:B------:R-:W-:Y:S02]  /*5b20*/  IMAD.MOV.U32 R46, RZ, RZ, R119 ;  /* 0x000000ffff2e7224 */ /* 0x000fe400078e0077 */
[----:B------:R-:W-:Y:S02]  /*5b30*/  IMAD.MOV.U32 R47, RZ, RZ, R118 ;  /* 0x000000ffff2f7224 */ /* 0x000fe400078e0076 */
[----:B------:R-:W-:-:S02]  /*5b40*/  IMAD.MOV.U32 R52, RZ, RZ, R116 ;  /* 0x000000ffff347224 */ /* 0x000fc400078e0074 */
[----:B------:R-:W-:Y:S01]  /*5b50*/  FADD.FTZ R29, R87, R3 ;  /* 0x00000003571d7221 */ /* 0x000fe20000010000 */
[C---:B-1----:R-:W-:Y:S08]  /*5b60*/  HMMA.16816.F32.BF16 R12, R8.reuse, R16, RZ ;  /* 0x00000010080c723c */ /* 0x042ff000000418ff */
[----:B------:R-:W-:Y:S01]  /*5b70*/  HMMA.16816.F32.BF16 R16, R8, R18, RZ ;  /* 0x000000120810723c */ /* 0x000fe200000418ff */
[--C-:B------:R-:W-:Y:S01]  /*5b80*/  FFMA.FTZ R25, R98, c[0x0][0x2d0], -R2.reuse ;  /* 0x0000b40062197a23 */ /* 0x100fe20000010802 */
[----:B------:R-:W1:Y:S01]  /*5b90*/  MUFU.EX2 R3, R24 ;  /* 0x0000001800037308 */ /* 0x000e620000000800 */
[----:B------:R-:W-:Y:S01]  /*5ba0*/  MOV R77, R28 ;  /* 0x0000001c004d7202 */ /* 0x000fe20000000f00 */
[----:B------:R-:W-:-:S02]  /*5bb0*/  FFMA.FTZ R26, R97, c[0x0][0x2d0], -R2 ;  /* 0x0000b400611a7a23 */ /* 0x000fc40000010802 */
[----:B------:R-:W-:-:S04]  /*5bc0*/  FFMA.FTZ R28, R94, c[0x0][0x2d0], -R2 ;  /* 0x0000b4005e1c7a23 */ /* 0x000fc80000010802 */
[----:B------:R-:W2:Y:S06]  /*5bd0*/  MUFU.EX2 R2, R25 ;  /* 0x0000001900027308 */ /* 0x000eac0000000800 */
[----:B------:R-:W-:Y:S07]  /*5be0*/  HMMA.16816.F32.BF16 R116, R4, R20, R12 ;  /* 0x000000140474723c */ /* 0x000fee000004180c */
[----:B------:R-:W-:-:S02]  /*5bf0*/  FFMA.FTZ R13, R96, c[0x0][0x2d0], -R0 ;  /* 0x0000b400600d7a23 */ /* 0x000fc40000010800 */
[----:B------:R-:W-:Y:S01]  /*5c00*/  FFMA.FTZ R12, R95, c[0x0][0x2d0], -R0 ;  /* 0x0000b4005f0c7a23 */ /* 0x000fe20000010800 */
[----:B------:R-:W-:Y:S08]  /*5c10*/  MUFU.EX2 R15, R26 ;  /* 0x0000001a000f7308 */ /* 0x000ff00000000800 */
[----:B------:R-:W3:Y:S01]  /*5c20*/  MUFU.EX2 R13, R13 ;  /* 0x0000000d000d7308 */ /* 0x000ee20000000800 */
[----:B------:R-:W-:Y:S07]  /*5c30*/  HMMA.16816.F32.BF16 R20, R4, R22, R16 ;  /* 0x000000160414723c */ /* 0x000fee0000041810 */
[----:B------:R-:W4:Y:S01]  /*5c40*/  MUFU.EX2 R12, R12 ;  /* 0x0000000c000c7308 */ /* 0x000f220000000800 */
[----:B-1----:R-:W-:-:S07]  /*5c50*/  FADD.FTZ R16, R3, R27 ;  /* 0x0000001b03107221 */ /* 0x002fce0000010000 */
[----:B------:R-:W1:Y:S01]  /*5c60*/  MUFU.EX2 R14, R28 ;  /* 0x0000001c000e7308 */ /* 0x000e620000000800 */
[C---:B--2---:R-:W-:Y:S01]  /*5c70*/  FADD.FTZ R16, R2.reuse, R16 ;  /* 0x0000001002107221 */ /* 0x044fe20000010000 */
[----:B------:R-:W-:Y:S01]  /*5c80*/  F2FP.BF16.PACK_AB R128, R2, R3 ;  /* 0x000000030280723e */ /* 0x000fe200000010ff */
[--C-:B------:R-:W-:Y:S02]  /*5c90*/  FFMA.FTZ R18, R93, c[0x0][0x2d0], -R0.reuse ;  /* 0x0000b4005d127a23 */ /* 0x100fe40000010800 */
[----:B------:R-:W-:Y:S02]  /*5ca0*/  FFMA.FTZ R17, R92, c[0x0][0x2d0], -R0 ;  /* 0x0000b4005c117a23 */ /* 0x000fe40000010800 */
[----:B---3--:R-:W-:Y:S02]  /*5cb0*/  FADD.FTZ R0, R13, R29 ;  /* 0x0000001d0d007221 */ /* 0x008fe40000010000 */
[----:B------:R-:W-:Y:S02]  /*5cc0*/  FADD.FTZ R2, R15, R16 ;  /* 0x000000100f027221 */ /* 0x000fe40000010000 */
[----:B----4-:R-:W-:-:S02]  /*5cd0*/  FADD.FTZ R3, R12, R0 ;  /* 0x000000000c037221 */ /* 0x010fc40000010000 */
[----:B-1----:R-:W-:Y:S02]  /*5ce0*/  FADD.FTZ R0, R14, R2 ;  /* 0x000000020e007221 */ /* 0x002fe40000010000 */
[----:B------:R-:W1:Y:S03]  /*5cf0*/  MUFU.EX2 R2, R18 ;  /* 0x0000001200027308 */ /* 0x000e660000000800 */
[----:B------:R2:W-:Y:S01]  /*5d00*/  STL [R1+0x38], R0 ;  /* 0x0000380001007387 */ /* 0x0005e20000100800 */
[----:B------:R-:W-:Y:S01]  /*5d10*/  MOV R78, R38 ;  /* 0x00000026004e7202 */ /* 0x000fe20000000f00 */
[----:B------:R-:W-:Y:S02]  /*5d20*/  IMAD.MOV.U32 R38, RZ, RZ, R34 ;  /* 0x000000ffff267224 */ /* 0x000fe400078e0022 */
[----:B------:R-:W-:Y:S01]  /*5d30*/  IMAD.MOV.U32 R34, RZ, RZ, R30 ;  /* 0x000000ffff227224 */ /* 0x000fe200078e001e */
[----:B------:R-:W-:Y:S01]  /*5d40*/  MOV R30, R52 ;  /* 0x00000034001e7202 */ /* 0x000fe20000000f00 */
[----:B------:R-:W-:-:S02]  /*5d50*/  IMAD.MOV.U32 R52, RZ, RZ, R130 ;  /* 0x000000ffff347224 */ /* 0x000fc400078e0082 */
[----:B-1----:R-:W-:Y:S01]  /*5d60*/  FADD.FTZ R3, R2, R3 ;  /* 0x0000000302037221 */ /* 0x002fe20000010000 */
[----:B--2---:R-:W1:Y:S01]  /*5d70*/  MUFU.EX2 R0, R17 ;  /* 0x0000001100007308 */ /* 0x004e620000000800 */
[----:B------:R-:W-:Y:S01]  /*5d80*/  MOV R85, R77 ;  /* 0x0000004d00557202 */ /* 0x000fe20000000f00 */
[----:B------:R-:W-:Y:S01]  /*5d90*/  IMAD.MOV.U32 R77, RZ, RZ, R39 ;  /* 0x000000ffff4d7224 */ /* 0x000fe200078e0027 */
[----:B------:R-:W-:Y:S01]  /*5da0*/  MOV R76, R38 ;  /* 0x00000026004c7202 */ /* 0x000fe20000000f00 */
[----:B------:R-:W-:Y:S01]  /*5db0*/  IMAD.MOV.U32 R38, RZ, RZ, R46 ;  /* 0x000000ffff267224 */ /* 0x000fe200078e002e */
[----:B------:R-:W-:Y:S01]  /*5dc0*/  MOV R39, R47 ;  /* 0x0000002f00277202 */ /* 0x000fe20000000f00 */
[----:B------:R-:W-:Y:S02]  /*5dd0*/  IMAD.MOV.U32 R84, RZ, RZ, R78 ;  /* 0x000000ffff547224 */ /* 0x000fe400078e004e */
[----:B------:R-:W-:Y:S02]  /*5de0*/  IMAD.MOV.U32 R46, RZ, RZ, R162 ;  /* 0x000000ffff2e7224 */ /* 0x000fe400078e00a2 */
[----:B------:R-:W-:-:S02]  /*5df0*/  IMAD.MOV.U32 R78, RZ, RZ, R36 ;  /* 0x000000ffff4e7224 */ /* 0x000fc400078e0024 */
[----:B-1----:R-:W-:Y:S01]  /*5e00*/  FADD.FTZ R3, R0, R3 ;  /* 0x0000000300037221 */ /* 0x002fe20000010000 */
[----:B------:R-:W-:Y:S01]  /*5e10*/  MOV R36, R52 ;  /* 0x0000003400247202 */ /* 0x000fe20000000f00 */
[----:B------:R-:W-:-:S03]  /*5e20*/  IMAD.MOV.U32 R47, RZ, RZ, R161 ;  /* 0x000000ffff2f7224 */ /* 0x000fc600078e00a1 */
[----:B------:R-:W-:Y:S04]  /*5e30*/  STL [R1+0x34], R3 ;  /* 0x0000340301007387 */ /* 0x000fe80000100800 */
[----:B------:R1:W5:Y:S04]  /*5e40*/  LDL.LU R162, [R1+0xe0] ;  /* 0x0000e00001a27983 */ /* 0x0003680000300800 */
[----:B------:R1:W5:Y:S04]  /*5e50*/  LDL.LU R161, [R1+0xdc] ;  /* 0x0000dc0001a17983 */ /* 0x0003680000300800 */
[----:B------:R-:W2:Y:S01]  /*5e60*/  LDL R52, [R1+0x7c] ;  /* 0x00007c0001347983 */ /* 0x000ea20000100800 */
[----:B------:R-:W-:Y:S01]  /*5e70*/  IMAD.MOV.U32 R86, RZ, RZ, R82 ;  /* 0x000000ffff567224 */ /* 0x000fe200078e0052 */
[----:B------:R-:W-:Y:S01]  /*5e80*/  MOV R89, R153 ;  /* 0x0000009900597202 */ /* 0x000fe20000000f00 */
[----:B------:R-:W-:-:S02]  /*5e90*/  IMAD.MOV.U32 R82, RZ, RZ, R155 ;  /* 0x000000ffff527224 */ /* 0x000fc400078e009b */
[----:B------:R-:W-:Y:S02]  /*5ea0*/  IMAD.MOV.U32 R88, RZ, RZ, R154 ;  /* 0x000000ffff587224 */ /* 0x000fe400078e009a */
[----:B------:R-:W-:Y:S02]  /*5eb0*/  IMAD.MOV.U32 R90, RZ, RZ, R152 ;  /* 0x000000ffff5a7224 */ /* 0x000fe400078e0098 */
[----:B------:R-:W3:Y:S01]  /*5ec0*/  LDSM.16.MT88.4 R152, [R239+0x1000] ;  /* 0x00100000ef98783b */ /* 0x000ee20000004200 */
[----:B------:R-:W-:Y:S01]  /*5ed0*/  IMAD.MOV.U32 R91, RZ, RZ, R131 ;  /* 0x000000ffff5b7224 */ /* 0x000fe200078e0083 */
[----:B------:R-:W-:Y:S02]  /*5ee0*/  F2FP.BF16.PACK_AB R129, R12, R13 ;  /* 0x0000000d0c81723e */ /* 0x000fe400000010ff */
[----:B------:R-:W-:Y:S02]  /*5ef0*/  F2FP.BF16.PACK_AB R130, R14, R15 ;  /* 0x0000000f0e82723e */ /* 0x000fe400000010ff */
[----:B------:R-:W-:-:S02]  /*5f00*/  F2FP.BF16.PACK_AB R131, R0, R2 ;  /* 0x000000020083723e */ /* 0x000fc400000010ff */
[----:B------:R-:W-:Y:S01]  /*5f10*/  MOV R79, R37 ;  /* 0x00000025004f7202 */ /* 0x000fe20000000f00 */
[----:B------:R-:W-:Y:S02]  /*5f20*/  IMAD.MOV.U32 R37, RZ, RZ, R53 ;  /* 0x000000ffff257224 */ /* 0x000fe400078e0035 */
[----:B------:R-:W-:Y:S01]  /*5f30*/  IMAD.MOV.U32 R87, RZ, RZ, R80 ;  /* 0x000000ffff577224 */ /* 0x000fe200078e0050 */
[----:B------:R-:W-:Y:S01]  /*5f40*/  MOV R98, R32 ;  /* 0x0000002000627202 */ /* 0x000fe20000000f00 */
[----:B------:R-:W-:Y:S01]  /*5f50*/  IMAD.MOV.U32 R96, RZ, RZ, R34 ;  /* 0x000000ffff607224 */ /* 0x000fe200078e0022 */
[----:B------:R-:W-:Y:S01]  /*5f60*/  LDSM.16.MT88.4 R12, [R242+0x4800] ;  /* 0x00480000f20c783b */ /* 0x000fe20000004200 */
[C---:B---3--:R-:W-:Y:S08]  /*5f70*/  HMMA.16816.F32.BF16 R156, R128.reuse, R152, R156 ;  /* 0x00000098809c723c */ /* 0x048ff0000004189c */
[----:B------:R-:W-:Y:S01]  /*5f80*/  HMMA.16816.F32.BF16 R152, R128, R154, R144 ;  /* 0x0000009a8098723c */ /* 0x000fe20000041890 */
[----:B------:R-:W3:Y:S01]  /*5f90*/  LDSM.16.MT88.4 R144, [R241+0x1000] ;  /* 0x00100000f190783b */ /* 0x000ee20000004200 */
[----:B------:R-:W-:-:S03]  /*5fa0*/  MOV R53, R160 ;  /* 0x000000a000357202 */ /* 0x000fc60000000f00 */
[----:B------:R1:W5:Y:S04]  /*5fb0*/  LDL.LU R160, [R1+0xd8] ;  /* 0x0000d80001a07983 */ /* 0x0003680000300800 */
[----:B------:R-:W4:Y:S01]  /*5fc0*/  LDL.LU R80, [R1+0x28] ;  /* 0x0000280001507983 */ /* 0x000f220000300800 */
[C---:B---3--:R-:W-:Y:S08]  /*5fd0*/  HMMA.16816.F32.BF16 R148, R128.reuse, R144, R148 ;  /* 0x000000908094723c */ /* 0x048ff00000041894 */
[----:B------:R-:W-:Y:S01]  /*5fe0*/  HMMA.16816.F32.BF16 R144, R128, R146, R136 ;  /* 0x000000928090723c */ /* 0x000fe20000041888 */
[----:B------:R-:W3:Y:S01]  /*5ff0*/  LDSM.16.MT88.4 R136, [R240+0x1000] ;  /* 0x00100000f088783b */ /* 0x000ee20000004200 */
[----:B------:R-:W-:-:S02]  /*6000*/  IMAD.MOV.U32 R97, RZ, RZ, R35 ;  /* 0x000000ffff617224 */ /* 0x000fc400078e0023 */
[----:B------:R-:W-:Y:S01]  /*6010*/  IMAD.MOV.U32 R99, RZ, RZ, R33 ;  /* 0x000000ffff637224 */ /* 0x000fe200078e0021 */
[----:B------:R-:W-:Y:S01]  /*6020*/  MOV R33, R31 ;  /* 0x0000001f00217202 */ /* 0x000fe20000000f00 */
[----:B------:R-:W-:Y:S02]  /*6030*/  IMAD.MOV.U32 R32, RZ, RZ, R30 ;  /* 0x000000ffff207224 */ /* 0x000fe400078e001e */
[----:B------:R-:W-:Y:S02]  /*6040*/  IMAD.MOV.U32 R34, RZ, RZ, R54 ;  /* 0x000000ffff227224 */ /* 0x000fe400078e0036 */
[----:B------:R-:W-:Y:S01]  /*6050*/  IMAD.MOV.U32 R35, RZ, RZ, R55 ;  /* 0x000000ffff237224 */ /* 0x000fe200078e0037 */
[C---:B---3--:R-:W-:Y:S08]  /*6060*/  HMMA.16816.F32.BF16 R140, R128.reuse, R136, R140 ;  /* 0x00000088808c723c */ /* 0x048ff0000004188c */
[C---:B------:R-:W-:Y:S01]  /*6070*/  HMMA.16816.F32.BF16 R136, R128.reuse, R138, R32 ;  /* 0x0000008a8088723c */ /* 0x040fe20000041820 */
[----:B------:R-:W3:Y:S07]  /*6080*/  LDSM.16.MT88.4 R32, [R242+0x1000] ;  /* 0x00100000f220783b */ /* 0x000eee0000004200 */
[C---:B---3--:R-:W-:Y:S01]  /*6090*/  HMMA.16816.F32.BF16 R28, R128.reuse, R32, R96 ;  /* 0x00000020801c723c */ /* 0x048fe20000041860 */
[----:B------:R-:W-:Y:S07]  /*60a0*/  LDSM.16.MT88.4 R96, [R242+0x4000] ;  /* 0x00400000f260783b */ /* 0x000fee0000004200 */
[C---:B------:R-:W-:Y:S01]  /*60b0*/  HMMA.16816.F32.BF16 R32, R128.reuse, R34, R40 ;  /* 0x000000228020723c */ /* 0x040fe20000041828 */
[----:B------:R-:W3:Y:S07]  /*60c0*/  LDSM.16.MT88.4 R40, [R239+0x2800] ;  /* 0x00280000ef28783b */ /* 0x000eee0000004200 */
[C---:B---3--:R-:W-:Y:S08]  /*60d0*/  HMMA.16816.F32.BF16 R36, R128.reuse, R40, R36 ;  /* 0x000000288024723c */ /* 0x048ff00000041824 */
[C---:B------:R-:W-:Y:S01]  /*60e0*/  HMMA.16816.F32.BF16 R40, R128.reuse, R42, R48 ;  /* 0x0000002a8028723c */ /* 0x040fe20000041830 */
[----:B------:R-:W3:Y:S07]  /*60f0*/  LDSM.16.MT88.4 R48, [R241+0x2800] ;  /* 0x00280000f130783b */ /* 0x000eee0000004200 */
[C---:B---3--:R-:W-:Y:S08]  /*6100*/  HMMA.16816.F32.BF16 R44, R128.reuse, R48, R44 ;  /* 0x00000030802c723c */ /* 0x048ff0000004182c */
[----:B------:R-:W-:Y:S01]  /*6110*/  HMMA.16816.F32.BF16 R48, R128, R50, R56 ;  /* 0x000000328030723c */ /* 0x000fe20000041838 */
[----:B------:R-:W3:Y:S01]  /*6120*/  LDSM.16.MT88.4 R56, [R240+0x2800] ;  /* 0x00280000f038783b */ /* 0x000ee20000004200 */
[----:B--2---:R-:W-:Y:S01]  /*6130*/  MOV R26, R52 ;  /* 0x00000034001a7202 */ /* 0x004fe20000000f00 */
[----:B------:R-:W-:-:S05]  /*6140*/  IMAD.MOV.U32 R27, RZ, RZ, R53 ;  /* 0x000000ffff1b7224 */ /* 0x000fca00078e0035 */
[C---:B------:R-:W-:Y:S08]  /*6150*/  HMMA.16816.F32.BF16 R92, R128.reuse, R96, R124 ;  /* 0x00000060805c723c */ /* 0x040ff0000004187c */
[C---:B------:R-:W-:Y:S01]  /*6160*/  HMMA.16816.F32.BF16 R96, R128.reuse, R98, R104 ;  /* 0x000000628060723c */ /* 0x040fe20000041868 */
[----:B------:R-:W2:Y:S07]  /*6170*/  LDSM.16.MT88.4 R104, [R239+0x5800] ;  /* 0x00580000ef68783b */ /* 0x000eae0000004200 */
[C---:B---3--:R-:W-:Y:S01]  /*6180*/  HMMA.16816.F32.BF16 R52, R128.reuse, R56, R64 ;  /* 0x000000388034723c */ /* 0x048fe20000041840 */
[----:B------:R-:W3:Y:S07]  /*6190*/  LDSM.16.MT88.4 R64, [R242+0x2800] ;  /* 0x00280000f240783b */ /* 0x000eee0000004200 */
[C---:B------:R-:W-:Y:S08]  /*61a0*/  HMMA.16816.F32.BF16 R56, R128.reuse, R58, R60 ;  /* 0x0000003a8038723c */ /* 0x040ff0000004183c */
[C---:B--2---:R-:W-:Y:S08]  /*61b0*/  HMMA.16816.F32.BF16 R100, R128.reuse, R104, R100 ;  /* 0x000000688064723c */ /* 0x044ff00000041864 */
[----:B------:R-:W-:Y:S01]  /*61c0*/  HMMA.16816.F32.BF16 R104, R128, R106, R112 ;  /* 0x0000006a8068723c */ /* 0x000fe20000041870 */
[----:B------:R-:W2:Y:S07]  /*61d0*/  LDSM.16.MT88.4 R112, [R241+0x5800] ;  /* 0x00580000f170783b */ /* 0x000eae0000004200 */
[C---:B------:R-:W-:Y:S08]  /*61e0*/  HMMA.16816.F32.BF16 R16, R8.reuse, R12, RZ ;  /* 0x0000000c0810723c */ /* 0x040ff000000418ff */
[----:B------:R-:W-:Y:S01]  /*61f0*/  HMMA.16816.F32.BF16 R8, R8, R14, RZ ;  /* 0x0000000e0808723c */ /* 0x000fe200000418ff */
[----:B------:R-:W1:Y:S07]  /*6200*/  LDSM.16.MT88.4 R12, [R242+0x5000] ;  /* 0x00500000f20c783b */ /* 0x000e6e0000004200 */
[----:B---3--:R-:W-:Y:S01]  /*6210*/  HMMA.16816.F32.BF16 R60, R128, R64, R72 ;  /* 0x00000040803c723c */ /* 0x008fe20000041848 */
[----:B------:R-:W3:Y:S01]  /*6220*/  LDSM.16.MT88.4 R72, [R239+0x4000] ;  /* 0x00400000ef48783b */ /* 0x000ee20000004200 */
[----:B------:R-:W-:Y:S01]  /*6230*/  @P3 IMAD.HI.U32 R2, R135, c[0x0][0x2c8], RZ ;  /* 0x0000b20087023a27 */ /* 0x000fe200078e00ff */
[----:B----4-:R-:W-:-:S03]  /*6240*/  MOV R25, R80 ;  /* 0x0000005000197202 */ /* 0x010fc60000000f00 */
[----:B------:R-:W-:Y:S01]  /*6250*/  IMAD.MOV.U32 R0, RZ, RZ, R135 ;  /* 0x000000ffff007224 */ /* 0x000fe200078e0087 */
[----:B------:R-:W-:Y:S01]  /*6260*/  @P3 SHF.R.U32.HI R0, RZ, c[0x0][0x2cc], R2 ;  /* 0x0000b300ff003a19 */ /* 0x000fe20000011602 */
[----:B------:R-:W-:Y:S01]  /*6270*/  HMMA.16816.F32.BF16 R64, R128, R66, R68 ;  /* 0x000000428040723c */ /* 0x000fe20000041844 */
[----:B------:R-:W-:Y:S02]  /*6280*/  IMAD.MOV.U32 R24, RZ, RZ, R82 ;  /* 0x000000ffff187224 */ /* 0x000fe400078e0052 */
[----:B------:R-:W4:Y:S01]  /*6290*/  LDSM.16.MT88.4 R80, [R241+0x4000] ;  /* 0x00400000f150783b */ /* 0x000f220000004200 */
[----:B------:R-:W-:-:S04]  /*62a0*/  IADD3 R0, R0, R26, -R27 ;  /* 0x0000001a00007210 */ /* 0x000fc80007ffe81b */
[C---:B--2---:R-:W-:Y:S08]  /*62b0*/  HMMA.16816.F32.BF16 R108, R128.reuse, R112, R108 ;  /* 0x00000070806c723c */ /* 0x044ff0000004186c */
[----:B------:R-:W-:Y:S01]  /*62c0*/  HMMA.16816.F32.BF16 R112, R128, R114, R120 ;  /* 0x000000728070723c */ /* 0x000fe20000041878 */
[----:B------:R-:W2:Y:S07]  /*62d0*/  LDSM.16.MT88.4 R120, [R240+0x5800] ;  /* 0x00580000f078783b */ /* 0x000eae0000004200 */
[----:B-1----:R-:W-:Y:S08]  /*62e0*/  HMMA.16816.F32.BF16 R16, R4, R12, R16 ;  /* 0x0000000c0410723c */ /* 0x002ff00000041810 */
[----:B---3--:R-:W-:Y:S01]  /*62f0*/  HMMA.16816.F32.BF16 R68, R128, R72, R88 ;  /* 0x000000488044723c */ /* 0x008fe20000041858 */
[----:B------:R-:W1:Y:S07]  /*6300*/  LDSM.16.MT88.4 R88, [R240+0x4000] ;  /* 0x00400000f058783b */ /* 0x000e6e0000004200 */
[----:B------:R-:W-:Y:S01]  /*6310*/  HMMA.16816.F32.BF16 R8, R4, R14, R8 ;  /* 0x0000000e0408723c */ /* 0x000fe20000041808 */
[----:B------:R-:W3:Y:S01]  /*6320*/  LDSM.16.MT88.4 R4, [R242+0x5800] ;  /* 0x00580000f204783b */ /* 0x000ee20000004200 */
[----:B------:R-:W-:-:S05]  /*6330*/  IMAD.HI R0, R0, 0x2aaaaaab, RZ ;  /* 0x2aaaaaab00007827 */ /* 0x000fca00078e02ff */
[----:B------:R-:W-:-:S04]  /*6340*/  SHF.R.U32.HI R2, RZ, 0x1f, R0 ;  /* 0x0000001fff027819 */ /* 0x000fc80000011600 */
[----:B------:R-:W-:Y:S02]  /*6350*/  LEA.HI.SX32 R0, R0, R2, 0x1d ;  /* 0x0000000200007211 */ /* 0x000fe400078feaff */
[----:B------:R-:W-:Y:S02]  /*6360*/  IADD3 R3, R25, -0x2, RZ ;  /* 0xfffffffe19037810 */ /* 0x000fe40007ffe0ff */
[----:B------:R-:W-:-:S03]  /*6370*/  IMNMX R0, R24, R0, !PT ;  /* 0x0000000018007217 */ /* 0x000fc60007800200 */
[----:B------:R3:W-:Y:S04]  /*6380*/  STL [R1+0x20], R3 ;  /* 0x0000200301007387 */ /* 0x0007e80000100800 */
[----:B------:R3:W-:Y:S01]  /*6390*/  STL [R1+0x60], R0 ;  /* 0x0000600001007387 */ /* 0x0007e20000100800 */
[----:B------:R-:W-:Y:S01]  /*63a0*/  ISETP.GE.AND P0, PT, R3, R0, PT ;  /* 0x000000000300720c */ /* 0x000fe20003f06270 */
[C---:B----4-:R-:W-:Y:S08]  /*63b0*/  HMMA.16816.F32.BF16 R76, R128.reuse, R80, R76 ;  /* 0x00000050804c723c */ /* 0x050ff0000004184c */
[C---:B--2---:R-:W-:Y:S08]  /*63c0*/  HMMA.16816.F32.BF16 R116, R128.reuse, R120, R116 ;  /* 0x000000788074723c */ /* 0x044ff00000041874 */
[C---:B-1----:R-:W-:Y:S08]  /*63d0*/  HMMA.16816.F32.BF16 R84, R128.reuse, R88, R84 ;  /* 0x000000588054723c */ /* 0x042ff00000041854 */
[C---:B------:R-:W-:Y:S08]  /*63e0*/  HMMA.16816.F32.BF16 R72, R128.reuse, R74, R176 ;  /* 0x0000004a8048723c */ /* 0x040ff000000418b0 */
[C---:B------:R-:W-:Y:S08]  /*63f0*/  HMMA.16816.F32.BF16 R80, R128.reuse, R82, R172 ;  /* 0x000000528050723c */ /* 0x040ff000000418ac */
[C---:B------:R-:W-:Y:S08]  /*6400*/  HMMA.16816.F32.BF16 R88, R128.reuse, R90, R168 ;  /* 0x0000005a8058723c */ /* 0x040ff000000418a8 */
[C---:B------:R-:W-:Y:S08]  /*6410*/  HMMA.16816.F32.BF16 R120, R128.reuse, R122, R20 ;  /* 0x0000007a8078723c */ /* 0x040ff00000041814 */
[C---:B---3--:R-:W-:Y:S08]  /*6420*/  HMMA.16816.F32.BF16 R124, R128.reuse, R4, R16 ;  /* 0x00000004807c723c */ /* 0x048ff00000041810 */
[----:B------:R-:W-:Y:S01]  /*6430*/  HMMA.16816.F32.BF16 R128, R128, R6, R8 ;  /* 0x000000068080723c */ /* 0x000fe20000041808 */
[----:B------:R-:W-:Y:S07]  /*6440*/  @!P0 BRA `(.L_x_879) ;  /* 0x000032c000008947 */ /* 0x000fee0003800000 */
[----:B------:R-:W-:Y:S01]  /*6450*/  IMAD.IADD R0, R134, 0x1, R135 ;  /* 0x0000000186007824 */ /* 0x000fe200078e0287 */
[----:B------:R-:W-:Y:S01]  /*6460*/  MOV R2, R3 ;  /* 0x0000000300027202 */ /* 0x000fe20000000f00 */
[----:B------:R-:W-:Y:S01]  /*6470*/  IMAD.MOV.U32 R134, RZ, RZ, R132 ;  /* 0x000000ffff867224 */ /* 0x000fe200078e0084 */
[----:B------:R-:W-:-:S02]  /*6480*/  MOV R135, R133 ;  /* 0x0000008500877202 */ /* 0x000fc40000000f00 */
[----:B------:R1:W-:Y:S02]  /*6490*/  STL [R1+0x30], R0 ;  /* 0x0000300001007387 */ /* 0x0003e40000100800 */
[----:B-1----:R-:W-:-:S05]  /*64a0*/  @P3 IMAD.HI.U32 R0, R0, c[0x0][0x2c8], RZ ;  /* 0x0000b20000003a27 */ /* 0x002fca00078e00ff */
[----:B------:R-:W-:-:S05]  /*64b0*/  @P3 SHF.R.U32.HI R0, RZ, c[0x0][0x2cc], R0 ;  /* 0x0000b300ff003a19 */ /* 0x000fca0000011600 */
[----:B------:R1:W-:Y:S04]  /*64c0*/  @P3 STL [R1+0x68], R0 ;  /* 0x0000680001003387 */ /* 0x0003e80000100800 */
[----:B------:R1:W-:Y:S02]  /*64d0*/  STL [R1+0x1c], R2 ;  /* 0x00001c0201007387 */ /* 0x0003e40000100800 */
.L_x_884:
[----:B------:R-:W2:Y:S01]  /*64e0*/  LDL R3, [R1] ;  /* 0x0000000001037983 */ /* 0x000ea20000100800 */
[----:B------:R-:W-:Y:S04]  /*64f0*/  DEPBAR.LE SB0, 0x0 ;  /* 0x000080000000791a */ /* 0x000fe80000000000 */
[----:B------:R-:W3:Y:S01]  /*6500*/  LDL R6, [R1+0x3c] ;  /* 0x00003c0001067983 */ /* 0x000ee20000100800 */
[----:B------:R-:W-:Y:S01]  /*6510*/  WARPSYNC 0xffffffff ;  /* 0xffffffff00007948 */ /* 0x000fe20003800000 */
[----:B------:R-:W-:Y:S02]  /*6520*/  BSSY B0, `(.L_x_880) ;  /* 0x0000033000007945 */ /* 0x000fe40003800000 */
[----:B-1----:R-:W4:Y:S04]  /*6530*/  LDL R2, [R1+0x4] ;  /* 0x0000040001027983 */ /* 0x002f280000100800 */
[----:B------:R-:W3:Y:S04]  /*6540*/  LDL R132, [R1+0x1c] ;  /* 0x00001c0001847983 */ /* 0x000ee80000100800 */
[----:B------:R-:W3:Y:S04]  /*6550*/  LDL R0, [R1+0x2c] ;  /* 0x00002c0001007983 */ /* 0x000ee80000100800 */
[----:B------:R-:W-:Y:S06]  /*6560*/  BAR.SYNC.DEFER_BLOCKING 0x0 ;  /* 0x0000000000007b1d */ /* 0x000fec0000010000 */
[----:B------:R1:W1:Y:S04]  /*6570*/  LDSM.16.M88.4 R8, [R236] ;  /* 0x00000000ec08783b */ /* 0x0002680000000200 */
[----:B------:R1:W1:Y:S04]  /*6580*/  LDSM.16.M88.4 R16, [R236+0x800] ;  /* 0x00080000ec10783b */ /* 0x0002680000000200 */
[----:B------:R1:W1:Y:S04]  /*6590*/  LDSM.16.M88.4 R24, [R236+0x1000] ;  /* 0x00100000ec18783b */ /* 0x0002680000000200 */
[----:B------:R1:W1:Y:S04]  /*65a0*/  LDSM.16.M88.4 R168, [R243] ;  /* 0x00000000f3a8783b */ /* 0x0002680000000200 */
[----:B--2---:R2:W1:Y:S04]  /*65b0*/  LDSM.16.M88.4 R172, [R3] ;  /* 0x0000000003ac783b */ /* 0x0044680000000200 */
[----:B----4-:R2:W4:Y:S01]  /*65c0*/  LDSM.16.M88.4 R176, [R2] ;  /* 0x0000000002b0783b */ /* 0x0105220000000200 */
[----:B---3--:R-:W-:Y:S02]  /*65d0*/  ISETP.GT.AND P0, PT, R6, R132, PT ;  /* 0x000000840600720c */ /* 0x008fe40003f04270 */
[----:B------:R-:W-:Y:S11]  /*65e0*/  LOP3.LUT P4, RZ, R0, 0x2, RZ, 0xc0, !PT ;  /* 0x0000000200ff7812 */ /* 0x000ff6000788c0ff */
[----:B------:R-:W-:-:S05]  /*65f0*/  @P0 BRA `(.L_x_881) ;  /* 0x0000025000000947 */ /* 0x000fca0003800000 */
[----:B------:R-:W3:Y:S01]  /*6600*/  LDL.64 R14, [R1+0x58] ;  /* 0x00005800010e7983 */ /* 0x000ee20000100a00 */
[----:B------:R-:W-:Y:S02]  /*6610*/  LOP3.LUT P3, RZ, R0, 0x1, RZ, 0xc0, !PT ;  /* 0x0000000100ff7812 */ /* 0x000fe4000786c0ff */
[----:B------:R-:W-:Y:S01]  /*6620*/  SHF.R.S32.HI R0, RZ, 0x1f, R132 ;  /* 0x0000001fff007819 */ /* 0x000fe20000011484 */
[----:B--2---:R-:W2:Y:S04]  /*6630*/  LDL.64 R12, [R1+0x48] ;  /* 0x00004800010c7983 */ /* 0x004ea80000100a00 */
[----:B----4-:R-:W4:Y:S01]  /*6640*/  LDL R7, [R1+0x18] ;  /* 0x0000180001077983 */ /* 0x010f220000100800 */
[----:B------:R-:W-:Y:S03]  /*6650*/  IMAD R0, R0, c[0x0][0x208], RZ ;  /* 0x0000820000007a24 */ /* 0x000fe600078e02ff */
[----:B------:R-:W1:Y:S01]  /*6660*/  S2R R2, SR_TID.X ;  /* 0x0000000000027919 */ /* 0x000e620000002100 */
[----:B------:R-:W-:Y:S01]  /*6670*/  IMAD R0, R132, c[0x0][0x20c], R0 ;  /* 0x0000830084007a24 */ /* 0x000fe200078e0200 */
[----:B-1----:R-:W-:Y:S01]  /*6680*/  ISETP.GT.AND P2, PT, R2, 0x7f, PT ;  /* 0x0000007f0200780c */ /* 0x002fe20003f44270 */
[----:B------:R-:W-:Y:S04]  /*6690*/  IMAD.WIDE.U32 R2, R132, c[0x0][0x208], RZ ;  /* 0x0000820084027a25 */ /* 0x000fe800078e00ff */
[----:B------:R-:W-:Y:S02]  /*66a0*/  IMAD.IADD R0, R3, 0x1, R0 ;  /* 0x0000000103007824 */ /* 0x000fe400078e0200 */
[----:B------:R-:W-:Y:S04]  /*66b0*/  IMAD.WIDE.U32 R2, R2, 0x30, RZ ;  /* 0x0000003002027825 */ /* 0x000fe800078e00ff */
[----:B------:R-:W-:Y:S02]  /*66c0*/  IMAD R0, R0, 0x30, RZ ;  /* 0x0000003000007824 */ /* 0x000fe400078e02ff */
[----:B------:R-:W-:Y:S02]  /*66d0*/  @!P2 IMAD.MOV.U32 R4, RZ, RZ, c[0x0][0x208] ;  /* 0x00008200ff04a624 */ /* 0x000fe400078e00ff */
[----:B------:R-:W-:Y:S02]  /*66e0*/  IMAD.IADD R0, R3, 0x1, R0 ;  /* 0x0000000103007824 */ /* 0x000fe400078e0200 */
[----:B------:R-:W-:Y:S01]  /*66f0*/  @!P2 IMAD.MOV.U32 R3, RZ, RZ, c[0x0][0x20c] ;  /* 0x00008300ff03a624 */ /* 0x000fe200078e00ff */
[-C--:B---3--:R-:W-:Y:S02]  /*6700*/  IADD3 R5, P1, R14, R2.reuse, RZ ;  /* 0x000000020e057210 */ /* 0x088fe40007f3e0ff */
[C---:B------:R-:W-:Y:S04]  /*6710*/  @!P2 LEA R2, P0, R4.reuse, R2, 0x5 ;  /* 0x000000020402a211 */ /* 0x040fe800078028ff */
[----:B------:R-:W-:Y:S01]  /*6720*/  @!P2 LEA.HI.X R3, R4, R0, R3, 0x5, P0 ;  /* 0x000000000403a211 */ /* 0x000fe200000f2c03 */
[--C-:B--2---:R-:W-:Y:S01]  /*6730*/  IMAD.X R0, R0, 0x1, R13.reuse, P1 ;  /* 0x0000000100007824 */ /* 0x104fe200008e060d */
[C---:B------:R-:W-:Y:S04]  /*6740*/  LEA R4, P0, R5.reuse, c[0x0][0x1f8], 0x1 ;  /* 0x00007e0005047a11 */ /* 0x040fe800078008ff */
[----:B------:R-:W-:Y:S02]  /*6750*/  LEA.HI.X R5, R5, c[0x0][0x1fc], R0, 0x1, P0 ;  /* 0x00007f0005057a11 */ /* 0x000fe400000f0c00 */
[----:B------:R-:W-:Y:S03]  /*6760*/  @!P2 IADD3 R0, P0, R2, R14, RZ ;  /* 0x0000000e0200a210 */ /* 0x000fe60007f1e0ff */
[----:B------:R-:W-:Y:S01]  /*6770*/  @!PT LDS RZ, [RZ] ;  /* 0x00000000fffff984 */ /* 0x000fe20000000800 */
[----:B------:R-:W-:Y:S01]  /*6780*/  @!PT LDS RZ, [RZ] ;  /* 0x00000000fffff984 */ /* 0x000fe20000000800 */
[----:B------:R-:W-:Y:S01]  /*6790*/  @!PT LDS RZ, [RZ] ;  /* 0x00000000fffff984 */ /* 0x000fe20000000800 */
[----:B----4-:R1:W-:Y:S02]  /*67a0*/  LDGSTS.E.BYPASS.LTC128B.128 [R7+0x4080], [R4.64], !P3 ;  /* 0x0408000004077fae */ /* 0x0103e4000d901d46 */
        /* <DEDUP_REMOVED lines=10> */
.L_x_881:
[----:B------:R-:W-:Y:S05]  /*6850*/  BSYNC B0 ;  /* 0x0000000000007941 */ /* 0x000fea0003800000 */
.L_x_880:
[----:B-12---:R-:W-:Y:S01]  /*6860*/  MOV R2, R6 ;  /* 0x0000000600027202 */ /* 0x006fe20000000f00 */
[----:B------:R-:W0:Y:S01]  /*6870*/  LDGDEPBAR ;  /* 0x00000000000079af */ /* 0x000e220000000000 */
[C---:B-----5:R-:W-:Y:S01]  /*6880*/  HMMA.16816.F32.BF16 R4, R160.reuse, R8, RZ ;  /* 0x00000008a004723c */ /* 0x060fe200000418ff */
[----:B------:R-:W-:Y:S07]  /*6890*/  BSSY B0, `(.L_x_882) ;  /* 0x00000f0000007945 */ /* 0x000fee0003800000 */
        /* <DEDUP_REMOVED lines=11> */
[C---:B----4-:R-:W-:Y:S08]  /*6950*/  HMMA.16816.F32.BF16 R20, R164.reuse, R176, R20 ;  /* 0x000000b0a414723c */ /* 0x050ff00000041814 */
        /* <DEDUP_REMOVED lines=125> */
[----:B------:R-:W-:Y:S04]  /*7130*/  FMUL.FTZ R10, R10, c[0x0][0x320] ;  /* 0x0000c8000a0a7a20 */ /* 0x000fe80000410000 */
[----:B------:R-:W-:Y:S01]  /*7140*/  MUFU.TANH R133, R10 ;  /* 0x0000000a00857308 */ /* 0x000fe20000002400 */
[C---:B------:R-:W-:Y:S04]  /*7150*/  HMMA.16816.F32.BF16 R16, R232.reuse, R170, R16 ;  /* 0x000000aae810723c */ /* 0x040fe80000041810 */
[----:B--2---:R-:W-:Y:S05]  /*7160*/  FMUL.FTZ R0, R5, c[0x0][0x320] ;  /* 0x0000c80005007a20 */ /* 0x004fea0000410000 */
[----:B------:R1:W-:Y:S03]  /*7170*/  MUFU.TANH R178, R0 ;  /* 0x0000000000b27308 */ /* 0x0003e60000002400 */
[----:B-1----:R-:W-:Y:S07]  /*7180*/  FMUL.FTZ R0, R6, c[0x0][0x320] ;  /* 0x0000c80006007a20 */ /* 0x002fee0000410000 */
[----:B------:R1:W-:Y:S02]  /*7190*/  MUFU.TANH R173, R0 ;  /* 0x0000000000ad7308 */ /* 0x0003e40000002400 */
[----:B-1----:R-:W-:Y:S02]  /*71a0*/  FMUL.FTZ R0, R7, c[0x0][0x320] ;  /* 0x0000c80007007a20 */ /* 0x002fe40000410000 */
[----:B------:R-:W1:Y:S01]  /*71b0*/  LDSM.16.M88.4 R4, [R237+0x5800] ;  /* 0x00580000ed04783b */ /* 0x000e620000000200 */
[----:B------:R-:W-:Y:S05]  /*71c0*/  DEPBAR.LE SB0, 0x0 ;  /* 0x000080000000791a */ /* 0x000fea0000000000 */
[----:B------:R2:W-:Y:S02]  /*71d0*/  MUFU.TANH R172, R0 ;  /* 0x0000000000ac7308 */ /* 0x0005e40000002400 */
[----:B------:R-:W-:Y:S01]  /*71e0*/  BAR.SYNC.DEFER_BLOCKING 0x0 ;  /* 0x0000000000007b1d */ /* 0x000fe20000010000 */
[----:B--2---:R-:W-:Y:S01]  /*71f0*/  FMUL.FTZ R0, R8, c[0x0][0x320] ;  /* 0x0000c80008007a20 */ /* 0x004fe20000410000 */
[----:B------:R-:W-:Y:S06]  /*7200*/  MOV R8, R132 ;  /* 0x0000008400087202 */ /* 0x000fec0000000f00 */
[----:B------:R2:W-:Y:S01]  /*7210*/  MUFU.TANH R132, R3 ;  /* 0x0000000300847308 */ /* 0x0005e20000002400 */
[C---:B-1----:R-:W-:Y:S09]  /*7220*/  HMMA.16816.F32.BF16 R20, R232.reuse, R4, R20 ;  /* 0x00000004e814723c */ /* 0x042ff20000041814 */
[----:B------:R1:W-:Y:S01]  /*7230*/  MUFU.TANH R177, R0 ;  /* 0x0000000000b17308 */ /* 0x0003e20000002400 */
[----:B------:R-:W-:Y:S03]  /*7240*/  HMMA.16816.F32.BF16 R24, R232, R6, R24 ;  /* 0x00000006e818723c */ /* 0x000fe60000041818 */
[----:B--2---:R-:W-:Y:S01]  /*7250*/  MOV R3, R2 ;  /* 0x0000000200037202 */ /* 0x004fe20000000f00 */
[----:B------:R-:W-:Y:S05]  /*7260*/  FMUL.FTZ R2, R13, c[0x0][0x320] ;  /* 0x0000c8000d027a20 */ /* 0x000fea0000410000 */
[----:B------:R-:W-:Y:S03]  /*7270*/  MUFU.TANH R168, R2 ;  /* 0x0000000200a87308 */ /* 0x000fe60000002400 */
[----:B-1----:R-:W-:Y:S07]  /*7280*/  FMUL.FTZ R0, R9, c[0x0][0x320] ;  /* 0x0000c80009007a20 */ /* 0x002fee0000410000 */
[----:B------:R1:W-:Y:S02]  /*7290*/  MUFU.TANH R175, R0 ;  /* 0x0000000000af7308 */ /* 0x0003e40000002400 */
[----:B-1----:R-:W-:Y:S08]  /*72a0*/  FMUL.FTZ R0, R12, c[0x0][0x320] ;  /* 0x0000c8000c007a20 */ /* 0x002ff00000410000 */
        /* <DEDUP_REMOVED lines=9> */
[----:B-1----:R-:W-:Y:S01]  /*7340*/  FMUL.FTZ R0, R18, c[0x0][0x320] ;  /* 0x0000c80012007a20 */ /* 0x002fe20000410000 */
[----:B------:R-:W-:Y:S07]  /*7350*/  MOV R18, R8 ;  /* 0x0000000800127202 */ /* 0x000fee0000000f00 */
[----:B------:R1:W-:Y:S01]  /*7360*/  MUFU.TANH R10, R0 ;  /* 0x00000000000a7308 */ /* 0x0003e20000002400 */
[----:B------:R-:W-:Y:S01]  /*7370*/  ISETP.GT.AND P0, PT, R18, R3, PT ;  /* 0x000000031200720c */ /* 0x000fe20003f04270 */
[----:B-1----:R-:W-:Y:S02]  /*7380*/  FMUL.FTZ R0, R19, c[0x0][0x320] ;  /* 0x0000c80013007a20 */ /* 0x002fe40000410000 */
[----:B------:R1:W5:Y:S06]  /*7390*/  LDL R19, [R1+0x2c] ;  /* 0x00002c0001137983 */ /* 0x00036c0000100800 */
[----:B------:R2:W-:Y:S02]  /*73a0*/  MUFU.TANH R9, R0 ;  /* 0x0000000000097308 */ /* 0x0005e40000002400 */
[----:B--2---:R-:W-:Y:S08]  /*73b0*/  FMUL.FTZ R0, R20, c[0x0][0x320] ;  /* 0x0000c80014007a20 */ /* 0x004ff00000410000 */
        /* <DEDUP_REMOVED lines=8> */
[----:B------:R2:W3:Y:S02]  /*7440*/  MUFU.TANH R4, R0 ;  /* 0x0000000000047308 */ /* 0x0004e40000002400 */
[----:B--2---:R-:W-:Y:S01]  /*7450*/  FMUL.FTZ R0, R25, c[0x0][0x320] ;  /* 0x0000c80019007a20 */ /* 0x004fe20000410000 */
[----:B---3--:R1:W-:Y:S07]  /*7460*/  STL [R1+0x20], R4 ;  /* 0x0000200401007387 */ /* 0x0083ee0000100800 */
[----:B------:R2:W3:Y:S02]  /*7470*/  MUFU.TANH R2, R0 ;  /* 0x0000000000027308 */ /* 0x0004e40000002400 */
[----:B--2---:R-:W-:Y:S01]  /*7480*/  FMUL.FTZ R0, R26, c[0x0][0x320] ;  /* 0x0000c8001a007a20 */ /* 0x004fe20000410000 */
[----:B---3--:R1:W-:Y:S07]  /*7490*/  STL [R1+0x24], R2 ;  /* 0x0000240201007387 */ /* 0x0083ee0000100800 */
[----:B------:R2:W3:Y:S02]  /*74a0*/  MUFU.TANH R17, R0 ;  /* 0x0000000000117308 */ /* 0x0004e40000002400 */
[----:B--2---:R-:W-:Y:S08]  /*74b0*/  FMUL.FTZ R0, R27, c[0x0][0x320] ;  /* 0x0000c8001b007a20 */ /* 0x004ff00000410000 */
[----:B------:R1:W2:Y:S01]  /*74c0*/  MUFU.TANH R16, R0 ;  /* 0x0000000000107308 */ /* 0x0002a20000002400 */
[----:B------:R-:W-:-:S05]  /*74d0*/  @!P0 BRA `(.L_x_883) ;  /* 0x000002b000008947 */ /* 0x000fca0003800000 */
[----:B---3--:R-:W3:Y:S01]  /*74e0*/  LDL.64 R20, [R1+0x50] ;  /* 0x0000500001147983 */ /* 0x008ee20000100a00 */
[----:B-1----:R-:W-:Y:S03]  /*74f0*/  IADD3 R0, R18, -0x1, RZ ;  /* 0xffffffff12007810 */ /* 0x002fe60007ffe0ff */
[----:B------:R-:W4:Y:S04]  /*7500*/  LDL.64 R14, [R1+0x40] ;  /* 0x00004000010e7983 */ /* 0x000f280000100a00 */
[----:B--2---:R-:W2:Y:S04]  /*7510*/  LDL R13, [R1+0x18] ;  /* 0x00001800010d7983 */ /* 0x004ea80000100800 */
[----:B------:R-:W1:Y:S02]  /*7520*/  S2R R2, SR_TID.X ;  /* 0x0000000000027919 */ /* 0x000e640000002100 */
[----:B-1----:R-:W-:Y:S04]  /*7530*/  SHF.R.S32.HI R3, RZ, 0x1f, R2 ;  /* 0x0000001fff037819 */ /* 0x002fe80000011402 */
[----:B------:R-:W-:Y:S02]  /*7540*/  LEA.HI R3, R3, R2, RZ, 0x3 ;  /* 0x0000000203037211 */ /* 0x000fe400078f18ff */
[----:B------:R-:W-:Y:S02]  /*7550*/  SHF.R.S32.HI R2, RZ, 0x1f, R0 ;  /* 0x0000001fff027819 */ /* 0x000fe40000011400 */
[----:B------:R-:W-:Y:S03]  /*7560*/  SHF.R.S32.HI R3, RZ, 0x3, R3 ;  /* 0x00000003ff037819 */ /* 0x000fe60000011403 */
[----:B------:R-:W-:Y:S01]  /*7570*/  IMAD R4, R2, c[0x0][0x1e0], RZ ;  /* 0x0000780002047a24 */ /* 0x000fe200078e02ff */
[----:B------:R-:W-:Y:S03]  /*7580*/  IADD3 R3, -R3, 0x30, RZ ;  /* 0x0000003003037810 */ /* 0x000fe60007ffe1ff */
[C---:B------:R-:W-:Y:S01]  /*7590*/  IMAD R4, R0.reuse, c[0x0][0x1e4], R4 ;  /* 0x0000790000047a24 */ /* 0x040fe200078e0204 */
        /* <DEDUP_REMOVED lines=9> */
[-C--:B---3--:R-:W-:Y:S02]  /*7630*/  @P1 IADD3 R5, P3, R20, R2.reuse, RZ ;  /* 0x0000000214051210 */ /* 0x088fe40007f7e0ff */
[----:B------:R-:W-:Y:S03]  /*7640*/  @P0 LEA R2, P2, R4, R2, 0x5 ;  /* 0x0000000204020211 */ /* 0x000fe600078428ff */
[----:B----4-:R-:W-:Y:S01]  /*7650*/  @P1 IMAD.X R6, R0, 0x1, R15, P3 ;  /* 0x0000000100061824 */ /* 0x010fe200018e060f */
[----:B------:R-:W-:Y:S02]  /*7660*/  @P0 LEA.HI.X R3, R4, R0, R3, 0x5, P2 ;  /* 0x0000000004030211 */ /* 0x000fe400010f2c03 */
[----:B------:R-:W-:Y:S02]  /*7670*/  @P0 IADD3 R0, P2, R2, R20, RZ ;  /* 0x0000001402000210 */ /* 0x000fe40007f5e0ff */
[----:B-----5:R-:W-:Y:S03]  /*7680*/  LOP3.LUT P3, RZ, R19, 0x1, RZ, 0xc0, !PT ;  /* 0x0000000113ff7812 */ /* 0x020fe6000786c0ff */
        /* <DEDUP_REMOVED lines=8> */
[----:B--2---:R1:W-:Y:S04]  /*7710*/  @P1 LDGSTS.E.BYPASS.LTC128B.128 [R13+0x14080], [R4.64], !P3 ;  /* 0x14080000040d1fae */ /* 0x0043e8000d901d46 */
[----:B------:R1:W-:Y:S04]  /*7720*/  @P1 LDGSTS.E.BYPASS.LTC128B.128 [R13+0x15880], [R4.64+0x80], !P4 ;  /* 0x15880080040d1fae */ /* 0x0003e8000e101d46 */
[----:B------:R1:W-:Y:S04]  /*7730*/  @P1 LDGSTS.E.BYPASS.LTC128B.128 [R13+0x17080], [R4.64+0x100], !P6 ;  /* 0x17080100040d1fae */ /* 0x0003e8000f101d46 */
[----:B------:R1:W-:Y:S04]  /*7740*/  @P1 LDGSTS.E.BYPASS.LTC128B.128 [R13+0x18880], [R4.64+0x180], !P5 ;  /* 0x18880180040d1fae */ /* 0x0003e8000e901d46 */
[----:B------:R1:W-:Y:S04]  /*7750*/  @P0 LDGSTS.E.BYPASS.LTC128B.128 [R13+0x15080], [R2.64], !P3 ;  /* 0x15080000020d0fae */ /* 0x0003e8000d901d46 */
[----:B------:R1:W-:Y:S04]  /*7760*/  @P0 LDGSTS.E.BYPASS.LTC128B.128 [R13+0x16880], [R2.64+0x80], !P4 ;  /* 0x16880080020d0fae */ /* 0x0003e8000e101d46 */
[----:B------:R1:W-:Y:S04]  /*7770*/  @P0 LDGSTS.E.BYPASS.LTC128B.128 [R13+0x18080], [R2.64+0x100], !P6 ;  /* 0x18080100020d0fae */ /* 0x0003e8000f101d46 */
[----:B------:R1:W-:Y:S02]  /*7780*/  @P0 LDGSTS.E.BYPASS.LTC128B.128 [R13+0x19880], [R2.64+0x180], !P5 ;  /* 0x19880180020d0fae */ /* 0x0003e4000e901d46 */
.L_x_883:
[----:B---3--:R-:W-:Y:S05]  /*7790*/  BSYNC B0 ;  /* 0x0000000000007941 */ /* 0x008fea0003800000 */
.L_x_882:
[----:B-1----:R-:W-:Y:S01]  /*77a0*/  MOV R0, c[0x0][0x2c4] ;  /* 0x0000b10000007a02 */ /* 0x002fe20000000f00 */
[----:B------:R-:W3:Y:S01]  /*77b0*/  LDL R2, [R1+0x68] ;  /* 0x0000680001027983 */ /* 0x000ee20000100800 */
[----:B-----5:R-:W-:Y:S02]  /*77c0*/  LOP3.LUT R19, R19, 0xfffff7ff, RZ, 0xc0, !PT ;  /* 0xfffff7ff13137812 */ /* 0x020fe400078ec0ff */
[----:B------:R-:W-:Y:S01]  /*77d0*/  ISETP.NE.AND P0, PT, R0, 0x1, PT ;  /* 0x000000010000780c */ /* 0x000fe20003f05270 */
[----:B------:R-:W4:Y:S01]  /*77e0*/  LDL R6, [R1+0x64] ;  /* 0x0000640001067983 */ /* 0x000f220000100800 */
[----:B------:R-:W-:Y:S03]  /*77f0*/  @P5 LOP3.LUT R19, R19, 0x800, RZ, 0xfc, !PT ;  /* 0x0000080013135812 */ /* 0x000fe600078efcff */
[----:B------:R1:W3:Y:S04]  /*7800*/  LDL R0, [R1+0x30] ;  /* 0x0000300001007983 */ /* 0x0002e80000100800 */
[----:B--2---:R-:W2:Y:S04]  /*7810*/  LDL R5, [R1+0x7c] ;  /* 0x00007c0001057983 */ /* 0x004ea80000100800 */
[----:B------:R-:W2:Y:S04]  /*7820*/  LDL R4, [R1+0x88] ;  /* 0x0000880001047983 */ /* 0x000ea80000100800 */
[----:B------:R-:W-:Y:S04]  /*7830*/  STL [R1+0x2c], R19 ;  /* 0x00002c1301007387 */ /* 0x000fe80000100800 */
[----:B------:R-:W0:Y:S01]  /*7840*/  LDGDEPBAR ;  /* 0x00000000000079af */ /* 0x000e220000000000 */
[----:B---3--:R-:W-:Y:S07]  /*7850*/  @P0 MOV R0, R2 ;  /* 0x0000000200000202 */ /* 0x008fee0000000f00 */
[----:B------:R-:W3:Y:S08]  /*7860*/  SHFL.IDX PT, R3, R0, RZ, 0x1c1f ;  /* 0x001c1fff00037589 */ /* 0x000ef000000e0000 */
[----:B------:R1:W2:Y:S02]  /*7870*/  SHFL.IDX PT, R2, R0, 0x1, 0x1c1f ;  /* 0x003c1f0000027f89 */ /* 0x0002a400000e0000 */
[----:B-1----:R-:W-:Y:S05]  /*7880*/  IMAD R0, R18, -0x30, RZ ;  /* 0xffffffd012007824 */ /* 0x002fea00078e02ff */
[----:B----4-:R-:W-:Y:S04]  /*7890*/  IADD3 R0, -R6, 0x1, R0 ;  /* 0x0000000106007810 */ /* 0x010fe80007ffe100 */
[----:B--2---:R-:W-:Y:S04]  /*78a0*/  IADD3 R0, -R4, R0, R5 ;  /* 0x0000000004007210 */ /* 0x004fe80007ffe105 */
[C---:B---3--:R-:W-:Y:S02]  /*78b0*/  IADD3 R4, R0.reuse, R3, RZ ;  /* 0x0000000300047210 */ /* 0x048fe40007ffe0ff */
[----:B------:R-:W-:Y:S02]  /*78c0*/  IADD3 R0, R0, R2, RZ ;  /* 0x0000000200007210 */ /* 0x000fe40007ffe0ff */
[----:B------:R-:W-:Y:S02]  /*78d0*/  ISETP.GT.AND P1, PT, R4, 0x11, PT ;  /* 0x000000110400780c */ /* 0x000fe40003f24270 */
[----:B------:R-:W-:Y:S02]  /*78e0*/  ISETP.GT.AND P0, PT, R0, RZ, PT ;  /* 0x000000ff0000720c */ /* 0x000fe40003f04270 */
[----:B------:R-:W-:Y:S02]  /*78f0*/  ISETP.GT.AND P4, PT, R4, 0x8, PT ;  /* 0x000000080400780c */ /* 0x000fe40003f84270 */
[----:B------:R-:W-:Y:S02]  /*7900*/  FSEL R5, R173, -INF , P0 ;  /* 0xff800000ad057808 */ /* 0x000fe40000000000 */
[----:B------:R-:W-:Y:S02]  /*7910*/  ISETP.GT.AND P0, PT, R0, 0x1, PT ;  /* 0x000000010000780c */ /* 0x000fe40003f04270 */
[----:B------:R-:W-:Y:S02]  /*7920*/  FSEL R21, R168, -INF , P1 ;  /* 0xff800000a8157808 */ /* 0x000fe40000800000 */
[----:B------:R-:W-:Y:S02]  /*7930*/  FSEL R15, R172, -INF , P0 ;  /* 0xff800000ac0f7808 */ /* 0x000fe40000000000 */
[----:B------:R-:W-:Y:S01]  /*7940*/  ISETP.GT.AND P0, PT, R0, 0x8, PT ;  /* 0x000000080000780c */ /* 0x000fe20003f04270 */
[----:B------:R-:W2:Y:S01]  /*7950*/  LDL.LU R172, [R1+0x20] ;  /* 0x0000200001ac7983 */ /* 0x000ea20000300800 */
[----:B------:R-:W-:Y:S02]  /*7960*/  ISETP.GT.AND P5, PT, R4, RZ, PT ;  /* 0x000000ff0400720c */ /* 0x000fe40003fa4270 */
[----:B------:R-:W-:Y:S01]  /*7970*/  FSEL R14, R133, -INF , P0 ;  /* 0xff800000850e7808 */ /* 0x000fe20000000000 */
[----:B------:R-:W3:Y:S01]  /*7980*/  LDL.LU R173, [R1+0x24] ;  /* 0x0000240001ad7983 */ /* 0x000ee20000300800 */
[----:B------:R-:W-:Y:S02]  /*7990*/  ISETP.GT.AND P0, PT, R0, 0x9, PT ;  /* 0x000000090000780c */ /* 0x000fe40003f04270 */
[----:B------:R-:W-:Y:S02]  /*79a0*/  ISETP.GT.AND P1, PT, R4, 0x18, PT ;  /* 0x000000180400780c */ /* 0x000fe40003f24270 */
[----:B------:R-:W-:Y:S02]  /*79b0*/  FSEL R13, R132, -INF , P0 ;  /* 0xff800000840d7808 */ /* 0x000fe40000000000 */
[----:B------:R-:W-:Y:S02]  /*79c0*/  ISETP.GT.AND P0, PT, R0, 0x10, PT ;  /* 0x000000100000780c */ /* 0x000fe40003f04270 */
[----:B------:R-:W-:Y:S02]  /*79d0*/  FSEL R24, R177, -INF , P4 ;  /* 0xff800000b1187808 */ /* 0x000fe40002000000 */
[----:B------:R-:W-:Y:S02]  /*79e0*/  FSEL R12, R12, -INF , P0 ;  /* 0xff8000000c0c7808 */ /* 0x000fe40000000000 */
[C---:B------:R-:W-:Y:S02]  /*79f0*/  ISETP.GT.AND P0, PT, R0.reuse, 0x11, PT ;  /* 0x000000110000780c */ /* 0x040fe40003f04270 */
[----:B------:R-:W-:Y:S02]  /*7a00*/  FSEL R20, R179, -INF , P5 ;  /* 0xff800000b3147808 */ /* 0x000fe40002800000 */
[----:B------:R-:W-:Y:S02]  /*7a10*/  FSEL R11, R11, -INF , P0 ;  /* 0xff8000000b0b7808 */ /* 0x000fe40000000000 */
[----:B------:R-:W-:Y:S02]  /*7a20*/  ISETP.GT.AND P0, PT, R0, 0x18, PT ;  /* 0x000000180000780c */ /* 0x000fe40003f04270 */
[----:B------:R-:W-:Y:S02]  /*7a30*/  LOP3.LUT P5, RZ, R19, 0x800, RZ, 0xc0, !PT ;  /* 0x0000080013ff7812 */ /* 0x000fe400078ac0ff */
[----:B------:R-:W-:Y:S02]  /*7a40*/  FSEL R10, R10, -INF , P0 ;  /* 0xff8000000a0a7808 */ /* 0x000fe40000000000 */
[----:B------:R-:W-:Y:S02]  /*7a50*/  ISETP.GT.AND P0, PT, R0, 0x19, PT ;  /* 0x000000190000780c */ /* 0x000fe40003f04270 */
[----:B------:R-:W-:Y:S02]  /*7a60*/  FSEL R19, R176, -INF , P1 ;  /* 0xff800000b0137808 */ /* 0x000fe40000800000 */
[----:B------:R-:W-:Y:S02]  /*7a70*/  FSEL R9, R9, -INF , P0 ;  /* 0xff80000009097808 */ /* 0x000fe40000000000 */
[----:B------:R-:W-:Y:S02]  /*7a80*/  ISETP.GT.AND P0, PT, R0, 0x20, PT ;  /* 0x000000200000780c */ /* 0x000fe40003f04270 */
[----:B------:R-:W-:Y:S02]  /*7a90*/  ISETP.GT.AND P4, PT, R4, 0x21, PT ;  /* 0x000000210400780c */ /* 0x000fe40003f84270 */
[----:B------:R-:W-:Y:S02]  /*7aa0*/  FSEL R8, R8, -INF , P0 ;  /* 0xff80000008087808 */ /* 0x000fe40000000000 */
[----:B------:R-:W-:Y:S02]  /*7ab0*/  ISETP.GT.AND P0, PT, R0, 0x21, PT ;  /* 0x000000210000780c */ /* 0x000fe40003f04270 */
[----:B------:R-:W-:Y:S02]  /*7ac0*/  ISETP.GT.AND P2, PT, R4, 0x10, PT ;  /* 0x000000100400780c */ /* 0x000fe40003f44270 */
[----:B------:R-:W-:Y:S02]  /*7ad0*/  FSEL R7, R7, -INF , P0 ;  /* 0xff80000007077808 */ /* 0x000fe40000000000 */
[----:B------:R-:W-:Y:S02]  /*7ae0*/  ISETP.GT.AND P0, PT, R0, 0x28, PT ;  /* 0x000000280000780c */ /* 0x000fe40003f04270 */
[----:B------:R-:W-:Y:S02]  /*7af0*/  FSEL R22, R174, -INF , P2 ;  /* 0xff800000ae167808 */ /* 0x000fe40001000000 */
[----:B------:R-:W-:Y:S02]  /*7b00*/  FSEL R6, R17, -INF , P0 ;  /* 0xff80000011067808 */ /* 0x000fe40000000000 */
[----:B------:R-:W-:Y:S02]  /*7b10*/  ISETP.GT.AND P0, PT, R0, 0x29, PT ;  /* 0x000000290000780c */ /* 0x000fe40003f04270 */
[----:B------:R-:W-:Y:S02]  /*7b20*/  FMNMX.FTZ R0, R5, R134, !PT ;  /* 0x0000008605007209 */ /* 0x000fe40007810000 */
[----:B------:R-:W-:Y:S02]  /*7b30*/  FSEL R3, R16, -INF , P0 ;  /* 0xff80000010037808 */ /* 0x000fe40000000000 */
[----:B------:R-:W-:Y:S02]  /*7b40*/  ISETP.GT.AND P0, PT, R4, 0x1, PT ;  /* 0x000000010400780c */ /* 0x000fe40003f04270 */
[----:B------:R-:W-:Y:S02]  /*7b50*/  FMNMX.FTZ R0, R15, R0, !PT ;  /* 0x000000000f007209 */ /* 0x000fe40007810000 */
[----:B------:R-:W-:Y:S02]  /*7b60*/  FSEL R25, R178, -INF , P0 ;  /* 0xff800000b2197808 */ /* 0x000fe40000000000 */
[----:B------:R-:W4:Y:S01]  /*7b70*/  LDL.LU R178, [R1+0x34] ;  /* 0x0000340001b27983 */ /* 0x000f220000300800 */
[----:B------:R-:W-:Y:S02]  /*7b80*/  FMNMX.FTZ R0, R14, R0, !PT ;  /* 0x000000000e007209 */ /* 0x000fe40007810000 */
[----:B------:R-:W-:Y:S02]  /*7b90*/  FSEL R16, R169, -INF , P4 ;  /* 0xff800000a9107808 */ /* 0x000fe40002000000 */
[----:B------:R-:W-:Y:S02]  /*7ba0*/  FMNMX.FTZ R0, R13, R0, !PT ;  /* 0x000000000d007209 */ /* 0x000fe40007810000 */
[----:B------:R-:W-:Y:S02]  /*7bb0*/  ISETP.GT.AND P2, PT, R4, 0x19, PT ;  /* 0x000000190400780c */ /* 0x000fe40003f44270 */
[----:B------:R-:W-:Y:S02]  /*7bc0*/  FMNMX.FTZ R0, R12, R0, !PT ;  /* 0x000000000c007209 */ /* 0x000fe40007810000 */
[----:B------:R-:W-:Y:S02]  /*7bd0*/  MOV R133, R18 ;  /* 0x0000001200857202 */ /* 0x000fe40000000f00 */
[----:B------:R-:W-:Y:S02]  /*7be0*/  FMNMX.FTZ R0, R11, R0, !PT ;  /* 0x000000000b007209 */ /* 0x000fe40007810000 */
[----:B------:R-:W-:Y:S02]  /*7bf0*/  FSEL R18, R171, -INF , P2 ;  /* 0xff800000ab127808 */ /* 0x000fe40001000000 */
[----:B------:R-:W-:Y:S02]  /*7c00*/  FMNMX.FTZ R0, R10, R0, !PT ;  /* 0x000000000a007209 */ /* 0x000fe40007810000 */
[----:B------:R-:W-:Y:S02]  /*7c10*/  ISETP.GT.AND P3, PT, R4, 0x9, PT ;  /* 0x000000090400780c */ /* 0x000fe40003f64270 */
[----:B------:R-:W-:Y:S02]  /*7c20*/  FMNMX.FTZ R0, R9, R0, !PT ;  /* 0x0000000009007209 */ /* 0x000fe40007810000 */
[----:B------:R-:W-:Y:S02]  /*7c30*/  FSEL R23, R175, -INF , P3 ;  /* 0xff800000af177808 */ /* 0x000fe40001800000 */
[----:B------:R-:W-:Y:S02]  /*7c40*/  FMNMX.FTZ R0, R8, R0, !PT ;  /* 0x0000000008007209 */ /* 0x000fe40007810000 */
[----:B------:R-:W-:Y:S02]  /*7c50*/  ISETP.GT.AND P3, PT, R4, 0x20, PT ;  /* 0x000000200400780c */ /* 0x000fe40003f64270 */
[----:B------:R-:W-:Y:S02]  /*7c60*/  FMNMX.FTZ R0, R7, R0, !PT ;  /* 0x0000000007007209 */ /* 0x000fe40007810000 */
[----:B------:R-:W-:Y:S02]  /*7c70*/  FSEL R17, R170, -INF , P3 ;  /* 0xff800000aa117808 */ /* 0x000fe40001800000 */
[----:B------:R-:W-:Y:S02]  /*7c80*/  FMNMX.FTZ R0, R6, R0, !PT ;  /* 0x0000000006007209 */ /* 0x000fe40007810000 */
[C---:B------:R-:W-:Y:S02]  /*7c90*/  ISETP.GT.AND P3, PT, R4.reuse, 0x28, PT ;  /* 0x000000280400780c */ /* 0x040fe40003f64270 */
[----:B------:R-:W-:Y:S02]  /*7ca0*/  FMNMX.FTZ R0, R3, R0, !PT ;  /* 0x0000000003007209 */ /* 0x000fe40007810000 */
[----:B------:R-:W-:Y:S03]  /*7cb0*/  ISETP.GT.AND P4, PT, R4, 0x29, PT ;  /* 0x000000290400780c */ /* 0x000fe60003f84270 */
[----:B------:R-:W1:Y:S02]  /*7cc0*/  SHFL.BFLY PT, R2, R0, 0x2, 0x1f ;  /* 0x0c401f0000027f89 */ /* 0x000e6400000e0000 */
[----:B-1----:R-:W-:Y:S06]  /*7cd0*/  FMNMX.FTZ R0, R0, R2, !PT ;  /* 0x0000000200007209 */ /* 0x002fec0007810000 */
[----:B------:R-:W1:Y:S02]  /*7ce0*/  SHFL.BFLY PT, R2, R0, 0x1, 0x1f ;  /* 0x0c201f0000027f89 */ /* 0x000e6400000e0000 */
[----:B-1----:R-:W-:Y:S04]  /*7cf0*/  FMNMX.FTZ R132, R0, R2, !PT ;  /* 0x0000000200847209 */ /* 0x002fe80007810000 */
[C---:B------:R-:W-:Y:S01]  /*7d00*/  FSETP.NEU.FTZ.AND P0, PT, R132.reuse, -INF , PT ;  /* 0xff8000008400780b */ /* 0x040fe20003f1d000 */
[C---:B------:R-:W-:Y:S03]  /*7d10*/  FMUL.FTZ R2, R132.reuse, c[0x0][0x2d0] ;  /* 0x0000b40084027a20 */ /* 0x040fe60000410000 */
[----:B------:R-:W-:Y:S02]  /*7d20*/  FSEL R0, R132, RZ, P0 ;  /* 0x000000ff84007208 */ /* 0x000fe40000000000 */
[----:B------:R-:W-:Y:S03]  /*7d30*/  FSEL R2, R2, RZ, P0 ;  /* 0x000000ff02027208 */ /* 0x000fe60000000000 */
[----:B------:R-:W-:Y:S02]  /*7d40*/  FADD.FTZ R0, -R0, R134 ;  /* 0x0000008600007221 */ /* 0x000fe40000010100 */
[--C-:B------:R-:W-:Y:S02]  /*7d50*/  FFMA.FTZ R5, R5, c[0x0][0x2d0], -R2.reuse ;  /* 0x0000b40005057a23 */ /* 0x100fe40000010802 */
[----:B------:R-:W-:Y:S02]  /*7d60*/  FMUL.FTZ R0, R0, c[0x0][0x2d0] ;  /* 0x0000b40000007a20 */ /* 0x000fe40000410000 */
[--C-:B------:R-:W-:Y:S02]  /*7d70*/  FFMA.FTZ R26, R8, c[0x0][0x2d0], -R2.reuse ;  /* 0x0000b400081a7a23 */ /* 0x100fe40000010802 */
[--C-:B------:R-:W-:Y:S01]  /*7d80*/  FFMA.FTZ R179, R11, c[0x0][0x2d0], -R2.reuse ;  /* 0x0000b4000bb37a23 */ /* 0x100fe20000010802 */
[----:B------:R-:W2:Y:S01]  /*7d90*/  LDL.LU R8, [R1+0x38] ;  /* 0x0000380001087983 */ /* 0x000ea20000300800 */
[--C-:B------:R-:W-:Y:S02]  /*7da0*/  FFMA.FTZ R27, R7, c[0x0][0x2d0], -R2.reuse ;  /* 0x0000b400071b7a23 */ /* 0x100fe40000010802 */
[--C-:B------:R-:W-:Y:S02]  /*7db0*/  FFMA.FTZ R11, R6, c[0x0][0x2d0], -R2.reuse ;  /* 0x0000b400060b7a23 */ /* 0x100fe40000010802 */
[--C-:B------:R-:W-:Y:S02]  /*7dc0*/  FFMA.FTZ R15, R15, c[0x0][0x2d0], -R2.reuse ;  /* 0x0000b4000f0f7a23 */ /* 0x100fe40000010802 */
[--C-:B------:R-:W-:Y:S02]  /*7dd0*/  FFMA.FTZ R14, R14, c[0x0][0x2d0], -R2.reuse ;  /* 0x0000b4000e0e7a23 */ /* 0x100fe40000010802 */
[--C-:B------:R-:W-:Y:S02]  /*7de0*/  FFMA.FTZ R13, R13, c[0x0][0x2d0], -R2.reuse ;  /* 0x0000b4000d0d7a23 */ /* 0x100fe40000010802 */
[--C-:B------:R-:W-:Y:S02]  /*7df0*/  FFMA.FTZ R12, R12, c[0x0][0x2d0], -R2.reuse ;  /* 0x0000b4000c0c7a23 */ /* 0x100fe40000010802 */
[--C-:B------:R-:W-:Y:S02]  /*7e00*/  FFMA.FTZ R177, R10, c[0x0][0x2d0], -R2.reuse ;  /* 0x0000b4000ab17a23 */ /* 0x100fe40000010802 */
[--C-:B------:R-:W-:Y:S02]  /*7e10*/  FFMA.FTZ R10, R3, c[0x0][0x2d0], -R2.reuse ;  /* 0x0000b400030a7a23 */ /* 0x100fe40000010802 */
[----:B------:R-:W-:Y:S01]  /*7e20*/  FFMA.FTZ R176, R9, c[0x0][0x2d0], -R2 ;  /* 0x0000b40009b07a23 */ /* 0x000fe20000010802 */
[----:B------:R-:W-:Y:S01]  /*7e30*/  MUFU.EX2 R3, R5 ;  /* 0x0000000500037308 */ /* 0x000fe20000000800 */
[----:B------:R-:W-:Y:S09]  /*7e40*/  MOV R9, R133 ;  /* 0x0000008500097202 */ /* 0x000ff20000000f00 */
[----:B------:R-:W1:Y:S10]  /*7e50*/  MUFU.EX2 R2, R0 ;  /* 0x0000000000027308 */ /* 0x000e740000000800 */
[----:B------:R-:W1:Y:S02]  /*7e60*/  MUFU.EX2 R0, R15 ;  /* 0x0000000f00007308 */ /* 0x000e640000000800 */
[C---:B-1----:R-:W-:Y:S02]  /*7e70*/  FMUL.FTZ R30, R2.reuse, R30 ;  /* 0x0000001e021e7220 */ /* 0x042fe40000410000 */
[C---:B------:R-:W-:Y:S02]  /*7e80*/  FMUL.FTZ R31, R2.reuse, R31 ;  /* 0x0000001f021f7220 */ /* 0x040fe40000410000 */
[C---:B------:R-:W-:Y:S02]  /*7e90*/  FMUL.FTZ R34, R2.reuse, R34 ;  /* 0x0000002202227220 */ /* 0x040fe40000410000 */
[C---:B------:R-:W-:Y:S02]  /*7ea0*/  FMUL.FTZ R35, R2.reuse, R35 ;  /* 0x0000002302237220 */ /* 0x040fe40000410000 */
[----:B------:R-:W-:Y:S01]  /*7eb0*/  FMUL.FTZ R38, R2, R38 ;  /* 0x0000002602267220 */ /* 0x000fe20000410000 */
[----:B------:R-:W-:Y:S01]  /*7ec0*/  F2FP.BF16.PACK_AB R169, R0, R3 ;  /* 0x0000000300a9723e */ /* 0x000fe200000010ff */
        /* <DEDUP_REMOVED lines=30> */
[----:B---3--:R-:W-:Y:S01]  /*80b0*/  FSEL R4, R173, -INF , P4 ;  /* 0xff800000ad047808 */ /* 0x008fe20002000000 */
        /* <DEDUP_REMOVED lines=17> */
[----:B----4-:R-:W-:Y:S02]  /*81d0*/  FFMA.FTZ R5, R2, R178, R3 ;  /* 0x000000b202057223 */ /* 0x010fe40000010003 */
[----:B------:R-:W-:Y:S02]  /*81e0*/  MUFU.EX2 R3, R13 ;  /* 0x0000000d00037308 */ /* 0x000fe40000000800 */
[----:B------:R-:W-:Y:S08]  /*81f0*/  FADD.FTZ R5, R0, R5 ;  /* 0x0000000500057221 */ /* 0x000ff00000010000 */
[----:B------:R-:W1:Y:S02]  /*8200*/  MUFU.EX2 R0, R14 ;  /* 0x0000000e00007308 */ /* 0x000e640000000800 */
[C---:B-1----:R-:W-:Y:S01]  /*8210*/  F2FP.BF16.PACK_AB R171, R3.reuse, R0 ;  /* 0x0000000003ab723e */ /* 0x042fe200000010ff */
[----:B------:R-:W-:Y:S01]  /*8220*/  FADD.FTZ R5, R0, R5 ;  /* 0x0000000500057221 */ /* 0x000fe20000010000 */
[----:B------:R-:W-:Y:S03]  /*8230*/  FMNMX.FTZ R0, R20, R135, !PT ;  /* 0x0000008714007209 */ /* 0x000fe60007810000 */
[----:B------:R-:W-:Y:S01]  /*8240*/  FADD.FTZ R178, R3, R5 ;  /* 0x0000000503b27221 */ /* 0x000fe20000010000 */
[----:B------:R-:W-:Y:S02]  /*8250*/  FMNMX.FTZ R0, R25, R0, !PT ;  /* 0x0000000019007209 */ /* 0x000fe40007810000 */
[----:B--2---:R-:W-:Y:S02]  /*8260*/  FSEL R5, R172, -INF , P3 ;  /* 0xff800000ac057808 */ /* 0x004fe40001800000 */
        /* <DEDUP_REMOVED lines=21> */
[----:B------:R1:W-:Y:S01]  /*83c0*/  MUFU.EX2 R168, R6 ;  /* 0x0000000600a87308 */ /* 0x0003e20000000800 */
        /* <DEDUP_REMOVED lines=8> */
[--C-:B------:R-:W-:Y:S01]  /*8450*/  FFMA.FTZ R173, R22, c[0x0][0x2d0], -R3.reuse ;  /* 0x0000b40016ad7a23 */ /* 0x100fe20000010803 */
[----:B------:R-:W-:Y:S01]  /*8460*/  MOV R22, R9 ;  /* 0x0000000900167202 */ /* 0x000fe20000000f00 */
[--C-:B------:R-:W-:Y:S02]  /*8470*/  FFMA.FTZ R172, R21, c[0x0][0x2d0], -R3.reuse ;  /* 0x0000b40015ac7a23 */ /* 0x100fe40000010803 */
[--C-:B------:R-:W-:Y:S01]  /*8480*/  FFMA.FTZ R174, R19, c[0x0][0x2d0], -R3.reuse ;  /* 0x0000b40013ae7a23 */ /* 0x100fe20000010803 */
[----:B------:R-:W-:Y:S01]  /*8490*/  MOV R19, R12 ;  /* 0x0000000c00137202 */ /* 0x000fe20000000f00 */
[----:B------:R-:W-:Y:S01]  /*84a0*/  FFMA.FTZ R3, R4, c[0x0][0x2d0], -R3 ;  /* 0x0000b40004037a23 */ /* 0x000fe20000010803 */
[----:B------:R-:W-:Y:S01]  /*84b0*/  MUFU.EX2 R175, R175 ;  /* 0x000000af00af7308 */ /* 0x000fe20000000800 */
[C---:B------:R-:W-:Y:S02]  /*84c0*/  FMUL.FTZ R18, R2.reuse, R146 ;  /* 0x0000009202127220 */ /* 0x040fe40000410000 */
[C---:B-1----:R-:W-:Y:S01]  /*84d0*/  FMUL.FTZ R6, R2.reuse, R158 ;  /* 0x0000009e02067220 */ /* 0x042fe20000410000 */
[----:B------:R-:W-:Y:S01]  /*84e0*/  MOV R158, R10 ;  /* 0x0000000a009e7202 */ /* 0x000fe20000000f00 */
[----:B------:R-:W-:Y:S02]  /*84f0*/  FMUL.FTZ R10, R2, R154 ;  /* 0x0000009a020a7220 */ /* 0x000fe40000410000 */
[----:B------:R-:W3:Y:S03]  /*8500*/  LDL R154, [R1+0x8] ;  /* 0x00000800019a7983 */ /* 0x000ee60000100800 */
[----:B------:R-:W-:Y:S01]  /*8510*/  MUFU.EX2 R174, R174 ;  /* 0x000000ae00ae7308 */ /* 0x000fe20000000800 */
[C---:B--2---:R-:W-:Y:S02]  /*8520*/  FMUL.FTZ R24, R0.reuse, R136 ;  /* 0x0000008800187220 */ /* 0x044fe40000410000 */
[C---:B------:R-:W-:Y:S02]  /*8530*/  FMUL.FTZ R25, R0.reuse, R137 ;  /* 0x0000008900197220 */ /* 0x040fe40000410000 */
[----:B------:R-:W-:Y:S01]  /*8540*/  FMUL.FTZ R13, R0, R149 ;  /* 0x00000095000d7220 */ /* 0x000fe20000410000 */
[----:B------:R-:W-:Y:S01]  /*8550*/  MOV R149, R26 ;  /* 0x0000001a00957202 */ /* 0x000fe20000000f00 */
[----:B------:R-:W-:Y:S02]  /*8560*/  FMUL.FTZ R26, R2, R138 ;  /* 0x0000008a021a7220 */ /* 0x000fe40000410000 */
[----:B------:R-:W-:Y:S01]  /*8570*/  FMUL.FTZ R20, R0, R140 ;  /* 0x0000008c00147220 */ /* 0x000fe20000410000 */
[----:B------:R-:W-:Y:S01]  /*8580*/  MOV R140, R27 ;  /* 0x0000001b008c7202 */ /* 0x000fe20000000f00 */
[----:B------:R-:W-:Y:S02]  /*8590*/  FMUL.FTZ R27, R2, R139 ;  /* 0x0000008b021b7220 */ /* 0x000fe40000410000 */
[----:B------:R-:W1:Y:S01]  /*85a0*/  LDSM.16.MT88.4 R136, [R239] ;  /* 0x00000000ef88783b */ /* 0x000e620000004200 */
[C---:B------:R-:W-:Y:S02]  /*85b0*/  FFMA.FTZ R134, R0.reuse, R8, R168 ;  /* 0x0000000800867223 */ /* 0x040fe400000100a8 */
[C---:B------:R-:W-:Y:S01]  /*85c0*/  FMUL.FTZ R4, R0.reuse, R156 ;  /* 0x0000009c00047220 */ /* 0x040fe20000410000 */
[----:B------:R-:W-:Y:S01]  /*85d0*/  MOV R156, R22 ;  /* 0x00000016009c7202 */ /* 0x000fe20000000f00 */
[C---:B------:R-:W-:Y:S01]  /*85e0*/  FMUL.FTZ R5, R0.reuse, R157 ;  /* 0x0000009d00057220 */ /* 0x040fe20000410000 */
[----:B------:R-:W-:Y:S01]  /*85f0*/  MOV R157, R23 ;  /* 0x00000017009d7202 */ /* 0x000fe20000000f00 */
[C---:B------:R-:W-:Y:S01]  /*8600*/  FMUL.FTZ R8, R0.reuse, R152 ;  /* 0x0000009800087220 */ /* 0x040fe20000410000 */
[----:B------:R-:W-:Y:S01]  /*8610*/  MOV R152, R15 ;  /* 0x0000000f00987202 */ /* 0x000fe20000000f00 */
[C---:B------:R-:W-:Y:S01]  /*8620*/  FMUL.FTZ R9, R0.reuse, R153 ;  /* 0x0000009900097220 */ /* 0x040fe20000410000 */
[----:B------:R-:W-:Y:S01]  /*8630*/  MOV R153, R14 ;  /* 0x0000000e00997202 */ /* 0x000fe20000000f00 */
[C---:B------:R-:W-:Y:S02]  /*8640*/  FMUL.FTZ R12, R0.reuse, R148 ;  /* 0x00000094000c7220 */ /* 0x040fe40000410000 */
[C---:B------:R-:W-:Y:S01]  /*8650*/  FMUL.FTZ R16, R0.reuse, R144 ;  /* 0x0000009000107220 */ /* 0x040fe20000410000 */
[----:B------:R-:W-:Y:S01]  /*8660*/  MUFU.EX2 R148, R170 ;  /* 0x000000aa00947308 */ /* 0x000fe20000000800 */
[C---:B------:R-:W-:Y:S02]  /*8670*/  FMUL.FTZ R17, R0.reuse, R145 ;  /* 0x0000009100117220 */ /* 0x040fe40000410000 */
[C---:B------:R-:W-:Y:S01]  /*8680*/  FMUL.FTZ R21, R0.reuse, R141 ;  /* 0x0000008d00157220 */ /* 0x040fe20000410000 */
[----:B------:R-:W-:Y:S01]  /*8690*/  MOV R141, R11 ;  /* 0x0000000b008d7202 */ /* 0x000fe20000000f00 */
[C---:B------:R-:W-:Y:S02]  /*86a0*/  FMUL.FTZ R28, R0.reuse, R28 ;  /* 0x0000001c001c7220 */ /* 0x040fe40000410000 */
[C---:B------:R-:W-:Y:S02]  /*86b0*/  FMUL.FTZ R29, R0.reuse, R29 ;  /* 0x0000001d001d7220 */ /* 0x040fe40000410000 */
[C---:B------:R-:W-:Y:S01]  /*86c0*/  FMUL.FTZ R32, R0.reuse, R32 ;  /* 0x0000002000207220 */ /* 0x040fe20000410000 */
[----:B------:R-:W2:Y:S01]  /*86d0*/  MUFU.EX2 R144, R135 ;  /* 0x0000008700907308 */ /* 0x000ea20000000800 */
        /* <DEDUP_REMOVED lines=13> */
[----:B------:R-:W-:Y:S01]  /*87b0*/  FMUL.FTZ R56, R0, R56 ;  /* 0x0000003800387220 */ /* 0x000fe20000410000 */
[----:B--2---:R-:W-:Y:S01]  /*87c0*/  F2FP.BF16.PACK_AB R170, R148, R144 ;  /* 0x0000009094aa723e */ /* 0x004fe200000010ff */
        /* <DEDUP_REMOVED lines=38> */
[----:B------:R2:W4:Y:S01]  /*8a30*/  MUFU.EX2 R0, R7 ;  /* 0x0000000700007308 */ /* 0x0005220000000800 */
[C---:B------:R-:W-:Y:S01]  /*8a40*/  FMUL.FTZ R11, R2.reuse, R155 ;  /* 0x0000009b020b7220 */ /* 0x040fe20000410000 */
[----:B------:R-:W-:Y:S01]  /*8a50*/  MOV R155, R149 ;  /* 0x00000095009b7202 */ /* 0x000fe20000000f00 */
[C---:B------:R-:W-:Y:S02]  /*8a60*/  FMUL.FTZ R14, R2.reuse, R150 ;  /* 0x00000096020e7220 */ /* 0x040fe40000410000 */
[C---:B------:R-:W-:Y:S02]  /*8a70*/  FMUL.FTZ R15, R2.reuse, R151 ;  /* 0x00000097020f7220 */ /* 0x040fe40000410000 */
[C---:B------:R-:W-:Y:S02]  /*8a80*/  FMUL.FTZ R22, R2.reuse, R142 ;  /* 0x0000008e02167220 */ /* 0x040fe40000410000 */
[C---:B------:R-:W-:Y:S02]  /*8a90*/  FMUL.FTZ R23, R2.reuse, R143 ;  /* 0x0000008f02177220 */ /* 0x040fe40000410000 */
[----:B--2---:R-:W-:Y:S01]  /*8aa0*/  FMUL.FTZ R7, R2, R159 ;  /* 0x0000009f02077220 */ /* 0x004fe20000410000 */
[C---:B----4-:R-:W-:Y:S01]  /*8ab0*/  F2FP.BF16.PACK_AB R168, R0.reuse, R168 ;  /* 0x000000a800a8723e */ /* 0x050fe200000010ff */
[----:B------:R-:W-:Y:S01]  /*8ac0*/  FADD.FTZ R145, R0, R134 ;  /* 0x0000008600917221 */ /* 0x000fe20000010000 */
[----:B------:R-:W-:Y:S01]  /*8ad0*/  MOV R159, R19 ;  /* 0x00000013009f7202 */ /* 0x000fe20000000f00 */
[----:B------:R-:W-:Y:S01]  /*8ae0*/  FMUL.FTZ R19, R2, R147 ;  /* 0x0000009302137220 */ /* 0x000fe20000410000 */
[----:B------:R-:W-:Y:S01]  /*8af0*/  MUFU.EX2 R0, R179 ;  /* 0x000000b300007308 */ /* 0x000fe20000000800 */
[----:B------:R-:W-:Y:S02]  /*8b00*/  FADD.FTZ R150, R144, R145 ;  /* 0x0000009190967221 */ /* 0x000fe40000010000 */
[C---:B-1----:R-:W-:Y:S01]  /*8b10*/  HMMA.16816.F32.BF16 R4, R168.reuse, R136, R4 ;  /* 0x00000088a804723c */ /* 0x042fe20000041804 */
[----:B------:R-:W-:Y:S06]  /*8b20*/  LDSM.16.MT88.4 R144, [R241+0x800] ;  /* 0x00080000f190783b */ /* 0x000fec0000004200 */
[----:B------:R-:W-:Y:S01]  /*8b30*/  MUFU.EX2 R179, R152 ;  /* 0x0000009800b37308 */ /* 0x000fe20000000800 */
[C---:B------:R-:W-:Y:S01]  /*8b40*/  HMMA.16816.F32.BF16 R8, R168.reuse, R138, R8 ;  /* 0x0000008aa808723c */ /* 0x040fe20000041808 */
[----:B------:R-:W1:Y:S08]  /*8b50*/  LDSM.16.MT88.4 R136, [R241] ;  /* 0x00000000f188783b */ /* 0x000e700000004200 */
[----:B------:R2:W4:Y:S10]  /*8b60*/  MUFU.EX2 R2, R159 ;  /* 0x0000009f00027308 */ /* 0x0005340000000800 */
[----:B------:R-:W3:Y:S10]  /*8b70*/  MUFU.EX2 R134, R176 ;  /* 0x000000b000867308 */ /* 0x000ef40000000800 */
[----:B------:R-:W3:Y:S01]  /*8b80*/  MUFU.EX2 R176, R173 ;  /* 0x000000ad00b07308 */ /* 0x000ee20000000800 */
[----:B--2---:R-:W-:Y:S09]  /*8b90*/  MOV R159, R141 ;  /* 0x0000008d009f7202 */ /* 0x004ff20000000f00 */
[----:B------:R-:W2:Y:S01]  /*8ba0*/  MUFU.EX2 R173, R3 ;  /* 0x0000000300ad7308 */ /* 0x000ea20000000800 */
[C---:B-1----:R-:W-:Y:S08]  /*8bb0*/  HMMA.16816.F32.BF16 R12, R168.reuse, R136, R12 ;  /* 0x00000088a80c723c */ /* 0x042ff0000004180c */
[C---:B------:R-:W-:Y:S01]  /*8bc0*/  HMMA.16816.F32.BF16 R16, R168.reuse, R138, R16 ;  /* 0x0000008aa810723c */ /* 0x040fe20000041810 */
[----:B------:R-:W1:Y:S07]  /*8bd0*/  LDSM.16.MT88.4 R136, [R240] ;  /* 0x00000000f088783b */ /* 0x000e6e0000004200 */
[C---:B-1----:R-:W-:Y:S08]  /*8be0*/  HMMA.16816.F32.BF16 R20, R168.reuse, R136, R20 ;  /* 0x00000088a814723c */ /* 0x042ff00000041814 */
[C---:B------:R-:W-:Y:S01]  /*8bf0*/  HMMA.16816.F32.BF16 R24, R168.reuse, R138, R24 ;  /* 0x0000008aa818723c */ /* 0x040fe20000041818 */
[----:B---3--:R1:W3:Y:S03]  /*8c00*/  LDSM.16.MT88.4 R136, [R154] ;  /* 0x000000009a88783b */ /* 0x0082e60000004200 */
[----:B-1----:R-:W-:Y:S05]  /*8c10*/  MOV R154, R140 ;  /* 0x0000008c009a7202 */ /* 0x002fea0000000f00 */
[----:B------:R-:W-:Y:S01]  /*8c20*/  LDSM.16.MT88.4 R140, [R239+0x800] ;  /* 0x00080000ef8c783b */ /* 0x000fe20000004200 */
[C---:B---3--:R-:W-:Y:S08]  /*8c30*/  HMMA.16816.F32.BF16 R28, R168.reuse, R136, R28 ;  /* 0x00000088a81c723c */ /* 0x048ff0000004181c */
        /* <DEDUP_REMOVED lines=36> */
[----:B----4-:R-:W-:Y:S01]  /*8e80*/  FADD.FTZ R136, R2, R178 ;  /* 0x000000b202887221 */ /* 0x010fe20000010000 */
[----:B------:R-:W-:Y:S01]  /*8e90*/  HMMA.16816.F32.BF16 R128, R168, R138, R128 ;  /* 0x0000008aa880723c */ /* 0x000fe20000041880 */
[----:B------:R-:W1:Y:S03]  /*8ea0*/  MUFU.EX2 R178, R153 ;  /* 0x0000009900b27308 */ /* 0x000e660000000800 */
[C---:B------:R-:W-:Y:S01]  /*8eb0*/  FADD.FTZ R136, R0.reuse, R136 ;  /* 0x0000008800887221 */ /* 0x040fe20000010000 */
[----:B------:R-:W-:Y:S02]  /*8ec0*/  F2FP.BF16.PACK_AB R137, R0, R2 ;  /* 0x000000020089723e */ /* 0x000fe400000010ff */
[C---:B------:R-:W-:Y:S01]  /*8ed0*/  F2FP.BF16.PACK_AB R139, R134.reuse, R135 ;  /* 0x00000087868b723e */ /* 0x040fe200000010ff */
[----:B------:R-:W-:Y:S01]  /*8ee0*/  FADD.FTZ R136, R135, R136 ;  /* 0x0000008887887221 */ /* 0x000fe20000010000 */
[----:B------:R-:W-:Y:S02]  /*8ef0*/  F2FP.BF16.PACK_AB R138, R175, R174 ;  /* 0x000000aeaf8a723e */ /* 0x000fe400000010ff */
[----:B------:R-:W3:Y:S01]  /*8f00*/  MUFU.EX2 R2, R155 ;  /* 0x0000009b00027308 */ /* 0x000ee20000000800 */
[----:B------:R-:W-:Y:S01]  /*8f10*/  FADD.FTZ R149, R134, R136 ;  /* 0x0000008886957221 */ /* 0x000fe20000010000 */
[----:B------:R-:W-:Y:S02]  /*8f20*/  F2FP.BF16.PACK_AB R136, R177, R176 ;  /* 0x000000b0b188723e */ /* 0x000fe400000010ff */
[----:B--2---:R-:W-:Y:S05]  /*8f30*/  F2FP.BF16.PACK_AB R170, R173, R172 ;  /* 0x000000acadaa723e */ /* 0x004fea00000010ff */
[C---:B------:R-:W-:Y:S01]  /*8f40*/  HMMA.16816.F32.BF16 R4, R136.reuse, R140, R4 ;  /* 0x0000008c8804723c */ /* 0x040fe20000041804 */
[----:B------:R-:W2:Y:S04]  /*8f50*/  MUFU.EX2 R0, R154 ;  /* 0x0000009a00007308 */ /* 0x000ea80000000800 */
[----:B-1----:R-:W-:Y:S03]  /*8f60*/  F2FP.BF16.PACK_AB R168, R179, R178 ;  /* 0x000000b2b3a8723e */ /* 0x002fe600000010ff */
[C---:B------:R-:W-:Y:S01]  /*8f70*/  HMMA.16816.F32.BF16 R8, R136.reuse, R142, R8 ;  /* 0x0000008e8808723c */ /* 0x040fe20000041808 */
[----:B------:R-:W1:Y:S02]  /*8f80*/  LDSM.16.MT88.4 R140, [R240+0x800] ;  /* 0x00080000f08c783b */ /* 0x000e640000004200 */
[----:B------:R-:W-:Y:S01]  /*8f90*/  MUFU.EX2 R134, R158 ;  /* 0x0000009e00867308 */ /* 0x000fe20000000800 */
[----:B---3--:R-:W-:Y:S04]  /*8fa0*/  FADD.FTZ R3, R2, R149 ;  /* 0x0000009502037221 */ /* 0x008fe80000010000 */
[C---:B------:R-:W-:Y:S05]  /*8fb0*/  HMMA.16816.F32.BF16 R12, R136.reuse, R144, R12 ;  /* 0x00000090880c723c */ /* 0x040fea000004180c */
[----:B------:R-:W3:Y:S03]  /*8fc0*/  MUFU.EX2 R135, R159 ;  /* 0x0000009f00877308 */ /* 0x000ee60000000800 */
[C---:B------:R-:W-:Y:S01]  /*8fd0*/  HMMA.16816.F32.BF16 R16, R136.reuse, R146, R16 ;  /* 0x000000928810723c */ /* 0x040fe20000041810 */
[----:B------:R-:W4:Y:S03]  /*8fe0*/  LDSM.16.MT88.4 R144, [R242+0x800] ;  /* 0x00080000f290783b */ /* 0x000f260000004200 */
[C---:B--2---:R-:W-:Y:S01]  /*8ff0*/  FADD.FTZ R3, R0.reuse, R3 ;  /* 0x0000000300037221 */ /* 0x044fe20000010000 */
[----:B------:R-:W-:Y:S04]  /*9000*/  F2FP.BF16.PACK_AB R169, R0, R2 ;  /* 0x0000000200a9723e */ /* 0x000fe800000010ff */
[----:B------:R-:W-:Y:S03]  /*9010*/  LDSM.16.MT88.4 R152, [R239+0x1000] ;  /* 0x00100000ef98783b */ /* 0x000fe60000004200 */
[C---:B---3--:R-:W-:Y:S01]  /*9020*/  F2FP.BF16.PACK_AB R171, R134.reuse, R135 ;  /* 0x0000008786ab723e */ /* 0x048fe200000010ff */
[----:B------:R-:W-:Y:S01]  /*9030*/  FADD.FTZ R3, R135, R3 ;  /* 0x0000000387037221 */ /* 0x000fe20000010000 */
[----:B------:R-:W-:Y:S01]  /*9040*/  MOV R135, R133 ;  /* 0x0000008500877202 */ /* 0x000fe20000000f00 */
[C---:B-1----:R-:W-:Y:S03]  /*9050*/  HMMA.16816.F32.BF16 R20, R136.reuse, R140, R20 ;  /* 0x0000008c8814723c */ /* 0x042fe60000041814 */
[----:B------:R-:W-:Y:S01]  /*9060*/  FADD.FTZ R0, R134, R3 ;  /* 0x0000000386007221 */ /* 0x000fe20000010000 */
[----:B------:R-:W-:Y:S04]  /*9070*/  MOV R3, R156 ;  /* 0x0000009c00037202 */ /* 0x000fe80000000f00 */
[C---:B------:R-:W-:Y:S01]  /*9080*/  HMMA.16816.F32.BF16 R24, R136.reuse, R142, R24 ;  /* 0x0000008e8818723c */ /* 0x040fe20000041818 */
[----:B------:R-:W1:Y:S03]  /*9090*/  LDSM.16.MT88.4 R140, [R239+0x2000] ;  /* 0x00200000ef8c783b */ /* 0x000e660000004200 */
[----:B------:R-:W-:Y:S04]  /*90a0*/  IADD3 R2, R3, -0x1, RZ ;  /* 0xffffffff03027810 */ /* 0x000fe80007ffe0ff */
[C---:B----4-:R-:W-:Y:S01]  /*90b0*/  HMMA.16816.F32.BF16 R28, R136.reuse, R144, R28 ;  /* 0x00000090881c723c */ /* 0x050fe2000004181c */
[----:B------:R2:W-:Y:S04]  /*90c0*/  STL [R1+0x34], R0 ;  /* 0x0000340001007387 */ /* 0x0005e80000100800 */
[----:B------:R-:W3:Y:S03]  /*90d0*/  LDL R134, [R1+0x60] ;  /* 0x0000600001867983 */ /* 0x000ee60000100800 */
[C---:B------:R-:W-:Y:S01]  /*90e0*/  HMMA.16816.F32.BF16 R32, R136.reuse, R146, R32 ;  /* 0x000000928820723c */ /* 0x040fe20000041820 */
[----:B------:R-:W4:Y:S08]  /*90f0*/  LDSM.16.MT88.4 R144, [R241+0x2000] ;  /* 0x00200000f190783b */ /* 0x000f300000004200 */
[----:B------:R-:W-:Y:S03]  /*9100*/  STL [R1+0x20], R2 ;  /* 0x0000200201007387 */ /* 0x000fe60000100800 */
[----:B--2---:R-:W-:Y:S04]  /*9110*/  FADD.FTZ R0, R148, R150 ;  /* 0x0000009694007221 */ /* 0x004fe80000010000 */
[----:B------:R-:W-:Y:S01]  /*9120*/  FADD.FTZ R0, R176, R0 ;  /* 0x00000000b0007221 */ /* 0x000fe20000010000 */
[C---:B-1----:R-:W-:Y:S03]  /*9130*/  HMMA.16816.F32.BF16 R36, R136.reuse, R140, R36 ;  /* 0x0000008c8824723c */ /* 0x042fe60000041824 */
[----:B------:R-:W-:Y:S04]  /*9140*/  FADD.FTZ R0, R177, R0 ;  /* 0x00000000b1007221 */ /* 0x000fe80000010000 */
[----:B------:R-:W-:Y:S01]  /*9150*/  FADD.FTZ R0, R174, R0 ;  /* 0x00000000ae007221 */ /* 0x000fe20000010000 */
[C---:B------:R-:W-:Y:S01]  /*9160*/  HMMA.16816.F32.BF16 R40, R136.reuse, R142, R40 ;  /* 0x0000008e8828723c */ /* 0x040fe20000041828 */
[----:B------:R-:W1:Y:S03]  /*9170*/  LDSM.16.MT88.4 R140, [R240+0x2000] ;  /* 0x00200000f08c783b */ /* 0x000e660000004200 */
[----:B------:R-:W-:Y:S04]  /*9180*/  FADD.FTZ R0, R175, R0 ;  /* 0x00000000af007221 */ /* 0x000fe80000010000 */
[C---:B----4-:R-:W-:Y:S04]  /*9190*/  HMMA.16816.F32.BF16 R44, R136.reuse, R144, R44 ;  /* 0x00000090882c723c */ /* 0x050fe8000004182c */
[----:B------:R-:W-:Y:S04]  /*91a0*/  FADD.FTZ R0, R178, R0 ;  /* 0x00000000b2007221 */ /* 0x000fe80000010000 */
[C---:B------:R-:W-:Y:S01]  /*91b0*/  HMMA.16816.F32.BF16 R48, R136.reuse, R146, R48 ;  /* 0x000000928830723c */ /* 0x040fe20000041830 */
[----:B------:R-:W2:Y:S03]  /*91c0*/  LDSM.16.MT88.4 R144, [R242+0x2000] ;  /* 0x00200000f290783b */ /* 0x000ea60000004200 */
[----:B------:R-:W-:Y:S04]  /*91d0*/  FADD.FTZ R0, R179, R0 ;  /* 0x00000000b3007221 */ /* 0x000fe80000010000 */
[----:B------:R-:W-:Y:S01]  /*91e0*/  FADD.FTZ R0, R172, R0 ;  /* 0x00000000ac007221 */ /* 0x000fe20000010000 */
        /* <DEDUP_REMOVED lines=25> */
[C---:B------:R-:W-:Y:S08]  /*9380*/  HMMA.16816.F32.BF16 R120, R136.reuse, R142, R120 ;  /* 0x0000008e8878723c */ /* 0x040ff00000041878 */
[C---:B--2---:R-:W-:Y:S08]  /*9390*/  HMMA.16816.F32.BF16 R124, R136.reuse, R144, R124 ;  /* 0x00000090887c723c */ /* 0x044ff0000004187c */
[----:B------:R-:W-:Y:S01]  /*93a0*/  HMMA.16816.F32.BF16 R128, R136, R146, R128 ;  /* 0x000000928880723c */ /* 0x000fe20000041880 */
[----:B------:R-:W1:Y:S02]  /*93b0*/  LDSM.16.MT88.4 R144, [R241+0x1000] ;  /* 0x00100000f190783b */ /* 0x000e640000004200 */
[----:B---3--:R-:W-:Y:S01]  /*93c0*/  ISETP.GT.AND P0, PT, R3, R134, PT ;  /* 0x000000860300720c */ /* 0x008fe20003f04270 */
[----:B------:R-:W-:Y:S01]  /*93d0*/  FADD.FTZ R3, R173, R0 ;  /* 0x00000000ad037221 */ /* 0x000fe20000010000 */
[----:B------:R-:W-:Y:S02]  /*93e0*/  MOV R0, R2 ;  /* 0x0000000200007202 */ /* 0x000fe40000000f00 */
[----:B------:R-:W-:Y:S01]  /*93f0*/  MOV R134, R132 ;  /* 0x0000008400867202 */ /* 0x000fe20000000f00 */
[C---:B------:R-:W-:Y:S01]  /*9400*/  HMMA.16816.F32.BF16 R156, R168.reuse, R152, R4 ;  /* 0x00000098a89c723c */ /* 0x040fe20000041804 */
[----:B------:R-:W2:Y:S07]  /*9410*/  LDSM.16.MT88.4 R136, [R240+0x1000] ;  /* 0x00100000f088783b */ /* 0x000eae0000004200 */
[C---:B------:R-:W-:Y:S01]  /*9420*/  HMMA.16816.F32.BF16 R152, R168.reuse, R154, R8 ;  /* 0x0000009aa898723c */ /* 0x040fe20000041808 */
[----:B------:R-:W3:Y:S08]  /*9430*/  LDSM.16.MT88.4 R4, [R242+0x1000] ;  /* 0x00100000f204783b */ /* 0x000ef00000004200 */
[----:B------:R-:W4:Y:S08]  /*9440*/  LDSM.16.MT88.4 R8, [R239+0x2800] ;  /* 0x00280000ef08783b */ /* 0x000f300000004200 */
[----:B------:R-:W-:Y:S04]  /*9450*/  STL [R1+0x38], R3 ;  /* 0x0000380301007387 */ /* 0x000fe80000100800 */
[----:B------:R-:W-:Y:S01]  /*9460*/  STL [R1+0x1c], R0 ;  /* 0x00001c0001007387 */ /* 0x000fe20000100800 */
[C---:B-1----:R-:W-:Y:S03]  /*9470*/  HMMA.16816.F32.BF16 R148, R168.reuse, R144, R12 ;  /* 0x00000090a894723c */ /* 0x042fe6000004180c */
[----:B------:R-:W1:Y:S05]  /*9480*/  LDSM.16.MT88.4 R12, [R241+0x2800] ;  /* 0x00280000f10c783b */ /* 0x000e6a0000004200 */
        /* <DEDUP_REMOVED lines=40> */
.L_x_879:
[----:B------:R-:W2:Y:S04]  /*9710*/  LDL R2, [R1+0x3c] ;  /* 0x00003c0001027983 */ /* 0x000ea80000100800 */
[----:B------:R-:W2:Y:S02]  /*9720*/  LDL R0, [R1+0x20] ;  /* 0x0000200001007983 */ /* 0x000ea40000100800 */
[----:B--2---:R-:W-:-:S13]  /*9730*/  ISETP.GE.AND P0, PT, R0, R2, PT ;  /* 0x000000020000720c */ /* 0x004fda0003f06270 */
[----:B------:R-:W-:Y:S05]  /*9740*/  @!P0 BRA `(.L_x_885) ;  /* 0x00002d1000008947 */ /* 0x000fea0003800000 */
.L_x_888:
[----:B------:R-:W2:Y:S01]  /*9750*/  LDL R20, [R1+0x20] ;  /* 0x0000200001147983 */ /* 0x000ea20000100800 */
[----:B------:R-:W-:Y:S04]  /*9760*/  DEPBAR.LE SB0, 0x0 ;  /* 0x000080000000791a */ /* 0x000fe80000000000 */
[----:B------:R-:W-:Y:S01]  /*9770*/  WARPSYNC 0xffffffff ;  /* 0xffffffff00007948 */ /* 0x000fe20003800000 */
[----:B------:R-:W3:Y:S01]  /*9780*/  LDL.64 R6, [R1+0x58] ;  /* 0x0000580001067983 */ /* 0x000ee20000100a00 */
[----:B------:R-:W-:Y:S05]  /*9790*/  BSSY B0, `(.L_x_886) ;  /* 0x0000124000007945 */ /* 0x000fea0003800000 */
[----:B------:R-:W4:Y:S06]  /*97a0*/  LDL.64 R22, [R1+0x48] ;  /* 0x0000480001167983 */ /* 0x000f2c0000100a00 */
[----:B------:R-:W3:Y:S06]  /*97b0*/  LDL R135, [R1+0x2c] ;  /* 0x00002c0001877983 */ /* 0x000eec0000100800 */
[----:B------:R-:W4:Y:S06]  /*97c0*/  LDL R134, [R1] ;  /* 0x0000000001867983 */ /* 0x000f2c0000100800 */
[----:B------:R-:W4:Y:S06]  /*97d0*/  LDL R15, [R1+0x4] ;  /* 0x00000400010f7983 */ /* 0x000f2c0000100800 */
[----:B------:R-:W4:Y:S06]  /*97e0*/  LDL R21, [R1+0x18] ;  /* 0x0000180001157983 */ /* 0x000f2c0000100800 */
[----:B------:R-:W1:Y:S06]  /*97f0*/  S2R R2, SR_TID.X ;  /* 0x0000000000027919 */ /* 0x000e6c0000002100 */
[----:B------:R-:W-:Y:S06]  /*9800*/  BAR.SYNC.DEFER_BLOCKING 0x0 ;  /* 0x0000000000007b1d */ /* 0x000fec0000010000 */
[----:B------:R-:W2:Y:S06]  /*9810*/  LDSM.16.M88.4 R8, [R236] ;  /* 0x00000000ec08783b */ /* 0x000eac0000000200 */
[----:B------:R-:W2:Y:S06]  /*9820*/  LDSM.16.M88.4 R16, [R236+0x800] ;  /* 0x00080000ec10783b */ /* 0x000eac0000000200 */
[----:B------:R-:W2:Y:S06]  /*9830*/  LDSM.16.M88.4 R24, [R236+0x1000] ;  /* 0x00100000ec18783b */ /* 0x000eac0000000200 */
[----:B------:R-:W2:Y:S01]  /*9840*/  LDSM.16.M88.4 R168, [R243] ;  /* 0x00000000f3a8783b */ /* 0x000ea20000000200 */
[----:B-1----:R-:W-:Y:S11]  /*9850*/  ISETP.GT.AND P3, PT, R2, 0x7f, PT ;  /* 0x0000007f0200780c */ /* 0x002ff60003f64270 */
[----:B------:R-:W-:Y:S02]  /*9860*/  @!UPT UIADD3 URZ, URZ, URZ, URZ ;  /* 0x0000003f3f3ff290 */ /* 0x000fe4000fffe03f */
[----:B------:R-:W-:Y:S02]  /*9870*/  @!P3 MOV R4, c[0x0][0x208] ;  /* 0x000082000004ba02 */ /* 0x000fe40000000f00 */
[----:B------:R-:W-:Y:S02]  /*9880*/  @!P3 MOV R5, c[0x0][0x20c] ;  /* 0x000083000005ba02 */ /* 0x000fe40000000f00 */
[----:B--2---:R-:W-:Y:S01]  /*9890*/  SHF.R.S32.HI R0, RZ, 0x1f, R20 ;  /* 0x0000001fff007819 */ /* 0x004fe20000011414 */
[----:B------:R-:W-:Y:S04]  /*98a0*/  IMAD.WIDE.U32 R2, R20, c[0x0][0x208], RZ ;  /* 0x0000820014027a25 */ /* 0x000fe800078e00ff */
[----:B------:R-:W-:Y:S04]  /*98b0*/  IMAD R0, R0, c[0x0][0x208], RZ ;  /* 0x0000820000007a24 */ /* 0x000fe800078e02ff */
[----:B------:R-:W-:Y:S05]  /*98c0*/  IMAD R0, R20, c[0x0][0x20c], R0 ;  /* 0x0000830014007a24 */ /* 0x000fea00078e0200 */
[----:B------:R-:W-:Y:S01]  /*98d0*/  IADD3 R0, R3, R0, RZ ;  /* 0x0000000003007210 */ /* 0x000fe20007ffe0ff */
[----:B------:R-:W-:Y:S01]  /*98e0*/  IMAD.WIDE.U32 R2, R2, 0x30, RZ ;  /* 0x0000003002027825 */ /* 0x000fe200078e00ff */
[----:B---3--:R-:W-:Y:S03]  /*98f0*/  LOP3.LUT P4, RZ, R135, 0x2, RZ, 0xc0, !PT ;  /* 0x0000000287ff7812 */ /* 0x008fe6000788c0ff */
[----:B------:R-:W-:Y:S01]  /*9900*/  IMAD R0, R0, 0x30, RZ ;  /* 0x0000003000007824 */ /* 0x000fe200078e02ff */
[----:B------:R-:W-:Y:S04]  /*9910*/  IADD3 R12, P1, R6, R2, RZ ;  /* 0x00000002060c7210 */ /* 0x000fe80007f3e0ff */
[----:B------:R-:W-:Y:S01]  /*9920*/  IADD3 R0, R3, R0, RZ ;  /* 0x0000000003007210 */ /* 0x000fe20007ffe0ff */
[----:B----4-:R1:W2:Y:S01]  /*9930*/  LDSM.16.M88.4 R172, [R134] ;  /* 0x0000000086ac783b */ /* 0x0102a20000000200 */
[----:B------:R-:W-:Y:S02]  /*9940*/  @!P3 LEA R3, P0, R4, R2, 0x5 ;  /* 0x000000020403b211 */ /* 0x000fe400078028ff */
[----:B------:R-:W-:Y:S02]  /*9950*/  LEA R2, P2, R12, c[0x0][0x1f8], 0x1 ;  /* 0x00007e000c027a11 */ /* 0x000fe400078408ff */
[-C--:B------:R-:W-:Y:S01]  /*9960*/  IADD3.X R13, R0, R23.reuse, RZ, P1, !PT ;  /* 0x00000017000d7210 */ /* 0x080fe20000ffe4ff */
[----:B------:R3:W4:Y:S01]  /*9970*/  LDSM.16.M88.4 R176, [R15] ;  /* 0x000000000fb0783b */ /* 0x0007220000000200 */
[----:B------:R-:W-:Y:S02]  /*9980*/  @!P3 LEA.HI.X R14, R4, R0, R5, 0x5, P0 ;  /* 0x00000000040eb211 */ /* 0x000fe400000f2c05 */
[----:B------:R-:W-:Y:S02]  /*9990*/  @!P3 IADD3 R0, P1, R3, R6, RZ ;  /* 0x000000060300b210 */ /* 0x000fe40007f3e0ff */
[C---:B-----5:R-:W-:Y:S03]  /*99a0*/  HMMA.16816.F32.BF16 R4, R160.reuse, R8, RZ ;  /* 0x00000008a004723c */ /* 0x060fe600000418ff */
[----:B------:R-:W-:Y:S02]  /*99b0*/  LEA.HI.X R3, R12, c[0x0][0x1fc], R13, 0x1, P2 ;  /* 0x00007f000c037a11 */ /* 0x000fe400010f0c0d */
[----:B------:R-:W-:Y:S02]  /*99c0*/  LOP3.LUT P2, RZ, R135, 0x1, RZ, 0xc0, !PT ;  /* 0x0000000187ff7812 */ /* 0x000fe4000784c0ff */
[----:B------:R-:W-:Y:S01]  /*99d0*/  @!P3 IADD3.X R14, R14, R23, RZ, P1, !PT ;  /* 0x000000170e0eb210 */ /* 0x000fe20000ffe4ff */
[C---:B------:R-:W-:Y:S01]  /*99e0*/  HMMA.16816.F32.BF16 R8, R160.reuse, R10, RZ ;  /* 0x0000000aa008723c */ /* 0x040fe200000418ff */
[C---:B-1----:R-:W-:Y:S04]  /*99f0*/  @!P3 LEA R134, P0, R0.reuse, c[0x0][0x1f8], 0x1 ;  /* 0x00007e000086ba11 */ /* 0x042fe800078008ff */
[----:B------:R-:W-:Y:S03]  /*9a00*/  @!P3 LEA.HI.X R135, R0, c[0x0][0x1fc], R14, 0x1, P0 ;  /* 0x00007f000087ba11 */ /* 0x000fe600000f0c0e */
[C---:B---3--:R-:W-:Y:S02]  /*9a10*/  HMMA.16816.F32.BF16 R12, R160.reuse, R16, RZ ;  /* 0x00000010a00c723c */ /* 0x048fe400000418ff */
[----:B------:R-:W-:Y:S01]  /*9a20*/  @!PT LDS RZ, [RZ] ;  /* 0x00000000fffff984 */ /* 0x000fe20000000800 */
[----:B------:R-:W-:Y:S01]  /*9a30*/  @!PT LDS RZ, [RZ] ;  /* 0x00000000fffff984 */ /* 0x000fe20000000800 */
[----:B------:R-:W-:Y:S01]  /*9a40*/  @!PT LDS RZ, [RZ] ;  /* 0x00000000fffff984 */ /* 0x000fe20000000800 */
[----:B------:R1:W-:Y:S06]  /*9a50*/  LDGSTS.E.BYPASS.LTC128B.128 [R21+0x4080], [R2.64], !P2 ;  /* 0x0408000002157fae */ /* 0x0003ec000d101d46 */
[----:B------:R1:W-:Y:S01]  /*9a60*/  LDGSTS.E.BYPASS.LTC128B.128 [R21+0x5880], [R2.64+0x80], !P4 ;  /* 0x0588008002157fae */ /* 0x0003e2000e101d46 */
[C---:B------:R-:W-:Y:S05]  /*9a70*/  HMMA.16816.F32.BF16 R16, R160.reuse, R18, RZ ;  /* 0x00000012a010723c */ /* 0x040fea00000418ff */
[----:B------:R1:W-:Y:S06]  /*9a80*/  LDGSTS.E.BYPASS.LTC128B.128 [R21+0x7080], [R2.64+0x100], !P6 ;  /* 0x0708010002157fae */ /* 0x0003ec000f101d46 */
[----:B------:R1:W-:Y:S06]  /*9a90*/  LDGSTS.E.BYPASS.LTC128B.128 [R21+0x8880], [R2.64+0x180], !P5 ;  /* 0x0888018002157fae */ /* 0x0003ec000e901d46 */
[----:B------:R3:W-:Y:S06]  /*9aa0*/  @!P3 LDGSTS.E.BYPASS.LTC128B.128 [R21+0x5080], [R134.64], !P2 ;  /* 0x050800008615bfae */ /* 0x0007ec000d101d46 */
[----:B------:R3:W-:Y:S06]  /*9ab0*/  @!P3 LDGSTS.E.BYPASS.LTC128B.128 [R21+0x6880], [R134.64+0x80], !P4 ;  /* 0x068800808615bfae */ /* 0x0007ec000e101d46 */
[----:B------:R3:W-:Y:S06]  /*9ac0*/  @!P3 LDGSTS.E.BYPASS.LTC128B.128 [R21+0x8080], [R134.64+0x100], !P6 ;  /* 0x080801008615bfae */ /* 0x0007ec000f101d46 */
[----:B------:R3:W-:Y:S01]  /*9ad0*/  @!P3 LDGSTS.E.BYPASS.LTC128B.128 [R21+0x9880], [R134.64+0x180], !P5 ;  /* 0x098801808615bfae */ /* 0x0007e2000e901d46 */
[----:B-1----:R-:W-:Y:S05]  /*9ae0*/  MOV R3, R20 ;  /* 0x0000001400037202 */ /* 0x002fea0000000f00 */
[----:B------:R-:W0:Y:S01]  /*9af0*/  LDGDEPBAR ;  /* 0x00000000000079af */ /* 0x000e220000000000 */
[C---:B---3--:R-:W-:Y:S08]  /*9b00*/  HMMA.16816.F32.BF16 R20, R160.reuse, R24, RZ ;  /* 0x00000018a014723c */ /* 0x048ff000000418ff */
[----:B------:R-:W-:Y:S08]  /*9b10*/  HMMA.16816.F32.BF16 R24, R160, R26, RZ ;  /* 0x0000001aa018723c */ /* 0x000ff000000418ff */
[C---:B------:R-:W-:Y:S08]  /*9b20*/  HMMA.16816.F32.BF16 R4, R164.reuse, R168, R4 ;  /* 0x000000a8a404723c */ /* 0x040ff00000041804 */
[C---:B------:R-:W-:Y:S01]  /*9b30*/  HMMA.16816.F32.BF16 R8, R164.reuse, R170, R8 ;  /* 0x000000aaa408723c */ /* 0x040fe20000041808 */
[----:B------:R-:W1:Y:S07]  /*9b40*/  LDSM.16.M88.4 R168, [R238] ;  /* 0x00000000eea8783b */ /* 0x000e6e0000000200 */
[C---:B--2---:R-:W-:Y:S08]  /*9b50*/  HMMA.16816.F32.BF16 R12, R164.reuse, R172, R12 ;  /* 0x000000aca40c723c */ /* 0x044ff0000004180c */
        /* <DEDUP_REMOVED lines=125> */
[----:B------:R2:W3:Y:S04]  /*a330*/  MUFU.TANH R175, R0 ;  /* 0x0000000000af7308 */ /* 0x0004e80000002400 */
[----:B------:R-:W-:Y:S01]  /*a340*/  FMUL.FTZ R10, R10, c[0x0][0x320] ;  /* 0x0000c8000a0a7a20 */ /* 0x000fe20000410000 */
[C---:B-1----:R-:W-:Y:S05]  /*a350*/  HMMA.16816.F32.BF16 R12, R232.reuse, R168, R12 ;  /* 0x000000a8e80c723c */ /* 0x042fea000004180c */
[----:B------:R-:W1:Y:S03]  /*a360*/  MUFU.TANH R177, R10 ;  /* 0x0000000a00b17308 */ /* 0x000e660000002400 */
[C---:B------:R-:W-:Y:S04]  /*a370*/  HMMA.16816.F32.BF16 R16, R232.reuse, R170, R16 ;  /* 0x000000aae810723c */ /* 0x040fe80000041810 */
[----:B--2---:R-:W-:Y:S04]  /*a380*/  FMUL.FTZ R0, R5, c[0x0][0x320] ;  /* 0x0000c80005007a20 */ /* 0x004fe80000410000 */
[----:B------:R2:W4:Y:S08]  /*a390*/  MUFU.TANH R174, R0 ;  /* 0x0000000000ae7308 */ /* 0x0005300000002400 */
[----:B------:R-:W-:Y:S04]  /*a3a0*/  FMUL.FTZ R2, R13, c[0x0][0x320] ;  /* 0x0000c8000d027a20 */ /* 0x000fe80000410000 */
[----:B------:R-:W1:Y:S01]  /*a3b0*/  MUFU.TANH R134, R2 ;  /* 0x0000000200867308 */ /* 0x000e620000002400 */
[----:B--2---:R-:W-:Y:S09]  /*a3c0*/  FMUL.FTZ R0, R6, c[0x0][0x320] ;  /* 0x0000c80006007a20 */ /* 0x004ff20000410000 */
[----:B------:R2:W1:Y:S02]  /*a3d0*/  MUFU.TANH R178, R0 ;  /* 0x0000000000b27308 */ /* 0x0004640000002400 */
[----:B--2---:R-:W-:Y:S02]  /*a3e0*/  FMUL.FTZ R0, R7, c[0x0][0x320] ;  /* 0x0000c80007007a20 */ /* 0x004fe40000410000 */
[----:B------:R-:W2:Y:S01]  /*a3f0*/  LDSM.16.M88.4 R4, [R237+0x5800] ;  /* 0x00580000ed04783b */ /* 0x000ea20000000200 */
[----:B------:R-:W-:Y:S05]  /*a400*/  DEPBAR.LE SB0, 0x0 ;  /* 0x000080000000791a */ /* 0x000fea0000000000 */
[----:B------:R1:W1:Y:S01]  /*a410*/  MUFU.TANH R179, R0 ;  /* 0x0000000000b37308 */ /* 0x0002620000002400 */
[----:B------:R-:W-:Y:S01]  /*a420*/  BAR.SYNC.DEFER_BLOCKING 0x0 ;  /* 0x0000000000007b1d */ /* 0x000fe20000010000 */
[----:B-1----:R-:W-:Y:S05]  /*a430*/  FMUL.FTZ R0, R8, c[0x0][0x320] ;  /* 0x0000c80008007a20 */ /* 0x002fea0000410000 */
[----:B------:R-:W3:Y:S03]  /*a440*/  LDL R8, [R1+0x3c] ;  /* 0x00003c0001087983 */ /* 0x000ee60000100800 */
[----:B------:R1:W1:Y:S01]  /*a450*/  MUFU.TANH R173, R0 ;  /* 0x0000000000ad7308 */ /* 0x0002620000002400 */
[C---:B--2---:R-:W-:Y:S08]  /*a460*/  HMMA.16816.F32.BF16 R20, R232.reuse, R4, R20 ;  /* 0x00000004e814723c */ /* 0x044ff00000041814 */
[----:B------:R-:W-:Y:S04]  /*a470*/  HMMA.16816.F32.BF16 R24, R232, R6, R24 ;  /* 0x00000006e818723c */ /* 0x000fe80000041818 */
[----:B-1----:R-:W-:Y:S01]  /*a480*/  FMUL.FTZ R0, R9, c[0x0][0x320] ;  /* 0x0000c80009007a20 */ /* 0x002fe20000410000 */
[----:B------:R-:W-:Y:S03]  /*a490*/  MOV R9, R3 ;  /* 0x0000000300097202 */ /* 0x000fe60000000f00 */
[----:B------:R1:W2:Y:S01]  /*a4a0*/  MUFU.TANH R169, R0 ;  /* 0x0000000000a97308 */ /* 0x0002a20000002400 */
[----:B------:R-:W-:Y:S09]  /*a4b0*/  FMUL.FTZ R3, R11, c[0x0][0x320] ;  /* 0x0000c8000b037a20 */ /* 0x000ff20000410000 */
[----:B------:R-:W2:Y:S01]  /*a4c0*/  MUFU.TANH R176, R3 ;  /* 0x0000000300b07308 */ /* 0x000ea20000002400 */
[----:B-1----:R-:W-:Y:S09]  /*a4d0*/  FMUL.FTZ R0, R12, c[0x0][0x320] ;  /* 0x0000c8000c007a20 */ /* 0x002ff20000410000 */
        /* <DEDUP_REMOVED lines=26> */
[----:B---3--:R-:W-:Y:S01]  /*a680*/  ISETP.GT.AND P4, PT, R25, R8, PT ;  /* 0x000000081900720c */ /* 0x008fe20003f84270 */
[----:B-1----:R-:W-:Y:S08]  /*a690*/  FMUL.FTZ R0, R26, c[0x0][0x320] ;  /* 0x0000c8001a007a20 */ /* 0x002ff00000410000 */
[----:B------:R1:W3:Y:S02]  /*a6a0*/  MUFU.TANH R4, R0 ;  /* 0x0000000000047308 */ /* 0x0002e40000002400 */
        /* <DEDUP_REMOVED lines=36> */
[----:B------:R-:W-:Y:S02]  /*a8f0*/  @P1 LEA.HI.X R9, R5, c[0x0][0x1cc], R9, 0x1, P2 ;  /* 0x0000730005091a11 */ /* 0x000fe400010f0c09 */
[----:B------:R-:W-:Y:S11]  /*a900*/  LOP3.LUT P2, RZ, R19, 0x1, RZ, 0xc0, !PT ;  /* 0x0000000113ff7812 */ /* 0x000ff6000784c0ff */
[----:B------:R-:W-:Y:S02]  /*a910*/  @!UPT UIADD3 URZ, URZ, URZ, URZ ;  /* 0x0000003f3f3ff290 */ /* 0x000fe4000fffe03f */
        /* <DEDUP_REMOVED lines=11> */
.L_x_887:
[----:B--234-:R-:W-:Y:S05]  /*a9d0*/  BSYNC B0 ;  /* 0x0000000000007941 */ /* 0x01cfea0003800000 */
.L_x_886:
[----:B-1----:R-:W2:Y:S01]  /*a9e0*/  LDL.LU R9, [R1+0x38] ;  /* 0x0000380001097983 */ /* 0x002ea20000300800 */
        /* <DEDUP_REMOVED lines=36> */
[C---:B------:R-:W-:Y:S01]  /*ac30*/  FMUL.FTZ R13, R6.reuse, R149 ;  /* 0x00000095060d7220 */ /* 0x040fe20000410000 */
[----:B------:R-:W-:Y:S04]  /*ac40*/  MOV R149, R27 ;  /* 0x0000001b00957202 */ /* 0x000fe80000000f00 */
        /* <DEDUP_REMOVED lines=79> */
[C---:B------:R-:W-:Y:S02]  /*b140*/  FMUL.FTZ R5, R2.reuse, c[0x0][0x2d0] ;  /* 0x0000b40002057a20 */ /* 0x040fe40000410000 */
[----:B------:R-:W-:Y:S02]  /*b150*/  FADD.FTZ R0, -R2, R132 ;  /* 0x0000008402007221 */ /* 0x000fe40000010100 */
[--C-:B------:R-:W-:Y:S02]  /*b160*/  FFMA.FTZ R7, R179, c[0x0][0x2d0], -R5.reuse ;  /* 0x0000b400b3077a23 */ /* 0x100fe40000010805 */
[----:B------:R-:W-:Y:S02]  /*b170*/  FMUL.FTZ R0, R0, c[0x0][0x2d0] ;  /* 0x0000b40000007a20 */ /* 0x000fe40000410000 */
        /* <DEDUP_REMOVED lines=8> */
[----:B------:R-:W1:Y:S01]  /*b200*/  MUFU.EX2 R0, R0 ;  /* 0x0000000000007308 */ /* 0x000e620000000800 */
[--C-:B------:R-:W-:Y:S01]  /*b210*/  FFMA.FTZ R174, R135, c[0x0][0x2d0], -R5.reuse ;  /* 0x0000b40087ae7a23 */ /* 0x100fe20000010805 */
[----:B------:R-:W-:Y:S01]  /*b220*/  MOV R135, R21 ;  /* 0x0000001500877202 */ /* 0x000fe20000000f00 */
[C---:B------:R-:W-:Y:S01]  /*b230*/  FMUL.FTZ R21, R6.reuse, R141 ;  /* 0x0000008d06157220 */ /* 0x040fe20000410000 */
[----:B------:R-:W-:Y:S01]  /*b240*/  MOV R141, R25 ;  /* 0x00000019008d7202 */ /* 0x000fe20000000f00 */
[C---:B------:R-:W-:Y:S02]  /*b250*/  FMUL.FTZ R25, R6.reuse, R137 ;  /* 0x0000008906197220 */ /* 0x040fe40000410000 */
[--C-:B------:R-:W-:Y:S02]  /*b260*/  FFMA.FTZ R177, R17, c[0x0][0x2d0], -R5.reuse ;  /* 0x0000b40011b17a23 */ /* 0x100fe40000010805 */
[C---:B------:R-:W-:Y:S01]  /*b270*/  FMUL.FTZ R17, R6.reuse, R145 ;  /* 0x0000009106117220 */ /* 0x040fe20000410000 */
[----:B------:R-:W3:Y:S01]  /*b280*/  MUFU.EX2 R4, R8 ;  /* 0x0000000800047308 */ /* 0x000ee20000000800 */
[--C-:B------:R-:W-:Y:S01]  /*b290*/  FFMA.FTZ R176, R15, c[0x0][0x2d0], -R5.reuse ;  /* 0x0000b4000fb07a23 */ /* 0x100fe20000010805 */
[----:B------:R-:W-:Y:S01]  /*b2a0*/  MOV R145, R22 ;  /* 0x0000001600917202 */ /* 0x000fe20000000f00 */
[----:B------:R-:W-:Y:S02]  /*b2b0*/  FFMA.FTZ R179, R3, c[0x0][0x2d0], -R5 ;  /* 0x0000b40003b37a23 */ /* 0x000fe40000010805 */
[----:B------:R-:W-:Y:S01]  /*b2c0*/  FMUL.FTZ R5, R6, R157 ;  /* 0x0000009d06057220 */ /* 0x000fe20000410000 */
[----:B------:R-:W-:Y:S04]  /*b2d0*/  MOV R157, R26 ;  /* 0x0000001a009d7202 */ /* 0x000fe80000000f00 */
[----:B------:R-:W-:Y:S01]  /*b2e0*/  MUFU.EX2 R135, R135 ;  /* 0x0000008700877308 */ /* 0x000fe20000000800 */
[C---:B-1----:R-:W-:Y:S02]  /*b2f0*/  FMUL.FTZ R26, R0.reuse, R138 ;  /* 0x0000008a001a7220 */ /* 0x042fe40000410000 */
[C---:B------:R-:W-:Y:S02]  /*b300*/  FMUL.FTZ R27, R0.reuse, R139 ;  /* 0x0000008b001b7220 */ /* 0x040fe40000410000 */
[C---:B------:R-:W-:Y:S02]  /*b310*/  FMUL.FTZ R11, R0.reuse, R155 ;  /* 0x0000009b000b7220 */ /* 0x040fe40000410000 */
[C---:B------:R-:W-:Y:S02]  /*b320*/  FMUL.FTZ R18, R0.reuse, R146 ;  /* 0x0000009200127220 */ /* 0x040fe40000410000 */
[----:B------:R-:W-:Y:S01]  /*b330*/  FMUL.FTZ R19, R0, R147 ;  /* 0x0000009300137220 */ /* 0x000fe20000410000 */
[C---:B---3--:R-:W-:Y:S01]  /*b340*/  F2FP.BF16.PACK_AB R169, R7.reuse, R4 ;  /* 0x0000000407a9723e */ /* 0x048fe200000010ff */
[C---:B------:R-:W-:Y:S01]  /*b350*/  FMUL.FTZ R8, R6.reuse, R152 ;  /* 0x0000009806087220 */ /* 0x040fe20000410000 */
[----:B------:R-:W-:Y:S01]  /*b360*/  MOV R152, R24 ;  /* 0x0000001800987202 */ /* 0x000fe20000000f00 */
[----:B------:R-:W-:Y:S02]  /*b370*/  FMUL.FTZ R24, R6, R136 ;  /* 0x0000008806187220 */ /* 0x000fe40000410000 */
[----:B------:R-:W1:Y:S01]  /*b380*/  LDSM.16.MT88.4 R136, [R239] ;  /* 0x00000000ef88783b */ /* 0x000e620000004200 */
        /* <DEDUP_REMOVED lines=59> */
[C---:B------:R-:W-:Y:S01]  /*b740*/  FMUL.FTZ R4, R6.reuse, R156 ;  /* 0x0000009c06047220 */ /* 0x040fe20000410000 */
[----:B------:R-:W-:Y:S01]  /*b750*/  MOV R156, R20 ;  /* 0x00000014009c7202 */ /* 0x000fe20000000f00 */
[C---:B------:R-:W-:Y:S01]  /*b760*/  FMUL.FTZ R9, R6.reuse, R153 ;  /* 0x0000009906097220 */ /* 0x040fe20000410000 */
[----:B------:R-:W-:Y:S01]  /*b770*/  MOV R153, R23 ;  /* 0x0000001700997202 */ /* 0x000fe20000000f00 */
[----:B------:R-:W-:Y:S01]  /*b780*/  FMUL.FTZ R20, R6, R140 ;  /* 0x0000008c06147220 */ /* 0x000fe20000410000 */
[----:B------:R-:W-:Y:S01]  /*b790*/  MOV R140, R10 ;  /* 0x0000000a008c7202 */ /* 0x000fe20000000f00 */
[C---:B------:R-:W-:Y:S01]  /*b7a0*/  FMUL.FTZ R6, R0.reuse, R158 ;  /* 0x0000009e00067220 */ /* 0x040fe20000410000 */
[----:B------:R-:W-:Y:S01]  /*b7b0*/  MUFU.EX2 R134, R156 ;  /* 0x0000009c00867308 */ /* 0x000fe20000000800 */
[----:B------:R-:W2:Y:S01]  /*b7c0*/  LDL R158, [R1+0x8] ;  /* 0x00000800019e7983 */ /* 0x000ea20000100800 */
[C---:B------:R-:W-:Y:S02]  /*b7d0*/  FMUL.FTZ R23, R0.reuse, R143 ;  /* 0x0000008f00177220 */ /* 0x040fe40000410000 */
[C---:B------:R-:W-:Y:S01]  /*b7e0*/  FMUL.FTZ R10, R0.reuse, R154 ;  /* 0x0000009a000a7220 */ /* 0x040fe20000410000 */
[----:B------:R-:W-:Y:S01]  /*b7f0*/  MOV R154, R144 ;  /* 0x00000090009a7202 */ /* 0x000fe20000000f00 */
[----:B------:R-:W-:Y:S02]  /*b800*/  FADD.FTZ R3, R7, R3 ;  /* 0x0000000307037221 */ /* 0x000fe40000010000 */
        /* <DEDUP_REMOVED lines=13> */
[----:B------:R-:W4:Y:S07]  /*b8e0*/  MUFU.EX2 R156, R174 ;  /* 0x000000ae009c7308 */ /* 0x000f2e0000000800 */
[----:B------:R-:W-:Y:S03]  /*b8f0*/  LDSM.16.MT88.4 R144, [R241+0x800] ;  /* 0x00080000f190783b */ /* 0x000fe60000004200 */
[----:B------:R-:W5:Y:S01]  /*b900*/  MUFU.EX2 R157, R175 ;  /* 0x000000af009d7308 */ /* 0x000f620000000800 */
[----:B---3--:R-:W-:Y:S04]  /*b910*/  FADD.FTZ R0, R3, R0 ;  /* 0x0000000003007221 */ /* 0x008fe80000010000 */
[----:B------:R-:W-:Y:S05]  /*b920*/  FADD.FTZ R0, R135, R0 ;  /* 0x0000000087007221 */ /* 0x000fea0000010000 */
[----:B------:R3:W-:Y:S01]  /*b930*/  MUFU.EX2 R173, R179 ;  /* 0x000000b300ad7308 */ /* 0x0007e20000000800 */
[----:B------:R-:W-:Y:S01]  /*b940*/  FADD.FTZ R0, R134, R0 ;  /* 0x0000000086007221 */ /* 0x000fe20000010000 */
[----:B----4-:R-:W-:Y:S08]  /*b950*/  MOV R178, R156 ;  /* 0x0000009c00b27202 */ /* 0x010ff00000000f00 */
[----:B------:R-:W-:Y:S01]  /*b960*/  MUFU.EX2 R174, R177 ;  /* 0x000000b100ae7308 */ /* 0x000fe20000000800 */
[C---:B-1----:R-:W-:Y:S09]  /*b970*/  HMMA.16816.F32.BF16 R12, R168.reuse, R136, R12 ;  /* 0x00000088a80c723c */ /* 0x042ff2000004180c */
[----:B------:R5:W1:Y:S03]  /*b980*/  MUFU.EX2 R175, R176 ;  /* 0x000000b000af7308 */ /* 0x000a660000000800 */
[----:B---3--:R-:W-:Y:S01]  /*b990*/  MOV R179, R151 ;  /* 0x0000009700b37202 */ /* 0x008fe20000000f00 */
[C---:B------:R-:W-:Y:S01]  /*b9a0*/  HMMA.16816.F32.BF16 R16, R168.reuse, R138, R16 ;  /* 0x0000008aa810723c */ /* 0x040fe20000041810 */
[----:B------:R-:W3:Y:S02]  /*b9b0*/  LDSM.16.MT88.4 R136, [R240] ;  /* 0x00000000f088783b */ /* 0x000ee40000004200 */
[----:B-----5:R-:W-:Y:S05]  /*b9c0*/  MOV R176, R157 ;  /* 0x0000009d00b07202 */ /* 0x020fea0000000f00 */
[C---:B---3--:R-:W-:Y:S08]  /*b9d0*/  HMMA.16816.F32.BF16 R20, R168.reuse, R136, R20 ;  /* 0x00000088a814723c */ /* 0x048ff00000041814 */
[C---:B------:R-:W-:Y:S01]  /*b9e0*/  HMMA.16816.F32.BF16 R24, R168.reuse, R138, R24 ;  /* 0x0000008aa818723c */ /* 0x040fe20000041818 */
[----:B--2---:R2:W3:Y:S03]  /*b9f0*/  LDSM.16.MT88.4 R136, [R158] ;  /* 0x000000009e88783b */ /* 0x0044e60000004200 */
[----:B--2---:R-:W-:Y:S05]  /*ba00*/  MOV R158, R141 ;  /* 0x0000008d009e7202 */ /* 0x004fea0000000f00 */
[----:B------:R-:W-:Y:S03]  /*ba10*/  LDSM.16.MT88.4 R140, [R239+0x800] ;  /* 0x00080000ef8c783b */ /* 0x000fe60000004200 */
[----:B------:R-:W-:Y:S04]  /*ba20*/  MOV R177, R158 ;  /* 0x0000009e00b17202 */ /* 0x000fe80000000f00 */
[----:B------:R-:W-:Y:S01]  /*ba30*/  IADD3 R177, R177, -0x1, RZ ;  /* 0xffffffffb1b17810 */ /* 0x000fe20007ffe0ff */
[C---:B---3--:R-:W-:Y:S08]  /*ba40*/  HMMA.16816.F32.BF16 R28, R168.reuse, R136, R28 ;  /* 0x00000088a81c723c */ /* 0x048ff0000004181c */
        /* <DEDUP_REMOVED lines=38> */
[----:B------:R-:W-:Y:S03]  /*bcb0*/  MUFU.EX2 R132, R159 ;  /* 0x0000009f00847308 */ /* 0x000fe60000000800 */
[----:B------:R-:W-:Y:S01]  /*bcc0*/  F2FP.BF16.PACK_AB R137, R151, R149 ;  /* 0x000000959789723e */ /* 0x000fe200000010ff */
[----:B------:R-:W-:Y:S02]  /*bcd0*/  FADD.FTZ R3, R150, R148 ;  /* 0x0000009496037221 */ /* 0x000fe40000010000 */
[----:B------:R-:W-:Y:S02]  /*bce0*/  F2FP.BF16.PACK_AB R138, R134, R135 ;  /* 0x00000087868a723e */ /* 0x000fe400000010ff */
[----:B------:R-:W-:Y:S02]  /*bcf0*/  F2FP.BF16.PACK_AB R139, R157, R156 ;  /* 0x0000009c9d8b723e */ /* 0x000fe400000010ff */
[----:B------:R-:W2:Y:S01]  /*bd00*/  MUFU.EX2 R134, R154 ;  /* 0x0000009a00867308 */ /* 0x000ea20000000800 */
[----:B-1----:R-:W-:Y:S02]  /*bd10*/  F2FP.BF16.PACK_AB R169, R175, R174 ;  /* 0x000000aeafa9723e */ /* 0x002fe400000010ff */
[----:B------:R-:W-:Y:S02]  /*bd20*/  F2FP.BF16.PACK_AB R171, R173, R172 ;  /* 0x000000acadab723e */ /* 0x000fe400000010ff */
[C---:B------:R-:W-:Y:S05]  /*bd30*/  HMMA.16816.F32.BF16 R4, R136.reuse, R140, R4 ;  /* 0x0000008c8804723c */ /* 0x040fea0000041804 */
[----:B------:R-:W-:Y:S03]  /*bd40*/  MUFU.EX2 R135, R152 ;  /* 0x0000009800877308 */ /* 0x000fe60000000800 */
[C---:B------:R-:W-:Y:S01]  /*bd50*/  HMMA.16816.F32.BF16 R8, R136.reuse, R142, R8 ;  /* 0x0000008e8808723c */ /* 0x040fe20000041808 */
[----:B------:R-:W1:Y:S07]  /*bd60*/  LDSM.16.MT88.4 R140, [R240+0x800] ;  /* 0x00080000f08c783b */ /* 0x000e6e0000004200 */
[C---:B------:R-:W-:Y:S04]  /*bd70*/  HMMA.16816.F32.BF16 R12, R136.reuse, R144, R12 ;  /* 0x00000090880c723c */ /* 0x040fe8000004180c */
[----:B--2---:R-:W-:Y:S01]  /*bd80*/  F2FP.BF16.PACK_AB R168, R132, R134 ;  /* 0x0000008684a8723e */ /* 0x004fe200000010ff */
[----:B------:R-:W-:Y:S03]  /*bd90*/  FADD.FTZ R0, R134, R0 ;  /* 0x0000000086007221 */ /* 0x000fe60000010000 */
[C---:B------:R-:W-:Y:S01]  /*bda0*/  HMMA.16816.F32.BF16 R16, R136.reuse, R146, R16 ;  /* 0x000000928810723c */ /* 0x040fe20000041810 */
[----:B------:R-:W2:Y:S03]  /*bdb0*/  LDSM.16.MT88.4 R144, [R242+0x800] ;  /* 0x00080000f290783b */ /* 0x000ea60000004200 */
[----:B------:R-:W-:Y:S01]  /*bdc0*/  FADD.FTZ R0, R132, R0 ;  /* 0x0000000084007221 */ /* 0x000fe20000010000 */
[----:B------:R-:W-:Y:S03]  /*bdd0*/  MOV R132, R2 ;  /* 0x0000000200847202 */ /* 0x000fe60000000f00 */
        /* <DEDUP_REMOVED lines=36> */
[C---:B-1----:R-:W-:Y:S01]  /*c020*/  HMMA.16816.F32.BF16 R116, R136.reuse, R140, R116 ;  /* 0x0000008c8874723c */ /* 0x042fe20000041874 */
[----:B------:R1:W3:Y:S07]  /*c030*/  MUFU.EX2 R140, R153 ;  /* 0x00000099008c7308 */ /* 0x0002ee0000000800 */
[C---:B------:R-:W-:Y:S08]  /*c040*/  HMMA.16816.F32.BF16 R120, R136.reuse, R142, R120 ;  /* 0x0000008e8878723c */ /* 0x040ff00000041878 */
[C---:B--2---:R-:W-:Y:S08]  /*c050*/  HMMA.16816.F32.BF16 R124, R136.reuse, R144, R124 ;  /* 0x00000090887c723c */ /* 0x044ff0000004187c */
[----:B------:R-:W-:Y:S01]  /*c060*/  HMMA.16816.F32.BF16 R128, R136, R146, R128 ;  /* 0x000000928880723c */ /* 0x000fe20000041880 */
[----:B-1----:R-:W1:Y:S03]  /*c070*/  LDSM.16.MT88.4 R152, [R239+0x1000] ;  /* 0x00100000ef98783b */ /* 0x002e660000004200 */
[----:B---3--:R-:W-:Y:S01]  /*c080*/  FADD.FTZ R0, R140, R0 ;  /* 0x000000008c007221 */ /* 0x008fe20000010000 */
[C---:B------:R-:W-:Y:S03]  /*c090*/  F2FP.BF16.PACK_AB R170, R135.reuse, R140 ;  /* 0x0000008c87aa723e */ /* 0x040fe600000010ff */
[----:B------:R-:W-:Y:S01]  /*c0a0*/  FADD.FTZ R0, R135, R0 ;  /* 0x0000000087007221 */ /* 0x000fe20000010000 */
[----:B------:R-:W2:Y:S08]  /*c0b0*/  LDSM.16.MT88.4 R144, [R241+0x1000] ;  /* 0x00100000f190783b */ /* 0x000eb00000004200 */
[----:B------:R3:W-:Y:S04]  /*c0c0*/  STL [R1+0x38], R0 ;  /* 0x0000380001007387 */ /* 0x0007e80000100800 */
[----:B------:R-:W4:Y:S01]  /*c0d0*/  LDSM.16.MT88.4 R136, [R240+0x1000] ;  /* 0x00100000f088783b */ /* 0x000f220000004200 */
[C---:B-1----:R-:W-:Y:S07]  /*c0e0*/  HMMA.16816.F32.BF16 R156, R168.reuse, R152, R4 ;  /* 0x00000098a89c723c */ /* 0x042fee0000041804 */
[----:B------:R-:W1:Y:S01]  /*c0f0*/  LDSM.16.MT88.4 R4, [R242+0x1000] ;  /* 0x00100000f204783b */ /* 0x000e620000004200 */
[----:B---3--:R-:W-:Y:S01]  /*c100*/  FADD.FTZ R0, R149, R3 ;  /* 0x0000000395007221 */ /* 0x008fe20000010000 */
[C---:B------:R-:W-:Y:S06]  /*c110*/  HMMA.16816.F32.BF16 R152, R168.reuse, R154, R8 ;  /* 0x0000009aa898723c */ /* 0x040fec0000041808 */
[----:B------:R-:W3:Y:S01]  /*c120*/  LDSM.16.MT88.4 R8, [R239+0x2800] ;  /* 0x00280000ef08783b */ /* 0x000ee20000004200 */
[----:B------:R-:W-:Y:S01]  /*c130*/  FADD.FTZ R0, R179, R0 ;  /* 0x00000000b3007221 */ /* 0x000fe20000010000 */
[C---:B--2---:R-:W-:Y:S06]  /*c140*/  HMMA.16816.F32.BF16 R148, R168.reuse, R144, R12 ;  /* 0x00000090a894723c */ /* 0x044fec000004180c */
[----:B------:R-:W2:Y:S01]  /*c150*/  LDSM.16.MT88.4 R12, [R241+0x2800] ;  /* 0x00280000f10c783b */ /* 0x000ea20000004200 */
[----:B------:R-:W-:Y:S01]  /*c160*/  FADD.FTZ R0, R178, R0 ;  /* 0x00000000b2007221 */ /* 0x000fe20000010000 */
[C---:B------:R-:W-:Y:S04]  /*c170*/  HMMA.16816.F32.BF16 R144, R168.reuse, R146, R16 ;  /* 0x00000092a890723c */ /* 0x040fe80000041810 */
[----:B------:R-:W-:Y:S04]  /*c180*/  FADD.FTZ R0, R176, R0 ;  /* 0x00000000b0007221 */ /* 0x000fe80000010000 */
[C---:B----4-:R-:W-:Y:S04]  /*c190*/  HMMA.16816.F32.BF16 R140, R168.reuse, R136, R20 ;  /* 0x00000088a88c723c */ /* 0x050fe80000041814 */
[----:B------:R-:W-:Y:S04]  /*c1a0*/  FADD.FTZ R0, R174, R0 ;  /* 0x00000000ae007221 */ /* 0x000fe80000010000 */
[C---:B------:R-:W-:Y:S04]  /*c1b0*/  HMMA.16816.F32.BF16 R136, R168.reuse, R138, R24 ;  /* 0x0000008aa888723c */ /* 0x040fe80000041818 */
[----:B------:R-:W-:Y:S04]  /*c1c0*/  FADD.FTZ R0, R175, R0 ;  /* 0x00000000af007221 */ /* 0x000fe80000010000 */
[C---:B-1----:R-:W-:Y:S04]  /*c1d0*/  HMMA.16816.F32.BF16 R28, R168.reuse, R4, R28 ;  /* 0x00000004a81c723c */ /* 0x042fe8000004181c */
[----:B------:R-:W-:Y:S04]  /*c1e0*/  FADD.FTZ R0, R172, R0 ;  /* 0x00000000ac007221 */ /* 0x000fe80000010000 */
[C---:B------:R-:W-:Y:S01]  /*c1f0*/  HMMA.16816.F32.BF16 R32, R168.reuse, R6, R32 ;  /* 0x00000006a820723c */ /* 0x040fe20000041820 */
[----:B------:R-:W1:Y:S03]  /*c200*/  LDSM.16.MT88.4 R4, [R240+0x2800] ;  /* 0x00280000f004783b */ /* 0x000e660000004200 */
[----:B------:R-:W-:Y:S04]  /*c210*/  FADD.FTZ R0, R173, R0 ;  /* 0x00000000ad007221 */ /* 0x000fe80000010000 */
[C---:B---3--:R-:W-:Y:S01]  /*c220*/  HMMA.16816.F32.BF16 R36, R168.reuse, R8, R36 ;  /* 0x00000008a824723c */ /* 0x048fe20000041824 */
[----:B------:R-:W-:Y:S04]  /*c230*/  STL [R1+0x34], R0 ;  /* 0x0000340001007387 */ /* 0x000fe80000100800 */
[----:B------:R-:W-:Y:S03]  /*c240*/  STL [R1+0x20], R177 ;  /* 0x000020b101007387 */ /* 0x000fe60000100800 */
[C---:B------:R-:W-:Y:S01]  /*c250*/  HMMA.16816.F32.BF16 R40, R168.reuse, R10, R40 ;  /* 0x0000000aa828723c */ /* 0x040fe20000041828 */
[----:B------:R-:W3:Y:S07]  /*c260*/  LDSM.16.MT88.4 R8, [R242+0x2800] ;  /* 0x00280000f208783b */ /* 0x000eee0000004200 */
[C---:B--2---:R-:W-:Y:S08]  /*c270*/  HMMA.16816.F32.BF16 R44, R168.reuse, R12, R44 ;  /* 0x0000000ca82c723c */ /* 0x044ff0000004182c */
        /* <DEDUP_REMOVED lines=24> */
[C---:B------:R-:W-:Y:S08]  /*c400*/  HMMA.16816.F32.BF16 R112, R168.reuse, R10, R112 ;  /* 0x0000000aa870723c */ /* 0x040ff00000041870 */
[C---:B--2---:R-:W-:Y:S08]  /*c410*/  HMMA.16816.F32.BF16 R116, R168.reuse, R12, R116 ;  /* 0x0000000ca874723c */ /* 0x044ff00000041874 */
[C---:B------:R-:W-:Y:S08]  /*c420*/  HMMA.16816.F32.BF16 R120, R168.reuse, R14, R120 ;  /* 0x0000000ea878723c */ /* 0x040ff00000041878 */
[C---:B-1----:R-:W-:Y:S08]  /*c430*/  HMMA.16816.F32.BF16 R124, R168.reuse, R4, R124 ;  /* 0x00000004a87c723c */ /* 0x042ff0000004187c */
[----:B------:R-:W-:Y:S01]  /*c440*/  HMMA.16816.F32.BF16 R128, R168, R6, R128 ;  /* 0x00000006a880723c */ /* 0x000fe20000041880 */
[----:B------:R-:W-:-:S07]  /*c450*/  @P4 BRA `(.L_x_888) ;  /* 0xffffd2f000004947 */ /* 0x000fce000383ffff */
.L_x_885:
[----:B------:R-:W-:Y:S07]  /*c460*/  @!UPT UIADD3 URZ, URZ, URZ, URZ ;  /* 0x0000003f3f3ff290 */ /* 0x000fee000fffe03f */
[----:B------:R-:W-:Y:S02]  /*c470*/  MOV R7, 0x1f ;  /* 0x0000001f00077802 */ /* 0x000fe40000000f00 */
[----:B------:R-:W-:Y:S01]  /*c480*/  MOV R6, 0xffffffff ;  /* 0xffffffff00067802 */ /* 0x000fe20000000f00 */
[----:B------:R-:W-:Y:S06]  /*c490*/  BRA.DIV ~URZ, `(.L_x_889) ;  /* 0x000060727f007947 */ /* 0x000fec000b800000 */
[----:B------:R-:W2:Y:S04]  /*c4a0*/  LDL R2, [R1+0x38] ;  /* 0x0000380001027983 */ /* 0x000ea80000100800 */
[----:B--2---:R1:W2:Y:S02]  /*c4b0*/  SHFL.BFLY PT, R0, R2, 0x2, 0x1f ;  /* 0x0c401f0002007f89 */ /* 0x0042a400000e0000 */
.L_x_956:
        /* <DEDUP_REMOVED lines=9> */
.L_x_957:
        /* <DEDUP_REMOVED lines=36> */
[C---:B-----5:R-:W-:Y:S02]  /*c790*/  FMUL.FTZ R160, R2.reuse, R32 ;  /* 0x0000002002a07220 */ /* 0x060fe40000410000 */
        /* <DEDUP_REMOVED lines=112> */
.L_x_876:
        /* <DEDUP_REMOVED lines=19> */
.L_x_892:
[----:B--2---:R-:W-:Y:S05]  /*cfd0*/  BSYNC B0 ;  /* 0x0000000000007941 */ /* 0x004fea0003800000 */
.L_x_891:
[----:B------:R-:W2:Y:S01]  /*cfe0*/  LDL.64 R2, [R1+0x70] ;  /* 0x0000700001027983 */ /* 0x000ea20000100a00 */
[----:B------:R-:W-:Y:S01]  /*cff0*/  PRMT R0, R0, 0x9910, RZ ;  /* 0x0000991000007816 */ /* 0x000fe200000000ff */
[----:B------:R-:W-:Y:S01]  /*d000*/  BSSY B1, `(.L_x_893) ;  /* 0x0000403000017945 */ /* 0x000fe20003800000 */
[----:B-----5:R-:W-:Y:S02]  /*d010*/  IMAD.MOV.U32 R103, RZ, RZ, R6 ;  /* 0x000000ffff677224 */ /* 0x020fe400078e0006 */
[----:B------:R-:W-:Y:S02]  /*d020*/  ISETP.NE.AND P0, PT, R0, RZ, PT ;  /* 0x000000ff0000720c */ /* 0x000fe40003f05270 */
[----:B--2---:R-:W-:-:S11]  /*d030*/  IADD3 R14, R2, 0x40, RZ ;  /* 0x00000040020e7810 */ /* 0x004fd60007ffe0ff */
[----:B------:R-:W-:Y:S05]  /*d040*/  @!P0 BRA `(.L_x_894) ;  /* 0x000030b000008947 */ /* 0x000fea0003800000 */
[----:B------:R-:W2:Y:S04]  /*d050*/  LDL R13, [R1+0xa8] ;  /* 0x0000a800010d7983 */ /* 0x000ea80000100800 */
[----:B------:R-:W3:Y:S04]  /*d060*/  LDL R12, [R1+0xac] ;  /* 0x0000ac00010c7983 */ /* 0x000ee80000100800 */
[----:B------:R-:W4:Y:S04]  /*d070*/  LDL R11, [R1+0xb4] ;  /* 0x0000b400010b7983 */ /* 0x000f280000100800 */
[----:B------:R-:W4:Y:S04]  /*d080*/  LDL R9, [R1+0xb0] ;  /* 0x0000b00001097983 */ /* 0x000f280000100800 */
[----:B------:R-:W4:Y:S04]  /*d090*/  LDL R7, [R1+0xc4] ;  /* 0x0000c40001077983 */ /* 0x000f280000100800 */
[----:B-1----:R-:W4:Y:S04]  /*d0a0*/  LDL R6, [R1+0xbc] ;  /* 0x0000bc0001067983 */ /* 0x002f280000100800 */
        /* <DEDUP_REMOVED lines=102> */
[----:B---3--:R-:W-:Y:S02]  /*d710*/  F2FP.BF16.PACK_AB R4, R95, R94 ;  /* 0x0000005e5f04723e */ /* 0x008fe400000010ff */
[----:B----4-:R-:W-:-:S03]  /*d720*/  F2FP.BF16.PACK_AB R2, R83, R82 ;  /* 0x000000525302723e */ /* 0x010fc600000010ff */
[----:B------:R2:W-:Y:S04]  /*d730*/  STS [R10+0x8400], R4 ;  /* 0x008400040a007388 */ /* 0x0005e80000000800 */
[----:B------:R3:W-:Y:S04]  /*d740*/  STS [R13+0xc000], R3 ;  /* 0x00c000030d007388 */ /* 0x0007e80000000800 */
[----:B------:R4:W-:Y:S01]  /*d750*/  STS [R13+0xc400], R2 ;  /* 0x00c400020d007388 */ /* 0x0009e20000000800 */
[----:B-1----:R-:W-:-:S05]  /*d760*/  F2FP.BF16.PACK_AB R0, R101, R100 ;  /* 0x000000646500723e */ /* 0x002fca00000010ff */
[----:B------:R1:W-:Y:S01]  /*d770*/  STS [R12+0xc000], R0 ;  /* 0x00c000000c007388 */ /* 0x0003e20000000800 */
[----:B--2---:R-:W-:Y:S02]  /*d780*/  F2FP.BF16.PACK_AB R4, R105, R104 ;  /* 0x000000686904723e */ /* 0x004fe400000010ff */
[----:B---3--:R-:W-:Y:S02]  /*d790*/  F2FP.BF16.PACK_AB R3, R107, R106 ;  /* 0x0000006a6b03723e */ /* 0x008fe400000010ff */
[----:B----4-:R-:W-:-:S03]  /*d7a0*/  F2FP.BF16.PACK_AB R2, R115, R114 ;  /* 0x000000727302723e */ /* 0x010fc600000010ff */
[----:B------:R2:W-:Y:S04]  /*d7b0*/  STS [R12+0xc400], R3 ;  /* 0x00c400030c007388 */ /* 0x0005e80000000800 */
[----:B------:R3:W-:Y:S01]  /*d7c0*/  STS [R11+0xc000], R4 ;  /* 0x00c000040b007388 */ /* 0x0007e20000000800 */
[----:B-1----:R-:W-:-:S05]  /*d7d0*/  F2FP.BF16.PACK_AB R0, R111, R110 ;  /* 0x0000006e6f00723e */ /* 0x002fca00000010ff */
[----:B------:R1:W-:Y:S01]  /*d7e0*/  STS [R11+0xc400], R0 ;  /* 0x00c400000b007388 */ /* 0x0003e20000000800 */
[----:B--2---:R-:W-:-:S05]  /*d7f0*/  F2FP.BF16.PACK_AB R3, R109, R108 ;  /* 0x0000006c6d03723e */ /* 0x004fca00000010ff */
[----:B------:R2:W-:Y:S01]  /*d800*/  STS [R9+0xc000], R3 ;  /* 0x00c0000309007388 */ /* 0x0005e20000000800 */
[----:B---3--:R-:W-:-:S03]  /*d810*/  F2FP.BF16.PACK_AB R4, R99, R98 ;  /* 0x000000626304723e */ /* 0x008fc600000010ff */
[----:B------:R3:W-:Y:S01]  /*d820*/  STS [R9+0xc400], R2 ;  /* 0x00c4000209007388 */ /* 0x0007e20000000800 */
[----:B-1----:R-:W-:-:S05]  /*d830*/  F2FP.BF16.PACK_AB R0, R189, R188 ;  /* 0x000000bcbd00723e */ /* 0x002fca00000010ff */
[----:B------:R1:W-:Y:S04]  /*d840*/  STS [R7+0xc000], R0 ;  /* 0x00c0000007007388 */ /* 0x0003e80000000800 */
[----:B------:R4:W-:Y:S01]  /*d850*/  STS [R7+0xc400], R4 ;  /* 0x00c4000407007388 */ /* 0x0009e20000000800 */
[----:B--2---:R-:W-:Y:S02]  /*d860*/  F2FP.BF16.PACK_AB R3, R91, R90 ;  /* 0x0000005a5b03723e */ /* 0x004fe400000010ff */
[----:B---3--:R-:W-:Y:S01]  /*d870*/  F2FP.BF16.PACK_AB R2, R113, R112 ;  /* 0x000000707102723e */ /* 0x008fe200000010ff */
[----:B------:R-:W2:Y:S01]  /*d880*/  LDL.LU R9, [R1+0x80] ;  /* 0x0000800001097983 */ /* 0x000ea20000300800 */
[----:B------:R-:W-:Y:S01]  /*d890*/  ISETP.NE.U32.AND P0, PT, RZ, c[0x0][0x508], PT ;  /* 0x00014200ff007a0c */ /* 0x000fe20003f05070 */
[----:B------:R-:W-:-:S03]  /*d8a0*/  IMAD.MOV.U32 R15, RZ, RZ, c[0x0][0x388] ;  /* 0x0000e200ff0f7624 */ /* 0x000fc600078e00ff */
[----:B------:R-:W-:Y:S02]  /*d8b0*/  ISETP.NE.AND.EX P1, PT, RZ, c[0x0][0x50c], PT, P0 ;  /* 0x00014300ff007a0c */ /* 0x000fe40003f25300 */
[----:B-1----:R-:W-:Y:S01]  /*d8c0*/  F2FP.BF16.PACK_AB R0, R187, R186 ;  /* 0x000000babb00723e */ /* 0x002fe200000010ff */
[----:B----4-:R-:W-:-:S04]  /*d8d0*/  IMAD.MOV.U32 R4, RZ, RZ, 0x4 ;  /* 0x00000004ff047424 */ /* 0x010fc800078e00ff */
[----:B------:R1:W-:Y:S01]  /*d8e0*/  STS [R6+0xc000], R0 ;  /* 0x00c0000006007388 */ /* 0x0003e20000000800 */
[----:B------:R-:W-:-:S03]  /*d8f0*/  SHF.R.S32.HI R7, RZ, 0x1f, R8 ;  /* 0x0000001fff077819 */ /* 0x000fc60000011408 */
[----:B------:R3:W-:Y:S04]  /*d900*/  STS [R6+0xc400], R3 ;  /* 0x00c4000306007388 */ /* 0x0007e80000000800 */
[----:B------:R4:W-:Y:S01]  /*d910*/  STS [R5+0xc000], R2 ;  /* 0x00c0000205007388 */ /* 0x0009e20000000800 */
[----:B-1----:R-:W-:Y:S02]  /*d920*/  F2FP.BF16.PACK_AB R0, R87, R86 ;  /* 0x000000565700723e */ /* 0x002fe400000010ff */
[----:B---3--:R-:W-:-:S03]  /*d930*/  F2FP.BF16.PACK_AB R3, R77, R76 ;  /* 0x0000004c4d03723e */ /* 0x008fc600000010ff */
[----:B------:R1:W-:Y:S01]  /*d940*/  STS [R5+0xc400], R0 ;  /* 0x00c4000005007388 */ /* 0x0003e20000000800 */
[----:B------:R-:W-:Y:S02]  /*d950*/  F2FP.BF16.PACK_AB R6, R79, R78 ;  /* 0x0000004e4f06723e */ /* 0x000fe400000010ff */
[C---:B----4-:R-:W-:Y:S01]  /*d960*/  @P1 LEA R2, P0, R8.reuse, c[0x0][0x508], 0x2 ;  /* 0x0001420008021a11 */ /* 0x050fe200078010ff */
[----:B------:R3:W-:Y:S04]  /*d970*/  STS [R10+0xc000], R3 ;  /* 0x00c000030a007388 */ /* 0x0007e80000000800 */
[----:B------:R4:W-:Y:S01]  /*d980*/  STS [R10+0xc400], R6 ;  /* 0x00c400060a007388 */ /* 0x0009e20000000800 */
[----:B-1----:R-:W-:Y:S02]  /*d990*/  IMAD.MOV.U32 R0, RZ, RZ, RZ ;  /* 0x000000ffff007224 */ /* 0x002fe400078e00ff */
[C---:B------:R-:W-:Y:S01]  /*d9a0*/  IMAD.WIDE R4, R8.reuse, R4, c[0x0][0x500] ;  /* 0x0001400008047625 */ /* 0x040fe200078e0204 */
[----:B------:R-:W-:Y:S01]  /*d9b0*/  BAR.SYNC.DEFER_BLOCKING 0x1, 0x100 ;  /* 0x0044000000007b1d */ /* 0x000fe20000010000 */
[----:B---3--:R-:W-:-:S05]  /*d9c0*/  @P1 LEA.HI.X R3, R8, c[0x0][0x50c], R7, 0x2, P0 ;  /* 0x0001430008031a11 */ /* 0x008fca00000f1407 */
[----:B------:R4:W5:Y:S04]  /*d9d0*/  @P2 LDG.E R0, [R4.64] ;  /* 0x0000000604002981 */ /* 0x000968000c1e1900 */
[----:B------:R1:W5:Y:S01]  /*d9e0*/  @P1 LDG.E R15, [R2.64] ;  /* 0x00000006020f1981 */ /* 0x000362000c1e1900 */
[----:B--2---:R-:W-:-:S04]  /*d9f0*/  ISETP.NE.AND P0, PT, R9, RZ, PT ;  /* 0x000000ff0900720c */ /* 0x004fc80003f05270 */
[----:B-1----:R-:W-:Y:S01]  /*da00*/  SEL R3, R9, c[0x0][0x3d4], P0 ;  /* 0x0000f50009037a07 */ /* 0x002fe20000000000 */
[----:B------:R-:W-:Y:S05]  /*da10*/  @P1 BRA `(.L_x_895) ;  /* 0x0000004000001947 */ /* 0x000fea0003800000 */
[----:B----4-:R-:W-:Y:S05]  /*da20*/  @!P2 BRA `(.L_x_895) ;  /* 0x000000300000a947 */ /* 0x010fea0003800000 */
[----:B------:R1:W2:Y:S04]  /*da30*/  LDG.E R2, [R4.64] ;  /* 0x0000000604027981 */ /* 0x0002a8000c1e1900 */
[----:B-1----:R-:W2:Y:S02]  /*da40*/  LDG.E R4, [R4.64+0x4] ;  /* 0x0000040604047981 */ /* 0x002ea4000c1e1900 */
[----:B--2--5:R-:W-:Y:S02]  /*da50*/  IADD3 R15, -R2, R4, RZ ;  /* 0x00000004020f7210 */ /* 0x024fe40007ffe1ff */
.L_x_895:
[----:B----4-:R-:W2:Y:S04]  /*da60*/  LDL R6, [R1+0xcc] ;  /* 0x0000cc0001067983 */ /* 0x010ea80000100800 */
[----:B------:R-:W2:Y:S04]  /*da70*/  LDL R119, [R1+0x9c] ;  /* 0x00009c0001777983 */ /* 0x000ea80000100800 */
[----:B------:R-:W3:Y:S04]  /*da80*/  LDL R21, [R1+0x98] ;  /* 0x0000980001157983 */ /* 0x000ee80000100800 */
[----:B------:R-:W4:Y:S04]  /*da90*/  LDL R23, [R1+0xc8] ;  /* 0x0000c80001177983 */ /* 0x000f280000100800 */
[----:B------:R-:W4:Y:S01]  /*daa0*/  LDL R24, [R1+0xd4] ;  /* 0x0000d40001187983 */ /* 0x000f220000100800 */
[----:B------:R-:W-:Y:S01]  /*dab0*/  IMAD.MOV.U32 R10, RZ, RZ, 0x368 ;  /* 0x00000368ff0a7424 */ /* 0x000fe200078e00ff */
[----:B------:R-:W-:-:S04]  /*dac0*/  ISETP.GT.AND P2, PT, R3, 0x1, PT ;  /* 0x000000010300780c */ /* 0x000fc80003f44270 */
[----:B------:R-:W-:-:S04]  /*dad0*/  SEL R10, R10, 0x328, P2 ;  /* 0x000003280a0a7807 */ /* 0x000fc80001000000 */
[----:B------:R-:W1:Y:S08]  /*dae0*/  LDC.64 R4, c[0x0][R10+0x170] ;  /* 0x00005c000a047b82 */ /* 0x000e700000000a00 */
[----:B------:R-:W3:Y:S08]  /*daf0*/  LDC.64 R12, c[0x0][R10+0x168] ;  /* 0x00005a000a0c7b82 */ /* 0x000ef00000000a00 */
[----:B------:R1:W2:Y:S08]  /*db00*/  LDC.64 R16, c[0x0][R10+0x178] ;  /* 0x00005e000a107b82 */ /* 0x0002b00000000a00 */
[----:B------:R1:W2:Y:S01]  /*db10*/  LDC.64 R18, c[0x0][R10+0x160] ;  /* 0x000058000a127b82 */ /* 0x0002a20000000a00 */
[----:B------:R-:W-:Y:S01]  /*db20*/  IMAD.MOV.U32 R2, RZ, RZ, c[0x0][0x4e8] ;  /* 0x00013a00ff027624 */ /* 0x000fe200078e00ff */
[----:B------:R-:W-:-:S04]  /*db30*/  ISETP.NE.U32.AND P0, PT, RZ, c[0x0][0x500], PT ;  /* 0x00014000ff007a0c */ /* 0x000fc80003f05070 */
[----:B------:R-:W-:Y:S02]  /*db40*/  ISETP.NE.AND P3, PT, R2, 0x1, PT ;  /* 0x000000010200780c */ /* 0x000fe40003f65270 */
[----:B------:R-:W-:-:S04]  /*db50*/  ISETP.NE.AND.EX P0, PT, RZ, c[0x0][0x504], PT, P0 ;  /* 0x00014100ff007a0c */ /* 0x000fc80003f05300 */
[----:B------:R-:W-:Y:S02]  /*db60*/  SEL R8, R8, RZ, !P0 ;  /* 0x000000ff08087207 */ /* 0x000fe40004000000 */
[----:B------:R-:W-:Y:S01]  /*db70*/  SEL R7, R7, RZ, !P0 ;  /* 0x000000ff07077207 */ /* 0x000fe20004000000 */
[----:B------:R-:W2:Y:S02]  /*db80*/  S2R R25, SR_TID.X ;  /* 0x0000000000197919 */ /* 0x000ea40000002100 */
[----:B-1----:R-:W-:-:S04]  /*db90*/  IMAD R2, R5, R8, RZ ;  /* 0x0000000805027224 */ /* 0x002fc800078e02ff */
[C---:B------:R-:W-:Y:S02]  /*dba0*/  IMAD R11, R4.reuse, R7, R2 ;  /* 0x00000007040b7224 */ /* 0x040fe400078e0202 */
[----:B------:R-:W-:-:S04]  /*dbb0*/  IMAD.WIDE.U32 R4, R4, R8, RZ ;  /* 0x0000000804047225 */ /* 0x000fc800078e00ff */
[----:B--2---:R-:W-:-:S04]  /*dbc0*/  IMAD.IADD R9, R6, 0x1, R119 ;  /* 0x0000000106097824 */ /* 0x004fc800078e0277 */
        /* <DEDUP_REMOVED lines=28> */
[C---:B------:R-:W-:Y:S02]  /*dd90*/  LEA R4, P0, R2.reuse, R4, 0x2 ;  /* 0x0000000402047211 */ /* 0x040fe400078010ff */
        /* <DEDUP_REMOVED lines=21> */
[----:B------:R-:W2:Y:S04]  /*def0*/  LDL R11, [R1+0x18] ;  /* 0x00001800010b7983 */ /* 0x000ea80000100800 */
[----:B------:R-:W3:Y:S01]  /*df00*/  S2R R24, SR_TID.X ;  /* 0x0000000000187919 */ /* 0x000ee20000002100 */
[----:B------:R-:W-:Y:S02]  /*df10*/  IMAD R10, R10, c[0x0][0x3a0], RZ ;  /* 0x0000e8000a0a7a24 */ /* 0x000fe400078e02ff */
[----:B------:R-:W-:-:S04]  /*df20*/  IMAD.WIDE.U32 R2, R0, c[0x0][0x3a0], RZ ;  /* 0x0000e80000027a25 */ /* 0x000fc800078e00ff */
[----:B------:R-:W-:Y:S01]  /*df30*/  IMAD R0, R0, c[0x0][0x3a4], R10 ;  /* 0x0000e90000007a24 */ /* 0x000fe200078e020a */
[--C-:B---3--:R-:W-:Y:S02]  /*df40*/  SHF.R.S32.HI R23, RZ, 0x1f, R24.reuse ;  /* 0x0000001fff177819 */ /* 0x108fe40000011418 */
[----:B------:R-:W-:Y:S02]  /*df50*/  SHF.R.S32.HI R118, RZ, 0x1f, R24 ;  /* 0x0000001fff767819 */ /* 0x000fe40000011418 */
[-C--:B------:R-:W-:Y:S02]  /*df60*/  LEA.HI R23, R23, R24.reuse, RZ, 0x3 ;  /* 0x0000001817177211 */ /* 0x080fe400078f18ff */
[----:B------:R-:W-:Y:S02]  /*df70*/  LEA.HI R118, R118, R24, RZ, 0x3 ;  /* 0x0000001876767211 */ /* 0x000fe400078f18ff */
[----:B------:R-:W-:Y:S02]  /*df80*/  LOP3.LUT R23, R23, 0xfffffff8, RZ, 0xc0, !PT ;  /* 0xfffffff817177812 */ /* 0x000fe400078ec0ff */
[----:B------:R-:W-:-:S02]  /*df90*/  SHF.R.S32.HI R118, RZ, 0x3, R118 ;  /* 0x00000003ff767819 */ /* 0x000fc40000011476 */
[----:B------:R-:W-:-:S04]  /*dfa0*/  IADD3 R23, -R23, R24, RZ ;  /* 0x0000001817177210 */ /* 0x000fc80007ffe1ff */
[----:B-1----:R-:W-:Y:S01]  /*dfb0*/  LEA R4, R23, R118, 0x5 ;  /* 0x0000007617047211 */ /* 0x002fe200078e28ff */
[----:B------:R-:W-:-:S03]  /*dfc0*/  IMAD.IADD R3, R3, 0x1, R0 ;  /* 0x0000000103037824 */ /* 0x000fc600078e0200 */
[----:B------:R-:W-:Y:S01]  /*dfd0*/  IADD3 R4, R119, R4, RZ ;  /* 0x0000000477047210 */ /* 0x000fe20007ffe0ff */
[----:B------:R-:W-:Y:S01]  /*dfe0*/  IMAD.WIDE.U32 R2, R21, c[0x0][0x3e8], R2 ;  /* 0x0000fa0015027a25 */ /* 0x000fe200078e0002 */
[----:B------:R-:W-:-:S03]  /*dff0*/  SHF.R.S32.HI R5, RZ, 0x1f, R8 ;  /* 0x0000001fff057819 */ /* 0x000fc60000011408 */
[----:B------:R-:W-:-:S04]  /*e000*/  @P3 IMAD.HI.U32 R6, R4, c[0x0][0x4ec], RZ ;  /* 0x00013b0004063a27 */ /* 0x000fc800078e00ff */
[----:B------:R-:W-:Y:S02]  /*e010*/  IMAD R5, R5, c[0x0][0x3f0], RZ ;  /* 0x0000fc0005057a24 */ /* 0x000fe400078e02ff */
        /* <DEDUP_REMOVED lines=39> */
.L_x_958:
[----:B------:R-:W-:Y:S05]  /*e290*/  BRA.DIV ~URZ, `(.L_x_898) ;  /* 0x000044527f007947 */ /* 0x000fea000b800000 */
[----:B------:R4:W2:Y:S02]  /*e2a0*/  SHFL.IDX PT, R0, R15, RZ, 0x181f ;  /* 0x00181fff0f007589 */ /* 0x0008a400000e0000 */
.L_x_959:
[----:B------:R-:W5:Y:S01]  /*e2b0*/  LDL.64 R2, [R1+0x70] ;  /* 0x0000700001027983 */ /* 0x000f620000100a00 */
[----:B------:R-:W-:Y:S01]  /*e2c0*/  ISETP.GE.AND P0, PT, R11, R13, PT ;  /* 0x0000000d0b00720c */ /* 0x000fe20003f06270 */
[----:B------:R-:W-:Y:S01]  /*e2d0*/  BSSY B0, `(.L_x_899) ;  /* 0x0000018000007945 */ /* 0x000fe20003800000 */
[----:B------:R-:W-:-:S02]  /*e2e0*/  SHF.R.S32.HI R17, RZ, 0x1f, R14 ;  /* 0x0000001fff117819 */ /* 0x000fc4000001140e */
[----:B-----5:R-:W-:-:S09]  /*e2f0*/  SHF.R.S32.HI R16, RZ, 0x1f, R2 ;  /* 0x0000001fff107819 */ /* 0x020fd20000011402 */
[----:B------:R-:W-:Y:S05]  /*e300*/  @P0 BRA `(.L_x_900) ;  /* 0x0000014000000947 */ /* 0x000fea0003800000 */
[----:B------:R-:W5:Y:S04]  /*e310*/  LDL R84, [R1+0x8c] ;  /* 0x00008c0001547983 */ /* 0x000f680000100800 */
[----:B----4-:R-:W4:Y:S04]  /*e320*/  LDL R18, [R1+0x90] ;  /* 0x0000900001127983 */ /* 0x010f280000100800 */
[----:B---3--:R-:W3:Y:S04]  /*e330*/  LDL R85, [R1+0xa4] ;  /* 0x0000a40001557983 */ /* 0x008ee80000100800 */
[----:B--2---:R-:W2:Y:S01]  /*e340*/  LDL R19, [R1+0xa0] ;  /* 0x0000a00001137983 */ /* 0x004ea20000100800 */
[----:B------:R-:W-:-:S02]  /*e350*/  ISETP.GE.AND P3, PT, R2, c[0x0][0x3c8], PT ;  /* 0x0000f20002007a0c */ /* 0x000fc40003f66270 */
[----:B------:R-:W-:-:S11]  /*e360*/  ISETP.GE.AND P2, PT, R14, c[0x0][0x3c8], PT ;  /* 0x0000f2000e007a0c */ /* 0x000fd60003f46270 */
[-C--:B------:R-:W-:Y:S02]  /*e370*/  @!P3 LEA R8, P4, R2, R0.reuse, 0x1 ;  /* 0x000000000208b211 */ /* 0x080fe400078808ff */
[----:B------:R-:W-:Y:S02]  /*e380*/  @!P2 LEA R6, P6, R14, R0, 0x1 ;  /* 0x000000000e06a211 */ /* 0x000fe400078c08ff */
[-C--:B------:R-:W-:Y:S02]  /*e390*/  @!P3 LEA.HI.X R9, R2, R10.reuse, R16, 0x1, P4 ;  /* 0x0000000a0209b211 */ /* 0x080fe400020f0c10 */
[----:B------:R-:W-:-:S03]  /*e3a0*/  @!P2 LEA.HI.X R7, R14, R10, R17, 0x1, P6 ;  /* 0x0000000a0e07a211 */ /* 0x000fc600030f0c11 */
[----:B-1----:R1:W-:Y:S04]  /*e3b0*/  @!P3 ST.E.128 [R8.64], R32 ;  /* 0x000000200800b985 */ /* 0x0023e8000c101d06 */
[----:B------:R1:W-:Y:S01]  /*e3c0*/  @!P2 ST.E.128 [R6.64], R28 ;  /* 0x0000001c0600a985 */ /* 0x0003e2000c101d06 */
[----:B-----5:R-:W-:Y:S02]  /*e3d0*/  ISETP.GE.AND P1, PT, R84, c[0x0][0x3c8], PT ;  /* 0x0000f20054007a0c */ /* 0x020fe40003f26270 */
[----:B----4-:R-:W-:-:S11]  /*e3e0*/  ISETP.GE.AND P0, PT, R18, c[0x0][0x3c8], PT ;  /* 0x0000f20012007a0c */ /* 0x010fd60003f06270 */
[-C--:B------:R-:W-:Y:S02]  /*e3f0*/  @!P1 LEA R4, P5, R84, R0.reuse, 0x1 ;  /* 0x0000000054049211 */ /* 0x080fe400078a08ff */
[----:B------:R-:W-:Y:S02]  /*e400*/  @!P0 LEA R2, P4, R18, R0, 0x1 ;  /* 0x0000000012028211 */ /* 0x000fe400078808ff */
[-C--:B---3--:R-:W-:Y:S02]  /*e410*/  @!P1 LEA.HI.X R5, R84, R10.reuse, R85, 0x1, P5 ;  /* 0x0000000a54059211 */ /* 0x088fe400028f0c55 */
[----:B--2---:R-:W-:-:S03]  /*e420*/  @!P0 LEA.HI.X R3, R18, R10, R19, 0x1, P4 ;  /* 0x0000000a12038211 */ /* 0x004fc600020f0c13 */
[----:B------:R1:W-:Y:S04]  /*e430*/  @!P1 ST.E.128 [R4.64], R24 ;  /* 0x0000001804009985 */ /* 0x0003e8000c101d06 */
[----:B------:R1:W-:Y:S02]  /*e440*/  @!P0 ST.E.128 [R2.64], R20 ;  /* 0x0000001402008985 */ /* 0x0003e4000c101d06 */
.L_x_900:
[----:B------:R-:W-:Y:S05]  /*e450*/  BSYNC B0 ;  /* 0x0000000000007941 */ /* 0x000fea0003800000 */
.L_x_899:
[----:B------:R-:W-:Y:S05]  /*e460*/  BRA.DIV ~URZ, `(.L_x_901) ;  /* 0x000042e27f007947 */ /* 0x000fea000b800000 */
[----:B---3--:R3:W4:Y:S04]  /*e470*/  SHFL.IDX PT, R10, R12, 0x1, 0x181f ;  /* 0x00381f000c0a7f89 */ /* 0x00872800000e0000 */
[----:B--2---:R3:W2:Y:S02]  /*e480*/  SHFL.IDX PT, R0, R15, 0x1, 0x181f ;  /* 0x00381f000f007f89 */ /* 0x0046a400000e0000 */
.L_x_960:
[----:B-1----:R-:W-:Y:S01]  /*e490*/  IADD3 R2, R11, 0x20, RZ ;  /* 0x000000200b027810 */ /* 0x002fe20007ffe0ff */
[----:B------:R-:W-:Y:S03]  /*e4a0*/  BSSY B0, `(.L_x_902) ;  /* 0x0000018000007945 */ /* 0x000fe60003800000 */
[----:B------:R-:W-:-:S13]  /*e4b0*/  ISETP.GE.AND P0, PT, R2, R13, PT ;  /* 0x0000000d0200720c */ /* 0x000fda0003f06270 */
[----:B------:R-:W-:Y:S05]  /*e4c0*/  @P0 BRA `(.L_x_903) ;  /* 0x0000015000000947 */ /* 0x000fea0003800000 */
[----:B------:R-:W5:Y:S04]  /*e4d0*/  LDL.64 R22, [R1+0x70] ;  /* 0x0000700001167983 */ /* 0x000f680000100a00 */
[----:B---3--:R-:W3:Y:S04]  /*e4e0*/  LDL R20, [R1+0x8c] ;  /* 0x00008c0001147983 */ /* 0x008ee80000100800 */
[----:B----4-:R-:W4:Y:S04]  /*e4f0*/  LDL R18, [R1+0x90] ;  /* 0x0000900001127983 */ /* 0x010f280000100800 */
[----:B--2---:R-:W2:Y:S04]  /*e500*/  LDL R21, [R1+0xa4] ;  /* 0x0000a40001157983 */ /* 0x004ea80000100800 */
[----:B------:R-:W2:Y:S01]  /*e510*/  LDL R19, [R1+0xa0] ;  /* 0x0000a00001137983 */ /* 0x000ea20000100800 */
[----:B------:R-:W-:-:S13]  /*e520*/  ISETP.GE.AND P2, PT, R14, c[0x0][0x3c8], PT ;  /* 0x0000f2000e007a0c */ /* 0x000fda0003f46270 */
[----:B------:R-:W-:-:S04]  /*e530*/  @!P2 LEA R6, P6, R14, R0, 0x1 ;  /* 0x000000000e06a211 */ /* 0x000fc800078c08ff */
[----:B------:R-:W-:Y:S02]  /*e540*/  @!P2 LEA.HI.X R7, R14, R10, R17, 0x1, P6 ;  /* 0x0000000a0e07a211 */ /* 0x000fe400030f0c11 */
[----:B-----5:R-:W-:Y:S02]  /*e550*/  ISETP.GE.AND P3, PT, R22, c[0x0][0x3c8], PT ;  /* 0x0000f20016007a0c */ /* 0x020fe40003f66270 */
[----:B---3--:R-:W-:Y:S02]  /*e560*/  ISETP.GE.AND P1, PT, R20, c[0x0][0x3c8], PT ;  /* 0x0000f20014007a0c */ /* 0x008fe40003f26270 */
[----:B----4-:R-:W-:-:S09]  /*e570*/  ISETP.GE.AND P0, PT, R18, c[0x0][0x3c8], PT ;  /* 0x0000f20012007a0c */ /* 0x010fd20003f06270 */
[-C--:B------:R-:W-:Y:S02]  /*e580*/  @!P3 LEA R8, P4, R22, R0.reuse, 0x1 ;  /* 0x000000001608b211 */ /* 0x080fe400078808ff */
[----:B------:R-:W-:Y:S02]  /*e590*/  @!P1 LEA R4, P5, R20, R0, 0x1 ;  /* 0x0000000014049211 */ /* 0x000fe400078a08ff */
[----:B------:R-:W-:Y:S02]  /*e5a0*/  @!P3 LEA.HI.X R9, R22, R10, R16, 0x1, P4 ;  /* 0x0000000a1609b211 */ /* 0x000fe400020f0c10 */
[----:B------:R-:W-:Y:S02]  /*e5b0*/  @!P0 LEA R2, P4, R18, R0, 0x1 ;  /* 0x0000000012028211 */ /* 0x000fe400078808ff */
[-C--:B--2---:R-:W-:Y:S02]  /*e5c0*/  @!P1 LEA.HI.X R5, R20, R10.reuse, R21, 0x1, P5 ;  /* 0x0000000a14059211 */ /* 0x084fe400028f0c15 */
[----:B------:R-:W-:Y:S01]  /*e5d0*/  @!P0 LEA.HI.X R3, R18, R10, R19, 0x1, P4 ;  /* 0x0000000a12038211 */ /* 0x000fe200020f0c13 */
[----:B------:R1:W-:Y:S04]  /*e5e0*/  @!P3 ST.E.128 [R8.64], R48 ;  /* 0x000000300800b985 */ /* 0x0003e8000c101d06 */
[----:B------:R1:W-:Y:S04]  /*e5f0*/  @!P2 ST.E.128 [R6.64], R44 ;  /* 0x0000002c0600a985 */ /* 0x0003e8000c101d06 */
[----:B------:R1:W-:Y:S04]  /*e600*/  @!P1 ST.E.128 [R4.64], R40 ;  /* 0x0000002804009985 */ /* 0x0003e8000c101d06 */
[----:B------:R1:W-:Y:S02]  /*e610*/  @!P0 ST.E.128 [R2.64], R36 ;  /* 0x0000002402008985 */ /* 0x0003e4000c101d06 */
.L_x_903:
[----:B------:R-:W-:Y:S05]  /*e620*/  BSYNC B0 ;  /* 0x0000000000007941 */ /* 0x000fea0003800000 */
.L_x_902:
[----:B------:R-:W-:Y:S05]  /*e630*/  BRA.DIV ~URZ, `(.L_x_904) ;  /* 0x000041d27f007947 */ /* 0x000fea000b800000 */
[----:B----4-:R4:W1:Y:S02]  /*e640*/  SHFL.IDX PT, R10, R12, 0x2, 0x181f ;  /* 0x00581f000c0a7f89 */ /* 0x01086400000e0000 */
.L_x_961:
[----:B------:R-:W-:Y:S05]  /*e650*/  BRA.DIV ~URZ, `(.L_x_905) ;  /* 0x000042227f007947 */ /* 0x000fea000b800000 */
[----:B--2---:R2:W3:Y:S02]  /*e660*/  SHFL.IDX PT, R0, R15, 0x2, 0x181f ;  /* 0x00581f000f007f89 */ /* 0x0044e400000e0000 */
.L_x_962:
        /* <DEDUP_REMOVED lines=8> */
[----:B------:R-:W3:Y:S01]  /*e6f0*/  LDL R19, [R1+0xa0] ;  /* 0x0000a00001137983 */ /* 0x000ee20000100800 */
[----:B------:R-:W-:-:S13]  /*e700*/  ISETP.GE.AND P2, PT, R14, c[0x0][0x3c8], PT ;  /* 0x0000f2000e007a0c */ /* 0x000fda0003f46270 */
[----:B------:R-:W-:-:S04]  /*e710*/  @!P2 LEA R6, P6, R14, R0, 0x1 ;  /* 0x000000000e06a211 */ /* 0x000fc800078c08ff */
[----:B------:R-:W-:Y:S02]  /*e720*/  @!P2 LEA.HI.X R7, R14, R10, R17, 0x1, P6 ;  /* 0x0000000a0e07a211 */ /* 0x000fe400030f0c11 */
[----:B-----5:R-:W-:Y:S02]  /*e730*/  ISETP.GE.AND P3, PT, R22, c[0x0][0x3c8], PT ;  /* 0x0000f20016007a0c */ /* 0x020fe40003f66270 */
[----:B--2---:R-:W-:Y:S02]  /*e740*/  ISETP.GE.AND P1, PT, R20, c[0x0][0x3c8], PT ;  /* 0x0000f20014007a0c */ /* 0x004fe40003f26270 */
[----:B----4-:R-:W-:-:S09]  /*e750*/  ISETP.GE.AND P0, PT, R18, c[0x0][0x3c8], PT ;  /* 0x0000f20012007a0c */ /* 0x010fd20003f06270 */
[-C--:B------:R-:W-:Y:S02]  /*e760*/  @!P3 LEA R8, P4, R22, R0.reuse, 0x1 ;  /* 0x000000001608b211 */ /* 0x080fe400078808ff */
[----:B------:R-:W-:Y:S02]  /*e770*/  @!P1 LEA R4, P5, R20, R0, 0x1 ;  /* 0x0000000014049211 */ /* 0x000fe400078a08ff */
[----:B------:R-:W-:Y:S02]  /*e780*/  @!P3 LEA.HI.X R9, R22, R10, R16, 0x1, P4 ;  /* 0x0000000a1609b211 */ /* 0x000fe400020f0c10 */
[----:B------:R-:W-:Y:S02]  /*e790*/  @!P0 LEA R2, P4, R18, R0, 0x1 ;  /* 0x0000000012028211 */ /* 0x000fe400078808ff */
[-C--:B---3--:R-:W-:Y:S02]  /*e7a0*/  @!P1 LEA.HI.X R5, R20, R10.reuse, R21, 0x1, P5 ;  /* 0x0000000a14059211 */ /* 0x088fe400028f0c15 */
[----:B------:R-:W-:Y:S01]  /*e7b0*/  @!P0 LEA.HI.X R3, R18, R10, R19, 0x1, P4 ;  /* 0x0000000a12038211 */ /* 0x000fe200020f0c13 */
[----:B------:R1:W-:Y:S04]  /*e7c0*/  @!P3 ST.E.128 [R8.64], R64 ;  /* 0x000000400800b985 */ /* 0x0003e8000c101d06 */
[----:B------:R1:W-:Y:S04]  /*e7d0*/  @!P2 ST.E.128 [R6.64], R60 ;  /* 0x0000003c0600a985 */ /* 0x0003e8000c101d06 */
[----:B------:R1:W-:Y:S04]  /*e7e0*/  @!P1 ST.E.128 [R4.64], R56 ;  /* 0x0000003804009985 */ /* 0x0003e8000c101d06 */
[----:B------:R1:W-:Y:S02]  /*e7f0*/  @!P0 ST.E.128 [R2.64], R52 ;  /* 0x0000003402008985 */ /* 0x0003e4000c101d06 */
.L_x_907:
[----:B------:R-:W-:Y:S05]  /*e800*/  BSYNC B0 ;  /* 0x0000000000007941 */ /* 0x000fea0003800000 */
.L_x_906:
[----:B------:R-:W-:Y:S05]  /*e810*/  BRA.DIV ~URZ, `(.L_x_908) ;  /* 0x000040c27f007947 */ /* 0x000fea000b800000 */
[----:B-1----:R1:W2:Y:S04]  /*e820*/  SHFL.IDX PT, R8, R12, 0x3, 0x181f ;  /* 0x00781f000c087f89 */ /* 0x0022a800000e0000 */
[----:B---3--:R1:W3:Y:S02]  /*e830*/  SHFL.IDX PT, R0, R15, 0x3, 0x181f ;  /* 0x00781f000f007f89 */ /* 0x0082e400000e0000 */
.L_x_963:
[----:B------:R-:W-:-:S04]  /*e840*/  IADD3 R2, R11, 0x60, RZ ;  /* 0x000000600b027810 */ /* 0x000fc80007ffe0ff */
[----:B------:R-:W-:-:S13]  /*e850*/  ISETP.GE.AND P0, PT, R2, R13, PT ;  /* 0x0000000d0200720c */ /* 0x000fda0003f06270 */
[----:B------:R-:W-:Y:S05]  /*e860*/  @P0 BRA `(.L_x_909) ;  /* 0x000027c000000947 */ /* 0x000fea0003800000 */
[----:B------:R-:W5:Y:S04]  /*e870*/  LDL.64 R18, [R1+0x70] ;  /* 0x0000700001127983 */ /* 0x000f680000100a00 */
[----:B----4-:R-:W4:Y:S04]  /*e880*/  LDL R10, [R1+0x8c] ;  /* 0x00008c00010a7983 */ /* 0x010f280000100800 */
[----:B-1-3--:R-:W3:Y:S04]  /*e890*/  LDL R12, [R1+0xa4] ;  /* 0x0000a400010c7983 */ /* 0x00aee80000100800 */
[----:B--2---:R-:W2:Y:S01]  /*e8a0*/  LDL R9, [R1+0x90] ;  /* 0x0000900001097983 */ /* 0x004ea20000100800 */
[----:B------:R-:W-:-:S13]  /*e8b0*/  ISETP.GE.AND P1, PT, R14, c[0x0][0x3c8], PT ;  /* 0x0000f2000e007a0c */ /* 0x000fda0003f26270 */
[----:B------:R-:W-:-:S04]  /*e8c0*/  @!P1 LEA R4, P4, R14, R0, 0x1 ;  /* 0x000000000e049211 */ /* 0x000fc800078808ff */
[----:B------:R-:W-:Y:S02]  /*e8d0*/  @!P1 LEA.HI.X R5, R14, R8, R17, 0x1, P4 ;  /* 0x000000080e059211 */ /* 0x000fe400020f0c11 */
[----:B-----5:R-:W-:Y:S02]  /*e8e0*/  ISETP.GE.AND P2, PT, R18, c[0x0][0x3c8], PT ;  /* 0x0000f20012007a0c */ /* 0x020fe40003f46270 */
[----:B----4-:R-:W-:-:S11]  /*e8f0*/  ISETP.GE.AND P0, PT, R10, c[0x0][0x3c8], PT ;  /* 0x0000f2000a007a0c */ /* 0x010fd60003f06270 */
[-C--:B------:R-:W-:Y:S02]  /*e900*/  @!P2 LEA R6, P5, R18, R0.reuse, 0x1 ;  /* 0x000000001206a211 */ /* 0x080fe400078a08ff */
[----:B------:R-:W-:Y:S02]  /*e910*/  @!P0 LEA R2, P3, R10, R0, 0x1 ;  /* 0x000000000a028211 */ /* 0x000fe400078608ff */
[-C--:B------:R-:W-:Y:S02]  /*e920*/  @!P2 LEA.HI.X R7, R18, R8.reuse, R16, 0x1, P5 ;  /* 0x000000081207a211 */ /* 0x080fe400028f0c10 */
[----:B---3--:R-:W-:-:S03]  /*e930*/  @!P0 LEA.HI.X R3, R10, R8, R12, 0x1, P3 ;  /* 0x000000080a038211 */ /* 0x008fc600018f0c0c */
[----:B------:R1:W-:Y:S04]  /*e940*/  @!P2 ST.E.128 [R6.64], R76 ;  /* 0x0000004c0600a985 */ /* 0x0003e8000c101d06 */
[----:B------:R1:W-:Y:S04]  /*e950*/  @!P1 ST.E.128 [R4.64], R72 ;  /* 0x0000004804009985 */ /* 0x0003e8000c101d06 */
[----:B------:R1:W-:Y:S01]  /*e960*/  @!P0 ST.E.128 [R2.64], R68 ;  /* 0x0000004402008985 */ /* 0x0003e2000c101d06 */
[----:B--2---:R-:W-:-:S13]  /*e970*/  ISETP.GE.AND P0, PT, R9, c[0x0][0x3c8], PT ;  /* 0x0000f20009007a0c */ /* 0x004fda0003f06270 */
[----:B------:R-:W-:Y:S05]  /*e980*/  @P0 BRA `(.L_x_909) ;  /* 0x000026a000000947 */ /* 0x000fea0003800000 */
[----:B------:R-:W2:Y:S01]  /*e990*/  LDL R10, [R1+0xa0] ;  /* 0x0000a000010a7983 */ /* 0x000ea20000100800 */
[----:B-1----:R-:W-:-:S04]  /*e9a0*/  LEA R2, P0, R9, R0, 0x1 ;  /* 0x0000000009027211 */ /* 0x002fc800078008ff */
[----:B--2---:R-:W-:-:S05]  /*e9b0*/  LEA.HI.X R3, R9, R8, R10, 0x1, P0 ;  /* 0x0000000809037211 */ /* 0x004fca00000f0c0a */
[----:B------:R1:W-:Y:S01]  /*e9c0*/  ST.E.128 [R2.64], R80 ;  /* 0x0000005002007985 */ /* 0x0003e2000c101d06 */
[----:B------:R-:W-:Y:S05]  /*e9d0*/  BRA `(.L_x_909) ;  /* 0x0000265000007947 */ /* 0x000fea0003800000 */
.L_x_896:
        /* <DEDUP_REMOVED lines=34> */
.L_x_964:
[----:B------:R-:W-:Y:S05]  /*ec00*/  BRA.DIV ~URZ, `(.L_x_911) ;  /* 0x00003e027f007947 */ /* 0x000fea000b800000 */
[----:B------:R3:W4:Y:S02]  /*ec10*/  SHFL.IDX PT, R0, R14, RZ, 0x1c1f ;  /* 0x001c1fff0e007589 */ /* 0x00072400000e0000 */
.L_x_965:
        /* <DEDUP_REMOVED lines=72> */
[----:B--2---:R-:W-:Y:S02]  /*f0a0*/  @!P0 IMAD.MOV.U32 R3, RZ, RZ, R4 ;  /* 0x000000ffff038224 */ /* 0x004fe400078e0004 */
[C---:B------:R-:W-:Y:S02]  /*f0b0*/  @!P3 LEA R6, P5, R16.reuse, R0, 0x2 ;  /* 0x000000001006b211 */ /* 0x040fe400078a10ff */
[----:B------:R-:W-:Y:S02]  /*f0c0*/  @!P0 IMAD.WIDE R2, R5, 0x4, R2 ;  /* 0x0000000405028825 */ /* 0x000fe400078e0202 */
[----:B------:R-:W-:-:S03]  /*f0d0*/  @!P3 LEA.HI.X R7, R16, R4, R47, 0x2, P5 ;  /* 0x000000041007b211 */ /* 0x000fc600028f142f */
[----:B------:R2:W-:Y:S02]  /*f0e0*/  @!P0 ST.E.64 [R2.64], R134 ;  /* 0x0000008602008985 */ /* 0x0005e4000c101b06 */
[----:B--2---:R-:W-:-:S04]  /*f0f0*/  @!P1 LEA R2, P0, R13, R0, 0x2 ;  /* 0x000000000d029211 */ /* 0x004fc800078010ff */
[----:B------:R-:W-:-:S05]  /*f100*/  @!P1 LEA.HI.X R3, R13, R4, R15, 0x2, P0 ;  /* 0x000000040d039211 */ /* 0x000fca00000f140f */
[----:B------:R2:W-:Y:S01]  /*f110*/  @!P1 ST.E.64 [R2.64], R152 ;  /* 0x0000009802009985 */ /* 0x0005e2000c101b06 */
[----:B------:R-:W-:-:S03]  /*f120*/  ISETP.GE.AND P1, PT, R19, c[0x0][0x3c8], PT ;  /* 0x0000f20013007a0c */ /* 0x000fc60003f26270 */
[----:B------:R4:W-:Y:S01]  /*f130*/  @!P3 ST.E.64 [R6.64], R148 ;  /* 0x000000940600b985 */ /* 0x0009e2000c101b06 */
[----:B------:R-:W-:Y:S02]  /*f140*/  ISETP.GE.AND P3, PT, R20, c[0x0][0x3c8], PT ;  /* 0x0000f20014007a0c */ /* 0x000fe40003f66270 */
[----:B--2---:R-:W-:-:S04]  /*f150*/  @!P2 LEA R2, P0, R17, R0, 0x2 ;  /* 0x000000001102a211 */ /* 0x004fc800078010ff */
[----:B------:R-:W-:Y:S02]  /*f160*/  @!P2 LEA.HI.X R3, R17, R4, R46, 0x2, P0 ;  /* 0x000000041103a211 */ /* 0x000fe400000f142e */
[----:B----4-:R-:W-:-:S03]  /*f170*/  @!P4 LEA R6, P5, R18, R0, 0x2 ;  /* 0x000000001206c211 */ /* 0x010fc600078a10ff */
[----:B------:R2:W-:Y:S01]  /*f180*/  @!P2 ST.E.64 [R2.64], R144 ;  /* 0x000000900200a985 */ /* 0x0005e2000c101b06 */
[----:B------:R-:W-:Y:S02]  /*f190*/  ISETP.GE.AND P2, PT, R21, c[0x0][0x3c8], PT ;  /* 0x0000f20015007a0c */ /* 0x000fe40003f46270 */
[----:B------:R-:W-:-:S05]  /*f1a0*/  @!P4 LEA.HI.X R7, R18, R4, R48, 0x2, P5 ;  /* 0x000000041207c211 */ /* 0x000fca00028f1430 */
        /* <DEDUP_REMOVED lines=71> */
[----:B------:R-:W-:Y:S02]  /*f620*/  @!P3 LEA.HI.X R7, R36, R4, R66, 0x2, P5 ;  /* 0x000000042407b211 */ /* 0x000fe400028f1442 */
[----:B------:R-:W-:-:S03]  /*f630*/  ISETP.GE.AND P5, PT, R40, c[0x0][0x3c8], PT ;  /* 0x0000f20028007a0c */ /* 0x000fc60003fa6270 */
[----:B------:R4:W-:Y:S01]  /*f640*/  @!P3 ST.E.64 [R6.64], R92 ;  /* 0x0000005c0600b985 */ /* 0x0009e2000c101b06 */
[----:B--2---:R-:W-:-:S04]  /*f650*/  @!P2 LEA R2, P0, R37, R0, 0x2 ;  /* 0x000000002502a211 */ /* 0x004fc800078010ff */
[----:B------:R-:W-:Y:S02]  /*f660*/  @!P2 LEA.HI.X R3, R37, R4, R67, 0x2, P0 ;  /* 0x000000042503a211 */ /* 0x000fe400000f1443 */
[----:B------:R-:W-:-:S03]  /*f670*/  @!P4 LEA R8, P0, R38, R0, 0x2 ;  /* 0x000000002608c211 */ /* 0x000fc600078010ff */
[----:B------:R2:W-:Y:S01]  /*f680*/  @!P2 ST.E.64 [R2.64], R96 ;  /* 0x000000600200a985 */ /* 0x0005e2000c101b06 */
[----:B------:R-:W-:Y:S02]  /*f690*/  @!P4 LEA.HI.X R9, R38, R4, R68, 0x2, P0 ;  /* 0x000000042609c211 */ /* 0x000fe400000f1444 */
[----:B----4-:R-:W-:-:S03]  /*f6a0*/  @!P6 LEA R6, P0, R41, R0, 0x2 ;  /* 0x000000002906e211 */ /* 0x010fc600078010ff */
[----:B------:R-:W-:Y:S01]  /*f6b0*/  @!P4 ST.E.64 [R8.64], R184 ;  /* 0x000000b80800c985 */ /* 0x000fe2000c101b06 */
[----:B------:R-:W-:Y:S02]  /*f6c0*/  ISETP.GE.AND P4, PT, R42, c[0x0][0x3c8], PT ;  /* 0x0000f2002a007a0c */ /* 0x000fe40003f86270 */
[----:B------:R-:W-:Y:S02]  /*f6d0*/  @!P6 LEA.HI.X R7, R41, R4, R71, 0x2, P0 ;  /* 0x000000042907e211 */ /* 0x000fe400000f1447 */
[----:B------:R-:W-:Y:S02]  /*f6e0*/  ISETP.GE.AND P0, PT, R45, c[0x0][0x3c8], PT ;  /* 0x0000f2002d007a0c */ /* 0x000fe40003f06270 */
[----:B--2---:R-:W-:-:S04]  /*f6f0*/  @!P1 LEA R2, P2, R39, R0, 0x2 ;  /* 0x0000000027029211 */ /* 0x004fc800078410ff */
        /* <DEDUP_REMOVED lines=20> */
.L_x_913:
[----:B------:R-:W-:Y:S05]  /*f840*/  BSYNC B0 ;  /* 0x0000000000007941 */ /* 0x000fea0003800000 */
.L_x_912:
[----:B------:R-:W-:Y:S05]  /*f850*/  BRA.DIV ~URZ, `(.L_x_914) ;  /* 0x000032127f007947 */ /* 0x000fea000b800000 */
[----:B--2---:R2:W1:Y:S04]  /*f860*/  SHFL.IDX PT, R4, R12, 0x1, 0x1c1f ;  /* 0x003c1f000c047f89 */ /* 0x00446800000e0000 */
[----:B----4-:R2:W4:Y:S02]  /*f870*/  SHFL.IDX PT, R0, R14, 0x1, 0x1c1f ;  /* 0x003c1f000e007f89 */ /* 0x01052400000e0000 */
.L_x_966:
        /* <DEDUP_REMOVED lines=19> */
[C---:B------:R-:W-:Y:S02]  /*f9b0*/  @!P3 LEA R10, P6, R17.reuse, R0, 0x2 ;  /* 0x00000000110ab211 */ /* 0x040fe400078c10ff */
        /* <DEDUP_REMOVED lines=116> */
.L_x_894:
[----:B------:R-:W2:Y:S04]  /*10100*/  LDL.LU R7, [R1+0x80] ;  /* 0x0000800001077983 */ /* 0x000ea80000300800 */
[----:B-1----:R-:W3:Y:S01]  /*10110*/  LDL R6, [R1+0x94] ;  /* 0x0000940001067983 */ /* 0x002ee20000100800 */
[----:B------:R-:W-:Y:S01]  /*10120*/  ISETP.NE.U32.AND P0, PT, RZ, c[0x0][0x508], PT ;  /* 0x00014200ff007a0c */ /* 0x000fe20003f05070 */
[----:B------:R-:W-:Y:S01]  /*10130*/  IMAD.MOV.U32 R4, RZ, RZ, 0x4 ;  /* 0x00000004ff047424 */ /* 0x000fe200078e00ff */
[----:B------:R-:W-:Y:S01]  /*10140*/  ISETP.NE.U32.AND P2, PT, RZ, c[0x0][0x500], PT ;  /* 0x00014000ff007a0c */ /* 0x000fe20003f45070 */
[----:B------:R-:W-:Y:S01]  /*10150*/  IMAD.MOV.U32 R8, RZ, RZ, RZ ;  /* 0x000000ffff087224 */ /* 0x000fe200078e00ff */
[----:B------:R-:W-:Y:S01]  /*10160*/  ISETP.NE.AND.EX P1, PT, RZ, c[0x0][0x50c], PT, P0 ;  /* 0x00014300ff007a0c */ /* 0x000fe20003f25300 */
[----:B------:R-:W-:Y:S01]  /*10170*/  IMAD.MOV.U32 R20, RZ, RZ, c[0x0][0x388] ;  /* 0x0000e200ff147624 */ /* 0x000fe200078e00ff */
[----:B------:R-:W-:-:S02]  /*10180*/  ISETP.NE.AND.EX P2, PT, RZ, c[0x0][0x504], PT, P2 ;  /* 0x00014100ff007a0c */ /* 0x000fc40003f45320 */
[----:B---3--:R-:W-:Y:S01]  /*10190*/  SHF.R.S32.HI R0, RZ, 0x1f, R6 ;  /* 0x0000001fff007819 */ /* 0x008fe20000011406 */
[----:B------:R-:W-:-:S08]  /*101a0*/  IMAD.WIDE R4, R6, R4, c[0x0][0x500] ;  /* 0x0001400006047625 */ /* 0x000fd000078e0204 */
[----:B------:R-:W-:-:S04]  /*101b0*/  @P1 LEA R2, P0, R6, c[0x0][0x508], 0x2 ;  /* 0x0001420006021a11 */ /* 0x000fc800078010ff */
[----:B------:R-:W-:Y:S01]  /*101c0*/  @P1 LEA.HI.X R3, R6, c[0x0][0x50c], R0, 0x2, P0 ;  /* 0x0001430006031a11 */ /* 0x000fe200000f1400 */
[----:B------:R1:W5:Y:S04]  /*101d0*/  @P2 LDG.E R8, [R4.64] ;  /* 0x0000000604082981 */ /* 0x000368000c1e1900 */
[----:B------:R1:W5:Y:S01]  /*101e0*/  @P1 LDG.E R20, [R2.64] ;  /* 0x0000000602141981 */ /* 0x000362000c1e1900 */
[----:B--2---:R-:W-:-:S04]  /*101f0*/  ISETP.NE.AND P0, PT, R7, RZ, PT ;  /* 0x000000ff0700720c */ /* 0x004fc80003f05270 */
[----:B------:R-:W-:Y:S01]  /*10200*/  SEL R19, R7, c[0x0][0x3d4], P0 ;  /* 0x0000f50007137a07 */ /* 0x000fe20000000000 */
[----:B------:R-:W-:Y:S05]  /*10210*/  @P1 BRA `(.L_x_915) ;  /* 0x0000004000001947 */ /* 0x000fea0003800000 */
[----:B------:R-:W-:Y:S05]  /*10220*/  @!P2 BRA `(.L_x_915) ;  /* 0x000000300000a947 */ /* 0x000fea0003800000 */
[----:B-1----:R1:W2:Y:S04]  /*10230*/  LDG.E R2, [R4.64] ;  /* 0x0000000604027981 */ /* 0x0022a8000c1e1900 */
[----:B-1----:R-:W2:Y:S02]  /*10240*/  LDG.E R4, [R4.64+0x4] ;  /* 0x0000040604047981 */ /* 0x002ea4000c1e1900 */
[----:B--2--5:R-:W-:Y:S02]  /*10250*/  IADD3 R20, -R2, R4, RZ ;  /* 0x0000000402147210 */ /* 0x024fe40007ffe1ff */
.L_x_915:
        /* <DEDUP_REMOVED lines=57> */
.L_x_917:
[----:B------:R-:W-:Y:S05]  /*105f0*/  BSYNC B0 ;  /* 0x0000000000007941 */ /* 0x000fea0003800000 */
.L_x_916:
        /* <DEDUP_REMOVED lines=47> */
.L_x_967:
[----:B------:R-:W-:Y:S05]  /*108f0*/  BRA.DIV ~URZ, `(.L_x_919) ;  /* 0x000022a27f007947 */ /* 0x000fea000b800000 */
[----:B------:R3:W4:Y:S02]  /*10900*/  SHFL.IDX PT, R0, R15, RZ, 0x181f ;  /* 0x00181fff0f007589 */ /* 0x00072400000e0000 */
.L_x_968:
[----:B------:R-:W5:Y:S01]  /*10910*/  LDL.64 R2, [R1+0x70] ;  /* 0x0000700001027983 */ /* 0x000f620000100a00 */
[----:B------:R-:W-:Y:S01]  /*10920*/  IMAD R12, R20, c[0x0][0x4e8], RZ ;  /* 0x00013a00140c7a24 */ /* 0x000fe200078e02ff */
[----:B------:R-:W-:Y:S01]  /*10930*/  BSSY B0, `(.L_x_920) ;  /* 0x0000019000007945 */ /* 0x000fe20003800000 */
[----:B------:R-:W-:-:S03]  /*10940*/  SHF.R.S32.HI R17, RZ, 0x1f, R14 ;  /* 0x0000001fff117819 */ /* 0x000fc6000001140e */
[----:B------:R-:W-:Y:S02]  /*10950*/  ISETP.GE.AND P0, PT, R13, R12, PT ;  /* 0x0000000c0d00720c */ /* 0x000fe40003f06270 */
[----:B-----5:R-:W-:-:S11]  /*10960*/  SHF.R.S32.HI R16, RZ, 0x1f, R2 ;  /* 0x0000001fff107819 */ /* 0x020fd60000011402 */
[----:B------:R-:W-:Y:S05]  /*10970*/  @P0 BRA `(.L_x_921) ;  /* 0x0000014000000947 */ /* 0x000fea0003800000 */
[----:B------:R-:W5:Y:S04]  /*10980*/  LDL R21, [R1+0x8c] ;  /* 0x00008c0001157983 */ /* 0x000f680000100800 */
[----:B---3--:R-:W3:Y:S04]  /*10990*/  LDL R18, [R1+0x90] ;  /* 0x0000900001127983 */ /* 0x008ee80000100800 */
[----:B----4-:R-:W4:Y:S04]  /*109a0*/  LDL R22, [R1+0xa4] ;  /* 0x0000a40001167983 */ /* 0x010f280000100800 */
[----:B--2---:R-:W2:Y:S01]  /*109b0*/  LDL R19, [R1+0xa0] ;  /* 0x0000a00001137983 */ /* 0x004ea20000100800 */
[----:B------:R-:W-:-:S02]  /*109c0*/  ISETP.GE.AND P3, PT, R2, c[0x0][0x3c8], PT ;  /* 0x0000f20002007a0c */ /* 0x000fc40003f66270 */
[----:B------:R-:W-:-:S11]  /*109d0*/  ISETP.GE.AND P2, PT, R14, c[0x0][0x3c8], PT ;  /* 0x0000f2000e007a0c */ /* 0x000fd60003f46270 */
[-C--:B------:R-:W-:Y:S02]  /*109e0*/  @!P3 LEA R8, P4, R2, R0.reuse, 0x1 ;  /* 0x000000000208b211 */ /* 0x080fe400078808ff */
[----:B------:R-:W-:Y:S02]  /*109f0*/  @!P2 LEA R6, P6, R14, R0, 0x1 ;  /* 0x000000000e06a211 */ /* 0x000fe400078c08ff */
[-C--:B------:R-:W-:Y:S02]  /*10a00*/  @!P3 LEA.HI.X R9, R2, R10.reuse, R16, 0x1, P4 ;  /* 0x0000000a0209b211 */ /* 0x080fe400020f0c10 */
[----:B------:R-:W-:-:S03]  /*10a10*/  @!P2 LEA.HI.X R7, R14, R10, R17, 0x1, P6 ;  /* 0x0000000a0e07a211 */ /* 0x000fc600030f0c11 */
[----:B------:R1:W-:Y:S04]  /*10a20*/  @!P3 ST.E.128 [R8.64], RZ ;  /* 0x000000ff0800b985 */ /* 0x0003e8000c101d06 */
[----:B------:R1:W-:Y:S01]  /*10a30*/  @!P2 ST.E.128 [R6.64], RZ ;  /* 0x000000ff0600a985 */ /* 0x0003e2000c101d06 */
[----:B-----5:R-:W-:Y:S02]  /*10a40*/  ISETP.GE.AND P1, PT, R21, c[0x0][0x3c8], PT ;  /* 0x0000f20015007a0c */ /* 0x020fe40003f26270 */
[----:B---3--:R-:W-:-:S11]  /*10a50*/  ISETP.GE.AND P0, PT, R18, c[0x0][0x3c8], PT ;  /* 0x0000f20012007a0c */ /* 0x008fd60003f06270 */
[CC--:B------:R-:W-:Y:S02]  /*10a60*/  @!P1 LEA R4, P5, R21.reuse, R0.reuse, 0x1 ;  /* 0x0000000015049211 */ /* 0x0c0fe400078a08ff */
[C---:B------:R-:W-:Y:S02]  /*10a70*/  @!P0 LEA R2, P4, R18.reuse, R0, 0x1 ;  /* 0x0000000012028211 */ /* 0x040fe400078808ff */
[-C--:B----4-:R-:W-:Y:S02]  /*10a80*/  @!P1 LEA.HI.X R5, R21, R10.reuse, R22, 0x1, P5 ;  /* 0x0000000a15059211 */ /* 0x090fe400028f0c16 */
[----:B--2---:R-:W-:-:S03]  /*10a90*/  @!P0 LEA.HI.X R3, R18, R10, R19, 0x1, P4 ;  /* 0x0000000a12038211 */ /* 0x004fc600020f0c13 */
[----:B------:R1:W-:Y:S04]  /*10aa0*/  @!P1 ST.E.128 [R4.64], RZ ;  /* 0x000000ff04009985 */ /* 0x0003e8000c101d06 */
[----:B------:R1:W-:Y:S02]  /*10ab0*/  @!P0 ST.E.128 [R2.64], RZ ;  /* 0x000000ff02008985 */ /* 0x0003e4000c101d06 */
.L_x_921:
[----:B------:R-:W-:Y:S05]  /*10ac0*/  BSYNC B0 ;  /* 0x0000000000007941 */ /* 0x000fea0003800000 */
.L_x_920:
[----:B------:R-:W-:Y:S05]  /*10ad0*/  BRA.DIV ~URZ, `(.L_x_922) ;  /* 0x000021227f007947 */ /* 0x000fea000b800000 */
[----:B--2---:R2:W1:Y:S04]  /*10ae0*/  SHFL.IDX PT, R10, R11, 0x1, 0x181f ;  /* 0x00381f000b0a7f89 */ /* 0x00446800000e0000 */
[----:B----4-:R2:W4:Y:S02]  /*10af0*/  SHFL.IDX PT, R0, R15, 0x1, 0x181f ;  /* 0x00381f000f007f89 */ /* 0x01052400000e0000 */
.L_x_969:
[----:B-1----:R-:W-:Y:S01]  /*10b00*/  IADD3 R2, R13, 0x20, RZ ;  /* 0x000000200d027810 */ /* 0x002fe20007ffe0ff */
[----:B------:R-:W-:Y:S03]  /*10b10*/  BSSY B0, `(.L_x_923) ;  /* 0x0000018000007945 */ /* 0x000fe60003800000 */
[----:B------:R-:W-:-:S13]  /*10b20*/  ISETP.GE.AND P0, PT, R2, R12, PT ;  /* 0x0000000c0200720c */ /* 0x000fda0003f06270 */
[----:B------:R-:W-:Y:S05]  /*10b30*/  @P0 BRA `(.L_x_924) ;  /* 0x0000015000000947 */ /* 0x000fea0003800000 */
[----:B------:R-:W5:Y:S04]  /*10b40*/  LDL.64 R22, [R1+0x70] ;  /* 0x0000700001167983 */ /* 0x000f680000100a00 */
[----:B--2---:R-:W2:Y:S04]  /*10b50*/  LDL R20, [R1+0x8c] ;  /* 0x00008c0001147983 */ /* 0x004ea80000100800 */
[----:B---3--:R-:W3:Y:S04]  /*10b60*/  LDL R18, [R1+0x90] ;  /* 0x0000900001127983 */ /* 0x008ee80000100800 */
[----:B----4-:R-:W4:Y:S04]  /*10b70*/  LDL R21, [R1+0xa4] ;  /* 0x0000a40001157983 */ /* 0x010f280000100800 */
[----:B------:R-:W4:Y:S01]  /*10b80*/  LDL R19, [R1+0xa0] ;  /* 0x0000a00001137983 */ /* 0x000f220000100800 */
[----:B------:R-:W-:-:S13]  /*10b90*/  ISETP.GE.AND P2, PT, R14, c[0x0][0x3c8], PT ;  /* 0x0000f2000e007a0c */ /* 0x000fda0003f46270 */
[----:B------:R-:W-:-:S04]  /*10ba0*/  @!P2 LEA R6, P6, R14, R0, 0x1 ;  /* 0x000000000e06a211 */ /* 0x000fc800078c08ff */
[----:B------:R-:W-:Y:S02]  /*10bb0*/  @!P2 LEA.HI.X R7, R14, R10, R17, 0x1, P6 ;  /* 0x0000000a0e07a211 */ /* 0x000fe400030f0c11 */
[----:B-----5:R-:W-:Y:S02]  /*10bc0*/  ISETP.GE.AND P3, PT, R22, c[0x0][0x3c8], PT ;  /* 0x0000f20016007a0c */ /* 0x020fe40003f66270 */
        /* <DEDUP_REMOVED lines=8> */
[----:B------:R1:W-:Y:S04]  /*10c50*/  @!P3 ST.E.128 [R8.64], RZ ;  /* 0x000000ff0800b985 */ /* 0x0003e8000c101d06 */
[----:B------:R1:W-:Y:S04]  /*10c60*/  @!P2 ST.E.128 [R6.64], RZ ;  /* 0x000000ff0600a985 */ /* 0x0003e8000c101d06 */
[----:B------:R1:W-:Y:S04]  /*10c70*/  @!P1 ST.E.128 [R4.64], RZ ;  /* 0x000000ff04009985 */ /* 0x0003e8000c101d06 */
[----:B------:R1:W-:Y:S02]  /*10c80*/  @!P0 ST.E.128 [R2.64], RZ ;  /* 0x000000ff02008985 */ /* 0x0003e4000c101d06 */
.L_x_924:
[----:B------:R-:W-:Y:S05]  /*10c90*/  BSYNC B0 ;  /* 0x0000000000007941 */ /* 0x000fea0003800000 */
.L_x_923:
[----:B------:R-:W-:Y:S05]  /*10ca0*/  BRA.DIV ~URZ, `(.L_x_925) ;  /* 0x000020127f007947 */ /* 0x000fea000b800000 */
[----:B------:R1:W2:Y:S02]  /*10cb0*/  SHFL.IDX PT, R10, R11, 0x2, 0x181f ;  /* 0x00581f000b0a7f89 */ /* 0x0002a400000e0000 */
.L_x_970:
[----:B------:R-:W-:Y:S05]  /*10cc0*/  BRA.DIV ~URZ, `(.L_x_926) ;  /* 0x000020627f007947 */ /* 0x000fea000b800000 */
[----:B----4-:R4:W1:Y:S02]  /*10cd0*/  SHFL.IDX PT, R0, R15, 0x2, 0x181f ;  /* 0x00581f000f007f89 */ /* 0x01086400000e0000 */
.L_x_971:
        /* <DEDUP_REMOVED lines=21> */
[----:B------:R1:W-:Y:S04]  /*10e30*/  @!P3 ST.E.128 [R8.64], RZ ;  /* 0x000000ff0800b985 */ /* 0x0003e8000c101d06 */
[----:B------:R1:W-:Y:S04]  /*10e40*/  @!P2 ST.E.128 [R6.64], RZ ;  /* 0x000000ff0600a985 */ /* 0x0003e8000c101d06 */
[----:B------:R1:W-:Y:S04]  /*10e50*/  @!P1 ST.E.128 [R4.64], RZ ;  /* 0x000000ff04009985 */ /* 0x0003e8000c101d06 */
[----:B------:R1:W-:Y:S02]  /*10e60*/  @!P0 ST.E.128 [R2.64], RZ ;  /* 0x000000ff02008985 */ /* 0x0003e4000c101d06 */
.L_x_928:
[----:B------:R-:W-:Y:S05]  /*10e70*/  BSYNC B0 ;  /* 0x0000000000007941 */ /* 0x000fea0003800000 */
.L_x_927:
[----:B------:R-:W-:Y:S05]  /*10e80*/  BRA.DIV ~URZ, `(.L_x_929) ;  /* 0x00001f027f007947 */ /* 0x000fea000b800000 */
[----:B--2---:R2:W1:Y:S04]  /*10e90*/  SHFL.IDX PT, R10, R11, 0x3, 0x181f ;  /* 0x00781f000b0a7f89 */ /* 0x00446800000e0000 */
[----:B------:R2:W3:Y:S02]  /*10ea0*/  SHFL.IDX PT, R0, R15, 0x3, 0x181f ;  /* 0x00781f000f007f89 */ /* 0x0004e400000e0000 */
.L_x_972:
[----:B-1----:R-:W-:-:S04]  /*10eb0*/  IADD3 R2, R13, 0x60, RZ ;  /* 0x000000600d027810 */ /* 0x002fc80007ffe0ff */
        /* <DEDUP_REMOVED lines=16> */
[C---:B------:R-:W-:Y:S02]  /*10fc0*/  @!P0 LEA R2, P4, R11.reuse, R0, 0x1 ;  /* 0x000000000b028211 */ /* 0x040fe400078808ff */
[-C--:B---3--:R-:W-:Y:S02]  /*10fd0*/  @!P1 LEA.HI.X R5, R18, R10.reuse, R19, 0x1, P5 ;  /* 0x0000000a12059211 */ /* 0x088fe400028f0c13 */
[----:B------:R-:W-:Y:S01]  /*10fe0*/  @!P0 LEA.HI.X R3, R11, R10, R15, 0x1, P4 ;  /* 0x0000000a0b038211 */ /* 0x000fe200020f0c0f */
[----:B------:R1:W-:Y:S04]  /*10ff0*/  @!P3 ST.E.128 [R8.64], RZ ;  /* 0x000000ff0800b985 */ /* 0x0003e8000c101d06 */
[----:B------:R1:W-:Y:S04]  /*11000*/  @!P2 ST.E.128 [R6.64], RZ ;  /* 0x000000ff0600a985 */ /* 0x0003e8000c101d06 */
[----:B------:R1:W-:Y:S04]  /*11010*/  @!P1 ST.E.128 [R4.64], RZ ;  /* 0x000000ff04009985 */ /* 0x0003e8000c101d06 */
[----:B------:R1:W-:Y:S02]  /*11020*/  @!P0 ST.E.128 [R2.64], RZ ;  /* 0x000000ff02008985 */ /* 0x0003e4000c101d06 */
.L_x_909:
[----:B------:R-:W-:Y:S05]  /*11030*/  BSYNC B1 ;  /* 0x0000000000017941 */ /* 0x000fea0003800000 */
.L_x_893:
[----:B-1-34-:R-:W3:Y:S02]  /*11040*/  LDL R0, [R1+0xd0] ;  /* 0x0000d00001007983 */ /* 0x01aee40000100800 */
[----:B---3--:R-:W-:-:S13]  /*11050*/  ISETP.NE.AND P0, PT, R0, RZ, PT ;  /* 0x000000ff0000720c */ /* 0x008fda0003f05270 */
[----:B------:R-:W-:Y:S01]  /*11060*/  @P0 WARPSYNC 0xffffffff ;  /* 0xffffffff00000948 */ /* 0x000fe20003800000 */
[----:B------:R-:W-:Y:S06]  /*11070*/  @P0 BAR.SYNC.DEFER_BLOCKING 0x5, 0x100 ;  /* 0x0144000000000b1d */ /* 0x000fec0000010000 */
[----:B------:R-:W1:Y:S04]  /*11080*/  @P0 LDS.128 R4, [0x1a080] ;  /* 0x01a08000ff040984 */ /* 0x000e680000000c00 */
[----:B-1----:R1:W-:Y:S04]  /*11090*/  @P0 STL.64 [R1+0x78], R4 ;  /* 0x0000780401000387 */ /* 0x0023e80000100a00 */
[----:B------:R1:W-:Y:S04]  /*110a0*/  @P0 STL.64 [R1+0x80], R6 ;  /* 0x0000800601000387 */ /* 0x0003e80000100a00 */
[----:B------:R-:W-:Y:S06]  /*110b0*/  @P0 BAR.ARV 0x4, 0x100 ;  /* 0x0104000000000b1d */ /* 0x000fec0000002000 */
[----:B------:R-:W-:Y:S05]  /*110c0*/  @P0 BRA `(.L_x_930) ;  /* 0x0000105000000947 */ /* 0x000fea0003800000 */
[----:B------:R-:W3:Y:S01]  /*110d0*/  S2R R0, SR_TID.X ;  /* 0x0000000000007919 */ /* 0x000ee20000002100 */
[----:B-1----:R-:W-:Y:S01]  /*110e0*/  IMAD.MOV.U32 R7, RZ, RZ, RZ ;  /* 0x000000ffff077224 */ /* 0x002fe200078e00ff */
[----:B--23--:R-:W-:-:S04]  /*110f0*/  LOP3.LUT R14, R0, 0x1f, RZ, 0xc0, !PT ;  /* 0x0000001f000e7812 */ /* 0x00cfc800078ec0ff */
[----:B------:R-:W-:Y:S01]  /*11100*/  ISETP.NE.AND P6, PT, R14, 0x1f, PT ;  /* 0x0000001f0e00780c */ /* 0x000fe20003fc5270 */
[----:B------:R-:W-:Y:S10]  /*11110*/  BRA.DIV ~URZ, `(.L_x_931) ;  /* 0x00001d327f007947 */ /* 0x000ff4000b800000 */
[----:B------:R1:W2:Y:S02]  /*11120*/  SHFL.IDX PT, R9, R103, RZ, 0x1f ;  /* 0x00001fff67097589 */ /* 0x0002a400000e0000 */
.L_x_973:
[----:B------:R-:W-:Y:S05]  /*11130*/  BRA.DIV ~URZ, `(.L_x_932) ;  /* 0x00001d827f007947 */ /* 0x000fea000b800000 */
[----:B------:R3:W4:Y:S02]  /*11140*/  SHFL.IDX PT, R8, R103, 0x1, 0x1f ;  /* 0x00201f0067087f89 */ /* 0x00072400000e0000 */
.L_x_974:
        /* <DEDUP_REMOVED lines=19> */
.L_x_975:
        /* <DEDUP_REMOVED lines=16> */
.L_x_976:
[----:B---3--:R-:W-:Y:S01]  /*11380*/  IMAD R0, R0, c[0x0][0x538], RZ ;  /* 0x00014e0000007a24 */ /* 0x008fe200078e02ff */
[----:B------:R-:W-:Y:S04]  /*11390*/  BSSY B1, `(.L_x_935) ;  /* 0x00000cf000017945 */ /* 0x000fe80003800000 */
[----:B----4-:R-:W-:-:S04]  /*113a0*/  IADD3 R8, R0, R8, RZ ;  /* 0x0000000800087210 */ /* 0x010fc80007ffe0ff */
[----:B--2---:R-:W-:-:S13]  /*113b0*/  ISETP.GT.AND P0, PT, R8, R9, PT ;  /* 0x000000090800720c */ /* 0x004fda0003f04270 */
[----:B------:R-:W-:Y:S05]  /*113c0*/  @P0 BRA `(.L_x_936) ;  /* 0x0000025000000947 */ /* 0x000fea0003800000 */
.L_x_940:
        /* <DEDUP_REMOVED lines=17> */
.L_x_977:
        /* <DEDUP_REMOVED lines=16> */
.L_x_978:
[----:B--2---:R-:W-:-:S05]  /*115e0*/  IMAD R0, R0, c[0x0][0x538], RZ ;  /* 0x00014e0000007a24 */ /* 0x004fca00078e02ff */
[----:B------:R-:W-:-:S04]  /*115f0*/  IADD3 R8, R0, R8, RZ ;  /* 0x0000000800087210 */ /* 0x000fc80007ffe0ff */
[----:B------:R-:W-:-:S13]  /*11600*/  ISETP.GT.AND P0, PT, R8, R9, PT ;  /* 0x000000090800720c */ /* 0x000fda0003f04270 */
[----:B-1----:R-:W-:Y:S05]  /*11610*/  @!P0 BRA `(.L_x_940) ;  /* 0xfffffdb000008947 */ /* 0x002fea000383ffff */
.L_x_936:
[----:B------:R-:W-:-:S05]  /*11620*/  IADD3 R11, -R0, R8, RZ ;  /* 0x00000008000b7210 */ /* 0x000fca0007ffe1ff */
[----:B------:R-:W-:-:S05]  /*11630*/  IMAD R0, R4, c[0x0][0x538], R11 ;  /* 0x00014e0004007a24 */ /* 0x000fca00078e020b */
[----:B------:R-:W-:Y:S01]  /*11640*/  ISETP.GT.AND P0, PT, R0, R9, PT ;  /* 0x000000090000720c */ /* 0x000fe20003f04270 */
[----:B------:R-:W-:-:S12]  /*11650*/  BRA.DIV ~URZ, `(.L_x_941) ;  /* 0x00001ca27f007947 */ /* 0x000fd8000b800000 */
[----:B------:R-:W-:-:S03]  /*11660*/  VOTE.ANY R10, PT, !P0 ;  /* 0x00000000000a7806 */ /* 0x000fc600040e0100 */
.L_x_979:
[----:B------:R-:W2:Y:S01]  /*11670*/  LDL.LU R0, [R1+0x84] ;  /* 0x0000840001007983 */ /* 0x000ea20000300800 */
[----:B------:R-:W2:Y:S02]  /*11680*/  POPC R8, R10 ;  /* 0x0000000a00087309 */ /* 0x000ea40000000000 */
[----:B--2---:R-:W-:-:S05]  /*11690*/  IADD3 R0, R8, R0, RZ ;  /* 0x0000000008007210 */ /* 0x004fca0007ffe0ff */
[----:B------:R2:W-:Y:S01]  /*116a0*/  STL [R1+0x84], R0 ;  /* 0x0000840001007387 */ /* 0x0005e20000100800 */
[----:B------:R-:W-:Y:S05]  /*116b0*/  BRA.DIV ~URZ, `(.L_x_942) ;  /* 0x00001c927f007947 */ /* 0x000fea000b800000 */
[----:B------:R3:W4:Y:S04]  /*116c0*/  SHFL.IDX PT, R12, R6, R8, 0x1f ;  /* 0x00001f08060c7589 */ /* 0x00072800000e0000 */
[----:B------:R3:W1:Y:S02]  /*116d0*/  SHFL.IDX PT, R7, R7, R8, 0x1f ;  /* 0x00001f0807077589 */ /* 0x00066400000e0000 */
.L_x_980:
[----:B------:R-:W-:Y:S01]  /*116e0*/  ISETP.NE.AND P0, PT, R10, RZ, PT ;  /* 0x000000ff0a00720c */ /* 0x000fe20003f05270 */
[----:B------:R-:W-:-:S12]  /*116f0*/  BSSY B0, `(.L_x_943) ;  /* 0x0000005000007945 */ /* 0x000fd80003800000 */
[----:B------:R-:W-:Y:S05]  /*11700*/  @!P0 BRA `(.L_x_944) ;  /* 0x0000003000008947 */ /* 0x000fea0003800000 */
[----:B------:R-:W-:Y:S01]  /*11710*/  IADD3 R3, R8, -0x1, RZ ;  /* 0xffffffff08037810 */ /* 0x000fe20007ffe0ff */
[----:B------:R-:W-:Y:S05]  /*11720*/  BRA.DIV ~URZ, `(.L_x_945) ;  /* 0x00001cf27f007947 */ /* 0x000fea000b800000 */
[----:B------:R2:W3:Y:S02]  /*11730*/  SHFL.IDX PT, R13, R4, R3, 0x1f ;  /* 0x00001f03040d7589 */ /* 0x0004e400000e0000 */
.L_x_944:
[----:B------:R-:W-:Y:S05]  /*11740*/  BSYNC B0 ;  /* 0x0000000000007941 */ /* 0x000fea0003800000 */
.L_x_943:
        /* <DEDUP_REMOVED lines=68> */
.L_x_947:
        /* <DEDUP_REMOVED lines=69> */
.L_x_948:
[----:B------:R-:W-:Y:S05]  /*11fe0*/  BSYNC B0 ;  /* 0x0000000000007941 */ /* 0x000fea0003800000 */
.L_x_946:
[----:B------:R-:W-:-:S04]  /*11ff0*/  LOP3.LUT R2, RZ, R2, RZ, 0x33, !PT ;  /* 0x00000002ff027212 */ /* 0x000fc800078e33ff */
[----:B-1----:R-:W-:-:S05]  /*12000*/  IADD3 R0, R2, R12, RZ ;  /* 0x0000000c02007210 */ /* 0x002fca0007ffe0ff */
[----:B------:R1:W-:Y:S01]  /*12010*/  STL [R1+0x7c], R0 ;  /* 0x00007c0001007387 */ /* 0x0003e20000100800 */
[----:B------:R-:W-:Y:S05]  /*12020*/  BRA `(.L_x_949) ;  /* 0x0000005000007947 */ /* 0x000fea0003800000 */
.L_x_937:
[----:B------:R-:W-:Y:S01]  /*12030*/  MOV R0, c[0x0][0x53c] ;  /* 0x00014f0000007a02 */ /* 0x000fe20000000f00 */
[----:B------:R2:W-:Y:S04]  /*12040*/  STL [R1+0x78], R9 ;  /* 0x0000780901007387 */ /* 0x0005e80000100800 */
[----:B------:R2:W-:Y:S04]  /*12050*/  STL [R1+0x7c], RZ ;  /* 0x00007cff01007387 */ /* 0x0005e80000100800 */
[----:B------:R2:W-:Y:S04]  /*12060*/  STL [R1+0x80], RZ ;  /* 0x000080ff01007387 */ /* 0x0005e80000100800 */
[----:B------:R2:W-:Y:S02]  /*12070*/  STL [R1+0x84], R0 ;  /* 0x0000840001007387 */ /* 0x0005e40000100800 */
.L_x_949:
[----:B------:R-:W-:Y:S05]  /*12080*/  BSYNC B1 ;  /* 0x0000000000017941 */ /* 0x000fea0003800000 */
.L_x_935:
        /* <DEDUP_REMOVED lines=9> */
.L_x_930:
[----:B--2---:R-:W2:Y:S02]  /*12120*/  LDL R0, [R1+0x84] ;  /* 0x0000840001007983 */ /* 0x004ea40000100800 */
[----:B--2---:R-:W-:-:S13]  /*12130*/  ISETP.GE.AND P0, PT, R0, c[0x0][0x53c], PT ;  /* 0x00014f0000007a0c */ /* 0x004fda0003f06270 */
[----:B-1----:R-:W-:Y:S01]  /*12140*/  @P0 CALL.REL.NOINC `(.L_x_950) ;  /* 0x0000001000000944 */ /* 0x002fe20003c00000 */
[----:B------:R-:W-:Y:S05]  /*12150*/  BRA `(.L_x_951) ;  /* 0xfffef7c000007947 */ /* 0x000fea000383ffff */
.L_x_950:
[----:B------:R-:W-:Y:S05]  /*12160*/  EXIT ;  /* 0x000000000000794d */ /* 0x000fea0003800000 */
.L_x_859:
[----:B------:R-:W-:Y:S01]  /*12170*/  IMAD.MOV.U32 R0, RZ, RZ, R5 ;  /* 0x000000ffff007224 */ /* 0x000fe200078e0005 */
[----:B------:R-:W-:Y:S02]  /*12180*/  MOV R2, 0x1 ;  /* 0x0000000100027802 */ /* 0x000fe40000000f00 */
[----:B------:R-:W-:Y:S02]  /*12190*/  MOV R3, 0x121b0 ;  /* 0x000121b000037802 */ /* 0x000fe40000000f00 */
[----:B------:R-:W-:Y:S05]  /*121a0*/  CALL.REL.NOINC `($__internal_20_$__cuda_sm70_shflsync_up_p) ;  /* 0x0000137000007944 */ /* 0x000fea0003c00000 */
[----:B------:R-:W-:Y:S01]  /*121b0*/  MOV R0, R4 ;  /* 0x0000000400007202 */ /* 0x000fe20000000f00 */
[----:B------:R-:W-:Y:S05]  /*121c0*/  BRA `(.L_x_952) ;  /* 0xfffee29000007947 */ /* 0x000fea000383ffff */
.L_x_860:
[----:B------:R-:W-:Y:S01]  /*121d0*/  IMAD.MOV.U32 R0, RZ, RZ, R5 ;  /* 0x000000ffff007224 */ /* 0x000fe200078e0005 */
[----:B------:R-:W-:Y:S02]  /*121e0*/  MOV R2, 0x2 ;  /* 0x0000000200027802 */ /* 0x000fe40000000f00 */
[----:B------:R-:W-:Y:S02]  /*121f0*/  MOV R3, 0x12210 ;  /* 0x0001221000037802 */ /* 0x000fe40000000f00 */
[----:B------:R-:W-:Y:S05]  /*12200*/  CALL.REL.NOINC `($__internal_20_$__cuda_sm70_shflsync_up_p) ;  /* 0x0000131000007944 */ /* 0x000fea0003c00000 */
[----:B------:R-:W-:Y:S01]  /*12210*/  SEL R0, R4, RZ, P4 ;  /* 0x000000ff04007207 */ /* 0x000fe20002000000 */
[----:B------:R-:W-:Y:S01]  /*12220*/  IMAD.MOV.U32 R2, RZ, RZ, 0x4 ;  /* 0x00000004ff027424 */ /* 0x000fe200078e00ff */
[----:B------:R-:W-:-:S03]  /*12230*/  MOV R3, 0x12260 ;  /* 0x0001226000037802 */ /* 0x000fc60000000f00 */
[----:B------:R-:W-:Y:S02]  /*12240*/  IMAD.IADD R0, R5, 0x1, R0 ;  /* 0x0000000105007824 */ /* 0x000fe400078e0200 */
        /* <DEDUP_REMOVED lines=14> */
[----:B------:R-:W-:Y:S01]  /*12330*/  IMAD.IADD R4, R0, 0x1, R4 ;  /* 0x0000000100047824 */ /* 0x000fe200078e0204 */
[----:B------:R-:W-:-:S03]  /*12340*/  MOV R0, 0x1f ;  /* 0x0000001f00007802 */ /* 0x000fc60000000f00 */
[----:B------:R-:W-:Y:S02]  /*12350*/  IMAD.MOV.U32 R5, RZ, RZ, R4 ;  /* 0x000000ffff057224 */ /* 0x000fe400078e0004 */
[----:B------:R-:W-:Y:S05]  /*12360*/  CALL.REL.NOINC `($__internal_19_$__cuda_sm70_shflsync_idx_p) ;  /* 0x0000116000007944 */ /* 0x000fea0003c00000 */
[----:B------:R-:W-:Y:S05]  /*12370*/  BRA `(.L_x_953) ;  /* 0xfffee1e000007947 */ /* 0x000fea000383ffff */
.L_x_862:
[----:B------:R-:W-:Y:S02]  /*12380*/  SEL R0, RZ, 0x1, P0 ;  /* 0x00000001ff007807 */ /* 0x000fe40000000000 */
[----:B------:R-:W-:Y:S02]  /*12390*/  MOV R2, 0x123b0 ;  /* 0x000123b000027802 */ /* 0x000fe40000000f00 */
[----:B------:R-:W-:Y:S05]  /*123a0*/  CALL.REL.NOINC `($__internal_21_$__cuda_sm70_votesync_ballot) ;  /* 0x000011e000007944 */ /* 0x000fea0003c00000 */
[----:B------:R-:W-:Y:S01]  /*123b0*/  MOV R10, R0 ;  /* 0x00000000000a7202 */ /* 0x000fe20000000f00 */
[----:B------:R-:W-:Y:S05]  /*123c0*/  BRA `(.L_x_954) ;  /* 0xfffee22000007947 */ /* 0x000fea000383ffff */
.L_x_863:
[----:B------:R-:W-:Y:S01]  /*123d0*/  IMAD.MOV.U32 R5, RZ, RZ, R9 ;  /* 0x000000ffff057224 */ /* 0x000fe200078e0009 */
[----:B------:R-:W-:Y:S01]  /*123e0*/  MOV R3, R6 ;  /* 0x0000000600037202 */ /* 0x000fe20000000f00 */
[----:B-1----:R-:W-:Y:S01]  /*123f0*/  IMAD.MOV.U32 R0, RZ, RZ, 0x1f ;  /* 0x0000001fff007424 */ /* 0x002fe200078e00ff */
[----:B------:R-:W-:Y:S02]  /*12400*/  MOV R2, 0x12420 ;  /* 0x0001242000027802 */ /* 0x000fe40000000f00 */
[----:B------:R-:W-:Y:S05]  /*12410*/  CALL.REL.NOINC `($__internal_19_$__cuda_sm70_shflsync_idx_p) ;  /* 0x000010b000007944 */ /* 0x000fea0003c00000 */
[----:B------:R-:W-:Y:S01]  /*12420*/  IMAD.MOV.U32 R12, RZ, RZ, R0 ;  /* 0x000000ffff0c7224 */ /* 0x000fe200078e0000 */
[----:B------:R-:W-:Y:S01]  /*12430*/  MOV R5, R8 ;  /* 0x0000000800057202 */ /* 0x000fe20000000f00 */
[----:B------:R-:W-:Y:S01]  /*12440*/  IMAD.MOV.U32 R7, RZ, RZ, RZ ;  /* 0x000000ffff077224 */ /* 0x000fe200078e00ff */
[----:B------:R-:W-:Y:S01]  /*12450*/  MOV R3, R6 ;  /* 0x0000000600037202 */ /* 0x000fe20000000f00 */
[----:B------:R-:W-:Y:S01]  /*12460*/  IMAD.MOV.U32 R0, RZ, RZ, 0x1f ;  /* 0x0000001fff007424 */ /* 0x000fe200078e00ff */
[----:B------:R-:W-:-:S02]  /*12470*/  MOV R2, 0x12490 ;  /* 0x0001249000027802 */ /* 0x000fc40000000f00 */
[----:B------:R-:W-:Y:S05]  /*12480*/  CALL.REL.NOINC `($__internal_19_$__cuda_sm70_shflsync_idx_p) ;  /* 0x0000104000007944 */ /* 0x000fea0003c00000 */
[----:B------:R-:W-:Y:S01]  /*12490*/  MOV R9, R0 ;  /* 0x0000000000097202 */ /* 0x000fe20000000f00 */
[----:B------:R-:W-:Y:S05]  /*124a0*/  BRA `(.L_x_955) ;  /* 0xfffee1b000007947 */ /* 0x000fea000383ffff */
.L_x_866:
[----:B------:R-:W-:Y:S01]  /*124b0*/  IMAD.MOV.U32 R5, RZ, RZ, R4 ;  /* 0x000000ffff057224 */ /* 0x000fe200078e0004 */
[----:B-1----:R-:W-:-:S02]  /*124c0*/  MOV R0, 0x1f ;  /* 0x0000001f00007802 */ /* 0x002fc40000000f00 */
[----:B------:R-:W-:Y:S02]  /*124d0*/  MOV R2, 0x124f0 ;  /* 0x000124f000027802 */ /* 0x000fe40000000f00 */
[----:B--234-:R-:W-:Y:S05]  /*124e0*/  CALL.REL.NOINC `($__internal_19_$__cuda_sm70_shflsync_idx_p) ;  /* 0x00000fe000007944 */ /* 0x01cfea0003c00000 */
[----:B------:R-:W-:Y:S01]  /*124f0*/  MOV R7, R0 ;  /* 0x0000000000077202 */ /* 0x000fe20000000f00 */
[----:B------:R-:W-:Y:S05]  /*12500*/  BRA `(.L_x_865) ;  /* 0xfffee1b000007947 */ /* 0x000fea000383ffff */
.L_x_889:
[----:B------:R1:W5:Y:S01]  /*12510*/  LDL R2, [R1+0x38] ;  /* 0x0000380001027983 */ /* 0x0003620000100800 */
[----:B------:R-:W-:Y:S02]  /*12520*/  MOV R5, 0x2 ;  /* 0x0000000200057802 */ /* 0x000fe40000000f00 */
[----:B------:R-:W-:Y:S02]  /*12530*/  MOV R3, 0x12550 ;  /* 0x0001255000037802 */ /* 0x000fe40000000f00 */
[----:B-1---5:R-:W-:Y:S05]  /*12540*/  CALL.REL.NOINC `($__internal_18_$__cuda_sm70_shflsync_bfly_p) ;  /* 0x00000f3000007944 */ /* 0x022fea0003c00000 */
[----:B------:R-:W-:Y:S01]  /*12550*/  MOV R0, R5 ;  /* 0x0000000500007202 */ /* 0x000fe20000000f00 */
[----:B------:R-:W-:Y:S05]  /*12560*/  BRA `(.L_x_956) ;  /* 0xffff9f5000007947 */ /* 0x000fea000383ffff */
.L_x_890:
[----:B------:R-:W-:Y:S01]  /*12570*/  IMAD.MOV.U32 R2, RZ, RZ, R0 ;  /* 0x000000ffff027224 */ /* 0x000fe200078e0000 */
[----:B------:R-:W-:Y:S02]  /*12580*/  MOV R5, 0x1 ;  /* 0x0000000100057802 */ /* 0x000fe40000000f00 */
[----:B------:R-:W-:Y:S02]  /*12590*/  MOV R3, 0x125b0 ;  /* 0x000125b000037802 */ /* 0x000fe40000000f00 */
[----:B-----5:R-:W-:Y:S05]  /*125a0*/  CALL.REL.NOINC `($__internal_18_$__cuda_sm70_shflsync_bfly_p) ;  /* 0x00000ed000007944 */ /* 0x020fea0003c00000 */
[----:B------:R1:W5:Y:S01]  /*125b0*/  LDL R2, [R1+0x34] ;  /* 0x0000340001027983 */ /* 0x0003620000100800 */
[----:B------:R-:W-:Y:S01]  /*125c0*/  FADD.FTZ R0, R0, R5 ;  /* 0x0000000500007221 */ /* 0x000fe20000010000 */
[----:B------:R-:W-:-:S02]  /*125d0*/  MOV R5, 0x2 ;  /* 0x0000000200057802 */ /* 0x000fc40000000f00 */
[----:B------:R-:W-:Y:S02]  /*125e0*/  MOV R3, 0x12600 ;  /* 0x0001260000037802 */ /* 0x000fe40000000f00 */
[----:B-1---5:R-:W-:Y:S05]  /*125f0*/  CALL.REL.NOINC `($__internal_18_$__cuda_sm70_shflsync_bfly_p) ;  /* 0x00000e8000007944 */ /* 0x022fea0003c00000 */
[----:B------:R-:W2:Y:S01]  /*12600*/  LDL.LU R2, [R1+0x34] ;  /* 0x0000340001027983 */ /* 0x000ea20000300800 */
[----:B------:R-:W-:Y:S01]  /*12610*/  MOV R3, 0x12660 ;  /* 0x0001266000037802 */ /* 0x000fe20000000f00 */
[----:B--2---:R-:W-:Y:S01]  /*12620*/  FADD.FTZ R4, R2, R5 ;  /* 0x0000000502047221 */ /* 0x004fe20000010000 */
[----:B------:R-:W-:-:S04]  /*12630*/  MOV R5, 0x1 ;  /* 0x0000000100057802 */ /* 0x000fc80000000f00 */
[----:B------:R-:W-:Y:S02]  /*12640*/  MOV R2, R4 ;  /* 0x0000000400027202 */ /* 0x000fe40000000f00 */
[----:B------:R-:W-:Y:S05]  /*12650*/  CALL.REL.NOINC `($__internal_18_$__cuda_sm70_shflsync_bfly_p) ;  /* 0x00000e2000007944 */ /* 0x000fea0003c00000 */
[----:B------:R-:W-:Y:S01]  /*12660*/  MOV R3, R5 ;  /* 0x0000000500037202 */ /* 0x000fe20000000f00 */
[----:B------:R-:W-:Y:S05]  /*12670*/  BRA `(.L_x_957) ;  /* 0xffff9ed000007947 */ /* 0x000fea000383ffff */
.L_x_897:
[----:B--234-:R-:W-:Y:S01]  /*12680*/  IMAD.MOV.U32 R5, RZ, RZ, R12 ;  /* 0x000000ffff057224 */ /* 0x01cfe200078e000c */
[----:B------:R-:W-:Y:S01]  /*12690*/  MOV R3, RZ ;  /* 0x000000ff00037202 */ /* 0x000fe20000000f00 */
[----:B------:R-:W-:Y:S01]  /*126a0*/  IMAD.MOV.U32 R0, RZ, RZ, 0x181f ;  /* 0x0000181fff007424 */ /* 0x000fe200078e00ff */
[----:B------:R-:W-:Y:S02]  /*126b0*/  MOV R2, 0x126d0 ;  /* 0x000126d000027802 */ /* 0x000fe40000000f00 */
[----:B-1----:R-:W-:Y:S05]  /*126c0*/  CALL.REL.NOINC `($__internal_19_$__cuda_sm70_shflsync_idx_p) ;  /* 0x00000e0000007944 */ /* 0x002fea0003c00000 */
[----:B------:R-:W-:Y:S01]  /*126d0*/  MOV R10, R0 ;  /* 0x00000000000a7202 */ /* 0x000fe20000000f00 */
[----:B------:R-:W-:Y:S05]  /*126e0*/  BRA `(.L_x_958) ;  /* 0xffffbba000007947 */ /* 0x000fea000383ffff */
.L_x_898:
[----:B------:R-:W-:Y:S01]  /*126f0*/  IMAD.MOV.U32 R5, RZ, RZ, R15 ;  /* 0x000000ffff057224 */ /* 0x000fe200078e000f */
[----:B------:R-:W-:Y:S01]  /*12700*/  MOV R3, RZ ;  /* 0x000000ff00037202 */ /* 0x000fe20000000f00 */
[----:B------:R-:W-:Y:S01]  /*12710*/  IMAD.MOV.U32 R0, RZ, RZ, 0x181f ;  /* 0x0000181fff007424 */ /* 0x000fe200078e00ff */
[----:B------:R-:W-:Y:S02]  /*12720*/  MOV R2, 0x12740 ;  /* 0x0001274000027802 */ /* 0x000fe40000000f00 */
[----:B-123--:R-:W-:Y:S05]  /*12730*/  CALL.REL.NOINC `($__internal_19_$__cuda_sm70_shflsync_idx_p) ;  /* 0x00000d9000007944 */ /* 0x00efea0003c00000 */
[----:B------:R-:W-:Y:S05]  /*12740*/  BRA `(.L_x_959) ;  /* 0xffffbb6000007947 */ /* 0x000fea000383ffff */
.L_x_901:
[----:B-1----:R-:W-:Y:S01]  /*12750*/  IMAD.MOV.U32 R5, RZ, RZ, R12 ;  /* 0x000000ffff057224 */ /* 0x002fe200078e000c */
[----:B------:R-:W-:Y:S01]  /*12760*/  MOV R3, 0x1 ;  /* 0x0000000100037802 */ /* 0x000fe20000000f00 */
[----:B--2---:R-:W-:Y:S01]  /*12770*/  IMAD.MOV.U32 R0, RZ, RZ, 0x181f ;  /* 0x0000181fff007424 */ /* 0x004fe200078e00ff */
[----:B------:R-:W-:-:S02]  /*12780*/  MOV R2, 0x127a0 ;  /* 0x000127a000027802 */ /* 0x000fc40000000f00 */
[----:B---34-:R-:W-:Y:S05]  /*12790*/  CALL.REL.NOINC `($__internal_19_$__cuda_sm70_shflsync_idx_p) ;  /* 0x00000d3000007944 */ /* 0x018fea0003c00000 */
[----:B------:R-:W-:Y:S01]  /*127a0*/  IMAD.MOV.U32 R10, RZ, RZ, R0 ;  /* 0x000000ffff0a7224 */ /* 0x000fe200078e0000 */
[----:B------:R-:W-:Y:S01]  /*127b0*/  MOV R3, 0x1 ;  /* 0x0000000100037802 */ /* 0x000fe20000000f00 */
[----:B------:R-:W-:Y:S01]  /*127c0*/  IMAD.MOV.U32 R5, RZ, RZ, R15 ;  /* 0x000000ffff057224 */ /* 0x000fe200078e000f */
[----:B------:R-:W-:-:S02]  /*127d0*/  MOV R0, 0x181f ;  /* 0x0000181f00007802 */ /* 0x000fc40000000f00 */
[----:B------:R-:W-:Y:S02]  /*127e0*/  MOV R2, 0x12800 ;  /* 0x0001280000027802 */ /* 0x000fe40000000f00 */
[----:B------:R-:W-:Y:S05]  /*127f0*/  CALL.REL.NOINC `($__internal_19_$__cuda_sm70_shflsync_idx_p) ;  /* 0x00000cd000007944 */ /* 0x000fea0003c00000 */
[----:B------:R-:W-:Y:S05]  /*12800*/  BRA `(.L_x_960) ;  /* 0xffffbc8000007947 */ /* 0x000fea000383ffff */
.L_x_904:
[----:B-1----:R-:W-:Y:S01]  /*12810*/  IMAD.MOV.U32 R5, RZ, RZ, R12 ;  /* 0x000000ffff057224 */ /* 0x002fe200078e000c */
[----:B------:R-:W-:Y:S01]  /*12820*/  MOV R3, 0x2 ;  /* 0x0000000200037802 */ /* 0x000fe20000000f00 */
[----:B--2---:R-:W-:Y:S01]  /*12830*/  IMAD.MOV.U32 R0, RZ, RZ, 0x181f ;  /* 0x0000181fff007424 */ /* 0x004fe200078e00ff */
[----:B------:R-:W-:Y:S02]  /*12840*/  MOV R2, 0x12860 ;  /* 0x0001286000027802 */ /* 0x000fe40000000f00 */
[----:B---34-:R-:W-:Y:S05]  /*12850*/  CALL.REL.NOINC `($__internal_19_$__cuda_sm70_shflsync_idx_p) ;  /* 0x00000c7000007944 */ /* 0x018fea0003c00000 */
[----:B------:R-:W-:Y:S01]  /*12860*/  MOV R10, R0 ;  /* 0x00000000000a7202 */ /* 0x000fe20000000f00 */
[----:B------:R-:W-:Y:S05]  /*12870*/  BRA `(.L_x_961) ;  /* 0xffffbdd000007947 */ /* 0x000fea000383ffff */
.L_x_905:
[----:B-1----:R-:W-:Y:S01]  /*12880*/  IMAD.MOV.U32 R5, RZ, RZ, R15 ;  /* 0x000000ffff057224 */ /* 0x002fe200078e000f */
[----:B------:R-:W-:Y:S01]  /*12890*/  MOV R3, 0x2 ;  /* 0x0000000200037802 */ /* 0x000fe20000000f00 */
[----:B--2---:R-:W-:Y:S01]  /*128a0*/  IMAD.MOV.U32 R0, RZ, RZ, 0x181f ;  /* 0x0000181fff007424 */ /* 0x004fe200078e00ff */
[----:B------:R-:W-:Y:S02]  /*128b0*/  MOV R2, 0x128d0 ;  /* 0x000128d000027802 */ /* 0x000fe40000000f00 */
[----:B---34-:R-:W-:Y:S05]  /*128c0*/  CALL.REL.NOINC `($__internal_19_$__cuda_sm70_shflsync_idx_p) ;  /* 0x00000c0000007944 */ /* 0x018fea0003c00000 */
[----:B------:R-:W-:Y:S05]  /*128d0*/  BRA `(.L_x_962) ;  /* 0xffffbd9000007947 */ /* 0x000fea000383ffff */
.L_x_908:
[----:B-1----:R-:W-:Y:S01]  /*128e0*/  IMAD.MOV.U32 R5, RZ, RZ, R12 ;  /* 0x000000ffff057224 */ /* 0x002fe200078e000c */
[----:B------:R-:W-:Y:S01]  /*128f0*/  MOV R3, 0x3 ;  /* 0x0000000300037802 */ /* 0x000fe20000000f00 */
[----:B---3--:R-:W-:Y:S01]  /*12900*/  IMAD.MOV.U32 R0, RZ, RZ, 0x181f ;  /* 0x0000181fff007424 */ /* 0x008fe200078e00ff */
[----:B------:R-:W-:-:S02]  /*12910*/  MOV R2, 0x12930 ;  /* 0x0001293000027802 */ /* 0x000fc40000000f00 */
[----:B--2-4-:R-:W-:Y:S05]  /*12920*/  CALL.REL.NOINC `($__internal_19_$__cuda_sm70_shflsync_idx_p) ;  /* 0x00000ba000007944 */ /* 0x014fea0003c00000 */
[----:B------:R-:W-:Y:S01]  /*12930*/  IMAD.MOV.U32 R8, RZ, RZ, R0 ;  /* 0x000000ffff087224 */ /* 0x000fe200078e0000 */
[----:B------:R-:W-:Y:S01]  /*12940*/  MOV R3, 0x3 ;  /* 0x0000000300037802 */ /* 0x000fe20000000f00 */
[----:B------:R-:W-:Y:S01]  /*12950*/  IMAD.MOV.U32 R5, RZ, RZ, R15 ;  /* 0x000000ffff057224 */ /* 0x000fe200078e000f */
[----:B------:R-:W-:-:S02]  /*12960*/  MOV R0, 0x181f ;  /* 0x0000181f00007802 */ /* 0x000fc40000000f00 */
[----:B------:R-:W-:Y:S02]  /*12970*/  MOV R2, 0x12990 ;  /* 0x0001299000027802 */ /* 0x000fe40000000f00 */
[----:B------:R-:W-:Y:S05]  /*12980*/  CALL.REL.NOINC `($__internal_19_$__cuda_sm70_shflsync_idx_p) ;  /* 0x00000b4000007944 */ /* 0x000fea0003c00000 */
[----:B------:R-:W-:Y:S05]  /*12990*/  BRA `(.L_x_963) ;  /* 0xffffbea000007947 */ /* 0x000fea000383ffff */
.L_x_910:
[----:B------:R-:W-:Y:S01]  /*129a0*/  IMAD.MOV.U32 R5, RZ, RZ, R12 ;  /* 0x000000ffff057224 */ /* 0x000fe200078e000c */
[----:B------:R-:W-:Y:S01]  /*129b0*/  MOV R3, RZ ;  /* 0x000000ff00037202 */ /* 0x000fe20000000f00 */
[----:B------:R-:W-:Y:S01]  /*129c0*/  IMAD.MOV.U32 R0, RZ, RZ, 0x1c1f ;  /* 0x00001c1fff007424 */ /* 0x000fe200078e00ff */
[----:B------:R-:W-:Y:S02]  /*129d0*/  MOV R2, 0x129f0 ;  /* 0x000129f000027802 */ /* 0x000fe40000000f00 */
[----:B------:R-:W-:Y:S05]  /*129e0*/  CALL.REL.NOINC `($__internal_19_$__cuda_sm70_shflsync_idx_p) ;  /* 0x00000ae000007944 */ /* 0x000fea0003c00000 */
[----:B------:R-:W-:Y:S01]  /*129f0*/  MOV R4, R0 ;  /* 0x0000000000047202 */ /* 0x000fe20000000f00 */
[----:B------:R-:W-:Y:S05]  /*12a00*/  BRA `(.L_x_964) ;  /* 0xffffc1f000007947 */ /* 0x000fea000383ffff */
.L_x_911:
[----:B------:R-:W-:Y:S01]  /*12a10*/  IMAD.MOV.U32 R5, RZ, RZ, R14 ;  /* 0x000000ffff057224 */ /* 0x000fe200078e000e */
[----:B------:R-:W-:Y:S01]  /*12a20*/  MOV R3, RZ ;  /* 0x000000ff00037202 */ /* 0x000fe20000000f00 */
[----:B------:R-:W-:Y:S01]  /*12a30*/  IMAD.MOV.U32 R0, RZ, RZ, 0x1c1f ;  /* 0x00001c1fff007424 */ /* 0x000fe200078e00ff */
[----:B------:R-:W-:Y:S02]  /*12a40*/  MOV R2, 0x12a60 ;  /* 0x00012a6000027802 */ /* 0x000fe40000000f00 */
[----:B-12---:R-:W-:Y:S05]  /*12a50*/  CALL.REL.NOINC `($__internal_19_$__cuda_sm70_shflsync_idx_p) ;  /* 0x00000a7000007944 */ /* 0x006fea0003c00000 */
[----:B------:R-:W-:Y:S05]  /*12a60*/  BRA `(.L_x_965) ;  /* 0xffffc1b000007947 */ /* 0x000fea000383ffff */
.L_x_914:
[----:B------:R-:W-:Y:S01]  /*12a70*/  IMAD.MOV.U32 R5, RZ, RZ, R12 ;  /* 0x000000ffff057224 */ /* 0x000fe200078e000c */
[----:B----4-:R-:W-:Y:S01]  /*12a80*/  MOV R3, 0x1 ;  /* 0x0000000100037802 */ /* 0x010fe20000000f00 */
[----:B------:R-:W-:Y:S01]  /*12a90*/  IMAD.MOV.U32 R0, RZ, RZ, 0x1c1f ;  /* 0x00001c1fff007424 */ /* 0x000fe200078e00ff */
[----:B------:R-:W-:-:S02]  /*12aa0*/  MOV R2, 0x12ac0 ;  /* 0x00012ac000027802 */ /* 0x000fc40000000f00 */
[----:B-123--:R-:W-:Y:S05]  /*12ab0*/  CALL.REL.NOINC `($__internal_19_$__cuda_sm70_shflsync_idx_p) ;  /* 0x00000a1000007944 */ /* 0x00efea0003c00000 */
[----:B------:R-:W-:Y:S01]  /*12ac0*/  IMAD.MOV.U32 R4, RZ, RZ, R0 ;  /* 0x000000ffff047224 */ /* 0x000fe200078e0000 */
[----:B------:R-:W-:Y:S01]  /*12ad0*/  MOV R3, 0x1 ;  /* 0x0000000100037802 */ /* 0x000fe20000000f00 */
[----:B------:R-:W-:Y:S01]  /*12ae0*/  IMAD.MOV.U32 R5, RZ, RZ, R14 ;  /* 0x000000ffff057224 */ /* 0x000fe200078e000e */
[----:B------:R-:W-:-:S02]  /*12af0*/  MOV R0, 0x1c1f ;  /* 0x00001c1f00007802 */ /* 0x000fc40000000f00 */
[----:B------:R-:W-:Y:S02]  /*12b00*/  MOV R2, 0x12b20 ;  /* 0x00012b2000027802 */ /* 0x000fe40000000f00 */
[----:B------:R-:W-:Y:S05]  /*12b10*/  CALL.REL.NOINC `($__internal_19_$__cuda_sm70_shflsync_idx_p) ;  /* 0x000009b000007944 */ /* 0x000fea0003c00000 */
[----:B------:R-:W-:Y:S05]  /*12b20*/  BRA `(.L_x_966) ;  /* 0xffffcd5000007947 */ /* 0x000fea000383ffff */
.L_x_918:
[----:B------:R-:W-:Y:S01]  /*12b30*/  IMAD.MOV.U32 R5, RZ, RZ, R11 ;  /* 0x000000ffff057224 */ /* 0x000fe200078e000b */
[----:B------:R-:W-:Y:S01]  /*12b40*/  MOV R3, RZ ;  /* 0x000000ff00037202 */ /* 0x000fe20000000f00 */
[----:B------:R-:W-:Y:S01]  /*12b50*/  IMAD.MOV.U32 R0, RZ, RZ, 0x181f ;  /* 0x0000181fff007424 */ /* 0x000fe200078e00ff */
[----:B------:R-:W-:Y:S02]  /*12b60*/  MOV R2, 0x12b80 ;  /* 0x00012b8000027802 */ /* 0x000fe40000000f00 */
[----:B------:R-:W-:Y:S05]  /*12b70*/  CALL.REL.NOINC `($__internal_19_$__cuda_sm70_shflsync_idx_p) ;  /* 0x0000095000007944 */ /* 0x000fea0003c00000 */
[----:B------:R-:W-:Y:S01]  /*12b80*/  MOV R10, R0 ;  /* 0x00000000000a7202 */ /* 0x000fe20000000f00 */
[----:B------:R-:W-:Y:S05]  /*12b90*/  BRA `(.L_x_967) ;  /* 0xffffdd5000007947 */ /* 0x000fea000383ffff */
.L_x_919:
[----:B------:R-:W-:Y:S01]  /*12ba0*/  IMAD.MOV.U32 R5, RZ, RZ, R15 ;  /* 0x000000ffff057224 */ /* 0x000fe200078e000f */
[----:B------:R-:W-:Y:S01]  /*12bb0*/  MOV R3, RZ ;  /* 0x000000ff00037202 */ /* 0x000fe20000000f00 */
[----:B------:R-:W-:Y:S01]  /*12bc0*/  IMAD.MOV.U32 R0, RZ, RZ, 0x181f ;  /* 0x0000181fff007424 */ /* 0x000fe200078e00ff */
[----:B------:R-:W-:Y:S02]  /*12bd0*/  MOV R2, 0x12bf0 ;  /* 0x00012bf000027802 */ /* 0x000fe40000000f00 */
[----:B-12---:R-:W-:Y:S05]  /*12be0*/  CALL.REL.NOINC `($__internal_19_$__cuda_sm70_shflsync_idx_p) ;  /* 0x000008e000007944 */ /* 0x006fea0003c00000 */
[----:B------:R-:W-:Y:S05]  /*12bf0*/  BRA `(.L_x_968) ;  /* 0xffffdd1000007947 */ /* 0x000fea000383ffff */
.L_x_922:
[----:B-1----:R-:W-:Y:S01]  /*12c00*/  IMAD.MOV.U32 R5, RZ, RZ, R11 ;  /* 0x000000ffff057224 */ /* 0x002fe200078e000b */
[----:B------:R-:W-:Y:S01]  /*12c10*/  MOV R3, 0x1 ;  /* 0x0000000100037802 */ /* 0x000fe20000000f00 */
[----:B----4-:R-:W-:Y:S01]  /*12c20*/  IMAD.MOV.U32 R0, RZ, RZ, 0x181f ;  /* 0x0000181fff007424 */ /* 0x010fe200078e00ff */
[----:B------:R-:W-:-:S02]  /*12c30*/  MOV R2, 0x12c50 ;  /* 0x00012c5000027802 */ /* 0x000fc40000000f00 */
[----:B--23--:R-:W-:Y:S05]  /*12c40*/  CALL.REL.NOINC `($__internal_19_$__cuda_sm70_shflsync_idx_p) ;  /* 0x0000088000007944 */ /* 0x00cfea0003c00000 */
[----:B------:R-:W-:Y:S01]  /*12c50*/  IMAD.MOV.U32 R10, RZ, RZ, R0 ;  /* 0x000000ffff0a7224 */ /* 0x000fe200078e0000 */
[----:B------:R-:W-:Y:S01]  /*12c60*/  MOV R3, 0x1 ;  /* 0x0000000100037802 */ /* 0x000fe20000000f00 */
[----:B------:R-:W-:Y:S01]  /*12c70*/  IMAD.MOV.U32 R5, RZ, RZ, R15 ;  /* 0x000000ffff057224 */ /* 0x000fe200078e000f */
[----:B------:R-:W-:-:S02]  /*12c80*/  MOV R0, 0x181f ;  /* 0x0000181f00007802 */ /* 0x000fc40000000f00 */
[----:B------:R-:W-:Y:S02]  /*12c90*/  MOV R2, 0x12cb0 ;  /* 0x00012cb000027802 */ /* 0x000fe40000000f00 */
[----:B------:R-:W-:Y:S05]  /*12ca0*/  CALL.REL.NOINC `($__internal_19_$__cuda_sm70_shflsync_idx_p) ;  /* 0x0000082000007944 */ /* 0x000fea0003c00000 */
[----:B------:R-:W-:Y:S05]  /*12cb0*/  BRA `(.L_x_969) ;  /* 0xffffde4000007947 */ /* 0x000fea000383ffff */
.L_x_925:
[----:B-1----:R-:W-:Y:S01]  /*12cc0*/  IMAD.MOV.U32 R5, RZ, RZ, R11 ;  /* 0x000000ffff057224 */ /* 0x002fe200078e000b */
[----:B------:R-:W-:Y:S01]  /*12cd0*/  MOV R3, 0x2 ;  /* 0x0000000200037802 */ /* 0x000fe20000000f00 */
[----:B----4-:R-:W-:Y:S01]  /*12ce0*/  IMAD.MOV.U32 R0, RZ, RZ, 0x181f ;  /* 0x0000181fff007424 */ /* 0x010fe200078e00ff */
[----:B------:R-:W-:Y:S02]  /*12cf0*/  MOV R2, 0x12d10 ;  /* 0x00012d1000027802 */ /* 0x000fe40000000f00 */
[----:B--23--:R-:W-:Y:S05]  /*12d00*/  CALL.REL.NOINC `($__internal_19_$__cuda_sm70_shflsync_idx_p) ;  /* 0x000007c000007944 */ /* 0x00cfea0003c00000 */
[----:B------:R-:W-:Y:S01]  /*12d10*/  MOV R10, R0 ;  /* 0x00000000000a7202 */ /* 0x000fe20000000f00 */
[----:B------:R-:W-:Y:S05]  /*12d20*/  BRA `(.L_x_970) ;  /* 0xffffdf9000007947 */ /* 0x000fea000383ffff */
.L_x_926:
[----:B-1----:R-:W-:Y:S01]  /*12d30*/  IMAD.MOV.U32 R5, RZ, RZ, R15 ;  /* 0x000000ffff057224 */ /* 0x002fe200078e000f */
[----:B------:R-:W-:Y:S01]  /*12d40*/  MOV R3, 0x2 ;  /* 0x0000000200037802 */ /* 0x000fe20000000f00 */
[----:B----4-:R-:W-:Y:S01]  /*12d50*/  IMAD.MOV.U32 R0, RZ, RZ, 0x181f ;  /* 0x0000181fff007424 */ /* 0x010fe200078e00ff */
[----:B------:R-:W-:Y:S02]  /*12d60*/  MOV R2, 0x12d80 ;  /* 0x00012d8000027802 */ /* 0x000fe40000000f00 */
[----:B--23--:R-:W-:Y:S05]  /*12d70*/  CALL.REL.NOINC `($__internal_19_$__cuda_sm70_shflsync_idx_p) ;  /* 0x0000075000007944 */ /* 0x00cfea0003c00000 */
[----:B------:R-:W-:Y:S05]  /*12d80*/  BRA `(.L_x_971) ;  /* 0xffffdf5000007947 */ /* 0x000fea000383ffff */
.L_x_929:
[----:B-1----:R-:W-:Y:S01]  /*12d90*/  IMAD.MOV.U32 R5, RZ, RZ, R11 ;  /* 0x000000ffff057224 */ /* 0x002fe200078e000b */
[----:B------:R-:W-:Y:S01]  /*12da0*/  MOV R3, 0x3 ;  /* 0x0000000300037802 */ /* 0x000fe20000000f00 */
[----:B------:R-:W-:Y:S01]  /*12db0*/  IMAD.MOV.U32 R0, RZ, RZ, 0x181f ;  /* 0x0000181fff007424 */ /* 0x000fe200078e00ff */
[----:B------:R-:W-:-:S02]  /*12dc0*/  MOV R2, 0x12de0 ;  /* 0x00012de000027802 */ /* 0x000fc40000000f00 */
[----:B--234-:R-:W-:Y:S05]  /*12dd0*/  CALL.REL.NOINC `($__internal_19_$__cuda_sm70_shflsync_idx_p) ;  /* 0x000006f000007944 */ /* 0x01cfea0003c00000 */
[----:B------:R-:W-:Y:S01]  /*12de0*/  IMAD.MOV.U32 R10, RZ, RZ, R0 ;  /* 0x000000ffff0a7224 */ /* 0x000fe200078e0000 */
[----:B------:R-:W-:Y:S01]  /*12df0*/  MOV R3, 0x3 ;  /* 0x0000000300037802 */ /* 0x000fe20000000f00 */
[----:B------:R-:W-:Y:S01]  /*12e00*/  IMAD.MOV.U32 R5, RZ, RZ, R15 ;  /* 0x000000ffff057224 */ /* 0x000fe200078e000f */
[----:B------:R-:W-:-:S02]  /*12e10*/  MOV R0, 0x181f ;  /* 0x0000181f00007802 */ /* 0x000fc40000000f00 */
[----:B------:R-:W-:Y:S02]  /*12e20*/  MOV R2, 0x12e40 ;  /* 0x00012e4000027802 */ /* 0x000fe40000000f00 */
[----:B------:R-:W-:Y:S05]  /*12e30*/  CALL.REL.NOINC `($__internal_19_$__cuda_sm70_shflsync_idx_p) ;  /* 0x0000069000007944 */ /* 0x000fea0003c00000 */
[----:B------:R-:W-:Y:S05]  /*12e40*/  BRA `(.L_x_972) ;  /* 0xffffe06000007947 */ /* 0x000fea000383ffff */
.L_x_931:
[----:B------:R-:W-:Y:S01]  /*12e50*/  IMAD.MOV.U32 R5, RZ, RZ, R103 ;  /* 0x000000ffff057224 */ /* 0x000fe200078e0067 */
[----:B------:R-:W-:Y:S01]  /*12e60*/  MOV R3, RZ ;  /* 0x000000ff00037202 */ /* 0x000fe20000000f00 */
[----:B------:R-:W-:Y:S01]  /*12e70*/  IMAD.MOV.U32 R0, RZ, RZ, 0x1f ;  /* 0x0000001fff007424 */ /* 0x000fe200078e00ff */
[----:B------:R-:W-:Y:S02]  /*12e80*/  MOV R2, 0x12ea0 ;  /* 0x00012ea000027802 */ /* 0x000fe40000000f00 */
[----:B------:R-:W-:Y:S05]  /*12e90*/  CALL.REL.NOINC `($__internal_19_$__cuda_sm70_shflsync_idx_p) ;  /* 0x0000063000007944 */ /* 0x000fea0003c00000 */
[----:B------:R-:W-:Y:S01]  /*12ea0*/  MOV R9, R0 ;  /* 0x0000000000097202 */ /* 0x000fe20000000f00 */
[----:B------:R-:W-:Y:S05]  /*12eb0*/  BRA `(.L_x_973) ;  /* 0xffffe27000007947 */ /* 0x000fea000383ffff */
.L_x_932:
[----:B------:R-:W-:Y:S01]  /*12ec0*/  IMAD.MOV.U32 R5, RZ, RZ, R103 ;  /* 0x000000ffff057224 */ /* 0x000fe200078e0067 */
[----:B------:R-:W-:Y:S01]  /*12ed0*/  MOV R3, 0x1 ;  /* 0x0000000100037802 */ /* 0x000fe20000000f00 */
[----:B------:R-:W-:Y:S01]  /*12ee0*/  IMAD.MOV.U32 R0, RZ, RZ, 0x1f ;  /* 0x0000001fff007424 */ /* 0x000fe200078e00ff */
[----:B------:R-:W-:Y:S02]  /*12ef0*/  MOV R2, 0x12f10 ;  /* 0x00012f1000027802 */ /* 0x000fe40000000f00 */
[----:B-12---:R-:W-:Y:S05]  /*12f00*/  CALL.REL.NOINC `($__internal_19_$__cuda_sm70_shflsync_idx_p) ;  /* 0x000005c000007944 */ /* 0x006fea0003c00000 */
[----:B------:R-:W-:Y:S01]  /*12f10*/  MOV R8, R0 ;  /* 0x0000000000087202 */ /* 0x000fe20000000f00 */
[----:B------:R-:W-:Y:S05]  /*12f20*/  BRA `(.L_x_974) ;  /* 0xffffe22000007947 */ /* 0x000fea000383ffff */
.L_x_933:
[----:B------:R-:W-:Y:S02]  /*12f30*/  MOV R2, 0x1 ;  /* 0x0000000100027802 */ /* 0x000fe40000000f00 */
[----:B------:R-:W-:-:S02]  /*12f40*/  MOV R3, 0x12f60 ;  /* 0x00012f6000037802 */ /* 0x000fc40000000f00 */
[----:B-1234-:R-:W-:Y:S05]  /*12f50*/  CALL.REL.NOINC `($__internal_20_$__cuda_sm70_shflsync_up_p) ;  /* 0x000005c000007944 */ /* 0x01efea0003c00000 */
[----:B------:R-:W-:Y:S05]  /*12f60*/  BRA `(.L_x_975) ;  /* 0xffffe31000007947 */ /* 0x000fea000383ffff */
.L_x_934:
[----:B------:R-:W-:Y:S02]  /*12f70*/  MOV R2, 0x2 ;  /* 0x0000000200027802 */ /* 0x000fe40000000f00 */
[----:B------:R-:W-:-:S02]  /*12f80*/  MOV R3, 0x12fa0 ;  /* 0x00012fa000037802 */ /* 0x000fc40000000f00 */
[----:B--2-4-:R-:W-:Y:S05]  /*12f90*/  CALL.REL.NOINC `($__internal_20_$__cuda_sm70_shflsync_up_p) ;  /* 0x0000058000007944 */ /* 0x014fea0003c00000 */
[----:B------:R-:W-:Y:S01]  /*12fa0*/  SEL R3, R4, RZ, P1 ;  /* 0x000000ff04037207 */ /* 0x000fe20000800000 */
[----:B------:R-:W-:-:S04]  /*12fb0*/  IMAD.MOV.U32 R2, RZ, RZ, 0x4 ;  /* 0x00000004ff027424 */ /* 0x000fc800078e00ff */
[----:B------:R-:W-:Y:S01]  /*12fc0*/  IMAD.IADD R0, R0, 0x1, R3 ;  /* 0x0000000100007824 */ /* 0x000fe200078e0203 */
        /* <DEDUP_REMOVED lines=20> */
.L_x_938:
[----:B------:R-:W-:Y:S02]  /*13110*/  MOV R2, 0x1 ;  /* 0x0000000100027802 */ /* 0x000fe40000000f00 */
[----:B------:R-:W-:Y:S02]  /*13120*/  MOV R3, 0x13140 ;  /* 0x0001314000037802 */ /* 0x000fe40000000f00 */
[----:B------:R-:W-:Y:S05]  /*13130*/  CALL.REL.NOINC `($__internal_20_$__cuda_sm70_shflsync_up_p) ;  /* 0x000003e000007944 */ /* 0x000fea0003c00000 */
[----:B------:R-:W-:Y:S01]  /*13140*/  MOV R2, R4 ;  /* 0x0000000400027202 */ /* 0x000fe20000000f00 */
[----:B------:R-:W-:Y:S05]  /*13150*/  BRA `(.L_x_977) ;  /* 0xffffe38000007947 */ /* 0x000fea000383ffff */
.L_x_939:
        /* <DEDUP_REMOVED lines=26> */
.L_x_941:
[----:B------:R-:W-:Y:S02]  /*13300*/  SEL R0, RZ, 0x1, P0 ;  /* 0x00000001ff007807 */ /* 0x000fe40000000000 */
[----:B------:R-:W-:Y:S02]  /*13310*/  MOV R2, 0x13330 ;  /* 0x0001333000027802 */ /* 0x000fe40000000f00 */
[----:B-1----:R-:W-:Y:S05]  /*13320*/  CALL.REL.NOINC `($__internal_21_$__cuda_sm70_votesync_ballot) ;  /* 0x0000026000007944 */ /* 0x002fea0003c00000 */
[----:B------:R-:W-:Y:S01]  /*13330*/  MOV R10, R0 ;  /* 0x00000000000a7202 */ /* 0x000fe20000000f00 */
[----:B------:R-:W-:Y:S05]  /*13340*/  BRA `(.L_x_979) ;  /* 0xffffe32000007947 */ /* 0x000fea000383ffff */
.L_x_942:
[----:B------:R-:W-:Y:S01]  /*13350*/  IMAD.MOV.U32 R5, RZ, RZ, R6 ;  /* 0x000000ffff057224 */ /* 0x000fe200078e0006 */
[----:B------:R-:W-:Y:S01]  /*13360*/  MOV R3, R8 ;  /* 0x0000000800037202 */ /* 0x000fe20000000f00 */
[----:B--2---:R-:W-:Y:S01]  /*13370*/  IMAD.MOV.U32 R0, RZ, RZ, 0x1f ;  /* 0x0000001fff007424 */ /* 0x004fe200078e00ff */
[----:B------:R-:W-:Y:S02]  /*13380*/  MOV R2, 0x133a0 ;  /* 0x000133a000027802 */ /* 0x000fe40000000f00 */
[----:B-1----:R-:W-:Y:S05]  /*13390*/  CALL.REL.NOINC `($__internal_19_$__cuda_sm70_shflsync_idx_p) ;  /* 0x0000013000007944 */ /* 0x002fea0003c00000 */
[----:B------:R-:W-:Y:S01]  /*133a0*/  IMAD.MOV.U32 R12, RZ, RZ, R0 ;  /* 0x000000ffff0c7224 */ /* 0x000fe200078e0000 */
[----:B------:R-:W-:Y:S01]  /*133b0*/  MOV R3, R8 ;  /* 0x0000000800037202 */ /* 0x000fe20000000f00 */
[----:B------:R-:W-:Y:S01]  /*133c0*/  IMAD.MOV.U32 R5, RZ, RZ, R7 ;  /* 0x000000ffff057224 */ /* 0x000fe200078e0007 */
[----:B------:R-:W-:Y:S02]  /*133d0*/  MOV R0, 0x1f ;  /* 0x0000001f00007802 */ /* 0x000fe40000000f00 */
[----:B------:R-:W-:-:S02]  /*133e0*/  MOV R2, 0x13400 ;  /* 0x0001340000027802 */ /* 0x000fc40000000f00 */
[----:B------:R-:W-:Y:S05]  /*133f0*/  CALL.REL.NOINC `($__internal_19_$__cuda_sm70_shflsync_idx_p) ;  /* 0x000000d000007944 */ /* 0x000fea0003c00000 */
[----:B------:R-:W-:Y:S01]  /*13400*/  MOV R7, R0 ;  /* 0x0000000000077202 */ /* 0x000fe20000000f00 */
[----:B------:R-:W-:Y:S05]  /*13410*/  BRA `(.L_x_980) ;  /* 0xffffe2c000007947 */ /* 0x000fea000383ffff */
.L_x_945:
[----:B------:R-:W-:Y:S01]  /*13420*/  IMAD.MOV.U32 R5, RZ, RZ, R4 ;  /* 0x000000ffff057224 */ /* 0x000fe200078e0004 */
[----:B--2---:R-:W-:-:S02]  /*13430*/  MOV R0, 0x1f ;  /* 0x0000001f00007802 */ /* 0x004fc40000000f00 */
[----:B------:R-:W-:Y:S02]  /*13440*/  MOV R2, 0x13460 ;  /* 0x0001346000027802 */ /* 0x000fe40000000f00 */
[----:B-1-34-:R-:W-:Y:S05]  /*13450*/  CALL.REL.NOINC `($__internal_19_$__cuda_sm70_shflsync_idx_p) ;  /* 0x0000007000007944 */ /* 0x01afea0003c00000 */
[----:B------:R-:W-:Y:S01]  /*13460*/  MOV R13, R0 ;  /* 0x00000000000d7202 */ /* 0x000fe20000000f00 */
[----:B------:R-:W-:Y:S05]  /*13470*/  BRA `(.L_x_944) ;  /* 0xffffe2c000007947 */ /* 0x000fea000383ffff */
        .weak           $__internal_18_$__cuda_sm70_shflsync_bfly_p
        .type           $__internal_18_$__cuda_sm70_shflsync_bfly_p,@function
        .size           $__internal_18_$__cuda_sm70_shflsync_bfly_p,($__internal_19_$__cuda_sm70_shflsync_idx_p - $__internal_18_$__cuda_sm70_shflsync_bfly_p)
$__internal_18_$__cuda_sm70_shflsync_bfly_p:
[----:B------:R-:W-:Y:S04]  /*13480*/  WARPSYNC R6 ;  /* 0x0000000600007348 */ /* 0x000fe80003800000 */
[----:B------:R1:W2:Y:S02]  /*13490*/  SHFL.BFLY PT, R5, R2, R5, R7 ;  /* 0x0c00000502057389 */ /* 0x0002a400000e0007 */
[----:B-1----:R-:W-:Y:S02]  /*134a0*/  MOV R2, R3 ;  /* 0x0000000300027202 */ /* 0x002fe40000000f00 */
[----:B------:R-:W-:-:S04]  /*134b0*/  MOV R3, 0x0 ;  /* 0x0000000000037802 */ /* 0x000fc80000000f00 */
[----:B--2---:R-:W-:Y:S05]  /*134c0*/  RET.REL.NODEC R2 `(_ZN7cutlass13device_kernelIN5flash19enable_sm80_to_sm89INS1_16FlashAttnFwdSm80INS1_25CollectiveMainloopFwdSm80ILi8ELi1ELb1EN4cute5tupleIJNS5_1CILi128EEENS7_ILi48EEENS7_ILi256EEEEEELi256ENS_10bfloat16_tEfNS_4arch4Sm80ELb1ELb0ELb1ELb1ELb0ELb0ELb1ELb1EEENS1_21CollectiveEpilogueFwdINS6_IJS8_SA_S9_EEENS6_IJNS7_ILi1EEESI_SI_EEESC_SE_Li256ELb1ELb1ELb1ELb0EEENS1_36VarlenDynamicPersistentTileSchedulerILi128ELi48ELi256ELi256ELb1ELb1ELb0ELb1ELb1ELb1EEEEEEEEEvNT_6ParamsE) ;  /* 0xfffecb3002007950 */ /* 0x004fea0003c3ffff */
        .weak           $__internal_19_$__cuda_sm70_shflsync_idx_p
        .type           $__internal_19_$__cuda_sm70_shflsync_idx_p,@function
        .size           $__internal_19_$__cuda_sm70_shflsync_idx_p,($__internal_20_$__cuda_sm70_shflsync_up_p - $__internal_19_$__cuda_sm70_shflsync_idx_p)
$__internal_19_$__cuda_sm70_shflsync_idx_p:
[----:B------:R-:W-:-:S04]  /*134d0*/  MOV R118, 0xffffffff ;  /* 0xffffffff00767802 */ /* 0x000fc80000000f00 */
[----:B------:R-:W-:Y:S04]  /*134e0*/  WARPSYNC R118 ;  /* 0x0000007600007348 */ /* 0x000fe80003800000 */
[----:B------:R1:W2:Y:S02]  /*134f0*/  SHFL.IDX PT, R0, R5, R3, R0 ;  /* 0x0000000305007389 */ /* 0x0002a400000e0000 */
[----:B-1----:R-:W-:-:S04]  /*13500*/  MOV R3, 0x0 ;  /* 0x0000000000037802 */ /* 0x002fc80000000f00 */
[----:B--2---:R-:W-:Y:S05]  /*13510*/  RET.REL.NODEC R2 `(_ZN7cutlass13device_kernelIN5flash19enable_sm80_to_sm89INS1_16FlashAttnFwdSm80INS1_25CollectiveMainloopFwdSm80ILi8ELi1ELb1EN4cute5tupleIJNS5_1CILi128EEENS7_ILi48EEENS7_ILi256EEEEEELi256ENS_10bfloat16_tEfNS_4arch4Sm80ELb1ELb0ELb1ELb1ELb0ELb0ELb1ELb1EEENS1_21CollectiveEpilogueFwdINS6_IJS8_SA_S9_EEENS6_IJNS7_ILi1EEESI_SI_EEESC_SE_Li256ELb1ELb1ELb1ELb0EEENS1_36VarlenDynamicPersistentTileSchedulerILi128ELi48ELi256ELi256ELb1ELb1ELb0ELb1ELb1ELb1EEEEEEEEEvNT_6ParamsE) ;  /* 0xfffecae002007950 */ /* 0x004fea0003c3ffff */
        .weak           $__internal_20_$__cuda_sm70_shflsync_up_p
        .type           $__internal_20_$__cuda_sm70_shflsync_up_p,@function
        .size           $__internal_20_$__cuda_sm70_shflsync_up_p,($__internal_21_$__cuda_sm70_votesync_ballot - $__internal_20_$__cuda_sm70_shflsync_up_p)
$__internal_20_$__cuda_sm70_shflsync_up_p:
[----:B------:R-:W-:Y:S02]  /*13520*/  IMAD.MOV.U32 R4, RZ, RZ, RZ ;  /* 0x000000ffff047224 */ /* 0x000fe400078e00ff */
[----:B------:R-:W-:-:S04]  /*13530*/  IMAD.MOV.U32 R10, RZ, RZ, -0x1 ;  /* 0xffffffffff0a7424 */ /* 0x000fc800078e00ff */
[----:B------:R-:W-:Y:S04]  /*13540*/  WARPSYNC R10 ;  /* 0x0000000a00007348 */ /* 0x000fe80003800000 */
[----:B------:R1:W2:Y:S02]  /*13550*/  SHFL.UP PT, R4, R0, R2, R4 ;  /* 0x0400000200047389 */ /* 0x0002a400000e0004 */
[----:B-1----:R-:W-:Y:S02]  /*13560*/  MOV R2, R3 ;  /* 0x0000000300027202 */ /* 0x002fe40000000f00 */
[----:B------:R-:W-:-:S04]  /*13570*/  MOV R3, 0x0 ;  /* 0x0000000000037802 */ /* 0x000fc80000000f00 */
[----:B--2---:R-:W-:Y:S05]  /*13580*/  RET.REL.NODEC R2 `(_ZN7cutlass13device_kernelIN5flash19enable_sm80_to_sm89INS1_16FlashAttnFwdSm80INS1_25CollectiveMainloopFwdSm80ILi8ELi1ELb1EN4cute5tupleIJNS5_1CILi128EEENS7_ILi48EEENS7_ILi256EEEEEELi256ENS_10bfloat16_tEfNS_4arch4Sm80ELb1ELb0ELb1ELb1ELb0ELb0ELb1ELb1EEENS1_21CollectiveEpilogueFwdINS6_IJS8_SA_S9_EEENS6_IJNS7_ILi1EEESI_SI_EEESC_SE_Li256ELb1ELb1ELb1ELb0EEENS1_36VarlenDynamicPersistentTileSchedulerILi128ELi48ELi256ELi256ELb1ELb1ELb0ELb1ELb1ELb1EEEEEEEEEvNT_6ParamsE) ;  /* 0xfffeca7002007950 */ /* 0x004fea0003c3ffff */
        .weak           $__internal_21_$__cuda_sm70_votesync_ballot
        .type           $__internal_21_$__cuda_sm70_votesync_ballot,@function
        .size           $__internal_21_$__cuda_sm70_votesync_ballot,(.L_x_2609 - $__internal_21_$__cuda_sm70_votesync_ballot)
$__internal_21_$__cuda_sm70_votesync_ballot:
[----:B------:R-:W-:Y:S01]  /*13590*/  ISETP.NE.U32.AND P0, PT, R0, 0x1, PT ;  /* 0x000000010000780c */ /* 0x000fe20003f05070 */
[----:B------:R-:W-:-:S04]  /*135a0*/  IMAD.MOV.U32 R3, RZ, RZ, -0x1 ;  /* 0xffffffffff037424 */ /* 0x000fc800078e00ff */
[----:B------:R-:W-:Y:S08]  /*135b0*/  WARPSYNC R3 ;  /* 0x0000000300007348 */ /* 0x000ff00003800000 */
[----:B------:R-:W-:-:S04]  /*135c0*/  VOTE.ANY R0, PT, !P0 ;  /* 0x0000000000007806 */ /* 0x000fc800040e0100 */
[----:B------:R-:W-:Y:S01]  /*135d0*/  LOP3.LUT R0, R0, R3, RZ, 0xc0, !PT ;  /* 0x0000000300007212 */ /* 0x000fe200078ec0ff */
[----:B------:R-:W-:-:S04]  /*135e0*/  IMAD.MOV.U32 R3, RZ, RZ, 0x0 ;  /* 0x00000000ff037424 */ /* 0x000fc800078e00ff */
[----:B------:R-:W-:Y:S05]  /*135f0*/  RET.REL.NODEC R2 `(_ZN7cutlass13device_kernelIN5flash19enable_sm80_to_sm89INS1_16FlashAttnFwdSm80INS1_25CollectiveMainloopFwdSm80ILi8ELi1ELb1EN4cute5tupleIJNS5_1CILi128EEENS7_ILi48EEENS7_ILi256EEEEEELi256ENS_10bfloat16_tEfNS_4arch4Sm80ELb1ELb0ELb1ELb1ELb0ELb0ELb1ELb1EEENS1_21CollectiveEpilogueFwdINS6_IJS8_SA_S9_EEENS6_IJNS7_ILi1EEESI_SI_EEESC_SE_Li256ELb1ELb1ELb1ELb0EEENS1_36VarlenDynamicPersistentTileSchedulerILi128ELi48ELi256ELi256ELb1ELb1ELb0ELb1ELb1ELb1EEEEEEEEEvNT_6ParamsE) ;  /* 0xfffeca0002007950 */ /* 0x000fea0003c3ffff */
.L_x_981:
        /* <DEDUP_REMOVED lines=16> */
.L_x_2609:


//--------------------- .text._ZN7cutlass13device_kernelIN5flash19enable_sm80_to_sm89INS1_16FlashAttnFwdSm80INS1_25CollectiveMainloopFwdSm80ILi8ELi1ELb0EN4cute5tupleIJNS5_1CILi128EEENS7_ILi32EEENS7_ILi256EEEEEELi256ENS_10bfloat16_tEfNS_4arch4Sm80ELb1ELb0ELb1ELb1ELb0ELb1ELb1ELb1EEENS1_21CollectiveEpilogueFwdINS6_IJS8_SA_S9_EEENS6_IJNS7_ILi1EEESI_SI_EEESC_SE_Li256ELb1ELb1ELb1ELb0EEENS1_36VarlenDynamicPersistentTileSchedulerILi128ELi32ELi256ELi256ELb1ELb1ELb0ELb1ELb1ELb1EEEEEEEEEvNT_6ParamsE --------------------------
	.section	.text._ZN7cutlass13device_kernelIN5flash19enable_sm80_to_sm89INS1_16FlashAttnFwdSm80INS1_25CollectiveMainloopFwdSm80ILi8ELi1ELb0EN4cute5tupleIJNS5_1CILi128EEENS7_ILi32EEENS7_ILi256EEEEEELi256ENS_10bfloat16_tEfNS_4arch4Sm80ELb1ELb0ELb1ELb1ELb0ELb1ELb1ELb1EEENS1_21CollectiveEpilogueFwdINS6_IJS8_SA_S9_EEENS6_IJNS7_ILi1EEESI_SI_EEESC_SE_Li256ELb1ELb1ELb1ELb0EEENS1_36VarlenDynamicPersistentTileSchedulerILi128ELi32ELi256ELi256ELb1ELb1ELb0ELb1ELb1ELb1EEEEEEEEEvNT_6ParamsE,"ax",@progbits
	.sectioninfo	@"SHI_REGISTERS=255"
	.align	128
.text._ZN7cutlass13device_kernelIN5flash19enable_sm80_to_sm89INS1_16FlashAttnFwdSm80INS1_25CollectiveMainloopFwdSm80ILi8ELi1ELb0EN4cute5tupleIJNS5_1CILi128EEENS7_ILi32EEENS7_ILi256EEEEEELi256ENS_10bfloat16_tEfNS_4arch4Sm80ELb1ELb0ELb1ELb1ELb0ELb1ELb1ELb1EEENS1_21CollectiveEpilogueFwdINS6_IJS8_SA_S9_EEENS6_IJNS7_ILi1EEESI_SI_EEESC_SE_Li256ELb1ELb1ELb1ELb0EEENS1_36VarlenDynamicPersistentTileSchedulerILi128ELi32ELi256ELi256ELb1ELb1ELb0ELb1ELb1ELb1EEEEEEEEEvNT_6ParamsE:
        .type           _ZN7cutlass13device_kernelIN5flash19enable_sm80_to_sm89INS1_16FlashAttnFwdSm80INS1_25CollectiveMainloopFwdSm80ILi8ELi1ELb0EN4cute5tupleIJNS5_1CILi128EEENS7_ILi32EEENS7_ILi256EEEEEELi256ENS_10bfloat16_tEfNS_4arch4Sm80ELb1ELb0ELb1ELb1ELb0ELb1ELb1ELb1EEENS1_21CollectiveEpilogueFwdINS6_IJS8_SA_S9_EEENS6_IJNS7_ILi1EEESI_SI_EEESC_SE_Li256ELb1ELb1ELb1ELb0EEENS1_36VarlenDynamicPersistentTileSchedulerILi128ELi32ELi256ELi256ELb1ELb1ELb0ELb1ELb1ELb1EEEEEEEEEvNT_6ParamsE,@function
        .size           _ZN7cutlass13device_kernelIN5flash19enable_sm80_to_sm89INS1_16FlashAttnFwdSm80INS1_25CollectiveMainloopFwdSm80ILi8ELi1ELb0EN4cute5tupleIJNS5_1CILi128EEENS7_ILi32EEENS7_ILi256EEEEEELi256ENS_10bfloat16_tEfNS_4arch4Sm80ELb1ELb0ELb1ELb1ELb0ELb1ELb1ELb1EEENS1_21CollectiveEpilogueFwdINS6_IJS8_SA_S9_EEENS6_IJNS7_ILi1EEESI_SI_EEESC_SE_Li256ELb1ELb1ELb1ELb0EEENS1_36VarlenDynamicPersistentTileSchedulerILi128ELi32ELi256ELi256ELb1ELb1ELb0ELb1ELb1ELb1EEEEEEEEEvNT_6ParamsE,(.L_x_2614 - _ZN7cutlass13device_kernelIN5flash19enable_sm80_to_sm89INS1_16FlashAttnFwdSm80INS1_25CollectiveMainloopFwdSm80ILi8ELi1ELb0EN4cute5tupleIJNS5_1CILi128EEENS7_ILi32EEENS7_ILi256EEEEEELi256ENS_10bfloat16_tEfNS_4arch4Sm80ELb1ELb0ELb1ELb1ELb0ELb1ELb1ELb1EEENS1_21CollectiveEpilogueFwdINS6_IJS8_SA_S9_EEENS6_IJNS7_ILi1EEESI_SI_EEESC_SE_Li256ELb1ELb1ELb1ELb0EEENS1_36VarlenDynamicPersistentTileSchedulerILi128ELi32ELi256ELi256ELb1ELb1ELb0ELb1ELb1ELb1EEEEEEEEEvNT_6ParamsE)
        .other          _ZN7cutlass13device_kernelIN5flash19enable_sm80_to_sm89INS1_16FlashAttnFwdSm80INS1_25CollectiveMainloopFwdSm80ILi8ELi1ELb0EN4cute5tupleIJNS5_1CILi128EEENS7_ILi32EEENS7_ILi256EEEEEELi256ENS_10bfloat16_tEfNS_4arch4Sm80ELb1ELb0ELb1ELb1ELb0ELb1ELb1ELb1EEENS1_21CollectiveEpilogueFwdINS6_IJS8_SA_S9_EEENS6_IJNS7_ILi1EEESI_SI_EEESC_SE_Li256ELb1ELb1ELb1ELb0EEENS1_36VarlenDynamicPersistentTileSchedulerILi128ELi32ELi256ELi256ELb1ELb1ELb0ELb1ELb1ELb1EEEEEEEEEvNT_6ParamsE,@"STO_CUDA_ENTRY STV_DEFAULT"
_ZN7cutlass13device_kernelIN5flash19enable_sm80_to_sm89INS1_16FlashAttnFwdSm80INS1_25CollectiveMainloopFwdSm80ILi8ELi1ELb0EN4cute5tupleIJNS5_1CILi128EEENS7_ILi32EEENS7_ILi256EEEEEELi256ENS_10bfloat16_tEfNS_4arch4Sm80ELb1ELb0ELb1ELb1ELb0ELb1ELb1ELb1EEENS1_21CollectiveEpilogueFwdINS6_IJS8_SA_S9_EEENS6_IJNS7_ILi1EEESI_SI_EEESC_SE_Li256ELb1ELb1ELb1ELb0EEENS1_36VarlenDynamicPersistentTileSchedulerILi128ELi32ELi256ELi256ELb1ELb1ELb0ELb1ELb1ELb1EEEEEEEEEvNT_6ParamsE:
        /* <DEDUP_REMOVED lines=13> */
[----:B------:R-:W-:-:S03]  /*00d0*/  CS2R R8, SRZ ;  /* 0x0000000000087805 */ /* 0x000fc6000001ff00 */
        /* <DEDUP_REMOVED lines=10> */
[C---:B------:R-:W-:Y:S01]  /*0180*/  ISETP.GE.U32.AND P4, PT, R12.reuse, 0x2, PT ;  /* 0x000000020c00780c */ /* 0x040fe20003f86070 */
[----:B------:R-:W-:Y:S01]  /*0190*/  IMAD.MOV.U32 R7, RZ, RZ, RZ ;  /* 0x000000ffff077224 */ /* 0x000fe200078e00ff */
        /* <DEDUP_REMOVED lines=26> */
.L_x_987:
        /* <DEDUP_REMOVED lines=16> */
.L_x_1170:
        /* <DEDUP_REMOVED lines=16> */
.L_x_1171:
[----:B---3--:R-:W-:-:S05]  /*0540*/  IMAD R0, R0, c[0x0][0x538], RZ ;  /* 0x00014e0000007a24 */ /* 0x008fca00078e02ff */
[----:B------:R-:W-:-:S04]  /*0550*/  IADD3 R6, R0, R6, RZ ;  /* 0x0000000600067210 */ /* 0x000fc80007ffe0ff */
[----:B------:R-:W-:-:S13]  /*0560*/  ISETP.GT.AND P0, PT, R6, UR4, PT ;  /* 0x0000000406007c0c */ /* 0x000fda000bf04270 */
[----:B-12---:R-:W-:Y:S05]  /*0570*/  @!P0 BRA `(.L_x_987) ;  /* 0xfffffdc000008947 */ /* 0x006fea000383ffff */
.L_x_983:
[----:B------:R-:W-:-:S05]  /*0580*/  IADD3 R11, -R0, R6, RZ ;  /* 0x00000006000b7210 */ /* 0x000fca0007ffe1ff */
[----:B------:R-:W-:-:S05]  /*0590*/  IMAD R0, R4, c[0x0][0x538], R11 ;  /* 0x00014e0004007a24 */ /* 0x000fca00078e020b */
[----:B------:R-:W-:Y:S01]  /*05a0*/  ISETP.GT.AND P0, PT, R0, UR4, PT ;  /* 0x0000000400007c0c */ /* 0x000fe2000bf04270 */
[----:B------:R-:W-:-:S12]  /*05b0*/  BRA.DIV ~URZ, `(.L_x_988) ;  /* 0x0001bd327f007947 */ /* 0x000fd8000b800000 */
[----:B------:R-:W-:-:S04]  /*05c0*/  VOTE.ANY R10, PT, !P0 ;  /* 0x00000000000a7806 */ /* 0x000fc800040e0100 */
.L_x_1172:
[----:B------:R-:W1:Y:S02]  /*05d0*/  POPC R6, R10 ;  /* 0x0000000a00067309 */ /* 0x000e640000000000 */
[----:B-12---:R-:W-:Y:S01]  /*05e0*/  IADD3 R235, R6, R7, RZ ;  /* 0x0000000706eb7210 */ /* 0x006fe20007ffe0ff */
[----:B------:R-:W-:Y:S05]  /*05f0*/  BRA.DIV ~URZ, `(.L_x_989) ;  /* 0x0001bd427f007947 */ /* 0x000fea000b800000 */
[----:B------:R1:W2:Y:S01]  /*0600*/  SHFL.IDX PT, R233, R9, R6, 0x1f ;  /* 0x00001f0609e97589 */ /* 0x0002a200000e0000 */
[----:B------:R-:W-:-:S03]  /*0610*/  MOV R7, RZ ;  /* 0x000000ff00077202 */ /* 0x000fc60000000f00 */
[----:B------:R1:W3:Y:S04]  /*0620*/  SHFL.IDX PT, R9, R8, R6, 0x1f ;  /* 0x00001f0608097589 */ /* 0x0002e800000e0000 */
.L_x_1173:
[----:B------:R-:W-:Y:S01]  /*0630*/  ISETP.NE.AND P0, PT, R10, RZ, PT ;  /* 0x000000ff0a00720c */ /* 0x000fe20003f05270 */
[----:B------:R-:W-:-:S12]  /*0640*/  BSSY B0, `(.L_x_990) ;  /* 0x0000005000007945 */ /* 0x000fd80003800000 */
[----:B------:R-:W-:Y:S05]  /*0650*/  @!P0 BRA `(.L_x_991) ;  /* 0x0000003000008947 */ /* 0x000fea0003800000 */
[----:B------:R-:W-:Y:S01]  /*0660*/  IADD3 R3, R6, -0x1, RZ ;  /* 0xffffffff06037810 */ /* 0x000fe20007ffe0ff */
[----:B------:R-:W-:Y:S05]  /*0670*/  BRA.DIV ~URZ, `(.L_x_992) ;  /* 0x0001bda27f007947 */ /* 0x000fea000b800000 */
[----:B------:R4:W1:Y:S02]  /*0680*/  SHFL.IDX PT, R7, R4, R3, 0x1f ;  /* 0x00001f0304077589 */ /* 0x00086400000e0000 */
.L_x_991:
[----:B------:R-:W-:Y:S05]  /*0690*/  BSYNC B0 ;  /* 0x0000000000007941 */ /* 0x000fea0003800000 */
.L_x_990:
[----:B---3--:R-:W-:Y:S01]  /*06a0*/  ISETP.NE.AND P0, PT, R9, 0x1, PT ;  /* 0x000000010900780c */ /* 0x008fe20003f05270 */
[----:B-1----:R-:W-:Y:S01]  /*06b0*/  IMAD R232, R7, c[0x0][0x538], R11 ;  /* 0x00014e0007e87a24 */ /* 0x002fe200078e020b */
[----:B------:R-:W-:Y:S04]  /*06c0*/  BSSY B0, `(.L_x_993) ;  /* 0x0000085000007945 */ /* 0x000fe80003800000 */
[----:B------:R-:W-:-:S07]  /*06d0*/  IADD3 R11, -R232, UR4, RZ ;  /* 0x00000004e80b7c10 */ /* 0x000fce000fffe1ff */
[----:B------:R-:W-:Y:S05]  /*06e0*/  @!P0 BRA `(.L_x_994) ;  /* 0x000003e000008947 */ /* 0x000fea0003800000 */
[-C--:B--2---:R-:W-:Y:S02]  /*06f0*/  IABS R0, R233.reuse ;  /* 0x000000e900007213 */ /* 0x084fe40000000000 */
        /* <DEDUP_REMOVED lines=9> */
[----:B----4-:R-:W1:Y:S02]  /*0790*/  F2I.FTZ.U32.TRUNC.NTZ R3, R2 ;  /* 0x0000000200037305 */ /* 0x010e64000021f000 */
        /* <DEDUP_REMOVED lines=51> */
.L_x_994:
[----:B------:R-:W-:-:S04]  /*0ad0*/  IMAD.MOV.U32 R2, RZ, RZ, 0x4 ;  /* 0x00000004ff027424 */ /* 0x000fc800078e00ff */
[----:B----4-:R-:W-:-:S05]  /*0ae0*/  IMAD.WIDE R2, R235, R2, c[0x0][0x590] ;  /* 0x00016400eb027625 */ /* 0x010fca00078e0202 */
        /* <DEDUP_REMOVED lines=66> */
.L_x_995:
[----:B------:R-:W-:Y:S05]  /*0f10*/  BSYNC B0 ;  /* 0x0000000000007941 */ /* 0x000fea0003800000 */
.L_x_993:
[----:B------:R-:W-:-:S04]  /*0f20*/  LOP3.LUT R0, RZ, R0, RZ, 0x33, !PT ;  /* 0x00000000ff007212 */ /* 0x000fc800078e33ff */
[----:B------:R-:W-:Y:S01]  /*0f30*/  IADD3 R233, R0, R233, RZ ;  /* 0x000000e900e97210 */ /* 0x000fe20007ffe0ff */
[----:B------:R-:W-:Y:S05]  /*0f40*/  BRA `(.L_x_996) ;  /* 0x0000004000007947 */ /* 0x000fea0003800000 */
.L_x_984:
[----:B--2---:R-:W-:Y:S01]  /*0f50*/  IMAD.MOV.U32 R233, RZ, RZ, RZ ;  /* 0x000000ffffe97224 */ /* 0x004fe200078e00ff */
[----:B------:R-:W-:Y:S01]  /*0f60*/  MOV R234, RZ ;  /* 0x000000ff00ea7202 */ /* 0x000fe20000000f00 */
[----:B------:R-:W-:Y:S01]  /*0f70*/  IMAD.U32 R232, RZ, RZ, UR4 ;  /* 0x00000004ffe87e24 */ /* 0x000fe2000f8e00ff */
[----:B------:R-:W-:Y:S02]  /*0f80*/  MOV R235, c[0x0][0x53c] ;  /* 0x00014f0000eb7a02 */ /* 0x000fe40000000f00 */
.L_x_996:
[----:B------:R-:W-:Y:S01]  /*0f90*/  ISETP.NE.AND P0, PT, R12, RZ, PT ;  /* 0x000000ff0c00720c */ /* 0x000fe20003f05270 */
[----:B------:R-:W-:-:S12]  /*0fa0*/  WARPSYNC 0xffffffff ;  /* 0xffffffff00007948 */ /* 0x000fd80003800000 */
[----:B------:R1:W-:Y:S04]  /*0fb0*/  @!P0 STS.128 [0x20080], R232 ;  /* 0x020080e8ff008388 */ /* 0x0003e80000000c00 */
[----:B------:R-:W-:Y:S06]  /*0fc0*/  BAR.ARV 0x5, 0x100 ;  /* 0x0144000000007b1d */ /* 0x000fec0000002000 */
.L_x_982:
        /* <DEDUP_REMOVED lines=9> */
[----:B------:R-:W-:-:S02]  /*1060*/  LOP3.LUT R4, R8, 0xfffffff8, RZ, 0xc0, !PT ;  /* 0xfffffff808047812 */ /* 0x000fc400078ec0ff */
[----:B------:R-:W-:Y:S02]  /*1070*/  LOP3.LUT R0, R0, 0xfffffffe, RZ, 0xc0, !PT ;  /* 0xfffffffe00007812 */ /* 0x000fe400078ec0ff */
[----:B------:R-:W-:Y:S01]  /*1080*/  SHF.R.S32.HI R211, RZ, 0x3, R8 ;  /* 0x00000003ffd37819 */ /* 0x000fe20000011408 */
[----:B------:R-:W-:Y:S01]  /*1090*/  IMAD.IADD R140, R14, 0x1, -R4 ;  /* 0x000000010e8c7824 */ /* 0x000fe200078e0a04 */
[--C-:B------:R-:W-:Y:S01]  /*10a0*/  SHF.R.S32.HI R6, RZ, 0x2, R13.reuse ;  /* 0x00000002ff067819 */ /* 0x100fe2000001140d */
[----:B------:R-:W-:Y:S01]  /*10b0*/  IMAD.IADD R11, R3, 0x1, -R0 ;  /* 0x00000001030b7824 */ /* 0x000fe200078e0a00 */
[----:B------:R-:W-:Y:S01]  /*10c0*/  SHF.R.S32.HI R3, RZ, 0x1f, R13 ;  /* 0x0000001fff037819 */ /* 0x000fe2000001140d */
[----:B------:R-:W-:Y:S01]  /*10d0*/  IMAD.SHL.U32 R136, R140, 0x8, RZ ;  /* 0x000000088c887824 */ /* 0x000fe200078e00ff */
[----:B------:R-:W-:Y:S01]  /*10e0*/  LOP3.LUT R0, R2, 0xfffffff0, RZ, 0xc0, !PT ;  /* 0xfffffff002007812 */ /* 0x000fe200078ec0ff */
[----:B------:R-:W-:Y:S01]  /*10f0*/  IMAD.SHL.U32 R2, R211, 0x40, RZ ;  /* 0x00000040d3027824 */ /* 0x000fe200078e00ff */
[----:B------:R-:W-:Y:S01]  /*1100*/  LEA.HI R3, R3, R6, RZ, 0x3 ;  /* 0x0000000603037211 */ /* 0x000fe200078f18ff */
[----:B------:R-:W-:Y:S01]  /*1110*/  IMAD.SHL.U32 R7, R140, 0x40, RZ ;  /* 0x000000408c077824 */ /* 0x000fe200078e00ff */
[----:B------:R-:W-:Y:S01]  /*1120*/  IADD3 R213, R136, 0x80, RZ ;  /* 0x0000008088d57810 */ /* 0x000fe20007ffe0ff */
[----:B------:R-:W-:Y:S01]  /*1130*/  IMAD.IADD R0, R14, 0x1, -R0 ;  /* 0x000000010e007824 */ /* 0x000fe200078e0a00 */
[----:B------:R-:W-:Y:S01]  /*1140*/  LOP3.LUT R3, R3, 0xfffffff8, RZ, 0xc0, !PT ;  /* 0xfffffff803037812 */ /* 0x000fe200078ec0ff */
[----:B------:R-:W-:Y:S01]  /*1150*/  IMAD.SHL.U32 R140, R140, 0x4, RZ ;  /* 0x000000048c8c7824 */ /* 0x000fe200078e00ff */
[----:B------:R-:W-:-:S02]  /*1160*/  LOP3.LUT R2, R2, 0x1c0, RZ, 0xc0, !PT ;  /* 0x000001c002027812 */ /* 0x000fc400078ec0ff */
[----:B------:R-:W-:Y:S01]  /*1170*/  SHF.R.S32.HI R10, RZ, 0x1f, R0 ;  /* 0x0000001fff0a7819 */ /* 0x000fe20000011400 */
[----:B------:R-:W-:Y:S01]  /*1180*/  IMAD.IADD R6, R6, 0x1, -R3 ;  /* 0x0000000106067824 */ /* 0x000fe200078e0a03 */
[----:B------:R-:W-:Y:S02]  /*1190*/  LOP3.LUT R5, R2, 0x38, R136, 0xf8, !PT ;  /* 0x0000003802057812 */ /* 0x000fe400078ef888 */
[----:B------:R-:W-:Y:S02]  /*11a0*/  SHF.R.U32.HI R4, RZ, 0x3, R2 ;  /* 0x00000003ff047819 */ /* 0x000fe40000011602 */
[----:B------:R-:W-:Y:S02]  /*11b0*/  LEA.HI R3, R9, R14, RZ, 0x6 ;  /* 0x0000000e09037211 */ /* 0x000fe400078f30ff */
[----:B------:R-:W-:Y:S02]  /*11c0*/  LOP3.LUT R2, R7, 0x1c0, RZ, 0xc0, !PT ;  /* 0x000001c007027812 */ /* 0x000fe400078ec0ff */
[----:B------:R-:W-:Y:S01]  /*11d0*/  LEA.HI R10, R10, R0, RZ, 0x3 ;  /* 0x000000000a0a7211 */ /* 0x000fe200078f18ff */
[----:B------:R-:W-:Y:S01]  /*11e0*/  IMAD.SHL.U32 R3, R3, 0x8, RZ ;  /* 0x0000000803037824 */ /* 0x000fe200078e00ff */
[----:B------:R-:W-:-:S02]  /*11f0*/  LOP3.LUT R7, R5, R4, RZ, 0x3c, !PT ;  /* 0x0000000405077212 */ /* 0x000fc400078e3cff */
[----:B------:R-:W-:Y:S02]  /*1200*/  LOP3.LUT R4, R2, 0x8, R8, 0xf8, !PT ;  /* 0x0000000802047812 */ /* 0x000fe400078ef808 */
[----:B------:R-:W-:Y:S02]  /*1210*/  LOP3.LUT R5, R10, 0xfffffff8, RZ, 0xc0, !PT ;  /* 0xfffffff80a057812 */ /* 0x000fe400078ec0ff */
[----:B------:R-:W-:Y:S02]  /*1220*/  SHF.R.U32.HI R2, RZ, 0x3, R2 ;  /* 0x00000003ff027819 */ /* 0x000fe40000011602 */
[----:B------:R-:W-:Y:S01]  /*1230*/  LEA.HI R9, R9, R14, RZ, 0x5 ;  /* 0x0000000e09097211 */ /* 0x000fe200078f28ff */
[----:B------:R-:W-:Y:S01]  /*1240*/  IMAD.IADD R8, R0, 0x1, -R5 ;  /* 0x0000000100087824 */ /* 0x000fe200078e0a05 */
[----:B------:R-:W-:Y:S02]  /*1250*/  LOP3.LUT R12, R4, R2, RZ, 0x3c, !PT ;  /* 0x00000002040c7212 */ /* 0x000fe400078e3cff */
[----:B------:R-:W-:-:S02]  /*1260*/  LOP3.LUT R3, R3, 0xfffffe00, RZ, 0xc0, !PT ;  /* 0xfffffe0003037812 */ /* 0x000fc400078ec0ff */
[--C-:B------:R-:W-:Y:S02]  /*1270*/  SHF.R.S32.HI R2, RZ, 0x5, R9.reuse ;  /* 0x00000005ff027819 */ /* 0x100fe40000011409 */
[----:B------:R-:W-:Y:S02]  /*1280*/  SHF.R.S32.HI R0, RZ, 0x1f, R9 ;  /* 0x0000001fff007819 */ /* 0x000fe40000011409 */
[----:B------:R-:W-:Y:S02]  /*1290*/  LOP3.LUT R5, R13, 0xfffffffc, RZ, 0xc0, !PT ;  /* 0xfffffffc0d057812 */ /* 0x000fe400078ec0ff */
        /* <DEDUP_REMOVED lines=8> */
[----:B------:R-:W-:-:S02]  /*1320*/  LEA.HI R3, R0, R0, RZ, 0x1 ;  /* 0x0000000000037211 */ /* 0x000fc400078f08ff */
[----:B------:R-:W-:Y:S01]  /*1330*/  ISETP.NE.U32.AND P0, PT, R5, 0x1, PT ;  /* 0x000000010500780c */ /* 0x000fe20003f05070 */
[----:B------:R-:W-:Y:S01]  /*1340*/  IMAD.IADD R9, R2, 0x1, -R4 ;  /* 0x0000000102097824 */ /* 0x000fe200078e0a04 */
[----:B------:R-:W-:Y:S01]  /*1350*/  LOP3.LUT R3, R3, 0x1ffffffe, RZ, 0xc0, !PT ;  /* 0x1ffffffe03037812 */ /* 0x000fe200078ec0ff */
[C---:B------:R-:W-:Y:S01]  /*1360*/  IMAD.SHL.U32 R4, R6.reuse, 0x40, RZ ;  /* 0x0000004006047824 */ /* 0x040fe200078e00ff */
[----:B------:R-:W-:Y:S01]  /*1370*/  R2P PR, R6, 0x6 ;  /* 0x0000000606007804 */ /* 0x000fe20000000000 */
[----:B------:R-:W-:Y:S01]  /*1380*/  IMAD.SHL.U32 R6, R2, 0x400, RZ ;  /* 0x0000040002067824 */ /* 0x000fe200078e00ff */
[----:B------:R-:W-:Y:S01]  /*1390*/  SHF.R.S32.HI R7, RZ, 0x1f, R15 ;  /* 0x0000001fff077819 */ /* 0x000fe2000001140f */
[----:B------:R-:W-:Y:S01]  /*13a0*/  IMAD.IADD R13, R0, 0x1, -R3 ;  /* 0x00000001000d7824 */ /* 0x000fe200078e0a03 */
[----:B------:R-:W-:Y:S01]  /*13b0*/  LOP3.LUT R2, R4, 0x1c0, RZ, 0xc0, !PT ;  /* 0x000001c004027812 */ /* 0x000fe200078ec0ff */
[----:B------:R-:W-:Y:S01]  /*13c0*/  IMAD R4, R0, 0x2, R6 ;  /* 0x0000000200047824 */ /* 0x000fe200078e0206 */
[----:B------:R-:W-:Y:S01]  /*13d0*/  LEA.HI R7, R7, R15, RZ, 0x2 ;  /* 0x0000000f07077211 */ /* 0x000fe200078f10ff */
[----:B------:R-:W-:Y:S01]  /*13e0*/  IMAD.SHL.U32 R0, R8, 0x40, RZ ;  /* 0x0000004008007824 */ /* 0x000fe200078e00ff */
[----:B------:R-:W-:Y:S01]  /*13f0*/  LEA.HI R2, R2, R2, RZ, 0x1d ;  /* 0x0000000202027211 */ /* 0x000fe200078fe8ff */
[----:B------:R-:W-:Y:S01]  /*1400*/  IMAD.SHL.U32 R5, R11, 0x8, RZ ;  /* 0x000000080b057824 */ /* 0x000fe200078e00ff */
[----:B------:R-:W-:-:S02]  /*1410*/  SHF.R.S32.HI R3, RZ, 0x2, R7 ;  /* 0x00000002ff037819 */ /* 0x000fc40000011407 */
[----:B------:R-:W-:Y:S01]  /*1420*/  LOP3.LUT R0, R0, 0x1c0, RZ, 0xc0, !PT ;  /* 0x000001c000007812 */ /* 0x000fe200078ec0ff */
[----:B------:R-:W-:Y:S01]  /*1430*/  IMAD.IADD R2, R4, 0x1, R2 ;  /* 0x0000000104027824 */ /* 0x000fe200078e0202 */
[----:B------:R-:W-:Y:S01]  /*1440*/  LOP3.LUT P4, RZ, R8, 0x2, RZ, 0xc0, !PT ;  /* 0x0000000208ff7812 */ /* 0x000fe2000788c0ff */
[----:B------:R-:W-:Y:S01]  /*1450*/  IMAD R14, R9, 0x10, R3 ;  /* 0x00000010090e7824 */ /* 0x000fe200078e0203 */
[----:B------:R-:W-:Y:S01]  /*1460*/  LOP3.LUT R3, R0, 0x8, R5, 0xf8, !PT ;  /* 0x0000000800037812 */ /* 0x000fe200078ef805 */
[----:B------:R-:W-:Y:S01]  /*1470*/  IMAD.SHL.U32 R4, R10, 0x40, RZ ;  /* 0x000000400a047824 */ /* 0x000fe200078e00ff */
[----:B------:R-:W-:Y:S01]  /*1480*/  SHF.R.U32.HI R0, RZ, 0x3, R0 ;  /* 0x00000003ff007819 */ /* 0x000fe20000011600 */
[----:B------:R-:W-:Y:S01]  /*1490*/  IMAD.SHL.U32 R242, R2, 0x2, RZ ;  /* 0x0000000202f27824 */ /* 0x000fe200078e00ff */
[----:B------:R-:W-:Y:S01]  /*14a0*/  LOP3.LUT P3, RZ, R8, 0x4, RZ, 0xc0, !PT ;  /* 0x0000000408ff7812 */ /* 0x000fe2000786c0ff */
[----:B------:R-:W-:Y:S01]  /*14b0*/  IMAD R2, R11, 0x200, R12 ;  /* 0x000002000b027824 */ /* 0x000fe200078e020c */
[----:B------:R-:W-:Y:S01]  /*14c0*/  LOP3.LUT R0, R3, R0, RZ, 0x3c, !PT ;  /* 0x0000000003007212 */ /* 0x000fe200078e3cff */
[----:B------:R-:W-:Y:S01]  /*14d0*/  IMAD.MOV.U32 R8, RZ, RZ, 0x20 ;  /* 0x00000020ff087424 */ /* 0x000fe200078e00ff */
[----:B------:R-:W-:Y:S01]  /*14e0*/  LOP3.LUT R4, R4, 0xfffffe00, RZ, 0xc0, !PT ;  /* 0xfffffe0004047812 */ /* 0x000fe200078ec0ff */
[----:B------:R-:W-:Y:S01]  /*14f0*/  IMAD.MOV.U32 R9, RZ, RZ, 0x40 ;  /* 0x00000040ff097424 */ /* 0x000fe200078e00ff */
[----:B------:R-:W-:Y:S01]  /*1500*/  IADD3 R5, R242, 0x80, RZ ;  /* 0x00000080f2057810 */ /* 0x000fe20007ffe0ff */
[----:B------:R1:W-:Y:S01]  /*1510*/  STL [R1+0x4], R14 ;  /* 0x0000040e01007387 */ /* 0x0003e20000100800 */
[----:B------:R-:W-:Y:S01]  /*1520*/  IADD3 R3, R0, R4, R6 ;  /* 0x0000000400037210 */ /* 0x000fe20007ffe006 */
[----:B------:R-:W-:Y:S01]  /*1530*/  IMAD R240, R13, 0x8, R14 ;  /* 0x000000080df07824 */ /* 0x000fe200078e020e */
[----:B------:R-:W-:-:S02]  /*1540*/  IADD3 R243, R242, 0x70, RZ ;  /* 0x00000070f2f37810 */ /* 0x000fc40007ffe0ff */
[----:B------:R-:W-:Y:S02]  /*1550*/  LOP3.LUT R4, R0, R4, RZ, 0xfc, !PT ;  /* 0x0000000400047212 */ /* 0x000fe400078efcff */
[----:B------:R-:W-:Y:S02]  /*1560*/  @P0 IADD3 R243, R5, 0x10, RZ ;  /* 0x0000001005f30810 */ /* 0x000fe40007ffe0ff */
[----:B------:R-:W-:Y:S02]  /*1570*/  IADD3 R0, R140, 0x40, RZ ;  /* 0x000000408c007810 */ /* 0x000fe40007ffe0ff */
[----:B------:R-:W-:Y:S02]  /*1580*/  LOP3.LUT R5, R7, 0x7ffffffc, RZ, 0xc0, !PT ;  /* 0x7ffffffc07057812 */ /* 0x000fe400078ec0ff */
[----:B------:R-:W-:Y:S01]  /*1590*/  LEA R186, R2, 0xc080, 0x1 ;  /* 0x0000c08002ba7811 */ /* 0x000fe200078e08ff */
[----:B------:R-:W-:Y:S01]  /*15a0*/  IMAD.IADD R138, R140, 0x1, R0 ;  /* 0x000000018c8a7824 */ /* 0x000fe200078e0200 */
[C---:B------:R-:W-:Y:S01]  /*15b0*/  SEL R2, R8.reuse, 0xffffffe0, !P4 ;  /* 0xffffffe008027807 */ /* 0x040fe20006000000 */
[----:B------:R-:W-:Y:S01]  /*15c0*/  IMAD.IADD R0, R15, 0x1, -R5 ;  /* 0x000000010f007824 */ /* 0x000fe200078e0a05 */
[----:B------:R-:W-:-:S02]  /*15d0*/  SEL R5, R8, 0xffffffe0, !P1 ;  /* 0xffffffe008057807 */ /* 0x000fc40004800000 */
[----:B------:R-:W-:Y:S01]  /*15e0*/  LEA R191, R3, 0x10080, 0x1 ;  /* 0x0001008003bf7811 */ /* 0x000fe200078e08ff */
[----:B------:R-:W-:Y:S01]  /*15f0*/  IMAD.SHL.U32 R217, R0, 0x2, RZ ;  /* 0x0000000200d97824 */ /* 0x000fe200078e00ff */
[----:B------:R-:W-:Y:S01]  /*1600*/  LEA R187, R4, 0x8080, 0x1 ;  /* 0x0000808004bb7811 */ /* 0x000fe200078e08ff */
[----:B------:R-:W-:Y:S01]  /*1610*/  IMAD.IADD R245, R242, 0x1, R5 ;  /* 0x00000001f2f57824 */ /* 0x000fe200078e0205 */
[----:B------:R-:W-:Y:S01]  /*1620*/  SEL R6, R9, 0xffffffc0, !P2 ;  /* 0xffffffc009067807 */ /* 0x000fe20005000000 */
[----:B------:R-:W-:Y:S01]  /*1630*/  IMAD.IADD R244, R5, 0x1, R243 ;  /* 0x0000000105f47824 */ /* 0x000fe200078e02f3 */
[----:B------:R-:W-:Y:S01]  /*1640*/  IADD3 R15, R217, 0x10, RZ ;  /* 0x00000010d90f7810 */ /* 0x000fe20007ffe0ff */
[----:B------:R-:W-:Y:S01]  /*1650*/  IMAD.IADD R192, R191, 0x1, R2 ;  /* 0x00000001bfc07824 */ /* 0x000fe200078e0202 */
[C---:B------:R-:W-:Y:S01]  /*1660*/  IADD3 R16, R217.reuse, 0x8, RZ ;  /* 0x00000008d9107810 */ /* 0x040fe20007ffe0ff */
[----:B------:R-:W-:Y:S01]  /*1670*/  IMAD.IADD R188, R2, 0x1, R187 ;  /* 0x0000000102bc7824 */ /* 0x000fe200078e02bb */
[----:B------:R-:W-:Y:S01]  /*1680*/  IADD3 R11, R217, 0x28, RZ ;  /* 0x00000028d90b7810 */ /* 0x000fe20007ffe0ff */
[--C-:B------:R-:W-:Y:S01]  /*1690*/  IMAD.IADD R249, R242, 0x1, R6.reuse ;  /* 0x00000001f2f97824 */ /* 0x100fe200078e0206 */
[----:B------:R-:W-:Y:S01]  /*16a0*/  SEL R0, R9, 0xffffffc0, !P3 ;  /* 0xffffffc009007807 */ /* 0x000fe20005800000 */
[C---:B------:R-:W-:Y:S01]  /*16b0*/  IMAD.IADD R248, R6.reuse, 0x1, R245 ;  /* 0x0000000106f87824 */ /* 0x040fe200078e02f5 */
[C---:B-1----:R-:W-:Y:S01]  /*16c0*/  IADD3 R14, R217.reuse, 0x18, RZ ;  /* 0x00000018d90e7810 */ /* 0x042fe20007ffe0ff */
[----:B------:R-:W-:Y:S01]  /*16d0*/  IMAD.IADD R247, R6, 0x1, R243 ;  /* 0x0000000106f77824 */ /* 0x000fe200078e02f3 */
[C---:B------:R-:W-:Y:S01]  /*16e0*/  IADD3 R7, R217.reuse, 0x38, RZ ;  /* 0x00000038d9077810 */ /* 0x040fe20007ffe0ff */
[----:B------:R-:W-:Y:S01]  /*16f0*/  IMAD.IADD R246, R244, 0x1, R6 ;  /* 0x00000001f4f67824 */ /* 0x000fe200078e0206 */
[----:B------:R-:W-:Y:S01]  /*1700*/  IADD3 R12, R217, 0x20, RZ ;  /* 0x00000020d90c7810 */ /* 0x000fe20007ffe0ff */
[--C-:B------:R-:W-:Y:S01]  /*1710*/  IMAD.IADD R194, R191, 0x1, R0.reuse ;  /* 0x00000001bfc27824 */ /* 0x100fe200078e0200 */
[C---:B------:R-:W-:Y:S01]  /*1720*/  IADD3 R10, R217.reuse, 0x30, RZ ;  /* 0x00000030d90a7810 */ /* 0x040fe20007ffe0ff */
[----:B------:R-:W-:Y:S01]  /*1730*/  IMAD.IADD R190, R0, 0x1, R187 ;  /* 0x0000000100be7824 */ /* 0x000fe200078e02bb */
[----:B------:R-:W-:Y:S01]  /*1740*/  IADD3 R252, R217, 0x40, RZ ;  /* 0x00000040d9fc7810 */ /* 0x000fe20007ffe0ff */
[----:B------:R-:W-:Y:S01]  /*1750*/  IMAD.IADD R193, R192, 0x1, R0 ;  /* 0x00000001c0c17824 */ /* 0x000fe200078e0200 */
[----:B------:R-:W-:Y:S01]  /*1760*/  SHF.R.S32.HI R8, RZ, 0x1f, R15 ;  /* 0x0000001fff087819 */ /* 0x000fe2000001140f */
[----:B------:R-:W-:Y:S01]  /*1770*/  IMAD.IADD R189, R0, 0x1, R188 ;  /* 0x0000000100bd7824 */ /* 0x000fe200078e02bc */
[----:B------:R-:W-:-:S02]  /*1780*/  SHF.R.S32.HI R9, RZ, 0x1f, R16 ;  /* 0x0000001fff097819 */ /* 0x000fc40000011410 */
[----:B------:R-:W-:Y:S02]  /*1790*/  SHF.R.S32.HI R8, RZ, 0x1f, R11 ;  /* 0x0000001fff087819 */ /* 0x000fe4000001140b */
[----:B------:R-:W-:Y:S02]  /*17a0*/  SHF.R.S32.HI R9, RZ, 0x1f, R14 ;  /* 0x0000001fff097819 */ /* 0x000fe4000001140e */
[----:B------:R-:W-:Y:S02]  /*17b0*/  SHF.R.S32.HI R8, RZ, 0x1f, R7 ;  /* 0x0000001fff087819 */ /* 0x000fe40000011407 */
[----:B------:R-:W-:Y:S02]  /*17c0*/  IADD3 R139, R140, 0x60, RZ ;  /* 0x000000608c8b7810 */ /* 0x000fe40007ffe0ff */
[----:B------:R-:W-:Y:S02]  /*17d0*/  IADD3 R214, R136, 0xc0, RZ ;  /* 0x000000c088d67810 */ /* 0x000fe40007ffe0ff */
[----:B------:R-:W-:-:S02]  /*17e0*/  IADD3 R250, R217, 0x48, RZ ;  /* 0x00000048d9fa7810 */ /* 0x000fc40007ffe0ff */
[----:B------:R-:W-:Y:S02]  /*17f0*/  SHF.R.S32.HI R12, RZ, 0x1f, R12 ;  /* 0x0000001fff0c7819 */ /* 0x000fe4000001140c */
[----:B------:R-:W-:Y:S02]  /*1800*/  SHF.R.S32.HI R9, RZ, 0x1f, R10 ;  /* 0x0000001fff097819 */ /* 0x000fe4000001140a */
[----:B------:R-:W-:Y:S02]  /*1810*/  SHF.R.S32.HI R7, RZ, 0x1f, R252 ;  /* 0x0000001fff077819 */ /* 0x000fe400000114fc */
.L_x_1169:
[----:B------:R-:W-:-:S04]  /*1820*/  IMAD.MOV.U32 R13, RZ, RZ, 0x4 ;  /* 0x00000004ff0d7424 */ /* 0x000fc800078e00ff */
[----:B------:R-:W-:-:S05]  /*1830*/  IMAD.WIDE R2, R235, R13, c[0x0][0x588] ;  /* 0x00016200eb027625 */ /* 0x000fca00078e020d */
[----:B------:R-:W2:Y:S01]  /*1840*/  LDG.E R236, [R2.64] ;  /* 0x0000000602ec7981 */ /* 0x000ea2000c1e1900 */
[----:B------:R-:W-:Y:S01]  /*1850*/  ISETP.NE.U32.AND P4, PT, RZ, c[0x0][0x360], PT ;  /* 0x0000d800ff007a0c */ /* 0x000fe20003f85070 */
[----:B------:R-:W-:Y:S01]  /*1860*/  CS2R R112, SRZ ;  /* 0x0000000000707805 */ /* 0x000fe2000001ff00 */
        /* <DEDUP_REMOVED lines=8> */
[----:B------:R-:W-:Y:S01]  /*18f0*/  IMAD.MOV.U32 R12, RZ, RZ, RZ ;  /* 0x000000ffff0c7224 */ /* 0x000fe200078e00ff */
[----:B--2---:R-:W-:Y:S02]  /*1900*/  SHF.R.S32.HI R241, RZ, 0x1f, R236 ;  /* 0x0000001ffff17819 */ /* 0x004fe400000114ec */
[C---:B------:R-:W-:Y:S02]  /*1910*/  @P4 LEA R2, P0, R236.reuse, c[0x0][0x360], 0x2 ;  /* 0x0000d800ec024a11 */ /* 0x040fe400078010ff */
[----:B------:R-:W-:-:S02]  /*1920*/  @P2 LEA R4, P1, R236, c[0x0][0x370], 0x2 ;  /* 0x0000dc00ec042a11 */ /* 0x000fc400078210ff */
        /* <DEDUP_REMOVED lines=24> */
.L_x_997:
[----:B------:R-:W-:-:S04]  /*1ab0*/  ISETP.NE.U32.AND P0, PT, RZ, c[0x0][0x368], PT ;  /* 0x0000da00ff007a0c */ /* 0x000fc80003f05070 */
[----:B------:R-:W-:-:S13]  /*1ac0*/  ISETP.NE.AND.EX P0, PT, RZ, c[0x0][0x36c], PT, P0 ;  /* 0x0000db00ff007a0c */ /* 0x000fda0003f05300 */
[----:B------:R-:W-:Y:S05]  /*1ad0*/  @!P0 BRA `(.L_x_998) ;  /* 0x0000004000008947 */ /* 0x000fea0003800000 */
[----:B---3--:R-:W-:-:S04]  /*1ae0*/  LEA R4, P0, R236, c[0x0][0x368], 0x2 ;  /* 0x0000da00ec047a11 */ /* 0x008fc800078010ff */
[----:B------:R-:W-:-:S05]  /*1af0*/  LEA.HI.X R5, R236, c[0x0][0x36c], R241, 0x2, P0 ;  /* 0x0000db00ec057a11 */ /* 0x000fca00000f14f1 */
[----:B------:R1:W5:Y:S01]  /*1b00*/  LDG.E R11, [R4.64] ;  /* 0x00000006040b7981 */ /* 0x000362000c1e1900 */
[----:B------:R-:W-:Y:S05]  /*1b10*/  BRA `(.L_x_999) ;  /* 0x0000005000007947 */ /* 0x000fea0003800000 */
.L_x_998:
[----:B------:R-:W-:Y:S01]  /*1b20*/  MOV R11, c[0x0][0x1d0] ;  /* 0x00007400000b7a02 */ /* 0x000fe20000000f00 */
[----:B------:R-:W-:Y:S05]  /*1b30*/  @!P6 BRA `(.L_x_999) ;  /* 0x000000300000e947 */ /* 0x000fea0003800000 */
[----:B---3--:R-:W2:Y:S04]  /*1b40*/  LDG.E R6, [R4.64] ;  /* 0x0000000604067981 */ /* 0x008ea8000c1e1900 */
[----:B------:R-:W2:Y:S02]  /*1b50*/  LDG.E R0, [R4.64+0x4] ;  /* 0x0000040604007981 */ /* 0x000ea4000c1e1900 */
[----:B--2---:R-:W-:Y:S02]  /*1b60*/  IADD3 R11, -R6, R0, RZ ;  /* 0x00000000060b7210 */ /* 0x004fe40007ffe1ff */
.L_x_999:
[----:B-1-3--:R1:W2:Y:S04]  /*1b70*/  @P5 LDG.E R5, [R2.64] ;  /* 0x0000000602055981 */ /* 0x00a2a8000c1e1900 */
[----:B------:R1:W2:Y:S01]  /*1b80*/  @P5 LDG.E R4, [R2.64+0x4] ;  /* 0x0000040602045981 */ /* 0x0002a2000c1e1900 */
[----:B------:R-:W-:Y:S01]  /*1b90*/  ISETP.NE.U32.AND P0, PT, RZ, c[0x0][0x378], PT ;  /* 0x0000de00ff007a0c */ /* 0x000fe20003f05070 */
[----:B-----5:R-:W-:-:S03]  /*1ba0*/  IMAD.MOV.U32 R110, RZ, RZ, R11 ;  /* 0x000000ffff6e7224 */ /* 0x020fc600078e000b */
[----:B------:R-:W-:Y:S01]  /*1bb0*/  ISETP.NE.AND.EX P1, PT, RZ, c[0x0][0x37c], PT, P0 ;  /* 0x0000df00ff007a0c */ /* 0x000fe20003f25300 */
[----:B------:R-:W-:Y:S02]  /*1bc0*/  IMAD.MOV.U32 R0, RZ, RZ, c[0x0][0x2c4] ;  /* 0x0000b100ff007624 */ /* 0x000fe400078e00ff */
[----:B------:R-:W-:Y:S02]  /*1bd0*/  IMAD.SHL.U32 R233, R233, 0x80, RZ ;  /* 0x00000080e9e97824 */ /* 0x000fe400078e00ff */
[----:B------:R-:W-:-:S08]  /*1be0*/  IMAD.MOV.U32 R64, RZ, RZ, c[0x0][0x228] ;  /* 0x00008a00ff407624 */ /* 0x000fd000078e00ff */
[----:B-1----:R-:W-:-:S04]  /*1bf0*/  @P1 LEA R2, P0, R236, c[0x0][0x378], 0x2 ;  /* 0x0000de00ec021a11 */ /* 0x002fc800078010ff */
[----:B------:R-:W-:Y:S02]  /*1c00*/  @P1 LEA.HI.X R3, R236, c[0x0][0x37c], R241, 0x2, P0 ;  /* 0x0000df00ec031a11 */ /* 0x000fe400000f14f1 */
[----:B------:R-:W-:Y:S01]  /*1c10*/  ISETP.NE.AND P0, PT, R0, 0x1, PT ;  /* 0x000000010000780c */ /* 0x000fe20003f05270 */
[----:B------:R-:W-:Y:S01]  /*1c20*/  IMAD.IADD R10, R11, 0x1, -R113 ;  /* 0x000000010b0a7824 */ /* 0x000fe200078e0a71 */
[----:B------:R-:W-:Y:S01]  /*1c30*/  IADD3 R0, R233, 0x7f, RZ ;  /* 0x0000007fe9007810 */ /* 0x000fe20007ffe0ff */
[----:B------:R1:W5:Y:S01]  /*1c40*/  @P1 LDG.E R110, [R2.64] ;  /* 0x00000006026e1981 */ /* 0x000362000c1e1900 */
[----:B------:R-:W-:Y:S01]  /*1c50*/  LOP3.LUT R6, R234, 0xff0000, RZ, 0xc0, !PT ;  /* 0x00ff0000ea067812 */ /* 0x000fe200078ec0ff */
[----:B------:R-:W-:Y:S08]  /*1c60*/  BSSY B0, `(.L_x_1000) ;  /* 0x0000036000007945 */ /* 0x000ff00003800000 */
[----:B-1----:R-:W-:Y:S01]  /*1c70*/  @P0 IMAD.HI.U32 R2, R0, c[0x0][0x2c8], RZ ;  /* 0x0000b20000020a27 */ /* 0x002fe200078e00ff */
[----:B------:R-:W-:-:S04]  /*1c80*/  LOP3.LUT R3, R234, 0xff000000, RZ, 0xc0, !PT ;  /* 0xff000000ea037812 */ /* 0x000fc800078ec0ff */
[----:B------:R-:W-:Y:S02]  /*1c90*/  @P0 SHF.R.U32.HI R0, RZ, c[0x0][0x2cc], R2 ;  /* 0x0000b300ff000a19 */ /* 0x000fe40000011602 */
[----:B------:R-:W-:-:S04]  /*1ca0*/  SHF.R.U32.HI R3, RZ, 0x8, R3 ;  /* 0x00000008ff037819 */ /* 0x000fc80000011603 */
[----:B------:R-:W-:-:S04]  /*1cb0*/  LEA.HI R3, R6, R3, RZ, 0x10 ;  /* 0x0000000306037211 */ /* 0x000fc800078f80ff */
[----:B------:R-:W-:Y:S02]  /*1cc0*/  SHF.R.U32.HI R234, RZ, 0x10, R3 ;  /* 0x00000010ffea7819 */ /* 0x000fe40000011603 */
[----:B------:R-:W-:Y:S02]  /*1cd0*/  LOP3.LUT R251, R3, 0xff, RZ, 0xc0, !PT ;  /* 0x000000ff03fb7812 */ /* 0x000fe400078ec0ff */
[----:B------:R-:W-:-:S04]  /*1ce0*/  ISETP.NE.AND P1, PT, R234, RZ, PT ;  /* 0x000000ffea00720c */ /* 0x000fc80003f25270 */
[----:B------:R-:W-:Y:S01]  /*1cf0*/  SEL R109, R234, c[0x0][0x338], P1 ;  /* 0x0000ce00ea6d7a07 */ /* 0x000fe20000800000 */
[----:B--2---:R-:W-:-:S04]  /*1d00*/  @P5 IMAD.IADD R64, R4, 0x1, -R5 ;  /* 0x0000000104405824 */ /* 0x004fc800078e0a05 */
[----:B------:R-:W-:-:S05]  /*1d10*/  IMAD.IADD R237, R10, 0x1, R64 ;  /* 0x000000010aed7824 */ /* 0x000fca00078e0240 */
[C---:B------:R-:W-:Y:S02]  /*1d20*/  IADD3 R120, R237.reuse, 0x20, -R238 ;  /* 0x00000020ed787810 */ /* 0x040fe40007ffe8ee */
[----:B------:R-:W-:-:S03]  /*1d30*/  IADD3 R2, R237, 0x1f, RZ ;  /* 0x0000001fed027810 */ /* 0x000fc60007ffe0ff */
[----:B------:R-:W-:Y:S01]  /*1d40*/  IMAD.IADD R0, R120, 0x1, R0 ;  /* 0x0000000178007824 */ /* 0x000fe200078e0200 */
[----:B------:R-:W-:-:S04]  /*1d50*/  SHF.R.S32.HI R4, RZ, 0x1f, R2 ;  /* 0x0000001fff047819 */ /* 0x000fc80000011402 */
[----:B------:R-:W-:Y:S02]  /*1d60*/  SHF.R.S32.HI R5, RZ, 0x1f, R0 ;  /* 0x0000001fff057819 */ /* 0x000fe40000011400 */
[----:B------:R-:W-:Y:S02]  /*1d70*/  LEA.HI R2, R4, R2, RZ, 0x5 ;  /* 0x0000000204027211 */ /* 0x000fe400078f28ff */
[----:B------:R-:W-:Y:S02]  /*1d80*/  LEA.HI R0, R5, R0, RZ, 0x5 ;  /* 0x0000000005007211 */ /* 0x000fe400078f28ff */
[----:B------:R-:W-:Y:S02]  /*1d90*/  SHF.R.S32.HI R117, RZ, 0x5, R2 ;  /* 0x00000005ff757819 */ /* 0x000fe40000011402 */
[----:B------:R-:W-:-:S04]  /*1da0*/  SHF.R.S32.HI R0, RZ, 0x5, R0 ;  /* 0x00000005ff007819 */ /* 0x000fc80000011400 */
[----:B------:R-:W-:Y:S01]  /*1db0*/  IMNMX R5, R117, R0, PT ;  /* 0x0000000075057217 */ /* 0x000fe20003800200 */
[----:B------:R-:W-:-:S03]  /*1dc0*/  IMAD.MOV.U32 R0, RZ, RZ, RZ ;  /* 0x000000ffff007224 */ /* 0x000fc600078e00ff */
[----:B------:R-:W-:-:S13]  /*1dd0*/  ISETP.GE.AND P0, PT, R5, 0x1, PT ;  /* 0x000000010500780c */ /* 0x000fda0003f06270 */
        /* <DEDUP_REMOVED lines=30> */
.L_x_1001:
[----:B------:R-:W-:Y:S05]  /*1fc0*/  BSYNC B0 ;  /* 0x0000000000007941 */ /* 0x000fea0003800000 */
.L_x_1000:
        /* <DEDUP_REMOVED lines=222> */
.L_x_1021:
[-C--:B------:R-:W-:Y:S01]  /*2db0*/  IMAD R0, R116, R46.reuse, RZ ;  /* 0x0000002e74007224 */ /* 0x080fe200078e02ff */
[----:B------:R-:W-:Y:S01]  /*2dc0*/  SHF.R.S32.HI R60, RZ, 0x1f, R46 ;  /* 0x0000001fff3c7819 */ /* 0x000fe2000001142e */
[----:B------:R-:W-:Y:S01]  /*2dd0*/  IMAD.WIDE.U32 R10, R124, R46, RZ ;  /* 0x0000002e7c0a7225 */ /* 0x000fe200078e00ff */
[----:B------:R-:W-:Y:S04]  /*2de0*/  DEPBAR.LE SB0, 0x0 ;  /* 0x000080000000791a */ /* 0x000fe80000000000 */
[----:B------:R-:W-:Y:S01]  /*2df0*/  WARPSYNC 0xffffffff ;  /* 0xffffffff00007948 */ /* 0x000fe20003800000 */
[----:B------:R-:W-:Y:S01]  /*2e00*/  BAR.SYNC.DEFER_BLOCKING 0x0 ;  /* 0x0000000000007b1d */ /* 0x000fe20000010000 */
[----:B------:R-:W-:Y:S01]  /*2e10*/  ISETP.GE.AND P1, PT, R128, 0x1, PT ;  /* 0x000000018000780c */ /* 0x000fe20003f26270 */
[----:B------:R-:W-:Y:S01]  /*2e20*/  IMAD R2, R60, R124, R0 ;  /* 0x0000007c3c027224 */ /* 0x000fe200078e0200 */
[----:B------:R-:W-:Y:S03]  /*2e30*/  IADD3 R0, P0, R101, R10, RZ ;  /* 0x0000000a65007210 */ /* 0x000fe60007f1e0ff */
[----:B------:R-:W-:Y:S04]  /*2e40*/  IMAD.IADD R13, R11, 0x1, R2 ;  /* 0x000000010b0d7824 */ /* 0x000fe800078e0202 */
        /* <DEDUP_REMOVED lines=19> */
[C---:B------:R-:W-:Y:S01]  /*2f80*/  IADD3 R15, R140.reuse, 0x20, RZ ;  /* 0x000000208c0f7810 */ /* 0x040fe20007ffe0ff */
[----:B------:R-:W-:Y:S01]  /*2f90*/  CS2R R16, SRZ ;  /* 0x0000000000107805 */ /* 0x000fe2000001ff00 */
[----:B------:R-:W-:Y:S01]  /*2fa0*/  IADD3 R19, R140, 0x40, RZ ;  /* 0x000000408c137810 */ /* 0x000fe20007ffe0ff */
[----:B------:R-:W-:Y:S01]  /*2fb0*/  CS2R R12, SRZ ;  /* 0x00000000000c7805 */ /* 0x000fe2000001ff00 */
[----:B------:R-:W-:Y:S01]  /*2fc0*/  CS2R R6, SRZ ;  /* 0x0000000000067805 */ /* 0x000fe2000001ff00 */
[----:B------:R-:W-:Y:S01]  /*2fd0*/  CS2R R2, SRZ ;  /* 0x0000000000027805 */ /* 0x000fe2000001ff00 */
[----:B------:R-:W-:Y:S01]  /*2fe0*/  CS2R R32, SRZ ;  /* 0x0000000000207805 */ /* 0x000fe2000001ff00 */
[----:B------:R-:W-:Y:S01]  /*2ff0*/  CS2R R30, SRZ ;  /* 0x00000000001e7805 */ /* 0x000fe2000001ff00 */
[----:B------:R-:W-:Y:S01]  /*3000*/  CS2R R28, SRZ ;  /* 0x00000000001c7805 */ /* 0x000fe2000001ff00 */
[----:B------:R-:W-:Y:S02]  /*3010*/  CS2R R22, SRZ ;  /* 0x0000000000167805 */ /* 0x000fe4000001ff00 */
        /* <DEDUP_REMOVED lines=33> */
.L_x_1007:
[----:B------:R-:W-:Y:S05]  /*3230*/  BSYNC B0 ;  /* 0x0000000000007941 */ /* 0x000fea0003800000 */
.L_x_1006:
        /* <DEDUP_REMOVED lines=35> */
[C---:B------:R-:W-:Y:S01]  /*3470*/  @!P0 IMAD.U32 R5, R23.reuse, 0x10000, RZ ;  /* 0x0001000017058824 */ /* 0x040fe200078e00ff */
[----:B------:R-:W-:Y:S02]  /*3480*/  @!P0 PRMT R14, R2, 0x5410, R0 ;  /* 0x00005410020e8816 */ /* 0x000fe40000000000 */
[C---:B------:R-:W-:Y:S02]  /*3490*/  @!P0 SHF.L.U32 R3, R4.reuse, 0x10, RZ ;  /* 0x0000001004038819 */ /* 0x040fe400000006ff */
        /* <DEDUP_REMOVED lines=39> */
.L_x_1010:
[----:B------:R-:W-:Y:S05]  /*3710*/  BSYNC B0 ;  /* 0x0000000000007941 */ /* 0x000fea0003800000 */
.L_x_1009:
        /* <DEDUP_REMOVED lines=56> */
.L_x_1012:
[----:B------:R-:W-:Y:S05]  /*3aa0*/  BSYNC B0 ;  /* 0x0000000000007941 */ /* 0x000fea0003800000 */
.L_x_1011:
        /* <DEDUP_REMOVED lines=56> */
.L_x_1014:
[----:B------:R-:W-:Y:S05]  /*3e30*/  BSYNC B0 ;  /* 0x0000000000007941 */ /* 0x000fea0003800000 */
.L_x_1013:
        /* <DEDUP_REMOVED lines=56> */
.L_x_1005:
        /* <DEDUP_REMOVED lines=31> */
.L_x_1016:
[----:B------:R-:W-:Y:S05]  /*43b0*/  BSYNC B0 ;  /* 0x0000000000007941 */ /* 0x000fea0003800000 */
.L_x_1015:
        /* <DEDUP_REMOVED lines=137> */
.L_x_1018:
[----:B------:R-:W-:Y:S05]  /*4c50*/  BSYNC B0 ;  /* 0x0000000000007941 */ /* 0x000fea0003800000 */
.L_x_1017:
        /* <DEDUP_REMOVED lines=117> */
.L_x_1004:
        /* <DEDUP_REMOVED lines=21> */
.L_x_1008:
[----:B------:R-:W-:Y:S05]  /*5500*/  BSYNC B1 ;  /* 0x0000000000017941 */ /* 0x000fea0003800000 */
.L_x_1003:
[----:B-1---5:R-:W-:Y:S01]  /*5510*/  IMAD.SHL.U32 R6, R46, 0x20, RZ ;  /* 0x000000202e067824 */ /* 0x022fe200078e00ff */
[----:B------:R-:W-:Y:S03]  /*5520*/  BSSY B0, `(.L_x_1019) ;  /* 0x0000036000007945 */ /* 0x000fe60003800000 */
[----:B------:R-:W-:Y:S05]  /*5530*/  IMAD.IADD R0, R102, 0x1, -R6 ;  /* 0x0000000166007824 */ /* 0x000fea00078e0a06 */
[----:B------:R-:W-:Y:S11]  /*5540*/  ISETP.GE.AND P0, PT, R0, 0x1, PT ;  /* 0x000000010000780c */ /* 0x000ff60003f06270 */
[----:B------:R-:W-:Y:S02]  /*5550*/  @!UPT UIADD3 URZ, URZ, URZ, URZ ;  /* 0x0000003f3f3ff290 */ /* 0x000fe4000fffe03f */
[C---:B------:R-:W-:Y:S02]  /*5560*/  @P0 LEA R0, P1, R46.reuse, R103, 0x5 ;  /* 0x000000672e000211 */ /* 0x040fe400078228ff */
[----:B--2---:R-:W-:Y:S02]  /*5570*/  @P0 MOV R3, R98 ;  /* 0x0000006200030202 */ /* 0x004fe40000000f00 */
[----:B------:R-:W-:Y:S05]  /*5580*/  @P0 LEA.HI.X R2, R46, R106, R60, 0x5, P1 ;  /* 0x0000006a2e020211 */ /* 0x000fea00008f2c3c */
[----:B------:R-:W-:Y:S02]  /*5590*/  @P0 IMAD R4, R2, c[0x0][0x258], RZ ;  /* 0x0000960002040a24 */ /* 0x000fe400078e02ff */
[----:B------:R-:W-:Y:S04]  /*55a0*/  @P0 IMAD.MOV.U32 R2, RZ, RZ, R82 ;  /* 0x000000ffff020224 */ /* 0x000fe800078e0052 */
[C---:B------:R-:W-:Y:S04]  /*55b0*/  @P0 IMAD.WIDE.U32 R2, R0.reuse, c[0x0][0x258], R2 ;  /* 0x0000960000020a25 */ /* 0x040fe800078e0002 */
        /* <DEDUP_REMOVED lines=44> */
.L_x_1020:
[----:B-1----:R-:W-:Y:S05]  /*5880*/  BSYNC B0 ;  /* 0x0000000000007941 */ /* 0x002fea0003800000 */
.L_x_1019:
        /* <DEDUP_REMOVED lines=22> */
.L_x_1002:
[----:B------:R-:W-:Y:S01]  /*59f0*/  IMAD.MOV.U32 R0, RZ, RZ, c[0x0][0x2c4] ;  /* 0x0000b100ff007624 */ /* 0x000fe200078e00ff */
[----:B------:R-:W-:Y:S01]  /*5a00*/  LOP3.LUT R216, R216, 0xffffffdf, RZ, 0xc0, !PT ;  /* 0xffffffdfd8d87812 */ /* 0x000fe200078ec0ff */
[----:B------:R-:W-:Y:S01]  /*5a10*/  BSSY B0, `(.L_x_1022) ;  /* 0x000002c000007945 */ /* 0x000fe20003800000 */
[----:B------:R-:W-:-:S02]  /*5a20*/  IMAD.IADD R10, R112, 0x1, R113 ;  /* 0x00000001700a7824 */ /* 0x000fc400078e0271 */
[----:B------:R-:W-:Y:S02]  /*5a30*/  ISETP.NE.AND P3, PT, R0, 0x1, PT ;  /* 0x000000010000780c */ /* 0x000fe40003f65270 */
[----:B------:R-:W-:-:S11]  /*5a40*/  IADD3 R0, R233, 0x7f, RZ ;  /* 0x0000007fe9007810 */ /* 0x000fd60007ffe0ff */
[----:B------:R-:W-:Y:S01]  /*5a50*/  @P3 IMAD.HI.U32 R2, R0, c[0x0][0x2c8], RZ ;  /* 0x0000b20000023a27 */ /* 0x000fe200078e00ff */
[----:B------:R-:W-:-:S04]  /*5a60*/  @P3 LOP3.LUT R216, R216, 0x20, RZ, 0xfc, !PT ;  /* 0x00000020d8d83812 */ /* 0x000fc800078efcff */
[----:B------:R-:W-:-:S05]  /*5a70*/  @P3 SHF.R.U32.HI R0, RZ, c[0x0][0x2cc], R2 ;  /* 0x0000b300ff003a19 */ /* 0x000fca0000011602 */
[----:B------:R-:W-:-:S05]  /*5a80*/  IMAD.IADD R0, R120, 0x1, R0 ;  /* 0x0000000178007824 */ /* 0x000fca00078e0200 */
[----:B------:R-:W-:-:S04]  /*5a90*/  SHF.R.S32.HI R2, RZ, 0x1f, R0 ;  /* 0x0000001fff027819 */ /* 0x000fc80000011400 */
[----:B------:R-:W-:-:S04]  /*5aa0*/  LEA.HI R0, R2, R0, RZ, 0x5 ;  /* 0x0000000002007211 */ /* 0x000fc800078f28ff */
[----:B------:R-:W-:-:S04]  /*5ab0*/  SHF.R.S32.HI R0, RZ, 0x5, R0 ;  /* 0x00000005ff007819 */ /* 0x000fc80000011400 */
[----:B-1----:R-:W-:Y:S01]  /*5ac0*/  IMNMX R5, R117, R0, PT ;  /* 0x0000000075057217 */ /* 0x002fe20003800200 */
        /* <DEDUP_REMOVED lines=32> */
.L_x_1023:
[----:B------:R-:W-:Y:S05]  /*5cd0*/  BSYNC B0 ;  /* 0x0000000000007941 */ /* 0x000fea0003800000 */
.L_x_1022:
[----:B------:R-:W-:Y:S01]  /*5ce0*/  IMAD R212, R251, R0, RZ ;  /* 0x00000000fbd47224 */ /* 0x000fe200078e02ff */
        /* <DEDUP_REMOVED lines=72> */
[----:B------:R-:W1:Y:S03]  /*6170*/  S2R R6, SR_TID.X ;  /* 0x0000000000067919 */ /* 0x000e660000002100 */
[----:B------:R-:W-:-:S13]  /*6180*/  ISETP.NE.AND.EX P1, PT, RZ, c[0x0][0x344], PT, P0 ;  /* 0x0000d100ff007a0c */ /* 0x000fda0003f25300 */
[----:B------:R-:W-:-:S04]  /*6190*/  @P1 IMAD.MOV.U32 R2, RZ, RZ, 0x4 ;  /* 0x00000004ff021424 */ /* 0x000fc800078e00ff */
[----:B------:R-:W-:-:S05]  /*61a0*/  @P1 IMAD.WIDE R2, R236, R2, c[0x0][0x340] ;  /* 0x0000d000ec021625 */ /* 0x000fca00078e0202 */
[----:B------:R1:W2:Y:S01]  /*61b0*/  @P1 LDG.E R14, [R2.64] ;  /* 0x00000006020e1981 */ /* 0x0002a2000c1e1900 */
[----:B------:R-:W-:Y:S02]  /*61c0*/  SHF.R.S32.HI R0, RZ, 0x1f, R119 ;  /* 0x0000001fff007819 */ /* 0x000fe40000011477 */
[----:B------:R-:W-:Y:S02]  /*61d0*/  ISETP.NE.U32.AND P2, PT, RZ, c[0x0][0x348], PT ;  /* 0x0000d200ff007a0c */ /* 0x000fe40003f45070 */
[----:B------:R-:W-:Y:S01]  /*61e0*/  SHF.R.S32.HI R19, RZ, 0x1f, R136 ;  /* 0x0000001fff137819 */ /* 0x000fe20000011488 */
[----:B------:R-:W-:Y:S01]  /*61f0*/  IMAD R0, R0, c[0x0][0x178], RZ ;  /* 0x00005e0000007a24 */ /* 0x000fe200078e02ff */
[----:B------:R-:W-:Y:S02]  /*6200*/  MOV R18, R136 ;  /* 0x0000008800127202 */ /* 0x000fe40000000f00 */
[----:B------:R-:W-:Y:S01]  /*6210*/  ISETP.GE.AND P6, PT, R138, c[0x0][0x1d4], PT ;  /* 0x000075008a007a0c */ /* 0x000fe20003fc6270 */
[----:B------:R-:W-:Y:S01]  /*6220*/  IMAD R0, R119, c[0x0][0x17c], R0 ;  /* 0x00005f0077007a24 */ /* 0x000fe200078e0200 */
[----:B------:R-:W-:-:S02]  /*6230*/  LOP3.LUT R216, R216, 0xfffffffe, RZ, 0xc0, !PT ;  /* 0xfffffffed8d87812 */ /* 0x000fc400078ec0ff */
[----:B------:R-:W-:Y:S02]  /*6240*/  ISETP.GE.AND P5, PT, R213, c[0x0][0x1d4], PT ;  /* 0x00007500d5007a0c */ /* 0x000fe40003fa6270 */
[----:B------:R-:W-:Y:S02]  /*6250*/  ISETP.GE.AND P4, PT, R214, c[0x0][0x1d4], PT ;  /* 0x00007500d6007a0c */ /* 0x000fe40003f86270 */
[----:B------:R-:W-:Y:S02]  /*6260*/  IADD3 R108, R204, -0x1, RZ ;  /* 0xffffffffcc6c7810 */ /* 0x000fe40007ffe0ff */
[----:B-1----:R-:W-:-:S04]  /*6270*/  LEA.HI R2, R131, R6, RZ, 0x3 ;  /* 0x0000000683027211 */ /* 0x002fc800078f18ff */
[----:B------:R-:W-:Y:S01]  /*6280*/  LOP3.LUT R4, R2, 0xfffffff8, RZ, 0xc0, !PT ;  /* 0xfffffff802047812 */ /* 0x000fe200078ec0ff */
[----:B------:R-:W-:-:S04]  /*6290*/  IMAD.WIDE.U32 R2, R119, c[0x0][0x178], RZ ;  /* 0x00005e0077027a25 */ /* 0x000fc800078e00ff */
[----:B------:R-:W-:Y:S01]  /*62a0*/  IMAD.IADD R99, R6, 0x1, -R4 ;  /* 0x0000000106637824 */ /* 0x000fe200078e0a04 */
[----:B------:R-:W-:Y:S01]  /*62b0*/  SHF.R.S32.HI R6, RZ, 0x1f, R211 ;  /* 0x0000001fff067819 */ /* 0x000fe200000114d3 */
[----:B------:R-:W-:Y:S01]  /*62c0*/  IMAD.IADD R3, R3, 0x1, R0 ;  /* 0x0000000103037824 */ /* 0x000fe200078e0200 */
[----:B------:R-:W-:Y:S02]  /*62d0*/  IADD3 R4, P0, R211, R10, RZ ;  /* 0x0000000ad3047210 */ /* 0x000fe40007f1e0ff */
[----:B------:R-:W-:Y:S01]  /*62e0*/  LEA R0, R99, R211, 0x5 ;  /* 0x000000d363007211 */ /* 0x000fe200078e28ff */
[----:B------:R-:W-:Y:S01]  /*62f0*/  IMAD.WIDE.U32 R2, R239, c[0x0][0x1b8], R2 ;  /* 0x00006e00ef027a25 */ /* 0x000fe200078e0002 */
[----:B------:R-:W-:Y:S02]  /*6300*/  LEA.HI.X.SX32 R6, R10, R6, 0x1, P0 ;  /* 0x000000060a067211 */ /* 0x000fe400000f0eff */
[----:B------:R-:W-:Y:S01]  /*6310*/  ISETP.NE.AND.EX P0, PT, RZ, c[0x0][0x34c], PT, P2 ;  /* 0x0000d300ff007a0c */ /* 0x000fe20003f05320 */
[----:B------:R-:W-:Y:S01]  /*6320*/  IMAD.IADD R10, R233, 0x1, R0 ;  /* 0x00000001e90a7824 */ /* 0x000fe200078e0200 */
[----:B------:R-:W-:Y:S01]  /*6330*/  ISETP.GE.AND P2, PT, R213, c[0x0][0x198], PT ;  /* 0x00006600d5007a0c */ /* 0x000fe20003f46270 */
[----:B------:R-:W-:Y:S01]  /*6340*/  IMAD R3, R239, c[0x0][0x1bc], R3 ;  /* 0x00006f00ef037a24 */ /* 0x000fe200078e0203 */
[----:B------:R-:W-:Y:S01]  /*6350*/  SEL R7, R241, RZ, !P0 ;  /* 0x000000fff1077207 */ /* 0x000fe20004000000 */
[----:B------:R-:W-:Y:S01]  /*6360*/  @P3 IMAD.HI.U32 R8, R10, c[0x0][0x2c8], RZ ;  /* 0x0000b2000a083a27 */ /* 0x000fe200078e00ff */
[----:B------:R-:W-:-:S02]  /*6370*/  SEL R5, R236, RZ, !P0 ;  /* 0x000000ffec057207 */ /* 0x000fc40004000000 */
[----:B------:R-:W-:Y:S01]  /*6380*/  ISETP.GE.AND P0, PT, R136, c[0x0][0x1d4], PT ;  /* 0x0000750088007a0c */ /* 0x000fe20003f06270 */
[----:B------:R-:W-:Y:S02]  /*6390*/  IMAD R7, R7, c[0x0][0x1c0], RZ ;  /* 0x0000700007077a24 */ /* 0x000fe400078e02ff */
[----:B------:R-:W-:-:S04]  /*63a0*/  IMAD.WIDE.U32 R2, R5, c[0x0][0x1c0], R2 ;  /* 0x0000700005027a25 */ /* 0x000fc800078e0002 */
[----:B------:R-:W-:Y:S02]  /*63b0*/  IMAD R13, R5, c[0x0][0x1c4], R7 ;  /* 0x00007100050d7a24 */ /* 0x000fe400078e0207 */
[----:B------:R-:W-:Y:S01]  /*63c0*/  IMAD.MOV.U32 R0, RZ, RZ, R10 ;  /* 0x000000ffff007224 */ /* 0x000fe200078e000a */
[----:B------:R-:W-:Y:S01]  /*63d0*/  @P3 SHF.R.U32.HI R0, RZ, c[0x0][0x2cc], R8 ;  /* 0x0000b300ff003a19 */ /* 0x000fe20000011608 */
[----:B------:R-:W-:Y:S01]  /*63e0*/  IMAD R5, R6, c[0x0][0x1e0], RZ ;  /* 0x0000780006057a24 */ /* 0x000fe200078e02ff */
[----:B------:R-:W-:Y:S01]  /*63f0*/  ISETP.GE.AND P3, PT, R138, c[0x0][0x198], PT ;  /* 0x000066008a007a0c */ /* 0x000fe20003f66270 */
[----:B------:R-:W-:Y:S01]  /*6400*/  IMAD R12, R6, c[0x0][0x208], RZ ;  /* 0x00008200060c7a24 */ /* 0x000fe200078e02ff */
[----:B------:R-:W-:Y:S01]  /*6410*/  @P0 LOP3.LUT R216, R216, 0x1, RZ, 0xfc, !PT ;  /* 0x00000001d8d80812 */ /* 0x000fe200078efcff */
[----:B------:R-:W-:Y:S01]  /*6420*/  IMAD R15, R4, c[0x0][0x1e4], R5 ;  /* 0x00007900040f7a24 */ /* 0x000fe200078e0205 */
[--C-:B------:R-:W-:Y:S01]  /*6430*/  SHF.R.S32.HI R5, RZ, 0x1f, R0.reuse ;  /* 0x0000001fff057819 */ /* 0x100fe20000011400 */
[----:B------:R-:W-:Y:S01]  /*6440*/  IMAD.MOV R11, RZ, RZ, -R0 ;  /* 0x000000ffff0b7224 */ /* 0x000fe200078e0a00 */
[----:B------:R-:W-:Y:S01]  /*6450*/  LOP3.LUT R216, R216, 0xfffffffd, RZ, 0xc0, !PT ;  /* 0xfffffffdd8d87812 */ /* 0x000fe200078ec0ff */
[----:B------:R-:W-:-:S04]  /*6460*/  IMAD.WIDE.U32 R6, R4, c[0x0][0x1e0], R18 ;  /* 0x0000780004067a25 */ /* 0x000fc800078e0012 */
[----:B------:R-:W-:-:S04]  /*6470*/  IMAD.WIDE.U32 R8, R4, c[0x0][0x208], R18 ;  /* 0x0000820004087a25 */ /* 0x000fc800078e0012 */
[----:B------:R-:W-:Y:S02]  /*6480*/  IMAD R12, R4, c[0x0][0x20c], R12 ;  /* 0x00008300040c7a24 */ /* 0x000fe400078e020c */
[----:B------:R-:W-:Y:S02]  /*6490*/  IMAD.IADD R3, R3, 0x1, R13 ;  /* 0x0000000103037824 */ /* 0x000fe400078e020d */
[----:B------:R-:W-:Y:S01]  /*64a0*/  IMAD R4, R5, c[0x0][0x1b0], RZ ;  /* 0x00006c0005047a24 */ /* 0x000fe200078e02ff */
[----:B------:R-:W-:Y:S01]  /*64b0*/  SEL R5, RZ, 0xffffffff, P6 ;  /* 0xffffffffff057807 */ /* 0x000fe20003000000 */
[----:B------:R-:W-:Y:S01]  /*64c0*/  IMAD R10, R11, c[0x0][0x2c4], R10 ;  /* 0x0000b1000b0a7a24 */ /* 0x000fe200078e020a */
[----:B------:R-:W-:Y:S01]  /*64d0*/  SEL R11, RZ, 0x1, P0 ;  /* 0x00000001ff0b7807 */ /* 0x000fe20000000000 */
[C---:B------:R-:W-:Y:S01]  /*64e0*/  IMAD R4, R0.reuse, c[0x0][0x1b4], R4 ;  /* 0x00006d0000047a24 */ /* 0x040fe200078e0204 */
[----:B------:R-:W-:Y:S01]  /*64f0*/  ISETP.NE.U32.AND P0, PT, RZ, c[0x0][0x350], PT ;  /* 0x0000d400ff007a0c */ /* 0x000fe20003f05070 */
[----:B------:R-:W-:Y:S01]  /*6500*/  IMAD.WIDE.U32 R2, R0, c[0x0][0x1b0], R2 ;  /* 0x00006c0000027a25 */ /* 0x000fe200078e0002 */
[----:B------:R-:W-:-:S02]  /*6510*/  SHF.L.U32 R0, R5, 0x1, RZ ;  /* 0x0000000105007819 */ /* 0x000fc400000006ff */
[----:B------:R-:W-:Y:S01]  /*6520*/  ISETP.NE.AND.EX P0, PT, RZ, c[0x0][0x354], PT, P0 ;  /* 0x0000d500ff007a0c */ /* 0x000fe20003f05300 */
[----:B------:R-:W-:Y:S01]  /*6530*/  IMAD.IADD R5, R9, 0x1, R12 ;  /* 0x0000000109057824 */ /* 0x000fe200078e020c */
[----:B------:R-:W-:Y:S01]  /*6540*/  SHF.R.S32.HI R9, RZ, 0x1f, R10 ;  /* 0x0000001fff097819 */ /* 0x000fe2000001140a */
[----:B------:R-:W-:Y:S01]  /*6550*/  IMAD.IADD R7, R7, 0x1, R15 ;  /* 0x0000000107077824 */ /* 0x000fe200078e020f */
[----:B------:R-:W-:Y:S01]  /*6560*/  IADD3 R3, R3, R4, RZ ;  /* 0x0000000403037210 */ /* 0x000fe20007ffe0ff */
[----:B------:R-:W-:Y:S01]  /*6570*/  IMAD.MOV.U32 R4, RZ, RZ, R8 ;  /* 0x000000ffff047224 */ /* 0x000fe200078e0008 */
[----:B------:R-:W-:Y:S01]  /*6580*/  LOP3.LUT R15, R0, 0x2, R11, 0xe2, !PT ;  /* 0x00000002000f7812 */ /* 0x000fe200078ee20b */
[----:B------:R-:W-:Y:S01]  /*6590*/  IMAD R0, R9, c[0x0][0x1a8], RZ ;  /* 0x00006a0009007a24 */ /* 0x000fe200078e02ff */
[----:B------:R-:W-:Y:S01]  /*65a0*/  SEL R12, RZ, 0x4, P5 ;  /* 0x00000004ff0c7807 */ /* 0x000fe20002800000 */
[----:B------:R-:W-:Y:S01]  /*65b0*/  IMAD.WIDE.U32 R8, R10, c[0x0][0x1a8], R2 ;  /* 0x00006a000a087a25 */ /* 0x000fe200078e0002 */
[----:B------:R-:W-:-:S03]  /*65c0*/  SEL R11, RZ, 0x8, P4 ;  /* 0x00000008ff0b7807 */ /* 0x000fc60002000000 */
[----:B------:R-:W-:Y:S01]  /*65d0*/  IMAD R13, R10, c[0x0][0x1ac], R0 ;  /* 0x00006b000a0d7a24 */ /* 0x000fe200078e0200 */
[----:B------:R-:W-:Y:S01]  /*65e0*/  LOP3.LUT R123, R11, R15, R12, 0xfe, !PT ;  /* 0x0000000f0b7b7212 */ /* 0x000fe200078efe0c */
[----:B------:R-:W-:Y:S01]  /*65f0*/  IMAD.WIDE.U32 R6, R239, c[0x0][0x1e8], R6 ;  /* 0x00007a00ef067a25 */ /* 0x000fe200078e0006 */
[----:B------:R-:W-:-:S03]  /*6600*/  IADD3 R15, R211, R233, RZ ;  /* 0x000000e9d30f7210 */ /* 0x000fc60007ffe0ff */
[----:B------:R-:W-:-:S04]  /*6610*/  IMAD.WIDE.U32 R2, R239, c[0x0][0x210], R4 ;  /* 0x00008400ef027a25 */ /* 0x000fc800078e0004 */
[----:B------:R-:W-:Y:S02]  /*6620*/  IMAD R5, R239, c[0x0][0x1ec], R7 ;  /* 0x00007b00ef057a24 */ /* 0x000fe400078e0207 */
[----:B------:R-:W-:Y:S02]  /*6630*/  IMAD.IADD R9, R9, 0x1, R13 ;  /* 0x0000000109097824 */ /* 0x000fe400078e020d */
[----:B------:R-:W-:Y:S02]  /*6640*/  IMAD R3, R239, c[0x0][0x214], R3 ;  /* 0x00008500ef037a24 */ /* 0x000fe400078e0203 */
[----:B------:R-:W-:Y:S01]  /*6650*/  IMAD.MOV.U32 R4, RZ, RZ, R6 ;  /* 0x000000ffff047224 */ /* 0x000fe200078e0006 */
[----:B--2---:R-:W-:Y:S01]  /*6660*/  @P1 SHF.R.S32.HI R10, RZ, 0x1f, R14 ;  /* 0x0000001fff0a1819 */ /* 0x004fe2000001140e */
[----:B------:R-:W-:Y:S01]  /*6670*/  @!P1 IMAD.MOV.U32 R14, RZ, RZ, R236 ;  /* 0x000000ffff0e9224 */ /* 0x000fe200078e00ec */
[----:B------:R-:W-:Y:S02]  /*6680*/  @!P1 MOV R10, R241 ;  /* 0x000000f1000a9202 */ /* 0x000fe40000000f00 */
[----:B------:R-:W-:-:S02]  /*6690*/  ISETP.GE.AND P1, PT, R214, c[0x0][0x198], PT ;  /* 0x00006600d6007a0c */ /* 0x000fc40003f26270 */
[----:B------:R-:W-:Y:S02]  /*66a0*/  SEL R0, R14, RZ, !P0 ;  /* 0x000000ff0e007207 */ /* 0x000fe40004000000 */
[----:B------:R-:W-:Y:S02]  /*66b0*/  SEL R7, R10, RZ, !P0 ;  /* 0x000000ff0a077207 */ /* 0x000fe40004000000 */
[----:B------:R-:W-:Y:S01]  /*66c0*/  LEA R17, P0, R8, c[0x0][0x160], 0x1 ;  /* 0x0000580008117a11 */ /* 0x000fe200078008ff */
[----:B------:R-:W-:-:S03]  /*66d0*/  IMAD.WIDE.U32 R220, R0, c[0x0][0x218], R2 ;  /* 0x0000860000dc7a25 */ /* 0x000fc600078e0002 */
[----:B------:R-:W-:Y:S01]  /*66e0*/  LEA.HI.X R14, R8, c[0x0][0x164], R9, 0x1, P0 ;  /* 0x00005900080e7a11 */ /* 0x000fe200000f0c09 */
[C---:B------:R-:W-:Y:S01]  /*66f0*/  IMAD R6, R7.reuse, c[0x0][0x1f0], RZ ;  /* 0x00007c0007067a24 */ /* 0x040fe200078e02ff */
[----:B------:R-:W-:Y:S01]  /*6700*/  ISETP.GE.AND P0, PT, R136, c[0x0][0x198], PT ;  /* 0x0000660088007a0c */ /* 0x000fe20003f06270 */
[----:B------:R-:W-:Y:S02]  /*6710*/  IMAD R7, R7, c[0x0][0x218], RZ ;  /* 0x0000860007077a24 */ /* 0x000fe400078e02ff */
[----:B------:R-:W-:-:S04]  /*6720*/  IMAD.WIDE.U32 R218, R0, c[0x0][0x1f0], R4 ;  /* 0x00007c0000da7a25 */ /* 0x000fc800078e0004 */
[C---:B------:R-:W-:Y:S02]  /*6730*/  IMAD R2, R0.reuse, c[0x0][0x1f4], R6 ;  /* 0x00007d0000027a24 */ /* 0x040fe400078e0206 */
[----:B------:R-:W-:Y:S02]  /*6740*/  IMAD R0, R0, c[0x0][0x21c], R7 ;  /* 0x0000870000007a24 */ /* 0x000fe400078e0207 */
[----:B------:R-:W-:Y:S02]  /*6750*/  IMAD.IADD R222, R219, 0x1, R2 ;  /* 0x00000001dbde7824 */ /* 0x000fe400078e0202 */
[----:B------:R-:W-:Y:S02]  /*6760*/  @P0 LOP3.LUT R216, R216, 0x2, RZ, 0xfc, !PT ;  /* 0x00000002d8d80812 */ /* 0x000fe400078efcff */
[----:B------:R-:W-:Y:S01]  /*6770*/  IADD3 R223, R221, R0, RZ ;  /* 0x00000000dddf7210 */ /* 0x000fe20007ffe0ff */
[----:B------:R-:W-:Y:S05]  /*6780*/  BRA.DIV ~URZ, `(.L_x_1025) ;  /* 0x00015cf27f007947 */ /* 0x000fea000b800000 */
[----:B------:R1:W2:Y:S02]  /*6790*/  SHFL.IDX PT, R12, R14, RZ, 0x181f ;  /* 0x00181fff0e0c7589 */ /* 0x0002a400000e0000 */
.L_x_1174:
[----:B------:R-:W-:Y:S05]  /*67a0*/  BRA.DIV ~URZ, `(.L_x_1026) ;  /* 0x00015d427f007947 */ /* 0x000fea000b800000 */
[----:B------:R3:W4:Y:S02]  /*67b0*/  SHFL.IDX PT, R0, R17, RZ, 0x181f ;  /* 0x00181fff11007589 */ /* 0x00072400000e0000 */
.L_x_1175:
[----:B------:R-:W-:Y:S01]  /*67c0*/  IMAD R68, R238, c[0x0][0x2c4], RZ ;  /* 0x0000b100ee447a24 */ /* 0x000fe200078e02ff */
[----:B------:R-:W-:Y:S01]  /*67d0*/  SHF.R.S32.HI R71, RZ, 0x1f, R138 ;  /* 0x0000001fff477819 */ /* 0x000fe2000001148a */
[----:B------:R-:W-:Y:S01]  /*67e0*/  BSSY B0, `(.L_x_1027) ;  /* 0x000001a000007945 */ /* 0x000fe20003800000 */
[----:B------:R-:W-:-:S02]  /*67f0*/  LOP3.LUT R216, R216, 0xfffffff7, RZ, 0xc0, !PT ;  /* 0xfffffff7d8d87812 */ /* 0x000fc400078ec0ff */
[----:B------:R-:W-:Y:S02]  /*6800*/  ISETP.GE.AND P0, PT, R15, R68, PT ;  /* 0x000000440f00720c */ /* 0x000fe40003f06270 */
[----:B------:R-:W-:Y:S02]  /*6810*/  LEA.HI R69, R71, R138, RZ, 0x3 ;  /* 0x0000008a47457211 */ /* 0x000fe400078f18ff */
[----:B------:R-:W-:Y:S02]  /*6820*/  SHF.R.S32.HI R16, RZ, 0x1f, R214 ;  /* 0x0000001fff107819 */ /* 0x000fe400000114d6 */
        /* <DEDUP_REMOVED lines=21> */
.L_x_1028:
[----:B------:R-:W-:Y:S05]  /*6980*/  BSYNC B0 ;  /* 0x0000000000007941 */ /* 0x000fea0003800000 */
.L_x_1027:
[----:B------:R-:W-:Y:S05]  /*6990*/  BRA.DIV ~URZ, `(.L_x_1029) ;  /* 0x00015bb27f007947 */ /* 0x000fea000b800000 */
[----:B--2---:R2:W1:Y:S04]  /*69a0*/  SHFL.IDX PT, R12, R14, 0x1, 0x181f ;  /* 0x00381f000e0c7f89 */ /* 0x00446800000e0000 */
[----:B----4-:R2:W4:Y:S02]  /*69b0*/  SHFL.IDX PT, R0, R17, 0x1, 0x181f ;  /* 0x00381f0011007f89 */ /* 0x01052400000e0000 */
.L_x_1176:
        /* <DEDUP_REMOVED lines=22> */
.L_x_1031:
[----:B------:R-:W-:Y:S05]  /*6b20*/  BSYNC B0 ;  /* 0x0000000000007941 */ /* 0x000fea0003800000 */
.L_x_1030:
[----:B------:R-:W-:Y:S05]  /*6b30*/  BRA.DIV ~URZ, `(.L_x_1032) ;  /* 0x00015ad27f007947 */ /* 0x000fea000b800000 */
[----:B-1----:R1:W2:Y:S02]  /*6b40*/  SHFL.IDX PT, R12, R14, 0x2, 0x181f ;  /* 0x00581f000e0c7f89 */ /* 0x0022a400000e0000 */
.L_x_1177:
[----:B------:R-:W-:Y:S05]  /*6b50*/  BRA.DIV ~URZ, `(.L_x_1033) ;  /* 0x00015b227f007947 */ /* 0x000fea000b800000 */
[----:B----4-:R4:W1:Y:S02]  /*6b60*/  SHFL.IDX PT, R0, R17, 0x2, 0x181f ;  /* 0x00581f0011007f89 */ /* 0x01086400000e0000 */
.L_x_1178:
        /* <DEDUP_REMOVED lines=22> */
.L_x_1035:
[----:B------:R-:W-:Y:S05]  /*6cd0*/  BSYNC B0 ;  /* 0x0000000000007941 */ /* 0x000fea0003800000 */
.L_x_1034:
[----:B------:R-:W-:Y:S05]  /*6ce0*/  BRA.DIV ~URZ, `(.L_x_1036) ;  /* 0x000159f27f007947 */ /* 0x000fea000b800000 */
[----:B--2---:R2:W3:Y:S04]  /*6cf0*/  SHFL.IDX PT, R12, R14, 0x3, 0x181f ;  /* 0x00781f000e0c7f89 */ /* 0x0044e800000e0000 */
[----:B-1----:R2:W1:Y:S02]  /*6d00*/  SHFL.IDX PT, R0, R17, 0x3, 0x181f ;  /* 0x00781f0011007f89 */ /* 0x00246400000e0000 */
.L_x_1179:
[----:B------:R-:W-:Y:S02]  /*6d10*/  IADD3 R2, R15, 0x60, RZ ;  /* 0x000000600f027810 */ /* 0x000fe40007ffe0ff */
[----:B------:R-:W-:-:S02]  /*6d20*/  P2R R5, PR, RZ, 0x10 ;  /* 0x00000010ff057803 */ /* 0x000fc40000000000 */
        /* <DEDUP_REMOVED lines=9> */
[----:B------:R-:W-:Y:S01]  /*6dc0*/  @!P4 LEA R2, P0, R214, R0, 0x1 ;  /* 0x00000000d602c211 */ /* 0x000fe200078008ff */
[----:B------:R-:W-:-:S03]  /*6dd0*/  IMAD.IADD R0, R237, 0x1, -R211 ;  /* 0x00000001ed007824 */ /* 0x000fc600078e0ad3 */
[----:B------:R-:W-:Y:S01]  /*6de0*/  @!P4 LEA.HI.X R3, R214, R12, R16, 0x1, P0 ;  /* 0x0000000cd603c211 */ /* 0x000fe200000f0c10 */
[----:B------:R-:W-:Y:S01]  /*6df0*/  IMAD R0, R108, -0x20, R0 ;  /* 0xffffffe06c007824 */ /* 0x000fe200078e0200 */
[----:B------:R-:W-:-:S13]  /*6e00*/  LOP3.LUT P0, RZ, R216, 0x2, RZ, 0xc0, !PT ;  /* 0x00000002d8ff7812 */ /* 0x000fda000780c0ff */
[----:B------:R-:W-:Y:S01]  /*6e10*/  @!PT LDS RZ, [RZ] ;  /* 0x00000000fffff984 */ /* 0x000fe20000000800 */
[----:B------:R-:W-:Y:S01]  /*6e20*/  @!PT LDS RZ, [RZ] ;  /* 0x00000000fffff984 */ /* 0x000fe20000000800 */
[----:B------:R-:W-:Y:S01]  /*6e30*/  @!PT LDS RZ, [RZ] ;  /* 0x00000000fffff984 */ /* 0x000fe20000000800 */
[----:B------:R1:W-:Y:S01]  /*6e40*/  @!P4 LDGSTS.E.BYPASS.LTC128B.128 [R215+0x13080], [R10.64], !P0 ;  /* 0x130800000ad7cfae */ /* 0x0003e2000c101d46 */
[----:B------:R-:W-:-:S03]  /*6e50*/  ISETP.GE.AND P0, PT, R0, 0x1, PT ;  /* 0x000000010000780c */ /* 0x000fc60003f06270 */
[----:B------:R1:W-:Y:S04]  /*6e60*/  @!P4 LDGSTS.E.BYPASS.LTC128B.128 [R215+0x17080], [R8.64], !P3 ;  /* 0x1708000008d7cfae */ /* 0x0003e8000d901d46 */
[----:B------:R1:W-:Y:S04]  /*6e70*/  @!P4 LDGSTS.E.BYPASS.LTC128B.128 [R215+0x1b080], [R6.64], !P2 ;  /* 0x1b08000006d7cfae */ /* 0x0003e8000d101d46 */
[----:B------:R1:W-:Y:S01]  /*6e80*/  @!P4 LDGSTS.E.BYPASS.LTC128B.128 [R215+0x1f080], [R2.64], !P1 ;  /* 0x1f08000002d7cfae */ /* 0x0003e2000c901d46 */
[----:B------:R-:W-:-:S03]  /*6e90*/  ISETP.NE.AND P4, PT, R5, RZ, PT ;  /* 0x000000ff0500720c */ /* 0x000fc60003f85270 */
[----:B------:R-:W0:Y:S01]  /*6ea0*/  LDGDEPBAR ;  /* 0x00000000000079af */ /* 0x000e220000000000 */
[----:B------:R-:W-:Y:S01]  /*6eb0*/  WARPSYNC 0xffffffff ;  /* 0xffffffff00007948 */ /* 0x000fe20003800000 */
[----:B------:R-:W-:Y:S02]  /*6ec0*/  BSSY B0, `(.L_x_1037) ;  /* 0x0000013000007945 */ /* 0x000fe40003800000 */
[----:B------:R-:W-:Y:S06]  /*6ed0*/  BAR.SYNC.DEFER_BLOCKING 0x0 ;  /* 0x0000000000007b1d */ /* 0x000fec0000010000 */
[----:B------:R-:W-:Y:S05]  /*6ee0*/  @!P0 BRA `(.L_x_1038) ;  /* 0x0000010000008947 */ /* 0x000fea0003800000 */
[----:B------:R-:W-:Y:S01]  /*6ef0*/  IMAD R0, R129, c[0x0][0x1e0], RZ ;  /* 0x0000780081007a24 */ /* 0x000fe200078e02ff */
[----:B------:R-:W-:Y:S01]  /*6f00*/  LOP3.LUT P3, RZ, R216, 0x1, RZ, 0xc0, !PT ;  /* 0x00000001d8ff7812 */ /* 0x000fe2000786c0ff */
[----:B-1----:R-:W-:-:S04]  /*6f10*/  IMAD.WIDE.U32 R2, R108, c[0x0][0x1e0], RZ ;  /* 0x000078006c027a25 */ /* 0x002fc800078e00ff */
        /* <DEDUP_REMOVED lines=13> */
.L_x_1038:
[----:B------:R-:W-:Y:S05]  /*6ff0*/  BSYNC B0 ;  /* 0x0000000000007941 */ /* 0x000fea0003800000 */
.L_x_1037:
[----:B------:R-:W-:Y:S01]  /*7000*/  ISETP.LT.AND P0, PT, RZ, c[0x0][0x27c], PT ;  /* 0x00009f00ff007a0c */ /* 0x000fe20003f01270 */
[----:B------:R-:W0:Y:S01]  /*7010*/  LDGDEPBAR ;  /* 0x00000000000079af */ /* 0x000e220000000000 */
[----:B------:R-:W-:-:S11]  /*7020*/  MOV R133, c[0x0][0x2c4] ;  /* 0x0000b10000857a02 */ /* 0x000fd60000000f00 */
[----:B------:R-:W-:Y:S05]  /*7030*/  @P0 BRA `(.L_x_1039) ;  /* 0x0000002000000947 */ /* 0x000fea0003800000 */
[----:B------:R-:W-:-:S04]  /*7040*/  DEPBAR.LE SB0, 0x1 ;  /* 0x000080400000791a */ /* 0x000fc80000000000 */
[----:B------:R-:W-:Y:S05]  /*7050*/  BRA `(.L_x_1040) ;  /* 0x0000966000007947 */ /* 0x000fea0003800000 */
.L_x_1039:
[----:B------:R-:W-:Y:S01]  /*7060*/  ULDC.U8 UR4, c[0x0][0x298] ;  /* 0x0000a60000047ab9 */ /* 0x000fe20000000000 */
[----:B-----5:R-:W-:Y:S01]  /*7070*/  SHF.R.S32.HI R0, RZ, 0x1f, R110 ;  /* 0x0000001fff007819 */ /* 0x020fe2000001146e */
[----:B-1----:R-:W-:Y:S01]  /*7080*/  IMAD.WIDE.U32 R6, R110, c[0x0][0x280], RZ ;  /* 0x0000a0006e067a25 */ /* 0x002fe200078e00ff */
[----:B------:R-:W-:Y:S01]  /*7090*/  ISETP.NE.AND P0, PT, RZ, UR4, PT ;  /* 0x00000004ff007c0c */ /* 0x000fe2000bf05270 */
[----:B------:R-:W-:Y:S01]  /*70a0*/  BSSY B2, `(.L_x_1040) ;  /* 0x0000961000027945 */ /* 0x000fe20003800000 */
[C---:B------:R-:W-:Y:S01]  /*70b0*/  IADD3 R128, R211.reuse, 0x20, RZ ;  /* 0x00000020d3807810 */ /* 0x040fe20007ffe0ff */
[C---:B------:R-:W-:Y:S01]  /*70c0*/  IMAD R3, R0.reuse, c[0x0][0x280], RZ ;  /* 0x0000a00000037a24 */ /* 0x040fe200078e02ff */
[----:B------:R-:W-:Y:S01]  /*70d0*/  IADD3 R132, R211, 0x60, RZ ;  /* 0x00000060d3847810 */ /* 0x000fe20007ffe0ff */
[----:B------:R-:W-:Y:S01]  /*70e0*/  IMAD R2, R0, c[0x0][0x290], RZ ;  /* 0x0000a40000027a24 */ /* 0x000fe200078e02ff */
[----:B------:R-:W-:Y:S01]  /*70f0*/  LEA R0, R99, R15, 0x5 ;  /* 0x0000000f63007211 */ /* 0x000fe200078e28ff */
[C---:B------:R-:W-:Y:S01]  /*7100*/  IMAD R5, R110.reuse, c[0x0][0x284], R3 ;  /* 0x0000a1006e057a24 */ /* 0x040fe200078e0203 */
[----:B------:R-:W-:Y:S01]  /*7110*/  IADD3 R131, R211, 0x40, RZ ;  /* 0x00000040d3837810 */ /* 0x000fe20007ffe0ff */
[----:B------:R-:W-:-:S02]  /*7120*/  IMAD R8, R110, c[0x0][0x294], R2 ;  /* 0x0000a5006e087a24 */ /* 0x000fc400078e0202 */
[----:B------:R-:W-:Y:S01]  /*7130*/  IMAD.WIDE.U32 R2, R110, c[0x0][0x290], RZ ;  /* 0x0000a4006e027a25 */ /* 0x000fe200078e00ff */
[----:B------:R-:W-:-:S04]  /*7140*/  IADD3 R5, R5, R7, RZ ;  /* 0x0000000705057210 */ /* 0x000fc80007ffe0ff */
[----:B------:R-:W-:Y:S01]  /*7150*/  IADD3 R8, R8, R3, RZ ;  /* 0x0000000308087210 */ /* 0x000fe20007ffe0ff */
[----:B------:R-:W-:Y:S05]  /*7160*/  @!P0 BRA `(.L_x_1041) ;  /* 0x000049b000008947 */ /* 0x000fea0003800000 */
[----:B------:R-:W-:Y:S01]  /*7170*/  ISETP.NE.AND P1, PT, R133, 0x1, PT ;  /* 0x000000018500780c */ /* 0x000fe20003f25270 */
[----:B------:R-:W-:Y:S01]  /*7180*/  IMAD.MOV.U32 R4, RZ, RZ, R6 ;  /* 0x000000ffff047224 */ /* 0x000fe200078e0006 */
[C---:B------:R-:W-:Y:S01]  /*7190*/  IADD3 R43, R140.reuse, 0x40, RZ ;  /* 0x000000408c2b7810 */ /* 0x040fe20007ffe0ff */
[----:B------:R-:W-:Y:S01]  /*71a0*/  BSSY B0, `(.L_x_1042) ;  /* 0x0000053000007945 */ /* 0x000fe20003800000 */
[----:B------:R-:W-:Y:S01]  /*71b0*/  IADD3 R42, R140, 0x20, RZ ;  /* 0x000000208c2a7810 */ /* 0x000fe20007ffe0ff */
        /* <DEDUP_REMOVED lines=16> */
[----:B------:R-:W-:Y:S01]  /*72c0*/  IMAD.WIDE.U32 R4, R0, c[0x0][0x280], R4 ;  /* 0x0000a00000047a25 */ /* 0x000fe200078e0004 */
[----:B------:R-:W-:-:S03]  /*72d0*/  SHF.R.S32.HI R30, RZ, 0x1f, R42 ;  /* 0x0000001fff1e7819 */ /* 0x000fc6000001142a */
[----:B------:R-:W-:Y:S01]  /*72e0*/  IMAD R7, R3, c[0x0][0x280], RZ ;  /* 0x0000a00003077a24 */ /* 0x000fe200078e02ff */
[----:B------:R-:W-:-:S03]  /*72f0*/  LEA R40, P0, R4, c[0x0][0x270], 0x1 ;  /* 0x00009c0004287a11 */ /* 0x000fc600078008ff */
[----:B------:R-:W-:-:S04]  /*7300*/  IMAD R6, R0, c[0x0][0x284], R7 ;  /* 0x0000a10000067a24 */ /* 0x000fc800078e0207 */
[----:B------:R-:W-:-:S05]  /*7310*/  IMAD.IADD R6, R5, 0x1, R6 ;  /* 0x0000000105067824 */ /* 0x000fca00078e0206 */
[----:B------:R-:W-:Y:S01]  /*7320*/  LEA.HI.X R34, R4, c[0x0][0x274], R6, 0x1, P0 ;  /* 0x00009d0004227a11 */ /* 0x000fe200000f0c06 */
[----:B------:R-:W-:Y:S02]  /*7330*/  IMAD R4, R3, c[0x0][0x290], RZ ;  /* 0x0000a40003047a24 */ /* 0x000fe400078e02ff */
[----:B------:R-:W-:-:S04]  /*7340*/  IMAD.MOV.U32 R3, RZ, RZ, R8 ;  /* 0x000000ffff037224 */ /* 0x000fc800078e0008 */
[----:B------:R-:W-:-:S04]  /*7350*/  IMAD.WIDE.U32 R2, R0, c[0x0][0x290], R2 ;  /* 0x0000a40000027a25 */ /* 0x000fc800078e0002 */
[----:B------:R-:W-:Y:S01]  /*7360*/  IMAD R0, R0, c[0x0][0x294], R4 ;  /* 0x0000a50000007a24 */ /* 0x000fe200078e0204 */
[C---:B------:R-:W-:Y:S01]  /*7370*/  LEA R33, P0, R2.reuse, c[0x0][0x288], 0x1 ;  /* 0x0000a20002217a11 */ /* 0x040fe200078008ff */
[----:B------:R1:W3:Y:S02]  /*7380*/  SHFL.IDX PT, R4, R34, RZ, 0x181f ;  /* 0x00181fff22047589 */ /* 0x0002e400000e0000 */
[----:B------:R-:W-:Y:S02]  /*7390*/  IMAD.IADD R0, R3, 0x1, R0 ;  /* 0x0000000103007824 */ /* 0x000fe400078e0200 */
[----:B------:R1:W2:Y:S03]  /*73a0*/  SHFL.IDX PT, R3, R40, RZ, 0x181f ;  /* 0x00181fff28037589 */ /* 0x0002a600000e0000 */
[----:B------:R-:W-:Y:S02]  /*73b0*/  LEA.HI.X R31, R2, c[0x0][0x28c], R0, 0x1, P0 ;  /* 0x0000a300021f7a11 */ /* 0x000fe400000f0c00 */
[----:B------:R1:W4:Y:S04]  /*73c0*/  SHFL.IDX PT, R0, R33, RZ, 0x181f ;  /* 0x00181fff21007589 */ /* 0x00032800000e0000 */
[----:B------:R1:W1:Y:S01]  /*73d0*/  SHFL.IDX PT, R2, R31, RZ, 0x181f ;  /* 0x00181fff1f027589 */ /* 0x00026200000e0000 */
        /* <DEDUP_REMOVED lines=9> */
[----:B--2---:R-:W-:-:S05]  /*7470*/  @!P3 IADD3 R18, P0, R3, R6, RZ ;  /* 0x000000060312b210 */ /* 0x004fca0007f1e0ff */
[--C-:B---3--:R-:W-:Y:S01]  /*7480*/  @!P3 IMAD.X R19, R4, 0x1, R5.reuse, P0 ;  /* 0x000000010413b824 */ /* 0x108fe200000e0605 */
[----:B----4-:R-:W-:Y:S02]  /*7490*/  @!P3 IADD3 R16, P0, R0, R6, RZ ;  /* 0x000000060010b210 */ /* 0x010fe40007f1e0ff */
[----:B------:R-:W-:Y:S01]  /*74a0*/  @!P2 SHF.L.U64.HI R6, R42, 0x1, R30 ;  /* 0x000000012a06a819 */ /* 0x000fe2000001021e */
        /* <DEDUP_REMOVED lines=34> */
.L_x_1043:
[----:B------:R-:W-:Y:S05]  /*76d0*/  BSYNC B0 ;  /* 0x0000000000007941 */ /* 0x000fea0003800000 */
.L_x_1042:
[----:B-1---5:R-:W-:Y:S01]  /*76e0*/  IMAD.MOV.U32 R2, RZ, RZ, R44 ;  /* 0x000000ffff027224 */ /* 0x022fe200078e002c */
[----:B------:R-:W-:Y:S01]  /*76f0*/  LOP3.LUT P0, RZ, R216, 0x10, RZ, 0xc0, !PT ;  /* 0x00000010d8ff7812 */ /* 0x000fe2000780c0ff */
[----:B----4-:R-:W-:Y:S01]  /*7700*/  IMAD.MOV.U32 R0, RZ, RZ, R45 ;  /* 0x000000ffff007224 */ /* 0x010fe200078e002d */
[----:B--2---:R-:W-:Y:S01]  /*7710*/  MOV R3, R37 ;  /* 0x0000002500037202 */ /* 0x004fe20000000f00 */
[----:B---3--:R-:W-:Y:S01]  /*7720*/  IMAD.MOV.U32 R4, RZ, RZ, R36 ;  /* 0x000000ffff047224 */ /* 0x008fe200078e0024 */
        /* <DEDUP_REMOVED lines=44> */
[----:B------:R-:W-:Y:S01]  /*79f0*/  @!P2 IMAD.SHL.U32 R5, R42, 0x2, RZ ;  /* 0x000000022a05a824 */ /* 0x000fe200078e00ff */
[----:B------:R-:W-:Y:S01]  /*7a00*/  CS2R R52, SRZ ;  /* 0x0000000000347805 */ /* 0x000fe2000001ff00 */
[----:B------:R-:W-:Y:S01]  /*7a10*/  CS2R R54, SRZ ;  /* 0x0000000000367805 */ /* 0x000fe2000001ff00 */
[----:B------:R-:W-:Y:S01]  /*7a20*/  CS2R R56, SRZ ;  /* 0x0000000000387805 */ /* 0x000fe2000001ff00 */
[----:B----4-:R-:W-:Y:S01]  /*7a30*/  @!P3 IMAD.X R17, R2, 0x1, R6, P0 ;  /* 0x000000010211b824 */ /* 0x010fe200000e0606 */
[----:B------:R-:W-:Y:S01]  /*7a40*/  @!P2 SHF.L.U64.HI R6, R42, 0x1, R30 ;  /* 0x000000012a06a819 */ /* 0x000fe2000001021e */
[----:B------:R-:W-:Y:S01]  /*7a50*/  CS2R R58, SRZ ;  /* 0x00000000003a7805 */ /* 0x000fe2000001ff00 */
[-C--:B------:R-:W-:Y:S01]  /*7a60*/  @!P2 IADD3 R14, P0, R3, R5.reuse, RZ ;  /* 0x00000005030ea210 */ /* 0x080fe20007f1e0ff */
[----:B------:R-:W-:Y:S01]  /*7a70*/  CS2R R64, SRZ ;  /* 0x0000000000407805 */ /* 0x000fe2000001ff00 */
[----:B------:R-:W-:Y:S01]  /*7a80*/  CS2R R60, SRZ ;  /* 0x00000000003c7805 */ /* 0x000fe2000001ff00 */
[----:B------:R1:W5:Y:S02]  /*7a90*/  @!P3 LD.E.64 R48, [R18.64] ;  /* 0x000000061230b980 */ /* 0x000364000c101b00 */
[--C-:B------:R-:W-:Y:S01]  /*7aa0*/  @!P2 IMAD.X R15, R4, 0x1, R6.reuse, P0 ;  /* 0x00000001040fa824 */ /* 0x100fe200000e0606 */
[----:B------:R-:W-:Y:S01]  /*7ab0*/  @!P2 IADD3 R12, P0, R0, R5, RZ ;  /* 0x00000005000ca210 */ /* 0x000fe20007f1e0ff */
[C---:B------:R-:W-:Y:S01]  /*7ac0*/  @!P1 IMAD.SHL.U32 R5, R43.reuse, 0x2, RZ ;  /* 0x000000022b059824 */ /* 0x040fe200078e00ff */
        /* <DEDUP_REMOVED lines=21> */
.L_x_1045:
[----:B------:R-:W-:Y:S05]  /*7c20*/  BSYNC B0 ;  /* 0x0000000000007941 */ /* 0x000fea0003800000 */
.L_x_1044:
        /* <DEDUP_REMOVED lines=42> */
[----:B------:R-:W-:Y:S02]  /*7ed0*/  ISETP.GE.AND P2, PT, R42, c[0x0][0x27c], PT ;  /* 0x00009f002a007a0c */ /* 0x000fe40003f46270 */
[----:B------:R-:W-:Y:S02]  /*7ee0*/  ISETP.GE.AND P1, PT, R43, c[0x0][0x27c], PT ;  /* 0x00009f002b007a0c */ /* 0x000fe40003f26270 */
[----:B------:R-:W-:-:S07]  /*7ef0*/  P2R R21, PR, RZ, 0x10 ;  /* 0x00000010ff157803 */ /* 0x000fce0000000000 */
[C---:B------:R-:W-:Y:S01]  /*7f00*/  @!P3 IMAD.SHL.U32 R5, R140.reuse, 0x2, RZ ;  /* 0x000000028c05b824 */ /* 0x040fe200078e00ff */
[----:B------:R-:W-:-:S04]  /*7f10*/  @!P3 SHF.L.U64.HI R6, R140, 0x1, R35 ;  /* 0x000000018c06b819 */ /* 0x000fc80000010223 */
[----:B---3--:R-:W-:-:S05]  /*7f20*/  @!P3 IADD3 R18, P0, R3, R5, RZ ;  /* 0x000000050312b210 */ /* 0x008fca0007f1e0ff */
[----:B--2---:R-:W-:Y:S01]  /*7f30*/  @!P3 IMAD.X R19, R4, 0x1, R6, P0 ;  /* 0x000000010413b824 */ /* 0x004fe200000e0606 */
[----:B-1----:R-:W-:Y:S01]  /*7f40*/  @!P3 IADD3 R16, P0, R0, R5, RZ ;  /* 0x000000050010b210 */ /* 0x002fe20007f1e0ff */
[----:B------:R-:W-:-:S04]  /*7f50*/  @!P2 IMAD.SHL.U32 R5, R42, 0x2, RZ ;  /* 0x000000022a05a824 */ /* 0x000fc800078e00ff */
[----:B----4-:R-:W-:Y:S01]  /*7f60*/  @!P3 IMAD.X R17, R2, 0x1, R6, P0 ;  /* 0x000000010211b824 */ /* 0x010fe200000e0606 */
[----:B------:R-:W-:Y:S02]  /*7f70*/  @!P2 SHF.L.U64.HI R6, R42, 0x1, R30 ;  /* 0x000000012a06a819 */ /* 0x000fe4000001021e */
[-C--:B------:R-:W-:Y:S01]  /*7f80*/  @!P2 IADD3 R14, P0, R3, R5.reuse, RZ ;  /* 0x00000005030ea210 */ /* 0x080fe20007f1e0ff */
[----:B------:R-:W-:Y:S01]  /*7f90*/  CS2R R66, SRZ ;  /* 0x0000000000427805 */ /* 0x000fe2000001ff00 */
[----:B------:R-:W-:Y:S01]  /*7fa0*/  CS2R R70, SRZ ;  /* 0x0000000000467805 */ /* 0x000fe2000001ff00 */
[----:B------:R-:W-:Y:S01]  /*7fb0*/  CS2R R72, SRZ ;  /* 0x0000000000487805 */ /* 0x000fe2000001ff00 */
[----:B------:R-:W-:Y:S01]  /*7fc0*/  CS2R R74, SRZ ;  /* 0x00000000004a7805 */ /* 0x000fe2000001ff00 */
[--C-:B------:R-:W-:Y:S01]  /*7fd0*/  @!P2 IMAD.X R15, R4, 0x1, R6.reuse, P0 ;  /* 0x00000001040fa824 */ /* 0x100fe200000e0606 */
[----:B------:R-:W-:Y:S01]  /*7fe0*/  @!P2 IADD3 R12, P0, R0, R5, RZ ;  /* 0x00000005000ca210 */ /* 0x000fe20007f1e0ff */
[C---:B------:R-:W-:Y:S01]  /*7ff0*/  @!P1 IMAD.SHL.U32 R5, R43.reuse, 0x2, RZ ;  /* 0x000000022b059824 */ /* 0x040fe200078e00ff */
[----:B------:R-:W-:Y:S01]  /*8000*/  CS2R R76, SRZ ;  /* 0x00000000004c7805 */ /* 0x000fe2000001ff00 */
[----:B------:R1:W5:Y:S02]  /*8010*/  @!P3 LD.E.64 R62, [R16.64] ;  /* 0x00000006103eb980 */ /* 0x000364000c101b00 */
[----:B------:R-:W-:Y:S01]  /*8020*/  @!P2 IMAD.X R13, R2, 0x1, R6, P0 ;  /* 0x00000001020da824 */ /* 0x000fe200000e0606 */
[----:B------:R-:W-:-:S02]  /*8030*/  @!P1 SHF.L.U64.HI R6, R43, 0x1, R32 ;  /* 0x000000012b069819 */ /* 0x000fc40000010220 */
        /* <DEDUP_REMOVED lines=15> */
[----:B------:R-:W-:Y:S02]  /*8130*/  ISETP.NE.AND P4, PT, R21, RZ, PT ;  /* 0x000000ff1500720c */ /* 0x000fe40003f85270 */
[----:B------:R-:W-:Y:S02]  /*8140*/  CS2R R20, SRZ ;  /* 0x0000000000147805 */ /* 0x000fe4000001ff00 */
[----:B------:R1:W5:Y:S04]  /*8150*/  @!P0 LD.E.64 R76, [R4.64] ;  /* 0x00000006044c8980 */ /* 0x000368000c101b00 */
[----:B------:R2:W5:Y:S02]  /*8160*/  @!P3 LD.E.64 R20, [R18.64] ;  /* 0x000000061214b980 */ /* 0x000564000c101b00 */
[----:B--2---:R-:W-:-:S06]  /*8170*/  CS2R R18, SRZ ;  /* 0x0000000000127805 */ /* 0x004fcc000001ff00 */
[----:B------:R1:W5:Y:S02]  /*8180*/  @!P2 LD.E.64 R18, [R14.64] ;  /* 0x000000060e12a980 */ /* 0x000364000c101b00 */
.L_x_1047:
[----:B------:R-:W-:Y:S05]  /*8190*/  BSYNC B0 ;  /* 0x0000000000007941 */ /* 0x000fea0003800000 */
.L_x_1046:
[----:B----45:R-:W-:Y:S01]  /*81a0*/  IMAD.MOV.U32 R2, RZ, RZ, R74 ;  /* 0x000000ffff027224 */ /* 0x030fe200078e004a */
[----:B---3--:R-:W-:Y:S01]  /*81b0*/  MOV R3, R71 ;  /* 0x0000004700037202 */ /* 0x008fe20000000f00 */
[----:B-1----:R-:W-:Y:S01]  /*81c0*/  IMAD.MOV.U32 R0, RZ, RZ, R75 ;  /* 0x000000ffff007224 */ /* 0x002fe200078e004b */
[----:B------:R-:W-:Y:S01]  /*81d0*/  ISETP.NE.AND P0, PT, R80, RZ, PT ;  /* 0x000000ff5000720c */ /* 0x000fe20003f05270 */
[----:B--2---:R-:W-:Y:S01]  /*81e0*/  IMAD.MOV.U32 R4, RZ, RZ, R70 ;  /* 0x000000ffff047224 */ /* 0x004fe200078e0046 */
[----:B------:R1:W2:Y:S01]  /*81f0*/  SHFL.IDX PT, R7, R34, 0x3, 0x181f ;  /* 0x00781f0022077f89 */ /* 0x0002a200000e0000 */
[----:B------:R-:W-:Y:S01]  /*8200*/  MOV R5, R66 ;  /* 0x0000004200057202 */ /* 0x000fe20000000f00 */
[----:B------:R-:W-:Y:S01]  /*8210*/  BSSY B0, `(.L_x_1048) ;  /* 0x000004b000007945 */ /* 0x000fe20003800000 */
[----:B------:R-:W-:Y:S01]  /*8220*/  PRMT R115, R0, 0x5410, R2 ;  /* 0x0000541000737816 */ /* 0x000fe20000000002 */
[----:B------:R-:W-:Y:S01]  /*8230*/  IMAD.MOV.U32 R2, RZ, RZ, R18 ;  /* 0x000000ffff027224 */ /* 0x000fe200078e0012 */
[----:B------:R-:W-:Y:S01]  /*8240*/  PRMT R113, R3, 0x5410, R4 ;  /* 0x0000541003717816 */ /* 0x000fe20000000004 */
[----:B------:R-:W-:Y:S01]  /*8250*/  IMAD.MOV.U32 R0, RZ, RZ, R19 ;  /* 0x000000ffff007224 */ /* 0x000fe200078e0013 */
[----:B------:R-:W-:Y:S01]  /*8260*/  MOV R4, R20 ;  /* 0x0000001400047202 */ /* 0x000fe20000000f00 */
[----:B------:R-:W-:Y:S01]  /*8270*/  IMAD.MOV.U32 R3, RZ, RZ, R21 ;  /* 0x000000ffff037224 */ /* 0x000fe200078e0015 */
[----:B------:R3:W4:Y:S01]  /*8280*/  SHFL.IDX PT, R9, R31, 0x3, 0x181f ;  /* 0x00781f001f097f89 */ /* 0x00072200000e0000 */
[----:B------:R-:W-:Y:S01]  /*8290*/  CS2R R86, SRZ ;  /* 0x0000000000567805 */ /* 0x000fe2000001ff00 */
[----:B------:R-:W-:Y:S01]  /*82a0*/  PRMT R112, R0, 0x5410, R2 ;  /* 0x0000541000707816 */ /* 0x000fe20000000002 */
[----:B------:R-:W-:Y:S01]  /*82b0*/  IMAD.MOV.U32 R2, RZ, RZ, R76 ;  /* 0x000000ffff027224 */ /* 0x000fe200078e004c */
[----:B------:R-:W-:Y:S01]  /*82c0*/  MOV R0, R77 ;  /* 0x0000004d00007202 */ /* 0x000fe20000000f00 */
[----:B------:R2:W4:Y:S01]  /*82d0*/  SHFL.IDX PT, R6, R33, 0x3, 0x181f ;  /* 0x00781f0021067f89 */ /* 0x00052200000e0000 */
[----:B------:R-:W-:Y:S01]  /*82e0*/  PRMT R110, R3, 0x5410, R4 ;  /* 0x00005410036e7816 */ /* 0x000fe20000000004 */
[----:B------:R-:W-:Y:S01]  /*82f0*/  IMAD.MOV.U32 R3, RZ, RZ, R72 ;  /* 0x000000ffff037224 */ /* 0x000fe200078e0048 */
[----:B------:R-:W-:Y:S01]  /*8300*/  PRMT R114, R0, 0x5410, R2 ;  /* 0x0000541000727816 */ /* 0x000fe20000000002 */
[----:B------:R-:W-:Y:S01]  /*8310*/  IMAD.MOV.U32 R2, RZ, RZ, R73 ;  /* 0x000000ffff027224 */ /* 0x000fe200078e0049 */
[----:B------:R4:W4:Y:S01]  /*8320*/  SHFL.IDX PT, R0, R40, 0x3, 0x181f ;  /* 0x00781f0028007f89 */ /* 0x00092200000e0000 */
[----:B------:R-:W-:Y:S01]  /*8330*/  IMAD.MOV.U32 R4, RZ, RZ, R67 ;  /* 0x000000ffff047224 */ /* 0x000fe200078e0043 */
[----:B------:R-:W-:Y:S01]  /*8340*/  CS2R R82, SRZ ;  /* 0x0000000000527805 */ /* 0x000fe2000001ff00 */
[----:B------:R-:W-:Y:S01]  /*8350*/  CS2R R78, SRZ ;  /* 0x00000000004e7805 */ /* 0x000fe2000001ff00 */
[----:B-1----:R-:W-:Y:S01]  /*8360*/  PRMT R34, R2, 0x5410, R3 ;  /* 0x0000541002227816 */ /* 0x002fe20000000003 */
[----:B------:R-:W-:Y:S01]  /*8370*/  IMAD.MOV.U32 R3, RZ, RZ, R62 ;  /* 0x000000ffff037224 */ /* 0x000fe200078e003e */
[----:B------:R-:W-:Y:S01]  /*8380*/  MOV R2, R63 ;  /* 0x0000003f00027202 */ /* 0x000fe20000000f00 */
[----:B------:R-:W-:Y:S01]  /*8390*/  CS2R R90, SRZ ;  /* 0x00000000005a7805 */ /* 0x000fe2000001ff00 */
[----:B------:R-:W-:Y:S01]  /*83a0*/  CS2R R88, SRZ ;  /* 0x0000000000587805 */ /* 0x000fe2000001ff00 */
[----:B------:R-:W-:Y:S01]  /*83b0*/  CS2R R84, SRZ ;  /* 0x0000000000547805 */ /* 0x000fe2000001ff00 */
[----:B------:R-:W-:Y:S01]  /*83c0*/  CS2R R80, SRZ ;  /* 0x0000000000507805 */ /* 0x000fe2000001ff00 */
[----:B---3--:R-:W-:-:S02]  /*83d0*/  PRMT R31, R2, 0x5410, R3 ;  /* 0x00005410021f7816 */ /* 0x008fc40000000003 */
[----:B--2---:R-:W-:Y:S01]  /*83e0*/  PRMT R33, R4, 0x5410, R5 ;  /* 0x0000541004217816 */ /* 0x004fe20000000005 */
[----:B------:R-:W-:Y:S05]  /*83f0*/  @P0 BRA `(.L_x_1049) ;  /* 0x000002c000000947 */ /* 0x000fea0003800000 */
[----:B------:R-:W-:Y:S01]  /*8400*/  ISETP.GE.AND P1, PT, R42, c[0x0][0x27c], PT ;  /* 0x00009f002a007a0c */ /* 0x000fe20003f26270 */
[----:B------:R-:W-:Y:S01]  /*8410*/  CS2R R82, SRZ ;  /* 0x0000000000527805 */ /* 0x000fe2000001ff00 */
[----:B------:R-:W-:-:S11]  /*8420*/  CS2R R84, SRZ ;  /* 0x0000000000547805 */ /* 0x000fd6000001ff00 */
[C---:B------:R-:W-:Y:S01]  /*8430*/  @!P1 IMAD.SHL.U32 R2, R42.reuse, 0x2, RZ ;  /* 0x000000022a029824 */ /* 0x040fe200078e00ff */
[----:B------:R-:W-:-:S04]  /*8440*/  @!P1 SHF.L.U64.HI R3, R42, 0x1, R30 ;  /* 0x000000012a039819 */ /* 0x000fc8000001021e */
[----:B----4-:R-:W-:-:S05]  /*8450*/  @!P1 IADD3 R4, P0, R0, R2, RZ ;  /* 0x0000000200049210 */ /* 0x010fca0007f1e0ff */
[----:B------:R-:W-:Y:S01]  /*8460*/  @!P1 IMAD.X R5, R7, 0x1, R3, P0 ;  /* 0x0000000107059824 */ /* 0x000fe200000e0603 */
[----:B------:R-:W-:-:S04]  /*8470*/  @!P1 IADD3 R2, P0, R6, R2, RZ ;  /* 0x0000000206029210 */ /* 0x000fc80007f1e0ff */
[----:B------:R1:W5:Y:S01]  /*8480*/  @!P1 LD.E.64 R82, [R4.64] ;  /* 0x0000000604529980 */ /* 0x000362000c101b00 */
[----:B------:R-:W-:Y:S01]  /*8490*/  @!P1 IMAD.X R3, R9, 0x1, R3, P0 ;  /* 0x0000000109039824 */ /* 0x000fe200000e0603 */
[----:B------:R-:W-:-:S04]  /*84a0*/  ISETP.GE.AND P0, PT, R43, c[0x0][0x27c], PT ;  /* 0x00009f002b007a0c */ /* 0x000fc80003f06270 */
[----:B------:R2:W5:Y:S09]  /*84b0*/  @!P1 LD.E.64 R84, [R2.64] ;  /* 0x0000000602549980 */ /* 0x000572000c101b00 */
[----:B------:R-:W-:-:S05]  /*84c0*/  @!P0 IMAD.SHL.U32 R8, R43, 0x2, RZ ;  /* 0x000000022b088824 */ /* 0x000fca00078e00ff */
[----:B-1----:R-:W-:Y:S02]  /*84d0*/  @!P0 IADD3 R4, P1, R0, R8, RZ ;  /* 0x0000000800048210 */ /* 0x002fe40007f3e0ff */
[----:B--2---:R-:W-:-:S05]  /*84e0*/  @!P0 SHF.L.U64.HI R3, R43, 0x1, R32 ;  /* 0x000000012b038819 */ /* 0x004fca0000010220 */
[----:B------:R-:W-:Y:S01]  /*84f0*/  @!P0 IMAD.X R5, R7, 0x1, R3, P1 ;  /* 0x0000000107058824 */ /* 0x000fe200008e0603 */
[----:B------:R-:W-:-:S05]  /*8500*/  @!P0 IADD3 R2, P1, R6, R8, RZ ;  /* 0x0000000806028210 */ /* 0x000fca0007f3e0ff */
[----:B------:R-:W-:Y:S01]  /*8510*/  @!P0 IMAD.X R3, R9, 0x1, R3, P1 ;  /* 0x0000000109038824 */ /* 0x000fe200008e0603 */
[----:B------:R-:W-:Y:S01]  /*8520*/  ISETP.GE.AND P1, PT, R140, c[0x0][0x27c], PT ;  /* 0x00009f008c007a0c */ /* 0x000fe20003f26270 */
[----:B------:R-:W-:Y:S01]  /*8530*/  CS2R R86, SRZ ;  /* 0x0000000000567805 */ /* 0x000fe2000001ff00 */
[----:B------:R-:W-:-:S05]  /*8540*/  CS2R R88, SRZ ;  /* 0x0000000000587805 */ /* 0x000fca000001ff00 */
[----:B------:R1:W5:Y:S04]  /*8550*/  @!P0 LD.E.64 R86, [R4.64] ;  /* 0x0000000604568980 */ /* 0x000368000c101b00 */
[----:B------:R2:W5:Y:S02]  /*8560*/  @!P0 LD.E.64 R88, [R2.64] ;  /* 0x0000000602588980 */ /* 0x000564000c101b00 */
        /* <DEDUP_REMOVED lines=11> */
[----:B------:R-:W-:Y:S01]  /*8620*/  @!P0 IMAD.SHL.U32 R8, R139, 0x2, RZ ;  /* 0x000000028b088824 */ /* 0x000fe200078e00ff */
[----:B------:R-:W-:Y:S01]  /*8630*/  CS2R R92, SRZ ;  /* 0x00000000005c7805 */ /* 0x000fe2000001ff00 */
[----:B------:R-:W-:-:S03]  /*8640*/  CS2R R90, SRZ ;  /* 0x00000000005a7805 */ /* 0x000fc6000001ff00 */
[----:B-1----:R-:W-:Y:S02]  /*8650*/  @!P0 IADD3 R4, P1, R0, R8, RZ ;  /* 0x0000000800048210 */ /* 0x002fe40007f3e0ff */
[----:B--2---:R-:W-:-:S05]  /*8660*/  @!P0 SHF.L.U64.HI R3, R139, 0x1, R41 ;  /* 0x000000018b038819 */ /* 0x004fca0000010229 */
[----:B------:R-:W-:Y:S01]  /*8670*/  @!P0 IMAD.X R5, R7, 0x1, R3, P1 ;  /* 0x0000000107058824 */ /* 0x000fe200008e0603 */
[----:B------:R-:W-:-:S04]  /*8680*/  @!P0 IADD3 R2, P1, R6, R8, RZ ;  /* 0x0000000806028210 */ /* 0x000fc80007f3e0ff */
[----:B------:R1:W5:Y:S01]  /*8690*/  @!P0 LD.E.64 R92, [R4.64] ;  /* 0x00000006045c8980 */ /* 0x000362000c101b00 */
[----:B------:R-:W-:-:S05]  /*86a0*/  @!P0 IMAD.X R3, R9, 0x1, R3, P1 ;  /* 0x0000000109038824 */ /* 0x000fca00008e0603 */
[----:B------:R1:W5:Y:S03]  /*86b0*/  @!P0 LD.E.64 R90, [R2.64] ;  /* 0x00000006025a8980 */ /* 0x000366000c101b00 */
.L_x_1049:
[----:B------:R-:W-:Y:S05]  /*86c0*/  BSYNC B0 ;  /* 0x0000000000007941 */ /* 0x000fea0003800000 */
.L_x_1048:
[----:B----45:R-:W-:Y:S01]  /*86d0*/  IMAD.MOV.U32 R0, RZ, RZ, R92 ;  /* 0x000000ffff007224 */ /* 0x030fe200078e005c */
        /* <DEDUP_REMOVED lines=81> */
.L_x_1053:
[----:B------:R-:W-:Y:S05]  /*8bf0*/  BSYNC B0 ;  /* 0x0000000000007941 */ /* 0x000fea0003800000 */
.L_x_1052:
        /* <DEDUP_REMOVED lines=49> */
.L_x_1055:
[----:B------:R-:W-:Y:S05]  /*8f10*/  BSYNC B0 ;  /* 0x0000000000007941 */ /* 0x000fea0003800000 */
.L_x_1054:
        /* <DEDUP_REMOVED lines=49> */
.L_x_1057:
[----:B------:R-:W-:Y:S05]  /*9230*/  BSYNC B0 ;  /* 0x0000000000007941 */ /* 0x000fea0003800000 */
.L_x_1056:
        /* <DEDUP_REMOVED lines=48> */
.L_x_1051:
[----:B------:R-:W-:Y:S05]  /*9540*/  BSYNC B1 ;  /* 0x0000000000017941 */ /* 0x000fea0003800000 */
.L_x_1050:
        /* <DEDUP_REMOVED lines=52> */
.L_x_1061:
[----:B------:R-:W-:Y:S05]  /*9890*/  BSYNC B0 ;  /* 0x0000000000007941 */ /* 0x000fea0003800000 */
.L_x_1060:
        /* <DEDUP_REMOVED lines=49> */
.L_x_1063:
[----:B------:R-:W-:Y:S05]  /*9bb0*/  BSYNC B0 ;  /* 0x0000000000007941 */ /* 0x000fea0003800000 */
.L_x_1062:
        /* <DEDUP_REMOVED lines=49> */
.L_x_1065:
[----:B------:R-:W-:Y:S05]  /*9ed0*/  BSYNC B0 ;  /* 0x0000000000007941 */ /* 0x000fea0003800000 */
.L_x_1064:
        /* <DEDUP_REMOVED lines=48> */
.L_x_1059:
[----:B------:R-:W-:Y:S05]  /*a1e0*/  BSYNC B1 ;  /* 0x0000000000017941 */ /* 0x000fea0003800000 */
.L_x_1058:
        /* <DEDUP_REMOVED lines=52> */
.L_x_1069:
[----:B------:R-:W-:Y:S05]  /*a530*/  BSYNC B0 ;  /* 0x0000000000007941 */ /* 0x000fea0003800000 */
.L_x_1068:
        /* <DEDUP_REMOVED lines=49> */
.L_x_1071:
[----:B------:R-:W-:Y:S05]  /*a850*/  BSYNC B0 ;  /* 0x0000000000007941 */ /* 0x000fea0003800000 */
.L_x_1070:
        /* <DEDUP_REMOVED lines=49> */
.L_x_1073:
[----:B------:R-:W-:Y:S05]  /*ab70*/  BSYNC B0 ;  /* 0x0000000000007941 */ /* 0x000fea0003800000 */
.L_x_1072:
        /* <DEDUP_REMOVED lines=48> */
.L_x_1067:
[----:B------:R-:W-:Y:S05]  /*ae80*/  BSYNC B1 ;  /* 0x0000000000017941 */ /* 0x000fea0003800000 */
.L_x_1066:
        /* <DEDUP_REMOVED lines=51> */
.L_x_1076:
[----:B------:R-:W-:Y:S05]  /*b1c0*/  BSYNC B0 ;  /* 0x0000000000007941 */ /* 0x000fea0003800000 */
.L_x_1075:
        /* <DEDUP_REMOVED lines=49> */
.L_x_1078:
[----:B------:R-:W-:Y:S05]  /*b4e0*/  BSYNC B0 ;  /* 0x0000000000007941 */ /* 0x000fea0003800000 */
.L_x_1077:
        /* <DEDUP_REMOVED lines=49> */
.L_x_1080:
[----:B------:R-:W-:Y:S05]  /*b800*/  BSYNC B0 ;  /* 0x0000000000007941 */ /* 0x000fea0003800000 */
.L_x_1079:
        /* <DEDUP_REMOVED lines=49> */
.L_x_1041:
        /* <DEDUP_REMOVED lines=18> */
[----:B--2-4-:R-:W-:-:S03]  /*bc40*/  LEA R17, P0, R6, c[0x0][0x270], 0x1 ;  /* 0x00009c0006117a11 */ /* 0x014fc600078008ff */
[----:B------:R-:W-:-:S04]  /*bc50*/  IMAD R5, R0, c[0x0][0x284], R9 ;  /* 0x0000a10000057a24 */ /* 0x000fc800078e0209 */
[----:B------:R-:W-:-:S05]  /*bc60*/  IMAD.IADD R5, R7, 0x1, R5 ;  /* 0x0000000107057824 */ /* 0x000fca00078e0205 */
[----:B------:R-:W-:Y:S01]  /*bc70*/  LEA.HI.X R16, R6, c[0x0][0x274], R5, 0x1, P0 ;  /* 0x00009d0006107a11 */ /* 0x000fe200000f0c05 */
[----:B------:R-:W-:Y:S01]  /*bc80*/  IMAD R5, R3, c[0x0][0x290], RZ ;  /* 0x0000a40003057a24 */ /* 0x000fe200078e02ff */
[----:B------:R-:W-:-:S03]  /*bc90*/  MOV R3, R8 ;  /* 0x0000000800037202 */ /* 0x000fc60000000f00 */
[----:B------:R1:W2:Y:S02]  /*bca0*/  SHFL.IDX PT, R7, R16, RZ, 0x181f ;  /* 0x00181fff10077589 */ /* 0x0002a400000e0000 */
[----:B------:R-:W-:-:S04]  /*bcb0*/  IMAD.WIDE.U32 R2, R0, c[0x0][0x290], R2 ;  /* 0x0000a40000027a25 */ /* 0x000fc800078e0002 */
[----:B------:R-:W-:Y:S01]  /*bcc0*/  IMAD R0, R0, c[0x0][0x294], R5 ;  /* 0x0000a50000007a24 */ /* 0x000fe200078e0205 */
[----:B------:R-:W-:-:S04]  /*bcd0*/  LEA R15, P0, R2, c[0x0][0x288], 0x1 ;  /* 0x0000a200020f7a11 */ /* 0x000fc800078008ff */
[----:B------:R-:W-:Y:S01]  /*bce0*/  IADD3 R0, R3, R0, RZ ;  /* 0x0000000003007210 */ /* 0x000fe20007ffe0ff */
[----:B------:R1:W3:Y:S03]  /*bcf0*/  SHFL.IDX PT, R5, R15, RZ, 0x181f ;  /* 0x00181fff0f057589 */ /* 0x0002e600000e0000 */
[----:B------:R-:W-:Y:S02]  /*bd00*/  LEA.HI.X R14, R2, c[0x0][0x28c], R0, 0x1, P0 ;  /* 0x0000a300020e7a11 */ /* 0x000fe400000f0c00 */
        /* <DEDUP_REMOVED lines=10> */
[----:B----4-:R-:W-:-:S05]  /*bdb0*/  @!P1 IADD3 R10, P0, R2, R0, RZ ;  /* 0x00000000020a9210 */ /* 0x010fca0007f1e0ff */
[--C-:B--2---:R-:W-:Y:S01]  /*bdc0*/  @!P1 IMAD.X R11, R7, 0x1, R3.reuse, P0 ;  /* 0x00000001070b9824 */ /* 0x104fe200000e0603 */
        /* <DEDUP_REMOVED lines=17> */
.L_x_1082:
[----:B------:R-:W-:Y:S05]  /*bee0*/  BSYNC B0 ;  /* 0x0000000000007941 */ /* 0x000fea0003800000 */
.L_x_1081:
[----:B-1--45:R-:W-:Y:S01]  /*bef0*/  IMAD.MOV.U32 R2, RZ, RZ, R34 ;  /* 0x000000ffff027224 */ /* 0x032fe200078e0022 */
[----:B------:R-:W-:Y:S01]  /*bf00*/  MOV R3, R33 ;  /* 0x0000002100037202 */ /* 0x000fe20000000f00 */
[----:B------:R-:W-:Y:S01]  /*bf10*/  IMAD.MOV.U32 R0, RZ, RZ, R35 ;  /* 0x000000ffff007224 */ /* 0x000fe200078e0023 */
[----:B------:R-:W-:Y:S01]  /*bf20*/  LOP3.LUT P0, RZ, R216, 0x10, RZ, 0xc0, !PT ;  /* 0x00000010d8ff7812 */ /* 0x000fe2000780c0ff */
[----:B---3--:R-:W-:Y:S01]  /*bf30*/  IMAD.MOV.U32 R5, RZ, RZ, R32 ;  /* 0x000000ffff057224 */ /* 0x008fe200078e0020 */
[----:B------:R-:W-:Y:S01]  /*bf40*/  MOV R6, R26 ;  /* 0x0000001a00067202 */ /* 0x000fe20000000f00 */
[----:B--2---:R1:W2:Y:S01]  /*bf50*/  SHFL.IDX PT, R7, R16, 0x1, 0x181f ;  /* 0x00381f0010077f89 */ /* 0x0042a200000e0000 */
[----:B------:R-:W-:Y:S01]  /*bf60*/  PRMT R98, R0, 0x5410, R2 ;  /* 0x0000541000627816 */ /* 0x000fe20000000002 */
[----:B------:R-:W-:Y:S01]  /*bf70*/  IMAD.MOV.U32 R2, RZ, RZ, R22 ;  /* 0x000000ffff027224 */ /* 0x000fe200078e0016 */
[----:B------:R-:W-:Y:S01]  /*bf80*/  PRMT R97, R3, 0x5410, R5 ;  /* 0x0000541003617816 */ /* 0x000fe20000000005 */
[----:B------:R-:W-:Y:S01]  /*bf90*/  IMAD.MOV.U32 R0, RZ, RZ, R23 ;  /* 0x000000ffff007224 */ /* 0x000fe200078e0017 */
[----:B------:R-:W-:Y:S01]  /*bfa0*/  MOV R5, R20 ;  /* 0x0000001400057202 */ /* 0x000fe20000000f00 */
[----:B------:R-:W-:Y:S01]  /*bfb0*/  IMAD.MOV.U32 R3, RZ, RZ, R21 ;  /* 0x000000ffff037224 */ /* 0x000fe200078e0015 */
[----:B------:R1:W3:Y:S01]  /*bfc0*/  SHFL.IDX PT, R13, R14, 0x1, 0x181f ;  /* 0x00381f000e0d7f89 */ /* 0x0002e200000e0000 */
[----:B------:R-:W-:Y:S01]  /*bfd0*/  BSSY B0, `(.L_x_1083) ;  /* 0x0000032000007945 */ /* 0x000fe20003800000 */
        /* <DEDUP_REMOVED lines=23> */
[----:B--23--:R-:W-:Y:S01]  /*c150*/  ISETP.GE.AND P1, PT, R136, c[0x0][0x27c], PT ;  /* 0x00009f0088007a0c */ /* 0x00cfe20003f26270 */
        /* <DEDUP_REMOVED lines=8> */
[----:B----4-:R-:W-:Y:S01]  /*c1e0*/  @!P1 IADD3 R8, P0, R12, R0, RZ ;  /* 0x000000000c089210 */ /* 0x010fe20007f1e0ff */
        /* <DEDUP_REMOVED lines=16> */
.L_x_1084:
[----:B--23--:R-:W-:Y:S05]  /*c2f0*/  BSYNC B0 ;  /* 0x0000000000007941 */ /* 0x00cfea0003800000 */
.L_x_1083:
        /* <DEDUP_REMOVED lines=20> */
[----:B----4-:R1:W3:Y:S01]  /*c440*/  SHFL.IDX PT, R12, R14, 0x2, 0x181f ;  /* 0x00581f000e0c7f89 */ /* 0x0102e200000e0000 */
        /* <DEDUP_REMOVED lines=26> */
[----:B----4-:R-:W-:-:S05]  /*c5f0*/  @!P1 IADD3 R10, P0, R3, R0, RZ ;  /* 0x00000000030a9210 */ /* 0x010fca0007f1e0ff */
[--C-:B------:R-:W-:Y:S01]  /*c600*/  @!P1 IMAD.X R11, R7, 0x1, R2.reuse, P0 ;  /* 0x00000001070b9824 */ /* 0x100fe200000e0602 */
[----:B-1----:R-:W-:Y:S01]  /*c610*/  @!P1 IADD3 R8, P0, R5, R0, RZ ;  /* 0x0000000005089210 */ /* 0x002fe20007f1e0ff */
[----:B------:R-:W-:Y:S01]  /*c620*/  CS2R R74, SRZ ;  /* 0x00000000004a7805 */ /* 0x000fe2000001ff00 */
[----:B------:R-:W-:Y:S01]  /*c630*/  CS2R R72, SRZ ;  /* 0x0000000000487805 */ /* 0x000fe2000001ff00 */
[----:B------:R-:W-:Y:S01]  /*c640*/  CS2R R78, SRZ ;  /* 0x00000000004e7805 */ /* 0x000fe2000001ff00 */
[----:B------:R-:W-:Y:S01]  /*c650*/  CS2R R76, SRZ ;  /* 0x00000000004c7805 */ /* 0x000fe2000001ff00 */
[----:B---3--:R-:W-:Y:S01]  /*c660*/  @!P1 IMAD.X R9, R12, 0x1, R2, P0 ;  /* 0x000000010c099824 */ /* 0x008fe200000e0602 */
        /* <DEDUP_REMOVED lines=11> */
.L_x_1086:
[----:B--2---:R-:W-:Y:S05]  /*c720*/  BSYNC B0 ;  /* 0x0000000000007941 */ /* 0x004fea0003800000 */
.L_x_1085:
[----:B-1---5:R-:W-:Y:S01]  /*c730*/  IMAD.MOV.U32 R2, RZ, RZ, R74 ;  /* 0x000000ffff027224 */ /* 0x022fe200078e004a */
[----:B----4-:R-:W-:Y:S01]  /*c740*/  MOV R3, R73 ;  /* 0x0000004900037202 */ /* 0x010fe20000000f00 */
[----:B------:R-:W-:Y:S01]  /*c750*/  IMAD.MOV.U32 R0, RZ, RZ, R75 ;  /* 0x000000ffff007224 */ /* 0x000fe200078e004b */
[----:B------:R-:W-:Y:S01]  /*c760*/  ISETP.NE.AND P0, PT, R80, RZ, PT ;  /* 0x000000ff5000720c */ /* 0x000fe20003f05270 */
[----:B------:R-:W-:Y:S01]  /*c770*/  IMAD.MOV.U32 R5, RZ, RZ, R72 ;  /* 0x000000ffff057224 */ /* 0x000fe200078e0048 */
        /* <DEDUP_REMOVED lines=8> */
[----:B---3--:R1:W3:Y:S01]  /*c800*/  SHFL.IDX PT, R12, R14, 0x3, 0x181f ;  /* 0x00781f000e0c7f89 */ /* 0x0082e200000e0000 */
        /* <DEDUP_REMOVED lines=26> */
[----:B------:R-:W-:-:S11]  /*c9b0*/  CS2R R80, SRZ ;  /* 0x0000000000507805 */ /* 0x000fd6000001ff00 */
        /* <DEDUP_REMOVED lines=11> */
[----:B------:R-:W-:Y:S01]  /*ca70*/  CS2R R90, SRZ ;  /* 0x00000000005a7805 */ /* 0x000fe2000001ff00 */
[----:B------:R-:W-:Y:S01]  /*ca80*/  CS2R R88, SRZ ;  /* 0x0000000000587805 */ /* 0x000fe2000001ff00 */
[----:B------:R1:W5:Y:S04]  /*ca90*/  @!P1 LD.E.128 R80, [R8.64] ;  /* 0x0000000608509980 */ /* 0x000368000c101d00 */
[----:B------:R1:W5:Y:S06]  /*caa0*/  @!P1 LD.E.128 R84, [R6.64] ;  /* 0x0000000606549980 */ /* 0x00036c000c101d00 */
        /* <DEDUP_REMOVED lines=8> */
.L_x_1088:
[----:B--23--:R-:W-:Y:S05]  /*cb30*/  BSYNC B0 ;  /* 0x0000000000007941 */ /* 0x00cfea0003800000 */
.L_x_1087:
        /* <DEDUP_REMOVED lines=12> */
[----:B------:R-:W-:-:S02]  /*cc00*/  IMAD.MOV.U32 R0, RZ, RZ, R90 ;  /* 0x000000ffff007224 */ /* 0x000fc400078e005a */
[----:B------:R-:W-:Y:S01]  /*cc10*/  IMAD.MOV.U32 R2, RZ, RZ, R81 ;  /* 0x000000ffff027224 */ /* 0x000fe200078e0051 */
        /* <DEDUP_REMOVED lines=16> */
[----:B------:R-:W-:Y:S02]  /*cd20*/  SHF.R.S32.HI R68, RZ, 0x3, R69 ;  /* 0x00000003ff447819 */ /* 0x000fe40000011445 */
[----:B------:R-:W-:Y:S02]  /*cd30*/  PRMT R120, R3, 0x5410, R4 ;  /* 0x0000541003787816 */ /* 0x000fe40000000004 */
[----:B------:R-:W-:Y:S01]  /*cd40*/  PRMT R119, R0, 0x5410, R2 ;  /* 0x0000541000777816 */ /* 0x000fe20000000002 */
[----:B------:R-:W-:Y:S05]  /*cd50*/  @P0 BRA `(.L_x_1090) ;  /* 0x00000db000000947 */ /* 0x000fea0003800000 */
[----:B------:R-:W-:Y:S01]  /*cd60*/  ISETP.GE.AND P0, PT, R136, c[0x0][0x27c], PT ;  /* 0x00009f0088007a0c */ /* 0x000fe20003f06270 */
[----:B------:R-:W-:-:S12]  /*cd70*/  BSSY B0, `(.L_x_1091) ;  /* 0x0000069000007945 */ /* 0x000fd80003800000 */
[----:B------:R-:W-:Y:S05]  /*cd80*/  @P0 BRA `(.L_x_1092) ;  /* 0x0000067000000947 */ /* 0x000fea0003800000 */
[----:B------:R-:W-:Y:S01]  /*cd90*/  IMAD.MOV.U32 R0, RZ, RZ, c[0x0][0x27c] ;  /* 0x00009f00ff007624 */ /* 0x000fe200078e00ff */
[----:B----4-:R-:W1:Y:S01]  /*cda0*/  LDS.128 R8, [R203+0x10080] ;  /* 0x01008000cb087984 */ /* 0x010e620000000c00 */
[----:B------:R-:W-:Y:S02]  /*cdb0*/  SHF.R.U64 R13, R24, 0x10, R25 ;  /* 0x00000010180d7819 */ /* 0x000fe40000001219 */
[--C-:B------:R-:W-:Y:S02]  /*cdc0*/  SHF.R.U64 R15, R26, 0x10, R27.reuse ;  /* 0x000000101a0f7819 */ /* 0x100fe4000000121b */
[----:B------:R-:W-:Y:S02]  /*cdd0*/  LEA.HI R0, R0, R99, RZ, 0x1d ;  /* 0x0000006300007211 */ /* 0x000fe400078fe8ff */
[----:B------:R-:W-:Y:S02]  /*cde0*/  SHF.R.U32.HI R17, RZ, 0x10, R27 ;  /* 0x00000010ff117819 */ /* 0x000fe4000001161b */
[----:B------:R-:W-:Y:S01]  /*cdf0*/  SHF.R.S32.HI R3, RZ, 0x1f, R0 ;  /* 0x0000001fff037819 */ /* 0x000fe20000011400 */
[----:B------:R-:W-:Y:S01]  /*ce00*/  IMAD.SHL.U32 R2, R0, 0x8, RZ ;  /* 0x0000000800027824 */ /* 0x000fe200078e00ff */
[----:B------:R-:W-:-:S02]  /*ce10*/  PRMT R13, R29, 0x5432, R13 ;  /* 0x000054321d0d7816 */ /* 0x000fc4000000000d */
[----:B------:R-:W-:Y:S02]  /*ce20*/  LEA.HI R0, R3, R0, RZ, 0x3 ;  /* 0x0000000003007211 */ /* 0x000fe400078f18ff */
[----:B------:R-:W-:Y:S02]  /*ce30*/  LOP3.LUT R2, R111, 0x38, R2, 0xf8, !PT ;  /* 0x000000386f027812 */ /* 0x000fe400078ef802 */
[--C-:B------:R-:W-:Y:S01]  /*ce40*/  SHF.R.U64 R3, R22, 0x10, R23.reuse ;  /* 0x0000001016037819 */ /* 0x100fe20000001217 */
        /* <DEDUP_REMOVED lines=9> */
[----:B------:R-:W-:Y:S01]  /*cee0*/  SHF.R.U64 R0, R20, 0x10, R21 ;  /* 0x0000001014007819 */ /* 0x000fe20000001215 */
[----:B------:R-:W-:Y:S01]  /*cef0*/  IMAD.U32 R30, R13, 0x10000, RZ ;  /* 0x000100000d1e7824 */ /* 0x000fe200078e00ff */
[----:B------:R-:W-:-:S02]  /*cf00*/  SHF.R.U32.HI R14, RZ, 0x10, R25 ;  /* 0x00000010ff0e7819 */ /* 0x000fc40000011619 */
[----:B------:R-:W2:Y:S01]  /*cf10*/  LDS.128 R4, [R28+0x10080] ;  /* 0x010080001c047984 */ /* 0x000ea20000000c00 */
[----:B------:R-:W-:Y:S02]  /*cf20*/  PRMT R21, R31, 0x5432, R0 ;  /* 0x000054321f157816 */ /* 0x000fe40000000000 */
[C---:B-1----:R-:W-:Y:S01]  /*cf30*/  SHF.L.U32 R15, R9.reuse, 0x10, RZ ;  /* 0x00000010090f7819 */ /* 0x042fe200000006ff */
[----:B------:R-:W-:Y:S01]  /*cf40*/  IMAD.U32 R18, R10, 0x10000, RZ ;  /* 0x000100000a127824 */ /* 0x000fe200078e00ff */
[----:B------:R-:W-:Y:S02]  /*cf50*/  LOP3.LUT R17, R9, 0xffff0000, RZ, 0xc0, !PT ;  /* 0xffff000009117812 */ /* 0x000fe400078ec0ff */
[----:B------:R-:W-:Y:S01]  /*cf60*/  PRMT R20, R31, 0x5410, R2 ;  /* 0x000054101f147816 */ /* 0x000fe20000000002 */
[----:B------:R-:W-:Y:S01]  /*cf70*/  IMAD.U32 R31, R21, 0x10000, RZ ;  /* 0x00010000151f7824 */ /* 0x000fe200078e00ff */
[----:B------:R-:W-:Y:S01]  /*cf80*/  PRMT R24, R40, 0x5410, R12 ;  /* 0x0000541028187816 */ /* 0x000fe2000000000c */
[----:B------:R-:W-:Y:S01]  /*cf90*/  IMAD.U32 R12, R11, 0x10000, RZ ;  /* 0x000100000b0c7824 */ /* 0x000fe200078e00ff */
[----:B------:R-:W-:Y:S01]  /*cfa0*/  PRMT R16, R29, 0x5410, R14 ;  /* 0x000054101d107816 */ /* 0x000fe2000000000e */
[----:B------:R-:W-:Y:S01]  /*cfb0*/  IMAD.U32 R14, R8, 0x10000, RZ ;  /* 0x00010000080e7824 */ /* 0x000fe200078e00ff */
[----:B------:R-:W-:-:S02]  /*cfc0*/  LOP3.LUT R25, R11, 0xffff0000, RZ, 0xc0, !PT ;  /* 0xffff00000b197812 */ /* 0x000fc400078ec0ff */
[----:B------:R-:W-:Y:S01]  /*cfd0*/  PRMT R27, R40, 0x5432, R3 ;  /* 0x00005432281b7816 */ /* 0x000fe20000000003 */
[----:B------:R-:W-:Y:S01]  /*cfe0*/  IMAD.U32 R41, R16, 0x10000, RZ ;  /* 0x0001000010297824 */ /* 0x000fe200078e00ff */
[----:B------:R-:W-:Y:S01]  /*cff0*/  LOP3.LUT R19, R8, 0xffff0000, RZ, 0xc0, !PT ;  /* 0xffff000008137812 */ /* 0x000fe200078ec0ff */
[----:B------:R-:W-:Y:S01]  /*d000*/  IMAD.U32 R40, R22, 0x10000, RZ ;  /* 0x0001000016287824 */ /* 0x000fe200078e00ff */
[----:B------:R-:W-:Y:S02]  /*d010*/  LOP3.LUT R26, R10, 0xffff0000, RZ, 0xc0, !PT ;  /* 0xffff00000a1a7812 */ /* 0x000fe400078ec0ff */
[----:B------:R-:W-:Y:S01]  /*d020*/  LOP3.LUT R42, R13, 0xffff0000, RZ, 0xc0, !PT ;  /* 0xffff00000d2a7812 */ /* 0x000fe200078ec0ff */
[----:B--2---:R-:W-:Y:S01]  /*d030*/  IMAD.U32 R9, R4, 0x10000, RZ ;  /* 0x0001000004097824 */ /* 0x004fe200078e00ff */
[----:B------:R-:W-:Y:S01]  /*d040*/  SHF.L.U32 R8, R5, 0x10, RZ ;  /* 0x0000001005087819 */ /* 0x000fe200000006ff */
[----:B------:R-:W-:Y:S01]  /*d050*/  IMAD.U32 R0, R7, 0x10000, RZ ;  /* 0x0001000007007824 */ /* 0x000fe200078e00ff */
[----:B------:R-:W-:Y:S01]  /*d060*/  LOP3.LUT R3, R5, 0xffff0000, RZ, 0xc0, !PT ;  /* 0xffff000005037812 */ /* 0x000fe200078ec0ff */
[CC--:B------:R-:W-:Y:S01]  /*d070*/  FMUL.FTZ R11, R9.reuse, R30.reuse ;  /* 0x0000001e090b7220 */ /* 0x0c0fe20000410000 */
[C---:B------:R-:W-:Y:S01]  /*d080*/  SHF.L.U32 R2, R6.reuse, 0x10, RZ ;  /* 0x0000001006027819 */ /* 0x040fe200000006ff */
[-C--:B------:R-:W-:Y:S01]  /*d090*/  FMUL.FTZ R5, R9, R31.reuse ;  /* 0x0000001f09057220 */ /* 0x080fe20000410000 */
[----:B------:R-:W-:Y:S01]  /*d0a0*/  LOP3.LUT R10, R6, 0xffff0000, RZ, 0xc0, !PT ;  /* 0xffff0000060a7812 */ /* 0x000fe200078ec0ff */
[----:B------:R-:W-:Y:S01]  /*d0b0*/  FFMA.FTZ R31, R14, R31, -R11 ;  /* 0x0000001f0e1f7223 */ /* 0x000fe2000001080b */
[----:B------:R-:W-:Y:S01]  /*d0c0*/  LOP3.LUT R6, R7, 0xffff0000, RZ, 0xc0, !PT ;  /* 0xffff000007067812 */ /* 0x000fe200078ec0ff */
[----:B------:R-:W-:Y:S01]  /*d0d0*/  IMAD.U32 R11, R20, 0x10000, RZ ;  /* 0x00010000140b7824 */ /* 0x000fe200078e00ff */
[----:B------:R-:W-:Y:S01]  /*d0e0*/  LOP3.LUT R4, R4, 0xffff0000, RZ, 0xc0, !PT ;  /* 0xffff000004047812 */ /* 0x000fe200078ec0ff */
[----:B------:R-:W-:Y:S01]  /*d0f0*/  FFMA.FTZ R30, R14, R30, R5 ;  /* 0x0000001e0e1e7223 */ /* 0x000fe20000010005 */
[----:B------:R-:W-:Y:S01]  /*d100*/  SHF.L.U32 R14, R24, 0x10, RZ ;  /* 0x00000010180e7819 */ /* 0x000fe200000006ff */
[----:B------:R-:W-:-:S02]  /*d110*/  FMUL.FTZ R9, R8, R41 ;  /* 0x0000002908097220 */ /* 0x000fc40000410000 */
[-C--:B------:R-:W-:Y:S02]  /*d120*/  FMUL.FTZ R7, R8, R11.reuse ;  /* 0x0000000b08077220 */ /* 0x080fe40000410000 */
[----:B------:R-:W-:Y:S02]  /*d130*/  FMUL.FTZ R5, R0, R40 ;  /* 0x0000002800057220 */ /* 0x000fe40000410000 */
[C---:B------:R-:W-:Y:S01]  /*d140*/  FFMA.FTZ R29, R15.reuse, R11, -R9 ;  /* 0x0000000b0f1d7223 */ /* 0x040fe20000010809 */
[----:B------:R-:W-:Y:S01]  /*d150*/  LOP3.LUT R11, R16, 0xffff0000, RZ, 0xc0, !PT ;  /* 0xffff0000100b7812 */ /* 0x000fe200078ec0ff */
[----:B------:R-:W-:Y:S01]  /*d160*/  FMUL.FTZ R0, R0, R14 ;  /* 0x0000000e00007220 */ /* 0x000fe20000410000 */
[----:B------:R-:W-:Y:S01]  /*d170*/  LOP3.LUT R9, R20, 0xffff0000, RZ, 0xc0, !PT ;  /* 0xffff000014097812 */ /* 0x000fe200078ec0ff */
[----:B------:R-:W-:Y:S01]  /*d180*/  FFMA.FTZ R15, R15, R41, R7 ;  /* 0x000000290f0f7223 */ /* 0x000fe20000010007 */
[----:B------:R-:W-:Y:S01]  /*d190*/  LOP3.LUT R7, R21, 0xffff0000, RZ, 0xc0, !PT ;  /* 0xffff000015077812 */ /* 0x000fe200078ec0ff */
[----:B------:R-:W-:Y:S01]  /*d1a0*/  FFMA.FTZ R13, R12, R40, R0 ;  /* 0x000000280c0d7223 */ /* 0x000fe20000010000 */
[----:B------:R-:W-:Y:S01]  /*d1b0*/  LOP3.LUT R16, R24, 0xffff0000, RZ, 0xc0, !PT ;  /* 0xffff000018107812 */ /* 0x000fe200078ec0ff */
[----:B------:R-:W-:-:S02]  /*d1c0*/  FMUL.FTZ R0, R4, R42 ;  /* 0x0000002a04007220 */ /* 0x000fc40000410000 */
[----:B------:R-:W-:Y:S02]  /*d1d0*/  FFMA.FTZ R14, R12, R14, -R5 ;  /* 0x0000000e0c0e7223 */ /* 0x000fe40000010805 */
[----:B------:R-:W-:Y:S02]  /*d1e0*/  FMUL.FTZ R5, R4, R7 ;  /* 0x0000000704057220 */ /* 0x000fe40000410000 */
[----:B------:R-:W-:Y:S02]  /*d1f0*/  FMUL.FTZ R4, R3, R11 ;  /* 0x0000000b03047220 */ /* 0x000fe40000410000 */
[----:B------:R-:W-:Y:S02]  /*d200*/  FFMA.FTZ R8, R19, R7, -R0 ;  /* 0x0000000713087223 */ /* 0x000fe40000010800 */
[C---:B------:R-:W-:Y:S01]  /*d210*/  IMAD.U32 R20, R23.reuse, 0x10000, RZ ;  /* 0x0001000017147824 */ /* 0x040fe200078e00ff */
[----:B------:R-:W-:Y:S01]  /*d220*/  LOP3.LUT R23, R23, 0xffff0000, RZ, 0xc0, !PT ;  /* 0xffff000017177812 */ /* 0x000fe200078ec0ff */
[----:B------:R-:W-:Y:S01]  /*d230*/  FMUL.FTZ R3, R3, R9 ;  /* 0x0000000903037220 */ /* 0x000fe20000410000 */
[----:B------:R-:W-:Y:S01]  /*d240*/  F2FP.BF16.PACK_AB R8, R8, R31 ;  /* 0x0000001f0808723e */ /* 0x000fe200000010ff */
[----:B------:R-:W-:-:S02]  /*d250*/  IMAD.U32 R7, R27, 0x10000, RZ ;  /* 0x000100001b077824 */ /* 0x000fc400078e00ff */
[----:B------:R-:W-:Y:S01]  /*d260*/  FFMA.FTZ R12, R19, R42, R5 ;  /* 0x0000002a130c7223 */ /* 0x000fe20000010005 */
[----:B------:R-:W-:Y:S01]  /*d270*/  LOP3.LUT R19, R22, 0xffff0000, RZ, 0xc0, !PT ;  /* 0xffff000016137812 */ /* 0x000fe200078ec0ff */
[CC--:B------:R-:W-:Y:S02]  /*d280*/  FMUL.FTZ R0, R2.reuse, R20.reuse ;  /* 0x0000001402007220 */ /* 0x0c0fe40000410000 */
[C---:B------:R-:W-:Y:S02]  /*d290*/  FFMA.FTZ R9, R17.reuse, R9, -R4 ;  /* 0x0000000911097223 */ /* 0x040fe40000010804 */
[----:B------:R-:W-:Y:S01]  /*d2a0*/  FFMA.FTZ R5, R17, R11, R3 ;  /* 0x0000000b11057223 */ /* 0x000fe20000010003 */
[----:B------:R-:W-:Y:S01]  /*d2b0*/  LOP3.LUT R17, R27, 0xffff0000, RZ, 0xc0, !PT ;  /* 0xffff00001b117812 */ /* 0x000fe200078ec0ff */
[----:B------:R-:W-:Y:S01]  /*d2c0*/  FMUL.FTZ R2, R2, R7 ;  /* 0x0000000702027220 */ /* 0x000fe20000410000 */
[----:B------:R-:W-:Y:S01]  /*d2d0*/  F2FP.BF16.PACK_AB R9, R9, R29 ;  /* 0x0000001d0909723e */ /* 0x000fe200000010ff */
[C---:B------:R-:W-:Y:S01]  /*d2e0*/  FFMA.FTZ R11, R18.reuse, R7, -R0 ;  /* 0x00000007120b7223 */ /* 0x040fe20000010800 */
[----:B------:R-:W-:Y:S01]  /*d2f0*/  F2FP.BF16.PACK_AB R5, R5, R15 ;  /* 0x0000000f0505723e */ /* 0x000fe200000010ff */
[----:B------:R-:W-:-:S02]  /*d300*/  FFMA.FTZ R7, R18, R20, R2 ;  /* 0x0000001412077223 */ /* 0x000fc40000010002 */
[C---:B------:R-:W-:Y:S02]  /*d310*/  FMUL.FTZ R4, R10.reuse, R23 ;  /* 0x000000170a047220 */ /* 0x040fe40000410000 */
[----:B------:R-:W-:Y:S02]  /*d320*/  FMUL.FTZ R3, R10, R17 ;  /* 0x000000110a037220 */ /* 0x000fe40000410000 */
[C---:B------:R-:W-:Y:S02]  /*d330*/  FMUL.FTZ R2, R6.reuse, R19 ;  /* 0x0000001306027220 */ /* 0x040fe40000410000 */
[----:B------:R-:W-:Y:S02]  /*d340*/  FMUL.FTZ R0, R6, R16 ;  /* 0x0000001006007220 */ /* 0x000fe40000410000 */
[----:B------:R-:W-:Y:S01]  /*d350*/  FFMA.FTZ R6, R26, R17, -R4 ;  /* 0x000000111a067223 */ /* 0x000fe20000010804 */
[----:B------:R-:W-:Y:S01]  /*d360*/  F2FP.BF16.PACK_AB R4, R12, R30 ;  /* 0x0000001e0c04723e */ /* 0x000fe200000010ff */
[----:B------:R-:W-:-:S02]  /*d370*/  FFMA.FTZ R3, R26, R23, R3 ;  /* 0x000000171a037223 */ /* 0x000fc40000010003 */
[C---:B------:R-:W-:Y:S01]  /*d380*/  FFMA.FTZ R2, R25.reuse, R16, -R2 ;  /* 0x0000001019027223 */ /* 0x040fe20000010802 */
[----:B------:R-:W-:Y:S01]  /*d390*/  F2FP.BF16.PACK_AB R10, R6, R11 ;  /* 0x0000000b060a723e */ /* 0x000fe200000010ff */
[----:B------:R-:W-:Y:S01]  /*d3a0*/  FFMA.FTZ R0, R25, R19, R0 ;  /* 0x0000001319007223 */ /* 0x000fe20000010000 */
[----:B------:R-:W-:Y:S02]  /*d3b0*/  F2FP.BF16.PACK_AB R6, R3, R7 ;  /* 0x000000070306723e */ /* 0x000fe400000010ff */
[----:B------:R-:W-:Y:S02]  /*d3c0*/  F2FP.BF16.PACK_AB R11, R2, R14 ;  /* 0x0000000e020b723e */ /* 0x000fe400000010ff */
[----:B------:R-:W-:-:S03]  /*d3d0*/  F2FP.BF16.PACK_AB R7, R0, R13 ;  /* 0x0000000d0007723e */ /* 0x000fc600000010ff */
[----:B------:R1:W-:Y:S04]  /*d3e0*/  STS.128 [R203+0x10080], R8 ;  /* 0x01008008cb007388 */ /* 0x0003e80000000c00 */
[----:B------:R1:W-:Y:S02]  /*d3f0*/  STS.128 [R28+0x10080], R4 ;  /* 0x010080041c007388 */ /* 0x0003e40000000c00 */
.L_x_1092:
[----:B------:R-:W-:Y:S05]  /*d400*/  BSYNC B0 ;  /* 0x0000000000007941 */ /* 0x000fea0003800000 */
.L_x_1091:
        /* <DEDUP_REMOVED lines=8> */
[----:B------:R-:W-:Y:S01]  /*d490*/  SHF.R.S32.HI R5, RZ, 0x1f, R0 ;  /* 0x0000001fff057819 */ /* 0x000fe20000011400 */
[----:B------:R-:W-:Y:S01]  /*d4a0*/  IMAD.SHL.U32 R6, R0, 0x8, RZ ;  /* 0x0000000800067824 */ /* 0x000fe200078e00ff */
[----:B------:R-:W-:-:S02]  /*d4b0*/  LOP3.LUT R2, R2, 0xffffe000, RZ, 0xc0, !PT ;  /* 0xffffe00002027812 */ /* 0x000fc400078ec0ff */
[----:B------:R-:W-:Y:S02]  /*d4c0*/  LEA.HI R3, R5, R0, RZ, 0x3 ;  /* 0x0000000005037211 */ /* 0x000fe400078f18ff */
[----:B------:R-:W-:Y:S02]  /*d4d0*/  IADD3 R0, R4, R2, R118 ;  /* 0x0000000204007210 */ /* 0x000fe40007ffe076 */
[----:B------:R-:W-:Y:S01]  /*d4e0*/  LOP3.LUT R5, R111, 0x38, R6, 0xf8, !PT ;  /* 0x000000386f057812 */ /* 0x000fe200078ef806 */
[----:B------:R-:W-:Y:S01]  /*d4f0*/  IMAD.SHL.U32 R2, R3, 0x400, RZ ;  /* 0x0000040003027824 */ /* 0x000fe200078e00ff */
[----:B------:R-:W-:Y:S02]  /*d500*/  LEA R40, R0, 0x10080, 0x1 ;  /* 0x0001008000287811 */ /* 0x000fe400078e08ff */
[----:B------:R-:W-:Y:S02]  /*d510*/  LOP3.LUT R3, R5, R130, RZ, 0x3c, !PT ;  /* 0x0000008205037212 */ /* 0x000fe400078e3cff */
[----:B------:R-:W-:Y:S01]  /*d520*/  LOP3.LUT R0, R2, 0x7fffe000, RZ, 0xc0, !PT ;  /* 0x7fffe00002007812 */ /* 0x000fe200078ec0ff */
[----:B----4-:R-:W1:Y:S01]  /*d530*/  LDS.128 R8, [R40] ;  /* 0x0000000028087984 */ /* 0x010e620000000c00 */
[----:B------:R-:W-:-:S02]  /*d540*/  SHF.R.U32.HI R12, RZ, 0x10, R35 ;  /* 0x00000010ff0c7819 */ /* 0x000fc40000011623 */
[----:B------:R-:W-:Y:S02]  /*d550*/  IADD3 R0, R3, R0, R118 ;  /* 0x0000000003007210 */ /* 0x000fe40007ffe076 */
[----:B------:R-:W-:Y:S02]  /*d560*/  SHF.R.U64 R14, R36, 0x10, R37 ;  /* 0x00000010240e7819 */ /* 0x000fe40000001225 */
[----:B------:R-:W-:Y:S01]  /*d570*/  SHF.R.U64 R16, R38, 0x10, R39 ;  /* 0x0000001026107819 */ /* 0x000fe20000001227 */
[----:B------:R-:W-:Y:S01]  /*d580*/  IMAD.SHL.U32 R30, R0, 0x2, RZ ;  /* 0x00000002001e7824 */ /* 0x000fe200078e00ff */
[----:B------:R-:W-:Y:S02]  /*d590*/  SHF.R.U64 R0, R32, 0x10, R33 ;  /* 0x0000001020007819 */ /* 0x000fe40000001221 */
[----:B------:R-:W-:Y:S02]  /*d5a0*/  PRMT R24, R98, 0x5410, R12 ;  /* 0x0000541062187816 */ /* 0x000fe4000000000c */
[----:B------:R-:W2:Y:S01]  /*d5b0*/  LDS.128 R4, [R30+0x10080] ;  /* 0x010080001e047984 */ /* 0x000ea20000000c00 */
[----:B------:R-:W-:-:S02]  /*d5c0*/  PRMT R12, R70, 0x5432, R14 ;  /* 0x00005432460c7816 */ /* 0x000fc4000000000e */
[----:B------:R-:W-:Y:S02]  /*d5d0*/  PRMT R13, R97, 0x5432, R0 ;  /* 0x00005432610d7816 */ /* 0x000fe40000000000 */
[----:B------:R-:W-:Y:S01]  /*d5e0*/  SHF.R.U32.HI R18, RZ, 0x10, R39 ;  /* 0x00000010ff127819 */ /* 0x000fe20000011627 */
[----:B------:R-:W-:Y:S01]  /*d5f0*/  IMAD.U32 R31, R12, 0x10000, RZ ;  /* 0x000100000c1f7824 */ /* 0x000fe200078e00ff */
[----:B------:R-:W-:Y:S01]  /*d600*/  PRMT R23, R96, 0x5432, R16 ;  /* 0x0000543260177816 */ /* 0x000fe20000000010 */
[----:B------:R-:W-:Y:S01]  /*d610*/  IMAD.U32 R28, R13, 0x10000, RZ ;  /* 0x000100000d1c7824 */ /* 0x000fe200078e00ff */
[----:B------:R-:W-:Y:S02]  /*d620*/  SHF.R.U32.HI R2, RZ, 0x10, R33 ;  /* 0x00000010ff027819 */ /* 0x000fe40000011621 */
[----:B------:R-:W-:Y:S02]  /*d630*/  SHF.R.U64 R3, R34, 0x10, R35 ;  /* 0x0000001022037819 */ /* 0x000fe40000001223 */
[----:B------:R-:W-:-:S02]  /*d640*/  SHF.R.U32.HI R15, RZ, 0x10, R37 ;  /* 0x00000010ff0f7819 */ /* 0x000fc40000011625 */
[----:B------:R-:W-:Y:S02]  /*d650*/  PRMT R22, R96, 0x5410, R18 ;  /* 0x0000541060167816 */ /* 0x000fe40000000012 */
[----:B------:R-:W-:Y:S02]  /*d660*/  PRMT R21, R97, 0x5410, R2 ;  /* 0x0000541061157816 */ /* 0x000fe40000000002 */
[----:B------:R-:W-:Y:S02]  /*d670*/  PRMT R27, R98, 0x5432, R3 ;  /* 0x00005432621b7816 */ /* 0x000fe40000000003 */
[----:B------:R-:W-:Y:S02]  /*d680*/  PRMT R17, R70, 0x5410, R15 ;  /* 0x0000541046117816 */ /* 0x000fe4000000000f */
[----:B------:R-:W-:-:S03]  /*d690*/  LOP3.LUT R33, R12, 0xffff0000, RZ, 0xc0, !PT ;  /* 0xffff00000c217812 */ /* 0x000fc600078ec0ff */
[----:B------:R-:W-:Y:S01]  /*d6a0*/  IMAD.U32 R12, R17, 0x10000, RZ ;  /* 0x00010000110c7824 */ /* 0x000fe200078e00ff */
[C---:B-1----:R-:W-:Y:S01]  /*d6b0*/  LOP3.LUT R16, R8.reuse, 0xffff0000, RZ, 0xc0, !PT ;  /* 0xffff000008107812 */ /* 0x042fe200078ec0ff */
[----:B------:R-:W-:Y:S01]  /*d6c0*/  IMAD.U32 R14, R8, 0x10000, RZ ;  /* 0x00010000080e7824 */ /* 0x000fe200078e00ff */
[C---:B------:R-:W-:Y:S01]  /*d6d0*/  LOP3.LUT R25, R11.reuse, 0xffff0000, RZ, 0xc0, !PT ;  /* 0xffff00000b197812 */ /* 0x040fe200078ec0ff */
[----:B------:R-:W-:Y:S01]  /*d6e0*/  IMAD.U32 R18, R11, 0x10000, RZ ;  /* 0x000100000b127824 */ /* 0x000fe200078e00ff */
[C---:B------:R-:W-:Y:S01]  /*d6f0*/  LOP3.LUT R19, R9.reuse, 0xffff0000, RZ, 0xc0, !PT ;  /* 0xffff000009137812 */ /* 0x040fe200078ec0ff */
[----:B------:R-:W-:Y:S01]  /*d700*/  IMAD.U32 R15, R9, 0x10000, RZ ;  /* 0x00010000090f7824 */ /* 0x000fe200078e00ff */
[C---:B------:R-:W-:Y:S01]  /*d710*/  LOP3.LUT R26, R10.reuse, 0xffff0000, RZ, 0xc0, !PT ;  /* 0xffff00000a1a7812 */ /* 0x040fe200078ec0ff */
[----:B------:R-:W-:Y:S02]  /*d720*/  IMAD.U32 R20, R10, 0x10000, RZ ;  /* 0x000100000a147824 */ /* 0x000fe400078e00ff */
[C---:B--2---:R-:W-:Y:S01]  /*d730*/  IMAD.U32 R8, R4.reuse, 0x10000, RZ ;  /* 0x0001000004087824 */ /* 0x044fe200078e00ff */
[C---:B------:R-:W-:Y:S01]  /*d740*/  LOP3.LUT R2, R5.reuse, 0xffff0000, RZ, 0xc0, !PT ;  /* 0xffff000005027812 */ /* 0x040fe200078ec0ff */
[----:B------:R-:W-:Y:S01]  /*d750*/  IMAD.U32 R3, R5, 0x10000, RZ ;  /* 0x0001000005037824 */ /* 0x000fe200078e00ff */
[----:B------:R-:W-:Y:S01]  /*d760*/  LOP3.LUT R4, R4, 0xffff0000, RZ, 0xc0, !PT ;  /* 0xffff000004047812 */ /* 0x000fe200078ec0ff */
[----:B------:R-:W-:Y:S01]  /*d770*/  FMUL.FTZ R11, R8, R31 ;  /* 0x0000001f080b7220 */ /* 0x000fe20000410000 */
[----:B------:R-:W-:Y:S01]  /*d780*/  LOP3.LUT R10, R6, 0xffff0000, RZ, 0xc0, !PT ;  /* 0xffff0000060a7812 */ /* 0x000fe200078ec0ff */
[-C--:B------:R-:W-:Y:S01]  /*d790*/  FMUL.FTZ R5, R8, R28.reuse ;  /* 0x0000001c08057220 */ /* 0x080fe20000410000 */
[----:B------:R-:W-:Y:S01]  /*d7a0*/  LOP3.LUT R8, R13, 0xffff0000, RZ, 0xc0, !PT ;  /* 0xffff00000d087812 */ /* 0x000fe200078ec0ff */
[----:B------:R-:W-:-:S02]  /*d7b0*/  FFMA.FTZ R32, R14, R28, -R11 ;  /* 0x0000001c0e207223 */ /* 0x000fc4000001080b */
[----:B------:R-:W-:Y:S01]  /*d7c0*/  IMAD.U32 R9, R6, 0x10000, RZ ;  /* 0x0001000006097824 */ /* 0x000fe200078e00ff */
[----:B------:R-:W-:Y:S01]  /*d7d0*/  LOP3.LUT R6, R7, 0xffff0000, RZ, 0xc0, !PT ;  /* 0xffff000007067812 */ /* 0x000fe200078ec0ff */
[----:B------:R-:W-:Y:S02]  /*d7e0*/  IMAD.U32 R11, R21, 0x10000, RZ ;  /* 0x00010000150b7824 */ /* 0x000fe400078e00ff */
[----:B------:R-:W-:Y:S02]  /*d7f0*/  IMAD.U32 R0, R7, 0x10000, RZ ;  /* 0x0001000007007824 */ /* 0x000fe400078e00ff */
[----:B------:R-:W-:Y:S02]  /*d800*/  FFMA.FTZ R31, R14, R31, R5 ;  /* 0x0000001f0e1f7223 */ /* 0x000fe40000010005 */
[C---:B------:R-:W-:Y:S02]  /*d810*/  FMUL.FTZ R7, R4.reuse, R33 ;  /* 0x0000002104077220 */ /* 0x040fe40000410000 */
[----:B------:R-:W-:-:S02]  /*d820*/  FMUL.FTZ R5, R4, R8 ;  /* 0x0000000804057220 */ /* 0x000fc40000410000 */
[C---:B------:R-:W-:Y:S02]  /*d830*/  FMUL.FTZ R4, R3.reuse, R12 ;  /* 0x0000000c03047220 */ /* 0x040fe40000410000 */
[----:B------:R-:W-:Y:S02]  /*d840*/  FMUL.FTZ R3, R3, R11 ;  /* 0x0000000b03037220 */ /* 0x000fe40000410000 */
[----:B------:R-:W-:Y:S02]  /*d850*/  IMAD.U32 R13, R22, 0x10000, RZ ;  /* 0x00010000160d7824 */ /* 0x000fe400078e00ff */
[C---:B------:R-:W-:Y:S01]  /*d860*/  FFMA.FTZ R29, R16.reuse, R8, -R7 ;  /* 0x00000008101d7223 */ /* 0x040fe20000010807 */
[----:B------:R-:W-:Y:S01]  /*d870*/  LOP3.LUT R8, R21, 0xffff0000, RZ, 0xc0, !PT ;  /* 0xffff000015087812 */ /* 0x000fe200078ec0ff */
[----:B------:R-:W-:Y:S01]  /*d880*/  FFMA.FTZ R28, R16, R33, R5 ;  /* 0x00000021101c7223 */ /* 0x000fe20000010005 */
[----:B------:R-:W-:Y:S01]  /*d890*/  LOP3.LUT R5, R17, 0xffff0000, RZ, 0xc0, !PT ;  /* 0xffff000011057812 */ /* 0x000fe200078ec0ff */
[----:B------:R-:W-:Y:S01]  /*d8a0*/  FFMA.FTZ R16, R15, R11, -R4 ;  /* 0x0000000b0f107223 */ /* 0x000fe20000010804 */
[----:B------:R-:W-:Y:S01]  /*d8b0*/  LOP3.LUT R17, R22, 0xffff0000, RZ, 0xc0, !PT ;  /* 0xffff000016117812 */ /* 0x000fe200078ec0ff */
[----:B------:R-:W-:-:S02]  /*d8c0*/  IMAD.U32 R4, R24, 0x10000, RZ ;  /* 0x0001000018047824 */ /* 0x000fc400078e00ff */
[----:B------:R-:W-:Y:S02]  /*d8d0*/  FFMA.FTZ R15, R15, R12, R3 ;  /* 0x0000000c0f0f7223 */ /* 0x000fe40000010003 */
[C---:B------:R-:W-:Y:S02]  /*d8e0*/  FMUL.FTZ R3, R0.reuse, R13 ;  /* 0x0000000d00037220 */ /* 0x040fe40000410000 */
[-C--:B------:R-:W-:Y:S02]  /*d8f0*/  FMUL.FTZ R0, R0, R4.reuse ;  /* 0x0000000400007220 */ /* 0x080fe40000410000 */
[----:B------:R-:W-:Y:S02]  /*d900*/  FFMA.FTZ R14, R18, R4, -R3 ;  /* 0x00000004120e7223 */ /* 0x000fe40000010803 */
[----:B------:R-:W-:Y:S02]  /*d910*/  IMAD.U32 R21, R23, 0x10000, RZ ;  /* 0x0001000017157824 */ /* 0x000fe400078e00ff */
[----:B------:R-:W-:-:S02]  /*d920*/  IMAD.U32 R7, R27, 0x10000, RZ ;  /* 0x000100001b077824 */ /* 0x000fc400078e00ff */
[C---:B------:R-:W-:Y:S02]  /*d930*/  FMUL.FTZ R4, R2.reuse, R5 ;  /* 0x0000000502047220 */ /* 0x040fe40000410000 */
[-C--:B------:R-:W-:Y:S02]  /*d940*/  FMUL.FTZ R3, R2, R8.reuse ;  /* 0x0000000802037220 */ /* 0x080fe40000410000 */
[----:B------:R-:W-:Y:S01]  /*d950*/  FFMA.FTZ R13, R18, R13, R0 ;  /* 0x0000000d120d7223 */ /* 0x000fe20000010000 */
[----:B------:R-:W-:Y:S01]  /*d960*/  LOP3.LUT R18, R23, 0xffff0000, RZ, 0xc0, !PT ;  /* 0xffff000017127812 */ /* 0x000fe200078ec0ff */
[C---:B------:R-:W-:Y:S02]  /*d970*/  FMUL.FTZ R2, R9.reuse, R21 ;  /* 0x0000001509027220 */ /* 0x040fe40000410000 */
[----:B------:R-:W-:Y:S01]  /*d980*/  FMUL.FTZ R0, R9, R7 ;  /* 0x0000000709007220 */ /* 0x000fe20000410000 */
[----:B------:R-:W-:Y:S01]  /*d990*/  LOP3.LUT R9, R27, 0xffff0000, RZ, 0xc0, !PT ;  /* 0xffff00001b097812 */ /* 0x000fe200078ec0ff */
[C---:B------:R-:W-:Y:S01]  /*d9a0*/  FFMA.FTZ R12, R19.reuse, R8, -R4 ;  /* 0x00000008130c7223 */ /* 0x040fe20000010804 */
[----:B------:R-:W-:Y:S01]  /*d9b0*/  LOP3.LUT R8, R24, 0xffff0000, RZ, 0xc0, !PT ;  /* 0xffff000018087812 */ /* 0x000fe200078ec0ff */
[----:B------:R-:W-:-:S02]  /*d9c0*/  FFMA.FTZ R5, R19, R5, R3 ;  /* 0x0000000513057223 */ /* 0x000fc40000010003 */
[----:B------:R-:W-:Y:S02]  /*d9d0*/  FFMA.FTZ R11, R20, R7, -R2 ;  /* 0x00000007140b7223 */ /* 0x000fe40000010802 */
[----:B------:R-:W-:Y:S01]  /*d9e0*/  FMUL.FTZ R4, R10, R18 ;  /* 0x000000120a047220 */ /* 0x000fe20000410000 */
[----:B------:R-:W-:Y:S01]  /*d9f0*/  F2FP.BF16.PACK_AB R5, R5, R15 ;  /* 0x0000000f0505723e */ /* 0x000fe200000010ff */
[----:B------:R-:W-:Y:S02]  /*da00*/  FFMA.FTZ R7, R20, R21, R0 ;  /* 0x0000001514077223 */ /* 0x000fe40000010000 */
[----:B------:R-:W-:Y:S02]  /*da10*/  FMUL.FTZ R3, R10, R9 ;  /* 0x000000090a037220 */ /* 0x000fe40000410000 */
[C---:B------:R-:W-:Y:S02]  /*da20*/  FMUL.FTZ R2, R6.reuse, R17 ;  /* 0x0000001106027220 */ /* 0x040fe40000410000 */
[----:B------:R-:W-:-:S02]  /*da30*/  FMUL.FTZ R0, R6, R8 ;  /* 0x0000000806007220 */ /* 0x000fc40000410000 */
[----:B------:R-:W-:Y:S01]  /*da40*/  FFMA.FTZ R6, R26, R9, -R4 ;  /* 0x000000091a067223 */ /* 0x000fe20000010804 */
[----:B------:R-:W-:Y:S01]  /*da50*/  F2FP.BF16.PACK_AB R9, R12, R16 ;  /* 0x000000100c09723e */ /* 0x000fe200000010ff */
[----:B------:R-:W-:Y:S01]  /*da60*/  FFMA.FTZ R3, R26, R18, R3 ;  /* 0x000000121a037223 */ /* 0x000fe20000010003 */
[----:B------:R-:W-:Y:S01]  /*da70*/  F2FP.BF16.PACK_AB R4, R28, R31 ;  /* 0x0000001f1c04723e */ /* 0x000fe200000010ff */
[C---:B------:R-:W-:Y:S01]  /*da80*/  FFMA.FTZ R2, R25.reuse, R8, -R2 ;  /* 0x0000000819027223 */ /* 0x040fe20000010802 */
[----:B------:R-:W-:Y:S01]  /*da90*/  F2FP.BF16.PACK_AB R10, R6, R11 ;  /* 0x0000000b060a723e */ /* 0x000fe200000010ff */
[----:B------:R-:W-:Y:S01]  /*daa0*/  FFMA.FTZ R0, R25, R17, R0 ;  /* 0x0000001119007223 */ /* 0x000fe20000010000 */
[----:B------:R-:W-:Y:S02]  /*dab0*/  F2FP.BF16.PACK_AB R8, R29, R32 ;  /* 0x000000201d08723e */ /* 0x000fe400000010ff */
[----:B------:R-:W-:Y:S02]  /*dac0*/  F2FP.BF16.PACK_AB R6, R3, R7 ;  /* 0x000000070306723e */ /* 0x000fe400000010ff */
[----:B------:R-:W-:-:S02]  /*dad0*/  F2FP.BF16.PACK_AB R11, R2, R14 ;  /* 0x0000000e020b723e */ /* 0x000fc400000010ff */
[----:B------:R-:W-:-:S03]  /*dae0*/  F2FP.BF16.PACK_AB R7, R0, R13 ;  /* 0x0000000d0007723e */ /* 0x000fc600000010ff */
[----:B------:R1:W-:Y:S04]  /*daf0*/  STS.128 [R40], R8 ;  /* 0x0000000828007388 */ /* 0x0003e80000000c00 */
[----:B------:R1:W-:Y:S02]  /*db00*/  STS.128 [R30+0x10080], R4 ;  /* 0x010080041e007388 */ /* 0x0003e40000000c00 */
.L_x_1090:
[----:B------:R-:W-:Y:S05]  /*db10*/  BSYNC B1 ;  /* 0x0000000000017941 */ /* 0x000fea0003800000 */
.L_x_1089:
[----:B------:R-:W-:Y:S01]  /*db20*/  ISETP.GE.AND P0, PT, R128, R43, PT ;  /* 0x0000002b8000720c */ /* 0x000fe20003f06270 */
[----:B------:R-:W-:-:S12]  /*db30*/  BSSY B1, `(.L_x_1093) ;  /* 0x00000e7000017945 */ /* 0x000fd80003800000 */
        /* <DEDUP_REMOVED lines=21> */
[----:B----4-:R-:W1:Y:S01]  /*dc90*/  LDS.128 R8, [R31] ;  /* 0x000000001f087984 */ /* 0x010e620000000c00 */
        /* <DEDUP_REMOVED lines=52> */
[----:B------:R-:W-:Y:S02]  /*dfe0*/  FMUL.FTZ R5, R2, R36 ;  /* 0x0000002402057220 */ /* 0x000fe40000410000 */
[----:B------:R-:W-:Y:S02]  /*dff0*/  FFMA.FTZ R33, R16, R30, -R10 ;  /* 0x0000001e10217223 */ /* 0x000fe4000001080a */
[----:B------:R-:W-:Y:S02]  /*e000*/  FMUL.FTZ R2, R2, R14 ;  /* 0x0000000e02027220 */ /* 0x000fe40000410000 */
[----:B------:R-:W-:-:S02]  /*e010*/  FFMA.FTZ R30, R16, R32, R6 ;  /* 0x00000020101e7223 */ /* 0x000fc40000010006 */
[C---:B------:R-:W-:Y:S01]  /*e020*/  FFMA.FTZ R32, R12.reuse, R14, -R5 ;  /* 0x0000000e0c207223 */ /* 0x040fe20000010805 */
[----:B------:R-:W-:Y:S01]  /*e030*/  LOP3.LUT R5, R15, 0xffff0000, RZ, 0xc0, !PT ;  /* 0xffff00000f057812 */ /* 0x000fe200078ec0ff */
[----:B------:R-:W-:Y:S01]  /*e040*/  FFMA.FTZ R16, R12, R36, R2 ;  /* 0x000000240c107223 */ /* 0x000fe20000010002 */
[----:B------:R-:W-:Y:S01]  /*e050*/  LOP3.LUT R12, R18, 0xffff0000, RZ, 0xc0, !PT ;  /* 0xffff0000120c7812 */ /* 0x000fe200078ec0ff */
[----:B------:R-:W-:Y:S01]  /*e060*/  FMUL.FTZ R2, R9, R37 ;  /* 0x0000002509027220 */ /* 0x000fe20000410000 */
[C---:B------:R-:W-:Y:S01]  /*e070*/  LOP3.LUT R18, R23.reuse, 0xffff0000, RZ, 0xc0, !PT ;  /* 0xffff000017127812 */ /* 0x040fe200078ec0ff */
[----:B------:R-:W-:Y:S01]  /*e080*/  IMAD.U32 R36, R23, 0x10000, RZ ;  /* 0x0001000017247824 */ /* 0x000fe200078e00ff */
[----:B------:R-:W-:Y:S01]  /*e090*/  LOP3.LUT R15, R24, 0xffff0000, RZ, 0xc0, !PT ;  /* 0xffff0000180f7812 */ /* 0x000fe200078ec0ff */
[----:B------:R-:W-:Y:S02]  /*e0a0*/  FMUL.FTZ R6, R9, R5 ;  /* 0x0000000509067220 */ /* 0x000fe40000410000 */
[----:B------:R-:W-:-:S02]  /*e0b0*/  IMAD.U32 R10, R28, 0x10000, RZ ;  /* 0x000100001c0a7824 */ /* 0x000fc400078e00ff */
[----:B------:R-:W-:Y:S02]  /*e0c0*/  FFMA.FTZ R8, R21, R5, -R2 ;  /* 0x0000000515087223 */ /* 0x000fe40000010802 */
[C---:B------:R-:W-:Y:S02]  /*e0d0*/  FMUL.FTZ R5, R4.reuse, R13 ;  /* 0x0000000d04057220 */ /* 0x040fe40000410000 */
[----:B------:R-:W-:Y:S01]  /*e0e0*/  FMUL.FTZ R2, R4, R12 ;  /* 0x0000000c04027220 */ /* 0x000fe20000410000 */
[----:B------:R-:W-:Y:S01]  /*e0f0*/  F2FP.BF16.PACK_AB R8, R8, R35 ;  /* 0x000000230808723e */ /* 0x000fe200000010ff */
[----:B------:R-:W-:Y:S02]  /*e100*/  FMUL.FTZ R4, R3, R36 ;  /* 0x0000002403047220 */ /* 0x000fe40000410000 */
[----:B------:R-:W-:Y:S01]  /*e110*/  FFMA.FTZ R14, R21, R37, R6 ;  /* 0x00000025150e7223 */ /* 0x000fe20000010006 */
[----:B------:R-:W-:Y:S01]  /*e120*/  LOP3.LUT R6, R28, 0xffff0000, RZ, 0xc0, !PT ;  /* 0xffff00001c067812 */ /* 0x000fe200078ec0ff */
[----:B------:R-:W-:-:S02]  /*e130*/  FMUL.FTZ R3, R3, R10 ;  /* 0x0000000a03037220 */ /* 0x000fc40000410000 */
[C---:B------:R-:W-:Y:S02]  /*e140*/  FFMA.FTZ R9, R19.reuse, R12, -R5 ;  /* 0x0000000c13097223 */ /* 0x040fe40000010805 */
[C---:B------:R-:W-:Y:S02]  /*e150*/  FFMA.FTZ R12, R20.reuse, R36, R3 ;  /* 0x00000024140c7223 */ /* 0x040fe40000010003 */
[----:B------:R-:W-:Y:S01]  /*e160*/  FFMA.FTZ R13, R19, R13, R2 ;  /* 0x0000000d130d7223 */ /* 0x000fe20000010002 */
[----:B------:R-:W-:Y:S01]  /*e170*/  F2FP.BF16.PACK_AB R9, R9, R33 ;  /* 0x000000210909723e */ /* 0x000fe200000010ff */
[----:B------:R-:W-:Y:S02]  /*e180*/  FFMA.FTZ R10, R20, R10, -R4 ;  /* 0x0000000a140a7223 */ /* 0x000fe40000010804 */
[----:B------:R-:W-:Y:S02]  /*e190*/  FMUL.FTZ R5, R11, R18 ;  /* 0x000000120b057220 */ /* 0x000fe40000410000 */
[----:B------:R-:W-:-:S02]  /*e1a0*/  FMUL.FTZ R3, R7, R17 ;  /* 0x0000001107037220 */ /* 0x000fc40000410000 */
[-C--:B------:R-:W-:Y:S02]  /*e1b0*/  FMUL.FTZ R4, R11, R6.reuse ;  /* 0x000000060b047220 */ /* 0x080fe40000410000 */
[-C--:B------:R-:W-:Y:S02]  /*e1c0*/  FMUL.FTZ R2, R7, R15.reuse ;  /* 0x0000000f07027220 */ /* 0x080fe40000410000 */
[----:B------:R-:W-:Y:S01]  /*e1d0*/  FFMA.FTZ R7, R27, R6, -R5 ;  /* 0x000000061b077223 */ /* 0x000fe20000010805 */
[----:B------:R-:W-:Y:S01]  /*e1e0*/  F2FP.BF16.PACK_AB R5, R13, R30 ;  /* 0x0000001e0d05723e */ /* 0x000fe200000010ff */
[----:B------:R-:W-:Y:S02]  /*e1f0*/  FFMA.FTZ R3, R25, R15, -R3 ;  /* 0x0000000f19037223 */ /* 0x000fe40000010803 */
        /* <DEDUP_REMOVED lines=9> */
.L_x_1096:
[----:B------:R-:W-:Y:S05]  /*e290*/  BSYNC B0 ;  /* 0x0000000000007941 */ /* 0x000fea0003800000 */
.L_x_1095:
        /* <DEDUP_REMOVED lines=19> */
[----:B----4-:R-:W1:Y:S01]  /*e3d0*/  LDS.128 R8, [R31] ;  /* 0x000000001f087984 */ /* 0x010e620000000c00 */
[----:B------:R-:W-:Y:S02]  /*e3e0*/  IADD3 R0, R3, R0, R26 ;  /* 0x0000000003007210 */ /* 0x000fe40007ffe01a */
[----:B------:R-:W-:Y:S02]  /*e3f0*/  SHF.R.U64 R14, R52, 0x10, R53 ;  /* 0x00000010340e7819 */ /* 0x000fe40000001235 */
[----:B------:R-:W-:Y:S01]  /*e400*/  SHF.R.U64 R16, R54, 0x10, R55 ;  /* 0x0000001036107819 */ /* 0x000fe20000001237 */
[----:B------:R-:W-:Y:S01]  /*e410*/  IMAD.SHL.U32 R29, R0, 0x2, RZ ;  /* 0x00000002001d7824 */ /* 0x000fe200078e00ff */
[----:B------:R-:W-:Y:S02]  /*e420*/  SHF.R.U64 R0, R56, 0x10, R57 ;  /* 0x0000001038007819 */ /* 0x000fe40000001239 */
[----:B------:R-:W-:-:S02]  /*e430*/  PRMT R24, R107, 0x5410, R12 ;  /* 0x000054106b187816 */ /* 0x000fc4000000000c */
[----:B------:R-:W2:Y:S01]  /*e440*/  LDS.128 R4, [R29+0x10080] ;  /* 0x010080001d047984 */ /* 0x000ea20000000c00 */
[----:B------:R-:W-:Y:S02]  /*e450*/  PRMT R12, R104, 0x5432, R14 ;  /* 0x00005432680c7816 */ /* 0x000fe4000000000e */
[----:B------:R-:W-:Y:S02]  /*e460*/  PRMT R13, R106, 0x5432, R0 ;  /* 0x000054326a0d7816 */ /* 0x000fe40000000000 */
[----:B------:R-:W-:Y:S01]  /*e470*/  SHF.R.U32.HI R18, RZ, 0x10, R55 ;  /* 0x00000010ff127819 */ /* 0x000fe20000011637 */
[----:B------:R-:W-:Y:S01]  /*e480*/  IMAD.U32 R30, R12, 0x10000, RZ ;  /* 0x000100000c1e7824 */ /* 0x000fe200078e00ff */
[----:B------:R-:W-:Y:S01]  /*e490*/  PRMT R23, R105, 0x5432, R16 ;  /* 0x0000543269177816 */ /* 0x000fe20000000010 */
[----:B------:R-:W-:Y:S01]  /*e4a0*/  IMAD.U32 R28, R13, 0x10000, RZ ;  /* 0x000100000d1c7824 */ /* 0x000fe200078e00ff */
        /* <DEDUP_REMOVED lines=34> */
[-C--:B------:R-:W-:Y:S02]  /*e6d0*/  FMUL.FTZ R3, R3, R11.reuse ;  /* 0x0000000b03037220 */ /* 0x080fe40000410000 */
        /* <DEDUP_REMOVED lines=44> */
.L_x_1094:
[----:B------:R-:W-:Y:S05]  /*e9a0*/  BSYNC B1 ;  /* 0x0000000000017941 */ /* 0x000fea0003800000 */
.L_x_1093:
        /* <DEDUP_REMOVED lines=119> */
.L_x_1100:
[----:B------:R-:W-:Y:S05]  /*f120*/  BSYNC B0 ;  /* 0x0000000000007941 */ /* 0x000fea0003800000 */
.L_x_1099:
        /* <DEDUP_REMOVED lines=112> */
.L_x_1098:
[----:B------:R-:W-:Y:S05]  /*f830*/  BSYNC B1 ;  /* 0x0000000000017941 */ /* 0x000fea0003800000 */
.L_x_1097:
        /* <DEDUP_REMOVED lines=118> */
.L_x_1102:
[----:B------:R-:W-:Y:S05]  /*ffa0*/  BSYNC B0 ;  /* 0x0000000000007941 */ /* 0x000fea0003800000 */
.L_x_1101:
        /* <DEDUP_REMOVED lines=19> */
[----:B----4-:R-:W1:Y:S01]  /*100e0*/  LDS.128 R8, [R30] ;  /* 0x000000001e087984 */ /* 0x010e620000000c00 */
        /* <DEDUP_REMOVED lines=10> */
[----:B------:R-:W-:Y:S01]  /*10190*/  PRMT R23, R125, 0x5432, R15 ;  /* 0x000054327d177816 */ /* 0x000fe2000000000f */
[----:B------:R-:W-:Y:S01]  /*101a0*/  IMAD.U32 R29, R21, 0x10000, RZ ;  /* 0x00010000151d7824 */ /* 0x000fe200078e00ff */
[----:B------:R-:W-:Y:S02]  /*101b0*/  PRMT R22, R125, 0x5410, R17 ;  /* 0x000054107d167816 */ /* 0x000fe40000000011 */
[----:B------:R-:W-:Y:S02]  /*101c0*/  SHF.R.U32.HI R14, RZ, 0x10, R89 ;  /* 0x00000010ff0e7819 */ /* 0x000fe40000011659 */
[----:B------:R-:W-:Y:S01]  /*101d0*/  SHF.R.U32.HI R2, RZ, 0x10, R93 ;  /* 0x00000010ff027819 */ /* 0x000fe2000001165d */
[----:B------:R-:W-:Y:S01]  /*101e0*/  IMAD.U32 R35, R22, 0x10000, RZ ;  /* 0x0001000016237824 */ /* 0x000fe200078e00ff */
[----:B------:R-:W-:-:S02]  /*101f0*/  SHF.R.U64 R3, R94, 0x10, R95 ;  /* 0x000000105e037819 */ /* 0x000fc4000000125f */
        /* <DEDUP_REMOVED lines=22> */
[----:B------:R-:W-:Y:S02]  /*10360*/  IMAD.U32 R11, R20, 0x10000, RZ ;  /* 0x00010000140b7824 */ /* 0x000fe400078e00ff */
[C---:B------:R-:W-:Y:S02]  /*10370*/  IMAD.U32 R0, R7.reuse, 0x10000, RZ ;  /* 0x0001000007007824 */ /* 0x040fe400078e00ff */
[----:B------:R-:W-:Y:S02]  /*10380*/  FFMA.FTZ R33, R14, R31, R5 ;  /* 0x0000001f0e217223 */ /* 0x000fe40000010005 */
[----:B------:R-:W-:Y:S01]  /*10390*/  IMAD.U32 R2, R6, 0x10000, RZ ;  /* 0x0001000006027824 */ /* 0x000fe200078e00ff */
[----:B------:R-:W-:Y:S01]  /*103a0*/  LOP3.LUT R6, R7, 0xffff0000, RZ, 0xc0, !PT ;  /* 0xffff000007067812 */ /* 0x000fe200078ec0ff */
[----:B------:R-:W-:-:S02]  /*103b0*/  IMAD.U32 R14, R24, 0x10000, RZ ;  /* 0x00010000180e7824 */ /* 0x000fc400078e00ff */
[----:B------:R-:W-:Y:S02]  /*103c0*/  FMUL.FTZ R7, R8, R11 ;  /* 0x0000000b08077220 */ /* 0x000fe40000410000 */
[CC--:B------:R-:W-:Y:S02]  /*103d0*/  FMUL.FTZ R5, R0.reuse, R35.reuse ;  /* 0x0000002300057220 */ /* 0x0c0fe40000410000 */
[----:B------:R-:W-:Y:S02]  /*103e0*/  FMUL.FTZ R0, R0, R14 ;  /* 0x0000000e00007220 */ /* 0x000fe40000410000 */
[-C--:B------:R-:W-:Y:S02]  /*103f0*/  FMUL.FTZ R9, R8, R36.reuse ;  /* 0x0000002408097220 */ /* 0x080fe40000410000 */
[----:B------:R-:W-:Y:S01]  /*10400*/  FFMA.FTZ R29, R15, R36, R7 ;  /* 0x000000240f1d7223 */ /* 0x000fe20000010007 */
[----:B------:R-:W-:Y:S01]  /*10410*/  LOP3.LUT R7, R21, 0xffff0000, RZ, 0xc0, !PT ;  /* 0xffff000015077812 */ /* 0x000fe200078ec0ff */
[----:B------:R-:W-:-:S02]  /*10420*/  FFMA.FTZ R21, R12, R35, R0 ;  /* 0x000000230c157223 */ /* 0x000fc40000010000 */
[----:B------:R-:W-:Y:S01]  /*10430*/  FFMA.FTZ R32, R15, R11, -R9 ;  /* 0x0000000b0f207223 */ /* 0x000fe20000010809 */
[----:B------:R-:W-:Y:S01]  /*10440*/  LOP3.LUT R11, R16, 0xffff0000, RZ, 0xc0, !PT ;  /* 0xffff0000100b7812 */ /* 0x000fe200078ec0ff */
[----:B------:R-:W-:Y:S01]  /*10450*/  FMUL.FTZ R0, R4, R13 ;  /* 0x0000000d04007220 */ /* 0x000fe20000410000 */
[----:B------:R-:W-:Y:S01]  /*10460*/  LOP3.LUT R9, R20, 0xffff0000, RZ, 0xc0, !PT ;  /* 0xffff000014097812 */ /* 0x000fe200078ec0ff */
[----:B------:R-:W-:Y:S01]  /*10470*/  FFMA.FTZ R31, R12, R14, -R5 ;  /* 0x0000000e0c1f7223 */ /* 0x000fe20000010805 */
[----:B------:R-:W-:Y:S01]  /*10480*/  LOP3.LUT R16, R23, 0xffff0000, RZ, 0xc0, !PT ;  /* 0xffff000017107812 */ /* 0x000fe200078ec0ff */
[-C--:B------:R-:W-:Y:S01]  /*10490*/  FMUL.FTZ R5, R4, R7.reuse ;  /* 0x0000000704057220 */ /* 0x080fe20000410000 */
[----:B------:R-:W-:Y:S01]  /*104a0*/  LOP3.LUT R14, R27, 0xffff0000, RZ, 0xc0, !PT ;  /* 0xffff00001b0e7812 */ /* 0x000fe200078ec0ff */
[----:B------:R-:W-:Y:S01]  /*104b0*/  FFMA.FTZ R8, R19, R7, -R0 ;  /* 0x0000000713087223 */ /* 0x000fe20000010800 */
[----:B------:R-:W-:Y:S01]  /*104c0*/  LOP3.LUT R15, R22, 0xffff0000, RZ, 0xc0, !PT ;  /* 0xffff0000160f7812 */ /* 0x000fe200078ec0ff */
[----:B------:R-:W-:-:S02]  /*104d0*/  IMAD.U32 R20, R23, 0x10000, RZ ;  /* 0x0001000017147824 */ /* 0x000fc400078e00ff */
        /* <DEDUP_REMOVED lines=29> */
.L_x_1074:
[----:B------:R-:W-:Y:S05]  /*106b0*/  BSYNC B2 ;  /* 0x0000000000027941 */ /* 0x000fea0003800000 */
.L_x_1040:
[----:B------:R-:W-:-:S04]  /*106c0*/  DEPBAR.LE SB0, 0x0 ;  /* 0x000080000000791a */ /* 0x000fc80000000000 */
[----:B------:R-:W-:Y:S01]  /*106d0*/  IMAD R0, R129, c[0x0][0x208], RZ ;  /* 0x0000820081007a24 */ /* 0x000fe200078e02ff */
[----:B------:R-:W-:Y:S01]  /*106e0*/  BAR.SYNC.DEFER_BLOCKING 0x0 ;  /* 0x0000000000007b1d */ /* 0x000fe20000010000 */
[----:B-1----:R-:W-:Y:S01]  /*106f0*/  IMAD.WIDE.U32 R4, R108, c[0x0][0x208], RZ ;  /* 0x000082006c047a25 */ /* 0x002fe200078e00ff */
[----:B------:R-:W-:Y:S02]  /*10700*/  IADD3 R195, R186, 0x20, RZ ;  /* 0x00000020bac37810 */ /* 0x000fe40007ffe0ff */
[----:B------:R-:W-:Y:S01]  /*10710*/  IADD3 R204, R204, -0x2, RZ ;  /* 0xfffffffecccc7810 */ /* 0x000fe20007ffe0ff */
[----:B------:R-:W-:Y:S01]  /*10720*/  IMAD R2, R108, c[0x0][0x20c], R0 ;  /* 0x000083006c027a24 */ /* 0x000fe200078e0200 */
[----:B------:R-:W-:Y:S01]  /*10730*/  LEA R0, P1, R4, R220, 0x5 ;  /* 0x000000dc04007211 */ /* 0x000fe200078228ff */
[----:B------:R-:W-:Y:S02]  /*10740*/  IMAD R72, R108, -0x20, R237 ;  /* 0xffffffe06c487824 */ /* 0x000fe400078e02ed */
[----:B------:R-:W-:Y:S01]  /*10750*/  IMAD.IADD R3, R5, 0x1, R2 ;  /* 0x0000000105037824 */ /* 0x000fe200078e0202 */
[----:B------:R-:W-:-:S04]  /*10760*/  LEA R2, P0, R0, c[0x0][0x1f8], 0x1 ;  /* 0x00007e0000027a11 */ /* 0x000fc800078008ff */
[----:B------:R-:W-:Y:S02]  /*10770*/  LEA.HI.X R3, R4, R223, R3, 0x5, P1 ;  /* 0x000000df04037211 */ /* 0x000fe400008f2c03 */
[----:B------:R-:W-:Y:S02]  /*10780*/  R2P PR, R99, 0x6 ;  /* 0x0000000663007804 */ /* 0x000fe40000000000 */
[----:B------:R-:W-:Y:S02]  /*10790*/  LEA.HI.X R3, R0, c[0x0][0x1fc], R3, 0x1, P0 ;  /* 0x00007f0000037a11 */ /* 0x000fe400000f0c03 */
[----:B------:R-:W-:Y:S02]  /*107a0*/  LOP3.LUT R0, R123, 0x1, RZ, 0xc0, !PT ;  /* 0x000000017b007812 */ /* 0x000fe400078ec0ff */
[----:B------:R-:W-:Y:S01]  /*107b0*/  ISETP.GT.AND P0, PT, R72, R211, PT ;  /* 0x000000d34800720c */ /* 0x000fe20003f04270 */
[----:B----4-:R-:W-:Y:S01]  /*107c0*/  LDSM.16.M88.4 R8, [R191] ;  /* 0x00000000bf08783b */ /* 0x010fe20000000200 */
[----:B------:R-:W-:-:S02]  /*107d0*/  ISETP.NE.AND P3, PT, R133, 0x1, PT ;  /* 0x000000018500780c */ /* 0x000fc40003f65270 */
[----:B------:R-:W-:Y:S01]  /*107e0*/  ISETP.NE.U32.OR P0, PT, R0, 0x1, !P0 ;  /* 0x000000010000780c */ /* 0x000fe20004705470 */
[----:B--2---:R-:W1:Y:S02]  /*107f0*/  LDSM.16.M88.4 R12, [R186] ;  /* 0x00000000ba0c783b */ /* 0x004e640000000200 */
[----:B------:R-:W-:Y:S01]  /*10800*/  @P1 IADD3 R195, R186, -0x20, RZ ;  /* 0xffffffe0bac31810 */ /* 0x000fe20007ffe0ff */
[----:B------:R-:W-:Y:S01]  /*10810*/  IMAD.MOV.U32 R0, RZ, RZ, 0x40 ;  /* 0x00000040ff007424 */ /* 0x000fe200078e00ff */
[----:B------:R-:W-:Y:S01]  /*10820*/  LOP3.LUT P1, RZ, R123, 0x4, RZ, 0xc0, !PT ;  /* 0x000000047bff7812 */ /* 0x000fe2000782c0ff */
[----:B------:R-:W2:Y:S03]  /*10830*/  LDSM.16.M88.4 R40, [R186+0x800] ;  /* 0x00080000ba28783b */ /* 0x000ea60000000200 */
[----:B------:R-:W-:Y:S01]  /*10840*/  ISETP.LE.OR P1, PT, R72, R211, !P1 ;  /* 0x000000d34800720c */ /* 0x000fe20004f23670 */
[----:B------:R-:W-:Y:S01]  /*10850*/  LDSM.16.M88.4 R4, [R192] ;  /* 0x00000000c004783b */ /* 0x000fe20000000200 */
[----:B------:R-:W-:-:S03]  /*10860*/  SEL R0, R0, 0xffffffc0, !P2 ;  /* 0xffffffc000007807 */ /* 0x000fc60005000000 */
[----:B------:R-:W3:Y:S02]  /*10870*/  LDSM.16.M88.4 R28, [R195] ;  /* 0x00000000c31c783b */ /* 0x000ee40000000200 */
[----:B------:R-:W-:Y:S02]  /*10880*/  IMAD.IADD R185, R186, 0x1, R0 ;  /* 0x00000001bab97824 */ /* 0x000fe400078e0200 */
[----:B------:R-:W-:Y:S01]  /*10890*/  LDSM.16.M88.4 R56, [R195+0x800] ;  /* 0x00080000c338783b */ /* 0x000fe20000000200 */
[----:B------:R-:W-:-:S03]  /*108a0*/  IMAD.IADD R184, R0, 0x1, R195 ;  /* 0x0000000100b87824 */ /* 0x000fc600078e02c3 */
[----:B------:R-:W-:Y:S01]  /*108b0*/  @!PT LDS RZ, [RZ] ;  /* 0x00000000fffff984 */ /* 0x000fe20000000800 */
[----:B------:R-:W-:Y:S01]  /*108c0*/  @!PT LDS RZ, [RZ] ;  /* 0x00000000fffff984 */ /* 0x000fe20000000800 */
[----:B------:R-:W-:Y:S01]  /*108d0*/  @!PT LDS RZ, [RZ] ;  /* 0x00000000fffff984 */ /* 0x000fe20000000800 */
[----:B------:R4:W-:Y:S01]  /*108e0*/  LDGSTS.E.BYPASS.LTC128B.128 [R203+0x8080], [R2.64], !P0 ;  /* 0x0808000002cb7fae */ /* 0x0009e2000c101d46 */
[----:B------:R-:W-:-:S04]  /*108f0*/  LOP3.LUT P0, RZ, R123, 0x2, RZ, 0xc0, !PT ;  /* 0x000000027bff7812 */ /* 0x000fc8000780c0ff */
[----:B------:R-:W-:-:S13]  /*10900*/  ISETP.LE.OR P0, PT, R72, R211, !P0 ;  /* 0x000000d34800720c */ /* 0x000fda0004703670 */
[----:B------:R4:W-:Y:S01]  /*10910*/  LDGSTS.E.BYPASS.LTC128B.128 [R203+0x9080], [R2.64+0x80], !P0 ;  /* 0x0908008002cb7fae */ /* 0x0009e2000c101d46 */
[----:B------:R-:W-:Y:S01]  /*10920*/  LOP3.LUT P0, RZ, R123, 0x8, RZ, 0xc0, !PT ;  /* 0x000000087bff7812 */ /* 0x000fe2000780c0ff */
[----:B-1----:R-:W-:Y:S02]  /*10930*/  HMMA.16816.F32.BF16 R20, R8, R12, RZ ;  /* 0x0000000c0814723c */ /* 0x002fe400000418ff */
[----:B------:R4:W-:Y:S01]  /*10940*/  LDGSTS.E.BYPASS.LTC128B.128 [R203+0xa080], [R2.64+0x100], !P1 ;  /* 0x0a08010002cb7fae */ /* 0x0009e2000c901d46 */
[----:B------:R-:W-:-:S05]  /*10950*/  ISETP.LE.OR P0, PT, R72, R211, !P0 ;  /* 0x000000d34800720c */ /* 0x000fca0004703670 */
[C---:B------:R-:W-:Y:S08]  /*10960*/  HMMA.16816.F32.BF16 R12, R8.reuse, R14, RZ ;  /* 0x0000000e080c723c */ /* 0x040ff000000418ff */
[----:B------:R4:W-:Y:S01]  /*10970*/  LDGSTS.E.BYPASS.LTC128B.128 [R203+0xb080], [R2.64+0x180], !P0 ;  /* 0x0b08018002cb7fae */ /* 0x0009e2000c101d46 */
[----:B--2---:R-:W-:Y:S03]  /*10980*/  HMMA.16816.F32.BF16 R36, R8, R40, RZ ;  /* 0x000000280824723c */ /* 0x004fe600000418ff */
[----:B------:R-:W-:Y:S04]  /*10990*/  LDSM.16.M88.4 R16, [R194] ;  /* 0x00000000c210783b */ /* 0x000fe80000000200 */
[----:B------:R-:W1:Y:S01]  /*109a0*/  LDSM.16.M88.4 R32, [R185] ;  /* 0x00000000b920783b */ /* 0x000e620000000200 */
[C---:B---3--:R-:W-:Y:S03]  /*109b0*/  HMMA.16816.F32.BF16 R20, R4.reuse, R28, R20 ;  /* 0x0000001c0414723c */ /* 0x048fe60000041814 */
[----:B------:R-:W-:Y:S04]  /*109c0*/  LDSM.16.M88.4 R24, [R193] ;  /* 0x00000000c118783b */ /* 0x000fe80000000200 */
[----:B------:R-:W2:Y:S01]  /*109d0*/  LDSM.16.M88.4 R44, [R184] ;  /* 0x00000000b82c783b */ /* 0x000ea20000000200 */
[----:B------:R-:W-:Y:S03]  /*109e0*/  HMMA.16816.F32.BF16 R12, R4, R30, R12 ;  /* 0x0000001e040c723c */ /* 0x000fe6000004180c */
[----:B------:R-:W-:Y:S04]  /*109f0*/  LDSM.16.M88.4 R28, [R191+0x4000] ;  /* 0x00400000bf1c783b */ /* 0x000fe80000000200 */
[----:B------:R-:W3:Y:S01]  /*10a00*/  LDSM.16.M88.4 R48, [R186+0x1000] ;  /* 0x00100000ba30783b */ /* 0x000ee20000000200 */
[----:B------:R-:W-:Y:S03]  /*10a10*/  HMMA.16816.F32.BF16 R40, R8, R42, RZ ;  /* 0x0000002a0828723c */ /* 0x000fe600000418ff */
[----:B------:R-:W2:Y:S04]  /*10a20*/  LDSM.16.M88.4 R52, [R185+0x800] ;  /* 0x00080000b934783b */ /* 0x000ea80000000200 */
[----:B------:R-:W-:Y:S04]  /*10a30*/  LDSM.16.M88.4 R64, [R195+0x1000] ;  /* 0x00100000c340783b */ /* 0x000fe80000000200 */
[----:B------:R-:W-:Y:S04]  /*10a40*/  LDSM.16.M88.4 R68, [R184+0x800] ;  /* 0x00080000b844783b */ /* 0x000fe80000000200 */
[----:B------:R-:W-:Y:S04]  /*10a50*/  LDSM.16.M88.4 R60, [R186+0x1800] ;  /* 0x00180000ba3c783b */ /* 0x000fe80000000200 */
[----:B------:R-:W0:Y:S01]  /*10a60*/  LDGDEPBAR ;  /* 0x00000000000079af */ /* 0x000e220000000000 */
[C---:B-1----:R-:W-:Y:S08]  /*10a70*/  HMMA.16816.F32.BF16 R20, R16.reuse, R32, R20 ;  /* 0x000000201014723c */ /* 0x042ff00000041814 */
[----:B------:R-:W-:Y:S08]  /*10a80*/  HMMA.16816.F32.BF16 R32, R16, R34, R12 ;  /* 0x000000221020723c */ /* 0x000ff0000004180c */
[----:B------:R-:W-:Y:S01]  /*10a90*/  HMMA.16816.F32.BF16 R12, R4, R56, R36 ;  /* 0x00000038040c723c */ /* 0x000fe20000041824 */
[----:B------:R-:W-:Y:S07]  /*10aa0*/  LDSM.16.M88.4 R36, [R184+0x1000] ;  /* 0x00100000b824783b */ /* 0x000fee0000000200 */
[----:B--2---:R-:W-:Y:S01]  /*10ab0*/  HMMA.16816.F32.BF16 R8, R24, R44, R20 ;  /* 0x0000002c1808723c */ /* 0x004fe20000041814 */
[----:B------:R-:W1:Y:S07]  /*10ac0*/  LDSM.16.M88.4 R20, [R192+0x4000] ;  /* 0x00400000c014783b */ /* 0x000e6e0000000200 */
[----:B------:R-:W-:Y:S01]  /*10ad0*/  HMMA.16816.F32.BF16 R40, R4, R58, R40 ;  /* 0x0000003a0428723c */ /* 0x000fe20000041828 */
[----:B------:R-:W-:Y:S07]  /*10ae0*/  LDSM.16.M88.4 R56, [R185+0x1000] ;  /* 0x00100000b938783b */ /* 0x000fee0000000200 */
[----:B------:R-:W-:Y:S01]  /*10af0*/  HMMA.16816.F32.BF16 R32, R24, R46, R32 ;  /* 0x0000002e1820723c */ /* 0x000fe20000041820 */
[----:B------:R-:W-:Y:S07]  /*10b00*/  LDSM.16.M88.4 R44, [R195+0x1800] ;  /* 0x00180000c32c783b */ /* 0x000fee0000000200 */
[----:B---3--:R-:W-:Y:S08]  /*10b10*/  HMMA.16816.F32.BF16 R4, R28, R48, R8 ;  /* 0x000000301c04723c */ /* 0x008ff00000041808 */
[C---:B------:R-:W-:Y:S01]  /*10b20*/  HMMA.16816.F32.BF16 R8, R16.reuse, R52, R12 ;  /* 0x000000341008723c */ /* 0x040fe2000004180c */
[----:B------:R-:W2:Y:S07]  /*10b30*/  LDSM.16.M88.4 R12, [R194+0x4000] ;  /* 0x00400000c20c783b */ /* 0x000eae0000000200 */
[----:B------:R-:W-:Y:S01]  /*10b40*/  HMMA.16816.F32.BF16 R40, R16, R54, R40 ;  /* 0x000000361028723c */ /* 0x000fe20000041828 */
[----:B------:R-:W-:Y:S07]  /*10b50*/  LDSM.16.M88.4 R52, [R186+0x2800] ;  /* 0x00280000ba34783b */ /* 0x000fee0000000200 */
[----:B-1----:R-:W-:Y:S08]  /*10b60*/  HMMA.16816.F32.BF16 R16, R20, R64, R4 ;  /* 0x000000401410723c */ /* 0x002ff00000041804 */
[----:B------:R-:W-:Y:S01]  /*10b70*/  HMMA.16816.F32.BF16 R32, R28, R50, R32 ;  /* 0x000000321c20723c */ /* 0x000fe20000041820 */
[----:B------:R-:W-:Y:S07]  /*10b80*/  LDSM.16.M88.4 R48, [R195+0x2000] ;  /* 0x00200000c330783b */ /* 0x000fee0000000200 */
[C---:B------:R-:W-:Y:S01]  /*10b90*/  HMMA.16816.F32.BF16 R4, R24.reuse, R68, R8 ;  /* 0x000000441804723c */ /* 0x040fe20000041808 */
[----:B------:R-:W1:Y:S07]  /*10ba0*/  LDSM.16.M88.4 R8, [R193+0x4000] ;  /* 0x00400000c108783b */ /* 0x000e6e0000000200 */
[----:B------:R-:W-:Y:S01]  /*10bb0*/  HMMA.16816.F32.BF16 R40, R24, R70, R40 ;  /* 0x000000461828723c */ /* 0x000fe20000041828 */
[----:B------:R-:W-:Y:S07]  /*10bc0*/  LDSM.16.M88.4 R68, [R185+0x1800] ;  /* 0x00180000b944783b */ /* 0x000fee0000000200 */
[----:B--2---:R-:W-:Y:S08]  /*10bd0*/  HMMA.16816.F32.BF16 R16, R12, R56, R16 ;  /* 0x000000380c10723c */ /* 0x004ff00000041810 */
[----:B------:R-:W-:Y:S01]  /*10be0*/  HMMA.16816.F32.BF16 R32, R20, R66, R32 ;  /* 0x000000421420723c */ /* 0x000fe20000041820 */
[----:B------:R-:W-:Y:S07]  /*10bf0*/  LDSM.16.M88.4 R64, [R186+0x2000] ;  /* 0x00200000ba40783b */ /* 0x000fee0000000200 */
[C---:B------:R-:W-:Y:S01]  /*10c00*/  HMMA.16816.F32.BF16 R24, R28.reuse, R60, R4 ;  /* 0x0000003c1c18723c */ /* 0x040fe20000041804 */
[----:B------:R-:W2:Y:S07]  /*10c10*/  LDSM.16.M88.4 R4, [R191+0x8000] ;  /* 0x00800000bf04783b */ /* 0x000eae0000000200 */
[----:B------:R-:W-:Y:S01]  /*10c20*/  HMMA.16816.F32.BF16 R40, R28, R62, R40 ;  /* 0x0000003e1c28723c */ /* 0x000fe20000041828 */
[----:B------:R-:W3:Y:S04]  /*10c30*/  LDSM.16.M88.4 R28, [R192+0x8000] ;  /* 0x00800000c01c783b */ /* 0x000ee80000000200 */
[----:B------:R-:W-:Y:S03]  /*10c40*/  LDSM.16.M88.4 R60, [R184+0x2000] ;  /* 0x00200000b83c783b */ /* 0x000fe60000000200 */
[----:B-1----:R-:W-:Y:S08]  /*10c50*/  HMMA.16816.F32.BF16 R16, R8, R36, R16 ;  /* 0x000000240810723c */ /* 0x002ff00000041810 */
[----:B------:R-:W-:Y:S01]  /*10c60*/  HMMA.16816.F32.BF16 R32, R12, R58, R32 ;  /* 0x0000003a0c20723c */ /* 0x000fe20000041820 */
[----:B------:R-:W1:Y:S07]  /*10c70*/  LDSM.16.M88.4 R56, [R184+0x1800] ;  /* 0x00180000b838783b */ /* 0x000e6e0000000200 */
[C---:B------:R-:W-:Y:S08]  /*10c80*/  HMMA.16816.F32.BF16 R24, R20.reuse, R44, R24 ;  /* 0x0000002c1418723c */ /* 0x040ff00000041818 */
        /* <DEDUP_REMOVED lines=8> */
[----:B------:R-:W-:Y:S07]  /*10d10*/  LDSM.16.M88.4 R68, [R195+0x2800] ;  /* 0x00280000c344783b */ /* 0x000fee0000000200 */
[----:B---3--:R-:W-:Y:S08]  /*10d20*/  HMMA.16816.F32.BF16 R12, R28, R48, R16 ;  /* 0x000000301c0c723c */ /* 0x008ff00000041810 */
[----:B------:R-:W-:Y:S01]  /*10d30*/  HMMA.16816.F32.BF16 R32, R4, R66, R32 ;  /* 0x000000420420723c */ /* 0x000fe20000041820 */
[----:B------:R-:W-:Y:S07]  /*10d40*/  LDSM.16.M88.4 R64, [R184+0x2800] ;  /* 0x00280000b840783b */ /* 0x000fee0000000200 */
[C---:B-1----:R-:W-:Y:S01]  /*10d50*/  HMMA.16816.F32.BF16 R16, R8.reuse, R56, R20 ;  /* 0x000000380810723c */ /* 0x042fe20000041814 */
        /* <DEDUP_REMOVED lines=10> */
[----:B-1----:R-:W-:Y:S08]  /*10e00*/  HMMA.16816.F32.BF16 R12, R20, R60, R12 ;  /* 0x0000003c140c723c */ /* 0x002ff0000004180c */
[----:B------:R-:W-:Y:S01]  /*10e10*/  HMMA.16816.F32.BF16 R4, R24, R46, R8 ;  /* 0x0000002e1804723c */ /* 0x000fe20000041808 */
[----:B------:R-:W1:Y:S04]  /*10e20*/  LDSM.16.M88.4 R8, [R192+0xc000] ;  /* 0x00c00000c008783b */ /* 0x000e680000000200 */
[----:B------:R-:W-:Y:S03]  /*10e30*/  LDSM.16.M88.4 R44, [R184+0x3000] ;  /* 0x00300000b82c783b */ /* 0x000fe60000000200 */
[C---:B------:R-:W-:Y:S08]  /*10e40*/  HMMA.16816.F32.BF16 R32, R28.reuse, R68, R32 ;  /* 0x000000441c20723c */ /* 0x040ff00000041820 */
[----:B------:R-:W-:Y:S08]  /*10e50*/  HMMA.16816.F32.BF16 R40, R28, R70, R40 ;  /* 0x000000461c28723c */ /* 0x000ff00000041828 */
[----:B--2---:R-:W-:Y:S08]  /*10e60*/  HMMA.16816.F32.BF16 R12, R16, R36, R12 ;  /* 0x00000024100c723c */ /* 0x004ff0000004180c */
[----:B------:R-:W-:Y:S01]  /*10e70*/  HMMA.16816.F32.BF16 R28, R20, R62, R4 ;  /* 0x0000003e141c723c */ /* 0x000fe20000041804 */
[----:B------:R-:W2:Y:S04]  /*10e80*/  LDSM.16.M88.4 R4, [R194+0xc000] ;  /* 0x00c00000c204783b */ /* 0x000ea80000000200 */
[----:B------:R-:W3:Y:S03]  /*10e90*/  LDSM.16.M88.4 R60, [R186+0x3800] ;  /* 0x00380000ba3c783b */ /* 0x000ee60000000200 */
[C---:B------:R-:W-:Y:S08]  /*10ea0*/  HMMA.16816.F32.BF16 R32, R24.reuse, R48, R32 ;  /* 0x000000301820723c */ /* 0x040ff00000041820 */
[----:B------:R-:W-:Y:S01]  /*10eb0*/  HMMA.16816.F32.BF16 R40, R24, R50, R40 ;  /* 0x000000321828723c */ /* 0x000fe20000041828 */
[----:B------:R-:W-:Y:S07]  /*10ec0*/  LDSM.16.M88.4 R48, [R195+0x3800] ;  /* 0x00380000c330783b */ /* 0x000fee0000000200 */
[----:B-1----:R-:W-:Y:S01]  /*10ed0*/  HMMA.16816.F32.BF16 R24, R8, R56, R12 ;  /* 0x000000380818723c */ /* 0x002fe2000004180c */
[----:B------:R-:W1:Y:S07]  /*10ee0*/  LDSM.16.M88.4 R12, [R193+0xc000] ;  /* 0x00c00000c10c783b */ /* 0x000e6e0000000200 */
[----:B------:R-:W-:Y:S08]  /*10ef0*/  HMMA.16816.F32.BF16 R28, R16, R38, R28 ;  /* 0x00000026101c723c */ /* 0x000ff0000004181c */
[C---:B------:R-:W-:Y:S08]  /*10f00*/  HMMA.16816.F32.BF16 R36, R20.reuse, R64, R32 ;  /* 0x000000401424723c */ /* 0x040ff00000041820 */
[----:B------:R-:W-:Y:S01]  /*10f10*/  HMMA.16816.F32.BF16 R32, R20, R66, R40 ;  /* 0x000000421420723c */ /* 0x000fe20000041828 */
[----:B------:R-:W4:Y:S07]  /*10f20*/  LDSM.16.M88.4 R40, [R185+0x3800] ;  /* 0x00380000b928783b */ /* 0x000f2e0000000200 */
[----:B--2---:R-:W-:Y:S08]  /*10f30*/  HMMA.16816.F32.BF16 R24, R4, R52, R24 ;  /* 0x000000340418723c */ /* 0x004ff00000041818 */
[----:B------:R-:W-:Y:S08]  /*10f40*/  HMMA.16816.F32.BF16 R20, R8, R58, R28 ;  /* 0x0000003a0814723c */ /* 0x000ff0000004181c */
[C---:B---3--:R-:W-:Y:S08]  /*10f50*/  HMMA.16816.F32.BF16 R36, R16.reuse, R60, R36 ;  /* 0x0000003c1024723c */ /* 0x048ff00000041824 */
[----:B------:R-:W-:Y:S08]  /*10f60*/  HMMA.16816.F32.BF16 R28, R16, R62, R32 ;  /* 0x0000003e101c723c */ /* 0x000ff00000041820 */
[----:B-1----:R-:W-:Y:S08]  /*10f70*/  HMMA.16816.F32.BF16 R32, R12, R44, R24 ;  /* 0x0000002c0c20723c */ /* 0x002ff00000041818 */
[----:B------:R-:W-:Y:S08]  /*10f80*/  HMMA.16816.F32.BF16 R16, R4, R54, R20 ;  /* 0x000000360410723c */ /* 0x000ff00000041814 */
[----:B------:R-:W-:Y:S01]  /*10f90*/  HMMA.16816.F32.BF16 R20, R8, R48, R36 ;  /* 0x000000300814723c */ /* 0x000fe20000041824 */
[----:B------:R-:W1:Y:S01]  /*10fa0*/  LDSM.16.M88.4 R36, [R184+0x3800] ;  /* 0x00380000b824783b */ /* 0x000e620000000200 */
[----:B------:R-:W-:-:S06]  /*10fb0*/  DEPBAR.LE SB0, 0x0 ;  /* 0x000080000000791a */ /* 0x000fcc0000000000 */
[----:B------:R-:W-:Y:S01]  /*10fc0*/  HMMA.16816.F32.BF16 R8, R8, R50, R28 ;  /* 0x000000320808723c */ /* 0x000fe2000004181c */
[----:B------:R-:W-:Y:S02]  /*10fd0*/  FMUL.FTZ R0, R32, c[0x0][0x320] ;  /* 0x0000c80020007a20 */ /* 0x000fe40000410000 */
[----:B----4-:R-:W-:-:S04]  /*10fe0*/  FMUL.FTZ R2, R35, c[0x0][0x320] ;  /* 0x0000c80023027a20 */ /* 0x010fc80000410000 */
[----:B------:R-:W-:Y:S01]  /*10ff0*/  MUFU.TANH R28, R2 ;  /* 0x00000002001c7308 */ /* 0x000fe20000002400 */
[----:B------:R-:W-:Y:S08]  /*11000*/  HMMA.16816.F32.BF16 R24, R12, R46, R16 ;  /* 0x0000002e0c18723c */ /* 0x000ff00000041810 */
[C---:B------:R-:W-:Y:S01]  /*11010*/  HMMA.16816.F32.BF16 R16, R4.reuse, R40, R20 ;  /* 0x000000280410723c */ /* 0x040fe20000041814 */
[----:B------:R2:W3:Y:S07]  /*11020*/  MUFU.TANH R22, R0 ;  /* 0x0000000000167308 */ /* 0x0004ee0000002400 */
[----:B------:R-:W-:Y:S07]  /*11030*/  HMMA.16816.F32.BF16 R4, R4, R42, R8 ;  /* 0x0000002a0404723c */ /* 0x000fee0000041808 */
[----:B------:R-:W-:-:S02]  /*11040*/  IMAD.MOV.U32 R10, RZ, RZ, -0x20 ;  /* 0xffffffe0ff0a7424 */ /* 0x000fc400078e00ff */
[----:B--2---:R-:W-:Y:S02]  /*11050*/  FMUL.FTZ R0, R33, c[0x0][0x320] ;  /* 0x0000c80021007a20 */ /* 0x004fe40000410000 */
[----:B------:R-:W-:Y:S02]  /*11060*/  FMUL.FTZ R3, R24, c[0x0][0x320] ;  /* 0x0000c80018037a20 */ /* 0x000fe40000410000 */
[----:B------:R2:W4:Y:S03]  /*11070*/  MUFU.TANH R21, R0 ;  /* 0x0000000000157308 */ /* 0x0005260000002400 */
[C---:B-1----:R-:W-:Y:S05]  /*11080*/  HMMA.16816.F32.BF16 R16, R12.reuse, R36, R16 ;  /* 0x000000240c10723c */ /* 0x042fea0000041810 */
[----:B------:R1:W1:Y:S03]  /*11090*/  MUFU.TANH R9, R3 ;  /* 0x0000000300097308 */ /* 0x0002660000002400 */
[----:B------:R-:W-:Y:S01]  /*110a0*/  HMMA.16816.F32.BF16 R12, R12, R38, R4 ;  /* 0x000000260c0c723c */ /* 0x000fe20000041804 */
[----:B--2---:R-:W-:-:S04]  /*110b0*/  FMUL.FTZ R0, R34, c[0x0][0x320] ;  /* 0x0000c80022007a20 */ /* 0x004fc80000410000 */
[----:B------:R2:W-:Y:S01]  /*110c0*/  MUFU.TANH R29, R0 ;  /* 0x00000000001d7308 */ /* 0x0005e20000002400 */
[----:B-1----:R-:W-:-:S10]  /*110d0*/  FMUL.FTZ R3, R26, c[0x0][0x320] ;  /* 0x0000c8001a037a20 */ /* 0x002fd40000410000 */
[----:B------:R-:W-:Y:S01]  /*110e0*/  FMUL.FTZ R4, R17, c[0x0][0x320] ;  /* 0x0000c80011047a20 */ /* 0x000fe20000410000 */
[----:B------:R1:W-:Y:S01]  /*110f0*/  MUFU.TANH R23, R3 ;  /* 0x0000000300177308 */ /* 0x0003e20000002400 */
[----:B--2---:R-:W-:-:S04]  /*11100*/  IMAD.IADD R0, R240, 0x1, R233 ;  /* 0x00000001f0007824 */ /* 0x004fc800078e02e9 */
[----:B------:R-:W-:-:S04]  /*11110*/  @P3 IMAD.HI.U32 R2, R0, c[0x0][0x2c8], RZ ;  /* 0x0000b20000023a27 */ /* 0x000fc800078e00ff */
[----:B-1----:R-:W-:Y:S01]  /*11120*/  FMUL.FTZ R3, R27, c[0x0][0x320] ;  /* 0x0000c8001b037a20 */ /* 0x002fe20000410000 */
[----:B------:R-:W-:Y:S01]  /*11130*/  @P3 SHF.R.U32.HI R0, RZ, c[0x0][0x2cc], R2 ;  /* 0x0000b300ff003a19 */ /* 0x000fe20000011602 */
[----:B------:R-:W-:Y:S02]  /*11140*/  FMUL.FTZ R2, R25, c[0x0][0x320] ;  /* 0x0000c80019027a20 */ /* 0x000fe40000410000 */
[----:B------:R1:W-:Y:S02]  /*11150*/  MUFU.TANH R20, R3 ;  /* 0x0000000300147308 */ /* 0x0003e40000002400 */
[----:B------:R-:W-:Y:S06]  /*11160*/  SHFL.IDX PT, R8, R0, 0x1, 0x1c1f ;  /* 0x003c1f0000087f89 */ /* 0x000fec00000e0000 */
[----:B------:R2:W2:Y:S01]  /*11170*/  MUFU.TANH R11, R2 ;  /* 0x00000002000b7308 */ /* 0x0004a20000002400 */
[----:B-1----:R-:W-:-:S07]  /*11180*/  FMUL.FTZ R3, R16, c[0x0][0x320] ;  /* 0x0000c80010037a20 */ /* 0x002fce0000410000 */
[----:B------:R1:W1:Y:S01]  /*11190*/  MUFU.TANH R16, R3 ;  /* 0x0000000300107308 */ /* 0x0002620000002400 */
[----:B--2---:R2:W3:Y:S01]  /*111a0*/  SHFL.IDX PT, R2, R0, RZ, 0x1c1f ;  /* 0x001c1fff00027589 */ /* 0x0044e200000e0000 */
[----:B-1----:R-:W-:Y:S02]  /*111b0*/  IMAD.IADD R3, R72, 0x1, -R217 ;  /* 0x0000000148037824 */ /* 0x002fe400078e0ad9 */
[----:B--2---:R-:W-:-:S04]  /*111c0*/  IMAD R0, R108, R10, 0x1 ;  /* 0x000000016c007424 */ /* 0x004fc800078e020a */
[----:B------:R1:W2:Y:S01]  /*111d0*/  MUFU.TANH R10, R4 ;  /* 0x00000004000a7308 */ /* 0x0002a20000002400 */
[----:B------:R-:W-:-:S05]  /*111e0*/  IADD3 R0, -R217, R0, R237 ;  /* 0x00000000d9007210 */ /* 0x000fca0007ffe1ed */
[----:B------:R-:W-:-:S04]  /*111f0*/  IMAD.IADD R0, R0, 0x1, -R238 ;  /* 0x0000000100007824 */ /* 0x000fc800078e0aee */
[C---:B---3--:R-:W-:Y:S02]  /*11200*/  IMAD.IADD R2, R0.reuse, 0x1, R2 ;  /* 0x0000000100027824 */ /* 0x048fe400078e0202 */
[----:B------:R-:W-:Y:S02]  /*11210*/  IMAD.IADD R0, R0, 0x1, R8 ;  /* 0x0000000100007824 */ /* 0x000fe400078e0208 */
[----:B-1----:R-:W-:Y:S01]  /*11220*/  FMUL.FTZ R4, R12, c[0x0][0x320] ;  /* 0x0000c8000c047a20 */ /* 0x002fe20000410000 */
[C---:B------:R-:W-:Y:S02]  /*11230*/  IMNMX R2, R3.reuse, R2, PT ;  /* 0x0000000203027217 */ /* 0x040fe40003800200 */
[----:B------:R-:W-:Y:S01]  /*11240*/  IMNMX R0, R3, R0, PT ;  /* 0x0000000003007217 */ /* 0x000fe20003800200 */
[----:B------:R1:W3:Y:S01]  /*11250*/  MUFU.TANH R6, R4 ;  /* 0x0000000400067308 */ /* 0x0002e20000002400 */
[----:B------:R-:W-:Y:S01]  /*11260*/  BAR.SYNC.DEFER_BLOCKING 0x0 ;  /* 0x0000000000007b1d */ /* 0x000fe20000010000 */
[----:B------:R-:W-:-:S02]  /*11270*/  ISETP.GT.AND P0, PT, R2, RZ, PT ;  /* 0x000000ff0200720c */ /* 0x000fc40003f04270 */
[----:B------:R-:W-:Y:S02]  /*11280*/  ISETP.GT.AND P1, PT, R2, 0x1, PT ;  /* 0x000000010200780c */ /* 0x000fe40003f24270 */
[----:B------:R-:W-:Y:S02]  /*11290*/  FSEL R5, R22, -INF , P0 ;  /* 0xff80000016057808 */ /* 0x000fe40000000000 */
[C---:B------:R-:W-:Y:S02]  /*112a0*/  ISETP.GT.AND P0, PT, R2.reuse, 0x8, PT ;  /* 0x000000080200780c */ /* 0x040fe40003f04270 */
[----:B----4-:R-:W-:Y:S02]  /*112b0*/  FSEL R7, R21, -INF , P1 ;  /* 0xff80000015077808 */ /* 0x010fe40000800000 */
[----:B------:R-:W-:Y:S02]  /*112c0*/  ISETP.GT.AND P1, PT, R2, 0x9, PT ;  /* 0x000000090200780c */ /* 0x000fe40003f24270 */
[----:B------:R-:W-:Y:S01]  /*112d0*/  FSEL R9, R9, -INF , P0 ;  /* 0xff80000009097808 */ /* 0x000fe20000000000 */
[----:B-1----:R-:W-:Y:S01]  /*112e0*/  FMUL.FTZ R4, R13, c[0x0][0x320] ;  /* 0x0000c8000d047a20 */ /* 0x002fe20000410000 */
[----:B------:R-:W-:-:S02]  /*112f0*/  FMNMX.FTZ R3, R5, R7, !PT ;  /* 0x0000000705037209 */ /* 0x000fc40007810000 */
[C---:B------:R-:W-:Y:S01]  /*11300*/  ISETP.GT.AND P0, PT, R2.reuse, 0x10, PT ;  /* 0x000000100200780c */ /* 0x040fe20003f04270 */
[----:B------:R1:W4:Y:S01]  /*11310*/  MUFU.TANH R8, R4 ;  /* 0x0000000400087308 */ /* 0x0003220000002400 */
[----:B------:R-:W-:Y:S02]  /*11320*/  FSEL R11, R11, -INF , P1 ;  /* 0xff8000000b0b7808 */ /* 0x000fe40000800000 */
[----:B------:R-:W-:Y:S02]  /*11330*/  FMNMX.FTZ R3, R9, R3, !PT ;  /* 0x0000000309037209 */ /* 0x000fe40007810000 */
[----:B------:R-:W-:Y:S02]  /*11340*/  ISETP.GT.AND P2, PT, R2, 0x11, PT ;  /* 0x000000110200780c */ /* 0x000fe40003f44270 */
[----:B------:R-:W-:Y:S02]  /*11350*/  FSEL R16, R16, -INF , P0 ;  /* 0xff80000010107808 */ /* 0x000fe40000000000 */
[----:B------:R-:W-:-:S02]  /*11360*/  FMNMX.FTZ R3, R11, R3, !PT ;  /* 0x000000030b037209 */ /* 0x000fc40007810000 */
[----:B------:R-:W-:Y:S02]  /*11370*/  ISETP.GT.AND P1, PT, R2, 0x18, PT ;  /* 0x000000180200780c */ /* 0x000fe40003f24270 */
[----:B--2---:R-:W-:Y:S02]  /*11380*/  FSEL R21, R10, -INF , P2 ;  /* 0xff8000000a157808 */ /* 0x004fe40001000000 */
[----:B------:R-:W-:Y:S01]  /*11390*/  FMNMX.FTZ R3, R16, R3, !PT ;  /* 0x0000000310037209 */ /* 0x000fe20007810000 */
[----:B-1----:R-:W-:Y:S01]  /*113a0*/  FMUL.FTZ R4, R18, c[0x0][0x320] ;  /* 0x0000c80012047a20 */ /* 0x002fe20000410000 */
[----:B------:R-:W-:Y:S02]  /*113b0*/  ISETP.GT.AND P0, PT, R2, 0x19, PT ;  /* 0x000000190200780c */ /* 0x000fe40003f04270 */
[----:B---3--:R-:W-:Y:S01]  /*113c0*/  FSEL R22, R6, -INF , P1 ;  /* 0xff80000006167808 */ /* 0x008fe20000800000 */
[----:B------:R1:W2:Y:S01]  /*113d0*/  MUFU.TANH R18, R4 ;  /* 0x0000000400127308 */ /* 0x0002a20000002400 */
[----:B------:R-:W-:Y:S01]  /*113e0*/  FMNMX.FTZ R2, R21, R3, !PT ;  /* 0x0000000315027209 */ /* 0x000fe20007810000 */
[----:B------:R-:W-:Y:S01]  /*113f0*/  FMUL.FTZ R3, R14, c[0x0][0x320] ;  /* 0x0000c8000e037a20 */ /* 0x000fe20000410000 */
[----:B----4-:R-:W-:Y:S01]  /*11400*/  FSEL R24, R8, -INF , P0 ;  /* 0xff80000008187808 */ /* 0x010fe20000000000 */
[----:B------:R-:W-:Y:S01]  /*11410*/  FMUL.FTZ R6, R15, c[0x0][0x320] ;  /* 0x0000c8000f067a20 */ /* 0x000fe20000410000 */
[----:B------:R-:W-:-:S02]  /*11420*/  FMNMX.FTZ R2, R22, R2, !PT ;  /* 0x0000000216027209 */ /* 0x000fc40007810000 */
[C---:B------:R-:W-:Y:S01]  /*11430*/  ISETP.GT.AND P0, PT, R0.reuse, RZ, PT ;  /* 0x000000ff0000720c */ /* 0x040fe20003f04270 */
[----:B------:R3:W-:Y:S01]  /*11440*/  MUFU.TANH R8, R3 ;  /* 0x0000000300087308 */ /* 0x0007e20000002400 */
[----:B------:R-:W-:Y:S02]  /*11450*/  ISETP.GT.AND P1, PT, R0, 0x1, PT ;  /* 0x000000010000780c */ /* 0x000fe40003f24270 */
[----:B------:R-:W-:Y:S02]  /*11460*/  FMNMX.FTZ R2, R24, R2, !PT ;  /* 0x0000000218027209 */ /* 0x000fe40007810000 */
[----:B------:R-:W-:Y:S02]  /*11470*/  FSEL R10, R29, -INF , P0 ;  /* 0xff8000001d0a7808 */ /* 0x000fe40000000000 */
[----:B------:R-:W-:Y:S01]  /*11480*/  ISETP.GT.AND P0, PT, R0, 0x8, PT ;  /* 0x000000080000780c */ /* 0x000fe20003f04270 */
[----:B-1----:R-:W-:Y:S01]  /*11490*/  FMUL.FTZ R4, R19, c[0x0][0x320] ;  /* 0x0000c80013047a20 */ /* 0x002fe20000410000 */
[----:B------:R-:W-:Y:S01]  /*114a0*/  FSEL R12, R28, -INF , P1 ;  /* 0xff8000001c0c7808 */ /* 0x000fe20000800000 */
[----:B------:R-:W-:Y:S01]  /*114b0*/  MUFU.TANH R6, R6 ;  /* 0x0000000600067308 */ /* 0x000fe20000002400 */
[----:B------:R-:W-:-:S02]  /*114c0*/  ISETP.GT.AND P1, PT, R0, 0x9, PT ;  /* 0x000000090000780c */ /* 0x000fc40003f24270 */
[----:B------:R-:W-:Y:S02]  /*114d0*/  FSEL R13, R23, -INF , P0 ;  /* 0xff800000170d7808 */ /* 0x000fe40000000000 */
[----:B------:R-:W-:Y:S02]  /*114e0*/  ISETP.GT.AND P0, PT, R0, 0x10, PT ;  /* 0x000000100000780c */ /* 0x000fe40003f04270 */
[----:B---3--:R-:W-:Y:S01]  /*114f0*/  FMNMX.FTZ R3, R10, R12, !PT ;  /* 0x0000000c0a037209 */ /* 0x008fe20007810000 */
[----:B------:R1:W3:Y:S01]  /*11500*/  MUFU.TANH R17, R4 ;  /* 0x0000000400117308 */ /* 0x0002e20000002400 */
[----:B------:R-:W-:Y:S02]  /*11510*/  FSEL R14, R20, -INF , P1 ;  /* 0xff800000140e7808 */ /* 0x000fe40000800000 */
[----:B------:R-:W-:Y:S02]  /*11520*/  FMNMX.FTZ R3, R13, R3, !PT ;  /* 0x000000030d037209 */ /* 0x000fe40007810000 */
[----:B------:R-:W-:-:S02]  /*11530*/  ISETP.GT.AND P2, PT, R0, 0x11, PT ;  /* 0x000000110000780c */ /* 0x000fc40003f44270 */
[----:B--2---:R-:W-:Y:S02]  /*11540*/  FSEL R20, R18, -INF , P0 ;  /* 0xff80000012147808 */ /* 0x004fe40000000000 */
[----:B------:R-:W-:Y:S02]  /*11550*/  FMNMX.FTZ R3, R14, R3, !PT ;  /* 0x000000030e037209 */ /* 0x000fe40007810000 */
[----:B------:R-:W-:Y:S02]  /*11560*/  ISETP.GT.AND P1, PT, R0, 0x18, PT ;  /* 0x000000180000780c */ /* 0x000fe40003f24270 */
[----:B------:R-:W-:Y:S02]  /*11570*/  FMNMX.FTZ R3, R20, R3, !PT ;  /* 0x0000000314037209 */ /* 0x000fe40007810000 */
[----:B------:R-:W-:Y:S01]  /*11580*/  ISETP.GT.AND P0, PT, R0, 0x19, PT ;  /* 0x000000190000780c */ /* 0x000fe20003f04270 */
[----:B-1----:R-:W1:Y:S01]  /*11590*/  SHFL.BFLY PT, R4, R2, 0x2, 0x1f ;  /* 0x0c401f0002047f89 */ /* 0x002e6200000e0000 */
[----:B---3--:R-:W-:-:S02]  /*115a0*/  FSEL R23, R17, -INF , P2 ;  /* 0xff80000011177808 */ /* 0x008fc40001000000 */
[----:B------:R-:W-:Y:S02]  /*115b0*/  FSEL R25, R8, -INF , P1 ;  /* 0xff80000008197808 */ /* 0x000fe40000800000 */
[----:B------:R-:W-:Y:S02]  /*115c0*/  FMNMX.FTZ R0, R23, R3, !PT ;  /* 0x0000000317007209 */ /* 0x000fe40007810000 */
[----:B------:R-:W-:Y:S02]  /*115d0*/  FSEL R26, R6, -INF , P0 ;  /* 0xff800000061a7808 */ /* 0x000fe40000000000 */
[----:B------:R-:W-:Y:S02]  /*115e0*/  FMNMX.FTZ R3, R25, R0, !PT ;  /* 0x0000000019037209 */ /* 0x000fe40007810000 */
[----:B------:R-:W-:Y:S02]  /*115f0*/  ISETP.GT.AND P0, PT, R108, R212, PT ;  /* 0x000000d46c00720c */ /* 0x000fe40003f04270 */
[----:B------:R-:W-:-:S02]  /*11600*/  LOP3.LUT P2, RZ, R216, 0x1, RZ, 0xc0, !PT ;  /* 0x00000001d8ff7812 */ /* 0x000fc4000784c0ff */
[----:B-1----:R-:W-:Y:S02]  /*11610*/  FMNMX.FTZ R0, R2, R4, !PT ;  /* 0x0000000402007209 */ /* 0x002fe40007810000 */
[----:B------:R-:W-:-:S07]  /*11620*/  FMNMX.FTZ R2, R26, R3, !PT ;  /* 0x000000031a027209 */ /* 0x000fce0007810000 */
[----:B------:R-:W-:Y:S01]  /*11630*/  @P0 SHF.R.S32.HI R6, RZ, 0x1f, R204 ;  /* 0x0000001fff060819 */ /* 0x000fe200000114cc */
[----:B------:R-:W1:Y:S04]  /*11640*/  SHFL.BFLY PT, R3, R0, 0x1, 0x1f ;  /* 0x0c201f0000037f89 */ /* 0x000e6800000e0000 */
[----:B------:R-:W2:Y:S01]  /*11650*/  SHFL.BFLY PT, R4, R2, 0x2, 0x1f ;  /* 0x0c401f0002047f89 */ /* 0x000ea200000e0000 */
[----:B-1----:R-:W-:Y:S02]  /*11660*/  FMNMX.FTZ R133, R0, R3, !PT ;  /* 0x0000000300857209 */ /* 0x002fe40007810000 */
[----:B--2---:R-:W-:-:S03]  /*11670*/  FMNMX.FTZ R0, R2, R4, !PT ;  /* 0x0000000402007209 */ /* 0x004fc60007810000 */
[C---:B------:R-:W-:Y:S01]  /*11680*/  FMUL.FTZ R2, R133.reuse, c[0x0][0x2d0] ;  /* 0x0000b40085027a20 */ /* 0x040fe20000410000 */
[----:B------:R-:W-:Y:S01]  /*11690*/  FSETP.NEU.FTZ.AND P1, PT, R133, -INF , PT ;  /* 0xff8000008500780b */ /* 0x000fe20003f3d000 */
[----:B------:R-:W1:Y:S03]  /*116a0*/  SHFL.BFLY PT, R8, R0, 0x1, 0x1f ;  /* 0x0c201f0000087f89 */ /* 0x000e6600000e0000 */
[----:B------:R-:W-:-:S05]  /*116b0*/  FSEL R2, R2, RZ, P1 ;  /* 0x000000ff02027208 */ /* 0x000fca0000800000 */
[--C-:B------:R-:W-:Y:S02]  /*116c0*/  FFMA.FTZ R3, R5, c[0x0][0x2d0], -R2.reuse ;  /* 0x0000b40005037a23 */ /* 0x100fe40000010802 */
[----:B------:R-:W-:Y:S02]  /*116d0*/  @P0 IMAD.WIDE.U32 R4, R204, c[0x0][0x1e0], RZ ;  /* 0x00007800cc040a25 */ /* 0x000fe400078e00ff */
[----:B------:R2:W-:Y:S02]  /*116e0*/  MUFU.EX2 R209, R3 ;  /* 0x0000000300d17308 */ /* 0x0005e40000000800 */
[----:B------:R-:W-:-:S06]  /*116f0*/  FFMA.FTZ R7, R7, c[0x0][0x2d0], -R2 ;  /* 0x0000b40007077a23 */ /* 0x000fcc0000010802 */
[----:B------:R3:W-:Y:S01]  /*11700*/  MUFU.EX2 R208, R7 ;  /* 0x0000000700d07308 */ /* 0x0007e20000000800 */
[----:B-1----:R-:W-:Y:S01]  /*11710*/  FMNMX.FTZ R132, R0, R8, !PT ;  /* 0x0000000800847209 */ /* 0x002fe20007810000 */
[----:B------:R-:W-:Y:S02]  /*11720*/  FFMA.FTZ R0, R11, c[0x0][0x2d0], -R2 ;  /* 0x0000b4000b007a23 */ /* 0x000fe40000010802 */
[----:B--2---:R-:W-:-:S04]  /*11730*/  @P0 IMAD R3, R6, c[0x0][0x1e0], RZ ;  /* 0x0000780006030a24 */ /* 0x004fc800078e02ff */
[----:B------:R1:W-:Y:S01]  /*11740*/  MUFU.EX2 R206, R0 ;  /* 0x0000000000ce7308 */ /* 0x0003e20000000800 */
[----:B------:R-:W-:Y:S01]  /*11750*/  @P0 IMAD R6, R204, c[0x0][0x1e4], R3 ;  /* 0x00007900cc060a24 */ /* 0x000fe200078e0203 */
[----:B------:R-:W-:Y:S01]  /*11760*/  @P0 LEA R3, P1, R4, R218, 0x5 ;  /* 0x000000da04030211 */ /* 0x000fe200078228ff */
[----:B---3--:R-:W-:Y:S02]  /*11770*/  FFMA.FTZ R7, R9, c[0x0][0x2d0], -R2 ;  /* 0x0000b40009077a23 */ /* 0x008fe40000010802 */
[----:B------:R-:W-:-:S03]  /*11780*/  @P0 IMAD.IADD R6, R5, 0x1, R6 ;  /* 0x0000000105060824 */ /* 0x000fc600078e0206 */
[----:B------:R-:W2:Y:S02]  /*11790*/  MUFU.EX2 R207, R7 ;  /* 0x0000000700cf7308 */ /* 0x000ea40000000800 */
[----:B------:R-:W-:Y:S02]  /*117a0*/  @P0 LEA.HI.X R6, R4, R222, R6, 0x5, P1 ;  /* 0x000000de04060211 */ /* 0x000fe400008f2c06 */
[----:B------:R-:W-:Y:S01]  /*117b0*/  @P0 LEA R4, P1, R3, c[0x0][0x1c8], 0x1 ;  /* 0x0000720003040a11 */ /* 0x000fe200078208ff */
[----:B-1----:R-:W-:-:S03]  /*117c0*/  FMUL.FTZ R0, R132, c[0x0][0x2d0] ;  /* 0x0000b40084007a20 */ /* 0x002fc60000410000 */
[----:B------:R-:W-:Y:S01]  /*117d0*/  @P0 LEA.HI.X R5, R3, c[0x0][0x1cc], R6, 0x1, P1 ;  /* 0x0000730003050a11 */ /* 0x000fe200008f0c06 */
[----:B------:R-:W-:Y:S01]  /*117e0*/  FFMA.FTZ R3, R16, c[0x0][0x2d0], -R2 ;  /* 0x0000b40010037a23 */ /* 0x000fe20000010802 */
[----:B------:R-:W-:-:S03]  /*117f0*/  FSETP.NEU.FTZ.AND P1, PT, R132, -INF , PT ;  /* 0xff8000008400780b */ /* 0x000fc60003f3d000 */
[----:B------:R1:W-:Y:S01]  /*11800*/  MUFU.EX2 R205, R3 ;  /* 0x0000000300cd7308 */ /* 0x0003e20000000800 */
[----:B------:R-:W-:Y:S01]  /*11810*/  FSEL R0, R0, RZ, P1 ;  /* 0x000000ff00007208 */ /* 0x000fe20000800000 */
[----:B------:R3:W-:Y:S01]  /*11820*/  @P0 LDGSTS.E.BYPASS.LTC128B.128 [R203+0xc080], [R4.64], !P2 ;  /* 0x0c08000004cb0fae */ /* 0x0007e2000d101d46 */
[----:B--2---:R-:W-:-:S03]  /*11830*/  F2FP.BF16.PACK_AB R6, R206, R207 ;  /* 0x000000cfce06723e */ /* 0x004fc600000010ff */
[----:B------:R3:W-:Y:S04]  /*11840*/  @P0 LDGSTS.E.BYPASS.LTC128B.128 [R203+0xd080], [R4.64+0x80], !P6 ;  /* 0x0d08008004cb0fae */ /* 0x0007e8000f101d46 */
[----:B------:R3:W-:Y:S04]  /*11850*/  @P0 LDGSTS.E.BYPASS.LTC128B.128 [R203+0xe080], [R4.64+0x100], !P5 ;  /* 0x0e08010004cb0fae */ /* 0x0007e8000e901d46 */
[----:B------:R3:W-:Y:S01]  /*11860*/  @P0 LDGSTS.E.BYPASS.LTC128B.128 [R203+0xf080], [R4.64+0x180], !P4 ;  /* 0x0f08018004cb0fae */ /* 0x0007e2000e101d46 */
[----:B-1----:R-:W-:-:S03]  /*11870*/  FFMA.FTZ R3, R10, c[0x0][0x2d0], -R0 ;  /* 0x0000b4000a037a23 */ /* 0x002fc60000010800 */
[----:B------:R-:W1:Y:S01]  /*11880*/  LDSM.16.MT88.4 R16, [R188] ;  /* 0x00000000bc10783b */ /* 0x000e620000004200 */
[----:B------:R2:W-:Y:S03]  /*11890*/  MUFU.EX2 R198, R3 ;  /* 0x0000000300c67308 */ /* 0x0005e60000000800 */
[----:B------:R-:W-:Y:S04]  /*118a0*/  LDSM.16.MT88.4 R156, [R188+0x800] ;  /* 0x00080000bc9c783b */ /* 0x000fe80000004200 */
[----:B------:R-:W-:Y:S04]  /*118b0*/  LDSM.16.MT88.4 R28, [R190+0x800] ;  /* 0x00080000be1c783b */ /* 0x000fe80000004200 */
[----:B------:R-:W-:Y:S04]  /*118c0*/  LDSM.16.MT88.4 R32, [R189] ;  /* 0x00000000bd20783b */ /* 0x000fe80000004200 */
[----:B------:R-:W4:Y:S01]  /*118d0*/  LDSM.16.MT88.4 R76, [R189+0x1000] ;  /* 0x00100000bd4c783b */ /* 0x000f220000004200 */
[----:B--2---:R-:W-:-:S03]  /*118e0*/  FFMA.FTZ R3, R12, c[0x0][0x2d0], -R0 ;  /* 0x0000b4000c037a23 */ /* 0x004fc60000010800 */
[----:B------:R-:W2:Y:S01]  /*118f0*/  LDSM.16.MT88.4 R92, [R188+0x2000] ;  /* 0x00200000bc5c783b */ /* 0x000ea20000004200 */
[----:B------:R1:W1:Y:S01]  /*11900*/  MUFU.EX2 R196, R3 ;  /* 0x0000000300c47308 */ /* 0x0002620000000800 */
[----:B---3--:R-:W-:Y:S02]  /*11910*/  F2FP.BF16.PACK_AB R4, R208, R209 ;  /* 0x000000d1d004723e */ /* 0x008fe400000010ff */
[----:B------:R-:W3:Y:S04]  /*11920*/  LDSM.16.MT88.4 R60, [R188+0x3000] ;  /* 0x00300000bc3c783b */ /* 0x000ee80000004200 */
[----:B------:R-:W-:Y:S04]  /*11930*/  LDSM.16.MT88.4 R40, [R189+0x800] ;  /* 0x00080000bd28783b */ /* 0x000fe80000004200 */
[----:B-----5:R-:W-:Y:S04]  /*11940*/  LDSM.16.MT88.4 R108, [R189+0x1800] ;  /* 0x00180000bd6c783b */ /* 0x020fe80000004200 */
[----:B------:R-:W2:Y:S01]  /*11950*/  LDSM.16.MT88.4 R44, [R187+0x1000] ;  /* 0x00100000bb2c783b */ /* 0x000ea20000004200 */
[----:B-1----:R-:W-:Y:S01]  /*11960*/  FFMA.FTZ R3, R13, c[0x0][0x2d0], -R0 ;  /* 0x0000b4000d037a23 */ /* 0x002fe20000010800 */
[----:B------:R-:W-:-:S02]  /*11970*/  F2FP.BF16.PACK_AB R5, R196, R198 ;  /* 0x000000c6c405723e */ /* 0x000fc400000010ff */
[----:B------:R-:W-:Y:S01]  /*11980*/  LDSM.16.MT88.4 R8, [R187] ;  /* 0x00000000bb08783b */ /* 0x000fe20000004200 */
[----:B------:R1:W-:Y:S03]  /*11990*/  MUFU.EX2 R197, R3 ;  /* 0x0000000300c57308 */ /* 0x0003e60000000800 */
[----:B------:R-:W-:Y:S04]  /*119a0*/  LDSM.16.MT88.4 R48, [R188+0x1000] ;  /* 0x00100000bc30783b */ /* 0x000fe80000004200 */
[----:B------:R-:W-:Y:S04]  /*119b0*/  LDSM.16.MT88.4 R56, [R190+0x1000] ;  /* 0x00100000be38783b */ /* 0x000fe80000004200 */
[----:B------:R-:W-:Y:S04]  /*119c0*/  LDSM.16.MT88.4 R84, [R187+0x2000] ;  /* 0x00200000bb54783b */ /* 0x000fe80000004200 */
[----:B------:R-:W-:Y:S01]  /*119d0*/  LDSM.16.MT88.4 R100, [R190+0x2000] ;  /* 0x00200000be64783b */ /* 0x000fe20000004200 */
[----:B-1----:R-:W-:-:S03]  /*119e0*/  FFMA.FTZ R3, R14, c[0x0][0x2d0], -R0 ;  /* 0x0000b4000e037a23 */ /* 0x002fc60000010800 */
[----:B------:R-:W1:Y:S01]  /*119f0*/  LDSM.16.MT88.4 R12, [R190] ;  /* 0x00000000be0c783b */ /* 0x000e620000004200 */
[----:B------:R2:W2:Y:S03]  /*11a00*/  MUFU.EX2 R199, R3 ;  /* 0x0000000300c77308 */ /* 0x0004a60000000800 */
[----:B------:R-:W-:Y:S04]  /*11a10*/  LDSM.16.MT88.4 R116, [R188+0x2800] ;  /* 0x00280000bc74783b */ /* 0x000fe80000004200 */
[----:B------:R-:W-:Y:S04]  /*11a20*/  LDSM.16.MT88.4 R96, [R189+0x2000] ;  /* 0x00200000bd60783b */ /* 0x000fe80000004200 */
[----:B------:R-:W-:Y:S04]  /*11a30*/  LDSM.16.MT88.4 R72, [R187+0x3000] ;  /* 0x00300000bb48783b */ /* 0x000fe80000004200 */
[----:B------:R-:W-:Y:S01]  /*11a40*/  LDSM.16.MT88.4 R68, [R188+0x1800] ;  /* 0x00180000bc44783b */ /* 0x000fe20000004200 */
[----:B--2---:R-:W-:Y:S01]  /*11a50*/  FFMA.FTZ R3, R21, c[0x0][0x2d0], -R2 ;  /* 0x0000b40015037a23 */ /* 0x004fe20000010802 */
[----:B------:R-:W-:-:S02]  /*11a60*/  F2FP.BF16.PACK_AB R7, R199, R197 ;  /* 0x000000c5c707723e */ /* 0x000fc400000010ff */
[----:B------:R-:W-:Y:S01]  /*11a70*/  LDSM.16.MT88.4 R148, [R187+0x800] ;  /* 0x00080000bb94783b */ /* 0x000fe20000004200 */
[----:B------:R2:W2:Y:S03]  /*11a80*/  MUFU.EX2 R201, R3 ;  /* 0x0000000300c97308 */ /* 0x0004a60000000800 */
[----:B------:R-:W-:Y:S01]  /*11a90*/  LDSM.16.MT88.4 R104, [R190+0x1800] ;  /* 0x00180000be68783b */ /* 0x000fe20000004200 */
[C---:B------:R-:W-:Y:S03]  /*11aa0*/  HMMA.16816.F32.BF16 R152, R4.reuse, R16, RZ ;  /* 0x000000100498723c */ /* 0x040fe600000418ff */
[----:B------:R-:W-:Y:S04]  /*11ab0*/  LDSM.16.MT88.4 R112, [R187+0x2800] ;  /* 0x00280000bb70783b */ /* 0x000fe80000004200 */
[----:B------:R-:W-:Y:S01]  /*11ac0*/  LDSM.16.MT88.4 R120, [R190+0x3800] ;  /* 0x00380000be78783b */ /* 0x000fe20000004200 */
[----:B------:R-:W-:Y:S03]  /*11ad0*/  HMMA.16816.F32.BF16 R16, R4, R18, RZ ;  /* 0x000000120410723c */ /* 0x000fe600000418ff */
[----:B------:R-:W0:Y:S01]  /*11ae0*/  LDGDEPBAR ;  /* 0x00000000000079af */ /* 0x000e220000000000 */
[--C-:B--2---:R-:W-:Y:S01]  /*11af0*/  FFMA.FTZ R3, R22, c[0x0][0x2d0], -R2.reuse ;  /* 0x0000b40016037a23 */ /* 0x104fe20000010802 */
[----:B------:R-:W-:Y:S01]  /*11b00*/  F2FP.BF16.PACK_AB R128, R201, R205 ;  /* 0x000000cdc980723e */ /* 0x000fe200000010ff */
[----:B------:R-:W-:-:S02]  /*11b10*/  FFMA.FTZ R2, R24, c[0x0][0x2d0], -R2 ;  /* 0x0000b40018027a23 */ /* 0x000fc40000010802 */
[----:B------:R2:W-:Y:S01]  /*11b20*/  MUFU.EX2 R202, R3 ;  /* 0x0000000300ca7308 */ /* 0x0005e20000000800 */
[C---:B----4-:R-:W-:Y:S07]  /*11b30*/  HMMA.16816.F32.BF16 R64, R4.reuse, R76, RZ ;  /* 0x0000004c0440723c */ /* 0x050fee00000418ff */
[----:B------:R4:W1:Y:S01]  /*11b40*/  MUFU.EX2 R200, R2 ;  /* 0x0000000200c87308 */ /* 0x0008620000000800 */
[----:B------:R-:W-:Y:S01]  /*11b50*/  HMMA.16816.F32.BF16 R76, R4, R78, RZ ;  /* 0x0000004e044c723c */ /* 0x000fe200000418ff */
[----:B--2---:R-:W-:-:S07]  /*11b60*/  FADD.FTZ R3, R209, R208 ;  /* 0x000000d0d1037221 */ /* 0x004fce0000010000 */
[----:B------:R-:W-:Y:S01]  /*11b70*/  HMMA.16816.F32.BF16 R88, R4, R92, RZ ;  /* 0x0000005c0458723c */ /* 0x000fe200000418ff */
[----:B------:R-:W-:Y:S02]  /*11b80*/  FADD.FTZ R3, R207, R3 ;  /* 0x00000003cf037221 */ /* 0x000fe40000010000 */
[----:B----4-:R-:W-:Y:S01]  /*11b90*/  FFMA.FTZ R2, R20, c[0x0][0x2d0], -R0 ;  /* 0x0000b40014027a23 */ /* 0x010fe20000010800 */
[----:B-1----:R-:W-:-:S04]  /*11ba0*/  F2FP.BF16.PACK_AB R130, R200, R202 ;  /* 0x000000cac882723e */ /* 0x002fc800000010ff */
[----:B---3--:R-:W-:Y:S01]  /*11bb0*/  HMMA.16816.F32.BF16 R176, R4, R60, RZ ;  /* 0x0000003c04b0723c */ /* 0x008fe200000418ff */
[----:B------:R-:W-:Y:S01]  /*11bc0*/  FADD.FTZ R3, R206, R3 ;  /* 0x00000003ce037221 */ /* 0x000fe20000010000 */
[----:B------:R1:W-:Y:S03]  /*11bd0*/  MUFU.EX2 R135, R2 ;  /* 0x0000000200877308 */ /* 0x0003e60000000800 */
[----:B------:R-:W-:-:S03]  /*11be0*/  FADD.FTZ R3, R205, R3 ;  /* 0x00000003cd037221 */ /* 0x000fc60000010000 */
[C---:B------:R-:W-:Y:S08]  /*11bf0*/  HMMA.16816.F32.BF16 R180, R4.reuse, R62, RZ ;  /* 0x0000003e04b4723c */ /* 0x040ff000000418ff */
[----:B------:R-:W-:Y:S01]  /*11c00*/  HMMA.16816.F32.BF16 R36, R4, R44, RZ ;  /* 0x0000002c0424723c */ /* 0x000fe200000418ff */
[----:B-1----:R-:W-:-:S04]  /*11c10*/  FFMA.FTZ R2, R23, c[0x0][0x2d0], -R0 ;  /* 0x0000b40017027a23 */ /* 0x002fc80000010800 */
[----:B------:R1:W2:Y:S03]  /*11c20*/  MUFU.EX2 R143, R2 ;  /* 0x00000002008f7308 */ /* 0x0002a60000000800 */
[C---:B------:R-:W-:Y:S08]  /*11c30*/  HMMA.16816.F32.BF16 R20, R4.reuse, R12, RZ ;  /* 0x0000000c0414723c */ /* 0x040ff000000418ff */
[----:B------:R-:W-:Y:S01]  /*11c40*/  HMMA.16816.F32.BF16 R12, R4, R14, RZ ;  /* 0x0000000e040c723c */ /* 0x000fe200000418ff */
[--C-:B-1----:R-:W-:Y:S01]  /*11c50*/  FFMA.FTZ R2, R25, c[0x0][0x2d0], -R0.reuse ;  /* 0x0000b40019027a23 */ /* 0x102fe20000010800 */
[----:B--2---:R-:W-:Y:S01]  /*11c60*/  F2FP.BF16.PACK_AB R129, R143, R135 ;  /* 0x000000878f81723e */ /* 0x004fe200000010ff */
[----:B------:R-:W-:-:S05]  /*11c70*/  FFMA.FTZ R0, R26, c[0x0][0x2d0], -R0 ;  /* 0x0000b4001a007a23 */ /* 0x000fca0000010800 */
[C---:B------:R-:W-:Y:S01]  /*11c80*/  HMMA.16816.F32.BF16 R144, R4.reuse, R8, RZ ;  /* 0x000000080490723c */ /* 0x040fe200000418ff */
[----:B------:R1:W-:Y:S07]  /*11c90*/  MUFU.EX2 R142, R2 ;  /* 0x00000002008e7308 */ /* 0x0003ee0000000800 */
[C---:B------:R-:W-:Y:S01]  /*11ca0*/  HMMA.16816.F32.BF16 R52, R4.reuse, R56, RZ ;  /* 0x000000380434723c */ /* 0x040fe200000418ff */
[----:B------:R-:W2:Y:S07]  /*11cb0*/  MUFU.EX2 R134, R0 ;  /* 0x0000000000867308 */ /* 0x000eae0000000800 */
[----:B------:R-:W-:Y:S01]  /*11cc0*/  HMMA.16816.F32.BF16 R80, R4, R84, RZ ;  /* 0x000000540450723c */ /* 0x000fe200000418ff */
[----:B-1----:R-:W-:-:S07]  /*11cd0*/  @P3 IMAD.HI.U32 R2, R233, c[0x0][0x2c8], RZ ;  /* 0x0000b200e9023a27 */ /* 0x002fce00078e00ff */
[----:B------:R-:W-:Y:S01]  /*11ce0*/  HMMA.16816.F32.BF16 R124, R4, R100, RZ ;  /* 0x00000064047c723c */ /* 0x000fe200000418ff */
[----:B--2---:R-:W-:Y:S01]  /*11cf0*/  F2FP.BF16.PACK_AB R131, R134, R142 ;  /* 0x0000008e8683723e */ /* 0x004fe200000010ff */
[----:B------:R-:W-:Y:S01]  /*11d00*/  IMAD.MOV.U32 R0, RZ, RZ, R233 ;  /* 0x000000ffff007224 */ /* 0x000fe200078e00e9 */
[----:B------:R-:W-:Y:S01]  /*11d10*/  @P3 SHF.R.U32.HI R0, RZ, c[0x0][0x2cc], R2 ;  /* 0x0000b300ff003a19 */ /* 0x000fe20000011602 */
[----:B------:R-:W-:Y:S01]  /*11d20*/  FADD.FTZ R2, R198, R196 ;  /* 0x000000c4c6027221 */ /* 0x000fe20000010000 */
[----:B------:R-:W-:Y:S02]  /*11d30*/  IADD3 R198, R195, 0x1000, RZ ;  /* 0x00001000c3c67810 */ /* 0x000fe40007ffe0ff */
[----:B------:R-:W-:Y:S01]  /*11d40*/  IADD3 R0, R0, R237, -R238 ;  /* 0x000000ed00007210 */ /* 0x000fe20007ffe8ee */
[----:B------:R-:W-:Y:S01]  /*11d50*/  HMMA.16816.F32.BF16 R152, R128, R156, R152 ;  /* 0x0000009c8098723c */ /* 0x000fe20000041898 */
[----:B------:R-:W-:Y:S01]  /*11d60*/  FADD.FTZ R2, R197, R2 ;  /* 0x00000002c5027221 */ /* 0x000fe20000010000 */
[----:B------:R-:W-:-:S02]  /*11d70*/  IADD3 R197, R195, 0x1800, RZ ;  /* 0x00001800c3c57810 */ /* 0x000fc40007ffe0ff */
[----:B------:R-:W-:Y:S01]  /*11d80*/  IADD3 R196, R195, 0x800, RZ ;  /* 0x00000800c3c47810 */ /* 0x000fe20007ffe0ff */
[----:B------:R-:W-:Y:S01]  /*11d90*/  FADD.FTZ R2, R199, R2 ;  /* 0x00000002c7027221 */ /* 0x000fe20000010000 */
[----:B------:R-:W-:Y:S02]  /*11da0*/  IADD3 R199, R195, 0x2800, RZ ;  /* 0x00002800c3c77810 */ /* 0x000fe40007ffe0ff */
[C---:B------:R-:W-:Y:S01]  /*11db0*/  HMMA.16816.F32.BF16 R156, R128.reuse, R158, R16 ;  /* 0x0000009e809c723c */ /* 0x040fe20000041810 */
[----:B------:R-:W1:Y:S07]  /*11dc0*/  LDSM.16.MT88.4 R16, [R190+0x3000] ;  /* 0x00300000be10783b */ /* 0x000e6e0000004200 */
[C---:B------:R-:W-:Y:S01]  /*11dd0*/  HMMA.16816.F32.BF16 R24, R128.reuse, R30, R12 ;  /* 0x0000001e8018723c */ /* 0x040fe2000004180c */
[----:B------:R-:W2:Y:S07]  /*11de0*/  LDSM.16.MT88.4 R12, [R189+0x3000] ;  /* 0x00300000bd0c783b */ /* 0x000eae0000004200 */
[----:B------:R-:W-:Y:S08]  /*11df0*/  HMMA.16816.F32.BF16 R20, R128, R28, R20 ;  /* 0x0000001c8014723c */ /* 0x000ff00000041814 */
[C---:B------:R-:W-:Y:S08]  /*11e00*/  HMMA.16816.F32.BF16 R28, R4.reuse, R32, RZ ;  /* 0x00000020041c723c */ /* 0x040ff000000418ff */
[----:B------:R-:W-:Y:S08]  /*11e10*/  HMMA.16816.F32.BF16 R32, R4, R34, RZ ;  /* 0x000000220420723c */ /* 0x000ff000000418ff */
[C---:B------:R-:W-:Y:S08]  /*11e20*/  HMMA.16816.F32.BF16 R60, R128.reuse, R108, R64 ;  /* 0x0000006c803c723c */ /* 0x040ff00000041840 */
[C---:B------:R-:W-:Y:S08]  /*11e30*/  HMMA.16816.F32.BF16 R28, R128.reuse, R40, R28 ;  /* 0x00000028801c723c */ /* 0x040ff0000004181c */
[----:B------:R-:W-:Y:S08]  /*11e40*/  HMMA.16816.F32.BF16 R32, R128, R42, R32 ;  /* 0x0000002a8020723c */ /* 0x000ff00000041820 */
[----:B------:R-:W-:Y:S08]  /*11e50*/  HMMA.16816.F32.BF16 R40, R4, R46, RZ ;  /* 0x0000002e0428723c */ /* 0x000ff000000418ff */
[----:B------:R-:W-:Y:S08]  /*11e60*/  HMMA.16816.F32.BF16 R64, R128, R110, R76 ;  /* 0x0000006e8040723c */ /* 0x000ff0000004184c */
[C---:B------:R-:W-:Y:S08]  /*11e70*/  HMMA.16816.F32.BF16 R44, R4.reuse, R48, RZ ;  /* 0x00000030042c723c */ /* 0x040ff000000418ff */
[C---:B-1----:R-:W-:Y:S08]  /*11e80*/  HMMA.16816.F32.BF16 R224, R4.reuse, R16, RZ ;  /* 0x0000001004e0723c */ /* 0x042ff000000418ff */
[----:B--2---:R-:W-:Y:S08]  /*11e90*/  HMMA.16816.F32.BF16 R228, R4, R12, RZ ;  /* 0x0000000c04e4723c */ /* 0x004ff000000418ff */
[----:B------:R-:W-:Y:S01]  /*11ea0*/  HMMA.16816.F32.BF16 R76, R128, R116, R88 ;  /* 0x00000074804c723c */ /* 0x000fe20000041858 */
[----:B------:R-:W1:Y:S07]  /*11eb0*/  LDSM.16.MT88.4 R88, [R190+0x2800] ;  /* 0x00280000be58783b */ /* 0x000e6e0000004200 */
[C---:B------:R-:W-:Y:S08]  /*11ec0*/  HMMA.16816.F32.BF16 R8, R4.reuse, R10, RZ ;  /* 0x0000000a0408723c */ /* 0x040ff000000418ff */
[C---:B------:R-:W-:Y:S08]  /*11ed0*/  HMMA.16816.F32.BF16 R48, R4.reuse, R50, RZ ;  /* 0x000000320430723c */ /* 0x040ff000000418ff */
        /* <DEDUP_REMOVED lines=13> */
[C---:B------:R-:W-:Y:S08]  /*11fb0*/  HMMA.16816.F32.BF16 R48, R128.reuse, R70, R48 ;  /* 0x000000468030723c */ /* 0x040ff00000041830 */
[C---:B------:R-:W-:Y:S08]  /*11fc0*/  HMMA.16816.F32.BF16 R144, R128.reuse, R148, R144 ;  /* 0x000000948090723c */ /* 0x040ff00000041890 */
[C---:B------:R-:W-:Y:S08]  /*11fd0*/  HMMA.16816.F32.BF16 R52, R128.reuse, R104, R52 ;  /* 0x000000688034723c */ /* 0x040ff00000041834 */
[C---:B------:R-:W-:Y:S01]  /*11fe0*/  HMMA.16816.F32.BF16 R56, R128.reuse, R106, R56 ;  /* 0x0000006a8038723c */ /* 0x040fe20000041838 */
[----:B------:R-:W3:Y:S07]  /*11ff0*/  LDSM.16.MT88.4 R104, [R187+0x3800] ;  /* 0x00380000bb68783b */ /* 0x000eee0000004200 */
[C---:B------:R-:W-:Y:S08]  /*12000*/  HMMA.16816.F32.BF16 R68, R128.reuse, R112, R80 ;  /* 0x000000708044723c */ /* 0x040ff00000041850 */
[C---:B------:R-:W-:Y:S01]  /*12010*/  HMMA.16816.F32.BF16 R72, R128.reuse, R114, R84 ;  /* 0x000000728048723c */ /* 0x040fe20000041854 */
[----:B------:R-:W4:Y:S07]  /*12020*/  LDSM.16.MT88.4 R112, [R188+0x3800] ;  /* 0x00380000bc70783b */ /* 0x000f2e0000004200 */
[C---:B------:R-:W-:Y:S01]  /*12030*/  HMMA.16816.F32.BF16 R148, R128.reuse, R150, R8 ;  /* 0x000000968094723c */ /* 0x040fe20000041808 */
[----:B------:R-:W3:Y:S07]  /*12040*/  LDSM.16.MT88.4 R8, [R187+0x1800] ;  /* 0x00180000bb08783b */ /* 0x000eee0000004200 */
[C---:B-1----:R-:W-:Y:S08]  /*12050*/  HMMA.16816.F32.BF16 R84, R128.reuse, R88, R124 ;  /* 0x000000588054723c */ /* 0x042ff0000004187c */
[C---:B--2---:R-:W-:Y:S07]  /*12060*/  HMMA.16816.F32.BF16 R124, R128.reuse, R4, R228 ;  /* 0x00000004807c723c */ /* 0x044fee00000418e4 */
[----:B------:R-:W-:Y:S01]  /*12070*/  SHF.R.S32.HI R4, RZ, 0x1f, R0 ;  /* 0x0000001fff047819 */ /* 0x000fe20000011400 */
[----:B------:R-:W-:Y:S03]  /*12080*/  HMMA.16816.F32.BF16 R80, R128, R118, R92 ;  /* 0x000000768050723c */ /* 0x000fe6000004185c */
[----:B------:R-:W-:Y:S01]  /*12090*/  LEA.HI R4, R4, R0, RZ, 0x5 ;  /* 0x0000000004047211 */ /* 0x000fe200078f28ff */
[----:B------:R-:W-:-:S02]  /*120a0*/  FADD.FTZ R0, R135, R2 ;  /* 0x0000000287007221 */ /* 0x000fc40000010000 */
[----:B------:R-:W-:Y:S01]  /*120b0*/  FADD.FTZ R2, R201, R3 ;  /* 0x00000003c9027221 */ /* 0x000fe20000010000 */
[----:B------:R-:W-:Y:S01]  /*120c0*/  SHF.R.S32.HI R3, RZ, 0x5, R4 ;  /* 0x00000005ff037819 */ /* 0x000fe20000011404 */
[----:B------:R-:W-:Y:S01]  /*120d0*/  FADD.FTZ R0, R143, R0 ;  /* 0x000000008f007221 */ /* 0x000fe20000010000 */
[C---:B------:R-:W-:Y:S01]  /*120e0*/  HMMA.16816.F32.BF16 R88, R128.reuse, R90, R100 ;  /* 0x0000005a8058723c */ /* 0x040fe20000041864 */
[----:B------:R-:W-:Y:S01]  /*120f0*/  FADD.FTZ R2, R202, R2 ;  /* 0x00000002ca027221 */ /* 0x000fe20000010000 */
[----:B------:R-:W-:Y:S01]  /*12100*/  IMNMX R210, R212, R3, !PT ;  /* 0x00000003d4d27217 */ /* 0x000fe20007800200 */
[----:B------:R-:W-:Y:S01]  /*12110*/  FADD.FTZ R0, R142, R0 ;  /* 0x000000008e007221 */ /* 0x000fe20000010000 */
[C---:B------:R-:W-:Y:S01]  /*12120*/  IADD3 R202, R195.reuse, 0x3000, RZ ;  /* 0x00003000c3ca7810 */ /* 0x040fe20007ffe0ff */
[----:B------:R-:W-:Y:S01]  /*12130*/  FADD.FTZ R209, R200, R2 ;  /* 0x00000002c8d17221 */ /* 0x000fe20000010000 */
[----:B------:R-:W-:Y:S01]  /*12140*/  ISETP.GE.AND P0, PT, R204, R210, PT ;  /* 0x000000d2cc00720c */ /* 0x000fe20003f06270 */
[----:B------:R-:W-:Y:S01]  /*12150*/  FADD.FTZ R208, R134, R0 ;  /* 0x0000000086d07221 */ /* 0x000fe20000010000 */
[----:B------:R-:W-:Y:S01]  /*12160*/  HMMA.16816.F32.BF16 R92, R128, R96, R160 ;  /* 0x00000060805c723c */ /* 0x000fe200000418a0 */
[----:B------:R-:W-:-:S02]  /*12170*/  IADD3 R201, R195, 0x3800, RZ ;  /* 0x00003800c3c97810 */ /* 0x000fc40007ffe0ff */
[----:B------:R-:W-:-:S05]  /*12180*/  IADD3 R200, R195, 0x2000, RZ ;  /* 0x00002000c3c87810 */ /* 0x000fca0007ffe0ff */
[C---:B---3--:R-:W-:Y:S08]  /*12190*/  HMMA.16816.F32.BF16 R100, R128.reuse, R104, R168 ;  /* 0x000000688064723c */ /* 0x048ff000000418a8 */
[C---:B----4-:R-:W-:Y:S08]  /*121a0*/  HMMA.16816.F32.BF16 R108, R128.reuse, R112, R176 ;  /* 0x00000070806c723c */ /* 0x050ff000000418b0 */
[C---:B------:R-:W-:Y:S08]  /*121b0*/  HMMA.16816.F32.BF16 R116, R128.reuse, R120, R224 ;  /* 0x000000788074723c */ /* 0x040ff000000418e0 */
[C---:B------:R-:W-:Y:S08]  /*121c0*/  HMMA.16816.F32.BF16 R36, R128.reuse, R8, R36 ;  /* 0x000000088024723c */ /* 0x040ff00000041824 */
        /* <DEDUP_REMOVED lines=8> */
[----:B------:R-:W-:Y:S02]  /*12250*/  MOV R134, R132 ;  /* 0x0000008400867202 */ /* 0x000fe40000000f00 */
[----:B------:R-:W-:-:S02]  /*12260*/  MOV R3, R133 ;  /* 0x0000008500037202 */ /* 0x000fc40000000f00 */
[----:B------:R-:W-:-:S07]  /*12270*/  MOV R180, R204 ;  /* 0x000000cc00b47202 */ /* 0x000fce0000000f00 */
.L_x_1104:
[----:B------:R-:W-:Y:S04]  /*12280*/  DEPBAR.LE SB0, 0x0 ;  /* 0x000080000000791a */ /* 0x000fe80000000000 */
[----:B------:R-:W-:Y:S01]  /*12290*/  WARPSYNC 0xffffffff ;  /* 0xffffffff00007948 */ /* 0x000fe20003800000 */
[----:B------:R-:W-:Y:S01]  /*122a0*/  BAR.SYNC.DEFER_BLOCKING 0x0 ;  /* 0x0000000000007b1d */ /* 0x000fe20000010000 */
[----:B------:R-:W-:Y:S02]  /*122b0*/  ISETP.GT.AND P0, PT, R212, R180, PT ;  /* 0x000000b4d400720c */ /* 0x000fe40003f04270 */
[----:B------:R-:W-:Y:S02]  /*122c0*/  LOP3.LUT P3, RZ, R216, 0x1, RZ, 0xc0, !PT ;  /* 0x00000001d8ff7812 */ /* 0x000fe4000786c0ff */
[C---:B------:R-:W-:Y:S02]  /*122d0*/  IADD3 R204, R180.reuse, -0x1, RZ ;  /* 0xffffffffb4cc7810 */ /* 0x040fe40007ffe0ff */
[----:B------:R-:W-:Y:S04]  /*122e0*/  MOV R181, c[0x0][0x2c4] ;  /* 0x0000b10000b57a02 */ /* 0x000fe80000000f00 */
[----:B------:R-:W-:Y:S03]  /*122f0*/  ISETP.NE.AND P2, PT, R181, 0x1, PT ;  /* 0x00000001b500780c */ /* 0x000fe60003f45270 */
[----:B------:R-:W-:Y:S01]  /*12300*/  @!P0 SHF.R.S32.HI R0, RZ, 0x1f, R180 ;  /* 0x0000001fff008819 */ /* 0x000fe200000114b4 */
[----:B------:R-:W-:Y:S04]  /*12310*/  @!P0 IMAD.WIDE.U32 R132, R180, c[0x0][0x208], RZ ;  /* 0x00008200b4848a25 */ /* 0x000fe800078e00ff */
[----:B------:R-:W-:Y:S04]  /*12320*/  @!P0 IMAD R0, R0, c[0x0][0x208], RZ ;  /* 0x0000820000008a24 */ /* 0x000fe800078e02ff */
[----:B------:R-:W-:Y:S01]  /*12330*/  @!P0 IMAD R2, R180, c[0x0][0x20c], R0 ;  /* 0x00008300b4028a24 */ /* 0x000fe200078e0200 */
[----:B------:R-:W-:Y:S01]  /*12340*/  LDSM.16.M88.4 R16, [R191] ;  /* 0x00000000bf10783b */ /* 0x000fe20000000200 */
[C---:B------:R-:W-:Y:S03]  /*12350*/  @!P0 LEA R0, P1, R132.reuse, R220, 0x5 ;  /* 0x000000dc84008211 */ /* 0x040fe600078228ff */
[----:B------:R-:W-:Y:S04]  /*12360*/  @!P0 IADD3 R2, R133, R2, RZ ;  /* 0x0000000285028210 */ /* 0x000fe80007ffe0ff */
[----:B------:R-:W1:Y:S01]  /*12370*/  LDSM.16.M88.4 R8, [R186] ;  /* 0x00000000ba08783b */ /* 0x000e620000000200 */
[----:B------:R-:W-:Y:S02]  /*12380*/  @!P0 LEA.HI.X R2, R132, R223, R2, 0x5, P1 ;  /* 0x000000df84028211 */ /* 0x000fe400008f2c02 */
[C---:B------:R-:W-:Y:S04]  /*12390*/  @!P0 LEA R132, P1, R0.reuse, c[0x0][0x1f8], 0x1 ;  /* 0x00007e0000848a11 */ /* 0x040fe800078208ff */
[----:B------:R-:W-:Y:S01]  /*123a0*/  @!P0 LEA.HI.X R133, R0, c[0x0][0x1fc], R2, 0x1, P1 ;  /* 0x00007f0000858a11 */ /* 0x000fe200008f0c02 */
[----:B------:R-:W2:Y:S08]  /*123b0*/  LDSM.16.M88.4 R160, [R186+0x800] ;  /* 0x00080000baa0783b */ /* 0x000eb00000000200 */
[----:B------:R-:W-:Y:S08]  /*123c0*/  LDSM.16.M88.4 R164, [R192] ;  /* 0x00000000c0a4783b */ /* 0x000ff00000000200 */
[----:B------:R-:W3:Y:S08]  /*123d0*/  LDSM.16.M88.4 R168, [R195] ;  /* 0x00000000c3a8783b */ /* 0x000ef00000000200 */
[----:B------:R-:W4:Y:S01]  /*123e0*/  LDSM.16.M88.4 R172, [R196] ;  /* 0x00000000c4ac783b */ /* 0x000f220000000200 */
[C---:B-1----:R-:W-:Y:S07]  /*123f0*/  HMMA.16816.F32.BF16 R4, R16.reuse, R8, RZ ;  /* 0x000000081004723c */ /* 0x042fee00000418ff */
[----:B------:R-:W-:Y:S01]  /*12400*/  @!PT LDS RZ, [RZ] ;  /* 0x00000000fffff984 */ /* 0x000fe20000000800 */
[----:B------:R-:W-:Y:S01]  /*12410*/  @!PT LDS RZ, [RZ] ;  /* 0x00000000fffff984 */ /* 0x000fe20000000800 */
[----:B------:R-:W-:Y:S01]  /*12420*/  @!PT LDS RZ, [RZ] ;  /* 0x00000000fffff984 */ /* 0x000fe20000000800 */
[----:B------:R1:W-:Y:S01]  /*12430*/  @!P0 LDGSTS.E.BYPASS.LTC128B.128 [R203+0x8080], [R132.64], !P3 ;  /* 0x0808000084cb8fae */ /* 0x0003e2000d901d46 */
[C---:B------:R-:W-:Y:S07]  /*12440*/  HMMA.16816.F32.BF16 R8, R16.reuse, R10, RZ ;  /* 0x0000000a1008723c */ /* 0x040fee00000418ff */
[----:B------:R1:W-:Y:S01]  /*12450*/  @!P0 LDGSTS.E.BYPASS.LTC128B.128 [R203+0x9080], [R132.64+0x80], !P6 ;  /* 0x0908008084cb8fae */ /* 0x0003e2000f101d46 */
[C---:B--2---:R-:W-:Y:S07]  /*12460*/  HMMA.16816.F32.BF16 R12, R16.reuse, R160, RZ ;  /* 0x000000a0100c723c */ /* 0x044fee00000418ff */
[----:B------:R1:W-:Y:S01]  /*12470*/  @!P0 LDGSTS.E.BYPASS.LTC128B.128 [R203+0xa080], [R132.64+0x100], !P5 ;  /* 0x0a08010084cb8fae */ /* 0x0003e2000e901d46 */
[----:B------:R-:W-:Y:S07]  /*12480*/  HMMA.16816.F32.BF16 R16, R16, R162, RZ ;  /* 0x000000a21010723c */ /* 0x000fee00000418ff */
[----:B------:R1:W-:Y:S01]  /*12490*/  @!P0 LDGSTS.E.BYPASS.LTC128B.128 [R203+0xb080], [R132.64+0x180], !P4 ;  /* 0x0b08018084cb8fae */ /* 0x0003e2000e101d46 */
[C---:B---3--:R-:W-:Y:S07]  /*124a0*/  HMMA.16816.F32.BF16 R4, R164.reuse, R168, R4 ;  /* 0x000000a8a404723c */ /* 0x048fee0000041804 */
[----:B------:R-:W-:Y:S01]  /*124b0*/  LDSM.16.M88.4 R160, [R194] ;  /* 0x00000000c2a0783b */ /* 0x000fe20000000200 */
[C---:B------:R-:W-:Y:S07]  /*124c0*/  HMMA.16816.F32.BF16 R8, R164.reuse, R170, R8 ;  /* 0x000000aaa408723c */ /* 0x040fee0000041808 */
[----:B------:R-:W2:Y:S01]  /*124d0*/  LDSM.16.M88.4 R176, [R185] ;  /* 0x00000000b9b0783b */ /* 0x000ea20000000200 */
[C---:B----4-:R-:W-:Y:S07]  /*124e0*/  HMMA.16816.F32.BF16 R12, R164.reuse, R172, R12 ;  /* 0x000000aca40c723c */ /* 0x050fee000004180c */
[----:B------:R-:W3:Y:S01]  /*124f0*/  LDSM.16.M88.4 R168, [R185+0x800] ;  /* 0x00080000b9a8783b */ /* 0x000ee20000000200 */
[----:B------:R-:W-:Y:S07]  /*12500*/  HMMA.16816.F32.BF16 R16, R164, R174, R16 ;  /* 0x000000aea410723c */ /* 0x000fee0000041810 */
[----:B------:R-:W-:Y:S08]  /*12510*/  LDSM.16.M88.4 R164, [R193] ;  /* 0x00000000c1a4783b */ /* 0x000ff00000000200 */
[----:B------:R-:W4:Y:S08]  /*12520*/  LDSM.16.M88.4 R172, [R184] ;  /* 0x00000000b8ac783b */ /* 0x000f300000000200 */
[----:B------:R-:W0:Y:S01]  /*12530*/  LDGDEPBAR ;  /* 0x00000000000079af */ /* 0x000e220000000000 */
[C---:B--2---:R-:W-:Y:S08]  /*12540*/  HMMA.16816.F32.BF16 R4, R160.reuse, R176, R4 ;  /* 0x000000b0a004723c */ /* 0x044ff00000041804 */
[C---:B------:R-:W-:Y:S01]  /*12550*/  HMMA.16816.F32.BF16 R8, R160.reuse, R178, R8 ;  /* 0x000000b2a008723c */ /* 0x040fe20000041808 */
[----:B------:R-:W2:Y:S07]  /*12560*/  LDSM.16.M88.4 R176, [R184+0x800] ;  /* 0x00080000b8b0783b */ /* 0x000eae0000000200 */
[C---:B---3--:R-:W-:Y:S08]  /*12570*/  HMMA.16816.F32.BF16 R12, R160.reuse, R168, R12 ;  /* 0x000000a8a00c723c */ /* 0x048ff0000004180c */
[----:B------:R-:W-:Y:S01]  /*12580*/  HMMA.16816.F32.BF16 R16, R160, R170, R16 ;  /* 0x000000aaa010723c */ /* 0x000fe20000041810 */
[----:B------:R-:W-:Y:S07]  /*12590*/  LDSM.16.M88.4 R160, [R191+0x4000] ;  /* 0x00400000bfa0783b */ /* 0x000fee0000000200 */
[C---:B----4-:R-:W-:Y:S01]  /*125a0*/  HMMA.16816.F32.BF16 R4, R164.reuse, R172, R4 ;  /* 0x000000aca404723c */ /* 0x050fe20000041804 */
[----:B------:R-:W3:Y:S07]  /*125b0*/  LDSM.16.M88.4 R168, [R186+0x1000] ;  /* 0x00100000baa8783b */ /* 0x000eee0000000200 */
[C---:B------:R-:W-:Y:S01]  /*125c0*/  HMMA.16816.F32.BF16 R8, R164.reuse, R174, R8 ;  /* 0x000000aea408723c */ /* 0x040fe20000041808 */
[----:B------:R-:W4:Y:S07]  /*125d0*/  LDSM.16.M88.4 R172, [R186+0x1800] ;  /* 0x00180000baac783b */ /* 0x000f2e0000000200 */
[C---:B--2---:R-:W-:Y:S08]  /*125e0*/  HMMA.16816.F32.BF16 R12, R164.reuse, R176, R12 ;  /* 0x000000b0a40c723c */ /* 0x044ff0000004180c */
[----:B------:R-:W-:Y:S01]  /*125f0*/  HMMA.16816.F32.BF16 R16, R164, R178, R16 ;  /* 0x000000b2a410723c */ /* 0x000fe20000041810 */
[----:B------:R-:W-:Y:S08]  /*12600*/  LDSM.16.M88.4 R164, [R192+0x4000] ;  /* 0x00400000c0a4783b */ /* 0x000ff00000000200 */
[----:B------:R-:W2:Y:S01]  /*12610*/  LDSM.16.M88.4 R176, [R198] ;  /* 0x00000000c6b0783b */ /* 0x000ea20000000200 */
[C---:B---3--:R-:W-:Y:S08]  /*12620*/  HMMA.16816.F32.BF16 R4, R160.reuse, R168, R4 ;  /* 0x000000a8a004723c */ /* 0x048ff00000041804 */
[C---:B------:R-:W-:Y:S01]  /*12630*/  HMMA.16816.F32.BF16 R8, R160.reuse, R170, R8 ;  /* 0x000000aaa008723c */ /* 0x040fe20000041808 */
[----:B------:R-:W3:Y:S07]  /*12640*/  LDSM.16.M88.4 R168, [R197] ;  /* 0x00000000c5a8783b */ /* 0x000eee0000000200 */
[C---:B----4-:R-:W-:Y:S08]  /*12650*/  HMMA.16816.F32.BF16 R12, R160.reuse, R172, R12 ;  /* 0x000000aca00c723c */ /* 0x050ff0000004180c */
[----:B------:R-:W-:Y:S01]  /*12660*/  HMMA.16816.F32.BF16 R16, R160, R174, R16 ;  /* 0x000000aea010723c */ /* 0x000fe20000041810 */
[----:B------:R-:W-:Y:S07]  /*12670*/  LDSM.16.M88.4 R160, [R194+0x4000] ;  /* 0x00400000c2a0783b */ /* 0x000fee0000000200 */
[C---:B--2---:R-:W-:Y:S01]  /*12680*/  HMMA.16816.F32.BF16 R4, R164.reuse, R176, R4 ;  /* 0x000000b0a404723c */ /* 0x044fe20000041804 */
[----:B------:R-:W2:Y:S07]  /*12690*/  LDSM.16.M88.4 R172, [R185+0x1000] ;  /* 0x00100000b9ac783b */ /* 0x000eae0000000200 */
[C---:B------:R-:W-:Y:S01]  /*126a0*/  HMMA.16816.F32.BF16 R8, R164.reuse, R178, R8 ;  /* 0x000000b2a408723c */ /* 0x040fe20000041808 */
[----:B------:R-:W4:Y:S07]  /*126b0*/  LDSM.16.M88.4 R176, [R185+0x1800] ;  /* 0x00180000b9b0783b */ /* 0x000f2e0000000200 */
[C---:B---3--:R-:W-:Y:S08]  /*126c0*/  HMMA.16816.F32.BF16 R12, R164.reuse, R168, R12 ;  /* 0x000000a8a40c723c */ /* 0x048ff0000004180c */
[----:B------:R-:W-:Y:S01]  /*126d0*/  HMMA.16816.F32.BF16 R16, R164, R170, R16 ;  /* 0x000000aaa410723c */ /* 0x000fe20000041810 */
[----:B------:R-:W-:Y:S08]  /*126e0*/  LDSM.16.M88.4 R164, [R193+0x4000] ;  /* 0x00400000c1a4783b */ /* 0x000ff00000000200 */
[----:B------:R-:W3:Y:S01]  /*126f0*/  LDSM.16.M88.4 R168, [R184+0x1000] ;  /* 0x00100000b8a8783b */ /* 0x000ee20000000200 */
[C---:B--2---:R-:W-:Y:S08]  /*12700*/  HMMA.16816.F32.BF16 R4, R160.reuse, R172, R4 ;  /* 0x000000aca004723c */ /* 0x044ff00000041804 */
[C---:B------:R-:W-:Y:S01]  /*12710*/  HMMA.16816.F32.BF16 R8, R160.reuse, R174, R8 ;  /* 0x000000aea008723c */ /* 0x040fe20000041808 */
[----:B------:R-:W2:Y:S07]  /*12720*/  LDSM.16.M88.4 R172, [R184+0x1800] ;  /* 0x00180000b8ac783b */ /* 0x000eae0000000200 */
[C---:B----4-:R-:W-:Y:S08]  /*12730*/  HMMA.16816.F32.BF16 R12, R160.reuse, R176, R12 ;  /* 0x000000b0a00c723c */ /* 0x050ff0000004180c */
[----:B------:R-:W-:Y:S01]  /*12740*/  HMMA.16816.F32.BF16 R16, R160, R178, R16 ;  /* 0x000000b2a010723c */ /* 0x000fe20000041810 */
[----:B------:R-:W-:Y:S07]  /*12750*/  LDSM.16.M88.4 R160, [R191+0x8000] ;  /* 0x00800000bfa0783b */ /* 0x000fee0000000200 */
[C---:B---3--:R-:W-:Y:S01]  /*12760*/  HMMA.16816.F32.BF16 R4, R164.reuse, R168, R4 ;  /* 0x000000a8a404723c */ /* 0x048fe20000041804 */
        /* <DEDUP_REMOVED lines=20> */
[----:B------:R-:W-:Y:S01]  /*128b0*/  LDSM.16.M88.4 R176, [R184+0x2800] ;  /* 0x00280000b8b0783b */ /* 0x000fe20000000200 */
[C---:B--2---:R-:W-:Y:S08]  /*128c0*/  HMMA.16816.F32.BF16 R4, R160.reuse, R168, R4 ;  /* 0x000000a8a004723c */ /* 0x044ff00000041804 */
[C---:B------:R-:W-:Y:S01]  /*128d0*/  HMMA.16816.F32.BF16 R8, R160.reuse, R170, R8 ;  /* 0x000000aaa008723c */ /* 0x040fe20000041808 */
[----:B------:R-:W2:Y:S07]  /*128e0*/  LDSM.16.M88.4 R168, [R184+0x2000] ;  /* 0x00200000b8a8783b */ /* 0x000eae0000000200 */
[C---:B----4-:R-:W-:Y:S08]  /*128f0*/  HMMA.16816.F32.BF16 R12, R160.reuse, R172, R12 ;  /* 0x000000aca00c723c */ /* 0x050ff0000004180c */
[----:B------:R-:W-:Y:S01]  /*12900*/  HMMA.16816.F32.BF16 R16, R160, R174, R16 ;  /* 0x000000aea010723c */ /* 0x000fe20000041810 */
[----:B------:R-:W-:Y:S08]  /*12910*/  LDSM.16.M88.4 R160, [R191+0xc000] ;  /* 0x00c00000bfa0783b */ /* 0x000ff00000000200 */
[----:B------:R-:W-:Y:S01]  /*12920*/  LDSM.16.M88.4 R172, [R186+0x3800] ;  /* 0x00380000baac783b */ /* 0x000fe20000000200 */
[C---:B--2---:R-:W-:Y:S08]  /*12930*/  HMMA.16816.F32.BF16 R4, R164.reuse, R168, R4 ;  /* 0x000000a8a404723c */ /* 0x044ff00000041804 */
[C---:B------:R-:W-:Y:S01]  /*12940*/  HMMA.16816.F32.BF16 R8, R164.reuse, R170, R8 ;  /* 0x000000aaa408723c */ /* 0x040fe20000041808 */
[----:B------:R-:W2:Y:S07]  /*12950*/  LDSM.16.M88.4 R168, [R186+0x3000] ;  /* 0x00300000baa8783b */ /* 0x000eae0000000200 */
[C---:B------:R-:W-:Y:S08]  /*12960*/  HMMA.16816.F32.BF16 R12, R164.reuse, R176, R12 ;  /* 0x000000b0a40c723c */ /* 0x040ff0000004180c */
[----:B------:R-:W-:Y:S01]  /*12970*/  HMMA.16816.F32.BF16 R16, R164, R178, R16 ;  /* 0x000000b2a410723c */ /* 0x000fe20000041810 */
[----:B------:R-:W-:Y:S08]  /*12980*/  LDSM.16.M88.4 R164, [R192+0xc000] ;  /* 0x00c00000c0a4783b */ /* 0x000ff00000000200 */
[----:B------:R-:W-:Y:S01]  /*12990*/  LDSM.16.M88.4 R176, [R201] ;  /* 0x00000000c9b0783b */ /* 0x000fe20000000200 */
[C---:B--2---:R-:W-:Y:S08]  /*129a0*/  HMMA.16816.F32.BF16 R4, R160.reuse, R168, R4 ;  /* 0x000000a8a004723c */ /* 0x044ff00000041804 */
[C---:B------:R-:W-:Y:S01]  /*129b0*/  HMMA.16816.F32.BF16 R8, R160.reuse, R170, R8 ;  /* 0x000000aaa008723c */ /* 0x040fe20000041808 */
[----:B------:R-:W2:Y:S07]  /*129c0*/  LDSM.16.M88.4 R168, [R202] ;  /* 0x00000000caa8783b */ /* 0x000eae0000000200 */
[C---:B------:R-:W-:Y:S08]  /*129d0*/  HMMA.16816.F32.BF16 R12, R160.reuse, R172, R12 ;  /* 0x000000aca00c723c */ /* 0x040ff0000004180c */
[----:B------:R-:W-:Y:S01]  /*129e0*/  HMMA.16816.F32.BF16 R16, R160, R174, R16 ;  /* 0x000000aea010723c */ /* 0x000fe20000041810 */
[----:B------:R-:W-:Y:S08]  /*129f0*/  LDSM.16.M88.4 R160, [R194+0xc000] ;  /* 0x00c00000c2a0783b */ /* 0x000ff00000000200 */
[----:B------:R-:W3:Y:S01]  /*12a00*/  LDSM.16.M88.4 R172, [R185+0x3000] ;  /* 0x00300000b9ac783b */ /* 0x000ee20000000200 */
[C---:B--2---:R-:W-:Y:S08]  /*12a10*/  HMMA.16816.F32.BF16 R4, R164.reuse, R168, R4 ;  /* 0x000000a8a404723c */ /* 0x044ff00000041804 */
[C---:B------:R-:W-:Y:S01]  /*12a20*/  HMMA.16816.F32.BF16 R8, R164.reuse, R170, R8 ;  /* 0x000000aaa408723c */ /* 0x040fe20000041808 */
[----:B------:R-:W-:Y:S07]  /*12a30*/  LDSM.16.M88.4 R168, [R193+0xc000] ;  /* 0x00c00000c1a8783b */ /* 0x000fee0000000200 */
[C---:B------:R-:W-:Y:S08]  /*12a40*/  HMMA.16816.F32.BF16 R12, R164.reuse, R176, R12 ;  /* 0x000000b0a40c723c */ /* 0x040ff0000004180c */
[----:B------:R-:W-:Y:S01]  /*12a50*/  HMMA.16816.F32.BF16 R16, R164, R178, R16 ;  /* 0x000000b2a410723c */ /* 0x000fe20000041810 */
[----:B------:R-:W2:Y:S07]  /*12a60*/  LDSM.16.M88.4 R164, [R185+0x3800] ;  /* 0x00380000b9a4783b */ /* 0x000eae0000000200 */
[C---:B---3--:R-:W-:Y:S01]  /*12a70*/  HMMA.16816.F32.BF16 R4, R160.reuse, R172, R4 ;  /* 0x000000aca004723c */ /* 0x048fe20000041804 */
[----:B------:R-:W3:Y:S07]  /*12a80*/  LDSM.16.M88.4 R176, [R184+0x3000] ;  /* 0x00300000b8b0783b */ /* 0x000eee0000000200 */
[C---:B------:R-:W-:Y:S08]  /*12a90*/  HMMA.16816.F32.BF16 R8, R160.reuse, R174, R8 ;  /* 0x000000aea008723c */ /* 0x040ff00000041808 */
[C---:B--2---:R-:W-:Y:S08]  /*12aa0*/  HMMA.16816.F32.BF16 R12, R160.reuse, R164, R12 ;  /* 0x000000a4a00c723c */ /* 0x044ff0000004180c */
[----:B------:R-:W-:Y:S01]  /*12ab0*/  HMMA.16816.F32.BF16 R16, R160, R166, R16 ;  /* 0x000000a6a010723c */ /* 0x000fe20000041810 */
[----:B------:R-:W2:Y:S01]  /*12ac0*/  LDSM.16.M88.4 R160, [R184+0x3800] ;  /* 0x00380000b8a0783b */ /* 0x000ea20000000200 */
[----:B------:R-:W-:Y:S06]  /*12ad0*/  DEPBAR.LE SB0, 0x0 ;  /* 0x000080000000791a */ /* 0x000fec0000000000 */
[C---:B---3--:R-:W-:Y:S01]  /*12ae0*/  HMMA.16816.F32.BF16 R4, R168.reuse, R176, R4 ;  /* 0x000000b0a804723c */ /* 0x048fe20000041804 */
[----:B------:R-:W-:Y:S07]  /*12af0*/  BAR.SYNC.DEFER_BLOCKING 0x0 ;  /* 0x0000000000007b1d */ /* 0x000fee0000010000 */
[C---:B------:R-:W-:Y:S11]  /*12b00*/  HMMA.16816.F32.BF16 R8, R168.reuse, R178, R8 ;  /* 0x000000b2a808723c */ /* 0x040ff60000041808 */
[----:B------:R-:W-:Y:S05]  /*12b10*/  @!UPT UIADD3 URZ, URZ, URZ, URZ ;  /* 0x0000003f3f3ff290 */ /* 0x000fea000fffe03f */
[----:B------:R-:W-:Y:S04]  /*12b20*/  FMUL.FTZ R0, R4, c[0x0][0x320] ;  /* 0x0000c80004007a20 */ /* 0x000fe80000410000 */
[----:B------:R3:W-:Y:S04]  /*12b30*/  MUFU.TANH R164, R0 ;  /* 0x0000000000a47308 */ /* 0x0007e80000002400 */
[----:B------:R-:W-:Y:S01]  /*12b40*/  FMUL.FTZ R4, R11, c[0x0][0x320] ;  /* 0x0000c8000b047a20 */ /* 0x000fe20000410000 */
[C---:B--2---:R-:W-:Y:S05]  /*12b50*/  HMMA.16816.F32.BF16 R12, R168.reuse, R160, R12 ;  /* 0x000000a0a80c723c */ /* 0x044fea000004180c */
[----:B------:R2:W-:Y:S03]  /*12b60*/  MUFU.TANH R160, R4 ;  /* 0x0000000400a07308 */ /* 0x0005e60000002400 */
[----:B------:R-:W-:Y:S04]  /*12b70*/  HMMA.16816.F32.BF16 R16, R168, R162, R16 ;  /* 0x000000a2a810723c */ /* 0x000fe80000041810 */
[----:B---3--:R-:W-:Y:S01]  /*12b80*/  FMUL.FTZ R0, R5, c[0x0][0x320] ;  /* 0x0000c80005007a20 */ /* 0x008fe20000410000 */
[----:B------:R-:W-:Y:S03]  /*12b90*/  MOV R5, 0xffffffe0 ;  /* 0xffffffe000057802 */ /* 0x000fe60000000f00 */
[----:B------:R3:W4:Y:S08]  /*12ba0*/  MUFU.TANH R165, R0 ;  /* 0x0000000000a57308 */ /* 0x0007300000002400 */
[----:B--2---:R-:W-:Y:S04]  /*12bb0*/  FMUL.FTZ R4, R12, c[0x0][0x320] ;  /* 0x0000c8000c047a20 */ /* 0x004fe80000410000 */
[----:B-1----:R-:W-:Y:S01]  /*12bc0*/  MUFU.TANH R132, R4 ;  /* 0x0000000400847308 */ /* 0x002fe20000002400 */
[----:B---3--:R-:W-:Y:S09]  /*12bd0*/  FMUL.FTZ R0, R6, c[0x0][0x320] ;  /* 0x0000c80006007a20 */ /* 0x008ff20000410000 */
[----:B------:R1:W-:Y:S02]  /*12be0*/  MUFU.TANH R143, R0 ;  /* 0x00000000008f7308 */ /* 0x0003e40000002400 */
[----:B-1----:R-:W-:Y:S02]  /*12bf0*/  FMUL.FTZ R0, R7, c[0x0][0x320] ;  /* 0x0000c80007007a20 */ /* 0x002fe40000410000 */
[----:B------:R-:W-:Y:S06]  /*12c00*/  FMUL.FTZ R7, R15, c[0x0][0x320] ;  /* 0x0000c8000f077a20 */ /* 0x000fec0000410000 */
[----:B------:R1:W-:Y:S02]  /*12c10*/  MUFU.TANH R166, R0 ;  /* 0x0000000000a67308 */ /* 0x0003e40000002400 */
[----:B-1----:R-:W-:Y:S08]  /*12c20*/  FMUL.FTZ R0, R8, c[0x0][0x320] ;  /* 0x0000c80008007a20 */ /* 0x002ff00000410000 */
[----:B------:R1:W2:Y:S02]  /*12c30*/  MUFU.TANH R135, R0 ;  /* 0x0000000000877308 */ /* 0x0002a40000002400 */
[----:B-1----:R-:W-:Y:S08]  /*12c40*/  FMUL.FTZ R0, R9, c[0x0][0x320] ;  /* 0x0000c80009007a20 */ /* 0x002ff00000410000 */
[----:B------:R1:W3:Y:S02]  /*12c50*/  MUFU.TANH R142, R0 ;  /* 0x00000000008e7308 */ /* 0x0002e40000002400 */
[----:B-1----:R-:W-:Y:S08]  /*12c60*/  FMUL.FTZ R0, R10, c[0x0][0x320] ;  /* 0x0000c8000a007a20 */ /* 0x002ff00000410000 */
[----:B------:R1:W-:Y:S02]  /*12c70*/  MUFU.TANH R161, R0 ;  /* 0x0000000000a17308 */ /* 0x0003e40000002400 */
[----:B-1----:R-:W-:Y:S05]  /*12c80*/  IADD3 R0, R240, R233, RZ ;  /* 0x000000e9f0007210 */ /* 0x002fea0007ffe0ff */
[----:B------:R-:W-:Y:S05]  /*12c90*/  @P2 IMAD.HI.U32 R2, R0, c[0x0][0x2c8], RZ ;  /* 0x0000b20000022a27 */ /* 0x000fea00078e00ff */
[----:B------:R-:W-:Y:S05]  /*12ca0*/  @P2 SHF.R.U32.HI R0, RZ, c[0x0][0x2cc], R2 ;  /* 0x0000b300ff002a19 */ /* 0x000fea0000011602 */
[----:B------:R-:W1:Y:S08]  /*12cb0*/  SHFL.IDX PT, R2, R0, RZ, 0x1c1f ;  /* 0x001c1fff00027589 */ /* 0x000e7000000e0000 */
[----:B------:R5:W1:Y:S02]  /*12cc0*/  SHFL.IDX PT, R4, R0, 0x1, 0x1c1f ;  /* 0x003c1f0000047f89 */ /* 0x000a6400000e0000 */
[----:B-----5:R-:W-:Y:S04]  /*12cd0*/  FMUL.FTZ R0, R13, c[0x0][0x320] ;  /* 0x0000c8000d007a20 */ /* 0x020fe80000410000 */
[----:B------:R5:W1:Y:S02]  /*12ce0*/  MUFU.TANH R8, R0 ;  /* 0x0000000000087308 */ /* 0x000a640000002400 */
[----:B-----5:R-:W-:Y:S02]  /*12cf0*/  IMAD R0, R180, R5, 0x1 ;  /* 0x00000001b4007424 */ /* 0x020fe400078e0205 */
[----:B------:R-:W-:Y:S03]  /*12d00*/  FMUL.FTZ R5, R14, c[0x0][0x320] ;  /* 0x0000c8000e057a20 */ /* 0x000fe60000410000 */
[----:B------:R-:W-:Y:S03]  /*12d10*/  IADD3 R0, R237, R0, -R217 ;  /* 0x00000000ed007210 */ /* 0x000fe60007ffe8d9 */
[----:B------:R5:W-:Y:S01]  /*12d20*/  MUFU.TANH R133, R5 ;  /* 0x0000000500857308 */ /* 0x000be20000002400 */
[----:B------:R-:W-:Y:S04]  /*12d30*/  IADD3 R0, R0, -R238, RZ ;  /* 0x800000ee00007210 */ /* 0x000fe80007ffe0ff */
[C---:B-1----:R-:W-:Y:S02]  /*12d40*/  IADD3 R2, R0.reuse, R2, RZ ;  /* 0x0000000200027210 */ /* 0x042fe40007ffe0ff */
[----:B------:R-:W-:Y:S01]  /*12d50*/  IADD3 R0, R0, R4, RZ ;  /* 0x0000000400007210 */ /* 0x000fe20007ffe0ff */
[----:B------:R-:W-:Y:S01]  /*12d60*/  FMUL.FTZ R4, R17, c[0x0][0x320] ;  /* 0x0000c80011047a20 */ /* 0x000fe20000410000 */
[C---:B------:R-:W-:Y:S02]  /*12d70*/  ISETP.GT.AND P1, PT, R2.reuse, 0x1, PT ;  /* 0x000000010200780c */ /* 0x040fe40003f24270 */
[C---:B------:R-:W-:Y:S02]  /*12d80*/  ISETP.GT.AND P0, PT, R2.reuse, RZ, PT ;  /* 0x000000ff0200720c */ /* 0x040fe40003f04270 */
[----:B----4-:R-:W-:Y:S02]  /*12d90*/  FSEL R9, R165, -INF , P1 ;  /* 0xff800000a5097808 */ /* 0x010fe40000800000 */
[----:B------:R-:W-:Y:S02]  /*12da0*/  ISETP.GT.AND P1, PT, R2, 0x8, PT ;  /* 0x000000080200780c */ /* 0x000fe40003f24270 */
[----:B------:R-:W-:Y:S02]  /*12db0*/  FSEL R11, R164, -INF , P0 ;  /* 0xff800000a40b7808 */ /* 0x000fe40000000000 */
[----:B--2---:R-:W-:Y:S02]  /*12dc0*/  FSEL R10, R135, -INF , P1 ;  /* 0xff800000870a7808 */ /* 0x004fe40000800000 */
[----:B------:R-:W-:Y:S01]  /*12dd0*/  ISETP.GT.AND P1, PT, R2, 0x10, PT ;  /* 0x000000100200780c */ /* 0x000fe20003f24270 */
[----:B-----5:R-:W-:Y:S01]  /*12de0*/  FMUL.FTZ R5, R16, c[0x0][0x320] ;  /* 0x0000c80010057a20 */ /* 0x020fe20000410000 */
[----:B------:R-:W-:Y:S01]  /*12df0*/  ISETP.GT.AND P0, PT, R0, RZ, PT ;  /* 0x000000ff0000720c */ /* 0x000fe20003f04270 */
[----:B------:R1:W2:Y:S01]  /*12e00*/  MUFU.TANH R16, R7 ;  /* 0x0000000700107308 */ /* 0x0002a20000002400 */
[----:B------:R-:W-:Y:S02]  /*12e10*/  FSEL R168, R132, -INF , P1 ;  /* 0xff80000084a87808 */ /* 0x000fe40000800000 */
[C---:B------:R-:W-:Y:S02]  /*12e20*/  ISETP.GT.AND P1, PT, R2.reuse, 0x18, PT ;  /* 0x000000180200780c */ /* 0x040fe40003f24270 */
[----:B------:R-:W-:Y:S02]  /*12e30*/  FSEL R13, R143, -INF , P0 ;  /* 0xff8000008f0d7808 */ /* 0x000fe40000000000 */
[----:B------:R-:W-:Y:S02]  /*12e40*/  ISETP.GT.AND P0, PT, R2, 0x9, PT ;  /* 0x000000090200780c */ /* 0x000fe40003f04270 */
[----:B------:R-:W-:Y:S01]  /*12e50*/  ISETP.GT.AND P2, PT, R0, 0x11, PT ;  /* 0x000000110000780c */ /* 0x000fe20003f44270 */
[----:B------:R-:W4:Y:S01]  /*12e60*/  MUFU.TANH R6, R5 ;  /* 0x0000000500067308 */ /* 0x000f220000002400 */
[----:B---3--:R-:W-:Y:S02]  /*12e70*/  FSEL R12, R142, -INF , P0 ;  /* 0xff8000008e0c7808 */ /* 0x008fe40000000000 */
[----:B------:R-:W-:Y:S04]  /*12e80*/  ISETP.GT.AND P0, PT, R2, 0x11, PT ;  /* 0x000000110200780c */ /* 0x000fe80003f04270 */
[----:B------:R-:W-:Y:S02]  /*12e90*/  FSEL R169, R8, -INF , P0 ;  /* 0xff80000008a97808 */ /* 0x000fe40000000000 */
[----:B------:R-:W-:Y:S01]  /*12ea0*/  ISETP.GT.AND P0, PT, R0, 0x1, PT ;  /* 0x000000010000780c */ /* 0x000fe20003f04270 */
[----:B------:R3:W5:Y:S03]  /*12eb0*/  MUFU.TANH R5, R4 ;  /* 0x0000000400057308 */ /* 0x0007660000002400 */
[----:B------:R-:W-:Y:S01]  /*12ec0*/  FSEL R8, R166, -INF , P0 ;  /* 0xff800000a6087808 */ /* 0x000fe20000000000 */
[----:B-1----:R-:W-:Y:S01]  /*12ed0*/  FMUL.FTZ R7, R18, c[0x0][0x320] ;  /* 0x0000c80012077a20 */ /* 0x002fe20000410000 */
[----:B------:R-:W-:Y:S02]  /*12ee0*/  ISETP.GT.AND P0, PT, R0, 0x8, PT ;  /* 0x000000080000780c */ /* 0x000fe40003f04270 */
[----:B--2---:R-:W-:Y:S03]  /*12ef0*/  FSEL R176, R16, -INF , P2 ;  /* 0xff80000010b07808 */ /* 0x004fe60001000000 */
[----:B------:R1:W2:Y:S01]  /*12f00*/  MUFU.TANH R15, R7 ;  /* 0x00000007000f7308 */ /* 0x0002a20000002400 */
[----:B----4-:R-:W-:Y:S01]  /*12f10*/  FSEL R170, R6, -INF , P1 ;  /* 0xff80000006aa7808 */ /* 0x010fe20000800000 */
[----:B------:R-:W-:Y:S01]  /*12f20*/  FMUL.FTZ R6, R19, c[0x0][0x320] ;  /* 0x0000c80013067a20 */ /* 0x000fe20000410000 */
[----:B------:R-:W-:Y:S07]  /*12f30*/  ISETP.GT.AND P1, PT, R2, 0x19, PT ;  /* 0x000000190200780c */ /* 0x000fee0003f24270 */
[----:B------:R4:W2:Y:S01]  /*12f40*/  MUFU.TANH R14, R6 ;  /* 0x00000006000e7308 */ /* 0x0008a20000002400 */
[----:B---3--:R-:W-:Y:S02]  /*12f50*/  FMNMX.FTZ R4, R11, R3, !PT ;  /* 0x000000030b047209 */ /* 0x008fe40007810000 */
[----:B-----5:R-:W-:Y:S02]  /*12f60*/  FSEL R174, R5, -INF , P1 ;  /* 0xff80000005ae7808 */ /* 0x020fe40000800000 */
[----:B------:R-:W-:Y:S02]  /*12f70*/  FMNMX.FTZ R4, R9, R4, !PT ;  /* 0x0000000409047209 */ /* 0x000fe40007810000 */
[----:B------:R-:W-:Y:S02]  /*12f80*/  ISETP.GT.AND P1, PT, R0, 0x9, PT ;  /* 0x000000090000780c */ /* 0x000fe40003f24270 */
[----:B------:R-:W-:Y:S02]  /*12f90*/  FMNMX.FTZ R4, R10, R4, !PT ;  /* 0x000000040a047209 */ /* 0x000fe40007810000 */
[----:B-1----:R-:W-:Y:S02]  /*12fa0*/  FSEL R7, R161, -INF , P0 ;  /* 0xff800000a1077808 */ /* 0x002fe40000000000 */
[----:B------:R-:W-:Y:S02]  /*12fb0*/  FMNMX.FTZ R4, R12, R4, !PT ;  /* 0x000000040c047209 */ /* 0x000fe40007810000 */
[----:B------:R-:W-:Y:S02]  /*12fc0*/  ISETP.GT.AND P0, PT, R0, 0x10, PT ;  /* 0x000000100000780c */ /* 0x000fe40003f04270 */
[----:B------:R-:W-:Y:S02]  /*12fd0*/  FMNMX.FTZ R4, R168, R4, !PT ;  /* 0x00000004a8047209 */ /* 0x000fe40007810000 */
[----:B------:R-:W-:Y:S02]  /*12fe0*/  FSEL R175, R133, -INF , P0 ;  /* 0xff80000085af7808 */ /* 0x000fe40000000000 */
[----:B------:R-:W-:Y:S02]  /*12ff0*/  FMNMX.FTZ R2, R169, R4, !PT ;  /* 0x00000004a9027209 */ /* 0x000fe40007810000 */
[----:B------:R-:W-:Y:S02]  /*13000*/  FMNMX.FTZ R4, R13, R134, !PT ;  /* 0x000000860d047209 */ /* 0x000fe40007810000 */
[----:B------:R-:W-:Y:S02]  /*13010*/  FMNMX.FTZ R2, R170, R2, !PT ;  /* 0x00000002aa027209 */ /* 0x000fe40007810000 */
[----:B------:R-:W-:Y:S02]  /*13020*/  FMNMX.FTZ R4, R8, R4, !PT ;  /* 0x0000000408047209 */ /* 0x000fe40007810000 */
[----:B------:R-:W-:Y:S02]  /*13030*/  FMNMX.FTZ R2, R174, R2, !PT ;  /* 0x00000002ae027209 */ /* 0x000fe40007810000 */
[----:B----4-:R-:W-:Y:S02]  /*13040*/  FSEL R6, R160, -INF , P1 ;  /* 0xff800000a0067808 */ /* 0x010fe40000800000 */
[----:B------:R-:W-:Y:S01]  /*13050*/  FMNMX.FTZ R4, R7, R4, !PT ;  /* 0x0000000407047209 */ /* 0x000fe20007810000 */
[----:B------:R-:W1:Y:S01]  /*13060*/  SHFL.BFLY PT, R5, R2, 0x2, 0x1f ;  /* 0x0c401f0002057f89 */ /* 0x000e6200000e0000 */
[----:B------:R-:W-:Y:S02]  /*13070*/  ISETP.GT.AND P1, PT, R0, 0x18, PT ;  /* 0x000000180000780c */ /* 0x000fe40003f24270 */
[----:B------:R-:W-:Y:S02]  /*13080*/  FMNMX.FTZ R4, R6, R4, !PT ;  /* 0x0000000406047209 */ /* 0x000fe40007810000 */
[----:B--2---:R-:W-:Y:S02]  /*13090*/  FSEL R177, R15, -INF , P1 ;  /* 0xff8000000fb17808 */ /* 0x004fe40000800000 */
[----:B------:R-:W-:Y:S02]  /*130a0*/  FMNMX.FTZ R4, R175, R4, !PT ;  /* 0x00000004af047209 */ /* 0x000fe40007810000 */
[----:B------:R-:W-:Y:S02]  /*130b0*/  ISETP.GT.AND P0, PT, R0, 0x19, PT ;  /* 0x000000190000780c */ /* 0x000fe40003f04270 */
[----:B------:R-:W-:Y:S02]  /*130c0*/  FMNMX.FTZ R0, R176, R4, !PT ;  /* 0x00000004b0007209 */ /* 0x000fe40007810000 */
[----:B------:R-:W-:Y:S02]  /*130d0*/  FSEL R135, R14, -INF , P0 ;  /* 0xff8000000e877808 */ /* 0x000fe40000000000 */
[----:B------:R-:W-:Y:S02]  /*130e0*/  FMNMX.FTZ R0, R177, R0, !PT ;  /* 0x00000000b1007209 */ /* 0x000fe40007810000 */
[----:B------:R-:W-:Y:S02]  /*130f0*/  ISETP.GT.AND P1, PT, R180, R212, PT ;  /* 0x000000d4b400720c */ /* 0x000fe40003f24270 */
[----:B------:R-:W-:Y:S02]  /*13100*/  FMNMX.FTZ R0, R135, R0, !PT ;  /* 0x0000000087007209 */ /* 0x000fe40007810000 */
[----:B-1----:R-:W-:Y:S03]  /*13110*/  FMNMX.FTZ R4, R2, R5, !PT ;  /* 0x0000000502047209 */ /* 0x002fe60007810000 */
[----:B------:R-:W1:Y:S06]  /*13120*/  SHFL.BFLY PT, R2, R0, 0x2, 0x1f ;  /* 0x0c401f0000027f89 */ /* 0x000e6c00000e0000 */
[----:B------:R-:W-:Y:S01]  /*13130*/  @P1 SHF.R.S32.HI R5, RZ, 0x1f, R204 ;  /* 0x0000001fff051819 */ /* 0x000fe200000114cc */
[----:B------:R-:W-:Y:S01]  /*13140*/  @P1 IMAD.WIDE.U32 R14, R204, c[0x0][0x1e0], RZ ;  /* 0x00007800cc0e1a25 */ /* 0x000fe200078e00ff */
[----:B------:R-:W2:Y:S03]  /*13150*/  SHFL.BFLY PT, R17, R4, 0x1, 0x1f ;  /* 0x0c201f0004117f89 */ /* 0x000ea600000e0000 */
[----:B------:R-:W-:Y:S01]  /*13160*/  @P1 IMAD R16, R5, c[0x0][0x1e0], RZ ;  /* 0x0000780005101a24 */ /* 0x000fe200078e02ff */
[----:B------:R-:W-:Y:S03]  /*13170*/  @P1 LEA R5, P0, R14, R218, 0x5 ;  /* 0x000000da0e051211 */ /* 0x000fe600078028ff */
[----:B------:R-:W-:Y:S05]  /*13180*/  @P1 IMAD R16, R204, c[0x0][0x1e4], R16 ;  /* 0x00007900cc101a24 */ /* 0x000fea00078e0210 */
[----:B------:R-:W-:Y:S04]  /*13190*/  @P1 IADD3 R15, R15, R16, RZ ;  /* 0x000000100f0f1210 */ /* 0x000fe80007ffe0ff */
[----:B------:R-:W-:Y:S02]  /*131a0*/  @P1 LEA.HI.X R15, R14, R222, R15, 0x5, P0 ;  /* 0x000000de0e0f1211 */ /* 0x000fe400000f2c0f */
[----:B-1----:R-:W-:Y:S05]  /*131b0*/  FMNMX.FTZ R0, R0, R2, !PT ;  /* 0x0000000200007209 */ /* 0x002fea0007810000 */
[----:B------:R-:W1:Y:S01]  /*131c0*/  SHFL.BFLY PT, R2, R0, 0x1, 0x1f ;  /* 0x0c201f0000027f89 */ /* 0x000e6200000e0000 */
[----:B--2---:R-:W-:Y:S02]  /*131d0*/  FMNMX.FTZ R133, R4, R17, !PT ;  /* 0x0000001104857209 */ /* 0x004fe40007810000 */
[----:B------:R-:W-:Y:S03]  /*131e0*/  @P1 LEA R4, P0, R5, c[0x0][0x1c8], 0x1 ;  /* 0x0000720005041a11 */ /* 0x000fe600078008ff */
[----:B------:R-:W-:Y:S01]  /*131f0*/  FMUL.FTZ R14, R133, c[0x0][0x2d0] ;  /* 0x0000b400850e7a20 */ /* 0x000fe20000410000 */
[----:B------:R-:W-:Y:S02]  /*13200*/  @P1 LEA.HI.X R5, R5, c[0x0][0x1cc], R15, 0x1, P0 ;  /* 0x0000730005051a11 */ /* 0x000fe400000f0c0f */
[----:B------:R-:W-:Y:S03]  /*13210*/  FSETP.NEU.FTZ.AND P0, PT, R133, -INF , PT ;  /* 0xff8000008500780b */ /* 0x000fe60003f1d000 */
[----:B------:R2:W-:Y:S01]  /*13220*/  @P1 LDGSTS.E.BYPASS.LTC128B.128 [R203+0xc080], [R4.64], !P3 ;  /* 0x0c08000004cb1fae */ /* 0x0005e2000d901d46 */
[----:B------:R-:W-:Y:S05]  /*13230*/  FSEL R142, R14, RZ, P0 ;  /* 0x000000ff0e8e7208 */ /* 0x000fea0000000000 */
[--C-:B------:R-:W-:Y:S02]  /*13240*/  FFMA.FTZ R9, R9, c[0x0][0x2d0], -R142.reuse ;  /* 0x0000b40009097a23 */ /* 0x100fe4000001088e */
[----:B------:R2:W-:Y:S01]  /*13250*/  @P1 LDGSTS.E.BYPASS.LTC128B.128 [R203+0xd080], [R4.64+0x80], !P6 ;  /* 0x0d08008004cb1fae */ /* 0x0005e2000f101d46 */
[--C-:B------:R-:W-:Y:S01]  /*13260*/  FFMA.FTZ R11, R11, c[0x0][0x2d0], -R142.reuse ;  /* 0x0000b4000b0b7a23 */ /* 0x100fe2000001088e */
[----:B-1----:R-:W-:Y:S01]  /*13270*/  FMNMX.FTZ R132, R0, R2, !PT ;  /* 0x0000000200847209 */ /* 0x002fe20007810000 */
[--C-:B------:R-:W-:Y:S01]  /*13280*/  FFMA.FTZ R0, R10, c[0x0][0x2d0], -R142.reuse ;  /* 0x0000b4000a007a23 */ /* 0x100fe2000001088e */
[----:B------:R1:W-:Y:S01]  /*13290*/  MUFU.EX2 R206, R9 ;  /* 0x0000000900ce7308 */ /* 0x0003e20000000800 */
[----:B------:R-:W-:Y:S03]  /*132a0*/  FFMA.FTZ R2, R12, c[0x0][0x2d0], -R142 ;  /* 0x0000b4000c027a23 */ /* 0x000fe6000001088e */
[----:B------:R2:W-:Y:S06]  /*132b0*/  @P1 LDGSTS.E.BYPASS.LTC128B.128 [R203+0xe080], [R4.64+0x100], !P5 ;  /* 0x0e08010004cb1fae */ /* 0x0005ec000e901d46 */
[----:B------:R3:W-:Y:S02]  /*132c0*/  MUFU.EX2 R205, R0 ;  /* 0x0000000000cd7308 */ /* 0x0007e40000000800 */
[----:B------:R2:W-:Y:S08]  /*132d0*/  @P1 LDGSTS.E.BYPASS.LTC128B.128 [R203+0xf080], [R4.64+0x180], !P4 ;  /* 0x0f08018004cb1fae */ /* 0x0005f0000e101d46 */
[----:B------:R-:W4:Y:S01]  /*132e0*/  MUFU.EX2 R183, R2 ;  /* 0x0000000200b77308 */ /* 0x000f220000000800 */
[----:B------:R-:W-:Y:S01]  /*132f0*/  LDSM.16.MT88.4 R164, [R188] ;  /* 0x00000000bca4783b */ /* 0x000fe20000004200 */
[C---:B-1----:R-:W-:Y:S07]  /*13300*/  FMUL.FTZ R9, R132.reuse, c[0x0][0x2d0] ;  /* 0x0000b40084097a20 */ /* 0x042fee0000410000 */
[----:B------:R-:W0:Y:S01]  /*13310*/  LDGDEPBAR ;  /* 0x00000000000079af */ /* 0x000e220000000000 */
[----:B------:R-:W1:Y:S01]  /*13320*/  MUFU.EX2 R207, R11 ;  /* 0x0000000b00cf7308 */ /* 0x000e620000000800 */
[----:B---3--:R-:W-:Y:S02]  /*13330*/  FSEL R0, R133, RZ, P0 ;  /* 0x000000ff85007208 */ /* 0x008fe40000000000 */
[----:B------:R-:W-:Y:S03]  /*13340*/  FSETP.NEU.FTZ.AND P0, PT, R132, -INF , PT ;  /* 0xff8000008400780b */ /* 0x000fe60003f1d000 */
[----:B------:R-:W-:Y:S01]  /*13350*/  FADD.FTZ R0, -R0, R3 ;  /* 0x0000000300007221 */ /* 0x000fe20000010100 */
[----:B------:R-:W-:Y:S03]  /*13360*/  FSEL R143, R9, RZ, P0 ;  /* 0x000000ff098f7208 */ /* 0x000fe60000000000 */
[----:B------:R-:W-:Y:S01]  /*13370*/  FMUL.FTZ R0, R0, c[0x0][0x2d0] ;  /* 0x0000b40000007a20 */ /* 0x000fe20000410000 */
[----:B----4-:R-:W-:Y:S01]  /*13380*/  F2FP.BF16.PACK_AB R162, R183, R205 ;  /* 0x000000cdb7a2723e */ /* 0x010fe200000010ff */
[--C-:B------:R-:W-:Y:S02]  /*13390*/  FFMA.FTZ R2, R13, c[0x0][0x2d0], -R143.reuse ;  /* 0x0000b4000d027a23 */ /* 0x100fe4000001088f */
[----:B------:R-:W2:Y:S01]  /*133a0*/  MUFU.EX2 R3, R0 ;  /* 0x0000000000037308 */ /* 0x000ea20000000800 */
[----:B------:R-:W3:Y:S01]  /*133b0*/  LDSM.16.MT88.4 R12, [R187] ;  /* 0x00000000bb0c783b */ /* 0x000ee20000004200 */
[----:B-1----:R-:W-:Y:S08]  /*133c0*/  F2FP.BF16.PACK_AB R160, R206, R207 ;  /* 0x000000cfcea0723e */ /* 0x002ff000000010ff */
[----:B------:R1:W-:Y:S01]  /*133d0*/  MUFU.EX2 R182, R2 ;  /* 0x0000000200b67308 */ /* 0x0003e20000000800 */
[C---:B--2---:R-:W-:Y:S02]  /*133e0*/  FMUL.FTZ R4, R3.reuse, R144 ;  /* 0x0000009003047220 */ /* 0x044fe40000410000 */
[C---:B------:R-:W-:Y:S02]  /*133f0*/  FMUL.FTZ R5, R3.reuse, R145 ;  /* 0x0000009103057220 */ /* 0x040fe40000410000 */
[C---:B------:R-:W-:Y:S02]  /*13400*/  FMUL.FTZ R9, R3.reuse, R149 ;  /* 0x0000009503097220 */ /* 0x040fe40000410000 */
[C---:B------:R-:W-:Y:S02]  /*13410*/  FMUL.FTZ R16, R3.reuse, R156 ;  /* 0x0000009c03107220 */ /* 0x040fe40000410000 */
[C---:B------:R-:W-:Y:S02]  /*13420*/  FMUL.FTZ R17, R3.reuse, R157 ;  /* 0x0000009d03117220 */ /* 0x040fe40000410000 */
[--C-:B-1----:R-:W-:Y:S02]  /*13430*/  FFMA.FTZ R2, R8, c[0x0][0x2d0], -R143.reuse ;  /* 0x0000b40008027a23 */ /* 0x102fe4000001088f */
        /* <DEDUP_REMOVED lines=30> */
[--C-:B-1----:R-:W-:Y:S02]  /*13620*/  FFMA.FTZ R2, R6, c[0x0][0x2d0], -R143.reuse ;  /* 0x0000b40006027a23 */ /* 0x102fe4000001088f */
        /* <DEDUP_REMOVED lines=17> */
[C---:B------:R-:W-:Y:S01]  /*13740*/  FMUL.FTZ R97, R3.reuse, R97 ;  /* 0x0000006103617220 */ /* 0x040fe20000410000 */
[----:B------:R-:W-:Y:S01]  /*13750*/  ISETP.GT.AND P0, PT, R180, R210, PT ;  /* 0x000000d2b400720c */ /* 0x000fe20003f04270 */
[----:B------:R-:W-:Y:S01]  /*13760*/  FADD.FTZ R0, -R2, R134 ;  /* 0x0000008602007221 */ /* 0x000fe20000010100 */
[----:B------:R-:W-:Y:S01]  /*13770*/  MOV R180, R204 ;  /* 0x000000cc00b47202 */ /* 0x000fe20000000f00 */
[C---:B------:R-:W-:Y:S02]  /*13780*/  FMUL.FTZ R100, R3.reuse, R100 ;  /* 0x0000006403647220 */ /* 0x040fe40000410000 */
        /* <DEDUP_REMOVED lines=16> */
[C---:B-1----:R-:W-:Y:S02]  /*13890*/  FMUL.FTZ R6, R0.reuse, R146 ;  /* 0x0000009200067220 */ /* 0x042fe40000410000 */
[C---:B------:R-:W-:Y:S02]  /*138a0*/  FMUL.FTZ R7, R0.reuse, R147 ;  /* 0x0000009300077220 */ /* 0x040fe40000410000 */
[----:B------:R-:W1:Y:S01]  /*138b0*/  LDSM.16.MT88.4 R144, [R190] ;  /* 0x00000000be90783b */ /* 0x000e620000004200 */
[C---:B------:R-:W-:Y:S02]  /*138c0*/  FMUL.FTZ R10, R0.reuse, R150 ;  /* 0x00000096000a7220 */ /* 0x040fe40000410000 */
[C---:B------:R-:W-:Y:S02]  /*138d0*/  FMUL.FTZ R11, R0.reuse, R151 ;  /* 0x00000097000b7220 */ /* 0x040fe40000410000 */
[C---:B---3--:R-:W-:Y:S03]  /*138e0*/  HMMA.16816.F32.BF16 R4, R160.reuse, R12, R4 ;  /* 0x0000000ca004723c */ /* 0x048fe60000041804 */
[----:B------:R-:W2:Y:S02]  /*138f0*/  LDSM.16.MT88.4 R148, [R189] ;  /* 0x00000000bd94783b */ /* 0x000ea40000004200 */
[C---:B------:R-:W-:Y:S02]  /*13900*/  FMUL.FTZ R18, R0.reuse, R158 ;  /* 0x0000009e00127220 */ /* 0x040fe40000410000 */
        /* <DEDUP_REMOVED lines=75> */
[--C-:B---3--:R-:W-:Y:S02]  /*13dc0*/  FFMA.FTZ R2, R170, c[0x0][0x2d0], -R142.reuse ;  /* 0x0000b400aa027a23 */ /* 0x108fe4000001088e */
[C---:B------:R-:W-:Y:S02]  /*13dd0*/  FMUL.FTZ R98, R0.reuse, R98 ;  /* 0x0000006200627220 */ /* 0x040fe40000410000 */
[C---:B------:R-:W-:Y:S01]  /*13de0*/  HMMA.16816.F32.BF16 R80, R160.reuse, R150, R80 ;  /* 0x00000096a050723c */ /* 0x040fe20000041850 */
[----:B------:R2:W-:Y:S01]  /*13df0*/  MUFU.EX2 R171, R2 ;  /* 0x0000000200ab7308 */ /* 0x0005e20000000800 */
[----:B------:R-:W3:Y:S02]  /*13e00*/  LDSM.16.MT88.4 R148, [R187+0x3000] ;  /* 0x00300000bb94783b */ /* 0x000ee40000004200 */
[C---:B------:R-:W-:Y:S02]  /*13e10*/  FMUL.FTZ R99, R0.reuse, R99 ;  /* 0x0000006300637220 */ /* 0x040fe40000410000 */
[C---:B------:R-:W-:Y:S02]  /*13e20*/  FMUL.FTZ R102, R0.reuse, R102 ;  /* 0x0000006600667220 */ /* 0x040fe40000410000 */
[C---:B------:R-:W-:Y:S01]  /*13e30*/  FMUL.FTZ R103, R0.reuse, R103 ;  /* 0x0000006700677220 */ /* 0x040fe20000410000 */
[C---:B-----5:R-:W-:Y:S03]  /*13e40*/  HMMA.16816.F32.BF16 R84, R160.reuse, R152, R84 ;  /* 0x00000098a054723c */ /* 0x060fe60000041854 */
[C---:B------:R-:W-:Y:S02]  /*13e50*/  FMUL.FTZ R106, R0.reuse, R106 ;  /* 0x0000006a006a7220 */ /* 0x040fe40000410000 */
[C---:B------:R-:W-:Y:S02]  /*13e60*/  FMUL.FTZ R107, R0.reuse, R107 ;  /* 0x0000006b006b7220 */ /* 0x040fe40000410000 */
[C---:B------:R-:W-:Y:S01]  /*13e70*/  FMUL.FTZ R110, R0.reuse, R110 ;  /* 0x0000006e006e7220 */ /* 0x040fe20000410000 */
[C---:B------:R-:W-:Y:S01]  /*13e80*/  HMMA.16816.F32.BF16 R88, R160.reuse, R154, R88 ;  /* 0x0000009aa058723c */ /* 0x040fe20000041858 */
[----:B------:R-:W5:Y:S03]  /*13e90*/  LDSM.16.MT88.4 R152, [R188+0x3000] ;  /* 0x00300000bc98783b */ /* 0x000f660000004200 */
[C---:B------:R-:W-:Y:S02]  /*13ea0*/  FMUL.FTZ R111, R0.reuse, R111 ;  /* 0x0000006f006f7220 */ /* 0x040fe40000410000 */
[C---:B------:R-:W-:Y:S02]  /*13eb0*/  FMUL.FTZ R114, R0.reuse, R114 ;  /* 0x0000007200727220 */ /* 0x040fe40000410000 */
[C---:B-1----:R-:W-:Y:S04]  /*13ec0*/  HMMA.16816.F32.BF16 R92, R160.reuse, R144, R92 ;  /* 0x00000090a05c723c */ /* 0x042fe8000004185c */
[--C-:B--2---:R-:W-:Y:S02]  /*13ed0*/  FFMA.FTZ R2, R175, c[0x0][0x2d0], -R143.reuse ;  /* 0x0000b400af027a23 */ /* 0x104fe4000001088f */
[C---:B------:R-:W-:Y:S02]  /*13ee0*/  FMUL.FTZ R115, R0.reuse, R115 ;  /* 0x0000007300737220 */ /* 0x040fe40000410000 */
[C---:B------:R-:W-:Y:S01]  /*13ef0*/  HMMA.16816.F32.BF16 R96, R160.reuse, R146, R96 ;  /* 0x00000092a060723c */ /* 0x040fe20000041860 */
[----:B------:R1:W-:Y:S01]  /*13f00*/  MUFU.EX2 R168, R2 ;  /* 0x0000000200a87308 */ /* 0x0003e20000000800 */
[----:B------:R-:W2:Y:S02]  /*13f10*/  LDSM.16.MT88.4 R144, [R190+0x3000] ;  /* 0x00300000be90783b */ /* 0x000ea40000004200 */
[C---:B------:R-:W-:Y:S02]  /*13f20*/  FMUL.FTZ R118, R0.reuse, R118 ;  /* 0x0000007600767220 */ /* 0x040fe40000410000 */
[C---:B------:R-:W-:Y:S02]  /*13f30*/  FMUL.FTZ R119, R0.reuse, R119 ;  /* 0x0000007700777220 */ /* 0x040fe40000410000 */
[C---:B------:R-:W-:Y:S01]  /*13f40*/  FMUL.FTZ R122, R0.reuse, R122 ;  /* 0x0000007a007a7220 */ /* 0x040fe20000410000 */
[C---:B---3--:R-:W-:Y:S03]  /*13f50*/  HMMA.16816.F32.BF16 R100, R160.reuse, R148, R100 ;  /* 0x00000094a064723c */ /* 0x048fe60000041864 */
[C---:B------:R-:W-:Y:S02]  /*13f60*/  FMUL.FTZ R123, R0.reuse, R123 ;  /* 0x0000007b007b7220 */ /* 0x040fe40000410000 */
[C---:B------:R-:W-:Y:S02]  /*13f70*/  FMUL.FTZ R126, R0.reuse, R126 ;  /* 0x0000007e007e7220 */ /* 0x040fe40000410000 */
[C---:B------:R-:W-:Y:S01]  /*13f80*/  FMUL.FTZ R127, R0.reuse, R127 ;  /* 0x0000007f007f7220 */ /* 0x040fe20000410000 */
[C---:B------:R-:W-:Y:S01]  /*13f90*/  HMMA.16816.F32.BF16 R104, R160.reuse, R150, R104 ;  /* 0x00000096a068723c */ /* 0x040fe20000041868 */
[----:B------:R-:W3:Y:S03]  /*13fa0*/  LDSM.16.MT88.4 R148, [R189+0x3000] ;  /* 0x00300000bd94783b */ /* 0x000ee60000004200 */
[----:B------:R-:W-:Y:S02]  /*13fb0*/  FMUL.FTZ R129, R3, R129 ;  /* 0x0000008103817220 */ /* 0x000fe40000410000 */
[----:B------:R-:W-:Y:S02]  /*13fc0*/  FMUL.FTZ R130, R0, R130 ;  /* 0x0000008200827220 */ /* 0x000fe40000410000 */
[C---:B-----5:R-:W-:Y:S04]  /*13fd0*/  HMMA.16816.F32.BF16 R108, R160.reuse, R152, R108 ;  /* 0x00000098a06c723c */ /* 0x060fe8000004186c */
[--C-:B-1----:R-:W-:Y:S02]  /*13fe0*/  FFMA.FTZ R2, R176, c[0x0][0x2d0], -R143.reuse ;  /* 0x0000b400b0027a23 */ /* 0x102fe4000001088f */
[----:B------:R-:W-:Y:S02]  /*13ff0*/  FMUL.FTZ R131, R0, R131 ;  /* 0x0000008300837220 */ /* 0x000fe40000410000 */
[C---:B------:R-:W-:Y:S01]  /*14000*/  HMMA.16816.F32.BF16 R112, R160.reuse, R154, R112 ;  /* 0x0000009aa070723c */ /* 0x040fe20000041870 */
[----:B------:R1:W-:Y:S01]  /*14010*/  MUFU.EX2 R169, R2 ;  /* 0x0000000200a97308 */ /* 0x0003e20000000800 */
[----:B------:R-:W5:Y:S02]  /*14020*/  LDSM.16.MT88.4 R152, [R187+0x800] ;  /* 0x00080000bb98783b */ /* 0x000f640000004200 */
[----:B------:R-:W-:Y:S02]  /*14030*/  FFMA.FTZ R142, R174, c[0x0][0x2d0], -R142 ;  /* 0x0000b400ae8e7a23 */ /* 0x000fe4000001088e */
[----:B------:R-:W-:Y:S02]  /*14040*/  FFMA.FTZ R0, R0, R208, R182 ;  /* 0x000000d000007223 */ /* 0x000fe400000100b6 */
[C---:B--2---:R-:W-:Y:S03]  /*14050*/  HMMA.16816.F32.BF16 R116, R160.reuse, R144, R116 ;  /* 0x00000090a074723c */ /* 0x044fe60000041874 */
[----:B------:R-:W2:Y:S01]  /*14060*/  MUFU.EX2 R170, R142 ;  /* 0x0000008e00aa7308 */ /* 0x000ea20000000800 */
[----:B------:R-:W-:Y:S04]  /*14070*/  FADD.FTZ R0, R181, R0 ;  /* 0x00000000b5007221 */ /* 0x000fe80000010000 */
[----:B------:R-:W-:Y:S01]  /*14080*/  FADD.FTZ R0, R179, R0 ;  /* 0x00000000b3007221 */ /* 0x000fe20000010000 */
[C---:B------:R-:W-:Y:S03]  /*14090*/  HMMA.16816.F32.BF16 R120, R160.reuse, R146, R120 ;  /* 0x00000092a078723c */ /* 0x040fe60000041878 */
[----:B------:R-:W-:Y:S05]  /*140a0*/  FADD.FTZ R0, R178, R0 ;  /* 0x00000000b2007221 */ /* 0x000fea0000010000 */
[C---:B---3--:R-:W-:Y:S04]  /*140b0*/  HMMA.16816.F32.BF16 R124, R160.reuse, R148, R124 ;  /* 0x00000094a07c723c */ /* 0x048fe8000004187c */
[--C-:B-1----:R-:W-:Y:S02]  /*140c0*/  FFMA.FTZ R2, R177, c[0x0][0x2d0], -R143.reuse ;  /* 0x0000b400b1027a23 */ /* 0x102fe4000001088f */
[----:B------:R-:W-:Y:S02]  /*140d0*/  FFMA.FTZ R143, R135, c[0x0][0x2d0], -R143 ;  /* 0x0000b400878f7a23 */ /* 0x000fe4000001088f */
[----:B------:R-:W-:Y:S01]  /*140e0*/  HMMA.16816.F32.BF16 R128, R160, R150, R128 ;  /* 0x00000096a080723c */ /* 0x000fe20000041880 */
[----:B------:R1:W-:Y:S06]  /*140f0*/  MUFU.EX2 R142, R2 ;  /* 0x00000002008e7308 */ /* 0x0003ec0000000800 */
[----:B----4-:R-:W-:Y:S02]  /*14100*/  F2FP.BF16.PACK_AB R160, R172, R173 ;  /* 0x000000adaca0723e */ /* 0x010fe400000010ff */
[----:B--2---:R-:W-:Y:S02]  /*14110*/  F2FP.BF16.PACK_AB R162, R170, R171 ;  /* 0x000000abaaa2723e */ /* 0x004fe400000010ff */
[----:B------:R-:W2:Y:S01]  /*14120*/  MUFU.EX2 R134, R143 ;  /* 0x0000008f00867308 */ /* 0x000ea20000000800 */
[----:B------:R-:W-:Y:S01]  /*14130*/  F2FP.BF16.PACK_AB R161, R169, R168 ;  /* 0x000000a8a9a1723e */ /* 0x000fe200000010ff */
[----:B-1----:R-:W-:Y:S02]  /*14140*/  FFMA.FTZ R2, R3, R209, R207 ;  /* 0x000000d103027223 */ /* 0x002fe400000100cf */
[----:B------:R-:W-:Y:S02]  /*14150*/  FADD.FTZ R3, R168, R0 ;  /* 0x00000000a8037221 */ /* 0x000fe40000010000 */
[----:B------:R-:W-:Y:S02]  /*14160*/  FADD.FTZ R2, R206, R2 ;  /* 0x00000002ce027221 */ /* 0x000fe40000010000 */
[----:B------:R-:W-:Y:S02]  /*14170*/  FADD.FTZ R3, R169, R3 ;  /* 0x00000003a9037221 */ /* 0x000fe40000010000 */
[----:B------:R-:W-:Y:S01]  /*14180*/  FADD.FTZ R2, R205, R2 ;  /* 0x00000002cd027221 */ /* 0x000fe20000010000 */
[----:B--2---:R-:W-:Y:S03]  /*14190*/  F2FP.BF16.PACK_AB R163, R134, R142 ;  /* 0x0000008e86a3723e */ /* 0x004fe600000010ff */
[----:B------:R-:W-:Y:S04]  /*141a0*/  FADD.FTZ R2, R183, R2 ;  /* 0x00000002b7027221 */ /* 0x000fe80000010000 */
[----:B------:R-:W-:Y:S01]  /*141b0*/  FADD.FTZ R2, R173, R2 ;  /* 0x00000002ad027221 */ /* 0x000fe20000010000 */
[C---:B-----5:R-:W-:Y:S01]  /*141c0*/  HMMA.16816.F32.BF16 R144, R160.reuse, R152, R4 ;  /* 0x00000098a090723c */ /* 0x060fe20000041804 */
[----:B------:R-:W1:Y:S02]  /*141d0*/  LDSM.16.MT88.4 R4, [R189+0x800] ;  /* 0x00080000bd04783b */ /* 0x000e640000004200 */
[----:B------:R-:W-:Y:S04]  /*141e0*/  FADD.FTZ R0, R172, R2 ;  /* 0x00000002ac007221 */ /* 0x000fe80000010000 */
[----:B------:R-:W-:Y:S01]  /*141f0*/  FADD.FTZ R2, R171, R0 ;  /* 0x00000000ab027221 */ /* 0x000fe20000010000 */
[C---:B------:R-:W-:Y:S01]  /*14200*/  HMMA.16816.F32.BF16 R148, R160.reuse, R154, R8 ;  /* 0x0000009aa094723c */ /* 0x040fe20000041808 */
[----:B------:R-:W2:Y:S03]  /*14210*/  LDSM.16.MT88.4 R8, [R187+0x1800] ;  /* 0x00180000bb08783b */ /* 0x000ea60000004200 */
[----:B------:R-:W-:Y:S01]  /*14220*/  FADD.FTZ R0, R142, R3 ;  /* 0x000000038e007221 */ /* 0x000fe20000010000 */
[----:B------:R-:W-:Y:S01]  /*14230*/  MOV R3, R133 ;  /* 0x0000008500037202 */ /* 0x000fe20000000f00 */
[----:B------:R-:W-:Y:S02]  /*14240*/  FADD.FTZ R209, R170, R2 ;  /* 0x00000002aad17221 */ /* 0x000fe40000010000 */
[C---:B------:R-:W-:Y:S01]  /*14250*/  HMMA.16816.F32.BF16 R152, R160.reuse, R156, R12 ;  /* 0x0000009ca098723c */ /* 0x040fe2000004180c */
[----:B------:R-:W3:Y:S03]  /*14260*/  LDSM.16.MT88.4 R12, [R188+0x1800] ;  /* 0x00180000bc0c783b */ /* 0x000ee60000004200 */
[----:B------:R-:W-:Y:S01]  /*14270*/  FADD.FTZ R208, R134, R0 ;  /* 0x0000000086d07221 */ /* 0x000fe20000010000 */
[----:B------:R-:W-:Y:S03]  /*14280*/  MOV R134, R132 ;  /* 0x0000008400867202 */ /* 0x000fe60000000f00 */
        /* <DEDUP_REMOVED lines=34> */
[C---:B------:R-:W-:Y:S08]  /*144b0*/  HMMA.16816.F32.BF16 R112, R160.reuse, R10, R112 ;  /* 0x0000000aa070723c */ /* 0x040ff00000041870 */
[C---:B---3--:R-:W-:Y:S08]  /*144c0*/  HMMA.16816.F32.BF16 R116, R160.reuse, R12, R116 ;  /* 0x0000000ca074723c */ /* 0x048ff00000041874 */
[C---:B------:R-:W-:Y:S08]  /*144d0*/  HMMA.16816.F32.BF16 R120, R160.reuse, R14, R120 ;  /* 0x0000000ea078723c */ /* 0x040ff00000041878 */
[C---:B-1----:R-:W-:Y:S08]  /*144e0*/  HMMA.16816.F32.BF16 R124, R160.reuse, R4, R124 ;  /* 0x00000004a07c723c */ /* 0x042ff0000004187c */
[----:B------:R-:W-:Y:S01]  /*144f0*/  HMMA.16816.F32.BF16 R128, R160, R6, R128 ;  /* 0x00000006a080723c */ /* 0x000fe20000041880 */
[----:B------:R-:W-:-:S07]  /*14500*/  @P0 BRA `(.L_x_1104) ;  /* 0xffffdd7000000947 */ /* 0x000fce000383ffff */
.L_x_1103:
[----:B------:R-:W-:-:S13]  /*14510*/  ISETP.GE.AND P0, PT, R204, R212, PT ;  /* 0x000000d4cc00720c */ /* 0x000fda0003f06270 */
[----:B------:R-:W-:Y:S05]  /*14520*/  @!P0 BRA `(.L_x_1105) ;  /* 0x00001f6000008947 */ /* 0x000fea0003800000 */
[----:B------:R-:W-:Y:S02]  /*14530*/  MOV R135, R132 ;  /* 0x0000008400877202 */ /* 0x000fe40000000f00 */
[----:B------:R-:W-:Y:S02]  /*14540*/  MOV R134, R133 ;  /* 0x0000008500867202 */ /* 0x000fe40000000f00 */
.L_x_1106:
[----:B------:R-:W-:Y:S04]  /*14550*/  DEPBAR.LE SB0, 0x0 ;  /* 0x000080000000791a */ /* 0x000fe80000000000 */
[----:B------:R-:W-:Y:S01]  /*14560*/  WARPSYNC 0xffffffff ;  /* 0xffffffff00007948 */ /* 0x000fe20003800000 */
[----:B------:R-:W-:Y:S01]  /*14570*/  BAR.SYNC.DEFER_BLOCKING 0x0 ;  /* 0x0000000000007b1d */ /* 0x000fe20000010000 */
[----:B------:R-:W-:Y:S01]  /*14580*/  SHF.R.S32.HI R0, RZ, 0x1f, R204 ;  /* 0x0000001fff007819 */ /* 0x000fe200000114cc */
[----:B------:R-:W-:Y:S01]  /*14590*/  IMAD.WIDE.U32 R2, R204, c[0x0][0x208], RZ ;  /* 0x00008200cc027a25 */ /* 0x000fe200078e00ff */
[----:B------:R-:W-:Y:S03]  /*145a0*/  LOP3.LUT P2, RZ, R216, 0x1, RZ, 0xc0, !PT ;  /* 0x00000001d8ff7812 */ /* 0x000fe6000784c0ff */
[----:B------:R-:W-:Y:S01]  /*145b0*/  IMAD R12, R0, c[0x0][0x208], RZ ;  /* 0x00008200000c7a24 */ /* 0x000fe200078e02ff */
[----:B------:R-:W-:Y:S03]  /*145c0*/  LEA R0, P0, R2, R220, 0x5 ;  /* 0x000000dc02007211 */ /* 0x000fe600078028ff */
[----:B------:R-:W-:Y:S05]  /*145d0*/  IMAD R12, R204, c[0x0][0x20c], R12 ;  /* 0x00008300cc0c7a24 */ /* 0x000fea00078e020c */
[----:B------:R-:W-:Y:S04]  /*145e0*/  IADD3 R3, R3, R12, RZ ;  /* 0x0000000c03037210 */ /* 0x000fe80007ffe0ff */
[----:B------:R-:W-:Y:S02]  /*145f0*/  LEA.HI.X R3, R2, R223, R3, 0x5, P0 ;  /* 0x000000df02037211 */ /* 0x000fe400000f2c03 */
[C---:B------:R-:W-:Y:S01]  /*14600*/  LEA R2, P0, R0.reuse, c[0x0][0x1f8], 0x1 ;  /* 0x00007e0000027a11 */ /* 0x040fe200078008ff */
[----:B------:R-:W-:Y:S03]  /*14610*/  LDSM.16.M88.4 R16, [R191] ;  /* 0x00000000bf10783b */ /* 0x000fe60000000200 */
[----:B------:R-:W-:Y:S02]  /*14620*/  LEA.HI.X R3, R0, c[0x0][0x1fc], R3, 0x1, P0 ;  /* 0x00007f0000037a11 */ /* 0x000fe400000f0c03 */
[C---:B------:R-:W-:Y:S02]  /*14630*/  ISETP.GT.AND P0, PT, R204.reuse, R212, PT ;  /* 0x000000d4cc00720c */ /* 0x040fe40003f04270 */
[----:B------:R-:W-:Y:S01]  /*14640*/  IADD3 R204, R204, -0x1, RZ ;  /* 0xffffffffcccc7810 */ /* 0x000fe20007ffe0ff */
[----:B------:R-:W1:Y:S08]  /*14650*/  LDSM.16.M88.4 R8, [R186] ;  /* 0x00000000ba08783b */ /* 0x000e700000000200 */
        /* <DEDUP_REMOVED lines=8> */
[----:B------:R1:W-:Y:S01]  /*146e0*/  LDGSTS.E.BYPASS.LTC128B.128 [R215+0x8080], [R2.64], !P2 ;  /* 0x0808000002d77fae */ /* 0x0003e2000d101d46 */
[C---:B------:R-:W-:Y:S07]  /*146f0*/  HMMA.16816.F32.BF16 R8, R16.reuse, R10, RZ ;  /* 0x0000000a1008723c */ /* 0x040fee00000418ff */
[----:B------:R1:W-:Y:S01]  /*14700*/  LDGSTS.E.BYPASS.LTC128B.128 [R215+0x9080], [R2.64+0x80], !P6 ;  /* 0x0908008002d77fae */ /* 0x0003e2000f101d46 */
[C---:B--2---:R-:W-:Y:S07]  /*14710*/  HMMA.16816.F32.BF16 R12, R16.reuse, R160, RZ ;  /* 0x000000a0100c723c */ /* 0x044fee00000418ff */
[----:B------:R1:W-:Y:S01]  /*14720*/  LDGSTS.E.BYPASS.LTC128B.128 [R215+0xa080], [R2.64+0x100], !P5 ;  /* 0x0a08010002d77fae */ /* 0x0003e2000e901d46 */
[----:B------:R-:W-:Y:S07]  /*14730*/  HMMA.16816.F32.BF16 R16, R16, R162, RZ ;  /* 0x000000a21010723c */ /* 0x000fee00000418ff */
[----:B------:R1:W-:Y:S01]  /*14740*/  LDGSTS.E.BYPASS.LTC128B.128 [R215+0xb080], [R2.64+0x180], !P4 ;  /* 0x0b08018002d77fae */ /* 0x0003e2000e101d46 */
        /* <DEDUP_REMOVED lines=10> */
[C---:B--2---:R-:W-:Y:S07]  /*147f0*/  HMMA.16816.F32.BF16 R4, R160.reuse, R176, R4 ;  /* 0x000000b0a004723c */ /* 0x044fee0000041804 */
[----:B------:R-:W2:Y:S01]  /*14800*/  LDSM.16.M88.4 R172, [R184+0x800] ;  /* 0x00080000b8ac783b */ /* 0x000ea20000000200 */
[C---:B------:R-:W-:Y:S07]  /*14810*/  HMMA.16816.F32.BF16 R8, R160.reuse, R178, R8 ;  /* 0x000000b2a008723c */ /* 0x040fee0000041808 */
[----:B------:R-:W-:Y:S01]  /*14820*/  LDSM.16.M88.4 R176, [R186+0x1000] ;  /* 0x00100000bab0783b */ /* 0x000fe20000000200 */
[C---:B---3--:R-:W-:Y:S08]  /*14830*/  HMMA.16816.F32.BF16 R12, R160.reuse, R180, R12 ;  /* 0x000000b4a00c723c */ /* 0x048ff0000004180c */
[----:B------:R-:W-:Y:S01]  /*14840*/  HMMA.16816.F32.BF16 R16, R160, R182, R16 ;  /* 0x000000b6a010723c */ /* 0x000fe20000041810 */
[----:B------:R-:W3:Y:S07]  /*14850*/  LDSM.16.M88.4 R160, [R191+0x4000] ;  /* 0x00400000bfa0783b */ /* 0x000eee0000000200 */
[C---:B----4-:R-:W-:Y:S01]  /*14860*/  HMMA.16816.F32.BF16 R4, R164.reuse, R168, R4 ;  /* 0x000000a8a404723c */ /* 0x050fe20000041804 */
[----:B------:R-:W4:Y:S07]  /*14870*/  LDSM.16.M88.4 R180, [R186+0x1800] ;  /* 0x00180000bab4783b */ /* 0x000f2e0000000200 */
[C---:B------:R-:W-:Y:S01]  /*14880*/  HMMA.16816.F32.BF16 R8, R164.reuse, R170, R8 ;  /* 0x000000aaa408723c */ /* 0x040fe20000041808 */
[----:B------:R-:W-:Y:S07]  /*14890*/  LDSM.16.M88.4 R168, [R198] ;  /* 0x00000000c6a8783b */ /* 0x000fee0000000200 */
[C---:B--2---:R-:W-:Y:S08]  /*148a0*/  HMMA.16816.F32.BF16 R12, R164.reuse, R172, R12 ;  /* 0x000000aca40c723c */ /* 0x044ff0000004180c */
[----:B------:R-:W-:Y:S01]  /*148b0*/  HMMA.16816.F32.BF16 R16, R164, R174, R16 ;  /* 0x000000aea410723c */ /* 0x000fe20000041810 */
[----:B------:R-:W2:Y:S07]  /*148c0*/  LDSM.16.M88.4 R164, [R192+0x4000] ;  /* 0x00400000c0a4783b */ /* 0x000eae0000000200 */
[C---:B---3--:R-:W-:Y:S01]  /*148d0*/  HMMA.16816.F32.BF16 R4, R160.reuse, R176, R4 ;  /* 0x000000b0a004723c */ /* 0x048fe20000041804 */
[----:B------:R-:W3:Y:S07]  /*148e0*/  LDSM.16.M88.4 R172, [R197] ;  /* 0x00000000c5ac783b */ /* 0x000eee0000000200 */
[C---:B------:R-:W-:Y:S01]  /*148f0*/  HMMA.16816.F32.BF16 R8, R160.reuse, R178, R8 ;  /* 0x000000b2a008723c */ /* 0x040fe20000041808 */
[----:B------:R-:W-:Y:S07]  /*14900*/  LDSM.16.M88.4 R176, [R185+0x1000] ;  /* 0x00100000b9b0783b */ /* 0x000fee0000000200 */
[C---:B----4-:R-:W-:Y:S08]  /*14910*/  HMMA.16816.F32.BF16 R12, R160.reuse, R180, R12 ;  /* 0x000000b4a00c723c */ /* 0x050ff0000004180c */
[----:B------:R-:W-:Y:S01]  /*14920*/  HMMA.16816.F32.BF16 R16, R160, R182, R16 ;  /* 0x000000b6a010723c */ /* 0x000fe20000041810 */
[----:B------:R-:W4:Y:S07]  /*14930*/  LDSM.16.M88.4 R160, [R194+0x4000] ;  /* 0x00400000c2a0783b */ /* 0x000f2e0000000200 */
[C---:B--2---:R-:W-:Y:S01]  /*14940*/  HMMA.16816.F32.BF16 R4, R164.reuse, R168, R4 ;  /* 0x000000a8a404723c */ /* 0x044fe20000041804 */
[----:B------:R-:W2:Y:S07]  /*14950*/  LDSM.16.M88.4 R180, [R185+0x1800] ;  /* 0x00180000b9b4783b */ /* 0x000eae0000000200 */
[C---:B------:R-:W-:Y:S01]  /*14960*/  HMMA.16816.F32.BF16 R8, R164.reuse, R170, R8 ;  /* 0x000000aaa408723c */ /* 0x040fe20000041808 */
[----:B------:R-:W-:Y:S07]  /*14970*/  LDSM.16.M88.4 R168, [R184+0x1000] ;  /* 0x00100000b8a8783b */ /* 0x000fee0000000200 */
[C---:B---3--:R-:W-:Y:S08]  /*14980*/  HMMA.16816.F32.BF16 R12, R164.reuse, R172, R12 ;  /* 0x000000aca40c723c */ /* 0x048ff0000004180c */
[----:B------:R-:W-:Y:S01]  /*14990*/  HMMA.16816.F32.BF16 R16, R164, R174, R16 ;  /* 0x000000aea410723c */ /* 0x000fe20000041810 */
[----:B------:R-:W3:Y:S07]  /*149a0*/  LDSM.16.M88.4 R164, [R193+0x4000] ;  /* 0x00400000c1a4783b */ /* 0x000eee0000000200 */
[C---:B----4-:R-:W-:Y:S01]  /*149b0*/  HMMA.16816.F32.BF16 R4, R160.reuse, R176, R4 ;  /* 0x000000b0a004723c */ /* 0x050fe20000041804 */
[----:B------:R-:W4:Y:S07]  /*149c0*/  LDSM.16.M88.4 R172, [R184+0x1800] ;  /* 0x00180000b8ac783b */ /* 0x000f2e0000000200 */
[C---:B------:R-:W-:Y:S01]  /*149d0*/  HMMA.16816.F32.BF16 R8, R160.reuse, R178, R8 ;  /* 0x000000b2a008723c */ /* 0x040fe20000041808 */
[----:B------:R-:W-:Y:S07]  /*149e0*/  LDSM.16.M88.4 R176, [R186+0x2000] ;  /* 0x00200000bab0783b */ /* 0x000fee0000000200 */
[C---:B--2---:R-:W-:Y:S08]  /*149f0*/  HMMA.16816.F32.BF16 R12, R160.reuse, R180, R12 ;  /* 0x000000b4a00c723c */ /* 0x044ff0000004180c */
[----:B------:R-:W-:Y:S01]  /*14a00*/  HMMA.16816.F32.BF16 R16, R160, R182, R16 ;  /* 0x000000b6a010723c */ /* 0x000fe20000041810 */
[----:B------:R-:W2:Y:S07]  /*14a10*/  LDSM.16.M88.4 R160, [R191+0x8000] ;  /* 0x00800000bfa0783b */ /* 0x000eae0000000200 */
[C---:B---3--:R-:W-:Y:S01]  /*14a20*/  HMMA.16816.F32.BF16 R4, R164.reuse, R168, R4 ;  /* 0x000000a8a404723c */ /* 0x048fe20000041804 */
[----:B------:R-:W3:Y:S07]  /*14a30*/  LDSM.16.M88.4 R180, [R186+0x2800] ;  /* 0x00280000bab4783b */ /* 0x000eee0000000200 */
[C---:B------:R-:W-:Y:S01]  /*14a40*/  HMMA.16816.F32.BF16 R8, R164.reuse, R170, R8 ;  /* 0x000000aaa408723c */ /* 0x040fe20000041808 */
[----:B------:R-:W-:Y:S07]  /*14a50*/  LDSM.16.M88.4 R168, [R200] ;  /* 0x00000000c8a8783b */ /* 0x000fee0000000200 */
[C---:B----4-:R-:W-:Y:S08]  /*14a60*/  HMMA.16816.F32.BF16 R12, R164.reuse, R172, R12 ;  /* 0x000000aca40c723c */ /* 0x050ff0000004180c */
[----:B------:R-:W-:Y:S01]  /*14a70*/  HMMA.16816.F32.BF16 R16, R164, R174, R16 ;  /* 0x000000aea410723c */ /* 0x000fe20000041810 */
[----:B------:R-:W4:Y:S07]  /*14a80*/  LDSM.16.M88.4 R164, [R192+0x8000] ;  /* 0x00800000c0a4783b */ /* 0x000f2e0000000200 */
[C---:B--2---:R-:W-:Y:S01]  /*14a90*/  HMMA.16816.F32.BF16 R4, R160.reuse, R176, R4 ;  /* 0x000000b0a004723c */ /* 0x044fe20000041804 */
[----:B------:R-:W2:Y:S07]  /*14aa0*/  LDSM.16.M88.4 R172, [R199] ;  /* 0x00000000c7ac783b */ /* 0x000eae0000000200 */
        /* <DEDUP_REMOVED lines=22> */
[----:B------:R-:W-:Y:S07]  /*14c10*/  LDSM.16.M88.4 R168, [R202] ;  /* 0x00000000caa8783b */ /* 0x000fee0000000200 */
[C---:B---3--:R-:W-:Y:S08]  /*14c20*/  HMMA.16816.F32.BF16 R12, R164.reuse, R172, R12 ;  /* 0x000000aca40c723c */ /* 0x048ff0000004180c */
[----:B------:R-:W-:Y:S01]  /*14c30*/  HMMA.16816.F32.BF16 R16, R164, R174, R16 ;  /* 0x000000aea410723c */ /* 0x000fe20000041810 */
[----:B------:R-:W3:Y:S07]  /*14c40*/  LDSM.16.M88.4 R164, [R192+0xc000] ;  /* 0x00c00000c0a4783b */ /* 0x000eee0000000200 */
[C---:B----4-:R-:W-:Y:S01]  /*14c50*/  HMMA.16816.F32.BF16 R4, R160.reuse, R176, R4 ;  /* 0x000000b0a004723c */ /* 0x050fe20000041804 */
[----:B------:R-:W4:Y:S07]  /*14c60*/  LDSM.16.M88.4 R172, [R201] ;  /* 0x00000000c9ac783b */ /* 0x000f2e0000000200 */
[C---:B------:R-:W-:Y:S01]  /*14c70*/  HMMA.16816.F32.BF16 R8, R160.reuse, R178, R8 ;  /* 0x000000b2a008723c */ /* 0x040fe20000041808 */
[----:B------:R-:W-:Y:S07]  /*14c80*/  LDSM.16.M88.4 R176, [R185+0x3000] ;  /* 0x00300000b9b0783b */ /* 0x000fee0000000200 */
[C---:B--2---:R-:W-:Y:S08]  /*14c90*/  HMMA.16816.F32.BF16 R12, R160.reuse, R180, R12 ;  /* 0x000000b4a00c723c */ /* 0x044ff0000004180c */
[----:B------:R-:W-:Y:S01]  /*14ca0*/  HMMA.16816.F32.BF16 R16, R160, R182, R16 ;  /* 0x000000b6a010723c */ /* 0x000fe20000041810 */
[----:B------:R-:W2:Y:S07]  /*14cb0*/  LDSM.16.M88.4 R160, [R194+0xc000] ;  /* 0x00c00000c2a0783b */ /* 0x000eae0000000200 */
[C---:B---3--:R-:W-:Y:S08]  /*14cc0*/  HMMA.16816.F32.BF16 R4, R164.reuse, R168, R4 ;  /* 0x000000a8a404723c */ /* 0x048ff00000041804 */
[C---:B------:R-:W-:Y:S01]  /*14cd0*/  HMMA.16816.F32.BF16 R8, R164.reuse, R170, R8 ;  /* 0x000000aaa408723c */ /* 0x040fe20000041808 */
[----:B------:R-:W-:Y:S07]  /*14ce0*/  LDSM.16.M88.4 R168, [R193+0xc000] ;  /* 0x00c00000c1a8783b */ /* 0x000fee0000000200 */
[C---:B----4-:R-:W-:Y:S08]  /*14cf0*/  HMMA.16816.F32.BF16 R12, R164.reuse, R172, R12 ;  /* 0x000000aca40c723c */ /* 0x050ff0000004180c */
[----:B------:R-:W-:Y:S01]  /*14d00*/  HMMA.16816.F32.BF16 R16, R164, R174, R16 ;  /* 0x000000aea410723c */ /* 0x000fe20000041810 */
[----:B------:R-:W3:Y:S07]  /*14d10*/  LDSM.16.M88.4 R164, [R185+0x3800] ;  /* 0x00380000b9a4783b */ /* 0x000eee0000000200 */
[C---:B--2---:R-:W-:Y:S01]  /*14d20*/  HMMA.16816.F32.BF16 R4, R160.reuse, R176, R4 ;  /* 0x000000b0a004723c */ /* 0x044fe20000041804 */
[----:B------:R-:W2:Y:S07]  /*14d30*/  LDSM.16.M88.4 R172, [R184+0x3000] ;  /* 0x00300000b8ac783b */ /* 0x000eae0000000200 */
[C---:B------:R-:W-:Y:S08]  /*14d40*/  HMMA.16816.F32.BF16 R8, R160.reuse, R178, R8 ;  /* 0x000000b2a008723c */ /* 0x040ff00000041808 */
[C---:B---3--:R-:W-:Y:S08]  /*14d50*/  HMMA.16816.F32.BF16 R12, R160.reuse, R164, R12 ;  /* 0x000000a4a00c723c */ /* 0x048ff0000004180c */
[----:B------:R-:W-:Y:S01]  /*14d60*/  HMMA.16816.F32.BF16 R16, R160, R166, R16 ;  /* 0x000000a6a010723c */ /* 0x000fe20000041810 */
[----:B------:R-:W3:Y:S01]  /*14d70*/  LDSM.16.M88.4 R160, [R184+0x3800] ;  /* 0x00380000b8a0783b */ /* 0x000ee20000000200 */
[----:B------:R-:W-:Y:S06]  /*14d80*/  DEPBAR.LE SB0, 0x0 ;  /* 0x000080000000791a */ /* 0x000fec0000000000 */
[C---:B--2---:R-:W-:Y:S01]  /*14d90*/  HMMA.16816.F32.BF16 R4, R168.reuse, R172, R4 ;  /* 0x000000aca804723c */ /* 0x044fe20000041804 */
[----:B------:R-:W-:Y:S07]  /*14da0*/  BAR.SYNC.DEFER_BLOCKING 0x0 ;  /* 0x0000000000007b1d */ /* 0x000fee0000010000 */
[C---:B------:R-:W-:Y:S11]  /*14db0*/  HMMA.16816.F32.BF16 R8, R168.reuse, R174, R8 ;  /* 0x000000aea808723c */ /* 0x040ff60000041808 */
[----:B------:R-:W-:Y:S05]  /*14dc0*/  @!UPT UIADD3 URZ, URZ, URZ, URZ ;  /* 0x0000003f3f3ff290 */ /* 0x000fea000fffe03f */
[----:B------:R-:W-:Y:S04]  /*14dd0*/  FMUL.FTZ R0, R4, c[0x0][0x320] ;  /* 0x0000c80004007a20 */ /* 0x000fe80000410000 */
[----:B------:R2:W-:Y:S01]  /*14de0*/  MUFU.TANH R165, R0 ;  /* 0x0000000000a57308 */ /* 0x0005e20000002400 */
[C---:B---3--:R-:W-:Y:S08]  /*14df0*/  HMMA.16816.F32.BF16 R12, R168.reuse, R160, R12 ;  /* 0x000000a0a80c723c */ /* 0x048ff0000004180c */
[----:B------:R-:W-:Y:S04]  /*14e00*/  HMMA.16816.F32.BF16 R16, R168, R162, R16 ;  /* 0x000000a2a810723c */ /* 0x000fe80000041810 */
[----:B--2---:R-:W-:Y:S04]  /*14e10*/  FMUL.FTZ R0, R5, c[0x0][0x320] ;  /* 0x0000c80005007a20 */ /* 0x004fe80000410000 */
[----:B------:R2:W-:Y:S11]  /*14e20*/  MUFU.TANH R164, R0 ;  /* 0x0000000000a47308 */ /* 0x0005f60000002400 */
[----:B------:R-:W-:Y:S05]  /*14e30*/  @!UPT UIADD3 URZ, URZ, URZ, URZ ;  /* 0x0000003f3f3ff290 */ /* 0x000fea000fffe03f */
[----:B-1----:R-:W-:Y:S04]  /*14e40*/  FMUL.FTZ R2, R18, c[0x0][0x320] ;  /* 0x0000c80012027a20 */ /* 0x002fe80000410000 */
[----:B------:R-:W-:Y:S01]  /*14e50*/  MUFU.TANH R142, R2 ;  /* 0x00000002008e7308 */ /* 0x000fe20000002400 */
[----:B--2---:R-:W-:Y:S09]  /*14e60*/  FMUL.FTZ R0, R6, c[0x0][0x320] ;  /* 0x0000c80006007a20 */ /* 0x004ff20000410000 */
[----:B------:R1:W2:Y:S02]  /*14e70*/  MUFU.TANH R166, R0 ;  /* 0x0000000000a67308 */ /* 0x0002a40000002400 */
[----:B-1----:R-:W-:Y:S01]  /*14e80*/  FMUL.FTZ R0, R7, c[0x0][0x320] ;  /* 0x0000c80007007a20 */ /* 0x002fe20000410000 */
[----:B--2---:R-:W-:Y:S07]  /*14e90*/  FMNMX.FTZ R3, R166, R135, !PT ;  /* 0x00000087a6037209 */ /* 0x004fee0007810000 */
[----:B------:R1:W2:Y:S02]  /*14ea0*/  MUFU.TANH R167, R0 ;  /* 0x0000000000a77308 */ /* 0x0002a40000002400 */
[----:B-1----:R-:W-:Y:S01]  /*14eb0*/  FMUL.FTZ R0, R8, c[0x0][0x320] ;  /* 0x0000c80008007a20 */ /* 0x002fe20000410000 */
[----:B--2---:R-:W-:Y:S07]  /*14ec0*/  FMNMX.FTZ R3, R167, R3, !PT ;  /* 0x00000003a7037209 */ /* 0x004fee0007810000 */
[----:B------:R1:W2:Y:S02]  /*14ed0*/  MUFU.TANH R6, R0 ;  /* 0x0000000000067308 */ /* 0x0002a40000002400 */
[----:B-1----:R-:W-:Y:S08]  /*14ee0*/  FMUL.FTZ R0, R9, c[0x0][0x320] ;  /* 0x0000c80009007a20 */ /* 0x002ff00000410000 */
[----:B------:R1:W3:Y:S02]  /*14ef0*/  MUFU.TANH R7, R0 ;  /* 0x0000000000077308 */ /* 0x0002e40000002400 */
[----:B-1----:R-:W-:Y:S08]  /*14f00*/  FMUL.FTZ R0, R10, c[0x0][0x320] ;  /* 0x0000c8000a007a20 */ /* 0x002ff00000410000 */
[----:B------:R1:W4:Y:S02]  /*14f10*/  MUFU.TANH R8, R0 ;  /* 0x0000000000087308 */ /* 0x0003240000002400 */
[----:B-1----:R-:W-:Y:S08]  /*14f20*/  FMUL.FTZ R0, R11, c[0x0][0x320] ;  /* 0x0000c8000b007a20 */ /* 0x002ff00000410000 */
[----:B------:R1:W-:Y:S02]  /*14f30*/  MUFU.TANH R9, R0 ;  /* 0x0000000000097308 */ /* 0x0003e40000002400 */
[----:B-1----:R-:W-:Y:S08]  /*14f40*/  FMUL.FTZ R0, R12, c[0x0][0x320] ;  /* 0x0000c8000c007a20 */ /* 0x002ff00000410000 */
[----:B------:R1:W5:Y:S02]  /*14f50*/  MUFU.TANH R168, R0 ;  /* 0x0000000000a87308 */ /* 0x0003640000002400 */
[----:B-1----:R-:W-:Y:S08]  /*14f60*/  FMUL.FTZ R0, R13, c[0x0][0x320] ;  /* 0x0000c8000d007a20 */ /* 0x002ff00000410000 */
[----:B------:R1:W1:Y:S02]  /*14f70*/  MUFU.TANH R169, R0 ;  /* 0x0000000000a97308 */ /* 0x0002640000002400 */
[----:B-1----:R-:W-:Y:S08]  /*14f80*/  FMUL.FTZ R0, R14, c[0x0][0x320] ;  /* 0x0000c8000e007a20 */ /* 0x002ff00000410000 */
[----:B------:R1:W1:Y:S02]  /*14f90*/  MUFU.TANH R170, R0 ;  /* 0x0000000000aa7308 */ /* 0x0002640000002400 */
[----:B-1----:R-:W-:Y:S08]  /*14fa0*/  FMUL.FTZ R0, R15, c[0x0][0x320] ;  /* 0x0000c8000f007a20 */ /* 0x002ff00000410000 */
[----:B------:R1:W-:Y:S02]  /*14fb0*/  MUFU.TANH R171, R0 ;  /* 0x0000000000ab7308 */ /* 0x0003e40000002400 */
[----:B-1----:R-:W-:Y:S08]  /*14fc0*/  FMUL.FTZ R0, R16, c[0x0][0x320] ;  /* 0x0000c80010007a20 */ /* 0x002ff00000410000 */
[----:B------:R1:W1:Y:S02]  /*14fd0*/  MUFU.TANH R174, R0 ;  /* 0x0000000000ae7308 */ /* 0x0002640000002400 */
[----:B-1----:R-:W-:Y:S08]  /*14fe0*/  FMUL.FTZ R0, R17, c[0x0][0x320] ;  /* 0x0000c80011007a20 */ /* 0x002ff00000410000 */
[----:B------:R1:W1:Y:S02]  /*14ff0*/  MUFU.TANH R177, R0 ;  /* 0x0000000000b17308 */ /* 0x0002640000002400 */
[----:B-1----:R-:W-:Y:S04]  /*15000*/  FMNMX.FTZ R0, R165, R134, !PT ;  /* 0x00000086a5007209 */ /* 0x002fe80007810000 */
[----:B------:R-:W-:Y:S01]  /*15010*/  FMNMX.FTZ R2, R164, R0, !PT ;  /* 0x00000000a4027209 */ /* 0x000fe20007810000 */
[----:B------:R-:W-:Y:S03]  /*15020*/  FMUL.FTZ R0, R19, c[0x0][0x320] ;  /* 0x0000c80013007a20 */ /* 0x000fe60000410000 */
[----:B--2---:R-:W-:Y:S01]  /*15030*/  FMNMX.FTZ R2, R6, R2, !PT ;  /* 0x0000000206027209 */ /* 0x004fe20007810000 */
[----:B------:R3:W1:Y:S03]  /*15040*/  MUFU.TANH R143, R0 ;  /* 0x00000000008f7308 */ /* 0x0006660000002400 */
[----:B---3--:R-:W-:Y:S02]  /*15050*/  FMNMX.FTZ R0, R7, R2, !PT ;  /* 0x0000000207007209 */ /* 0x008fe40007810000 */
[----:B----4-:R-:W-:Y:S02]  /*15060*/  FMNMX.FTZ R2, R8, R3, !PT ;  /* 0x0000000308027209 */ /* 0x010fe40007810000 */
[----:B-----5:R-:W-:Y:S02]  /*15070*/  FMNMX.FTZ R0, R168, R0, !PT ;  /* 0x00000000a8007209 */ /* 0x020fe40007810000 */
[----:B------:R-:W-:Y:S02]  /*15080*/  FMNMX.FTZ R2, R9, R2, !PT ;  /* 0x0000000209027209 */ /* 0x000fe40007810000 */
[----:B------:R-:W-:Y:S02]  /*15090*/  FMNMX.FTZ R0, R169, R0, !PT ;  /* 0x00000000a9007209 */ /* 0x000fe40007810000 */
[----:B------:R-:W-:Y:S02]  /*150a0*/  FMNMX.FTZ R2, R170, R2, !PT ;  /* 0x00000002aa027209 */ /* 0x000fe40007810000 */
[----:B------:R-:W-:Y:S02]  /*150b0*/  FMNMX.FTZ R3, R174, R0, !PT ;  /* 0x00000000ae037209 */ /* 0x000fe40007810000 */
[----:B------:R-:W-:Y:S02]  /*150c0*/  FMNMX.FTZ R0, R171, R2, !PT ;  /* 0x00000002ab007209 */ /* 0x000fe40007810000 */
[----:B------:R-:W-:Y:S02]  /*150d0*/  FMNMX.FTZ R3, R177, R3, !PT ;  /* 0x00000003b1037209 */ /* 0x000fe40007810000 */
[----:B------:R-:W-:Y:S03]  /*150e0*/  FMNMX.FTZ R0, R142, R0, !PT ;  /* 0x000000008e007209 */ /* 0x000fe60007810000 */
[----:B------:R-:W2:Y:S01]  /*150f0*/  SHFL.BFLY PT, R4, R3, 0x2, 0x1f ;  /* 0x0c401f0003047f89 */ /* 0x000ea200000e0000 */
[----:B-1----:R-:W-:Y:S07]  /*15100*/  FMNMX.FTZ R0, R143, R0, !PT ;  /* 0x000000008f007209 */ /* 0x002fee0007810000 */
[----:B------:R-:W1:Y:S01]  /*15110*/  SHFL.BFLY PT, R2, R0, 0x2, 0x1f ;  /* 0x0c401f0000027f89 */ /* 0x000e6200000e0000 */
[----:B--2---:R-:W-:Y:S07]  /*15120*/  FMNMX.FTZ R4, R3, R4, !PT ;  /* 0x0000000403047209 */ /* 0x004fee0007810000 */
[----:B------:R-:W2:Y:S01]  /*15130*/  SHFL.BFLY PT, R5, R4, 0x1, 0x1f ;  /* 0x0c201f0004057f89 */ /* 0x000ea200000e0000 */
[----:B-1----:R-:W-:Y:S07]  /*15140*/  FMNMX.FTZ R0, R0, R2, !PT ;  /* 0x0000000200007209 */ /* 0x002fee0007810000 */
[----:B------:R-:W1:Y:S01]  /*15150*/  SHFL.BFLY PT, R3, R0, 0x1, 0x1f ;  /* 0x0c201f0000037f89 */ /* 0x000e6200000e0000 */
[----:B--2---:R-:W-:Y:S05]  /*15160*/  FMNMX.FTZ R133, R4, R5, !PT ;  /* 0x0000000504857209 */ /* 0x004fea0007810000 */
[C---:B------:R-:W-:Y:S01]  /*15170*/  FADD.FTZ R2, -R133.reuse, R134 ;  /* 0x0000008685027221 */ /* 0x040fe20000010100 */
[----:B-1----:R-:W-:Y:S03]  /*15180*/  FMNMX.FTZ R132, R0, R3, !PT ;  /* 0x0000000300847209 */ /* 0x002fe60007810000 */
[----:B------:R-:W-:Y:S04]  /*15190*/  FMUL.FTZ R0, R2, c[0x0][0x2d0] ;  /* 0x0000b40002007a20 */ /* 0x000fe80000410000 */
[----:B------:R1:W2:Y:S02]  /*151a0*/  MUFU.EX2 R2, R0 ;  /* 0x0000000000027308 */ /* 0x0002a40000000800 */
[----:B-1----:R-:W-:Y:S02]  /*151b0*/  FADD.FTZ R0, -R132, R135 ;  /* 0x0000008784007221 */ /* 0x002fe40000010100 */
[----:B------:R-:W-:Y:S02]  /*151c0*/  FMUL.FTZ R135, R133, c[0x0][0x2d0] ;  /* 0x0000b40085877a20 */ /* 0x000fe40000410000 */
[----:B------:R-:W-:Y:S02]  /*151d0*/  FMUL.FTZ R0, R0, c[0x0][0x2d0] ;  /* 0x0000b40000007a20 */ /* 0x000fe40000410000 */
[--C-:B------:R-:W-:Y:S02]  /*151e0*/  FFMA.FTZ R3, R165, c[0x0][0x2d0], -R135.reuse ;  /* 0x0000b400a5037a23 */ /* 0x100fe40000010887 */
[--C-:B------:R-:W-:Y:S02]  /*151f0*/  FFMA.FTZ R4, R6, c[0x0][0x2d0], -R135.reuse ;  /* 0x0000b40006047a23 */ /* 0x100fe40000010887 */
[----:B------:R1:W-:Y:S01]  /*15200*/  MUFU.EX2 R206, R3 ;  /* 0x0000000300ce7308 */ /* 0x0003e20000000800 */
[--C-:B------:R-:W-:Y:S02]  /*15210*/  FFMA.FTZ R7, R7, c[0x0][0x2d0], -R135.reuse ;  /* 0x0000b40007077a23 */ /* 0x100fe40000010887 */
[C---:B--2---:R-:W-:Y:S02]  /*15220*/  FMUL.FTZ R16, R2.reuse, R156 ;  /* 0x0000009c02107220 */ /* 0x044fe40000410000 */
[----:B------:R-:W-:Y:S02]  /*15230*/  FMUL.FTZ R17, R2, R157 ;  /* 0x0000009d02117220 */ /* 0x000fe40000410000 */
[--C-:B------:R-:W-:Y:S02]  /*15240*/  FFMA.FTZ R134, R168, c[0x0][0x2d0], -R135.reuse ;  /* 0x0000b400a8867a23 */ /* 0x100fe40000010887 */
[C---:B------:R-:W-:Y:S01]  /*15250*/  FMUL.FTZ R20, R2.reuse, R20 ;  /* 0x0000001402147220 */ /* 0x040fe20000410000 */
[----:B------:R2:W-:Y:S01]  /*15260*/  MUFU.EX2 R183, R4 ;  /* 0x0000000400b77308 */ /* 0x0005e20000000800 */
[C---:B------:R-:W-:Y:S02]  /*15270*/  FMUL.FTZ R21, R2.reuse, R21 ;  /* 0x0000001502157220 */ /* 0x040fe40000410000 */
[C---:B------:R-:W-:Y:S02]  /*15280*/  FMUL.FTZ R24, R2.reuse, R24 ;  /* 0x0000001802187220 */ /* 0x040fe40000410000 */
[C---:B------:R-:W-:Y:S02]  /*15290*/  FMUL.FTZ R25, R2.reuse, R25 ;  /* 0x0000001902197220 */ /* 0x040fe40000410000 */
[C---:B------:R-:W-:Y:S02]  /*152a0*/  FMUL.FTZ R28, R2.reuse, R28 ;  /* 0x0000001c021c7220 */ /* 0x040fe40000410000 */
[C---:B------:R-:W-:Y:S01]  /*152b0*/  FMUL.FTZ R29, R2.reuse, R29 ;  /* 0x0000001d021d7220 */ /* 0x040fe20000410000 */
[----:B------:R-:W-:Y:S01]  /*152c0*/  MUFU.EX2 R182, R7 ;  /* 0x0000000700b67308 */ /* 0x000fe20000000800 */
[C---:B------:R-:W-:Y:S02]  /*152d0*/  FMUL.FTZ R32, R2.reuse, R32 ;  /* 0x0000002002207220 */ /* 0x040fe40000410000 */
[----:B------:R-:W-:Y:S02]  /*152e0*/  FMUL.FTZ R33, R2, R33 ;  /* 0x0000002102217220 */ /* 0x000fe40000410000 */
[----:B-1----:R-:W-:Y:S02]  /*152f0*/  FFMA.FTZ R3, R164, c[0x0][0x2d0], -R135 ;  /* 0x0000b400a4037a23 */ /* 0x002fe40000010887 */
[C---:B------:R-:W-:Y:S02]  /*15300*/  FMUL.FTZ R36, R2.reuse, R36 ;  /* 0x0000002402247220 */ /* 0x040fe40000410000 */
[C---:B------:R-:W-:Y:S01]  /*15310*/  FMUL.FTZ R37, R2.reuse, R37 ;  /* 0x0000002502257220 */ /* 0x040fe20000410000 */
[----:B------:R1:W-:Y:S01]  /*15320*/  MUFU.EX2 R205, R3 ;  /* 0x0000000300cd7308 */ /* 0x0003e20000000800 */
[C---:B------:R-:W-:Y:S02]  /*15330*/  FMUL.FTZ R40, R2.reuse, R40 ;  /* 0x0000002802287220 */ /* 0x040fe40000410000 */
[----:B------:R-:W-:Y:S02]  /*15340*/  FMUL.FTZ R41, R2, R41 ;  /* 0x0000002902297220 */ /* 0x000fe40000410000 */
[----:B--2---:R-:W-:Y:S04]  /*15350*/  @P0 IMAD.WIDE.U32 R4, R204, c[0x0][0x1e0], RZ ;  /* 0x00007800cc040a25 */ /* 0x004fe800078e00ff */
[----:B------:R-:W-:Y:S01]  /*15360*/  FMUL.FTZ R44, R2, R44 ;  /* 0x0000002c022c7220 */ /* 0x000fe20000410000 */
[----:B------:R-:W-:Y:S01]  /*15370*/  @P0 LEA R6, P1, R4, R218, 0x5 ;  /* 0x000000da04060211 */ /* 0x000fe200078228ff */
[----:B------:R-:W2:Y:S01]  /*15380*/  MUFU.EX2 R0, R0 ;  /* 0x0000000000007308 */ /* 0x000ea20000000800 */
[C---:B------:R-:W-:Y:S02]  /*15390*/  FMUL.FTZ R45, R2.reuse, R45 ;  /* 0x0000002d022d7220 */ /* 0x040fe40000410000 */
[C---:B------:R-:W-:Y:S02]  /*153a0*/  FMUL.FTZ R48, R2.reuse, R48 ;  /* 0x0000003002307220 */ /* 0x040fe40000410000 */
[C---:B------:R-:W-:Y:S02]  /*153b0*/  FMUL.FTZ R49, R2.reuse, R49 ;  /* 0x0000003102317220 */ /* 0x040fe40000410000 */
[C---:B------:R-:W-:Y:S02]  /*153c0*/  FMUL.FTZ R52, R2.reuse, R52 ;  /* 0x0000003402347220 */ /* 0x040fe40000410000 */
[C---:B------:R-:W-:Y:S01]  /*153d0*/  FMUL.FTZ R53, R2.reuse, R53 ;  /* 0x0000003502357220 */ /* 0x040fe20000410000 */
[----:B------:R3:W-:Y:S01]  /*153e0*/  MUFU.EX2 R181, R134 ;  /* 0x0000008600b57308 */ /* 0x0007e20000000800 */
[C---:B------:R-:W-:Y:S01]  /*153f0*/  FMUL.FTZ R56, R2.reuse, R56 ;  /* 0x0000003802387220 */ /* 0x040fe20000410000 */
[----:B-1----:R-:W-:Y:S01]  /*15400*/  @P0 SHF.R.S32.HI R3, RZ, 0x1f, R204 ;  /* 0x0000001fff030819 */ /* 0x002fe200000114cc */
[C---:B------:R-:W-:Y:S02]  /*15410*/  FMUL.FTZ R57, R2.reuse, R57 ;  /* 0x0000003902397220 */ /* 0x040fe40000410000 */
[C---:B------:R-:W-:Y:S02]  /*15420*/  FMUL.FTZ R60, R2.reuse, R60 ;  /* 0x0000003c023c7220 */ /* 0x040fe40000410000 */
[----:B------:R-:W-:Y:S02]  /*15430*/  @P0 IMAD R3, R3, c[0x0][0x1e0], RZ ;  /* 0x0000780003030a24 */ /* 0x000fe400078e02ff */
[----:B------:R-:W-:Y:S02]  /*15440*/  FMUL.FTZ R61, R2, R61 ;  /* 0x0000003d023d7220 */ /* 0x000fe40000410000 */
[----:B------:R-:W-:Y:S02]  /*15450*/  @P0 IMAD R3, R204, c[0x0][0x1e4], R3 ;  /* 0x00007900cc030a24 */ /* 0x000fe400078e0203 */
[C---:B--2---:R-:W-:Y:S02]  /*15460*/  FMUL.FTZ R10, R0.reuse, R150 ;  /* 0x00000096000a7220 */ /* 0x044fe40000410000 */
[----:B------:R-:W-:Y:S01]  /*15470*/  FMUL.FTZ R11, R0, R151 ;  /* 0x00000097000b7220 */ /* 0x000fe20000410000 */
[----:B------:R-:W-:Y:S01]  /*15480*/  @P0 IADD3 R5, R5, R3, RZ ;  /* 0x0000000305050210 */ /* 0x000fe20007ffe0ff */
[----:B------:R-:W-:Y:S02]  /*15490*/  FMUL.FTZ R3, R132, c[0x0][0x2d0] ;  /* 0x0000b40084037a20 */ /* 0x000fe40000410000 */
[----:B------:R-:W-:Y:S01]  /*154a0*/  FMUL.FTZ R18, R0, R158 ;  /* 0x0000009e00127220 */ /* 0x000fe20000410000 */
[----:B------:R-:W-:Y:S01]  /*154b0*/  @P0 LEA.HI.X R5, R4, R222, R5, 0x5, P1 ;  /* 0x000000de04050211 */ /* 0x000fe200008f2c05 */
[----:B------:R-:W-:Y:S01]  /*154c0*/  FFMA.FTZ R7, R166, c[0x0][0x2d0], -R3 ;  /* 0x0000b400a6077a23 */ /* 0x000fe20000010803 */
[----:B------:R-:W-:Y:S01]  /*154d0*/  @P0 LEA R4, P1, R6, c[0x0][0x1c8], 0x1 ;  /* 0x0000720006040a11 */ /* 0x000fe200078208ff */
[----:B------:R-:W-:Y:S02]  /*154e0*/  FMUL.FTZ R19, R0, R159 ;  /* 0x0000009f00137220 */ /* 0x000fe40000410000 */
[----:B------:R1:W-:Y:S01]  /*154f0*/  MUFU.EX2 R179, R7 ;  /* 0x0000000700b37308 */ /* 0x0003e20000000800 */
[----:B------:R-:W-:Y:S01]  /*15500*/  @P0 LEA.HI.X R5, R6, c[0x0][0x1cc], R5, 0x1, P1 ;  /* 0x0000730006050a11 */ /* 0x000fe200008f0c05 */
[----:B------:R-:W-:Y:S02]  /*15510*/  FFMA.FTZ R6, R167, c[0x0][0x2d0], -R3 ;  /* 0x0000b400a7067a23 */ /* 0x000fe40000010803 */
[----:B---3--:R-:W-:Y:S02]  /*15520*/  FFMA.FTZ R134, R169, c[0x0][0x2d0], -R135 ;  /* 0x0000b400a9867a23 */ /* 0x008fe40000010887 */
[----:B------:R2:W-:Y:S01]  /*15530*/  @P0 LDGSTS.E.BYPASS.LTC128B.128 [R203+0xc080], [R4.64], !P2 ;  /* 0x0c08000004cb0fae */ /* 0x0005e2000d101d46 */
[C---:B------:R-:W-:Y:S02]  /*15540*/  FMUL.FTZ R22, R0.reuse, R22 ;  /* 0x0000001600167220 */ /* 0x040fe40000410000 */
[C---:B------:R-:W-:Y:S01]  /*15550*/  FMUL.FTZ R23, R0.reuse, R23 ;  /* 0x0000001700177220 */ /* 0x040fe20000410000 */
[----:B------:R3:W4:Y:S01]  /*15560*/  MUFU.EX2 R178, R6 ;  /* 0x0000000600b27308 */ /* 0x0007220000000800 */
[C---:B------:R-:W-:Y:S02]  /*15570*/  FMUL.FTZ R26, R0.reuse, R26 ;  /* 0x0000001a001a7220 */ /* 0x040fe40000410000 */
[C---:B------:R-:W-:Y:S01]  /*15580*/  FMUL.FTZ R27, R0.reuse, R27 ;  /* 0x0000001b001b7220 */ /* 0x040fe20000410000 */
[----:B------:R2:W-:Y:S01]  /*15590*/  @P0 LDGSTS.E.BYPASS.LTC128B.128 [R203+0xd080], [R4.64+0x80], !P6 ;  /* 0x0d08008004cb0fae */ /* 0x0005e2000f101d46 */
[C---:B------:R-:W-:Y:S02]  /*155a0*/  FMUL.FTZ R30, R0.reuse, R30 ;  /* 0x0000001e001e7220 */ /* 0x040fe40000410000 */
[C---:B------:R-:W-:Y:S02]  /*155b0*/  FMUL.FTZ R31, R0.reuse, R31 ;  /* 0x0000001f001f7220 */ /* 0x040fe40000410000 */
[C---:B------:R-:W-:Y:S01]  /*155c0*/  FMUL.FTZ R34, R0.reuse, R34 ;  /* 0x0000002200227220 */ /* 0x040fe20000410000 */
[----:B------:R5:W-:Y:S01]  /*155d0*/  MUFU.EX2 R180, R134 ;  /* 0x0000008600b47308 */ /* 0x000be20000000800 */
[C---:B------:R-:W-:Y:S01]  /*155e0*/  FMUL.FTZ R35, R0.reuse, R35 ;  /* 0x0000002300237220 */ /* 0x040fe20000410000 */
[----:B------:R2:W-:Y:S01]  /*155f0*/  @P0 LDGSTS.E.BYPASS.LTC128B.128 [R203+0xe080], [R4.64+0x100], !P5 ;  /* 0x0e08010004cb0fae */ /* 0x0005e2000e901d46 */
[C---:B------:R-:W-:Y:S02]  /*15600*/  FMUL.FTZ R38, R0.reuse, R38 ;  /* 0x0000002600267220 */ /* 0x040fe40000410000 */
[C---:B-1----:R-:W-:Y:S02]  /*15610*/  FMUL.FTZ R7, R0.reuse, R147 ;  /* 0x0000009300077220 */ /* 0x042fe40000410000 */
[C---:B------:R-:W-:Y:S02]  /*15620*/  FMUL.FTZ R39, R0.reuse, R39 ;  /* 0x0000002700277220 */ /* 0x040fe40000410000 */
[C---:B------:R-:W-:Y:S01]  /*15630*/  FMUL.FTZ R42, R0.reuse, R42 ;  /* 0x0000002a002a7220 */ /* 0x040fe20000410000 */
[----:B------:R2:W-:Y:S01]  /*15640*/  @P0 LDGSTS.E.BYPASS.LTC128B.128 [R203+0xf080], [R4.64+0x180], !P4 ;  /* 0x0f08018004cb0fae */ /* 0x0005e2000e101d46 */
[C---:B------:R-:W-:Y:S02]  /*15650*/  FMUL.FTZ R43, R0.reuse, R43 ;  /* 0x0000002b002b7220 */ /* 0x040fe40000410000 */
[----:B------:R-:W-:Y:S02]  /*15660*/  FMUL.FTZ R46, R0, R46 ;  /* 0x0000002e002e7220 */ /* 0x000fe40000410000 */
[--C-:B---3--:R-:W-:Y:S02]  /*15670*/  FFMA.FTZ R6, R8, c[0x0][0x2d0], -R3.reuse ;  /* 0x0000b40008067a23 */ /* 0x108fe40000010803 */
[----:B------:R-:W-:Y:S01]  /*15680*/  FMUL.FTZ R8, R2, R148 ;  /* 0x0000009402087220 */ /* 0x000fe20000410000 */
[----:B------:R-:W1:Y:S01]  /*15690*/  LDSM.16.MT88.4 R12, [R187] ;  /* 0x00000000bb0c783b */ /* 0x000e620000004200 */
[----:B------:R3:W-:Y:S01]  /*156a0*/  MUFU.EX2 R176, R6 ;  /* 0x0000000600b07308 */ /* 0x0007e20000000800 */
[C---:B------:R-:W-:Y:S02]  /*156b0*/  FMUL.FTZ R47, R0.reuse, R47 ;  /* 0x0000002f002f7220 */ /* 0x040fe40000410000 */
[----:B------:R-:W-:Y:S02]  /*156c0*/  FMUL.FTZ R50, R0, R50 ;  /* 0x0000003200327220 */ /* 0x000fe40000410000 */
[--C-:B-----5:R-:W-:Y:S02]  /*156d0*/  FFMA.FTZ R134, R170, c[0x0][0x2d0], -R3.reuse ;  /* 0x0000b400aa867a23 */ /* 0x120fe40000010803 */
[----:B------:R-:W5:Y:S01]  /*156e0*/  LDSM.16.MT88.4 R160, [R188] ;  /* 0x00000000bca0783b */ /* 0x000f620000004200 */
[C---:B------:R-:W-:Y:S02]  /*156f0*/  FMUL.FTZ R51, R0.reuse, R51 ;  /* 0x0000003300337220 */ /* 0x040fe40000410000 */
[C---:B------:R-:W-:Y:S01]  /*15700*/  FMUL.FTZ R54, R0.reuse, R54 ;  /* 0x0000003600367220 */ /* 0x040fe20000410000 */
[----:B------:R1:W-:Y:S01]  /*15710*/  MUFU.EX2 R173, R134 ;  /* 0x0000008600ad7308 */ /* 0x0003e20000000800 */
[C---:B------:R-:W-:Y:S02]  /*15720*/  FMUL.FTZ R55, R0.reuse, R55 ;  /* 0x0000003700377220 */ /* 0x040fe40000410000 */
[C---:B------:R-:W-:Y:S01]  /*15730*/  FMUL.FTZ R58, R0.reuse, R58 ;  /* 0x0000003a003a7220 */ /* 0x040fe20000410000 */
[----:B------:R-:W5:Y:S01]  /*15740*/  LDSM.16.MT88.4 R164, [R190] ;  /* 0x00000000bea4783b */ /* 0x000f620000004200 */
[----:B------:R-:W-:Y:S02]  /*15750*/  FMUL.FTZ R59, R0, R59 ;  /* 0x0000003b003b7220 */ /* 0x000fe40000410000 */
[--C-:B--2---:R-:W-:Y:S02]  /*15760*/  FFMA.FTZ R4, R9, c[0x0][0x2d0], -R3.reuse ;  /* 0x0000b40009047a23 */ /* 0x104fe40000010803 */
[----:B------:R-:W-:Y:S01]  /*15770*/  FMUL.FTZ R5, R2, R145 ;  /* 0x0000009102057220 */ /* 0x000fe20000410000 */
[----:B----4-:R-:W-:Y:S01]  /*15780*/  F2FP.BF16.PACK_AB R145, R178, R179 ;  /* 0x000000b3b291723e */ /* 0x010fe200000010ff */
[----:B------:R-:W2:Y:S01]  /*15790*/  MUFU.EX2 R175, R4 ;  /* 0x0000000400af7308 */ /* 0x000ea20000000800 */
[----:B------:R-:W-:Y:S01]  /*157a0*/  FMUL.FTZ R9, R2, R149 ;  /* 0x0000009502097220 */ /* 0x000fe20000410000 */
[----:B------:R-:W-:Y:S01]  /*157b0*/  LDSM.16.MT88.4 R156, [R188+0x1000] ;  /* 0x00100000bc9c783b */ /* 0x000fe20000004200 */
[----:B---3--:R-:W-:Y:S01]  /*157c0*/  FMUL.FTZ R6, R0, R146 ;  /* 0x0000009200067220 */ /* 0x008fe20000410000 */
[----:B------:R-:W-:Y:S01]  /*157d0*/  F2FP.BF16.PACK_AB R146, R182, R183 ;  /* 0x000000b7b692723e */ /* 0x000fe200000010ff */
[C---:B------:R-:W-:Y:S02]  /*157e0*/  FMUL.FTZ R62, R0.reuse, R62 ;  /* 0x0000003e003e7220 */ /* 0x040fe40000410000 */
[----:B------:R-:W-:Y:S02]  /*157f0*/  FMUL.FTZ R63, R0, R63 ;  /* 0x0000003f003f7220 */ /* 0x000fe40000410000 */
[C---:B------:R-:W-:Y:S01]  /*15800*/  FMUL.FTZ R64, R2.reuse, R64 ;  /* 0x0000004002407220 */ /* 0x040fe20000410000 */
[----:B------:R-:W3:Y:S01]  /*15810*/  LDSM.16.MT88.4 R148, [R189] ;  /* 0x00000000bd94783b */ /* 0x000ee20000004200 */
[----:B------:R-:W-:Y:S02]  /*15820*/  FMUL.FTZ R65, R2, R65 ;  /* 0x0000004102417220 */ /* 0x000fe40000410000 */
[----:B-1----:R-:W-:Y:S02]  /*15830*/  FFMA.FTZ R134, R171, c[0x0][0x2d0], -R3 ;  /* 0x0000b400ab867a23 */ /* 0x002fe40000010803 */
[C---:B------:R-:W-:Y:S02]  /*15840*/  FMUL.FTZ R66, R0.reuse, R66 ;  /* 0x0000004200427220 */ /* 0x040fe40000410000 */
[----:B------:R-:W-:Y:S01]  /*15850*/  FMUL.FTZ R67, R0, R67 ;  /* 0x0000004300437220 */ /* 0x000fe20000410000 */
[----:B------:R-:W-:Y:S01]  /*15860*/  LDSM.16.MT88.4 R168, [R189+0x800] ;  /* 0x00080000bda8783b */ /* 0x000fe20000004200 */
[C---:B------:R-:W-:Y:S01]  /*15870*/  FMUL.FTZ R68, R2.reuse, R68 ;  /* 0x0000004402447220 */ /* 0x040fe20000410000 */
[----:B------:R-:W1:Y:S01]  /*15880*/  MUFU.EX2 R172, R134 ;  /* 0x0000008600ac7308 */ /* 0x000e620000000800 */
[----:B------:R-:W-:Y:S02]  /*15890*/  FMUL.FTZ R69, R2, R69 ;  /* 0x0000004502457220 */ /* 0x000fe40000410000 */
[----:B------:R-:W-:Y:S01]  /*158a0*/  FMUL.FTZ R70, R0, R70 ;  /* 0x0000004600467220 */ /* 0x000fe20000410000 */
[----:B--2---:R-:W-:Y:S01]  /*158b0*/  F2FP.BF16.PACK_AB R147, R175, R176 ;  /* 0x000000b0af93723e */ /* 0x004fe200000010ff */
[----:B------:R-:W-:Y:S01]  /*158c0*/  FMUL.FTZ R4, R2, R144 ;  /* 0x0000009002047220 */ /* 0x000fe20000410000 */
[----:B------:R-:W-:Y:S01]  /*158d0*/  F2FP.BF16.PACK_AB R144, R205, R206 ;  /* 0x000000cecd90723e */ /* 0x000fe200000010ff */
[----:B------:R-:W0:Y:S01]  /*158e0*/  LDGDEPBAR ;  /* 0x00000000000079af */ /* 0x000e220000000000 */
[----:B------:R-:W-:Y:S02]  /*158f0*/  FMUL.FTZ R71, R0, R71 ;  /* 0x0000004700477220 */ /* 0x000fe40000410000 */
[C---:B------:R-:W-:Y:S02]  /*15900*/  FMUL.FTZ R72, R2.reuse, R72 ;  /* 0x0000004802487220 */ /* 0x040fe40000410000 */
[----:B------:R-:W-:Y:S01]  /*15910*/  FMUL.FTZ R73, R2, R73 ;  /* 0x0000004902497220 */ /* 0x000fe20000410000 */
        /* <DEDUP_REMOVED lines=8> */
[----:B------:R-:W2:Y:S01]  /*159a0*/  LDSM.16.MT88.4 R152, [R187+0x1000] ;  /* 0x00100000bb98783b */ /* 0x000ea20000004200 */
[C---:B------:R-:W-:Y:S02]  /*159b0*/  FMUL.FTZ R76, R2.reuse, R76 ;  /* 0x0000004c024c7220 */ /* 0x040fe40000410000 */
[----:B------:R-:W-:Y:S02]  /*159c0*/  FMUL.FTZ R77, R2, R77 ;  /* 0x0000004d024d7220 */ /* 0x000fe40000410000 */
[C---:B-----5:R-:W-:Y:S03]  /*159d0*/  HMMA.16816.F32.BF16 R12, R144.reuse, R160, R12 ;  /* 0x000000a0900c723c */ /* 0x060fe6000004180c */
[C---:B------:R-:W-:Y:S02]  /*159e0*/  FMUL.FTZ R78, R0.reuse, R78 ;  /* 0x0000004e004e7220 */ /* 0x040fe40000410000 */
[----:B------:R-:W-:Y:S02]  /*159f0*/  FMUL.FTZ R79, R0, R79 ;  /* 0x0000004f004f7220 */ /* 0x000fe40000410000 */
[C---:B------:R-:W-:Y:S01]  /*15a00*/  FMUL.FTZ R80, R2.reuse, R80 ;  /* 0x0000005002507220 */ /* 0x040fe20000410000 */
[C---:B------:R-:W-:Y:S04]  /*15a10*/  HMMA.16816.F32.BF16 R16, R144.reuse, R162, R16 ;  /* 0x000000a29010723c */ /* 0x040fe80000041810 */
[----:B------:R-:W-:Y:S01]  /*15a20*/  FMUL.FTZ R81, R2, R81 ;  /* 0x0000005102517220 */ /* 0x000fe20000410000 */
[----:B------:R-:W-:Y:S01]  /*15a30*/  F2FP.BF16.PACK_AB R160, R180, R181 ;  /* 0x000000b5b4a0723e */ /* 0x000fe200000010ff */
[----:B------:R-:W-:Y:S01]  /*15a40*/  FMUL.FTZ R82, R0, R82 ;  /* 0x0000005200527220 */ /* 0x000fe20000410000 */
[----:B-1----:R-:W-:Y:S01]  /*15a50*/  F2FP.BF16.PACK_AB R161, R172, R173 ;  /* 0x000000adaca1723e */ /* 0x002fe200000010ff */
[C---:B------:R-:W-:Y:S04]  /*15a60*/  HMMA.16816.F32.BF16 R20, R144.reuse, R164, R20 ;  /* 0x000000a49014723c */ /* 0x040fe80000041814 */
[----:B------:R-:W-:Y:S02]  /*15a70*/  FMUL.FTZ R83, R0, R83 ;  /* 0x0000005300537220 */ /* 0x000fe40000410000 */
[C---:B------:R-:W-:Y:S02]  /*15a80*/  FMUL.FTZ R84, R2.reuse, R84 ;  /* 0x0000005402547220 */ /* 0x040fe40000410000 */
[C---:B------:R-:W-:Y:S01]  /*15a90*/  HMMA.16816.F32.BF16 R24, R144.reuse, R166, R24 ;  /* 0x000000a69018723c */ /* 0x040fe20000041818 */
[----:B------:R-:W-:Y:S03]  /*15aa0*/  LDSM.16.MT88.4 R164, [R190+0x800] ;  /* 0x00080000bea4783b */ /* 0x000fe60000004200 */
[----:B------:R-:W-:Y:S02]  /*15ab0*/  FMUL.FTZ R85, R2, R85 ;  /* 0x0000005502557220 */ /* 0x000fe40000410000 */
[C---:B------:R-:W-:Y:S02]  /*15ac0*/  FMUL.FTZ R86, R0.reuse, R86 ;  /* 0x0000005600567220 */ /* 0x040fe40000410000 */
[C---:B---3--:R-:W-:Y:S04]  /*15ad0*/  HMMA.16816.F32.BF16 R28, R144.reuse, R148, R28 ;  /* 0x00000094901c723c */ /* 0x048fe8000004181c */
[----:B------:R-:W-:Y:S02]  /*15ae0*/  FMUL.FTZ R87, R0, R87 ;  /* 0x0000005700577220 */ /* 0x000fe40000410000 */
[C---:B------:R-:W-:Y:S02]  /*15af0*/  FMUL.FTZ R88, R2.reuse, R88 ;  /* 0x0000005802587220 */ /* 0x040fe40000410000 */
[C---:B------:R-:W-:Y:S01]  /*15b00*/  HMMA.16816.F32.BF16 R32, R144.reuse, R150, R32 ;  /* 0x000000969020723c */ /* 0x040fe20000041820 */
[----:B------:R-:W1:Y:S03]  /*15b10*/  LDSM.16.MT88.4 R148, [R190+0x1000] ;  /* 0x00100000be94783b */ /* 0x000e660000004200 */
[----:B------:R-:W-:Y:S02]  /*15b20*/  FMUL.FTZ R89, R2, R89 ;  /* 0x0000005902597220 */ /* 0x000fe40000410000 */
[C---:B------:R-:W-:Y:S02]  /*15b30*/  FMUL.FTZ R90, R0.reuse, R90 ;  /* 0x0000005a005a7220 */ /* 0x040fe40000410000 */
[C---:B--2---:R-:W-:Y:S04]  /*15b40*/  HMMA.16816.F32.BF16 R36, R144.reuse, R152, R36 ;  /* 0x000000989024723c */ /* 0x044fe80000041824 */
[----:B------:R-:W-:Y:S02]  /*15b50*/  FMUL.FTZ R91, R0, R91 ;  /* 0x0000005b005b7220 */ /* 0x000fe40000410000 */
[C---:B------:R-:W-:Y:S02]  /*15b60*/  FMUL.FTZ R92, R2.reuse, R92 ;  /* 0x0000005c025c7220 */ /* 0x040fe40000410000 */
[C---:B------:R-:W-:Y:S01]  /*15b70*/  HMMA.16816.F32.BF16 R40, R144.reuse, R154, R40 ;  /* 0x0000009a9028723c */ /* 0x040fe20000041828 */
[----:B------:R-:W2:Y:S03]  /*15b80*/  LDSM.16.MT88.4 R152, [R189+0x1000] ;  /* 0x00100000bd98783b */ /* 0x000ea60000004200 */
[----:B------:R-:W-:Y:S02]  /*15b90*/  FMUL.FTZ R93, R2, R93 ;  /* 0x0000005d025d7220 */ /* 0x000fe40000410000 */
[C---:B------:R-:W-:Y:S02]  /*15ba0*/  FMUL.FTZ R94, R0.reuse, R94 ;  /* 0x0000005e005e7220 */ /* 0x040fe40000410000 */
[C---:B------:R-:W-:Y:S04]  /*15bb0*/  HMMA.16816.F32.BF16 R44, R144.reuse, R156, R44 ;  /* 0x0000009c902c723c */ /* 0x040fe8000004182c */
[----:B------:R-:W-:Y:S02]  /*15bc0*/  FMUL.FTZ R95, R0, R95 ;  /* 0x0000005f005f7220 */ /* 0x000fe40000410000 */
[C---:B------:R-:W-:Y:S02]  /*15bd0*/  FMUL.FTZ R96, R2.reuse, R96 ;  /* 0x0000006002607220 */ /* 0x040fe40000410000 */
[C---:B------:R-:W-:Y:S01]  /*15be0*/  HMMA.16816.F32.BF16 R48, R144.reuse, R158, R48 ;  /* 0x0000009e9030723c */ /* 0x040fe20000041830 */
[----:B------:R-:W3:Y:S03]  /*15bf0*/  LDSM.16.MT88.4 R156, [R187+0x2000] ;  /* 0x00200000bb9c783b */ /* 0x000ee60000004200 */
        /* <DEDUP_REMOVED lines=18> */
[C---:B---3--:R-:W-:Y:S04]  /*15d20*/  HMMA.16816.F32.BF16 R68, R144.reuse, R156, R68 ;  /* 0x0000009c9044723c */ /* 0x048fe80000041844 */
        /* <DEDUP_REMOVED lines=14> */
[----:B------:R-:W-:Y:S02]  /*15e10*/  FMUL.FTZ R118, R0, R118 ;  /* 0x0000007600767220 */ /* 0x000fe40000410000 */
[C---:B--2---:R-:W-:Y:S04]  /*15e20*/  HMMA.16816.F32.BF16 R84, R144.reuse, R152, R84 ;  /* 0x000000989054723c */ /* 0x044fe80000041854 */
[--C-:B------:R-:W-:Y:S02]  /*15e30*/  FFMA.FTZ R134, R174, c[0x0][0x2d0], -R135.reuse ;  /* 0x0000b400ae867a23 */ /* 0x100fe40000010887 */
[----:B------:R-:W-:Y:S02]  /*15e40*/  FMUL.FTZ R119, R0, R119 ;  /* 0x0000007700777220 */ /* 0x000fe40000410000 */
[C---:B------:R-:W-:Y:S01]  /*15e50*/  HMMA.16816.F32.BF16 R88, R144.reuse, R154, R88 ;  /* 0x0000009a9058723c */ /* 0x040fe20000041858 */
[----:B------:R2:W-:Y:S01]  /*15e60*/  MUFU.EX2 R174, R134 ;  /* 0x0000008600ae7308 */ /* 0x0005e20000000800 */
[----:B------:R-:W4:Y:S02]  /*15e70*/  LDSM.16.MT88.4 R152, [R188+0x3000] ;  /* 0x00300000bc98783b */ /* 0x000f240000004200 */
[C---:B------:R-:W-:Y:S02]  /*15e80*/  FMUL.FTZ R120, R2.reuse, R120 ;  /* 0x0000007802787220 */ /* 0x040fe40000410000 */
[----:B------:R-:W-:Y:S02]  /*15e90*/  FMUL.FTZ R121, R2, R121 ;  /* 0x0000007902797220 */ /* 0x000fe40000410000 */
[C---:B---3--:R-:W-:Y:S04]  /*15ea0*/  HMMA.16816.F32.BF16 R92, R144.reuse, R156, R92 ;  /* 0x0000009c905c723c */ /* 0x048fe8000004185c */
[C---:B------:R-:W-:Y:S02]  /*15eb0*/  FMUL.FTZ R122, R0.reuse, R122 ;  /* 0x0000007a007a7220 */ /* 0x040fe40000410000 */
[----:B------:R-:W-:Y:S02]  /*15ec0*/  FMUL.FTZ R123, R0, R123 ;  /* 0x0000007b007b7220 */ /* 0x000fe40000410000 */
[C---:B------:R-:W-:Y:S01]  /*15ed0*/  HMMA.16816.F32.BF16 R96, R144.reuse, R158, R96 ;  /* 0x0000009e9060723c */ /* 0x040fe20000041860 */
[----:B------:R-:W3:Y:S03]  /*15ee0*/  LDSM.16.MT88.4 R156, [R190+0x3000] ;  /* 0x00300000be9c783b */ /* 0x000ee60000004200 */
[C---:B------:R-:W-:Y:S02]  /*15ef0*/  FMUL.FTZ R124, R2.reuse, R124 ;  /* 0x0000007c027c7220 */ /* 0x040fe40000410000 */
[----:B------:R-:W-:Y:S02]  /*15f00*/  FMUL.FTZ R125, R2, R125 ;  /* 0x0000007d027d7220 */ /* 0x000fe40000410000 */
[C---:B------:R-:W-:Y:S01]  /*15f10*/  FMUL.FTZ R126, R0.reuse, R126 ;  /* 0x0000007e007e7220 */ /* 0x040fe20000410000 */
[C---:B-1----:R-:W-:Y:S03]  /*15f20*/  HMMA.16816.F32.BF16 R100, R144.reuse, R148, R100 ;  /* 0x000000949064723c */ /* 0x042fe60000041864 */
[----:B--2---:R-:W-:Y:S02]  /*15f30*/  FFMA.FTZ R134, R177, c[0x0][0x2d0], -R135 ;  /* 0x0000b400b1867a23 */ /* 0x004fe40000010887 */
[----:B------:R-:W-:Y:S02]  /*15f40*/  FMUL.FTZ R127, R0, R127 ;  /* 0x0000007f007f7220 */ /* 0x000fe40000410000 */
[----:B------:R1:W2:Y:S01]  /*15f50*/  MUFU.EX2 R177, R134 ;  /* 0x0000008600b17308 */ /* 0x0002a20000000800 */
[C---:B------:R-:W-:Y:S01]  /*15f60*/  HMMA.16816.F32.BF16 R104, R144.reuse, R150, R104 ;  /* 0x000000969068723c */ /* 0x040fe20000041868 */
[----:B------:R-:W5:Y:S03]  /*15f70*/  LDSM.16.MT88.4 R148, [R189+0x3000] ;  /* 0x00300000bd94783b */ /* 0x000f660000004200 */
[C---:B------:R-:W-:Y:S02]  /*15f80*/  FMUL.FTZ R128, R2.reuse, R128 ;  /* 0x0000008002807220 */ /* 0x040fe40000410000 */
[----:B------:R-:W-:Y:S02]  /*15f90*/  FMUL.FTZ R129, R2, R129 ;  /* 0x0000008102817220 */ /* 0x000fe40000410000 */
[C---:B------:R-:W-:Y:S01]  /*15fa0*/  FMUL.FTZ R130, R0.reuse, R130 ;  /* 0x0000008200827220 */ /* 0x040fe20000410000 */
[C---:B----4-:R-:W-:Y:S03]  /*15fb0*/  HMMA.16816.F32.BF16 R108, R144.reuse, R152, R108 ;  /* 0x00000098906c723c */ /* 0x050fe6000004186c */
[----:B------:R-:W-:Y:S02]  /*15fc0*/  FMUL.FTZ R131, R0, R131 ;  /* 0x0000008300837220 */ /* 0x000fe40000410000 */
[----:B------:R-:W-:Y:S02]  /*15fd0*/  FFMA.FTZ R2, R2, R209, R206 ;  /* 0x000000d102027223 */ /* 0x000fe400000100ce */
[----:B------:R-:W-:Y:S01]  /*15fe0*/  FFMA.FTZ R0, R0, R208, R179 ;  /* 0x000000d000007223 */ /* 0x000fe200000100b3 */
[C---:B------:R-:W-:Y:S01]  /*15ff0*/  HMMA.16816.F32.BF16 R112, R144.reuse, R154, R112 ;  /* 0x0000009a9070723c */ /* 0x040fe20000041870 */
[----:B------:R-:W4:Y:S03]  /*16000*/  LDSM.16.MT88.4 R152, [R187+0x800] ;  /* 0x00080000bb98783b */ /* 0x000f260000004200 */
[----:B------:R-:W-:Y:S02]  /*16010*/  FADD.FTZ R2, R205, R2 ;  /* 0x00000002cd027221 */ /* 0x000fe40000010000 */
[--C-:B-1----:R-:W-:Y:S01]  /*16020*/  FFMA.FTZ R134, R142, c[0x0][0x2d0], -R3.reuse ;  /* 0x0000b4008e867a23 */ /* 0x102fe20000010803 */
[----:B--2---:R-:W-:Y:S01]  /*16030*/  F2FP.BF16.PACK_AB R162, R177, R174 ;  /* 0x000000aeb1a2723e */ /* 0x004fe200000010ff */
[C---:B---3--:R-:W-:Y:S02]  /*16040*/  HMMA.16816.F32.BF16 R116, R144.reuse, R156, R116 ;  /* 0x0000009c9074723c */ /* 0x048fe40000041874 */
[----:B------:R-:W-:Y:S02]  /*16050*/  MUFU.EX2 R135, R134 ;  /* 0x0000008600877308 */ /* 0x000fe40000000800 */
[----:B------:R-:W-:Y:S02]  /*16060*/  FFMA.FTZ R3, R143, c[0x0][0x2d0], -R3 ;  /* 0x0000b4008f037a23 */ /* 0x000fe40000010803 */
[----:B------:R-:W-:Y:S02]  /*16070*/  FADD.FTZ R0, R178, R0 ;  /* 0x00000000b2007221 */ /* 0x000fe40000010000 */
[C---:B------:R-:W-:Y:S01]  /*16080*/  HMMA.16816.F32.BF16 R120, R144.reuse, R158, R120 ;  /* 0x0000009e9078723c */ /* 0x040fe20000041878 */
[----:B------:R-:W1:Y:S03]  /*16090*/  LDSM.16.MT88.4 R156, [R188+0x800] ;  /* 0x00080000bc9c783b */ /* 0x000e660000004200 */
[----:B------:R-:W2:Y:S01]  /*160a0*/  MUFU.EX2 R134, R3 ;  /* 0x0000000300867308 */ /* 0x000ea20000000800 */
[----:B------:R-:W-:Y:S02]  /*160b0*/  FADD.FTZ R2, R183, R2 ;  /* 0x00000002b7027221 */ /* 0x000fe40000010000 */
[----:B------:R-:W-:Y:S01]  /*160c0*/  FADD.FTZ R0, R176, R0 ;  /* 0x00000000b0007221 */ /* 0x000fe20000010000 */
[C---:B-----5:R-:W-:Y:S04]  /*160d0*/  HMMA.16816.F32.BF16 R124, R144.reuse, R148, R124 ;  /* 0x00000094907c723c */ /* 0x060fe8000004187c */
[----:B------:R-:W-:Y:S04]  /*160e0*/  FADD.FTZ R2, R182, R2 ;  /* 0x00000002b6027221 */ /* 0x000fe80000010000 */
[----:B------:R-:W-:Y:S04]  /*160f0*/  HMMA.16816.F32.BF16 R128, R144, R150, R128 ;  /* 0x000000969080723c */ /* 0x000fe80000041880 */
[----:B--2---:R-:W-:Y:S01]  /*16100*/  F2FP.BF16.PACK_AB R163, R134, R135 ;  /* 0x0000008786a3723e */ /* 0x004fe200000010ff */
[----:B------:R-:W-:Y:S02]  /*16110*/  FADD.FTZ R3, R175, R0 ;  /* 0x00000000af037221 */ /* 0x000fe40000010000 */
[----:B------:R-:W-:Y:S02]  /*16120*/  FADD.FTZ R0, R181, R2 ;  /* 0x00000002b5007221 */ /* 0x000fe40000010000 */
[----:B------:R-:W-:Y:S02]  /*16130*/  FADD.FTZ R3, R173, R3 ;  /* 0x00000003ad037221 */ /* 0x000fe40000010000 */
[C---:B----4-:R-:W-:Y:S01]  /*16140*/  HMMA.16816.F32.BF16 R144, R160.reuse, R152, R4 ;  /* 0x00000098a090723c */ /* 0x050fe20000041804 */
[----:B------:R-:W2:Y:S04]  /*16150*/  LDSM.16.MT88.4 R4, [R187+0x1800] ;  /* 0x00180000bb04783b */ /* 0x000ea80000004200 */
[----:B------:R-:W-:Y:S02]  /*16160*/  FADD.FTZ R0, R180, R0 ;  /* 0x00000000b4007221 */ /* 0x000fe40000010000 */
[----:B------:R-:W-:Y:S01]  /*16170*/  FADD.FTZ R3, R172, R3 ;  /* 0x00000003ac037221 */ /* 0x000fe20000010000 */
[C---:B------:R-:W-:Y:S01]  /*16180*/  HMMA.16816.F32.BF16 R148, R160.reuse, R154, R8 ;  /* 0x0000009aa094723c */ /* 0x040fe20000041808 */
[----:B------:R-:W3:Y:S03]  /*16190*/  LDSM.16.MT88.4 R8, [R188+0x1800] ;  /* 0x00180000bc08783b */ /* 0x000ee60000004200 */
[----:B------:R-:W-:Y:S02]  /*161a0*/  FADD.FTZ R2, R174, R0 ;  /* 0x00000000ae027221 */ /* 0x000fe40000010000 */
[----:B------:R-:W-:Y:S01]  /*161b0*/  FADD.FTZ R0, R135, R3 ;  /* 0x0000000387007221 */ /* 0x000fe20000010000 */
[----:B------:R-:W-:Y:S01]  /*161c0*/  MOV R135, R132 ;  /* 0x0000008400877202 */ /* 0x000fe20000000f00 */
[C---:B-1----:R-:W-:Y:S01]  /*161d0*/  HMMA.16816.F32.BF16 R152, R160.reuse, R156, R12 ;  /* 0x0000009ca098723c */ /* 0x042fe2000004180c */
[----:B------:R-:W1:Y:S03]  /*161e0*/  LDSM.16.MT88.4 R12, [R190+0x1800] ;  /* 0x00180000be0c783b */ /* 0x000e660000004200 */
[----:B------:R-:W-:Y:S02]  /*161f0*/  FADD.FTZ R209, R177, R2 ;  /* 0x00000002b1d17221 */ /* 0x000fe40000010000 */
[----:B------:R-:W-:Y:S01]  /*16200*/  FADD.FTZ R208, R134, R0 ;  /* 0x0000000086d07221 */ /* 0x000fe20000010000 */
[----:B------:R-:W-:Y:S01]  /*16210*/  MOV R134, R133 ;  /* 0x0000008500867202 */ /* 0x000fe20000000f00 */
[C---:B------:R-:W-:Y:S01]  /*16220*/  HMMA.16816.F32.BF16 R156, R160.reuse, R158, R16 ;  /* 0x0000009ea09c723c */ /* 0x040fe20000041810 */
[----:B------:R-:W4:Y:S07]  /*16230*/  LDSM.16.MT88.4 R16, [R189+0x1800] ;  /* 0x00180000bd10783b */ /* 0x000f2e0000004200 */
[C---:B------:R-:W-:Y:S08]  /*16240*/  HMMA.16816.F32.BF16 R20, R160.reuse, R164, R20 ;  /* 0x000000a4a014723c */ /* 0x040ff00000041814 */
[C---:B------:R-:W-:Y:S08]  /*16250*/  HMMA.16816.F32.BF16 R24, R160.reuse, R166, R24 ;  /* 0x000000a6a018723c */ /* 0x040ff00000041818 */
[C---:B------:R-:W-:Y:S08]  /*16260*/  HMMA.16816.F32.BF16 R28, R160.reuse, R168, R28 ;  /* 0x000000a8a01c723c */ /* 0x040ff0000004181c */
[C---:B------:R-:W-:Y:S08]  /*16270*/  HMMA.16816.F32.BF16 R32, R160.reuse, R170, R32 ;  /* 0x000000aaa020723c */ /* 0x040ff00000041820 */
        /* <DEDUP_REMOVED lines=9> */
[C---:B----4-:R-:W-:Y:S08]  /*16310*/  HMMA.16816.F32.BF16 R60, R160.reuse, R16, R60 ;  /* 0x00000010a03c723c */ /* 0x050ff0000004183c */
[C---:B------:R-:W-:Y:S01]  /*16320*/  HMMA.16816.F32.BF16 R64, R160.reuse, R18, R64 ;  /* 0x00000012a040723c */ /* 0x040fe20000041840 */
[----:B------:R-:W4:Y:S07]  /*16330*/  LDSM.16.MT88.4 R16, [R189+0x2800] ;  /* 0x00280000bd10783b */ /* 0x000f2e0000004200 */
        /* <DEDUP_REMOVED lines=13> */
[C---:B------:R-:W-:Y:S08]  /*16410*/  HMMA.16816.F32.BF16 R104, R160.reuse, R6, R104 ;  /* 0x00000006a068723c */ /* 0x040ff00000041868 */
[C---:B---3--:R-:W-:Y:S08]  /*16420*/  HMMA.16816.F32.BF16 R108, R160.reuse, R8, R108 ;  /* 0x00000008a06c723c */ /* 0x048ff0000004186c */
[C---:B------:R-:W-:Y:S08]  /*16430*/  HMMA.16816.F32.BF16 R112, R160.reuse, R10, R112 ;  /* 0x0000000aa070723c */ /* 0x040ff00000041870 */
[C---:B-1----:R-:W-:Y:S08]  /*16440*/  HMMA.16816.F32.BF16 R116, R160.reuse, R12, R116 ;  /* 0x0000000ca074723c */ /* 0x042ff00000041874 */
[C---:B------:R-:W-:Y:S08]  /*16450*/  HMMA.16816.F32.BF16 R120, R160.reuse, R14, R120 ;  /* 0x0000000ea078723c */ /* 0x040ff00000041878 */
[C---:B----4-:R-:W-:Y:S08]  /*16460*/  HMMA.16816.F32.BF16 R124, R160.reuse, R16, R124 ;  /* 0x00000010a07c723c */ /* 0x050ff0000004187c */
[----:B------:R-:W-:Y:S01]  /*16470*/  HMMA.16816.F32.BF16 R128, R160, R18, R128 ;  /* 0x00000012a080723c */ /* 0x000fe20000041880 */
[----:B------:R-:W-:-:S07]  /*16480*/  @P0 BRA `(.L_x_1106) ;  /* 0xffffe0c000000947 */ /* 0x000fce000383ffff */
.L_x_1105:
[----:B------:R-:W-:Y:S07]  /*16490*/  @!UPT UIADD3 URZ, URZ, URZ, URZ ;  /* 0x0000003f3f3ff290 */ /* 0x000fee000fffe03f */
[----:B------:R-:W-:Y:S02]  /*164a0*/  MOV R7, 0x1f ;  /* 0x0000001f00077802 */ /* 0x000fe40000000f00 */
[----:B------:R-:W-:Y:S01]  /*164b0*/  MOV R6, 0xffffffff ;  /* 0xffffffff00067802 */ /* 0x000fe20000000f00 */
[----:B------:R-:W-:Y:S06]  /*164c0*/  BRA.DIV ~URZ, `(.L_x_1107) ;  /* 0x000062d27f007947 */ /* 0x000fec000b800000 */
[----:B------:R1:W2:Y:S02]  /*164d0*/  SHFL.BFLY PT, R0, R209, 0x2, 0x1f ;  /* 0x0c401f00d1007f89 */ /* 0x0002a400000e0000 */
.L_x_1180:
[----:B--2---:R-:W-:Y:S01]  /*164e0*/  FADD.FTZ R0, R0, R209 ;  /* 0x000000d100007221 */ /* 0x004fe20000010000 */
[----:B------:R-:W-:Y:S05]  /*164f0*/  BRA.DIV ~URZ, `(.L_x_1108) ;  /* 0x000063027f007947 */ /* 0x000fea000b800000 */
[----:B------:R-:W2:Y:S04]  /*16500*/  SHFL.BFLY PT, R2, R208, 0x2, 0x1f ;  /* 0x0c401f00d0027f89 */ /* 0x000ea800000e0000 */
[----:B------:R-:W3:Y:S01]  /*16510*/  SHFL.BFLY PT, R5, R0, 0x1, 0x1f ;  /* 0x0c201f0000057f89 */ /* 0x000ee200000e0000 */
[----:B--2---:R-:W-:-:S02]  /*16520*/  FADD.FTZ R4, R2, R208 ;  /* 0x000000d002047221 */ /* 0x004fc40000010000 */
[----:B---3--:R-:W-:-:S03]  /*16530*/  FADD.FTZ R0, R0, R5 ;  /* 0x0000000500007221 */ /* 0x008fc60000010000 */
[----:B------:R2:W3:Y:S04]  /*16540*/  SHFL.BFLY PT, R3, R4, 0x1, 0x1f ;  /* 0x0c201f0004037f89 */ /* 0x0004e800000e0000 */
.L_x_1181:
        /* <DEDUP_REMOVED lines=81> */
[C---:B------:R-:W-:Y:S02]  /*16a60*/  FMUL.FTZ R30, R0.reuse, R34 ;  /* 0x00000022001e7220 */ /* 0x040fe40000410000 */
[----:B------:R-:W-:Y:S02]  /*16a70*/  FMUL.FTZ R31, R0, R35 ;  /* 0x00000023001f7220 */ /* 0x000fe40000410000 */
[----:B------:R-:W-:-:S02]  /*16a80*/  @P1 FMUL.FTZ R5, R5, 0.69314718246459960938 ;  /* 0x3f31721805051820 */ /* 0x000fc40000410000 */
[C---:B------:R-:W-:Y:S01]  /*16a90*/  FMUL.FTZ R34, R0.reuse, R42 ;  /* 0x0000002a00227220 */ /* 0x040fe20000410000 */
[----:B---3--:R-:W-:Y:S01]  /*16aa0*/  @P0 MOV R3, 0x3f317218 ;  /* 0x3f31721800030802 */ /* 0x008fe20000000f00 */
        /* <DEDUP_REMOVED lines=14> */
[----:B------:R-:W-:Y:S02]  /*16b90*/  FMUL.FTZ R75, R0, R83 ;  /* 0x00000053004b7220 */ /* 0x000fe40000410000 */
[----:B----4-:R-:W-:Y:S02]  /*16ba0*/  @P0 FMUL.FTZ R2, R2, 0.69314718246459960938 ;  /* 0x3f31721802020820 */ /* 0x010fe40000410000 */
[----:B------:R-:W-:Y:S02]  /*16bb0*/  @P0 FMUL.FTZ R3, R3, c[0x0][0x2d0] ;  /* 0x0000b40003030a20 */ /* 0x000fe40000410000 */
        /* <DEDUP_REMOVED lines=46> */
.L_x_1024:
[----:B-----5:R-:W2:Y:S01]  /*16ea0*/  S2R R110, SR_TID.X ;  /* 0x00000000006e7919 */ /* 0x020ea20000002100 */
        /* <DEDUP_REMOVED lines=16> */
.L_x_1110:
[----:B------:R-:W-:Y:S05]  /*16fb0*/  BSYNC B0 ;  /* 0x0000000000007941 */ /* 0x000fea0003800000 */
.L_x_1109:
        /* <DEDUP_REMOVED lines=127> */
[----:B----4-:R-:W-:-:S03]  /*177b0*/  @P1 LEA R4, P0, R236, c[0x0][0x508], 0x2 ;  /* 0x00014200ec041a11 */ /* 0x010fc600078010ff */
[----:B------:R3:W-:Y:S01]  /*177c0*/  STS [R249+0xc080], R3 ;  /* 0x00c08003f9007388 */ /* 0x0007e20000000800 */
[----:B-1----:R-:W-:Y:S02]  /*177d0*/  F2FP.BF16.PACK_AB R2, R107, R106 ;  /* 0x0000006a6b02723e */ /* 0x002fe400000010ff */
[----:B------:R-:W-:-:S03]  /*177e0*/  @P1 LEA.HI.X R5, R236, c[0x0][0x50c], R241, 0x2, P0 ;  /* 0x00014300ec051a11 */ /* 0x000fc600000f14f1 */
[----:B------:R1:W-:Y:S01]  /*177f0*/  STS [R249+0xc480], R2 ;  /* 0x00c48002f9007388 */ /* 0x0003e20000000800 */
[----:B--2---:R-:W-:Y:S02]  /*17800*/  F2FP.BF16.PACK_AB R0, R121, R120 ;  /* 0x000000787900723e */ /* 0x004fe400000010ff */
[----:B---3--:R-:W-:-:S03]  /*17810*/  F2FP.BF16.PACK_AB R3, R103, R102 ;  /* 0x000000666703723e */ /* 0x008fc600000010ff */
[----:B------:R2:W-:Y:S04]  /*17820*/  STS [R247+0xc000], R0 ;  /* 0x00c00000f7007388 */ /* 0x0005e80000000800 */
[----:B------:R3:W-:Y:S01]  /*17830*/  STS [R247+0xc400], R3 ;  /* 0x00c40003f7007388 */ /* 0x0007e20000000800 */
[----:B-1----:R-:W-:-:S05]  /*17840*/  F2FP.BF16.PACK_AB R2, R113, R112 ;  /* 0x000000707102723e */ /* 0x002fca00000010ff */
[----:B------:R1:W-:Y:S01]  /*17850*/  STS [R248+0xc080], R2 ;  /* 0x00c08002f8007388 */ /* 0x0003e20000000800 */
[----:B--2---:R-:W-:Y:S02]  /*17860*/  F2FP.BF16.PACK_AB R0, R99, R98 ;  /* 0x000000626300723e */ /* 0x004fe400000010ff */
[----:B---3--:R-:W-:-:S03]  /*17870*/  F2FP.BF16.PACK_AB R3, R105, R104 ;  /* 0x000000686903723e */ /* 0x008fc600000010ff */
[----:B------:R2:W-:Y:S04]  /*17880*/  STS [R248+0xc480], R0 ;  /* 0x00c48000f8007388 */ /* 0x0005e80000000800 */
[----:B------:R3:W-:Y:S01]  /*17890*/  STS [R246+0xc000], R3 ;  /* 0x00c00003f6007388 */ /* 0x0007e20000000800 */
[----:B-1----:R-:W-:Y:S01]  /*178a0*/  IMAD.MOV.U32 R2, RZ, RZ, RZ ;  /* 0x000000ffff027224 */ /* 0x002fe200078e00ff */
[----:B--2---:R-:W-:-:S05]  /*178b0*/  F2FP.BF16.PACK_AB R0, R95, R94 ;  /* 0x0000005e5f00723e */ /* 0x004fca00000010ff */
[----:B------:R1:W-:Y:S04]  /*178c0*/  STS [R246+0xc400], R0 ;  /* 0x00c40000f6007388 */ /* 0x0003e80000000800 */
[----:B------:R-:W-:Y:S06]  /*178d0*/  BAR.SYNC.DEFER_BLOCKING 0x1, 0x100 ;  /* 0x0044000000007b1d */ /* 0x000fec0000010000 */
[----:B------:R1:W5:Y:S04]  /*178e0*/  @P1 LDG.E R13, [R4.64] ;  /* 0x00000006040d1981 */ /* 0x000368000c1e1900 */
[----:B------:R1:W5:Y:S01]  /*178f0*/  @P2 LDG.E R2, [R6.64] ;  /* 0x0000000606022981 */ /* 0x000362000c1e1900 */
[----:B------:R-:W-:-:S04]  /*17900*/  ISETP.NE.AND P0, PT, R234, RZ, PT ;  /* 0x000000ffea00720c */ /* 0x000fc80003f05270 */
[----:B---3--:R-:W-:Y:S01]  /*17910*/  SEL R3, R234, c[0x0][0x3d4], P0 ;  /* 0x0000f500ea037a07 */ /* 0x008fe20000000000 */
[----:B------:R-:W-:Y:S05]  /*17920*/  @P1 BRA `(.L_x_1113) ;  /* 0x0000004000001947 */ /* 0x000fea0003800000 */
[----:B------:R-:W-:Y:S05]  /*17930*/  @!P2 BRA `(.L_x_1113) ;  /* 0x000000300000a947 */ /* 0x000fea0003800000 */
[----:B-1----:R1:W2:Y:S04]  /*17940*/  LDG.E R0, [R6.64] ;  /* 0x0000000606007981 */ /* 0x0022a8000c1e1900 */
[----:B-1----:R-:W2:Y:S02]  /*17950*/  LDG.E R6, [R6.64+0x4] ;  /* 0x0000040606067981 */ /* 0x002ea4000c1e1900 */
[----:B--2--5:R-:W-:Y:S02]  /*17960*/  IADD3 R13, -R0, R6, RZ ;  /* 0x00000006000d7210 */ /* 0x024fe40007ffe1ff */
.L_x_1113:
[----:B------:R-:W2:Y:S01]  /*17970*/  LDL R118, [R1+0x4] ;  /* 0x0000040001767983 */ /* 0x000ea20000100800 */
[----:B------:R-:W-:Y:S01]  /*17980*/  IMAD.MOV.U32 R11, RZ, RZ, 0x368 ;  /* 0x00000368ff0b7424 */ /* 0x000fe200078e00ff */
[----:B------:R-:W-:Y:S01]  /*17990*/  ISETP.GT.AND P2, PT, R3, 0x1, PT ;  /* 0x000000010300780c */ /* 0x000fe20003f44270 */
[----:B-1----:R-:W-:Y:S01]  /*179a0*/  IMAD.MOV.U32 R0, RZ, RZ, c[0x0][0x4e8] ;  /* 0x00013a00ff007624 */ /* 0x002fe200078e00ff */
[----:B------:R-:W-:Y:S01]  /*179b0*/  ISETP.NE.U32.AND P0, PT, RZ, c[0x0][0x500], PT ;  /* 0x00014000ff007a0c */ /* 0x000fe20003f05070 */
[----:B------:R-:W-:Y:S01]  /*179c0*/  IMAD.IADD R8, R240, 0x1, R233 ;  /* 0x00000001f0087824 */ /* 0x000fe200078e02e9 */
[----:B------:R-:W-:Y:S01]  /*179d0*/  SEL R11, R11, 0x328, P2 ;  /* 0x000003280b0b7807 */ /* 0x000fe20001000000 */
[----:B------:R-:W1:Y:S01]  /*179e0*/  S2R R119, SR_TID.X ;  /* 0x0000000000777919 */ /* 0x000e620000002100 */
[----:B------:R-:W-:Y:S01]  /*179f0*/  ISETP.NE.AND P3, PT, R0, 0x1, PT ;  /* 0x000000010000780c */ /* 0x000fe20003f65270 */
[----:B-----5:R-:W-:Y:S01]  /*17a00*/  IMAD R13, R13, c[0x0][0x4e8], RZ ;  /* 0x00013a000d0d7a24 */ /* 0x020fe200078e02ff */
[----:B------:R-:W3:Y:S01]  /*17a10*/  LDC.64 R6, c[0x0][R11+0x170] ;  /* 0x00005c000b067b82 */ /* 0x000ee20000000a00 */
[----:B------:R-:W-:-:S02]  /*17a20*/  ISETP.NE.AND.EX P0, PT, RZ, c[0x0][0x504], PT, P0 ;  /* 0x00014100ff007a0c */ /* 0x000fc40003f05300 */
[----:B------:R-:W-:Y:S02]  /*17a30*/  LOP3.LUT R216, R216, 0xfffffffd, RZ, 0xc0, !PT ;  /* 0xfffffffdd8d87812 */ /* 0x000fe400078ec0ff */
[----:B------:R-:W-:Y:S02]  /*17a40*/  SEL R0, R236, RZ, !P0 ;  /* 0x000000ffec007207 */ /* 0x000fe40004000000 */
[----:B------:R-:W-:Y:S01]  /*17a50*/  SEL R4, R241, RZ, !P0 ;  /* 0x000000fff1047207 */ /* 0x000fe20004000000 */
[----:B------:R4:W4:Y:S03]  /*17a60*/  LDC.64 R14, c[0x0][R11+0x168] ;  /* 0x00005a000b0e7b82 */ /* 0x0009260000000a00 */
[----:B------:R-:W-:-:S05]  /*17a70*/  @P3 IMAD.HI.U32 R9, R8, c[0x0][0x4ec], RZ ;  /* 0x00013b0008093a27 */ /* 0x000fca00078e00ff */
[----:B------:R4:W4:Y:S01]  /*17a80*/  LDC.64 R16, c[0x0][R11+0x178] ;  /* 0x00005e000b107b82 */ /* 0x0009220000000a00 */
[----:B-1----:R-:W-:-:S07]  /*17a90*/  SHF.R.S32.HI R111, RZ, 0x1f, R119 ;  /* 0x0000001fff6f7819 */ /* 0x002fce0000011477 */
[----:B------:R4:W1:Y:S01]  /*17aa0*/  LDC.64 R18, c[0x0][R11+0x160] ;  /* 0x000058000b127b82 */ /* 0x0008620000000a00 */
[----:B------:R-:W-:-:S04]  /*17ab0*/  LEA.HI R111, R111, R119, RZ, 0x5 ;  /* 0x000000776f6f7211 */ /* 0x000fc800078f28ff */
[----:B------:R-:W-:-:S05]  /*17ac0*/  LOP3.LUT R111, R111, 0xffffffe0, RZ, 0xc0, !PT ;  /* 0xffffffe06f6f7812 */ /* 0x000fca00078ec0ff */
[----:B------:R-:W-:Y:S02]  /*17ad0*/  IMAD.IADD R111, R119, 0x1, -R111 ;  /* 0x00000001776f7824 */ /* 0x000fe400078e0a6f */
[----:B---3--:R-:W-:-:S04]  /*17ae0*/  IMAD R3, R7, R0, RZ ;  /* 0x0000000007037224 */ /* 0x008fc800078e02ff */
[C---:B----4-:R-:W-:Y:S02]  /*17af0*/  IMAD R11, R6.reuse, R4, R3 ;  /* 0x00000004060b7224 */ /* 0x050fe400078e0203 */
[----:B------:R-:W-:-:S04]  /*17b00*/  IMAD.WIDE.U32 R4, R6, R0, RZ ;  /* 0x0000000006047225 */ /* 0x000fc800078e00ff */
[----:B------:R-:W-:-:S04]  /*17b10*/  IMAD.WIDE.U32 R6, R14, R239, RZ ;  /* 0x000000ef0e067225 */ /* 0x000fc800078e00ff */
[----:B------:R-:W-:Y:S01]  /*17b20*/  IMAD.MOV.U32 R3, RZ, RZ, R8 ;  /* 0x000000ffff037224 */ /* 0x000fe200078e0008 */
[----:B------:R-:W-:Y:S01]  /*17b30*/  @P3 SHF.R.U32.HI R3, RZ, c[0x0][0x4f0], R9 ;  /* 0x00013c00ff033a19 */ /* 0x000fe20000011609 */
[----:B------:R-:W-:Y:S01]  /*17b40*/  IMAD R10, R15, R239, RZ ;  /* 0x000000ef0f0a7224 */ /* 0x000fe200078e02ff */
[----:B------:R-:W-:Y:S01]  /*17b50*/  SEL R9, R251, RZ, P2 ;  /* 0x000000fffb097207 */ /* 0x000fe20001000000 */
[----:B------:R-:W-:Y:S01]  /*17b60*/  IMAD.IADD R12, R5, 0x1, R11 ;  /* 0x00000001050c7824 */ /* 0x000fe200078e020b */
[----:B------:R-:W-:Y:S01]  /*17b70*/  IADD3 R14, P1, P0, R4, R6, R2 ;  /* 0x00000006040e7210 */ /* 0x000fe2000783e002 */
        /* <DEDUP_REMOVED lines=10> */
[----:B-1----:R-:W-:Y:S01]  /*17c20*/  IMAD R3, R19, R4, RZ ;  /* 0x0000000413037224 */ /* 0x002fe200078e02ff */
        /* <DEDUP_REMOVED lines=26> */
[----:B-1----:R-:W-:Y:S01]  /*17dd0*/  SHF.R.S32.HI R6, RZ, 0x1f, R110 ;  /* 0x0000001fff067819 */ /* 0x002fe2000001146e */
[----:B------:R-:W-:Y:S01]  /*17de0*/  IMAD R10, R10, c[0x0][0x3a0], RZ ;  /* 0x0000e8000a0a7a24 */ /* 0x000fe200078e02ff */
[----:B------:R1:W2:Y:S01]  /*17df0*/  LDS.128 R36, [R203+0x80] ;  /* 0x00008000cb247984 */ /* 0x0002a20000000c00 */
[----:B------:R-:W-:Y:S01]  /*17e00*/  IMAD.WIDE.U32 R4, R2, c[0x0][0x3a0], RZ ;  /* 0x0000e80002047a25 */ /* 0x000fe200078e00ff */
[----:B------:R-:W-:Y:S02]  /*17e10*/  LEA.HI R6, R6, R110, RZ, 0x3 ;  /* 0x0000006e06067211 */ /* 0x000fe400078f18ff */
[----:B------:R1:W3:Y:S01]  /*17e20*/  LDS.128 R52, [R203+0x1080] ;  /* 0x00108000cb347984 */ /* 0x0002e20000000c00 */
[----:B------:R-:W-:Y:S01]  /*17e30*/  IMAD R2, R2, c[0x0][0x3a4], R10 ;  /* 0x0000e90002027a24 */ /* 0x000fe200078e020a */
[----:B------:R-:W-:Y:S02]  /*17e40*/  LOP3.LUT R6, R6, 0xfffffff8, RZ, 0xc0, !PT ;  /* 0xfffffff806067812 */ /* 0x000fe400078ec0ff */
[----:B------:R1:W4:Y:S01]  /*17e50*/  LDS.128 R68, [R203+0x2080] ;  /* 0x00208000cb447984 */ /* 0x0003220000000c00 */
[----:B------:R-:W-:-:S02]  /*17e60*/  IADD3 R14, R211, R233, RZ ;  /* 0x000000e9d30e7210 */ /* 0x000fc40007ffe0ff */
[----:B------:R-:W-:Y:S01]  /*17e70*/  IADD3 R3, R5, R2, RZ ;  /* 0x0000000205037210 */ /* 0x000fe20007ffe0ff */
[----:B------:R1:W1:Y:S01]  /*17e80*/  LDS.128 R84, [R203+0x3080] ;  /* 0x00308000cb547984 */ /* 0x0002620000000c00 */
[----:B------:R-:W-:-:S03]  /*17e90*/  IADD3 R2, -R6, R110, RZ ;  /* 0x0000006e06027210 */ /* 0x000fc60007ffe1ff */
[----:B------:R1:W1:Y:S01]  /*17ea0*/  LDS.128 R32, [R203+0x4080] ;  /* 0x00408000cb207984 */ /* 0x0002620000000c00 */
[----:B------:R-:W-:Y:S02]  /*17eb0*/  LEA R6, R2, R211, 0x5 ;  /* 0x000000d302067211 */ /* 0x000fe400078e28ff */
[----:B------:R-:W-:Y:S01]  /*17ec0*/  MOV R2, R4 ;  /* 0x0000000400027202 */ /* 0x000fe20000000f00 */
[----:B------:R1:W1:Y:S04]  /*17ed0*/  LDS.128 R48, [R203+0x5080] ;  /* 0x00508000cb307984 */ /* 0x0002680000000c00 */
[----:B------:R-:W-:Y:S01]  /*17ee0*/  IMAD.WIDE.U32 R4, R239, c[0x0][0x3e8], R2 ;  /* 0x0000fa00ef047a25 */ /* 0x000fe200078e0002 */
[----:B------:R-:W-:Y:S01]  /*17ef0*/  IADD3 R3, R233, R6, RZ ;  /* 0x00000006e9037210 */ /* 0x000fe20007ffe0ff */
[----:B------:R1:W1:Y:S01]  /*17f00*/  LDS.128 R64, [R203+0x6080] ;  /* 0x00608000cb407984 */ /* 0x0002620000000c00 */
[----:B------:R-:W-:Y:S01]  /*17f10*/  SHF.R.S32.HI R2, RZ, 0x1f, R0 ;  /* 0x0000001fff027819 */ /* 0x000fe20000011400 */
[----:B------:R-:W-:-:S02]  /*17f20*/  IMAD R5, R239, c[0x0][0x3ec], R5 ;  /* 0x0000fb00ef057a24 */ /* 0x000fc400078e0205 */
[----:B------:R-:W-:Y:S01]  /*17f30*/  @P3 IMAD.HI.U32 R8, R3, c[0x0][0x4ec], RZ ;  /* 0x00013b0003083a27 */ /* 0x000fe200078e00ff */
[----:B------:R1:W1:Y:S03]  /*17f40*/  LDS.128 R80, [R203+0x7080] ;  /* 0x00708000cb507984 */ /* 0x0002660000000c00 */
[----:B------:R-:W-:Y:S01]  /*17f50*/  IMAD R6, R2, c[0x0][0x3f0], RZ ;  /* 0x0000fc0002067a24 */ /* 0x000fe200078e02ff */
[----:B------:R1:W1:Y:S01]  /*17f60*/  LDS.128 R28, [R203+0x8080] ;  /* 0x00808000cb1c7984 */ /* 0x0002620000000c00 */
[----:B------:R-:W-:Y:S01]  /*17f70*/  IMAD.MOV.U32 R2, RZ, RZ, R3 ;  /* 0x000000ffff027224 */ /* 0x000fe200078e0003 */
[----:B------:R-:W-:Y:S01]  /*17f80*/  @P3 SHF.R.U32.HI R2, RZ, c[0x0][0x4f0], R8 ;  /* 0x00013c00ff023a19 */ /* 0x000fe20000011608 */
[C---:B------:R-:W-:Y:S01]  /*17f90*/  IMAD R7, R0.reuse, c[0x0][0x3f4], R6 ;  /* 0x0000fd0000077a24 */ /* 0x040fe200078e0206 */
[----:B------:R1:W1:Y:S01]  /*17fa0*/  LDS.128 R44, [R203+0x9080] ;  /* 0x00908000cb2c7984 */ /* 0x0002620000000c00 */
[----:B------:R-:W-:Y:S01]  /*17fb0*/  IMAD.WIDE.U32 R4, R0, c[0x0][0x3f0], R4 ;  /* 0x0000fc0000047a25 */ /* 0x000fe200078e0004 */
[----:B------:R-:W-:-:S02]  /*17fc0*/  SHF.R.S32.HI R6, RZ, 0x1f, R2 ;  /* 0x0000001fff067819 */ /* 0x000fc40000011402 */
[----:B------:R1:W1:Y:S01]  /*17fd0*/  LDS.128 R60, [R203+0xa080] ;  /* 0x00a08000cb3c7984 */ /* 0x0002620000000c00 */
[----:B------:R-:W-:Y:S02]  /*17fe0*/  IADD3 R0, -R2, RZ, RZ ;  /* 0x000000ff02007210 */ /* 0x000fe40007ffe1ff */
[----:B------:R-:W-:Y:S01]  /*17ff0*/  IADD3 R5, R5, R7, RZ ;  /* 0x0000000705057210 */ /* 0x000fe20007ffe0ff */
[----:B------:R1:W1:Y:S01]  /*18000*/  LDS.128 R76, [R203+0xb080] ;  /* 0x00b08000cb4c7984 */ /* 0x0002620000000c00 */
[----:B------:R-:W-:Y:S02]  /*18010*/  IMAD R6, R6, c[0x0][0x3e0], RZ ;  /* 0x0000f80006067a24 */ /* 0x000fe400078e02ff */
[----:B------:R-:W-:Y:S01]  /*18020*/  IMAD R0, R0, c[0x0][0x4e8], R3 ;  /* 0x00013a0000007a24 */ /* 0x000fe200078e0203 */
[----:B------:R1:W1:Y:S01]  /*18030*/  LDS.128 R24, [R203+0xc080] ;  /* 0x00c08000cb187984 */ /* 0x0002620000000c00 */
[----:B------:R-:W-:-:S03]  /*18040*/  IMAD.WIDE.U32 R4, R2, c[0x0][0x3e0], R4 ;  /* 0x0000f80002047a25 */ /* 0x000fc600078e0004 */
[----:B------:R1:W1:Y:S01]  /*18050*/  LDS.128 R40, [R203+0xd080] ;  /* 0x00d08000cb287984 */ /* 0x0002620000000c00 */
[----:B------:R-:W-:Y:S01]  /*18060*/  IMAD R2, R2, c[0x0][0x3e4], R6 ;  /* 0x0000f90002027a24 */ /* 0x000fe200078e0206 */
[----:B------:R-:W-:Y:S02]  /*18070*/  SHF.R.S32.HI R6, RZ, 0x1f, R0 ;  /* 0x0000001fff067819 */ /* 0x000fe40000011400 */
[----:B------:R1:W1:Y:S01]  /*18080*/  LDS.128 R56, [R203+0xe080] ;  /* 0x00e08000cb387984 */ /* 0x0002620000000c00 */
[----:B------:R-:W-:Y:S01]  /*18090*/  IMAD.IADD R3, R5, 0x1, R2 ;  /* 0x0000000105037824 */ /* 0x000fe200078e0202 */
[----:B------:R-:W-:Y:S01]  /*180a0*/  MOV R2, R4 ;  /* 0x0000000400027202 */ /* 0x000fe20000000f00 */
[----:B------:R-:W-:Y:S01]  /*180b0*/  IMAD R6, R6, c[0x0][0x3d8], RZ ;  /* 0x0000f60006067a24 */ /* 0x000fe200078e02ff */
[----:B------:R1:W1:Y:S03]  /*180c0*/  LDS.128 R72, [R203+0xf080] ;  /* 0x00f08000cb487984 */ /* 0x0002660000000c00 */
[----:B------:R-:W-:-:S04]  /*180d0*/  IMAD.WIDE.U32 R2, R0, c[0x0][0x3d8], R2 ;  /* 0x0000f60000027a25 */ /* 0x000fc800078e0002 */
[----:B------:R-:W-:Y:S01]  /*180e0*/  IMAD R0, R0, c[0x0][0x3dc], R6 ;  /* 0x0000f70000007a24 */ /* 0x000fe200078e0206 */
[----:B------:R-:W-:-:S04]  /*180f0*/  LEA R16, P0, R2, c[0x0][0x380], 0x1 ;  /* 0x0000e00002107a11 */ /* 0x000fc800078008ff */
[----:B------:R-:W-:-:S04]  /*18100*/  IADD3 R0, R3, R0, RZ ;  /* 0x0000000003007210 */ /* 0x000fc80007ffe0ff */
[----:B------:R-:W-:Y:S01]  /*18110*/  LEA.HI.X R15, R2, c[0x0][0x384], R0, 0x1, P0 ;  /* 0x0000e100020f7a11 */ /* 0x000fe200000f0c00 */
[----:B------:R-:W-:Y:S05]  /*18120*/  BRA.DIV ~URZ, `(.L_x_1115) ;  /* 0x000047d27f007947 */ /* 0x000fea000b800000 */
[----:B--234-:R2:W3:Y:S02]  /*18130*/  SHFL.IDX PT, R12, R15, RZ, 0x181f ;  /* 0x00181fff0f0c7589 */ /* 0x01c4e400000e0000 */
.L_x_1182:
[----:B------:R-:W-:Y:S05]  /*18140*/  BRA.DIV ~URZ, `(.L_x_1116) ;  /* 0x000048227f007947 */ /* 0x000fea000b800000 */
[----:B------:R4:W2:Y:S02]  /*18150*/  SHFL.IDX PT, R0, R16, RZ, 0x181f ;  /* 0x00181fff10007589 */ /* 0x0008a400000e0000 */
.L_x_1183:
        /* <DEDUP_REMOVED lines=16> */
[C---:B------:R-:W-:Y:S02]  /*18260*/  @!P1 LEA R6, P5, R213.reuse, R0, 0x1 ;  /* 0x00000000d5069211 */ /* 0x040fe400078a08ff */
        /* <DEDUP_REMOVED lines=9> */
.L_x_1118:
[----:B------:R-:W-:Y:S05]  /*18300*/  BSYNC B0 ;  /* 0x0000000000007941 */ /* 0x000fea0003800000 */
.L_x_1117:
[----:B------:R-:W-:Y:S05]  /*18310*/  BRA.DIV ~URZ, `(.L_x_1119) ;  /* 0x000046b27f007947 */ /* 0x000fea000b800000 */
[----:B---3--:R3:W4:Y:S04]  /*18320*/  SHFL.IDX PT, R12, R15, 0x1, 0x181f ;  /* 0x00381f000f0c7f89 */ /* 0x00872800000e0000 */
[----:B--2---:R3:W2:Y:S02]  /*18330*/  SHFL.IDX PT, R0, R16, 0x1, 0x181f ;  /* 0x00381f0010007f89 */ /* 0x0046a400000e0000 */
.L_x_1184:
        /* <DEDUP_REMOVED lines=20> */
.L_x_1121:
[----:B------:R-:W-:Y:S05]  /*18480*/  BSYNC B0 ;  /* 0x0000000000007941 */ /* 0x000fea0003800000 */
.L_x_1120:
[----:B------:R-:W-:Y:S05]  /*18490*/  BRA.DIV ~URZ, `(.L_x_1122) ;  /* 0x000045f27f007947 */ /* 0x000fea000b800000 */
[----:B----4-:R4:W3:Y:S02]  /*184a0*/  SHFL.IDX PT, R12, R15, 0x2, 0x181f ;  /* 0x00581f000f0c7f89 */ /* 0x0108e400000e0000 */
.L_x_1185:
[----:B------:R-:W-:Y:S05]  /*184b0*/  BRA.DIV ~URZ, `(.L_x_1123) ;  /* 0x000046427f007947 */ /* 0x000fea000b800000 */
[----:B--2---:R2:W4:Y:S02]  /*184c0*/  SHFL.IDX PT, R0, R16, 0x2, 0x181f ;  /* 0x00581f0010007f89 */ /* 0x00452400000e0000 */
.L_x_1186:
        /* <DEDUP_REMOVED lines=20> */
.L_x_1125:
[----:B------:R-:W-:Y:S05]  /*18610*/  BSYNC B0 ;  /* 0x0000000000007941 */ /* 0x000fea0003800000 */
.L_x_1124:
[----:B------:R-:W-:Y:S05]  /*18620*/  BRA.DIV ~URZ, `(.L_x_1126) ;  /* 0x000045327f007947 */ /* 0x000fea000b800000 */
[----:B---3--:R3:W2:Y:S04]  /*18630*/  SHFL.IDX PT, R10, R15, 0x3, 0x181f ;  /* 0x00781f000f0a7f89 */ /* 0x0086a800000e0000 */
[----:B----4-:R3:W4:Y:S02]  /*18640*/  SHFL.IDX PT, R0, R16, 0x3, 0x181f ;  /* 0x00781f0010007f89 */ /* 0x01072400000e0000 */
.L_x_1187:
        /* <DEDUP_REMOVED lines=8> */
[C---:B------:R-:W-:Y:S02]  /*186d0*/  @!P0 LEA R2, P3, R213.reuse, R0, 0x1 ;  /* 0x00000000d5028211 */ /* 0x040fe400078608ff */
        /* <DEDUP_REMOVED lines=12> */
.L_x_1114:
        /* <DEDUP_REMOVED lines=33> */
.L_x_1188:
[----:B------:R-:W-:Y:S05]  /*189b0*/  BRA.DIV ~URZ, `(.L_x_1129) ;  /* 0x000042d27f007947 */ /* 0x000fea000b800000 */
[----:B------:R3:W4:Y:S02]  /*189c0*/  SHFL.IDX PT, R0, R17, RZ, 0x1c1f ;  /* 0x001c1fff11007589 */ /* 0x00072400000e0000 */
.L_x_1189:
[----:B------:R-:W-:Y:S01]  /*189d0*/  BSSY B0, `(.L_x_1130) ;  /* 0x00000c6000007945 */ /* 0x000fe20003800000 */
[----:B------:R-:W-:Y:S05]  /*189e0*/  @P0 BRA `(.L_x_1131) ;  /* 0x00000c4000000947 */ /* 0x000fea0003800000 */
[C---:B------:R-:W-:Y:S02]  /*189f0*/  ISETP.GE.AND P2, PT, R217.reuse, c[0x0][0x3c8], PT ;  /* 0x0000f200d9007a0c */ /* 0x040fe40003f46270 */
[C---:B------:R-:W-:Y:S02]  /*18a00*/  IADD3 R13, R217.reuse, 0x8, RZ ;  /* 0x00000008d90d7810 */ /* 0x040fe40007ffe0ff */
[----:B------:R-:W-:Y:S02]  /*18a10*/  IADD3 R5, R217, 0x10, RZ ;  /* 0x00000010d9057810 */ /* 0x000fe40007ffe0ff */
[----:B------:R-:W-:Y:S02]  /*18a20*/  ISETP.GE.AND P1, PT, R13, c[0x0][0x3c8], PT ;  /* 0x0000f2000d007a0c */ /* 0x000fe40003f26270 */
[----:B------:R-:W-:-:S02]  /*18a30*/  ISETP.GE.AND P0, PT, R5, c[0x0][0x3c8], PT ;  /* 0x0000f20005007a0c */ /* 0x000fc40003f06270 */
[C---:B------:R-:W-:Y:S02]  /*18a40*/  IADD3 R12, R217.reuse, 0x20, RZ ;  /* 0x00000020d90c7810 */ /* 0x040fe40007ffe0ff */
[C---:B------:R-:W-:Y:S01]  /*18a50*/  IADD3 R15, R217.reuse, 0x8, RZ ;  /* 0x00000008d90f7810 */ /* 0x040fe20007ffe0ff */
[----:B----4-:R-:W-:Y:S01]  /*18a60*/  @!P2 IMAD.MOV.U32 R2, RZ, RZ, R0 ;  /* 0x000000ffff02a224 */ /* 0x010fe200078e0000 */
[C---:B------:R-:W-:Y:S01]  /*18a70*/  IADD3 R10, R217.reuse, 0x10, RZ ;  /* 0x00000010d90a7810 */ /* 0x040fe20007ffe0ff */
[----:B--2---:R-:W-:Y:S01]  /*18a80*/  @!P2 IMAD.MOV.U32 R3, RZ, RZ, R4 ;  /* 0x000000ffff03a224 */ /* 0x004fe200078e0004 */
[C---:B------:R-:W-:Y:S02]  /*18a90*/  IADD3 R14, R217.reuse, 0x18, RZ ;  /* 0x00000018d90e7810 */ /* 0x040fe40007ffe0ff */
[----:B------:R-:W-:Y:S01]  /*18aa0*/  ISETP.GE.AND P4, PT, R12, c[0x0][0x3c8], PT ;  /* 0x0000f2000c007a0c */ /* 0x000fe20003f86270 */
[----:B------:R-:W-:Y:S01]  /*18ab0*/  @!P2 IMAD.WIDE R6, R217, 0x4, R2 ;  /* 0x00000004d906a825 */ /* 0x000fe200078e0202 */
[----:B------:R-:W-:-:S02]  /*18ac0*/  @!P1 LEA R2, P3, R13, R0, 0x2 ;  /* 0x000000000d029211 */ /* 0x000fc400078610ff */
[----:B------:R-:W-:Y:S02]  /*18ad0*/  SHF.R.S32.HI R15, RZ, 0x1f, R15 ;  /* 0x0000001fff0f7819 */ /* 0x000fe4000001140f */
[----:B------:R2:W-:Y:S01]  /*18ae0*/  @!P2 ST.E.64 [R6.64], R160 ;  /* 0x000000a00600a985 */ /* 0x0005e2000c101b06 */
[----:B------:R-:W-:Y:S02]  /*18af0*/  SHF.R.S32.HI R10, RZ, 0x1f, R10 ;  /* 0x0000001fff0a7819 */ /* 0x000fe4000001140a */
[----:B------:R-:W-:Y:S02]  /*18b00*/  @!P0 LEA R8, P2, R5, R0, 0x2 ;  /* 0x0000000005088211 */ /* 0x000fe400078410ff */
[----:B------:R-:W-:Y:S02]  /*18b10*/  ISETP.GE.AND P5, PT, R14, c[0x0][0x3c8], PT ;  /* 0x0000f2000e007a0c */ /* 0x000fe40003fa6270 */
[----:B------:R-:W-:Y:S02]  /*18b20*/  IADD3 R11, R217, 0x28, RZ ;  /* 0x00000028d90b7810 */ /* 0x000fe40007ffe0ff */
[----:B------:R-:W-:-:S02]  /*18b30*/  @!P1 LEA.HI.X R3, R13, R4, R15, 0x2, P3 ;  /* 0x000000040d039211 */ /* 0x000fc400018f140f */
[----:B------:R-:W-:Y:S02]  /*18b40*/  @!P0 LEA.HI.X R9, R5, R4, R10, 0x2, P2 ;  /* 0x0000000405098211 */ /* 0x000fe400010f140a */
[----:B------:R-:W-:Y:S01]  /*18b50*/  ISETP.GE.AND P6, PT, R11, c[0x0][0x3c8], PT ;  /* 0x0000f2000b007a0c */ /* 0x000fe20003fc6270 */
[----:B------:R4:W-:Y:S01]  /*18b60*/  @!P1 ST.E.64 [R2.64], R142 ;  /* 0x0000008e02009985 */ /* 0x0009e2000c101b06 */
[C---:B------:R-:W-:Y:S02]  /*18b70*/  IADD3 R13, R217.reuse, 0x20, RZ ;  /* 0x00000020d90d7810 */ /* 0x040fe40007ffe0ff */
[C---:B------:R-:W-:Y:S01]  /*18b80*/  IADD3 R15, R217.reuse, 0x18, RZ ;  /* 0x00000018d90f7810 */ /* 0x040fe20007ffe0ff */
[----:B------:R5:W-:Y:S01]  /*18b90*/  @!P0 ST.E.64 [R8.64], R144 ;  /* 0x0000009008008985 */ /* 0x000be2000c101b06 */
[----:B------:R-:W-:Y:S02]  /*18ba0*/  SHF.R.S32.HI R13, RZ, 0x1f, R13 ;  /* 0x0000001fff0d7819 */ /* 0x000fe4000001140d */
[----:B------:R-:W-:-:S02]  /*18bb0*/  IADD3 R5, R217, 0x30, RZ ;  /* 0x00000030d9057810 */ /* 0x000fc40007ffe0ff */
[----:B------:R-:W-:Y:S02]  /*18bc0*/  SHF.R.S32.HI R15, RZ, 0x1f, R15 ;  /* 0x0000001fff0f7819 */ /* 0x000fe4000001140f */
[----:B------:R-:W-:Y:S02]  /*18bd0*/  ISETP.GE.AND P3, PT, R5, c[0x0][0x3c8], PT ;  /* 0x0000f20005007a0c */ /* 0x000fe40003f66270 */
[----:B------:R-:W-:Y:S02]  /*18be0*/  IADD3 R10, R217, 0x38, RZ ;  /* 0x00000038d90a7810 */ /* 0x000fe40007ffe0ff */
[----:B--2---:R-:W-:Y:S02]  /*18bf0*/  @!P5 LEA R6, P1, R14, R0, 0x2 ;  /* 0x000000000e06d211 */ /* 0x004fe400078210ff */
[----:B------:R-:W-:Y:S02]  /*18c00*/  ISETP.GE.AND P2, PT, R10, c[0x0][0x3c8], PT ;  /* 0x0000f2000a007a0c */ /* 0x000fe40003f46270 */
[----:B------:R-:W-:-:S05]  /*18c10*/  @!P5 LEA.HI.X R7, R14, R4, R15, 0x2, P1 ;  /* 0x000000040e07d211 */ /* 0x000fca00008f140f */
[----:B------:R2:W-:Y:S01]  /*18c20*/  @!P5 ST.E.64 [R6.64], R148 ;  /* 0x000000940600d985 */ /* 0x0005e2000c101b06 */
[----:B----4-:R-:W-:-:S04]  /*18c30*/  @!P4 LEA R2, P0, R12, R0, 0x2 ;  /* 0x000000000c02c211 */ /* 0x010fc800078010ff */
[----:B------:R-:W-:Y:S02]  /*18c40*/  @!P4 LEA.HI.X R3, R12, R4, R13, 0x2, P0 ;  /* 0x000000040c03c211 */ /* 0x000fe400000f140d */
[----:B------:R-:W-:Y:S02]  /*18c50*/  IADD3 R12, R217, 0x28, RZ ;  /* 0x00000028d90c7810 */ /* 0x000fe40007ffe0ff */
[----:B-----5:R-:W-:Y:S01]  /*18c60*/  @!P6 LEA R8, P1, R11, R0, 0x2 ;  /* 0x000000000b08e211 */ /* 0x020fe200078210ff */
[----:B------:R4:W-:Y:S01]  /*18c70*/  @!P4 ST.E.64 [R2.64], R152 ;  /* 0x000000980200c985 */ /* 0x0009e2000c101b06 */
[----:B------:R-:W-:-:S04]  /*18c80*/  SHF.R.S32.HI R12, RZ, 0x1f, R12 ;  /* 0x0000001fff0c7819 */ /* 0x000fc8000001140c */
[----:B------:R-:W-:Y:S02]  /*18c90*/  @!P6 LEA.HI.X R9, R11, R4, R12, 0x2, P1 ;  /* 0x000000040b09e211 */ /* 0x000fe400008f140c */
[C---:B------:R-:W-:Y:S02]  /*18ca0*/  IADD3 R12, R217.reuse, 0x30, RZ ;  /* 0x00000030d90c7810 */ /* 0x040fe40007ffe0ff */
[----:B------:R-:W-:Y:S01]  /*18cb0*/  IADD3 R11, R217, 0x38, RZ ;  /* 0x00000038d90b7810 */ /* 0x000fe20007ffe0ff */
[----:B------:R5:W-:Y:S01]  /*18cc0*/  @!P6 ST.E.64 [R8.64], R156 ;  /* 0x0000009c0800e985 */ /* 0x000be2000c101b06 */
[----:B------:R-:W-:Y:S02]  /*18cd0*/  SHF.R.S32.HI R12, RZ, 0x1f, R12 ;  /* 0x0000001fff0c7819 */ /* 0x000fe4000001140c */
[----:B------:R-:W-:Y:S02]  /*18ce0*/  ISETP.GE.AND P6, PT, R252, c[0x0][0x3c8], PT ;  /* 0x0000f200fc007a0c */ /* 0x000fe40003fc6270 */
[----:B--2---:R-:W-:-:S02]  /*18cf0*/  @!P3 LEA R6, P0, R5, R0, 0x2 ;  /* 0x000000000506b211 */ /* 0x004fc400078010ff */
[----:B------:R-:W-:Y:S02]  /*18d00*/  ISETP.GE.AND P1, PT, R250, c[0x0][0x3c8], PT ;  /* 0x0000f200fa007a0c */ /* 0x000fe40003f26270 */
[----:B------:R-:W-:Y:S02]  /*18d10*/  @!P3 LEA.HI.X R7, R5, R4, R12, 0x2, P0 ;  /* 0x000000040507b211 */ /* 0x000fe400000f140c */
[----:B------:R-:W-:Y:S02]  /*18d20*/  SHF.R.S32.HI R11, RZ, 0x1f, R11 ;  /* 0x0000001fff0b7819 */ /* 0x000fe4000001140b */
[----:B------:R-:W-:Y:S01]  /*18d30*/  IADD3 R5, R217, 0x50, RZ ;  /* 0x00000050d9057810 */ /* 0x000fe20007ffe0ff */
[----:B------:R2:W-:Y:S03]  /*18d40*/  @!P3 ST.E.64 [R6.64], R28 ;  /* 0x0000001c0600b985 */ /* 0x0005e6000c101b06 */
[----:B------:R-:W-:-:S02]  /*18d50*/  ISETP.GE.AND P5, PT, R5, c[0x0][0x3c8], PT ;  /* 0x0000f20005007a0c */ /* 0x000fc40003fa6270 */
[----:B----4-:R-:W-:-:S04]  /*18d60*/  @!P2 LEA R2, P4, R10, R0, 0x2 ;  /* 0x000000000a02a211 */ /* 0x010fc800078810ff */
[----:B------:R-:W-:Y:S02]  /*18d70*/  @!P2 LEA.HI.X R3, R10, R4, R11, 0x2, P4 ;  /* 0x000000040a03a211 */ /* 0x000fe400020f140b */
[----:B------:R-:W-:Y:S02]  /*18d80*/  SHF.R.S32.HI R10, RZ, 0x1f, R252 ;  /* 0x0000001fff0a7819 */ /* 0x000fe400000114fc */
[----:B------:R-:W-:Y:S01]  /*18d90*/  SHF.R.S32.HI R11, RZ, 0x1f, R5 ;  /* 0x0000001fff0b7819 */ /* 0x000fe20000011405 */
[----:B------:R4:W-:Y:S01]  /*18da0*/  @!P2 ST.E.64 [R2.64], R24 ;  /* 0x000000180200a985 */ /* 0x0009e2000c101b06 */
[----:B-----5:R-:W-:-:S04]  /*18db0*/  @!P6 LEA R8, P0, R252, R0, 0x2 ;  /* 0x00000000fc08e211 */ /* 0x020fc800078010ff */
[----:B------:R-:W-:Y:S02]  /*18dc0*/  @!P6 LEA.HI.X R9, R252, R4, R10, 0x2, P0 ;  /* 0x00000004fc09e211 */ /* 0x000fe400000f140a */
[----:B------:R-:W-:-:S03]  /*18dd0*/  @!P5 LEA R10, P0, R5, R0, 0x2 ;  /* 0x00000000050ad211 */ /* 0x000fc600078010ff */
[----:B------:R5:W-:Y:S01]  /*18de0*/  @!P6 ST.E.64 [R8.64], R36 ;  /* 0x000000240800e985 */ /* 0x000be2000c101b06 */
[----:B------:R-:W-:Y:S02]  /*18df0*/  @!P5 LEA.HI.X R11, R5, R4, R11, 0x2, P0 ;  /* 0x00000004050bd211 */ /* 0x000fe400000f140b */
[----:B------:R-:W-:Y:S02]  /*18e00*/  IADD3 R5, R217, 0x70, RZ ;  /* 0x00000070d9057810 */ /* 0x000fe40007ffe0ff */
[----:B--2---:R-:W-:Y:S02]  /*18e10*/  SHF.R.S32.HI R7, RZ, 0x1f, R250 ;  /* 0x0000001fff077819 */ /* 0x004fe400000114fa */
[C---:B------:R-:W-:Y:S02]  /*18e20*/  @!P1 LEA R6, P2, R250.reuse, R0, 0x2 ;  /* 0x00000000fa069211 */ /* 0x040fe400078410ff */
[----:B------:R-:W-:Y:S02]  /*18e30*/  ISETP.GE.AND P6, PT, R5, c[0x0][0x3c8], PT ;  /* 0x0000f20005007a0c */ /* 0x000fe40003fc6270 */
[----:B------:R-:W-:-:S05]  /*18e40*/  @!P1 LEA.HI.X R7, R250, R4, R7, 0x2, P2 ;  /* 0x00000004fa079211 */ /* 0x000fca00010f1407 */
[----:B------:R2:W-:Y:S01]  /*18e50*/  @!P1 ST.E.64 [R6.64], R32 ;  /* 0x0000002006009985 */ /* 0x0005e2000c101b06 */
[----:B----4-:R-:W-:-:S03]  /*18e60*/  IADD3 R3, R217, 0x58, RZ ;  /* 0x00000058d9037810 */ /* 0x010fc60007ffe0ff */
[----:B------:R4:W-:Y:S01]  /*18e70*/  @!P5 ST.E.64 [R10.64], R44 ;  /* 0x0000002c0a00d985 */ /* 0x0009e2000c101b06 */
[----:B------:R-:W-:Y:S02]  /*18e80*/  IADD3 R2, R217, 0x60, RZ ;  /* 0x00000060d9027810 */ /* 0x000fe40007ffe0ff */
[----:B------:R-:W-:Y:S02]  /*18e90*/  ISETP.GE.AND P3, PT, R3, c[0x0][0x3c8], PT ;  /* 0x0000f20003007a0c */ /* 0x000fe40003f66270 */
[----:B------:R-:W-:Y:S02]  /*18ea0*/  ISETP.GE.AND P4, PT, R2, c[0x0][0x3c8], PT ;  /* 0x0000f20002007a0c */ /* 0x000fe40003f86270 */
[----:B-----5:R-:W-:-:S09]  /*18eb0*/  SHF.R.S32.HI R9, RZ, 0x1f, R3 ;  /* 0x0000001fff097819 */ /* 0x020fd20000011403 */
[CC--:B------:R-:W-:Y:S02]  /*18ec0*/  @!P3 LEA R8, P1, R3.reuse, R0.reuse, 0x2 ;  /* 0x000000000308b211 */ /* 0x0c0fe400078210ff */
[----:B------:R-:W-:Y:S02]  /*18ed0*/  @!P4 LEA R12, P0, R2, R0, 0x2 ;  /* 0x00000000020cc211 */ /* 0x000fe400078010ff */
[----:B------:R-:W-:Y:S02]  /*18ee0*/  @!P3 LEA.HI.X R9, R3, R4, R9, 0x2, P1 ;  /* 0x000000040309b211 */ /* 0x000fe400008f1409 */
[C---:B------:R-:W-:Y:S02]  /*18ef0*/  IADD3 R3, R217.reuse, 0x78, RZ ;  /* 0x00000078d9037810 */ /* 0x040fe40007ffe0ff */
[----:B--2---:R-:W-:Y:S01]  /*18f00*/  IADD3 R6, R217, 0x68, RZ ;  /* 0x00000068d9067810 */ /* 0x004fe20007ffe0ff */
[----:B------:R2:W-:Y:S01]  /*18f10*/  @!P3 ST.E.64 [R8.64], R40 ;  /* 0x000000280800b985 */ /* 0x0005e2000c101b06 */
[----:B------:R-:W-:-:S02]  /*18f20*/  SHF.R.S32.HI R7, RZ, 0x1f, R2 ;  /* 0x0000001fff077819 */ /* 0x000fc40000011402 */
[----:B------:R-:W-:Y:S02]  /*18f30*/  ISETP.GE.AND P2, PT, R6, c[0x0][0x3c8], PT ;  /* 0x0000f20006007a0c */ /* 0x000fe40003f46270 */
[----:B------:R-:W-:Y:S02]  /*18f40*/  @!P4 LEA.HI.X R13, R2, R4, R7, 0x2, P0 ;  /* 0x00000004020dc211 */ /* 0x000fe400000f1407 */
[----:B------:R-:W-:Y:S02]  /*18f50*/  IADD3 R2, R217, 0x80, RZ ;  /* 0x00000080d9027810 */ /* 0x000fe40007ffe0ff */
[----:B------:R-:W-:Y:S01]  /*18f60*/  ISETP.GE.AND P3, PT, R3, c[0x0][0x3c8], PT ;  /* 0x0000f20003007a0c */ /* 0x000fe20003f66270 */
[----:B------:R5:W-:Y:S01]  /*18f70*/  @!P4 ST.E.64 [R12.64], R52 ;  /* 0x000000340c00c985 */ /* 0x000be2000c101b06 */
[----:B------:R-:W-:Y:S02]  /*18f80*/  ISETP.GE.AND P5, PT, R2, c[0x0][0x3c8], PT ;  /* 0x0000f20002007a0c */ /* 0x000fe40003fa6270 */
[----:B------:R-:W-:-:S02]  /*18f90*/  SHF.R.S32.HI R7, RZ, 0x1f, R5 ;  /* 0x0000001fff077819 */ /* 0x000fc40000011405 */
[----:B----4-:R-:W-:-:S04]  /*18fa0*/  @!P6 LEA R10, P0, R5, R0, 0x2 ;  /* 0x00000000050ae211 */ /* 0x010fc800078010ff */
[----:B------:R-:W-:Y:S02]  /*18fb0*/  @!P6 LEA.HI.X R11, R5, R4, R7, 0x2, P0 ;  /* 0x00000004050be211 */ /* 0x000fe400000f1407 */
[----:B------:R-:W-:Y:S02]  /*18fc0*/  IADD3 R5, R217, 0x90, RZ ;  /* 0x00000090d9057810 */ /* 0x000fe40007ffe0ff */
[----:B------:R-:W-:Y:S02]  /*18fd0*/  SHF.R.S32.HI R7, RZ, 0x1f, R2 ;  /* 0x0000001fff077819 */ /* 0x000fe40000011402 */
[----:B------:R-:W-:Y:S02]  /*18fe0*/  ISETP.GE.AND P4, PT, R5, c[0x0][0x3c8], PT ;  /* 0x0000f20005007a0c */ /* 0x000fe40003f86270 */
[----:B--2---:R-:W-:Y:S02]  /*18ff0*/  SHF.R.S32.HI R9, RZ, 0x1f, R6 ;  /* 0x0000001fff097819 */ /* 0x004fe40000011406 */
[----:B------:R-:W-:-:S04]  /*19000*/  @!P2 LEA R8, P1, R6, R0, 0x2 ;  /* 0x000000000608a211 */ /* 0x000fc800078210ff */
[----:B------:R-:W-:Y:S02]  /*19010*/  @!P2 LEA.HI.X R9, R6, R4, R9, 0x2, P1 ;  /* 0x000000040609a211 */ /* 0x000fe400008f1409 */
[C---:B------:R-:W-:Y:S02]  /*19020*/  IADD3 R6, R217.reuse, 0x88, RZ ;  /* 0x00000088d9067810 */ /* 0x040fe40007ffe0ff */
[----:B-----5:R-:W-:Y:S01]  /*19030*/  @!P5 LEA R12, P0, R2, R0, 0x2 ;  /* 0x00000000020cd211 */ /* 0x020fe200078010ff */
[----:B------:R2:W-:Y:S01]  /*19040*/  @!P2 ST.E.64 [R8.64], R48 ;  /* 0x000000300800a985 */ /* 0x0005e2000c101b06 */
[----:B------:R-:W-:Y:S02]  /*19050*/  ISETP.GE.AND P2, PT, R6, c[0x0][0x3c8], PT ;  /* 0x0000f20006007a0c */ /* 0x000fe40003f46270 */
[----:B------:R-:W-:Y:S01]  /*19060*/  @!P5 LEA.HI.X R13, R2, R4, R7, 0x2, P0 ;  /* 0x00000004020dd211 */ /* 0x000fe200000f1407 */
[----:B------:R4:W-:Y:S01]  /*19070*/  @!P6 ST.E.64 [R10.64], R60 ;  /* 0x0000003c0a00e985 */ /* 0x0009e2000c101b06 */
[----:B------:R-:W-:-:S02]  /*19080*/  IADD3 R2, R217, 0x98, RZ ;  /* 0x00000098d9027810 */ /* 0x000fc40007ffe0ff */
[----:B------:R-:W-:Y:S02]  /*19090*/  IADD3 R7, R217, 0xa0, RZ ;  /* 0x000000a0d9077810 */ /* 0x000fe40007ffe0ff */
[----:B--2---:R-:W-:Y:S02]  /*190a0*/  SHF.R.S32.HI R9, RZ, 0x1f, R3 ;  /* 0x0000001fff097819 */ /* 0x004fe40000011403 */
[-C--:B------:R-:W-:Y:S02]  /*190b0*/  @!P3 LEA R8, P1, R3, R0.reuse, 0x2 ;  /* 0x000000000308b211 */ /* 0x080fe400078210ff */
[----:B----4-:R-:W-:Y:S02]  /*190c0*/  @!P4 LEA R10, P0, R5, R0, 0x2 ;  /* 0x00000000050ac211 */ /* 0x010fe400078010ff */
[----:B------:R-:W-:Y:S02]  /*190d0*/  @!P3 LEA.HI.X R9, R3, R4, R9, 0x2, P1 ;  /* 0x000000040309b211 */ /* 0x000fe400008f1409 */
[----:B------:R-:W-:-:S03]  /*190e0*/  SHF.R.S32.HI R3, RZ, 0x1f, R5 ;  /* 0x0000001fff037819 */ /* 0x000fc60000011405 */
[----:B------:R2:W-:Y:S01]  /*190f0*/  @!P3 ST.E.64 [R8.64], R56 ;  /* 0x000000380800b985 */ /* 0x0005e2000c101b06 */
[----:B------:R-:W-:Y:S02]  /*19100*/  ISETP.GE.AND P3, PT, R2, c[0x0][0x3c8], PT ;  /* 0x0000f20002007a0c */ /* 0x000fe40003f66270 */
[----:B------:R-:W-:Y:S01]  /*19110*/  @!P4 LEA.HI.X R11, R5, R4, R3, 0x2, P0 ;  /* 0x00000004050bc211 */ /* 0x000fe200000f1403 */
[----:B------:R4:W-:Y:S01]  /*19120*/  @!P5 ST.E.64 [R12.64], R68 ;  /* 0x000000440c00d985 */ /* 0x0009e2000c101b06 */
[----:B------:R-:W-:Y:S02]  /*19130*/  ISETP.GE.AND P5, PT, R7, c[0x0][0x3c8], PT ;  /* 0x0000f20007007a0c */ /* 0x000fe40003fa6270 */
[C---:B------:R-:W-:Y:S02]  /*19140*/  IADD3 R3, R217.reuse, 0xa8, RZ ;  /* 0x000000a8d9037810 */ /* 0x040fe40007ffe0ff */
[----:B------:R-:W-:-:S04]  /*19150*/  IADD3 R5, R217, 0xb0, RZ ;  /* 0x000000b0d9057810 */ /* 0x000fc80007ffe0ff */
[----:B------:R-:W-:Y:S02]  /*19160*/  ISETP.GE.AND P6, PT, R5, c[0x0][0x3c8], PT ;  /* 0x0000f20005007a0c */ /* 0x000fe40003fc6270 */
[----:B--2---:R-:W-:Y:S02]  /*19170*/  SHF.R.S32.HI R9, RZ, 0x1f, R6 ;  /* 0x0000001fff097819 */ /* 0x004fe40000011406 */
[C---:B------:R-:W-:Y:S02]  /*19180*/  @!P2 LEA R8, P1, R6.reuse, R0, 0x2 ;  /* 0x000000000608a211 */ /* 0x040fe400078210ff */
[----:B----4-:R-:W-:Y:S02]  /*19190*/  SHF.R.S32.HI R13, RZ, 0x1f, R7 ;  /* 0x0000001fff0d7819 */ /* 0x010fe40000011407 */
[----:B------:R-:W-:Y:S02]  /*191a0*/  @!P2 LEA.HI.X R9, R6, R4, R9, 0x2, P1 ;  /* 0x000000040609a211 */ /* 0x000fe400008f1409 */
[----:B------:R-:W-:-:S02]  /*191b0*/  SHF.R.S32.HI R6, RZ, 0x1f, R2 ;  /* 0x0000001fff067819 */ /* 0x000fc40000011402 */
[----:B------:R-:W-:Y:S01]  /*191c0*/  @!P5 LEA R12, P0, R7, R0, 0x2 ;  /* 0x00000000070cd211 */ /* 0x000fe200078010ff */
[----:B------:R2:W-:Y:S01]  /*191d0*/  @!P2 ST.E.64 [R8.64], R64 ;  /* 0x000000400800a985 */ /* 0x0005e2000c101b06 */
[----:B------:R-:W-:Y:S02]  /*191e0*/  ISETP.GE.AND P2, PT, R3, c[0x0][0x3c8], PT ;  /* 0x0000f20003007a0c */ /* 0x000fe40003f46270 */
[----:B------:R-:W-:Y:S01]  /*191f0*/  @!P5 LEA.HI.X R13, R7, R4, R13, 0x2, P0 ;  /* 0x00000004070dd211 */ /* 0x000fe200000f140d */
[----:B------:R4:W-:Y:S01]  /*19200*/  @!P4 ST.E.64 [R10.64], R76 ;  /* 0x0000004c0a00c985 */ /* 0x0009e2000c101b06 */
[----:B------:R-:W-:Y:S02]  /*19210*/  IADD3 R7, R217, 0xb8, RZ ;  /* 0x000000b8d9077810 */ /* 0x000fe40007ffe0ff */
[----:B--2---:R-:W-:-:S04]  /*19220*/  @!P3 LEA R8, P1, R2, R0, 0x2 ;  /* 0x000000000208b211 */ /* 0x004fc800078210ff */
[----:B------:R-:W-:Y:S02]  /*19230*/  @!P3 LEA.HI.X R9, R2, R4, R6, 0x2, P1 ;  /* 0x000000040209b211 */ /* 0x000fe400008f1406 */
[----:B------:R-:W-:Y:S02]  /*19240*/  IADD3 R6, R217, 0xc0, RZ ;  /* 0x000000c0d9067810 */ /* 0x000fe40007ffe0ff */
[-C--:B------:R-:W-:Y:S01]  /*19250*/  @!P2 LEA R2, P1, R3, R0.reuse, 0x2 ;  /* 0x000000000302a211 */ /* 0x080fe200078210ff */
[----:B------:R2:W-:Y:S01]  /*19260*/  @!P3 ST.E.64 [R8.64], R72 ;  /* 0x000000480800b985 */ /* 0x0005e2000c101b06 */
[----:B------:R-:W-:Y:S02]  /*19270*/  ISETP.GE.AND P3, PT, R7, c[0x0][0x3c8], PT ;  /* 0x0000f20007007a0c */ /* 0x000fe40003f66270 */
[----:B------:R-:W-:Y:S01]  /*19280*/  ISETP.GE.AND P4, PT, R6, c[0x0][0x3c8], PT ;  /* 0x0000f20006007a0c */ /* 0x000fe20003f86270 */
[----:B------:R5:W-:Y:S01]  /*19290*/  @!P5 ST.E.64 [R12.64], R84 ;  /* 0x000000540c00d985 */ /* 0x000be2000c101b06 */
[----:B----4-:R-:W-:-:S02]  /*192a0*/  @!P6 LEA R10, P0, R5, R0, 0x2 ;  /* 0x00000000050ae211 */ /* 0x010fc400078010ff */
[----:B--2---:R-:W-:Y:S02]  /*192b0*/  SHF.R.S32.HI R8, RZ, 0x1f, R3 ;  /* 0x0000001fff087819 */ /* 0x004fe40000011403 */
[----:B------:R-:W-:Y:S02]  /*192c0*/  SHF.R.S32.HI R9, RZ, 0x1f, R5 ;  /* 0x0000001fff097819 */ /* 0x000fe40000011405 */
[-C--:B------:R-:W-:Y:S02]  /*192d0*/  @!P2 LEA.HI.X R3, R3, R4.reuse, R8, 0x2, P1 ;  /* 0x000000040303a211 */ /* 0x080fe400008f1408 */
[----:B------:R-:W-:Y:S02]  /*192e0*/  @!P6 LEA.HI.X R11, R5, R4, R9, 0x2, P0 ;  /* 0x00000004050be211 */ /* 0x000fe400000f1409 */
[----:B------:R-:W-:Y:S01]  /*192f0*/  SHF.R.S32.HI R9, RZ, 0x1f, R7 ;  /* 0x0000001fff097819 */ /* 0x000fe20000011407 */
[----:B------:R2:W-:Y:S01]  /*19300*/  @!P2 ST.E.64 [R2.64], R80 ;  /* 0x000000500200a985 */ /* 0x0005e2000c101b06 */
[----:B------:R-:W-:-:S02]  /*19310*/  @!P3 LEA R8, P1, R7, R0, 0x2 ;  /* 0x000000000708b211 */ /* 0x000fc400078210ff */
[----:B------:R-:W-:Y:S01]  /*19320*/  SHF.R.S32.HI R5, RZ, 0x1f, R6 ;  /* 0x0000001fff057819 */ /* 0x000fe20000011406 */
[----:B------:R-:W-:Y:S01]  /*19330*/  @!P6 ST.E.64 [R10.64], R92 ;  /* 0x0000005c0a00e985 */ /* 0x000fe2000c101b06 */
[C---:B-----5:R-:W-:Y:S02]  /*19340*/  @!P4 LEA R12, P0, R6.reuse, R0, 0x2 ;  /* 0x00000000060cc211 */ /* 0x060fe400078010ff */
[-C--:B------:R-:W-:Y:S02]  /*19350*/  @!P3 LEA.HI.X R9, R7, R4.reuse, R9, 0x2, P1 ;  /* 0x000000040709b211 */ /* 0x080fe400008f1409 */
[----:B------:R-:W-:Y:S02]  /*19360*/  @!P4 LEA.HI.X R13, R6, R4, R5, 0x2, P0 ;  /* 0x00000004060dc211 */ /* 0x000fe400000f1405 */
[C---:B------:R-:W-:Y:S01]  /*19370*/  IADD3 R6, R217.reuse, 0xd8, RZ ;  /* 0x000000d8d9067810 */ /* 0x040fe20007ffe0ff */
[----:B------:R4:W-:Y:S01]  /*19380*/  @!P3 ST.E.64 [R8.64], R88 ;  /* 0x000000580800b985 */ /* 0x0009e2000c101b06 */
[----:B------:R-:W-:-:S03]  /*19390*/  IADD3 R7, R217, 0xe0, RZ ;  /* 0x000000e0d9077810 */ /* 0x000fc60007ffe0ff */
[----:B------:R5:W-:Y:S01]  /*193a0*/  @!P4 ST.E.64 [R12.64], R100 ;  /* 0x000000640c00c985 */ /* 0x000be2000c101b06 */
[----:B------:R-:W-:Y:S02]  /*193b0*/  ISETP.GE.AND P4, PT, R6, c[0x0][0x3c8], PT ;  /* 0x0000f20006007a0c */ /* 0x000fe40003f86270 */
[----:B------:R-:W-:Y:S02]  /*193c0*/  ISETP.GE.AND P6, PT, R7, c[0x0][0x3c8], PT ;  /* 0x0000f20007007a0c */ /* 0x000fe40003fc6270 */
[C---:B--2---:R-:W-:Y:S02]  /*193d0*/  IADD3 R2, R217.reuse, 0xd0, RZ ;  /* 0x000000d0d9027810 */ /* 0x044fe40007ffe0ff */
[----:B------:R-:W-:Y:S02]  /*193e0*/  IADD3 R3, R217, 0xc8, RZ ;  /* 0x000000c8d9037810 */ /* 0x000fe40007ffe0ff */
[----:B------:R-:W-:Y:S02]  /*193f0*/  ISETP.GE.AND P5, PT, R2, c[0x0][0x3c8], PT ;  /* 0x0000f20002007a0c */ /* 0x000fe40003fa6270 */
[----:B------:R-:W-:-:S02]  /*19400*/  ISETP.GE.AND P2, PT, R3, c[0x0][0x3c8], PT ;  /* 0x0000f20003007a0c */ /* 0x000fc40003f46270 */
[----:B------:R-:W-:Y:S02]  /*19410*/  SHF.R.S32.HI R5, RZ, 0x1f, R2 ;  /* 0x0000001fff057819 */ /* 0x000fe40000011402 */
[----:B----4-:R-:W-:-:S07]  /*19420*/  SHF.R.S32.HI R9, RZ, 0x1f, R3 ;  /* 0x0000001fff097819 */ /* 0x010fce0000011403 */
[CC--:B------:R-:W-:Y:S02]  /*19430*/  @!P5 LEA R10, P0, R2.reuse, R0.reuse, 0x2 ;  /* 0x00000000020ad211 */ /* 0x0c0fe400078010ff */
[----:B------:R-:W-:Y:S02]  /*19440*/  @!P2 LEA R8, P1, R3, R0, 0x2 ;  /* 0x000000000308a211 */ /* 0x000fe400078210ff */
[-C--:B------:R-:W-:Y:S02]  /*19450*/  @!P5 LEA.HI.X R11, R2, R4.reuse, R5, 0x2, P0 ;  /* 0x00000004020bd211 */ /* 0x080fe400000f1405 */
[----:B------:R-:W-:Y:S02]  /*19460*/  IADD3 R5, R217, 0xe8, RZ ;  /* 0x000000e8d9057810 */ /* 0x000fe40007ffe0ff */
[----:B------:R-:W-:Y:S02]  /*19470*/  @!P2 LEA.HI.X R9, R3, R4, R9, 0x2, P1 ;  /* 0x000000040309a211 */ /* 0x000fe400008f1409 */
[----:B------:R-:W-:-:S02]  /*19480*/  ISETP.GE.AND P3, PT, R5, c[0x0][0x3c8], PT ;  /* 0x0000f20005007a0c */ /* 0x000fc40003f66270 */
[----:B------:R-:W-:Y:S01]  /*19490*/  SHF.R.S32.HI R2, RZ, 0x1f, R6 ;  /* 0x0000001fff027819 */ /* 0x000fe20000011406 */
[----:B------:R2:W-:Y:S01]  /*194a0*/  @!P2 ST.E.64 [R8.64], R96 ;  /* 0x000000600800a985 */ /* 0x0005e2000c101b06 */
[C---:B------:R-:W-:Y:S02]  /*194b0*/  @!P4 LEA R14, P1, R6.reuse, R0, 0x2 ;  /* 0x00000000060ec211 */ /* 0x040fe400078210ff */
[----:B------:R-:W-:Y:S01]  /*194c0*/  IADD3 R3, R217, 0xf0, RZ ;  /* 0x000000f0d9037810 */ /* 0x000fe20007ffe0ff */
[----:B------:R4:W-:Y:S01]  /*194d0*/  @!P5 ST.E.64 [R10.64], R108 ;  /* 0x0000006c0a00d985 */ /* 0x0009e2000c101b06 */
[----:B------:R-:W-:Y:S02]  /*194e0*/  @!P4 LEA.HI.X R15, R6, R4, R2, 0x2, P1 ;  /* 0x00000004060fc211 */ /* 0x000fe400008f1402 */
[----:B------:R-:W-:Y:S02]  /*194f0*/  ISETP.GE.AND P2, PT, R3, c[0x0][0x3c8], PT ;  /* 0x0000f20003007a0c */ /* 0x000fe40003f46270 */
[----:B------:R-:W-:Y:S01]  /*19500*/  IADD3 R2, R217, 0xf8, RZ ;  /* 0x000000f8d9027810 */ /* 0x000fe20007ffe0ff */
[----:B------:R1:W-:Y:S01]  /*19510*/  @!P4 ST.E.64 [R14.64], R164 ;  /* 0x000000a40e00c985 */ /* 0x0003e2000c101b06 */
[----:B-----5:R-:W-:-:S02]  /*19520*/  @!P6 LEA R12, P0, R7, R0, 0x2 ;  /* 0x00000000070ce211 */ /* 0x020fc400078010ff */
[----:B------:R-:W-:Y:S02]  /*19530*/  ISETP.GE.AND P1, PT, R2, c[0x0][0x3c8], PT ;  /* 0x0000f20002007a0c */ /* 0x000fe40003f26270 */
[----:B------:R-:W-:Y:S02]  /*19540*/  SHF.R.S32.HI R6, RZ, 0x1f, R5 ;  /* 0x0000001fff067819 */ /* 0x000fe40000011405 */
[----:B--2---:R-:W-:-:S04]  /*19550*/  SHF.R.S32.HI R8, RZ, 0x1f, R7 ;  /* 0x0000001fff087819 */ /* 0x004fc80000011407 */
[----:B------:R-:W-:Y:S02]  /*19560*/  @!P6 LEA.HI.X R13, R7, R4, R8, 0x2, P0 ;  /* 0x00000004070de211 */ /* 0x000fe400000f1408 */
[----:B----4-:R-:W-:-:S03]  /*19570*/  @!P3 LEA R10, P0, R5, R0, 0x2 ;  /* 0x00000000050ab211 */ /* 0x010fc600078010ff */
        /* <DEDUP_REMOVED lines=11> */
.L_x_1131:
[----:B------:R-:W-:Y:S05]  /*19630*/  BSYNC B0 ;  /* 0x0000000000007941 */ /* 0x000fea0003800000 */
.L_x_1130:
[----:B------:R-:W-:Y:S05]  /*19640*/  BRA.DIV ~URZ, `(.L_x_1132) ;  /* 0x000036a27f007947 */ /* 0x000fea000b800000 */
[----:B--2---:R2:W1:Y:S04]  /*19650*/  SHFL.IDX PT, R4, R16, 0x1, 0x1c1f ;  /* 0x003c1f0010047f89 */ /* 0x00446800000e0000 */
[----:B----4-:R2:W4:Y:S02]  /*19660*/  SHFL.IDX PT, R0, R17, 0x1, 0x1c1f ;  /* 0x003c1f0011007f89 */ /* 0x01052400000e0000 */
.L_x_1190:
[----:B------:R-:W-:-:S13]  /*19670*/  LOP3.LUT P0, RZ, R216, 0x2, RZ, 0xc0, !PT ;  /* 0x00000002d8ff7812 */ /* 0x000fda000780c0ff */
[----:B------:R-:W-:Y:S05]  /*19680*/  @P0 BRA `(.L_x_1127) ;  /* 0x00001a1000000947 */ /* 0x000fea0003800000 */
[C---:B------:R-:W-:Y:S02]  /*19690*/  ISETP.GE.AND P1, PT, R217.reuse, c[0x0][0x3c8], PT ;  /* 0x0000f200d9007a0c */ /* 0x040fe40003f26270 */
[C---:B-1----:R-:W-:Y:S02]  /*196a0*/  IADD3 R10, R217.reuse, 0x8, RZ ;  /* 0x00000008d90a7810 */ /* 0x042fe40007ffe0ff */
[C---:B------:R-:W-:Y:S02]  /*196b0*/  IADD3 R8, R217.reuse, 0x10, RZ ;  /* 0x00000010d9087810 */ /* 0x040fe40007ffe0ff */
[----:B------:R-:W-:Y:S02]  /*196c0*/  ISETP.GE.AND P0, PT, R10, c[0x0][0x3c8], PT ;  /* 0x0000f2000a007a0c */ /* 0x000fe40003f06270 */
[----:B------:R-:W-:Y:S02]  /*196d0*/  ISETP.GE.AND P5, PT, R8, c[0x0][0x3c8], PT ;  /* 0x0000f20008007a0c */ /* 0x000fe40003fa6270 */
[----:B------:R-:W-:-:S02]  /*196e0*/  IADD3 R15, R217, 0x18, RZ ;  /* 0x00000018d90f7810 */ /* 0x000fc40007ffe0ff */
[----:B------:R-:W-:Y:S01]  /*196f0*/  IADD3 R11, R217, 0x8, RZ ;  /* 0x00000008d90b7810 */ /* 0x000fe20007ffe0ff */
[----:B----4-:R-:W-:Y:S01]  /*19700*/  @!P1 IMAD.MOV.U32 R2, RZ, RZ, R0 ;  /* 0x000000ffff029224 */ /* 0x010fe200078e0000 */
[----:B------:R-:W-:Y:S01]  /*19710*/  ISETP.GE.AND P4, PT, R15, c[0x0][0x3c8], PT ;  /* 0x0000f2000f007a0c */ /* 0x000fe20003f86270 */
[----:B------:R-:W-:Y:S01]  /*19720*/  @!P1 IMAD.MOV.U32 R3, RZ, RZ, R4 ;  /* 0x000000ffff039224 */ /* 0x000fe200078e0004 */
[C---:B------:R-:W-:Y:S02]  /*19730*/  IADD3 R13, R217.reuse, 0x20, RZ ;  /* 0x00000020d90d7810 */ /* 0x040fe40007ffe0ff */
[----:B------:R-:W-:Y:S01]  /*19740*/  SHF.R.S32.HI R11, RZ, 0x1f, R11 ;  /* 0x0000001fff0b7819 */ /* 0x000fe2000001140b */
[C---:B------:R-:W-:Y:S01]  /*19750*/  @!P1 IMAD.WIDE R2, R217.reuse, 0x4, R2 ;  /* 0x00000004d9029825 */ /* 0x040fe200078e0202 */
[----:B------:R-:W-:Y:S02]  /*19760*/  @!P0 LEA R6, P6, R10, R0, 0x2 ;  /* 0x000000000a068211 */ /* 0x000fe400078c10ff */
[----:B------:R-:W-:-:S02]  /*19770*/  IADD3 R5, R217, 0x28, RZ ;  /* 0x00000028d9057810 */ /* 0x000fc40007ffe0ff */
[----:B------:R-:W-:Y:S01]  /*19780*/  IADD3 R9, R217, 0x10, RZ ;  /* 0x00000010d9097810 */ /* 0x000fe20007ffe0ff */
[----:B------:R1:W-:Y:S01]  /*19790*/  @!P1 ST.E.64 [R2.64], R116 ;  /* 0x0000007402009985 */ /* 0x0003e2000c101b06 */
[----:B------:R-:W-:Y:S02]  /*197a0*/  ISETP.GE.AND P3, PT, R13, c[0x0][0x3c8], PT ;  /* 0x0000f2000d007a0c */ /* 0x000fe40003f66270 */
[----:B------:R-:W-:Y:S02]  /*197b0*/  @!P0 LEA.HI.X R7, R10, R4, R11, 0x2, P6 ;  /* 0x000000040a078211 */ /* 0x000fe400030f140b */
[----:B------:R-:W-:Y:S02]  /*197c0*/  ISETP.GE.AND P2, PT, R5, c[0x0][0x3c8], PT ;  /* 0x0000f20005007a0c */ /* 0x000fe40003f46270 */
[----:B------:R-:W-:Y:S01]  /*197d0*/  SHF.R.S32.HI R9, RZ, 0x1f, R9 ;  /* 0x0000001fff097819 */ /* 0x000fe20000011409 */
[----:B------:R4:W-:Y:S01]  /*197e0*/  @!P0 ST.E.64 [R6.64], R124 ;  /* 0x0000007c06008985 */ /* 0x0009e2000c101b06 */
[----:B--2---:R-:W-:-:S02]  /*197f0*/  IADD3 R16, R217, 0x18, RZ ;  /* 0x00000018d9107810 */ /* 0x004fc40007ffe0ff */
[C---:B------:R-:W-:Y:S02]  /*19800*/  IADD3 R12, R217.reuse, 0x30, RZ ;  /* 0x00000030d90c7810 */ /* 0x040fe40007ffe0ff */
[----:B------:R-:W-:Y:S02]  /*19810*/  SHF.R.S32.HI R16, RZ, 0x1f, R16 ;  /* 0x0000001fff107819 */ /* 0x000fe40000011410 */
[C---:B------:R-:W-:Y:S02]  /*19820*/  IADD3 R10, R217.reuse, 0x38, RZ ;  /* 0x00000038d90a7810 */ /* 0x040fe40007ffe0ff */
[C---:B------:R-:W-:Y:S02]  /*19830*/  IADD3 R14, R217.reuse, 0x20, RZ ;  /* 0x00000020d90e7810 */ /* 0x040fe40007ffe0ff */
[----:B------:R-:W-:Y:S02]  /*19840*/  IADD3 R11, R217, 0x28, RZ ;  /* 0x00000028d90b7810 */ /* 0x000fe40007ffe0ff */
[----:B------:R-:W-:-:S02]  /*19850*/  SHF.R.S32.HI R14, RZ, 0x1f, R14 ;  /* 0x0000001fff0e7819 */ /* 0x000fc4000001140e */
[----:B------:R-:W-:Y:S02]  /*19860*/  SHF.R.S32.HI R11, RZ, 0x1f, R11 ;  /* 0x0000001fff0b7819 */ /* 0x000fe4000001140b */
[----:B-1----:R-:W-:-:S04]  /*19870*/  @!P5 LEA R2, P1, R8, R0, 0x2 ;  /* 0x000000000802d211 */ /* 0x002fc800078210ff */
[----:B------:R-:W-:Y:S02]  /*19880*/  @!P5 LEA.HI.X R3, R8, R4, R9, 0x2, P1 ;  /* 0x000000040803d211 */ /* 0x000fe400008f1409 */
[C---:B------:R-:W-:Y:S02]  /*19890*/  @!P4 LEA R8, P0, R15.reuse, R0, 0x2 ;  /* 0x000000000f08c211 */ /* 0x040fe400078010ff */
[----:B------:R-:W-:Y:S01]  /*198a0*/  ISETP.GE.AND P1, PT, R12, c[0x0][0x3c8], PT ;  /* 0x0000f2000c007a0c */ /* 0x000fe20003f26270 */
[----:B------:R1:W-:Y:S01]  /*198b0*/  @!P5 ST.E.64 [R2.64], R128 ;  /* 0x000000800200d985 */ /* 0x0003e2000c101b06 */
[----:B------:R-:W-:Y:S02]  /*198c0*/  @!P4 LEA.HI.X R9, R15, R4, R16, 0x2, P0 ;  /* 0x000000040f09c211 */ /* 0x000fe400000f1410 */
[C---:B----4-:R-:W-:Y:S02]  /*198d0*/  @!P3 LEA R6, P6, R13.reuse, R0, 0x2 ;  /* 0x000000000d06b211 */ /* 0x050fe400078c10ff */
[----:B------:R-:W-:Y:S01]  /*198e0*/  ISETP.GE.AND P0, PT, R10, c[0x0][0x3c8], PT ;  /* 0x0000f2000a007a0c */ /* 0x000fe20003f06270 */
[----:B------:R2:W-:Y:S01]  /*198f0*/  @!P4 ST.E.64 [R8.64], R146 ;  /* 0x000000920800c985 */ /* 0x0005e2000c101b06 */
[----:B------:R-:W-:-:S02]  /*19900*/  @!P3 LEA.HI.X R7, R13, R4, R14, 0x2, P6 ;  /* 0x000000040d07b211 */ /* 0x000fc400030f140e */
[----:B------:R-:W-:Y:S02]  /*19910*/  IADD3 R13, R217, 0x30, RZ ;  /* 0x00000030d90d7810 */ /* 0x000fe40007ffe0ff */
[----:B------:R-:W-:Y:S01]  /*19920*/  ISETP.GE.AND P4, PT, R252, c[0x0][0x3c8], PT ;  /* 0x0000f200fc007a0c */ /* 0x000fe20003f86270 */
[----:B------:R4:W-:Y:S01]  /*19930*/  @!P3 ST.E.64 [R6.64], R22 ;  /* 0x000000160600b985 */ /* 0x0009e2000c101b06 */
[----:B------:R-:W-:Y:S02]  /*19940*/  SHF.R.S32.HI R13, RZ, 0x1f, R13 ;  /* 0x0000001fff0d7819 */ /* 0x000fe4000001140d */
[----:B-1----:R-:W-:-:S04]  /*19950*/  @!P2 LEA R2, P5, R5, R0, 0x2 ;  /* 0x000000000502a211 */ /* 0x002fc800078a10ff */
[----:B------:R-:W-:Y:S02]  /*19960*/  @!P2 LEA.HI.X R3, R5, R4, R11, 0x2, P5 ;  /* 0x000000040503a211 */ /* 0x000fe400028f140b */
[C---:B------:R-:W-:Y:S02]  /*19970*/  IADD3 R11, R217.reuse, 0x38, RZ ;  /* 0x00000038d90b7810 */ /* 0x040fe40007ffe0ff */
[-C--:B--2---:R-:W-:Y:S01]  /*19980*/  @!P1 LEA R8, P3, R12, R0.reuse, 0x2 ;  /* 0x000000000c089211 */ /* 0x084fe200078610ff */
[----:B------:R1:W-:Y:S01]  /*19990*/  @!P2 ST.E.64 [R2.64], R26 ;  /* 0x0000001a0200a985 */ /* 0x0003e2000c101b06 */
[----:B------:R-:W-:Y:S02]  /*199a0*/  IADD3 R5, R217, 0x50, RZ ;  /* 0x00000050d9057810 */ /* 0x000fe40007ffe0ff */
[----:B----4-:R-:W-:Y:S02]  /*199b0*/  @!P0 LEA R6, P2, R10, R0, 0x2 ;  /* 0x000000000a068211 */ /* 0x010fe400078410ff */
[----:B------:R-:W-:-:S02]  /*199c0*/  SHF.R.S32.HI R11, RZ, 0x1f, R11 ;  /* 0x0000001fff0b7819 */ /* 0x000fc4000001140b */
[-C--:B------:R-:W-:Y:S02]  /*199d0*/  @!P1 LEA.HI.X R9, R12, R4.reuse, R13, 0x2, P3 ;  /* 0x000000040c099211 */ /* 0x080fe400018f140d */
[----:B------:R-:W-:Y:S02]  /*199e0*/  ISETP.GE.AND P3, PT, R250, c[0x0][0x3c8], PT ;  /* 0x0000f200fa007a0c */ /* 0x000fe40003f66270 */
[----:B------:R-:W-:Y:S01]  /*199f0*/  ISETP.GE.AND P6, PT, R5, c[0x0][0x3c8], PT ;  /* 0x0000f20005007a0c */ /* 0x000fe20003fc6270 */
[----:B------:R2:W-:Y:S01]  /*19a00*/  @!P1 ST.E.64 [R8.64], R150 ;  /* 0x0000009608009985 */ /* 0x0005e2000c101b06 */
[----:B------:R-:W-:Y:S02]  /*19a10*/  @!P0 LEA.HI.X R7, R10, R4, R11, 0x2, P2 ;  /* 0x000000040a078211 */ /* 0x000fe400010f140b */
[----:B------:R-:W-:Y:S02]  /*19a20*/  SHF.R.S32.HI R12, RZ, 0x1f, R252 ;  /* 0x0000001fff0c7819 */ /* 0x000fe400000114fc */
[----:B------:R-:W-:Y:S01]  /*19a30*/  SHF.R.S32.HI R13, RZ, 0x1f, R5 ;  /* 0x0000001fff0d7819 */ /* 0x000fe20000011405 */
[----:B------:R4:W-:Y:S01]  /*19a40*/  @!P0 ST.E.64 [R6.64], R30 ;  /* 0x0000001e06008985 */ /* 0x0009e2000c101b06 */
[----:B------:R-:W-:-:S04]  /*19a50*/  @!P4 LEA R10, P0, R252, R0, 0x2 ;  /* 0x00000000fc0ac211 */ /* 0x000fc800078010ff */
[----:B------:R-:W-:Y:S02]  /*19a60*/  @!P4 LEA.HI.X R11, R252, R4, R12, 0x2, P0 ;  /* 0x00000004fc0bc211 */ /* 0x000fe400000f140c */
[----:B------:R-:W-:-:S03]  /*19a70*/  @!P6 LEA R16, P0, R5, R0, 0x2 ;  /* 0x000000000510e211 */ /* 0x000fc600078010ff */
[----:B------:R5:W-:Y:S01]  /*19a80*/  @!P4 ST.E.64 [R10.64], R38 ;  /* 0x000000260a00c985 */ /* 0x000be2000c101b06 */
[C---:B-1----:R-:W-:Y:S02]  /*19a90*/  IADD3 R3, R217.reuse, 0x58, RZ ;  /* 0x00000058d9037810 */ /* 0x042fe40007ffe0ff */
[----:B------:R-:W-:Y:S02]  /*19aa0*/  IADD3 R2, R217, 0x60, RZ ;  /* 0x00000060d9027810 */ /* 0x000fe40007ffe0ff */
[----:B------:R-:W-:Y:S02]  /*19ab0*/  ISETP.GE.AND P5, PT, R3, c[0x0][0x3c8], PT ;  /* 0x0000f20003007a0c */ /* 0x000fe40003fa6270 */
[----:B------:R-:W-:Y:S02]  /*19ac0*/  SHF.R.S32.HI R12, RZ, 0x1f, R3 ;  /* 0x0000001fff0c7819 */ /* 0x000fe40000011403 */
[----:B---3--:R-:W-:Y:S02]  /*19ad0*/  @!P6 LEA.HI.X R17, R5, R4, R13, 0x2, P0 ;  /* 0x000000040511e211 */ /* 0x008fe400000f140d */
[----:B------:R-:W-:-:S02]  /*19ae0*/  ISETP.GE.AND P4, PT, R2, c[0x0][0x3c8], PT ;  /* 0x0000f20002007a0c */ /* 0x000fc40003f86270 */
[C---:B--2---:R-:W-:Y:S02]  /*19af0*/  @!P3 LEA R8, P1, R250.reuse, R0, 0x2 ;  /* 0x00000000fa08b211 */ /* 0x044fe400078210ff */
[C---:B------:R-:W-:Y:S02]  /*19b00*/  IADD3 R5, R217.reuse, 0x70, RZ ;  /* 0x00000070d9057810 */ /* 0x040fe40007ffe0ff */
[----:B----4-:R-:W-:Y:S02]  /*19b10*/  SHF.R.S32.HI R7, RZ, 0x1f, R250 ;  /* 0x0000001fff077819 */ /* 0x010fe400000114fa */
[----:B------:R-:W-:Y:S02]  /*19b20*/  IADD3 R6, R217, 0x68, RZ ;  /* 0x00000068d9067810 */ /* 0x000fe40007ffe0ff */
[----:B------:R-:W-:Y:S02]  /*19b30*/  @!P3 LEA.HI.X R9, R250, R4, R7, 0x2, P1 ;  /* 0x00000004fa09b211 */ /* 0x000fe400008f1407 */
[----:B------:R-:W-:-:S02]  /*19b40*/  @!P5 LEA R14, P1, R3, R0, 0x2 ;  /* 0x00000000030ed211 */ /* 0x000fc400078210ff */
[----:B------:R-:W-:Y:S01]  /*19b50*/  ISETP.GE.AND P2, PT, R6, c[0x0][0x3c8], PT ;  /* 0x0000f20006007a0c */ /* 0x000fe20003f46270 */
[----:B------:R1:W-:Y:S01]  /*19b60*/  @!P3 ST.E.64 [R8.64], R34 ;  /* 0x000000220800b985 */ /* 0x0003e2000c101b06 */
[----:B------:R-:W-:Y:S02]  /*19b70*/  @!P5 LEA.HI.X R15, R3, R4, R12, 0x2, P1 ;  /* 0x00000004030fd211 */ /* 0x000fe400008f140c */
[----:B------:R-:W-:Y:S01]  /*19b80*/  ISETP.GE.AND P1, PT, R5, c[0x0][0x3c8], PT ;  /* 0x0000f20005007a0c */ /* 0x000fe20003f26270 */
[----:B------:R2:W-:Y:S01]  /*19b90*/  @!P6 ST.E.64 [R16.64], R46 ;  /* 0x0000002e1000e985 */ /* 0x0005e2000c101b06 */
[----:B------:R-:W-:Y:S02]  /*19ba0*/  @!P4 LEA R12, P0, R2, R0, 0x2 ;  /* 0x00000000020cc211 */ /* 0x000fe400078010ff */
[----:B------:R-:W-:Y:S01]  /*19bb0*/  IADD3 R3, R217, 0x78, RZ ;  /* 0x00000078d9037810 */ /* 0x000fe20007ffe0ff */
[----:B------:R3:W-:Y:S01]  /*19bc0*/  @!P5 ST.E.64 [R14.64], R42 ;  /* 0x0000002a0e00d985 */ /* 0x0007e2000c101b06 */
[----:B------:R-:W-:-:S03]  /*19bd0*/  SHF.R.S32.HI R7, RZ, 0x1f, R6 ;  /* 0x0000001fff077819 */ /* 0x000fc60000011406 */
[----:B-----5:R-:W-:-:S04]  /*19be0*/  @!P2 LEA R10, P3, R6, R0, 0x2 ;  /* 0x00000000060aa211 */ /* 0x020fc800078610ff */
[----:B------:R-:W-:Y:S02]  /*19bf0*/  @!P2 LEA.HI.X R11, R6, R4, R7, 0x2, P3 ;  /* 0x00000004060ba211 */ /* 0x000fe400018f1407 */
[----:B------:R-:W-:Y:S02]  /*19c00*/  IADD3 R7, R217, 0x88, RZ ;  /* 0x00000088d9077810 */ /* 0x000fe40007ffe0ff */
[----:B------:R-:W-:Y:S02]  /*19c10*/  SHF.R.S32.HI R6, RZ, 0x1f, R3 ;  /* 0x0000001fff067819 */ /* 0x000fe40000011403 */
[----:B------:R-:W-:Y:S02]  /*19c20*/  ISETP.GE.AND P5, PT, R7, c[0x0][0x3c8], PT ;  /* 0x0000f20007007a0c */ /* 0x000fe40003fa6270 */
[----:B-1----:R-:W-:Y:S02]  /*19c30*/  SHF.R.S32.HI R8, RZ, 0x1f, R2 ;  /* 0x0000001fff087819 */ /* 0x002fe40000011402 */
[----:B------:R-:W-:-:S02]  /*19c40*/  SHF.R.S32.HI R9, RZ, 0x1f, R5 ;  /* 0x0000001fff097819 */ /* 0x000fc40000011405 */
[C---:B------:R-:W-:Y:S02]  /*19c50*/  @!P4 LEA.HI.X R13, R2.reuse, R4, R8, 0x2, P0 ;  /* 0x00000004020dc211 */ /* 0x040fe400000f1408 */
[----:B------:R-:W-:Y:S02]  /*19c60*/  @!P1 LEA R18, P4, R5, R0, 0x2 ;  /* 0x0000000005129211 */ /* 0x000fe400078810ff */
[----:B------:R-:W-:Y:S02]  /*19c70*/  ISETP.GE.AND P0, PT, R3, c[0x0][0x3c8], PT ;  /* 0x0000f20003007a0c */ /* 0x000fe40003f06270 */
[----:B------:R-:W-:Y:S02]  /*19c80*/  @!P1 LEA.HI.X R19, R5, R4, R9, 0x2, P4 ;  /* 0x0000000405139211 */ /* 0x000fe400020f1409 */
[----:B------:R-:W-:Y:S02]  /*19c90*/  ISETP.GE.AND P4, PT, R2, c[0x0][0x3c8], PT ;  /* 0x0000f20002007a0c */ /* 0x000fe40003f86270 */
[----:B------:R-:W-:-:S02]  /*19ca0*/  IADD3 R8, R217, 0x80, RZ ;  /* 0x00000080d9087810 */ /* 0x000fc40007ffe0ff */
[----:B------:R-:W-:Y:S02]  /*19cb0*/  IADD3 R2, R217, 0x90, RZ ;  /* 0x00000090d9027810 */ /* 0x000fe40007ffe0ff */
[----:B------:R-:W-:Y:S02]  /*19cc0*/  ISETP.GE.AND P6, PT, R8, c[0x0][0x3c8], PT ;  /* 0x0000f20008007a0c */ /* 0x000fe40003fc6270 */
[----:B------:R-:W-:Y:S02]  /*19cd0*/  SHF.R.S32.HI R5, RZ, 0x1f, R8 ;  /* 0x0000001fff057819 */ /* 0x000fe40000011408 */
[----:B--2---:R-:W-:-:S03]  /*19ce0*/  @!P0 LEA R16, P3, R3, R0, 0x2 ;  /* 0x0000000003108211 */ /* 0x004fc600078610ff */
[----:B------:R1:W-:Y:S01]  /*19cf0*/  @!P4 ST.E.64 [R12.64], R54 ;  /* 0x000000360c00c985 */ /* 0x0003e2000c101b06 */
[----:B------:R-:W-:Y:S02]  /*19d00*/  @!P0 LEA.HI.X R17, R3, R4, R6, 0x2, P3 ;  /* 0x0000000403118211 */ /* 0x000fe400018f1406 */
[----:B------:R-:W-:Y:S01]  /*19d10*/  SHF.R.S32.HI R3, RZ, 0x1f, R7 ;  /* 0x0000001fff037819 */ /* 0x000fe20000011407 */
[----:B------:R2:W-:Y:S01]  /*19d20*/  @!P2 ST.E.64 [R10.64], R50 ;  /* 0x000000320a00a985 */ /* 0x0005e2000c101b06 */
[----:B------:R-:W-:Y:S02]  /*19d30*/  IADD3 R6, R217, 0x98, RZ ;  /* 0x00000098d9067810 */ /* 0x000fe40007ffe0ff */
[----:B---3--:R-:W-:Y:S01]  /*19d40*/  @!P6 LEA R14, P3, R8, R0, 0x2 ;  /* 0x00000000080ee211 */ /* 0x008fe200078610ff */
[----:B------:R-:W-:Y:S01]  /*19d50*/  @!P1 ST.E.64 [R18.64], R62 ;  /* 0x0000003e12009985 */ /* 0x000fe2000c101b06 */
[----:B------:R-:W-:Y:S02]  /*19d60*/  ISETP.GE.AND P4, PT, R6, c[0x0][0x3c8], PT ;  /* 0x0000f20006007a0c */ /* 0x000fe40003f86270 */
[----:B------:R-:W-:Y:S01]  /*19d70*/  @!P6 LEA.HI.X R15, R8, R4, R5, 0x2, P3 ;  /* 0x00000004080fe211 */ /* 0x000fe200018f1405 */
[----:B------:R3:W-:Y:S01]  /*19d80*/  @!P0 ST.E.64 [R16.64], R58 ;  /* 0x0000003a10008985 */ /* 0x0007e2000c101b06 */
[----:B------:R-:W-:-:S02]  /*19d90*/  SHF.R.S32.HI R9, RZ, 0x1f, R6 ;  /* 0x0000001fff097819 */ /* 0x000fc40000011406 */
[----:B------:R-:W-:Y:S01]  /*19da0*/  IADD3 R5, R217, 0xa8, RZ ;  /* 0x000000a8d9057810 */ /* 0x000fe20007ffe0ff */
[----:B------:R-:W-:Y:S01]  /*19db0*/  @!P6 ST.E.64 [R14.64], R70 ;  /* 0x000000460e00e985 */ /* 0x000fe2000c101b06 */
[----:B------:R-:W-:-:S05]  /*19dc0*/  ISETP.GE.AND P6, PT, R2, c[0x0][0x3c8], PT ;  /* 0x0000f20002007a0c */ /* 0x000fca0003fc6270 */
[----:B------:R-:W-:-:S04]  /*19dd0*/  @!P4 LEA R8, P1, R6, R0, 0x2 ;  /* 0x000000000608c211 */ /* 0x000fc800078210ff */
[----:B------:R-:W-:Y:S02]  /*19de0*/  @!P4 LEA.HI.X R9, R6, R4, R9, 0x2, P1 ;  /* 0x000000040609c211 */ /* 0x000fe400008f1409 */
[----:B------:R-:W-:Y:S02]  /*19df0*/  IADD3 R6, R217, 0xb8, RZ ;  /* 0x000000b8d9067810 */ /* 0x000fe40007ffe0ff */
[----:B-1----:R-:W-:-:S04]  /*19e00*/  @!P5 LEA R12, P2, R7, R0, 0x2 ;  /* 0x00000000070cd211 */ /* 0x002fc800078410ff */
[----:B------:R-:W-:Y:S02]  /*19e10*/  @!P5 LEA.HI.X R13, R7, R4, R3, 0x2, P2 ;  /* 0x00000004070dd211 */ /* 0x000fe400010f1403 */
[----:B------:R-:W-:Y:S02]  /*19e20*/  ISETP.GE.AND P2, PT, R2, c[0x0][0x3c8], PT ;  /* 0x0000f20002007a0c */ /* 0x000fe40003f46270 */
[----:B------:R-:W-:Y:S01]  /*19e30*/  IADD3 R3, R217, 0xa0, RZ ;  /* 0x000000a0d9037810 */ /* 0x000fe20007ffe0ff */
[----:B------:R1:W-:Y:S01]  /*19e40*/  @!P5 ST.E.64 [R12.64], R66 ;  /* 0x000000420c00d985 */ /* 0x0003e2000c101b06 */
[----:B------:R-:W-:Y:S02]  /*19e50*/  SHF.R.S32.HI R7, RZ, 0x1f, R2 ;  /* 0x0000001fff077819 */ /* 0x000fe40000011402 */
[----:B------:R-:W-:-:S07]  /*19e60*/  ISETP.GE.AND P3, PT, R3, c[0x0][0x3c8], PT ;  /* 0x0000f20003007a0c */ /* 0x000fce0003f66270 */
[----:B--2---:R-:W-:-:S04]  /*19e70*/  @!P2 LEA R10, P0, R2, R0, 0x2 ;  /* 0x00000000020aa211 */ /* 0x004fc800078010ff */
[----:B------:R-:W-:Y:S02]  /*19e80*/  @!P2 LEA.HI.X R11, R2, R4, R7, 0x2, P0 ;  /* 0x00000004020ba211 */ /* 0x000fe400000f1407 */
[----:B---3--:R-:W-:Y:S02]  /*19e90*/  @!P3 LEA R16, P0, R3, R0, 0x2 ;  /* 0x000000000310b211 */ /* 0x008fe400078010ff */
[----:B------:R-:W-:Y:S01]  /*19ea0*/  ISETP.GE.AND P2, PT, R5, c[0x0][0x3c8], PT ;  /* 0x0000f20005007a0c */ /* 0x000fe20003f46270 */
[----:B------:R2:W-:Y:S01]  /*19eb0*/  @!P6 ST.E.64 [R10.64], R78 ;  /* 0x0000004e0a00e985 */ /* 0x0005e2000c101b06 */
[C---:B------:R-:W-:Y:S02]  /*19ec0*/  IADD3 R7, R217.reuse, 0xb0, RZ ;  /* 0x000000b0d9077810 */ /* 0x040fe40007ffe0ff */
[----:B------:R-:W-:Y:S01]  /*19ed0*/  IADD3 R2, R217, 0xc8, RZ ;  /* 0x000000c8d9027810 */ /* 0x000fe20007ffe0ff */
[----:B------:R3:W-:Y:S01]  /*19ee0*/  @!P4 ST.E.64 [R8.64], R74 ;  /* 0x0000004a0800c985 */ /* 0x0007e2000c101b06 */
[----:B------:R-:W-:-:S02]  /*19ef0*/  ISETP.GE.AND P1, PT, R7, c[0x0][0x3c8], PT ;  /* 0x0000f20007007a0c */ /* 0x000fc40003f26270 */
[----:B-1----:R-:W-:Y:S02]  /*19f00*/  SHF.R.S32.HI R12, RZ, 0x1f, R3 ;  /* 0x0000001fff0c7819 */ /* 0x002fe40000011403 */
[----:B------:R-:W-:Y:S02]  /*19f10*/  SHF.R.S32.HI R13, RZ, 0x1f, R5 ;  /* 0x0000001fff0d7819 */ /* 0x000fe40000011405 */
[----:B------:R-:W-:Y:S02]  /*19f20*/  @!P3 LEA.HI.X R17, R3, R4, R12, 0x2, P0 ;  /* 0x000000040311b211 */ /* 0x000fe400000f140c */
[----:B------:R-:W-:Y:S02]  /*19f30*/  ISETP.GE.AND P0, PT, R6, c[0x0][0x3c8], PT ;  /* 0x0000f20006007a0c */ /* 0x000fe40003f06270 */
[----:B------:R-:W-:Y:S01]  /*19f40*/  IADD3 R3, R217, 0xc0, RZ ;  /* 0x000000c0d9037810 */ /* 0x000fe20007ffe0ff */
[----:B------:R1:W-:Y:S01]  /*19f50*/  @!P3 ST.E.64 [R16.64], R86 ;  /* 0x000000561000b985 */ /* 0x0003e2000c101b06 */
[----:B------:R-:W-:-:S02]  /*19f60*/  @!P2 LEA R14, P5, R5, R0, 0x2 ;  /* 0x00000000050ea211 */ /* 0x000fc400078a10ff */
[----:B------:R-:W-:Y:S02]  /*19f70*/  ISETP.GE.AND P6, PT, R3, c[0x0][0x3c8], PT ;  /* 0x0000f20003007a0c */ /* 0x000fe40003fc6270 */
[----:B------:R-:W-:Y:S02]  /*19f80*/  @!P2 LEA.HI.X R15, R5, R4, R13, 0x2, P5 ;  /* 0x00000004050fa211 */ /* 0x000fe400028f140d */
[----:B------:R-:W-:Y:S02]  /*19f90*/  SHF.R.S32.HI R5, RZ, 0x1f, R7 ;  /* 0x0000001fff057819 */ /* 0x000fe40000011407 */
[CC--:B------:R-:W-:Y:S01]  /*19fa0*/  @!P1 LEA R12, P5, R7.reuse, R0.reuse, 0x2 ;  /* 0x00000000070c9211 */ /* 0x0c0fe200078a10ff */
[----:B------:R4:W-:Y:S01]  /*19fb0*/  @!P2 ST.E.64 [R14.64], R82 ;  /* 0x000000520e00a985 */ /* 0x0009e2000c101b06 */
[----:B--2---:R-:W-:Y:S02]  /*19fc0*/  @!P0 LEA R10, P4, R6, R0, 0x2 ;  /* 0x00000000060a8211 */ /* 0x004fe400078810ff */
[----:B------:R-:W-:-:S02]  /*19fd0*/  @!P1 LEA.HI.X R13, R7, R4, R5, 0x2, P5 ;  /* 0x00000004070d9211 */ /* 0x000fc400028f1405 */
[----:B---3--:R-:W-:Y:S02]  /*19fe0*/  SHF.R.S32.HI R8, RZ, 0x1f, R6 ;  /* 0x0000001fff087819 */ /* 0x008fe40000011406 */
[----:B------:R-:W-:Y:S01]  /*19ff0*/  IADD3 R7, R217, 0xd0, RZ ;  /* 0x000000d0d9077810 */ /* 0x000fe20007ffe0ff */
[----:B------:R2:W-:Y:S01]  /*1a000*/  @!P1 ST.E.64 [R12.64], R154 ;  /* 0x0000009a0c009985 */ /* 0x0005e2000c101b06 */
[----:B------:R-:W-:Y:S02]  /*1a010*/  @!P0 LEA.HI.X R11, R6, R4, R8, 0x2, P4 ;  /* 0x00000004060b8211 */ /* 0x000fe400020f1408 */
[----:B------:R-:W-:Y:S02]  /*1a020*/  ISETP.GE.AND P4, PT, R2, c[0x0][0x3c8], PT ;  /* 0x0000f20002007a0c */ /* 0x000fe40003f86270 */
[----:B------:R-:W-:Y:S01]  /*1a030*/  SHF.R.S32.HI R6, RZ, 0x1f, R3 ;  /* 0x0000001fff067819 */ /* 0x000fe20000011403 */
[----:B------:R3:W-:Y:S01]  /*1a040*/  @!P0 ST.E.64 [R10.64], R90 ;  /* 0x0000005a0a008985 */ /* 0x0007e2000c101b06 */
[----:B------:R-:W-:-:S02]  /*1a050*/  ISETP.GE.AND P5, PT, R7, c[0x0][0x3c8], PT ;  /* 0x0000f20007007a0c */ /* 0x000fc40003fa6270 */
[----:B------:R-:W-:Y:S02]  /*1a060*/  IADD3 R8, R217, 0xd8, RZ ;  /* 0x000000d8d9087810 */ /* 0x000fe40007ffe0ff */
[----:B------:R-:W-:Y:S02]  /*1a070*/  SHF.R.S32.HI R5, RZ, 0x1f, R2 ;  /* 0x0000001fff057819 */ /* 0x000fe40000011402 */
[----:B------:R-:W-:-:S03]  /*1a080*/  SHF.R.S32.HI R9, RZ, 0x1f, R8 ;  /* 0x0000001fff097819 */ /* 0x000fc60000011408 */
[-C--:B-1----:R-:W-:Y:S02]  /*1a090*/  @!P4 LEA R16, P2, R2, R0.reuse, 0x2 ;  /* 0x000000000210c211 */ /* 0x082fe400078410ff */
[----:B------:R-:W-:Y:S02]  /*1a0a0*/  ISETP.GE.AND P4, PT, R8, c[0x0][0x3c8], PT ;  /* 0x0000f20008007a0c */ /* 0x000fe40003f86270 */
[----:B----4-:R-:W-:-:S04]  /*1a0b0*/  @!P6 LEA R14, P3, R3, R0, 0x2 ;  /* 0x00000000030ee211 */ /* 0x010fc800078610ff */
[----:B------:R-:W-:Y:S02]  /*1a0c0*/  @!P6 LEA.HI.X R15, R3, R4, R6, 0x2, P3 ;  /* 0x00000004030fe211 */ /* 0x000fe400018f1406 */
[----:B------:R-:W-:Y:S02]  /*1a0d0*/  ISETP.GE.AND P3, PT, R2, c[0x0][0x3c8], PT ;  /* 0x0000f20002007a0c */ /* 0x000fe40003f66270 */
[----:B------:R-:W-:Y:S01]  /*1a0e0*/  IADD3 R6, R217, 0xe0, RZ ;  /* 0x000000e0d9067810 */ /* 0x000fe20007ffe0ff */
[----:B------:R-:W-:Y:S01]  /*1a0f0*/  @!P6 ST.E.64 [R14.64], R158 ;  /* 0x0000009e0e00e985 */ /* 0x000fe2000c101b06 */
[----:B------:R-:W-:Y:S02]  /*1a100*/  SHF.R.S32.HI R3, RZ, 0x1f, R7 ;  /* 0x0000001fff037819 */ /* 0x000fe40000011407 */
[-C--:B--2---:R-:W-:Y:S02]  /*1a110*/  @!P5 LEA R12, P1, R7, R0.reuse, 0x2 ;  /* 0x00000000070cd211 */ /* 0x084fe400078210ff */
[----:B---3--:R-:W-:-:S02]  /*1a120*/  @!P4 LEA R10, P0, R8, R0, 0x2 ;  /* 0x00000000080ac211 */ /* 0x008fc400078010ff */
[-C--:B------:R-:W-:Y:S02]  /*1a130*/  @!P5 LEA.HI.X R13, R7, R4.reuse, R3, 0x2, P1 ;  /* 0x00000004070dd211 */ /* 0x080fe400008f1403 */
[C---:B------:R-:W-:Y:S02]  /*1a140*/  IADD3 R3, R217.reuse, 0xf0, RZ ;  /* 0x000000f0d9037810 */ /* 0x040fe40007ffe0ff */
[----:B------:R-:W-:Y:S02]  /*1a150*/  @!P3 LEA.HI.X R17, R2, R4, R5, 0x2, P2 ;  /* 0x000000040211b211 */ /* 0x000fe400010f1405 */
[----:B------:R-:W-:Y:S02]  /*1a160*/  ISETP.GE.AND P3, PT, R6, c[0x0][0x3c8], PT ;  /* 0x0000f20006007a0c */ /* 0x000fe40003f66270 */
[----:B------:R-:W-:Y:S02]  /*1a170*/  IADD3 R5, R217, 0xe8, RZ ;  /* 0x000000e8d9057810 */ /* 0x000fe40007ffe0ff */
[----:B------:R-:W-:-:S02]  /*1a180*/  ISETP.GE.AND P1, PT, R3, c[0x0][0x3c8], PT ;  /* 0x0000f20003007a0c */ /* 0x000fc40003f26270 */
[----:B------:R-:W-:Y:S02]  /*1a190*/  ISETP.GE.AND P2, PT, R5, c[0x0][0x3c8], PT ;  /* 0x0000f20005007a0c */ /* 0x000fe40003f46270 */
[----:B------:R-:W-:Y:S02]  /*1a1a0*/  @!P4 LEA.HI.X R11, R8, R4, R9, 0x2, P0 ;  /* 0x00000004080bc211 */ /* 0x000fe400000f1409 */
[----:B------:R-:W-:Y:S02]  /*1a1b0*/  SHF.R.S32.HI R7, RZ, 0x1f, R6 ;  /* 0x0000001fff077819 */ /* 0x000fe40000011406 */
[----:B------:R-:W-:Y:S02]  /*1a1c0*/  ISETP.GE.AND P6, PT, R2, c[0x0][0x3c8], PT ;  /* 0x0000f20002007a0c */ /* 0x000fe40003fc6270 */
[----:B------:R-:W-:-:S04]  /*1a1d0*/  @!P3 LEA R8, P0, R6, R0, 0x2 ;  /* 0x000000000608b211 */ /* 0x000fc800078010ff */
[----:B------:R-:W-:Y:S02]  /*1a1e0*/  @!P3 LEA.HI.X R9, R6, R4, R7, 0x2, P0 ;  /* 0x000000040609b211 */ /* 0x000fe400000f1407 */
[----:B------:R-:W-:Y:S02]  /*1a1f0*/  SHF.R.S32.HI R7, RZ, 0x1f, R5 ;  /* 0x0000001fff077819 */ /* 0x000fe40000011405 */
[----:B------:R-:W-:-:S03]  /*1a200*/  @!P2 LEA R6, P0, R5, R0, 0x2 ;  /* 0x000000000506a211 */ /* 0x000fc600078010ff */
[----:B------:R-:W-:Y:S01]  /*1a210*/  @!P6 ST.E.64 [R16.64], R168 ;  /* 0x000000a81000e985 */ /* 0x000fe2000c101b06 */
[----:B------:R-:W-:Y:S02]  /*1a220*/  @!P2 LEA.HI.X R7, R5, R4, R7, 0x2, P0 ;  /* 0x000000040507a211 */ /* 0x000fe400000f1407 */
[----:B------:R-:W-:Y:S01]  /*1a230*/  SHF.R.S32.HI R5, RZ, 0x1f, R3 ;  /* 0x0000001fff057819 */ /* 0x000fe20000011403 */
[----:B------:R-:W-:Y:S01]  /*1a240*/  @!P5 ST.E.64 [R12.64], R166 ;  /* 0x000000a60c00d985 */ /* 0x000fe2000c101b06 */
[----:B------:R-:W-:-:S03]  /*1a250*/  @!P1 LEA R2, P0, R3, R0, 0x2 ;  /* 0x0000000003029211 */ /* 0x000fc600078010ff */
[----:B------:R-:W-:Y:S01]  /*1a260*/  @!P4 ST.E.64 [R10.64], R114 ;  /* 0x000000720a00c985 */ /* 0x000fe2000c101b06 */
[----:B------:R-:W-:-:S03]  /*1a270*/  @!P1 LEA.HI.X R3, R3, R4, R5, 0x2, P0 ;  /* 0x0000000403039211 */ /* 0x000fc600000f1405 */
[----:B------:R-:W-:Y:S04]  /*1a280*/  @!P3 ST.E.64 [R8.64], R106 ;  /* 0x0000006a0800b985 */ /* 0x000fe8000c101b06 */
[----:B------:R-:W-:Y:S04]  /*1a290*/  @!P2 ST.E.64 [R6.64], R102 ;  /* 0x000000660600a985 */ /* 0x000fe8000c101b06 */
        /* <DEDUP_REMOVED lines=9> */
.L_x_1112:
        /* <DEDUP_REMOVED lines=19> */
.L_x_1133:
[----:B------:R-:W3:Y:S01]  /*1a460*/  S2R R22, SR_TID.X ;  /* 0x0000000000167919 */ /* 0x000ee20000002100 */
[----:B------:R-:W-:Y:S01]  /*1a470*/  BSSY B0, `(.L_x_1134) ;  /* 0x0000035000007945 */ /* 0x000fe20003800000 */
[----:B------:R-:W-:Y:S02]  /*1a480*/  SEL R15, R236, RZ, !P2 ;  /* 0x000000ffec0f7207 */ /* 0x000fe40005000000 */
[----:B------:R-:W-:-:S02]  /*1a490*/  SEL R20, R241, RZ, !P2 ;  /* 0x000000fff1147207 */ /* 0x000fc40005000000 */
[----:B-----5:R-:W-:Y:S02]  /*1a4a0*/  SHF.R.S32.HI R17, RZ, 0x1f, R6 ;  /* 0x0000001fff117819 */ /* 0x020fe40000011406 */
[----:B---3--:R-:W-:-:S13]  /*1a4b0*/  ISETP.GT.AND P0, PT, R22, 0x7f, PT ;  /* 0x0000007f1600780c */ /* 0x008fda0003f04270 */
        /* <DEDUP_REMOVED lines=8> */
[----:B------:R3:W4:Y:S08]  /*1a540*/  LDC.64 R8, c[0x0][R0+0x170] ;  /* 0x00005c0000087b82 */ /* 0x0007300000000a00 */
[----:B--2---:R3:W2:Y:S08]  /*1a550*/  LDC.64 R4, c[0x0][R0+0x168] ;  /* 0x00005a0000047b82 */ /* 0x0046b00000000a00 */
[----:B------:R3:W5:Y:S08]  /*1a560*/  LDC.64 R12, c[0x0][R0+0x178] ;  /* 0x00005e00000c7b82 */ /* 0x0007700000000a00 */
[----:B------:R3:W1:Y:S02]  /*1a570*/  LDC.64 R10, c[0x0][R0+0x160] ;  /* 0x00005800000a7b82 */ /* 0x0006640000000a00 */
[----:B---3--:R-:W-:-:S02]  /*1a580*/  IMAD.MOV.U32 R0, RZ, RZ, c[0x0][0x4e8] ;  /* 0x00013a00ff007624 */ /* 0x008fc400078e00ff */
[-C--:B----4-:R-:W-:Y:S02]  /*1a590*/  IMAD R7, R9, R15.reuse, RZ ;  /* 0x0000000f09077224 */ /* 0x090fe400078e02ff */
[----:B------:R-:W-:Y:S01]  /*1a5a0*/  IMAD.WIDE.U32 R2, R8, R15, RZ ;  /* 0x0000000f08027225 */ /* 0x000fe200078e00ff */
[----:B------:R-:W-:Y:S02]  /*1a5b0*/  ISETP.NE.AND P0, PT, R0, 0x1, PT ;  /* 0x000000010000780c */ /* 0x000fe40003f05270 */
[----:B------:R-:W-:Y:S01]  /*1a5c0*/  MOV R0, R14 ;  /* 0x0000000e00007202 */ /* 0x000fe20000000f00 */
[----:B------:R-:W-:Y:S01]  /*1a5d0*/  IMAD R8, R8, R20, R7 ;  /* 0x0000001408087224 */ /* 0x000fe200078e0207 */
[----:B------:R-:W-:Y:S01]  /*1a5e0*/  SEL R7, R251, RZ, P2 ;  /* 0x000000fffb077207 */ /* 0x000fe20001000000 */
[-C--:B--2---:R-:W-:Y:S02]  /*1a5f0*/  IMAD R9, R5, R239.reuse, RZ ;  /* 0x000000ef05097224 */ /* 0x084fe400078e02ff */
        /* <DEDUP_REMOVED lines=28> */
.L_x_1135:
[----:B------:R-:W-:Y:S05]  /*1a7c0*/  BSYNC B0 ;  /* 0x0000000000007941 */ /* 0x000fea0003800000 */
.L_x_1134:
[----:B------:R-:W-:-:S13]  /*1a7d0*/  ISETP.GT.AND P0, PT, R18, 0x1, PT ;  /* 0x000000011200780c */ /* 0x000fda0003f04270 */
[----:B------:R-:W-:Y:S05]  /*1a7e0*/  @P0 BRA `(.L_x_1127) ;  /* 0x000008b000000947 */ /* 0x000fea0003800000 */
[----:B-12---:R-:W-:Y:S01]  /*1a7f0*/  SHF.R.S32.HI R4, RZ, 0x1f, R22 ;  /* 0x0000001fff047819 */ /* 0x006fe20000011416 */
[----:B------:R-:W-:Y:S01]  /*1a800*/  IMAD R0, R17, c[0x0][0x3a0], RZ ;  /* 0x0000e80011007a24 */ /* 0x000fe200078e02ff */
[----:B------:R-:W-:Y:S01]  /*1a810*/  MOV R5, c[0x0][0x4e8] ;  /* 0x00013a0000057a02 */ /* 0x000fe20000000f00 */
[----:B------:R-:W-:Y:S01]  /*1a820*/  IMAD.WIDE.U32 R2, R6, c[0x0][0x3a0], RZ ;  /* 0x0000e80006027a25 */ /* 0x000fe200078e00ff */
[----:B------:R-:W-:Y:S02]  /*1a830*/  LEA.HI R4, R4, R22, RZ, 0x3 ;  /* 0x0000001604047211 */ /* 0x000fe400078f18ff */
[----:B------:R-:W-:Y:S01]  /*1a840*/  ISETP.NE.AND P0, PT, R5, 0x1, PT ;  /* 0x000000010500780c */ /* 0x000fe20003f05270 */
[----:B------:R-:W-:Y:S01]  /*1a850*/  IMAD R6, R6, c[0x0][0x3a4], R0 ;  /* 0x0000e90006067a24 */ /* 0x000fe200078e0200 */
[----:B------:R-:W-:Y:S01]  /*1a860*/  LOP3.LUT R0, R4, 0xfffffff8, RZ, 0xc0, !PT ;  /* 0xfffffff804007812 */ /* 0x000fe200078ec0ff */
[----:B------:R-:W-:-:S03]  /*1a870*/  IMAD R5, R20, c[0x0][0x3f0], RZ ;  /* 0x0000fc0014057a24 */ /* 0x000fc600078e02ff */
[----:B------:R-:W-:Y:S01]  /*1a880*/  IADD3 R0, -R0, R22, RZ ;  /* 0x0000001600007210 */ /* 0x000fe20007ffe1ff */
[----:B------:R-:W-:Y:S01]  /*1a890*/  IMAD R5, R15, c[0x0][0x3f4], R5 ;  /* 0x0000fd000f057a24 */ /* 0x000fe200078e0205 */
[----:B------:R-:W-:Y:S02]  /*1a8a0*/  IADD3 R3, R3, R6, RZ ;  /* 0x0000000603037210 */ /* 0x000fe40007ffe0ff */
[----:B------:R-:W-:-:S03]  /*1a8b0*/  LEA R0, R0, R211, 0x5 ;  /* 0x000000d300007211 */ /* 0x000fc600078e28ff */
[----:B------:R-:W-:-:S04]  /*1a8c0*/  IMAD.WIDE.U32 R2, R239, c[0x0][0x3e8], R2 ;  /* 0x0000fa00ef027a25 */ /* 0x000fc800078e0002 */
[----:B------:R-:W-:Y:S02]  /*1a8d0*/  IMAD.IADD R4, R233, 0x1, R0 ;  /* 0x00000001e9047824 */ /* 0x000fe400078e0200 */
[----:B------:R-:W-:Y:S02]  /*1a8e0*/  IMAD R3, R239, c[0x0][0x3ec], R3 ;  /* 0x0000fb00ef037a24 */ /* 0x000fe400078e0203 */
[----:B------:R-:W-:Y:S01]  /*1a8f0*/  @P0 IMAD.HI.U32 R6, R4, c[0x0][0x4ec], RZ ;  /* 0x00013b0004060a27 */ /* 0x000fe200078e00ff */
[----:B------:R-:W-:-:S03]  /*1a900*/  MOV R0, R4 ;  /* 0x0000000400007202 */ /* 0x000fc60000000f00 */
[----:B------:R-:W-:Y:S01]  /*1a910*/  IMAD.WIDE.U32 R2, R15, c[0x0][0x3f0], R2 ;  /* 0x0000fc000f027a25 */ /* 0x000fe200078e0002 */
[----:B------:R-:W-:Y:S02]  /*1a920*/  @P0 SHF.R.U32.HI R0, RZ, c[0x0][0x4f0], R6 ;  /* 0x00013c00ff000a19 */ /* 0x000fe40000011606 */
[----:B------:R-:W-:Y:S02]  /*1a930*/  IADD3 R15, R211, R233, RZ ;  /* 0x000000e9d30f7210 */ /* 0x000fe40007ffe0ff */
[--C-:B------:R-:W-:Y:S02]  /*1a940*/  SHF.R.S32.HI R6, RZ, 0x1f, R0.reuse ;  /* 0x0000001fff067819 */ /* 0x100fe40000011400 */
[----:B------:R-:W-:Y:S01]  /*1a950*/  IADD3 R3, R3, R5, RZ ;  /* 0x0000000503037210 */ /* 0x000fe20007ffe0ff */
[----:B------:R-:W-:Y:S02]  /*1a960*/  IMAD.MOV R5, RZ, RZ, -R0 ;  /* 0x000000ffff057224 */ /* 0x000fe400078e0a00 */
[----:B------:R-:W-:-:S02]  /*1a970*/  IMAD R6, R6, c[0x0][0x3e0], RZ ;  /* 0x0000f80006067a24 */ /* 0x000fc400078e02ff */
[----:B------:R-:W-:Y:S02]  /*1a980*/  IMAD R4, R5, c[0x0][0x4e8], R4 ;  /* 0x00013a0005047a24 */ /* 0x000fe400078e0204 */
[----:B------:R-:W-:-:S03]  /*1a990*/  IMAD.WIDE.U32 R2, R0, c[0x0][0x3e0], R2 ;  /* 0x0000f80000027a25 */ /* 0x000fc600078e0002 */
[----:B------:R-:W-:Y:S01]  /*1a9a0*/  SHF.R.S32.HI R5, RZ, 0x1f, R4 ;  /* 0x0000001fff057819 */ /* 0x000fe20000011404 */
[----:B------:R-:W-:-:S04]  /*1a9b0*/  IMAD R0, R0, c[0x0][0x3e4], R6 ;  /* 0x0000f90000007a24 */ /* 0x000fc800078e0206 */
[----:B------:R-:W-:Y:S01]  /*1a9c0*/  IMAD R5, R5, c[0x0][0x3d8], RZ ;  /* 0x0000f60005057a24 */ /* 0x000fe200078e02ff */
[----:B------:R-:W-:-:S05]  /*1a9d0*/  IADD3 R3, R3, R0, RZ ;  /* 0x0000000003037210 */ /* 0x000fca0007ffe0ff */
[----:B------:R-:W-:-:S04]  /*1a9e0*/  IMAD.WIDE.U32 R2, R4, c[0x0][0x3d8], R2 ;  /* 0x0000f60004027a25 */ /* 0x000fc800078e0002 */
[----:B------:R-:W-:Y:S01]  /*1a9f0*/  IMAD R4, R4, c[0x0][0x3dc], R5 ;  /* 0x0000f70004047a24 */ /* 0x000fe200078e0205 */
[----:B------:R-:W-:-:S04]  /*1aa00*/  LEA R16, P0, R2, c[0x0][0x380], 0x1 ;  /* 0x0000e00002107a11 */ /* 0x000fc800078008ff */
[----:B------:R-:W-:-:S04]  /*1aa10*/  IADD3 R4, R3, R4, RZ ;  /* 0x0000000403047210 */ /* 0x000fc80007ffe0ff */
[----:B------:R-:W-:Y:S01]  /*1aa20*/  LEA.HI.X R13, R2, c[0x0][0x384], R4, 0x1, P0 ;  /* 0x0000e100020d7a11 */ /* 0x000fe200000f0c04 */
[----:B------:R-:W-:Y:S05]  /*1aa30*/  BRA.DIV ~URZ, `(.L_x_1136) ;  /* 0x000023727f007947 */ /* 0x000fea000b800000 */
[----:B------:R1:W2:Y:S02]  /*1aa40*/  SHFL.IDX PT, R12, R13, RZ, 0x181f ;  /* 0x00181fff0d0c7589 */ /* 0x0002a400000e0000 */
.L_x_1191:
[----:B------:R-:W-:Y:S05]  /*1aa50*/  BRA.DIV ~URZ, `(.L_x_1137) ;  /* 0x000023c27f007947 */ /* 0x000fea000b800000 */
[----:B------:R3:W4:Y:S02]  /*1aa60*/  SHFL.IDX PT, R0, R16, RZ, 0x181f ;  /* 0x00181fff10007589 */ /* 0x00072400000e0000 */
.L_x_1192:
        /* <DEDUP_REMOVED lines=27> */
.L_x_1139:
[----:B------:R-:W-:Y:S05]  /*1ac20*/  BSYNC B0 ;  /* 0x0000000000007941 */ /* 0x000fea0003800000 */
.L_x_1138:
[----:B------:R-:W-:Y:S05]  /*1ac30*/  BRA.DIV ~URZ, `(.L_x_1140) ;  /* 0x000022427f007947 */ /* 0x000fea000b800000 */
[----:B--2---:R2:W1:Y:S04]  /*1ac40*/  SHFL.IDX PT, R12, R13, 0x1, 0x181f ;  /* 0x00381f000d0c7f89 */ /* 0x00446800000e0000 */
[----:B----4-:R2:W4:Y:S02]  /*1ac50*/  SHFL.IDX PT, R0, R16, 0x1, 0x181f ;  /* 0x00381f0010007f89 */ /* 0x01052400000e0000 */
.L_x_1193:
        /* <DEDUP_REMOVED lines=20> */
.L_x_1142:
[----:B------:R-:W-:Y:S05]  /*1ada0*/  BSYNC B0 ;  /* 0x0000000000007941 */ /* 0x000fea0003800000 */
.L_x_1141:
[----:B------:R-:W-:Y:S05]  /*1adb0*/  BRA.DIV ~URZ, `(.L_x_1143) ;  /* 0x000021827f007947 */ /* 0x000fea000b800000 */
[----:B-1----:R1:W2:Y:S02]  /*1adc0*/  SHFL.IDX PT, R12, R13, 0x2, 0x181f ;  /* 0x00581f000d0c7f89 */ /* 0x0022a400000e0000 */
.L_x_1194:
[----:B------:R-:W-:Y:S05]  /*1add0*/  BRA.DIV ~URZ, `(.L_x_1144) ;  /* 0x000021d27f007947 */ /* 0x000fea000b800000 */
[----:B----4-:R4:W1:Y:S02]  /*1ade0*/  SHFL.IDX PT, R0, R16, 0x2, 0x181f ;  /* 0x00581f0010007f89 */ /* 0x01086400000e0000 */
.L_x_1195:
        /* <DEDUP_REMOVED lines=20> */
.L_x_1146:
[----:B------:R-:W-:Y:S05]  /*1af30*/  BSYNC B0 ;  /* 0x0000000000007941 */ /* 0x000fea0003800000 */
.L_x_1145:
[----:B------:R-:W-:Y:S05]  /*1af40*/  BRA.DIV ~URZ, `(.L_x_1147) ;  /* 0x000020c27f007947 */ /* 0x000fea000b800000 */
[----:B--2---:R2:W3:Y:S04]  /*1af50*/  SHFL.IDX PT, R12, R13, 0x3, 0x181f ;  /* 0x00781f000d0c7f89 */ /* 0x0044e800000e0000 */
[----:B-1----:R2:W1:Y:S02]  /*1af60*/  SHFL.IDX PT, R0, R16, 0x3, 0x181f ;  /* 0x00781f0010007f89 */ /* 0x00246400000e0000 */
.L_x_1196:
        /* <DEDUP_REMOVED lines=19> */
.L_x_1127:
[----:B------:R-:W-:Y:S05]  /*1b0a0*/  BSYNC B1 ;  /* 0x0000000000017941 */ /* 0x000fea0003800000 */
.L_x_1111:
        /* <DEDUP_REMOVED lines=9> */
[----:B----4-:R-:W-:-:S04]  /*1b140*/  LOP3.LUT R14, R0, 0x1f, RZ, 0xc0, !PT ;  /* 0x0000001f000e7812 */ /* 0x010fc800078ec0ff */
[----:B------:R-:W-:Y:S01]  /*1b150*/  ISETP.NE.AND P6, PT, R14, 0x1f, PT ;  /* 0x0000001f0e00780c */ /* 0x000fe20003fc5270 */
[----:B------:R-:W-:Y:S10]  /*1b160*/  BRA.DIV ~URZ, `(.L_x_1149) ;  /* 0x00001f627f007947 */ /* 0x000ff4000b800000 */
[----:B------:R4:W3:Y:S02]  /*1b170*/  SHFL.IDX PT, R9, R21, RZ, 0x1f ;  /* 0x00001fff15097589 */ /* 0x0008e400000e0000 */
.L_x_1197:
[----:B------:R-:W-:Y:S05]  /*1b180*/  BRA.DIV ~URZ, `(.L_x_1150) ;  /* 0x00001fb27f007947 */ /* 0x000fea000b800000 */
[----:B------:R4:W3:Y:S02]  /*1b190*/  SHFL.IDX PT, R8, R21, 0x1, 0x1f ;  /* 0x00201f0015087f89 */ /* 0x0008e400000e0000 */
.L_x_1198:
[----:B-1----:R-:W-:Y:S02]  /*1b1a0*/  IMAD.IADD R0, R235, 0x1, R14 ;  /* 0x00000001eb007824 */ /* 0x002fe400078e020e */
[----:B------:R-:W-:-:S03]  /*1b1b0*/  IMAD.MOV.U32 R6, RZ, RZ, RZ ;  /* 0x000000ffff067224 */ /* 0x000fc600078e00ff */
[----:B------:R-:W-:-:S13]  /*1b1c0*/  ISETP.GE.OR P0, PT, R0, c[0x0][0x53c], !P6 ;  /* 0x00014f0000007a0c */ /* 0x000fda0007706670 */
[----:B--2---:R-:W-:Y:S01]  /*1b1d0*/  @!P0 MOV R2, 0x4 ;  /* 0x0000000400028802 */ /* 0x004fe20000000f00 */
[----:B------:R-:W-:-:S04]  /*1b1e0*/  @!P0 IMAD.MOV.U32 R4, RZ, RZ, 0x4 ;  /* 0x00000004ff048424 */ /* 0x000fc800078e00ff */
[----:B------:R-:W-:-:S04]  /*1b1f0*/  @!P0 IMAD.WIDE R4, R0, R4, c[0x0][0x580] ;  /* 0x0001600000048625 */ /* 0x000fc800078e0204 */
[----:B------:R-:W-:Y:S01]  /*1b200*/  @!P0 IMAD.WIDE R2, R0, R2, c[0x0][0x578] ;  /* 0x00015e0000028625 */ /* 0x000fe200078e0202 */
[----:B------:R-:W2:Y:S04]  /*1b210*/  @!P0 LDG.E R6, [R4.64] ;  /* 0x0000000604068981 */ /* 0x000ea8000c1e1900 */
[----:B------:R-:W2:Y:S01]  /*1b220*/  @!P0 LDG.E R7, [R2.64] ;  /* 0x0000000602078981 */ /* 0x000ea2000c1e1900 */
[C---:B------:R-:W-:Y:S02]  /*1b230*/  ISETP.GE.U32.AND P4, PT, R14.reuse, 0x10, PT ;  /* 0x000000100e00780c */ /* 0x040fe40003f86070 */
[C---:B------:R-:W-:Y:S02]  /*1b240*/  ISETP.GE.U32.AND P3, PT, R14.reuse, 0x8, PT ;  /* 0x000000080e00780c */ /* 0x040fe40003f66070 */
[----:B------:R-:W-:-:S02]  /*1b250*/  ISETP.GE.U32.AND P2, PT, R14, 0x4, PT ;  /* 0x000000040e00780c */ /* 0x000fc40003f46070 */
[C---:B------:R-:W-:Y:S02]  /*1b260*/  ISETP.GE.U32.AND P1, PT, R14.reuse, 0x2, PT ;  /* 0x000000020e00780c */ /* 0x040fe40003f26070 */
[----:B------:R-:W-:Y:S02]  /*1b270*/  ISETP.NE.AND P5, PT, R14, RZ, PT ;  /* 0x000000ff0e00720c */ /* 0x000fe40003fa5270 */
[----:B------:R-:W-:Y:S01]  /*1b280*/  MOV R13, RZ ;  /* 0x000000ff000d7202 */ /* 0x000fe20000000f00 */
[----:B--2---:R-:W-:Y:S01]  /*1b290*/  IMAD R0, R7, R6, RZ ;  /* 0x0000000607007224 */ /* 0x004fe200078e02ff */
[----:B------:R-:W-:Y:S07]  /*1b2a0*/  BRA.DIV ~URZ, `(.L_x_1151) ;  /* 0x00001f027f007947 */ /* 0x000fee000b800000 */
[----:B------:R1:W2:Y:S02]  /*1b2b0*/  SHFL.UP PT, R4, R0, 0x1, RZ ;  /* 0x0420000000047989 */ /* 0x0002a400000e00ff */
.L_x_1199:
        /* <DEDUP_REMOVED lines=16> */
.L_x_1200:
[----:B--2---:R-:W-:Y:S01]  /*1b3c0*/  IMAD R0, R0, c[0x0][0x538], RZ ;  /* 0x00014e0000007a24 */ /* 0x004fe200078e02ff */
[----:B------:R-:W-:Y:S04]  /*1b3d0*/  BSSY B1, `(.L_x_1153) ;  /* 0x00000c7000017945 */ /* 0x000fe80003800000 */
[----:B---3--:R-:W-:-:S04]  /*1b3e0*/  IADD3 R8, R0, R8, RZ ;  /* 0x0000000800087210 */ /* 0x008fc80007ffe0ff */
[----:B------:R-:W-:-:S13]  /*1b3f0*/  ISETP.GT.AND P0, PT, R8, R9, PT ;  /* 0x000000090800720c */ /* 0x000fda0003f04270 */
[----:B------:R-:W-:Y:S05]  /*1b400*/  @P0 BRA `(.L_x_1154) ;  /* 0x0000024000000947 */ /* 0x000fea0003800000 */
.L_x_1158:
        /* <DEDUP_REMOVED lines=16> */
.L_x_1201:
        /* <DEDUP_REMOVED lines=16> */
.L_x_1202:
[----:B--2---:R-:W-:-:S05]  /*1b610*/  IMAD R0, R0, c[0x0][0x538], RZ ;  /* 0x00014e0000007a24 */ /* 0x004fca00078e02ff */
[----:B------:R-:W-:-:S04]  /*1b620*/  IADD3 R8, R0, R8, RZ ;  /* 0x0000000800087210 */ /* 0x000fc80007ffe0ff */
[----:B------:R-:W-:-:S13]  /*1b630*/  ISETP.GT.AND P0, PT, R8, R9, PT ;  /* 0x000000090800720c */ /* 0x000fda0003f04270 */
[----:B-1--4-:R-:W-:Y:S05]  /*1b640*/  @!P0 BRA `(.L_x_1158) ;  /* 0xfffffdc000008947 */ /* 0x012fea000383ffff */
.L_x_1154:
[----:B------:R-:W-:-:S05]  /*1b650*/  IADD3 R12, -R0, R8, RZ ;  /* 0x00000008000c7210 */ /* 0x000fca0007ffe1ff */
[----:B------:R-:W-:-:S05]  /*1b660*/  IMAD R0, R4, c[0x0][0x538], R12 ;  /* 0x00014e0004007a24 */ /* 0x000fca00078e020c */
[----:B------:R-:W-:Y:S01]  /*1b670*/  ISETP.GT.AND P0, PT, R0, R9, PT ;  /* 0x000000090000720c */ /* 0x000fe20003f04270 */
[----:B------:R-:W-:-:S12]  /*1b680*/  BRA.DIV ~URZ, `(.L_x_1159) ;  /* 0x00001ef27f007947 */ /* 0x000fd8000b800000 */
[----:B------:R-:W-:-:S04]  /*1b690*/  VOTE.ANY R10, PT, !P0 ;  /* 0x00000000000a7806 */ /* 0x000fc800040e0100 */
.L_x_1203:
[----:B------:R-:W2:Y:S02]  /*1b6a0*/  POPC R8, R10 ;  /* 0x0000000a00087309 */ /* 0x000ea40000000000 */
[----:B--2---:R-:W-:Y:S01]  /*1b6b0*/  IADD3 R235, R8, R235, RZ ;  /* 0x000000eb08eb7210 */ /* 0x004fe20007ffe0ff */
[----:B------:R-:W-:Y:S05]  /*1b6c0*/  BRA.DIV ~URZ, `(.L_x_1160) ;  /* 0x00001f027f007947 */ /* 0x000fea000b800000 */
[----:B------:R2:W3:Y:S04]  /*1b6d0*/  SHFL.IDX PT, R11, R6, R8, 0x1f ;  /* 0x00001f08060b7589 */ /* 0x0004e800000e0000 */
[----:B------:R2:W1:Y:S02]  /*1b6e0*/  SHFL.IDX PT, R7, R7, R8, 0x1f ;  /* 0x00001f0807077589 */ /* 0x00046400000e0000 */
.L_x_1204:
[----:B------:R-:W-:Y:S01]  /*1b6f0*/  ISETP.NE.AND P0, PT, R10, RZ, PT ;  /* 0x000000ff0a00720c */ /* 0x000fe20003f05270 */
[----:B------:R-:W-:-:S12]  /*1b700*/  BSSY B0, `(.L_x_1161) ;  /* 0x0000005000007945 */ /* 0x000fd80003800000 */
[----:B------:R-:W-:Y:S05]  /*1b710*/  @!P0 BRA `(.L_x_1162) ;  /* 0x0000003000008947 */ /* 0x000fea0003800000 */
[----:B------:R-:W-:Y:S01]  /*1b720*/  IADD3 R3, R8, -0x1, RZ ;  /* 0xffffffff08037810 */ /* 0x000fe20007ffe0ff */
[----:B------:R-:W-:Y:S05]  /*1b730*/  BRA.DIV ~URZ, `(.L_x_1163) ;  /* 0x00001f627f007947 */ /* 0x000fea000b800000 */
[----:B------:R2:W4:Y:S02]  /*1b740*/  SHFL.IDX PT, R13, R4, R3, 0x1f ;  /* 0x00001f03040d7589 */ /* 0x00052400000e0000 */
.L_x_1162:
[----:B------:R-:W-:Y:S05]  /*1b750*/  BSYNC B0 ;  /* 0x0000000000007941 */ /* 0x000fea0003800000 */
.L_x_1161:
[----:B-1----:R-:W-:Y:S01]  /*1b760*/  ISETP.NE.AND P0, PT, R7, 0x1, PT ;  /* 0x000000010700780c */ /* 0x002fe20003f05270 */
[----:B----4-:R-:W-:Y:S01]  /*1b770*/  IMAD R232, R13, c[0x0][0x538], R12 ;  /* 0x00014e000de87a24 */ /* 0x010fe200078e020c */
        /* <DEDUP_REMOVED lines=65> */
.L_x_1165:
        /* <DEDUP_REMOVED lines=67> */
.L_x_1166:
[----:B------:R-:W-:Y:S05]  /*1bfc0*/  BSYNC B0 ;  /* 0x0000000000007941 */ /* 0x000fea0003800000 */
.L_x_1164:
[----:B------:R-:W-:-:S04]  /*1bfd0*/  LOP3.LUT R2, RZ, R2, RZ, 0x33, !PT ;  /* 0x00000002ff027212 */ /* 0x000fc800078e33ff */
[----:B------:R-:W-:Y:S01]  /*1bfe0*/  IADD3 R233, R2, R11, RZ ;  /* 0x0000000b02e97210 */ /* 0x000fe20007ffe0ff */
[----:B------:R-:W-:Y:S05]  /*1bff0*/  BRA `(.L_x_1167) ;  /* 0x0000004000007947 */ /* 0x000fea0003800000 */
.L_x_1155:
[----:B------:R-:W-:Y:S01]  /*1c000*/  IMAD.MOV.U32 R232, RZ, RZ, R9 ;  /* 0x000000ffffe87224 */ /* 0x000fe200078e0009 */
[----:B------:R-:W-:Y:S01]  /*1c010*/  MOV R234, RZ ;  /* 0x000000ff00ea7202 */ /* 0x000fe20000000f00 */
[----:B------:R-:W-:Y:S01]  /*1c020*/  IMAD.MOV.U32 R233, RZ, RZ, RZ ;  /* 0x000000ffffe97224 */ /* 0x000fe200078e00ff */
[----:B------:R-:W-:Y:S02]  /*1c030*/  MOV R235, c[0x0][0x53c] ;  /* 0x00014f0000eb7a02 */ /* 0x000fe40000000f00 */
.L_x_1167:
[----:B------:R-:W-:Y:S05]  /*1c040*/  BSYNC B1 ;  /* 0x0000000000017941 */ /* 0x000fea0003800000 */
.L_x_1153:
[----:B------:R-:W-:Y:S01]  /*1c050*/  WARPSYNC 0xffffffff ;  /* 0xffffffff00007948 */ /* 0x000fe20003800000 */
[----:B------:R-:W-:Y:S01]  /*1c060*/  BAR.SYNC.DEFER_BLOCKING 0x4, 0x100 ;  /* 0x0104000000007b1d */ /* 0x000fe20000010000 */
[----:B------:R-:W-:-:S13]  /*1c070*/  ISETP.NE.AND P0, PT, R14, RZ, PT ;  /* 0x000000ff0e00720c */ /* 0x000fda0003f05270 */
[----:B------:R2:W-:Y:S04]  /*1c080*/  @!P0 STS.128 [0x20080], R232 ;  /* 0x020080e8ff008388 */ /* 0x0005e80000000c00 */
[----:B------:R-:W-:Y:S06]  /*1c090*/  BAR.ARV 0x5, 0x100 ;  /* 0x0144000000007b1d */ /* 0x000fec0000002000 */
.L_x_1148:
[----:B-1----:R-:W-:-:S13]  /*1c0a0*/  ISETP.GE.AND P0, PT, R235, c[0x0][0x53c], PT ;  /* 0x00014f00eb007a0c */ /* 0x002fda0003f06270 */
[----:B--234-:R-:W-:Y:S01]  /*1c0b0*/  @P0 CALL.REL.NOINC `(.L_x_1168) ;  /* 0x0000001000000944 */ /* 0x01cfe20003c00000 */
[----:B------:R-:W-:Y:S05]  /*1c0c0*/  BRA `(.L_x_1169) ;  /* 0xfffe575000007947 */ /* 0x000fea000383ffff */
.L_x_1168:
[----:B------:R-:W-:Y:S05]  /*1c0d0*/  EXIT ;  /* 0x000000000000794d */ /* 0x000fea0003800000 */
.L_x_985:
[----:B------:R-:W-:Y:S01]  /*1c0e0*/  IMAD.MOV.U32 R0, RZ, RZ, R5 ;  /* 0x000000ffff007224 */ /* 0x000fe200078e0005 */
[----:B------:R-:W-:Y:S02]  /*1c0f0*/  MOV R2, 0x1 ;  /* 0x0000000100027802 */ /* 0x000fe40000000f00 */
[----:B------:R-:W-:Y:S02]  /*1c100*/  MOV R3, 0x1c120 ;  /* 0x0001c12000037802 */ /* 0x000fe40000000f00 */
[----:B--2---:R-:W-:Y:S05]  /*1c110*/  CALL.REL.NOINC `($__internal_24_$__cuda_sm70_shflsync_up_p) ;  /* 0x0000168000007944 */ /* 0x004fea0003c00000 */
[----:B------:R-:W-:Y:S01]  /*1c120*/  MOV R0, R4 ;  /* 0x0000000400007202 */ /* 0x000fe20000000f00 */
[----:B------:R-:W-:Y:S05]  /*1c130*/  BRA `(.L_x_1170) ;  /* 0xfffe430000007947 */ /* 0x000fea000383ffff */
.L_x_986:
[----:B------:R-:W-:Y:S01]  /*1c140*/  IMAD.MOV.U32 R0, RZ, RZ, R5 ;  /* 0x000000ffff007224 */ /* 0x000fe200078e0005 */
[----:B------:R-:W-:Y:S02]  /*1c150*/  MOV R2, 0x2 ;  /* 0x0000000200027802 */ /* 0x000fe40000000f00 */
[----:B------:R-:W-:Y:S02]  /*1c160*/  MOV R3, 0x1c180 ;  /* 0x0001c18000037802 */ /* 0x000fe40000000f00 */
[----:B--2---:R-:W-:Y:S05]  /*1c170*/  CALL.REL.NOINC `($__internal_24_$__cuda_sm70_shflsync_up_p) ;  /* 0x0000162000007944 */ /* 0x004fea0003c00000 */
[----:B------:R-:W-:Y:S01]  /*1c180*/  SEL R0, R4, RZ, P4 ;  /* 0x000000ff04007207 */ /* 0x000fe20002000000 */
[----:B------:R-:W-:Y:S01]  /*1c190*/  IMAD.MOV.U32 R2, RZ, RZ, 0x4 ;  /* 0x00000004ff027424 */ /* 0x000fe200078e00ff */
[----:B------:R-:W-:-:S03]  /*1c1a0*/  MOV R3, 0x1c1d0 ;  /* 0x0001c1d000037802 */ /* 0x000fc60000000f00 */
[----:B------:R-:W-:Y:S02]  /*1c1b0*/  IMAD.IADD R0, R5, 0x1, R0 ;  /* 0x0000000105007824 */ /* 0x000fe400078e0200 */
[----:B------:R-:W-:Y:S05]  /*1c1c0*/  CALL.REL.NOINC `($__internal_24_$__cuda_sm70_shflsync_up_p) ;  /* 0x000015d000007944 */ /* 0x000fea0003c00000 */
        /* <DEDUP_REMOVED lines=13> */
[----:B------:R-:W-:Y:S01]  /*1c2a0*/  IMAD.IADD R4, R0, 0x1, R4 ;  /* 0x0000000100047824 */ /* 0x000fe200078e0204 */
[----:B------:R-:W-:-:S03]  /*1c2b0*/  MOV R0, 0x1f ;  /* 0x0000001f00007802 */ /* 0x000fc60000000f00 */
[----:B------:R-:W-:Y:S02]  /*1c2c0*/  IMAD.MOV.U32 R5, RZ, RZ, R4 ;  /* 0x000000ffff057224 */ /* 0x000fe400078e0004 */
[----:B------:R-:W-:Y:S05]  /*1c2d0*/  CALL.REL.NOINC `($__internal_23_$__cuda_sm70_shflsync_idx_p) ;  /* 0x0000147000007944 */ /* 0x000fea0003c00000 */
[----:B------:R-:W-:Y:S05]  /*1c2e0*/  BRA `(.L_x_1171) ;  /* 0xfffe425000007947 */ /* 0x000fea000383ffff */
.L_x_988:
[----:B------:R-:W-:Y:S02]  /*1c2f0*/  SEL R0, RZ, 0x1, P0 ;  /* 0x00000001ff007807 */ /* 0x000fe40000000000 */
[----:B------:R-:W-:Y:S02]  /*1c300*/  MOV R2, 0x1c320 ;  /* 0x0001c32000027802 */ /* 0x000fe40000000f00 */
[----:B--2---:R-:W-:Y:S05]  /*1c310*/  CALL.REL.NOINC `($__internal_25_$__cuda_sm70_votesync_ballot) ;  /* 0x000014f000007944 */ /* 0x004fea0003c00000 */
[----:B------:R-:W-:Y:S01]  /*1c320*/  MOV R10, R0 ;  /* 0x00000000000a7202 */ /* 0x000fe20000000f00 */
[----:B------:R-:W-:Y:S05]  /*1c330*/  BRA `(.L_x_1172) ;  /* 0xfffe429000007947 */ /* 0x000fea000383ffff */
.L_x_989:
[----:B------:R-:W-:Y:S01]  /*1c340*/  IMAD.MOV.U32 R5, RZ, RZ, R9 ;  /* 0x000000ffff057224 */ /* 0x000fe200078e0009 */
[----:B------:R-:W-:Y:S01]  /*1c350*/  MOV R3, R6 ;  /* 0x0000000600037202 */ /* 0x000fe20000000f00 */
[----:B------:R-:W-:Y:S01]  /*1c360*/  IMAD.MOV.U32 R0, RZ, RZ, 0x1f ;  /* 0x0000001fff007424 */ /* 0x000fe200078e00ff */
[----:B------:R-:W-:Y:S02]  /*1c370*/  MOV R2, 0x1c390 ;  /* 0x0001c39000027802 */ /* 0x000fe40000000f00 */
[----:B------:R-:W-:Y:S05]  /*1c380*/  CALL.REL.NOINC `($__internal_23_$__cuda_sm70_shflsync_idx_p) ;  /* 0x000013c000007944 */ /* 0x000fea0003c00000 */
[----:B------:R-:W-:Y:S01]  /*1c390*/  IMAD.MOV.U32 R233, RZ, RZ, R0 ;  /* 0x000000ffffe97224 */ /* 0x000fe200078e0000 */
[----:B------:R-:W-:Y:S01]  /*1c3a0*/  MOV R5, R8 ;  /* 0x0000000800057202 */ /* 0x000fe20000000f00 */
[----:B------:R-:W-:Y:S01]  /*1c3b0*/  IMAD.MOV.U32 R7, RZ, RZ, RZ ;  /* 0x000000ffff077224 */ /* 0x000fe200078e00ff */
[----:B------:R-:W-:Y:S01]  /*1c3c0*/  MOV R3, R6 ;  /* 0x0000000600037202 */ /* 0x000fe20000000f00 */
[----:B------:R-:W-:Y:S01]  /*1c3d0*/  IMAD.MOV.U32 R0, RZ, RZ, 0x1f ;  /* 0x0000001fff007424 */ /* 0x000fe200078e00ff */
[----:B------:R-:W-:-:S02]  /*1c3e0*/  MOV R2, 0x1c400 ;  /* 0x0001c40000027802 */ /* 0x000fc40000000f00 */
[----:B------:R-:W-:Y:S05]  /*1c3f0*/  CALL.REL.NOINC `($__internal_23_$__cuda_sm70_shflsync_idx_p) ;  /* 0x0000135000007944 */ /* 0x000fea0003c00000 */
[----:B------:R-:W-:Y:S01]  /*1c400*/  MOV R9, R0 ;  /* 0x0000000000097202 */ /* 0x000fe20000000f00 */
[----:B------:R-:W-:Y:S05]  /*1c410*/  BRA `(.L_x_1173) ;  /* 0xfffe421000007947 */ /* 0x000fea000383ffff */
.L_x_992:
[----:B------:R-:W-:Y:S01]  /*1c420*/  IMAD.MOV.U32 R5, RZ, RZ, R4 ;  /* 0x000000ffff057224 */ /* 0x000fe200078e0004 */
[----:B------:R-:W-:-:S02]  /*1c430*/  MOV R0, 0x1f ;  /* 0x0000001f00007802 */ /* 0x000fc40000000f00 */
[----:B------:R-:W-:Y:S02]  /*1c440*/  MOV R2, 0x1c460 ;  /* 0x0001c46000027802 */ /* 0x000fe40000000f00 */
[----:B-123--:R-:W-:Y:S05]  /*1c450*/  CALL.REL.NOINC `($__internal_23_$__cuda_sm70_shflsync_idx_p) ;  /* 0x000012f000007944 */ /* 0x00efea0003c00000 */
[----:B------:R-:W-:Y:S01]  /*1c460*/  MOV R7, R0 ;  /* 0x0000000000077202 */ /* 0x000fe20000000f00 */
[----:B------:R-:W-:Y:S05]  /*1c470*/  BRA `(.L_x_991) ;  /* 0xfffe421000007947 */ /* 0x000fea000383ffff */
.L_x_1025:
[----:B------:R-:W-:Y:S01]  /*1c480*/  IMAD.MOV.U32 R5, RZ, RZ, R14 ;  /* 0x000000ffff057224 */ /* 0x000fe200078e000e */
[----:B------:R-:W-:Y:S01]  /*1c490*/  MOV R3, RZ ;  /* 0x000000ff00037202 */ /* 0x000fe20000000f00 */
[----:B------:R-:W-:Y:S01]  /*1c4a0*/  IMAD.MOV.U32 R0, RZ, RZ, 0x181f ;  /* 0x0000181fff007424 */ /* 0x000fe200078e00ff */
[----:B------:R-:W-:Y:S02]  /*1c4b0*/  MOV R2, 0x1c4d0 ;  /* 0x0001c4d000027802 */ /* 0x000fe40000000f00 */
[----:B-----5:R-:W-:Y:S05]  /*1c4c0*/  CALL.REL.NOINC `($__internal_23_$__cuda_sm70_shflsync_idx_p) ;  /* 0x0000128000007944 */ /* 0x020fea0003c00000 */
[----:B------:R-:W-:Y:S01]  /*1c4d0*/  MOV R12, R0 ;  /* 0x00000000000c7202 */ /* 0x000fe20000000f00 */
[----:B------:R-:W-:Y:S05]  /*1c4e0*/  BRA `(.L_x_1174) ;  /* 0xfffea2b000007947 */ /* 0x000fea000383ffff */
.L_x_1026:
[----:B------:R-:W-:Y:S01]  /*1c4f0*/  IMAD.MOV.U32 R5, RZ, RZ, R17 ;  /* 0x000000ffff057224 */ /* 0x000fe200078e0011 */
[----:B------:R-:W-:Y:S01]  /*1c500*/  MOV R3, RZ ;  /* 0x000000ff00037202 */ /* 0x000fe20000000f00 */
[----:B------:R-:W-:Y:S01]  /*1c510*/  IMAD.MOV.U32 R0, RZ, RZ, 0x181f ;  /* 0x0000181fff007424 */ /* 0x000fe200078e00ff */
[----:B------:R-:W-:Y:S02]  /*1c520*/  MOV R2, 0x1c540 ;  /* 0x0001c54000027802 */ /* 0x000fe40000000f00 */
[----:B-12--5:R-:W-:Y:S05]  /*1c530*/  CALL.REL.NOINC `($__internal_23_$__cuda_sm70_shflsync_idx_p) ;  /* 0x0000121000007944 */ /* 0x026fea0003c00000 */
[----:B------:R-:W-:Y:S05]  /*1c540*/  BRA `(.L_x_1175) ;  /* 0xfffea27000007947 */ /* 0x000fea000383ffff */
.L_x_1029:
[----:B------:R-:W-:Y:S01]  /*1c550*/  IMAD.MOV.U32 R5, RZ, RZ, R14 ;  /* 0x000000ffff057224 */ /* 0x000fe200078e000e */
[----:B--2---:R-:W-:Y:S01]  /*1c560*/  MOV R3, 0x1 ;  /* 0x0000000100037802 */ /* 0x004fe20000000f00 */
[----:B----4-:R-:W-:Y:S01]  /*1c570*/  IMAD.MOV.U32 R0, RZ, RZ, 0x181f ;  /* 0x0000181fff007424 */ /* 0x010fe200078e00ff */
[----:B------:R-:W-:-:S02]  /*1c580*/  MOV R2, 0x1c5a0 ;  /* 0x0001c5a000027802 */ /* 0x000fc40000000f00 */
[----:B-1-3-5:R-:W-:Y:S05]  /*1c590*/  CALL.REL.NOINC `($__internal_23_$__cuda_sm70_shflsync_idx_p) ;  /* 0x000011b000007944 */ /* 0x02afea0003c00000 */
[----:B------:R-:W-:Y:S01]  /*1c5a0*/  IMAD.MOV.U32 R12, RZ, RZ, R0 ;  /* 0x000000ffff0c7224 */ /* 0x000fe200078e0000 */
[----:B------:R-:W-:Y:S01]  /*1c5b0*/  MOV R3, 0x1 ;  /* 0x0000000100037802 */ /* 0x000fe20000000f00 */
[----:B------:R-:W-:Y:S01]  /*1c5c0*/  IMAD.MOV.U32 R5, RZ, RZ, R17 ;  /* 0x000000ffff057224 */ /* 0x000fe200078e0011 */
[----:B------:R-:W-:-:S02]  /*1c5d0*/  MOV R0, 0x181f ;  /* 0x0000181f00007802 */ /* 0x000fc40000000f00 */
[----:B------:R-:W-:Y:S02]  /*1c5e0*/  MOV R2, 0x1c600 ;  /* 0x0001c60000027802 */ /* 0x000fe40000000f00 */
[----:B------:R-:W-:Y:S05]  /*1c5f0*/  CALL.REL.NOINC `($__internal_23_$__cuda_sm70_shflsync_idx_p) ;  /* 0x0000115000007944 */ /* 0x000fea0003c00000 */
[----:B------:R-:W-:Y:S05]  /*1c600*/  BRA `(.L_x_1176) ;  /* 0xfffea3b000007947 */ /* 0x000fea000383ffff */
.L_x_1032:
[----:B------:R-:W-:Y:S01]  /*1c610*/  IMAD.MOV.U32 R5, RZ, RZ, R14 ;  /* 0x000000ffff057224 */ /* 0x000fe200078e000e */
[----:B-1----:R-:W-:Y:S01]  /*1c620*/  MOV R3, 0x2 ;  /* 0x0000000200037802 */ /* 0x002fe20000000f00 */
[----:B----4-:R-:W-:Y:S01]  /*1c630*/  IMAD.MOV.U32 R0, RZ, RZ, 0x181f ;  /* 0x0000181fff007424 */ /* 0x010fe200078e00ff */
[----:B------:R-:W-:Y:S02]  /*1c640*/  MOV R2, 0x1c660 ;  /* 0x0001c66000027802 */ /* 0x000fe40000000f00 */
[----:B--23-5:R-:W-:Y:S05]  /*1c650*/  CALL.REL.NOINC `($__internal_23_$__cuda_sm70_shflsync_idx_p) ;  /* 0x000010f000007944 */ /* 0x02cfea0003c00000 */
[----:B------:R-:W-:Y:S01]  /*1c660*/  MOV R12, R0 ;  /* 0x00000000000c7202 */ /* 0x000fe20000000f00 */
[----:B------:R-:W-:Y:S05]  /*1c670*/  BRA `(.L_x_1177) ;  /* 0xfffea4d000007947 */ /* 0x000fea000383ffff */
.L_x_1033:
[----:B------:R-:W-:Y:S01]  /*1c680*/  IMAD.MOV.U32 R5, RZ, RZ, R17 ;  /* 0x000000ffff057224 */ /* 0x000fe200078e0011 */
[----:B------:R-:W-:Y:S01]  /*1c690*/  MOV R3, 0x2 ;  /* 0x0000000200037802 */ /* 0x000fe20000000f00 */
[----:B----4-:R-:W-:Y:S01]  /*1c6a0*/  IMAD.MOV.U32 R0, RZ, RZ, 0x181f ;  /* 0x0000181fff007424 */ /* 0x010fe200078e00ff */
[----:B------:R-:W-:Y:S02]  /*1c6b0*/  MOV R2, 0x1c6d0 ;  /* 0x0001c6d000027802 */ /* 0x000fe40000000f00 */
[----:B-123-5:R-:W-:Y:S05]  /*1c6c0*/  CALL.REL.NOINC `($__internal_23_$__cuda_sm70_shflsync_idx_p) ;  /* 0x0000108000007944 */ /* 0x02efea0003c00000 */
[----:B------:R-:W-:Y:S05]  /*1c6d0*/  BRA `(.L_x_1178) ;  /* 0xfffea49000007947 */ /* 0x000fea000383ffff */
.L_x_1036:
[----:B------:R-:W-:Y:S01]  /*1c6e0*/  IMAD.MOV.U32 R5, RZ, RZ, R14 ;  /* 0x000000ffff057224 */ /* 0x000fe200078e000e */
[----:B-1----:R-:W-:Y:S01]  /*1c6f0*/  MOV R3, 0x3 ;  /* 0x0000000300037802 */ /* 0x002fe20000000f00 */
[----:B------:R-:W-:Y:S01]  /*1c700*/  IMAD.MOV.U32 R0, RZ, RZ, 0x181f ;  /* 0x0000181fff007424 */ /* 0x000fe200078e00ff */
[----:B------:R-:W-:-:S02]  /*1c710*/  MOV R2, 0x1c730 ;  /* 0x0001c73000027802 */ /* 0x000fc40000000f00 */
[----:B--2345:R-:W-:Y:S05]  /*1c720*/  CALL.REL.NOINC `($__internal_23_$__cuda_sm70_shflsync_idx_p) ;  /* 0x0000102000007944 */ /* 0x03cfea0003c00000 */
[----:B------:R-:W-:Y:S01]  /*1c730*/  IMAD.MOV.U32 R12, RZ, RZ, R0 ;  /* 0x000000ffff0c7224 */ /* 0x000fe200078e0000 */
[----:B------:R-:W-:Y:S01]  /*1c740*/  MOV R3, 0x3 ;  /* 0x0000000300037802 */ /* 0x000fe20000000f00 */
[----:B------:R-:W-:Y:S01]  /*1c750*/  IMAD.MOV.U32 R5, RZ, RZ, R17 ;  /* 0x000000ffff057224 */ /* 0x000fe200078e0011 */
[----:B------:R-:W-:-:S02]  /*1c760*/  MOV R0, 0x181f ;  /* 0x0000181f00007802 */ /* 0x000fc40000000f00 */
[----:B------:R-:W-:Y:S02]  /*1c770*/  MOV R2, 0x1c790 ;  /* 0x0001c79000027802 */ /* 0x000fe40000000f00 */
[----:B------:R-:W-:Y:S05]  /*1c780*/  CALL.REL.NOINC `($__internal_23_$__cuda_sm70_shflsync_idx_p) ;  /* 0x00000fc000007944 */ /* 0x000fea0003c00000 */
[----:B------:R-:W-:Y:S05]  /*1c790*/  BRA `(.L_x_1179) ;  /* 0xfffea57000007947 */ /* 0x000fea000383ffff */
.L_x_1107:
[----:B------:R-:W-:Y:S01]  /*1c7a0*/  IMAD.MOV.U32 R2, RZ, RZ, R209 ;  /* 0x000000ffff027224 */ /* 0x000fe200078e00d1 */
[----:B------:R-:W-:Y:S02]  /*1c7b0*/  MOV R5, 0x2 ;  /* 0x0000000200057802 */ /* 0x000fe40000000f00 */
[----:B------:R-:W-:Y:S02]  /*1c7c0*/  MOV R3, 0x1c7e0 ;  /* 0x0001c7e000037802 */ /* 0x000fe40000000f00 */
[----:B------:R-:W-:Y:S05]  /*1c7d0*/  CALL.REL.NOINC `($__internal_22_$__cuda_sm70_shflsync_bfly_p) ;  /* 0x00000f2000007944 */ /* 0x000fea0003c00000 */
[----:B------:R-:W-:Y:S01]  /*1c7e0*/  MOV R0, R5 ;  /* 0x0000000500007202 */ /* 0x000fe20000000f00 */
[----:B------:R-:W-:Y:S05]  /*1c7f0*/  BRA `(.L_x_1180) ;  /* 0xffff9ce000007947 */ /* 0x000fea000383ffff */
.L_x_1108:
[----:B------:R-:W-:Y:S01]  /*1c800*/  IMAD.MOV.U32 R2, RZ, RZ, R0 ;  /* 0x000000ffff027224 */ /* 0x000fe200078e0000 */
[----:B------:R-:W-:Y:S02]  /*1c810*/  MOV R5, 0x1 ;  /* 0x0000000100057802 */ /* 0x000fe40000000f00 */
[----:B------:R-:W-:Y:S02]  /*1c820*/  MOV R3, 0x1c840 ;  /* 0x0001c84000037802 */ /* 0x000fe40000000f00 */
[----:B-1----:R-:W-:Y:S05]  /*1c830*/  CALL.REL.NOINC `($__internal_22_$__cuda_sm70_shflsync_bfly_p) ;  /* 0x00000ec000007944 */ /* 0x002fea0003c00000 */
[----:B------:R-:W-:Y:S01]  /*1c840*/  FADD.FTZ R0, R0, R5 ;  /* 0x0000000500007221 */ /* 0x000fe20000010000 */
[----:B------:R-:W-:Y:S02]  /*1c850*/  MOV R2, R208 ;  /* 0x000000d000027202 */ /* 0x000fe40000000f00 */
[----:B------:R-:W-:-:S02]  /*1c860*/  MOV R5, 0x2 ;  /* 0x0000000200057802 */ /* 0x000fc40000000f00 */
[----:B------:R-:W-:Y:S02]  /*1c870*/  MOV R3, 0x1c890 ;  /* 0x0001c89000037802 */ /* 0x000fe40000000f00 */
[----:B------:R-:W-:Y:S05]  /*1c880*/  CALL.REL.NOINC `($__internal_22_$__cuda_sm70_shflsync_bfly_p) ;  /* 0x00000e7000007944 */ /* 0x000fea0003c00000 */
[----:B------:R-:W-:Y:S01]  /*1c890*/  FADD.FTZ R4, R208, R5 ;  /* 0x00000005d0047221 */ /* 0x000fe20000010000 */
[----:B------:R-:W-:Y:S02]  /*1c8a0*/  MOV R5, 0x1 ;  /* 0x0000000100057802 */ /* 0x000fe40000000f00 */
[----:B------:R-:W-:Y:S02]  /*1c8b0*/  MOV R3, 0x1c8e0 ;  /* 0x0001c8e000037802 */ /* 0x000fe40000000f00 */
[----:B------:R-:W-:Y:S02]  /*1c8c0*/  MOV R2, R4 ;  /* 0x0000000400027202 */ /* 0x000fe40000000f00 */
[----:B------:R-:W-:Y:S05]  /*1c8d0*/  CALL.REL.NOINC `($__internal_22_$__cuda_sm70_shflsync_bfly_p) ;  /* 0x00000e2000007944 */ /* 0x000fea0003c00000 */
[----:B------:R-:W-:Y:S01]  /*1c8e0*/  MOV R3, R5 ;  /* 0x0000000500037202 */ /* 0x000fe20000000f00 */
[----:B------:R-:W-:Y:S05]  /*1c8f0*/  BRA `(.L_x_1181) ;  /* 0xffff9c5000007947 */ /* 0x000fea000383ffff */
.L_x_1115:
[----:B--234-:R-:W-:Y:S01]  /*1c900*/  IMAD.MOV.U32 R5, RZ, RZ, R15 ;  /* 0x000000ffff057224 */ /* 0x01cfe200078e000f */
[----:B------:R-:W-:Y:S01]  /*1c910*/  MOV R3, RZ ;  /* 0x000000ff00037202 */ /* 0x000fe20000000f00 */
[----:B------:R-:W-:Y:S01]  /*1c920*/  IMAD.MOV.U32 R0, RZ, RZ, 0x181f ;  /* 0x0000181fff007424 */ /* 0x000fe200078e00ff */
[----:B------:R-:W-:Y:S02]  /*1c930*/  MOV R2, 0x1c950 ;  /* 0x0001c95000027802 */ /* 0x000fe40000000f00 */
[----:B-1----:R-:W-:Y:S05]  /*1c940*/  CALL.REL.NOINC `($__internal_23_$__cuda_sm70_shflsync_idx_p) ;  /* 0x00000e0000007944 */ /* 0x002fea0003c00000 */
[----:B------:R-:W-:Y:S01]  /*1c950*/  MOV R12, R0 ;  /* 0x00000000000c7202 */ /* 0x000fe20000000f00 */
[----:B------:R-:W-:Y:S05]  /*1c960*/  BRA `(.L_x_1182) ;  /* 0xffffb7d000007947 */ /* 0x000fea000383ffff */
.L_x_1116:
[----:B------:R-:W-:Y:S01]  /*1c970*/  IMAD.MOV.U32 R5, RZ, RZ, R16 ;  /* 0x000000ffff057224 */ /* 0x000fe200078e0010 */
[----:B------:R-:W-:Y:S01]  /*1c980*/  MOV R3, RZ ;  /* 0x000000ff00037202 */ /* 0x000fe20000000f00 */
[----:B------:R-:W-:Y:S01]  /*1c990*/  IMAD.MOV.U32 R0, RZ, RZ, 0x181f ;  /* 0x0000181fff007424 */ /* 0x000fe200078e00ff */
[----:B------:R-:W-:-:S02]  /*1c9a0*/  MOV R2, 0x1c9c0 ;  /* 0x0001c9c000027802 */ /* 0x000fc40000000f00 */
[----:B-123--:R-:W-:Y:S05]  /*1c9b0*/  CALL.REL.NOINC `($__internal_23_$__cuda_sm70_shflsync_idx_p) ;  /* 0x00000d9000007944 */ /* 0x00efea0003c00000 */
[----:B------:R-:W-:Y:S05]  /*1c9c0*/  BRA `(.L_x_1183) ;  /* 0xffffb79000007947 */ /* 0x000fea000383ffff */
.L_x_1119:
[----:B------:R-:W-:Y:S01]  /*1c9d0*/  IMAD.MOV.U32 R5, RZ, RZ, R15 ;  /* 0x000000ffff057224 */ /* 0x000fe200078e000f */
[----:B--2---:R-:W-:Y:S01]  /*1c9e0*/  MOV R3, 0x1 ;  /* 0x0000000100037802 */ /* 0x004fe20000000f00 */
[----:B------:R-:W-:Y:S01]  /*1c9f0*/  IMAD.MOV.U32 R0, RZ, RZ, 0x181f ;  /* 0x0000181fff007424 */ /* 0x000fe200078e00ff */
[----:B------:R-:W-:-:S02]  /*1ca00*/  MOV R2, 0x1ca20 ;  /* 0x0001ca2000027802 */ /* 0x000fc40000000f00 */
[----:B-1-34-:R-:W-:Y:S05]  /*1ca10*/  CALL.REL.NOINC `($__internal_23_$__cuda_sm70_shflsync_idx_p) ;  /* 0x00000d3000007944 */ /* 0x01afea0003c00000 */
[----:B------:R-:W-:Y:S01]  /*1ca20*/  IMAD.MOV.U32 R12, RZ, RZ, R0 ;  /* 0x000000ffff0c7224 */ /* 0x000fe200078e0000 */
[----:B------:R-:W-:Y:S01]  /*1ca30*/  MOV R3, 0x1 ;  /* 0x0000000100037802 */ /* 0x000fe20000000f00 */
[----:B------:R-:W-:Y:S01]  /*1ca40*/  IMAD.MOV.U32 R5, RZ, RZ, R16 ;  /* 0x000000ffff057224 */ /* 0x000fe200078e0010 */
[----:B------:R-:W-:-:S02]  /*1ca50*/  MOV R0, 0x181f ;  /* 0x0000181f00007802 */ /* 0x000fc40000000f00 */
[----:B------:R-:W-:Y:S02]  /*1ca60*/  MOV R2, 0x1ca80 ;  /* 0x0001ca8000027802 */ /* 0x000fe40000000f00 */
[----:B------:R-:W-:Y:S05]  /*1ca70*/  CALL.REL.NOINC `($__internal_23_$__cuda_sm70_shflsync_idx_p) ;  /* 0x00000cd000007944 */ /* 0x000fea0003c00000 */
[----:B------:R-:W-:Y:S05]  /*1ca80*/  BRA `(.L_x_1184) ;  /* 0xffffb8b000007947 */ /* 0x000fea000383ffff */
.L_x_1122:
[----:B------:R-:W-:Y:S01]  /*1ca90*/  IMAD.MOV.U32 R5, RZ, RZ, R15 ;  /* 0x000000ffff057224 */ /* 0x000fe200078e000f */
[----:B--2---:R-:W-:Y:S01]  /*1caa0*/  MOV R3, 0x2 ;  /* 0x0000000200037802 */ /* 0x004fe20000000f00 */
[----:B------:R-:W-:Y:S01]  /*1cab0*/  IMAD.MOV.U32 R0, RZ, RZ, 0x181f ;  /* 0x0000181fff007424 */ /* 0x000fe200078e00ff */
[----:B------:R-:W-:Y:S02]  /*1cac0*/  MOV R2, 0x1cae0 ;  /* 0x0001cae000027802 */ /* 0x000fe40000000f00 */
[----:B-1-34-:R-:W-:Y:S05]  /*1cad0*/  CALL.REL.NOINC `($__internal_23_$__cuda_sm70_shflsync_idx_p) ;  /* 0x00000c7000007944 */ /* 0x01afea0003c00000 */
[----:B------:R-:W-:Y:S01]  /*1cae0*/  MOV R12, R0 ;  /* 0x00000000000c7202 */ /* 0x000fe20000000f00 */
[----:B------:R-:W-:Y:S05]  /*1caf0*/  BRA `(.L_x_1185) ;  /* 0xffffb9b000007947 */ /* 0x000fea000383ffff */
.L_x_1123:
[----:B------:R-:W-:Y:S01]  /*1cb00*/  IMAD.MOV.U32 R5, RZ, RZ, R16 ;  /* 0x000000ffff057224 */ /* 0x000fe200078e0010 */
[----:B--2---:R-:W-:Y:S01]  /*1cb10*/  MOV R3, 0x2 ;  /* 0x0000000200037802 */ /* 0x004fe20000000f00 */
[----:B------:R-:W-:Y:S01]  /*1cb20*/  IMAD.MOV.U32 R0, RZ, RZ, 0x181f ;  /* 0x0000181fff007424 */ /* 0x000fe200078e00ff */
[----:B------:R-:W-:Y:S02]  /*1cb30*/  MOV R2, 0x1cb50 ;  /* 0x0001cb5000027802 */ /* 0x000fe40000000f00 */
[----:B-1-34-:R-:W-:Y:S05]  /*1cb40*/  CALL.REL.NOINC `($__internal_23_$__cuda_sm70_shflsync_idx_p) ;  /* 0x00000c0000007944 */ /* 0x01afea0003c00000 */
[----:B------:R-:W-:Y:S05]  /*1cb50*/  BRA `(.L_x_1186) ;  /* 0xffffb97000007947 */ /* 0x000fea000383ffff */
.L_x_1126:
[----:B------:R-:W-:Y:S01]  /*1cb60*/  IMAD.MOV.U32 R5, RZ, RZ, R15 ;  /* 0x000000ffff057224 */ /* 0x000fe200078e000f */
[----:B---3--:R-:W-:Y:S01]  /*1cb70*/  MOV R3, 0x3 ;  /* 0x0000000300037802 */ /* 0x008fe20000000f00 */
[----:B----4-:R-:W-:Y:S01]  /*1cb80*/  IMAD.MOV.U32 R0, RZ, RZ, 0x181f ;  /* 0x0000181fff007424 */ /* 0x010fe200078e00ff */
[----:B------:R-:W-:-:S02]  /*1cb90*/  MOV R2, 0x1cbb0 ;  /* 0x0001cbb000027802 */ /* 0x000fc40000000f00 */
[----:B-12---:R-:W-:Y:S05]  /*1cba0*/  CALL.REL.NOINC `($__internal_23_$__cuda_sm70_shflsync_idx_p) ;  /* 0x00000ba000007944 */ /* 0x006fea0003c00000 */
[----:B------:R-:W-:Y:S01]  /*1cbb0*/  IMAD.MOV.U32 R10, RZ, RZ, R0 ;  /* 0x000000ffff0a7224 */ /* 0x000fe200078e0000 */
[----:B------:R-:W-:Y:S01]  /*1cbc0*/  MOV R3, 0x3 ;  /* 0x0000000300037802 */ /* 0x000fe20000000f00 */
[----:B------:R-:W-:Y:S01]  /*1cbd0*/  IMAD.MOV.U32 R5, RZ, RZ, R16 ;  /* 0x000000ffff057224 */ /* 0x000fe200078e0010 */
[----:B------:R-:W-:-:S02]  /*1cbe0*/  MOV R0, 0x181f ;  /* 0x0000181f00007802 */ /* 0x000fc40000000f00 */
[----:B------:R-:W-:Y:S02]  /*1cbf0*/  MOV R2, 0x1cc10 ;  /* 0x0001cc1000027802 */ /* 0x000fe40000000f00 */
[----:B------:R-:W-:Y:S05]  /*1cc00*/  CALL.REL.NOINC `($__internal_23_$__cuda_sm70_shflsync_idx_p) ;  /* 0x00000b4000007944 */ /* 0x000fea0003c00000 */
[----:B------:R-:W-:Y:S05]  /*1cc10*/  BRA `(.L_x_1187) ;  /* 0xffffba3000007947 */ /* 0x000fea000383ffff */
.L_x_1128:
[----:B------:R-:W-:Y:S01]  /*1cc20*/  IMAD.MOV.U32 R5, RZ, RZ, R16 ;  /* 0x000000ffff057224 */ /* 0x000fe200078e0010 */
[----:B------:R-:W-:Y:S01]  /*1cc30*/  MOV R3, RZ ;  /* 0x000000ff00037202 */ /* 0x000fe20000000f00 */
[----:B------:R-:W-:Y:S01]  /*1cc40*/  IMAD.MOV.U32 R0, RZ, RZ, 0x1c1f ;  /* 0x00001c1fff007424 */ /* 0x000fe200078e00ff */
[----:B------:R-:W-:Y:S02]  /*1cc50*/  MOV R2, 0x1cc70 ;  /* 0x0001cc7000027802 */ /* 0x000fe40000000f00 */
[----:B------:R-:W-:Y:S05]  /*1cc60*/  CALL.REL.NOINC `($__internal_23_$__cuda_sm70_shflsync_idx_p) ;  /* 0x00000ae000007944 */ /* 0x000fea0003c00000 */
[----:B------:R-:W-:Y:S01]  /*1cc70*/  MOV R4, R0 ;  /* 0x0000000000047202 */ /* 0x000fe20000000f00 */
[----:B------:R-:W-:Y:S05]  /*1cc80*/  BRA `(.L_x_1188) ;  /* 0xffffbd2000007947 */ /* 0x000fea000383ffff */
.L_x_1129:
[----:B------:R-:W-:Y:S01]  /*1cc90*/  IMAD.MOV.U32 R5, RZ, RZ, R17 ;  /* 0x000000ffff057224 */ /* 0x000fe200078e0011 */
[----:B------:R-:W-:Y:S01]  /*1cca0*/  MOV R3, RZ ;  /* 0x000000ff00037202 */ /* 0x000fe20000000f00 */
[----:B------:R-:W-:Y:S01]  /*1ccb0*/  IMAD.MOV.U32 R0, RZ, RZ, 0x1c1f ;  /* 0x00001c1fff007424 */ /* 0x000fe200078e00ff */
[----:B------:R-:W-:Y:S02]  /*1ccc0*/  MOV R2, 0x1cce0 ;  /* 0x0001cce000027802 */ /* 0x000fe40000000f00 */
[----:B-12---:R-:W-:Y:S05]  /*1ccd0*/  CALL.REL.NOINC `($__internal_23_$__cuda_sm70_shflsync_idx_p) ;  /* 0x00000a7000007944 */ /* 0x006fea0003c00000 */
[----:B------:R-:W-:Y:S05]  /*1cce0*/  BRA `(.L_x_1189) ;  /* 0xffffbce000007947 */ /* 0x000fea000383ffff */
.L_x_1132:
[----:B------:R-:W-:Y:S01]  /*1ccf0*/  IMAD.MOV.U32 R5, RZ, RZ, R16 ;  /* 0x000000ffff057224 */ /* 0x000fe200078e0010 */
[----:B------:R-:W-:Y:S01]  /*1cd00*/  MOV R3, 0x1 ;  /* 0x0000000100037802 */ /* 0x000fe20000000f00 */
[----:B----4-:R-:W-:Y:S01]  /*1cd10*/  IMAD.MOV.U32 R0, RZ, RZ, 0x1c1f ;  /* 0x00001c1fff007424 */ /* 0x010fe200078e00ff */
[----:B------:R-:W-:-:S02]  /*1cd20*/  MOV R2, 0x1cd40 ;  /* 0x0001cd4000027802 */ /* 0x000fc40000000f00 */
[----:B-123--:R-:W-:Y:S05]  /*1cd30*/  CALL.REL.NOINC `($__internal_23_$__cuda_sm70_shflsync_idx_p) ;  /* 0x00000a1000007944 */ /* 0x00efea0003c00000 */
[----:B------:R-:W-:Y:S01]  /*1cd40*/  IMAD.MOV.U32 R4, RZ, RZ, R0 ;  /* 0x000000ffff047224 */ /* 0x000fe200078e0000 */
[----:B------:R-:W-:Y:S01]  /*1cd50*/  MOV R3, 0x1 ;  /* 0x0000000100037802 */ /* 0x000fe20000000f00 */
[----:B------:R-:W-:Y:S01]  /*1cd60*/  IMAD.MOV.U32 R5, RZ, RZ, R17 ;  /* 0x000000ffff057224 */ /* 0x000fe200078e0011 */
[----:B------:R-:W-:-:S02]  /*1cd70*/  MOV R0, 0x1c1f ;  /* 0x00001c1f00007802 */ /* 0x000fc40000000f00 */
[----:B------:R-:W-:Y:S02]  /*1cd80*/  MOV R2, 0x1cda0 ;  /* 0x0001cda000027802 */ /* 0x000fe40000000f00 */
[----:B------:R-:W-:Y:S05]  /*1cd90*/  CALL.REL.NOINC `($__internal_23_$__cuda_sm70_shflsync_idx_p) ;  /* 0x000009b000007944 */ /* 0x000fea0003c00000 */
[----:B------:R-:W-:Y:S05]  /*1cda0*/  BRA `(.L_x_1190) ;  /* 0xffffc8c000007947 */ /* 0x000fea000383ffff */
.L_x_1136:
[----:B------:R-:W-:Y:S01]  /*1cdb0*/  IMAD.MOV.U32 R5, RZ, RZ, R13 ;  /* 0x000000ffff057224 */ /* 0x000fe200078e000d */
[----:B------:R-:W-:Y:S01]  /*1cdc0*/  MOV R3, RZ ;  /* 0x000000ff00037202 */ /* 0x000fe20000000f00 */
[----:B------:R-:W-:Y:S01]  /*1cdd0*/  IMAD.MOV.U32 R0, RZ, RZ, 0x181f ;  /* 0x0000181fff007424 */ /* 0x000fe200078e00ff */
[----:B------:R-:W-:Y:S02]  /*1cde0*/  MOV R2, 0x1ce00 ;  /* 0x0001ce0000027802 */ /* 0x000fe40000000f00 */
[----:B------:R-:W-:Y:S05]  /*1cdf0*/  CALL.REL.NOINC `($__internal_23_$__cuda_sm70_shflsync_idx_p) ;  /* 0x0000095000007944 */ /* 0x000fea0003c00000 */
[----:B------:R-:W-:Y:S01]  /*1ce00*/  MOV R12, R0 ;  /* 0x00000000000c7202 */ /* 0x000fe20000000f00 */
[----:B------:R-:W-:Y:S05]  /*1ce10*/  BRA `(.L_x_1191) ;  /* 0xffffdc3000007947 */ /* 0x000fea000383ffff */
.L_x_1137:
[----:B------:R-:W-:Y:S01]  /*1ce20*/  IMAD.MOV.U32 R5, RZ, RZ, R16 ;  /* 0x000000ffff057224 */ /* 0x000fe200078e0010 */
[----:B------:R-:W-:Y:S01]  /*1ce30*/  MOV R3, RZ ;  /* 0x000000ff00037202 */ /* 0x000fe20000000f00 */
[----:B------:R-:W-:Y:S01]  /*1ce40*/  IMAD.MOV.U32 R0, RZ, RZ, 0x181f ;  /* 0x0000181fff007424 */ /* 0x000fe200078e00ff */
[----:B------:R-:W-:Y:S02]  /*1ce50*/  MOV R2, 0x1ce70 ;  /* 0x0001ce7000027802 */ /* 0x000fe40000000f00 */
[----:B-12---:R-:W-:Y:S05]  /*1ce60*/  CALL.REL.NOINC `($__internal_23_$__cuda_sm70_shflsync_idx_p) ;  /* 0x000008e000007944 */ /* 0x006fea0003c00000 */
[----:B------:R-:W-:Y:S05]  /*1ce70*/  BRA `(.L_x_1192) ;  /* 0xffffdbf000007947 */ /* 0x000fea000383ffff */
.L_x_1140:
[----:B------:R-:W-:Y:S01]  /*1ce80*/  IMAD.MOV.U32 R5, RZ, RZ, R13 ;  /* 0x000000ffff057224 */ /* 0x000fe200078e000d */
[----:B--2---:R-:W-:Y:S01]  /*1ce90*/  MOV R3, 0x1 ;  /* 0x0000000100037802 */ /* 0x004fe20000000f00 */
[----:B----4-:R-:W-:Y:S01]  /*1cea0*/  IMAD.MOV.U32 R0, RZ, RZ, 0x181f ;  /* 0x0000181fff007424 */ /* 0x010fe200078e00ff */
[----:B------:R-:W-:-:S02]  /*1ceb0*/  MOV R2, 0x1ced0 ;  /* 0x0001ced000027802 */ /* 0x000fc40000000f00 */
[----:B-1-3--:R-:W-:Y:S05]  /*1cec0*/  CALL.REL.NOINC `($__internal_23_$__cuda_sm70_shflsync_idx_p) ;  /* 0x0000088000007944 */ /* 0x00afea0003c00000 */
[----:B------:R-:W-:Y:S01]  /*1ced0*/  IMAD.MOV.U32 R12, RZ, RZ, R0 ;  /* 0x000000ffff0c7224 */ /* 0x000fe200078e0000 */
[----:B------:R-:W-:Y:S01]  /*1cee0*/  MOV R3, 0x1 ;  /* 0x0000000100037802 */ /* 0x000fe20000000f00 */
[----:B------:R-:W-:Y:S01]  /*1cef0*/  IMAD.MOV.U32 R5, RZ, RZ, R16 ;  /* 0x000000ffff057224 */ /* 0x000fe200078e0010 */
[----:B------:R-:W-:-:S02]  /*1cf00*/  MOV R0, 0x181f ;  /* 0x0000181f00007802 */ /* 0x000fc40000000f00 */
[----:B------:R-:W-:Y:S02]  /*1cf10*/  MOV R2, 0x1cf30 ;  /* 0x0001cf3000027802 */ /* 0x000fe40000000f00 */
[----:B------:R-:W-:Y:S05]  /*1cf20*/  CALL.REL.NOINC `($__internal_23_$__cuda_sm70_shflsync_idx_p) ;  /* 0x0000082000007944 */ /* 0x000fea0003c00000 */
[----:B------:R-:W-:Y:S05]  /*1cf30*/  BRA `(.L_x_1193) ;  /* 0xffffdd2000007947 */ /* 0x000fea000383ffff */
.L_x_1143:
[----:B------:R-:W-:Y:S01]  /*1cf40*/  IMAD.MOV.U32 R5, RZ, RZ, R13 ;  /* 0x000000ffff057224 */ /* 0x000fe200078e000d */
[----:B-1----:R-:W-:Y:S01]  /*1cf50*/  MOV R3, 0x2 ;  /* 0x0000000200037802 */ /* 0x002fe20000000f00 */
[----:B----4-:R-:W-:Y:S01]  /*1cf60*/  IMAD.MOV.U32 R0, RZ, RZ, 0x181f ;  /* 0x0000181fff007424 */ /* 0x010fe200078e00ff */
[----:B------:R-:W-:Y:S02]  /*1cf70*/  MOV R2, 0x1cf90 ;  /* 0x0001cf9000027802 */ /* 0x000fe40000000f00 */
[----:B--23--:R-:W-:Y:S05]  /*1cf80*/  CALL.REL.NOINC `($__internal_23_$__cuda_sm70_shflsync_idx_p) ;  /* 0x000007c000007944 */ /* 0x00cfea0003c00000 */
[----:B------:R-:W-:Y:S01]  /*1cf90*/  MOV R12, R0 ;  /* 0x00000000000c7202 */ /* 0x000fe20000000f00 */
[----:B------:R-:W-:Y:S05]  /*1cfa0*/  BRA `(.L_x_1194) ;  /* 0xffffde2000007947 */ /* 0x000fea000383ffff */
.L_x_1144:
[----:B------:R-:W-:Y:S01]  /*1cfb0*/  IMAD.MOV.U32 R5, RZ, RZ, R16 ;  /* 0x000000ffff057224 */ /* 0x000fe200078e0010 */
[----:B------:R-:W-:Y:S01]  /*1cfc0*/  MOV R3, 0x2 ;  /* 0x0000000200037802 */ /* 0x000fe20000000f00 */
[----:B----4-:R-:W-:Y:S01]  /*1cfd0*/  IMAD.MOV.U32 R0, RZ, RZ, 0x181f ;  /* 0x0000181fff007424 */ /* 0x010fe200078e00ff */
[----:B------:R-:W-:Y:S02]  /*1cfe0*/  MOV R2, 0x1d000 ;  /* 0x0001d00000027802 */ /* 0x000fe40000000f00 */
[----:B-123--:R-:W-:Y:S05]  /*1cff0*/  CALL.REL.NOINC `($__internal_23_$__cuda_sm70_shflsync_idx_p) ;  /* 0x0000075000007944 */ /* 0x00efea0003c00000 */
[----:B------:R-:W-:Y:S05]  /*1d000*/  BRA `(.L_x_1195) ;  /* 0xffffdde000007947 */ /* 0x000fea000383ffff */
.L_x_1147:
[----:B------:R-:W-:Y:S01]  /*1d010*/  IMAD.MOV.U32 R5, RZ, RZ, R13 ;  /* 0x000000ffff057224 */ /* 0x000fe200078e000d */
[----:B-1----:R-:W-:Y:S01]  /*1d020*/  MOV R3, 0x3 ;  /* 0x0000000300037802 */ /* 0x002fe20000000f00 */
[----:B------:R-:W-:Y:S01]  /*1d030*/  IMAD.MOV.U32 R0, RZ, RZ, 0x181f ;  /* 0x0000181fff007424 */ /* 0x000fe200078e00ff */
[----:B------:R-:W-:-:S02]  /*1d040*/  MOV R2, 0x1d060 ;  /* 0x0001d06000027802 */ /* 0x000fc40000000f00 */
[----:B--234-:R-:W-:Y:S05]  /*1d050*/  CALL.REL.NOINC `($__internal_23_$__cuda_sm70_shflsync_idx_p) ;  /* 0x000006f000007944 */ /* 0x01cfea0003c00000 */
[----:B------:R-:W-:Y:S01]  /*1d060*/  IMAD.MOV.U32 R12, RZ, RZ, R0 ;  /* 0x000000ffff0c7224 */ /* 0x000fe200078e0000 */
[----:B------:R-:W-:Y:S01]  /*1d070*/  MOV R3, 0x3 ;  /* 0x0000000300037802 */ /* 0x000fe20000000f00 */
[----:B------:R-:W-:Y:S01]  /*1d080*/  IMAD.MOV.U32 R5, RZ, RZ, R16 ;  /* 0x000000ffff057224 */ /* 0x000fe200078e0010 */
[----:B------:R-:W-:-:S02]  /*1d090*/  MOV R0, 0x181f ;  /* 0x0000181f00007802 */ /* 0x000fc40000000f00 */
[----:B------:R-:W-:Y:S02]  /*1d0a0*/  MOV R2, 0x1d0c0 ;  /* 0x0001d0c000027802 */ /* 0x000fe40000000f00 */
[----:B------:R-:W-:Y:S05]  /*1d0b0*/  CALL.REL.NOINC `($__internal_23_$__cuda_sm70_shflsync_idx_p) ;  /* 0x0000069000007944 */ /* 0x000fea0003c00000 */
[----:B------:R-:W-:Y:S05]  /*1d0c0*/  BRA `(.L_x_1196) ;  /* 0xffffdea000007947 */ /* 0x000fea000383ffff */
.L_x_1149:
[----:B--2---:R-:W-:Y:S01]  /*1d0d0*/  IMAD.MOV.U32 R5, RZ, RZ, R21 ;  /* 0x000000ffff057224 */ /* 0x004fe200078e0015 */
[----:B------:R-:W-:Y:S01]  /*1d0e0*/  MOV R3, RZ ;  /* 0x000000ff00037202 */ /* 0x000fe20000000f00 */
[----:B------:R-:W-:Y:S01]  /*1d0f0*/  IMAD.MOV.U32 R0, RZ, RZ, 0x1f ;  /* 0x0000001fff007424 */ /* 0x000fe200078e00ff */
[----:B------:R-:W-:Y:S02]  /*1d100*/  MOV R2, 0x1d120 ;  /* 0x0001d12000027802 */ /* 0x000fe40000000f00 */
[----:B-1-3--:R-:W-:Y:S05]  /*1d110*/  CALL.REL.NOINC `($__internal_23_$__cuda_sm70_shflsync_idx_p) ;  /* 0x0000063000007944 */ /* 0x00afea0003c00000 */
[----:B------:R-:W-:Y:S01]  /*1d120*/  MOV R9, R0 ;  /* 0x0000000000097202 */ /* 0x000fe20000000f00 */
[----:B------:R-:W-:Y:S05]  /*1d130*/  BRA `(.L_x_1197) ;  /* 0xffffe04000007947 */ /* 0x000fea000383ffff */
.L_x_1150:
[----:B--2---:R-:W-:Y:S01]  /*1d140*/  IMAD.MOV.U32 R5, RZ, RZ, R21 ;  /* 0x000000ffff057224 */ /* 0x004fe200078e0015 */
[----:B------:R-:W-:Y:S01]  /*1d150*/  MOV R3, 0x1 ;  /* 0x0000000100037802 */ /* 0x000fe20000000f00 */
[----:B------:R-:W-:Y:S01]  /*1d160*/  IMAD.MOV.U32 R0, RZ, RZ, 0x1f ;  /* 0x0000001fff007424 */ /* 0x000fe200078e00ff */
[----:B------:R-:W-:Y:S02]  /*1d170*/  MOV R2, 0x1d190 ;  /* 0x0001d19000027802 */ /* 0x000fe40000000f00 */
[----:B-1-34-:R-:W-:Y:S05]  /*1d180*/  CALL.REL.NOINC `($__internal_23_$__cuda_sm70_shflsync_idx_p) ;  /* 0x000005c000007944 */ /* 0x01afea0003c00000 */
[----:B------:R-:W-:Y:S01]  /*1d190*/  MOV R8, R0 ;  /* 0x0000000000087202 */ /* 0x000fe20000000f00 */
[----:B------:R-:W-:Y:S05]  /*1d1a0*/  BRA `(.L_x_1198) ;  /* 0xffffdff000007947 */ /* 0x000fea000383ffff */
.L_x_1151:
[----:B------:R-:W-:Y:S02]  /*1d1b0*/  MOV R2, 0x1 ;  /* 0x0000000100027802 */ /* 0x000fe40000000f00 */
[----:B------:R-:W-:-:S02]  /*1d1c0*/  MOV R3, 0x1d1e0 ;  /* 0x0001d1e000037802 */ /* 0x000fc40000000f00 */
[----:B---34-:R-:W-:Y:S05]  /*1d1d0*/  CALL.REL.NOINC `($__internal_24_$__cuda_sm70_shflsync_up_p) ;  /* 0x000005c000007944 */ /* 0x018fea0003c00000 */
[----:B------:R-:W-:Y:S05]  /*1d1e0*/  BRA `(.L_x_1199) ;  /* 0xffffe0d000007947 */ /* 0x000fea000383ffff */
.L_x_1152:
[----:B------:R-:W-:Y:S02]  /*1d1f0*/  MOV R2, 0x2 ;  /* 0x0000000200027802 */ /* 0x000fe40000000f00 */
[----:B------:R-:W-:-:S02]  /*1d200*/  MOV R3, 0x1d220 ;  /* 0x0001d22000037802 */ /* 0x000fc40000000f00 */
[----:B---34-:R-:W-:Y:S05]  /*1d210*/  CALL.REL.NOINC `($__internal_24_$__cuda_sm70_shflsync_up_p) ;  /* 0x0000058000007944 */ /* 0x018fea0003c00000 */
[----:B------:R-:W-:Y:S01]  /*1d220*/  SEL R3, R4, RZ, P1 ;  /* 0x000000ff04037207 */ /* 0x000fe20000800000 */
[----:B------:R-:W-:-:S04]  /*1d230*/  IMAD.MOV.U32 R2, RZ, RZ, 0x4 ;  /* 0x00000004ff027424 */ /* 0x000fc800078e00ff */
[----:B------:R-:W-:Y:S01]  /*1d240*/  IMAD.IADD R0, R0, 0x1, R3 ;  /* 0x0000000100007824 */ /* 0x000fe200078e0203 */
[----:B------:R-:W-:Y:S02]  /*1d250*/  MOV R3, 0x1d270 ;  /* 0x0001d27000037802 */ /* 0x000fe40000000f00 */
        /* <DEDUP_REMOVED lines=19> */
.L_x_1156:
[----:B------:R-:W-:Y:S02]  /*1d390*/  MOV R2, 0x1 ;  /* 0x0000000100027802 */ /* 0x000fe40000000f00 */
[----:B------:R-:W-:Y:S02]  /*1d3a0*/  MOV R3, 0x1d3c0 ;  /* 0x0001d3c000037802 */ /* 0x000fe40000000f00 */
[----:B----4-:R-:W-:Y:S05]  /*1d3b0*/  CALL.REL.NOINC `($__internal_24_$__cuda_sm70_shflsync_up_p) ;  /* 0x000003e000007944 */ /* 0x010fea0003c00000 */
[----:B------:R-:W-:Y:S01]  /*1d3c0*/  MOV R2, R4 ;  /* 0x0000000400027202 */ /* 0x000fe20000000f00 */
[----:B------:R-:W-:Y:S05]  /*1d3d0*/  BRA `(.L_x_1201) ;  /* 0xffffe13000007947 */ /* 0x000fea000383ffff */
.L_x_1157:
[----:B------:R-:W-:Y:S02]  /*1d3e0*/  MOV R2, 0x2 ;  /* 0x0000000200027802 */ /* 0x000fe40000000f00 */
[----:B------:R-:W-:Y:S02]  /*1d3f0*/  MOV R3, 0x1d410 ;  /* 0x0001d41000037802 */ /* 0x000fe40000000f00 */
[----:B----4-:R-:W-:Y:S05]  /*1d400*/  CALL.REL.NOINC `($__internal_24_$__cuda_sm70_shflsync_up_p) ;  /* 0x0000039000007944 */ /* 0x010fea0003c00000 */
        /* <DEDUP_REMOVED lines=23> */
.L_x_1159:
[----:B------:R-:W-:Y:S02]  /*1d580*/  SEL R0, RZ, 0x1, P0 ;  /* 0x00000001ff007807 */ /* 0x000fe40000000000 */
[----:B------:R-:W-:Y:S02]  /*1d590*/  MOV R2, 0x1d5b0 ;  /* 0x0001d5b000027802 */ /* 0x000fe40000000f00 */
[----:B-1--4-:R-:W-:Y:S05]  /*1d5a0*/  CALL.REL.NOINC `($__internal_25_$__cuda_sm70_votesync_ballot) ;  /* 0x0000026000007944 */ /* 0x012fea0003c00000 */
[----:B------:R-:W-:Y:S01]  /*1d5b0*/  MOV R10, R0 ;  /* 0x00000000000a7202 */ /* 0x000fe20000000f00 */
[----:B------:R-:W-:Y:S05]  /*1d5c0*/  BRA `(.L_x_1203) ;  /* 0xffffe0d000007947 */ /* 0x000fea000383ffff */
.L_x_1160:
[----:B------:R-:W-:Y:S01]  /*1d5d0*/  IMAD.MOV.U32 R5, RZ, RZ, R6 ;  /* 0x000000ffff057224 */ /* 0x000fe200078e0006 */
[----:B------:R-:W-:Y:S01]  /*1d5e0*/  MOV R3, R8 ;  /* 0x0000000800037202 */ /* 0x000fe20000000f00 */
[----:B------:R-:W-:Y:S01]  /*1d5f0*/  IMAD.MOV.U32 R0, RZ, RZ, 0x1f ;  /* 0x0000001fff007424 */ /* 0x000fe200078e00ff */
[----:B------:R-:W-:Y:S02]  /*1d600*/  MOV R2, 0x1d620 ;  /* 0x0001d62000027802 */ /* 0x000fe40000000f00 */
[----:B-1--4-:R-:W-:Y:S05]  /*1d610*/  CALL.REL.NOINC `($__internal_23_$__cuda_sm70_shflsync_idx_p) ;  /* 0x0000013000007944 */ /* 0x012fea0003c00000 */
[----:B------:R-:W-:Y:S01]  /*1d620*/  IMAD.MOV.U32 R11, RZ, RZ, R0 ;  /* 0x000000ffff0b7224 */ /* 0x000fe200078e0000 */
[----:B------:R-:W-:Y:S01]  /*1d630*/  MOV R3, R8 ;  /* 0x0000000800037202 */ /* 0x000fe20000000f00 */
[----:B------:R-:W-:Y:S01]  /*1d640*/  IMAD.MOV.U32 R5, RZ, RZ, R7 ;  /* 0x000000ffff057224 */ /* 0x000fe200078e0007 */
[----:B------:R-:W-:Y:S02]  /*1d650*/  MOV R0, 0x1f ;  /* 0x0000001f00007802 */ /* 0x000fe40000000f00 */
[----:B------:R-:W-:-:S02]  /*1d660*/  MOV R2, 0x1d680 ;  /* 0x0001d68000027802 */ /* 0x000fc40000000f00 */
[----:B------:R-:W-:Y:S05]  /*1d670*/  CALL.REL.NOINC `($__internal_23_$__cuda_sm70_shflsync_idx_p) ;  /* 0x000000d000007944 */ /* 0x000fea0003c00000 */
[----:B------:R-:W-:Y:S01]  /*1d680*/  MOV R7, R0 ;  /* 0x0000000000077202 */ /* 0x000fe20000000f00 */
[----:B------:R-:W-:Y:S05]  /*1d690*/  BRA `(.L_x_1204) ;  /* 0xffffe05000007947 */ /* 0x000fea000383ffff */
.L_x_1163:
[----:B------:R-:W-:Y:S01]  /*1d6a0*/  IMAD.MOV.U32 R5, RZ, RZ, R4 ;  /* 0x000000ffff057224 */ /* 0x000fe200078e0004 */
[----:B------:R-:W-:-:S02]  /*1d6b0*/  MOV R0, 0x1f ;  /* 0x0000001f00007802 */ /* 0x000fc40000000f00 */
[----:B------:R-:W-:Y:S02]  /*1d6c0*/  MOV R2, 0x1d6e0 ;  /* 0x0001d6e000027802 */ /* 0x000fe40000000f00 */
[----:B-1234-:R-:W-:Y:S05]  /*1d6d0*/  CALL.REL.NOINC `($__internal_23_$__cuda_sm70_shflsync_idx_p) ;  /* 0x0000007000007944 */ /* 0x01efea0003c00000 */
[----:B------:R-:W-:Y:S01]  /*1d6e0*/  MOV R13, R0 ;  /* 0x00000000000d7202 */ /* 0x000fe20000000f00 */
[----:B------:R-:W-:Y:S05]  /*1d6f0*/  BRA `(.L_x_1162) ;  /* 0xffffe05000007947 */ /* 0x000fea000383ffff */
        .weak           $__internal_22_$__cuda_sm70_shflsync_bfly_p
        .type           $__internal_22_$__cuda_sm70_shflsync_bfly_p,@function
        .size           $__internal_22_$__cuda_sm70_shflsync_bfly_p,($__internal_23_$__cuda_sm70_shflsync_idx_p - $__internal_22_$__cuda_sm70_shflsync_bfly_p)
$__internal_22_$__cuda_sm70_shflsync_bfly_p:
[----:B------:R-:W-:Y:S04]  /*1d700*/  WARPSYNC R6 ;  /* 0x0000000600007348 */ /* 0x000fe80003800000 */
[----:B------:R1:W2:Y:S02]  /*1d710*/  SHFL.BFLY PT, R5, R2, R5, R7 ;  /* 0x0c00000502057389 */ /* 0x0002a400000e0007 */
[----:B-1----:R-:W-:Y:S02]  /*1d720*/  MOV R2, R3 ;  /* 0x0000000300027202 */ /* 0x002fe40000000f00 */
[----:B------:R-:W-:-:S04]  /*1d730*/  MOV R3, 0x0 ;  /* 0x0000000000037802 */ /* 0x000fc80000000f00 */
[----:B--2---:R-:W-:Y:S05]  /*1d740*/  RET.REL.NODEC R2 `(_ZN7cutlass13device_kernelIN5flash19enable_sm80_to_sm89INS1_16FlashAttnFwdSm80INS1_25CollectiveMainloopFwdSm80ILi8ELi1ELb0EN4cute5tupleIJNS5_1CILi128EEENS7_ILi32EEENS7_ILi256EEEEEELi256ENS_10bfloat16_tEfNS_4arch4Sm80ELb1ELb0ELb1ELb1ELb0ELb1ELb1ELb1EEENS1_21CollectiveEpilogueFwdINS6_IJS8_SA_S9_EEENS6_IJNS7_ILi1EEESI_SI_EEESC_SE_Li256ELb1ELb1ELb1ELb0EEENS1_36VarlenDynamicPersistentTileSchedulerILi128ELi32ELi256ELi256ELb1ELb1ELb0ELb1ELb1ELb1EEEEEEEEEvNT_6ParamsE) ;  /* 0xfffe28b002007950 */ /* 0x004fea0003c3ffff */
        .weak           $__internal_23_$__cuda_sm70_shflsync_idx_p
        .type           $__internal_23_$__cuda_sm70_shflsync_idx_p,@function
        .size           $__internal_23_$__cuda_sm70_shflsync_idx_p,($__internal_24_$__cuda_sm70_shflsync_up_p - $__internal_23_$__cuda_sm70_shflsync_idx_p)
$__internal_23_$__cuda_sm70_shflsync_idx_p:
[----:B------:R-:W-:-:S04]  /*1d750*/  MOV R119, 0xffffffff ;  /* 0xffffffff00777802 */ /* 0x000fc80000000f00 */
[----:B------:R-:W-:Y:S04]  /*1d760*/  WARPSYNC R119 ;  /* 0x0000007700007348 */ /* 0x000fe80003800000 */
[----:B------:R1:W2:Y:S02]  /*1d770*/  SHFL.IDX PT, R0, R5, R3, R0 ;  /* 0x0000000305007389 */ /* 0x0002a400000e0000 */
[----:B-1----:R-:W-:-:S04]  /*1d780*/  MOV R3, 0x0 ;  /* 0x0000000000037802 */ /* 0x002fc80000000f00 */
[----:B--2---:R-:W-:Y:S05]  /*1d790*/  RET.REL.NODEC R2 `(_ZN7cutlass13device_kernelIN5flash19enable_sm80_to_sm89INS1_16FlashAttnFwdSm80INS1_25CollectiveMainloopFwdSm80ILi8ELi1ELb0EN4cute5tupleIJNS5_1CILi128EEENS7_ILi32EEENS7_ILi256EEEEEELi256ENS_10bfloat16_tEfNS_4arch4Sm80ELb1ELb0ELb1ELb1ELb0ELb1ELb1ELb1EEENS1_21CollectiveEpilogueFwdINS6_IJS8_SA_S9_EEENS6_IJNS7_ILi1EEESI_SI_EEESC_SE_Li256ELb1ELb1ELb1ELb0EEENS1_36VarlenDynamicPersistentTileSchedulerILi128ELi32ELi256ELi256ELb1ELb1ELb0ELb1ELb1ELb1EEEEEEEEEvNT_6ParamsE) ;  /* 0xfffe286002007950 */ /* 0x004fea0003c3ffff */
        .weak           $__internal_24_$__cuda_sm70_shflsync_up_p
        .type           $__internal_24_$__cuda_sm70_shflsync_up_p,@function
        .size           $__internal_24_$__cuda_sm70_shflsync_up_p,($__internal_25_$__cuda_sm70_votesync_ballot - $__internal_24_$__cuda_sm70_shflsync_up_p)
$__internal_24_$__cuda_sm70_shflsync_up_p:
[----:B------:R-:W-:Y:S02]  /*1d7a0*/  IMAD.MOV.U32 R4, RZ, RZ, RZ ;  /* 0x000000ffff047224 */ /* 0x000fe400078e00ff */
[----:B------:R-:W-:-:S04]  /*1d7b0*/  IMAD.MOV.U32 R10, RZ, RZ, -0x1 ;  /* 0xffffffffff0a7424 */ /* 0x000fc800078e00ff */
[----:B------:R-:W-:Y:S04]  /*1d7c0*/  WARPSYNC R10 ;  /* 0x0000000a00007348 */ /* 0x000fe80003800000 */
[----:B------:R1:W2:Y:S02]  /*1d7d0*/  SHFL.UP PT, R4, R0, R2, R4 ;  /* 0x0400000200047389 */ /* 0x0002a400000e0004 */
[----:B-1----:R-:W-:Y:S02]  /*1d7e0*/  MOV R2, R3 ;  /* 0x0000000300027202 */ /* 0x002fe40000000f00 */
[----:B------:R-:W-:-:S04]  /*1d7f0*/  MOV R3, 0x0 ;  /* 0x0000000000037802 */ /* 0x000fc80000000f00 */
[----:B--2---:R-:W-:Y:S05]  /*1d800*/  RET.REL.NODEC R2 `(_ZN7cutlass13device_kernelIN5flash19enable_sm80_to_sm89INS1_16FlashAttnFwdSm80INS1_25CollectiveMainloopFwdSm80ILi8ELi1ELb0EN4cute5tupleIJNS5_1CILi128EEENS7_ILi32EEENS7_ILi256EEEEEELi256ENS_10bfloat16_tEfNS_4arch4Sm80ELb1ELb0ELb1ELb1ELb0ELb1ELb1ELb1EEENS1_21CollectiveEpilogueFwdINS6_IJS8_SA_S9_EEENS6_IJNS7_ILi1EEESI_SI_EEESC_SE_Li256ELb1ELb1ELb1ELb0EEENS1_36VarlenDynamicPersistentTileSchedulerILi128ELi32ELi256ELi256ELb1ELb1ELb0ELb1ELb1ELb1EEEEEEEEEvNT_6ParamsE) ;  /* 0xfffe27f002007950 */ /* 0x004fea0003c3ffff */
        .weak           $__internal_25_$__cuda_sm70_votesync_ballot
        .type           $__internal_25_$__cuda_sm70_votesync_ballot,@function
        .size           $__internal_25_$__cuda_sm70_votesync_ballot,(.L_x_2614 - $__internal_25_$__cuda_sm70_votesync_ballot)
$__internal_25_$__cuda_sm70_votesync_ballot:
[----:B------:R-:W-:Y:S01]  /*1d810*/  ISETP.NE.U32.AND P0, PT, R0, 0x1, PT ;  /* 0x000000010000780c */ /* 0x000fe20003f05070 */
[----:B------:R-:W-:-:S04]  /*1d820*/  IMAD.MOV.U32 R3, RZ, RZ, -0x1 ;  /* 0xffffffffff037424 */ /* 0x000fc800078e00ff */
[----:B------:R-:W-:Y:S08]  /*1d830*/  WARPSYNC R3 ;  /* 0x0000000300007348 */ /* 0x000ff00003800000 */
[----:B------:R-:W-:-:S04]  /*1d840*/  VOTE.ANY R0, PT, !P0 ;  /* 0x0000000000007806 */ /* 0x000fc800040e0100 */
[----:B------:R-:W-:Y:S01]  /*1d850*/  LOP3.LUT R0, R0, R3, RZ, 0xc0, !PT ;  /* 0x0000000300007212 */ /* 0x000fe200078ec0ff */
[----:B------:R-:W-:-:S04]  /*1d860*/  IMAD.MOV.U32 R3, RZ, RZ, 0x0 ;  /* 0x00000000ff037424 */ /* 0x000fc800078e00ff */
[----:B------:R-:W-:Y:S05]  /*1d870*/  RET.REL.NODEC R2 `(_ZN7cutlass13device_kernelIN5flash19enable_sm80_to_sm89INS1_16FlashAttnFwdSm80INS1_25CollectiveMainloopFwdSm80ILi8ELi1ELb0EN4cute5tupleIJNS5_1CILi128EEENS7_ILi32EEENS7_ILi256EEEEEELi256ENS_10bfloat16_tEfNS_4arch4Sm80ELb1ELb0ELb1ELb1ELb0ELb1ELb1ELb1EEENS1_21CollectiveEpilogueFwdINS6_IJS8_SA_S9_EEENS6_IJNS7_ILi1EEESI_SI_EEESC_SE_Li256ELb1ELb1ELb1ELb0EEENS1_36VarlenDynamicPersistentTileSchedulerILi128ELi32ELi256ELi256ELb1ELb1ELb0ELb1ELb1ELb1EEEEEEEEEvNT_6ParamsE) ;  /* 0xfffe278002007950 */ /* 0x000fea0003c3ffff */
.L_x_1205:
        /* <DEDUP_REMOVED lines=16> */
.L_x_2614:


//--------------------- .text._ZN7cutlass13device_kernelIN5flash19enable_sm80_to_sm89INS1_16FlashAttnFwdSm80INS1_25CollectiveMainloopFwdSm80ILi8ELi1ELb0EN4cute5tupleIJNS5_1CILi128EEENS7_ILi96EEENS7_ILi256EEEEEELi256ENS_10bfloat16_tEfNS_4arch4Sm80ELb0ELb0ELb1ELb0ELb0ELb0ELb1ELb1EEENS1_21CollectiveEpilogueFwdINS6_IJS8_SA_S9_EEENS6_IJNS7_ILi1EEESI_SI_EEESC_SE_Li256ELb0ELb1ELb1ELb0EEENS1_19SingleTileSchedulerILb0ELb1ELb1ELi128EEEEEEEEEvNT_6ParamsE --------------------------
	.section	.text._ZN7cutlass13device_kernelIN5flash19enable_sm80_to_sm89INS1_16FlashAttnFwdSm80INS1_25CollectiveMainloopFwdSm80ILi8ELi1ELb0EN4cute5tupleIJNS5_1CILi128EEENS7_ILi96EEENS7_ILi256EEEEEELi256ENS_10bfloat16_tEfNS_4arch4Sm80ELb0ELb0ELb1ELb0ELb0ELb0ELb1ELb1EEENS1_21CollectiveEpilogueFwdINS6_IJS8_SA_S9_EEENS6_IJNS7_ILi1EEESI_SI_EEESC_SE_Li256ELb0ELb1ELb1ELb0EEENS1_19SingleTileSchedulerILb0ELb1ELb1ELi128EEEEEEEEEvNT_6ParamsE,"ax",@progbits
	.sectioninfo	@"SHI_REGISTERS=255"
	.align	128
.text._ZN7cutlass13device_kernelIN5flash19enable_sm80_to_sm89INS1_16FlashAttnFwdSm80INS1_25CollectiveMainloopFwdSm80ILi8ELi1ELb0EN4cute5tupleIJNS5_1CILi128EEENS7_ILi96EEENS7_ILi256EEEEEELi256ENS_10bfloat16_tEfNS_4arch4Sm80ELb0ELb0ELb1ELb0ELb0ELb0ELb1ELb1EEENS1_21CollectiveEpilogueFwdINS6_IJS8_SA_S9_EEENS6_IJNS7_ILi1EEESI_SI_EEESC_SE_Li256ELb0ELb1ELb1ELb0EEENS1_19SingleTileSchedulerILb0ELb1ELb1ELi128EEEEEEEEEvNT_6ParamsE:
        .type           _ZN7cutlass13device_kernelIN5flash19enable_sm80_to_sm89INS1_16FlashAttnFwdSm80INS1_25CollectiveMainloopFwdSm80ILi8ELi1ELb0EN4cute5tupleIJNS5_1CILi128EEENS7_ILi96EEENS7_ILi256EEEEEELi256ENS_10bfloat16_tEfNS_4arch4Sm80ELb0ELb0ELb1ELb0ELb0ELb0ELb1ELb1EEENS1_21CollectiveEpilogueFwdINS6_IJS8_SA_S9_EEENS6_IJNS7_ILi1EEESI_SI_EEESC_SE_Li256ELb0ELb1ELb1ELb0EEENS1_19SingleTileSchedulerILb0ELb1ELb1ELi128EEEEEEEEEvNT_6ParamsE,@function
        .size           _ZN7cutlass13device_kernelIN5flash19enable_sm80_to_sm89INS1_16FlashAttnFwdSm80INS1_25CollectiveMainloopFwdSm80ILi8ELi1ELb0EN4cute5tupleIJNS5_1CILi128EEENS7_ILi96EEENS7_ILi256EEEEEELi256ENS_10bfloat16_tEfNS_4arch4Sm80ELb0ELb0ELb1ELb0ELb0ELb0ELb1ELb1EEENS1_21CollectiveEpilogueFwdINS6_IJS8_SA_S9_EEENS6_IJNS7_ILi1EEESI_SI_EEESC_SE_Li256ELb0ELb1ELb1ELb0EEENS1_19SingleTileSchedulerILb0ELb1ELb1ELi128EEEEEEEEEvNT_6ParamsE,(.L_x_2619 - _ZN7cutlass13device_kernelIN5flash19enable_sm80_to_sm89INS1_16FlashAttnFwdSm80INS1_25CollectiveMainloopFwdSm80ILi8ELi1ELb0EN4cute5tupleIJNS5_1CILi128EEENS7_ILi96EEENS7_ILi256EEEEEELi256ENS_10bfloat16_tEfNS_4arch4Sm80ELb0ELb0ELb1ELb0ELb0ELb0ELb1ELb1EEENS1_21CollectiveEpilogueFwdINS6_IJS8_SA_S9_EEENS6_IJNS7_ILi1EEESI_SI_EEESC_SE_Li256ELb0ELb1ELb1ELb0EEENS1_19SingleTileSchedulerILb0ELb1ELb1ELi128EEEEEEEEEvNT_6ParamsE)
        .other          _ZN7cutlass13device_kernelIN5flash19enable_sm80_to_sm89INS1_16FlashAttnFwdSm80INS1_25CollectiveMainloopFwdSm80ILi8ELi1ELb0EN4cute5tupleIJNS5_1CILi128EEENS7_ILi96EEENS7_ILi256EEEEEELi256ENS_10bfloat16_tEfNS_4arch4Sm80ELb0ELb0ELb1ELb0ELb0ELb0ELb1ELb1EEENS1_21CollectiveEpilogueFwdINS6_IJS8_SA_S9_EEENS6_IJNS7_ILi1EEESI_SI_EEESC_SE_Li256ELb0ELb1ELb1ELb0EEENS1_19SingleTileSchedulerILb0ELb1ELb1ELi128EEEEEEEEEvNT_6ParamsE,@"STO_CUDA_ENTRY STV_DEFAULT"
_ZN7cutlass13device_kernelIN5flash19enable_sm80_to_sm89INS1_16FlashAttnFwdSm80INS1_25CollectiveMainloopFwdSm80ILi8ELi1ELb0EN4cute5tupleIJNS5_1CILi128EEENS7_ILi96EEENS7_ILi256EEEEEELi256ENS_10bfloat16_tEfNS_4arch4Sm80ELb0ELb0ELb1ELb0ELb0ELb0ELb1ELb1EEENS1_21CollectiveEpilogueFwdINS6_IJS8_SA_S9_EEENS6_IJNS7_ILi1EEESI_SI_EEESC_SE_Li256ELb0ELb1ELb1ELb0EEENS1_19SingleTileSchedulerILb0ELb1ELb1ELi128EEEEEEEEEvNT_6ParamsE:
        /* <DEDUP_REMOVED lines=18> */
.L_x_1206:
[----:B---3--:R-:W-:Y:S02]  /*0120*/  ULDC.64 UR4, c[0x0][0x550] ;  /* 0x0001540000047ab9 */ /* 0x008fe40000000a00 */
[----:B------:R-:W-:Y:S02]  /*0130*/  UISETP.NE.AND UP0, UPT, UR4, 0x1, UPT ;  /* 0x000000010400788c */ /* 0x000fe4000bf05270 */
[----:B------:R-:W-:-:S02]  /*0140*/  UIMAD.WIDE.U32 UR10, UR6, UR5, URZ ;  /* 0x00000005060a72a5 */ /* 0x000fc4000f8e003f */
[----:B------:R-:W-:Y:S02]  /*0150*/  ULDC UR4, c[0x0][0x558] ;  /* 0x0001560000047ab9 */ /* 0x000fe40000000800 */
[----:B------:R-:W-:-:S05]  /*0160*/  UMOV UR9, UR6 ;  /* 0x0000000600097c82 */ /* 0x000fca0008000000 */
[----:B------:R-:W-:-:S03]  /*0170*/  @UP0 USHF.R.U32.HI UR9, URZ, UR4, UR11 ;  /* 0x000000043f090299 */ /* 0x000fc6000801160b */
.L_x_1207:
        /* <DEDUP_REMOVED lines=10> */
[----:B------:R-:W-:-:S04]  /*0220*/  UIMAD.WIDE UR10, UR10, 0x2aaaaaab, URZ ;  /* 0x2aaaaaab0a0a78a5 */ /* 0x000fc8000f8e023f */
[----:B------:R-:W-:-:S04]  /*0230*/  USHF.R.U32.HI UR6, URZ, 0x1f, UR11 ;  /* 0x0000001f3f067899 */ /* 0x000fc8000801160b */
[----:B------:R-:W-:-:S04]  /*0240*/  ULEA.HI.SX32 UR6, UR11, UR6, 0x1c ;  /* 0x000000060b067291 */ /* 0x000fc8000f8fe23f */
        /* <DEDUP_REMOVED lines=8> */
[-C--:B------:R-:W-:Y:S02]  /*02d0*/  IABS R0, R2.reuse ;  /* 0x0000000200007213 */ /* 0x080fe40000000000 */
[----:B------:R-:W-:Y:S02]  /*02e0*/  IABS R2, R2 ;  /* 0x0000000200027213 */ /* 0x000fe40000000000 */
        /* <DEDUP_REMOVED lines=10> */
[----:B------:R-:W-:-:S04]  /*0390*/  UIMAD UR4, UR4, UR11, URZ ;  /* 0x0000000b040472a4 */ /* 0x000fc8000f8e023f */
[----:B------:R-:W-:Y:S01]  /*03a0*/  IMAD.MOV.U32 R3, RZ, RZ, R0 ;  /* 0x000000ffff037224 */ /* 0x000fe200078e0000 */
[----:B------:R-:W-:Y:S01]  /*03b0*/  UIMAD.WIDE.U32 UR14, UR15, UR4, UR14 ;  /* 0x000000040f0e72a5 */ /* 0x000fe2000f8e000e */
[----:B------:R-:W-:Y:S02]  /*03c0*/  IMAD.MOV R0, RZ, RZ, -R2 ;  /* 0x000000ffff007224 */ /* 0x000fe400078e0a02 */
[----:B------:R-:W1:Y:S08]  /*03d0*/  R2UR UR10, R3 ;  /* 0x00000000030a73c2 */ /* 0x000e7000000e0000 */
        /* <DEDUP_REMOVED lines=12> */
.L_x_1208:
[----:B------:R-:W-:Y:S01]  /*04a0*/  ULOP3.LUT UR8, UR7, 0xffff, URZ, 0xc0, !UPT ;  /* 0x0000ffff07087892 */ /* 0x000fe2000f8ec03f */
[----:B------:R-:W-:Y:S01]  /*04b0*/  PLOP3.LUT P2, PT, PT, PT, PT, 0x80, 0x0 ;  /* 0x000000000000781c */ /* 0x000fe20003f4f070 */
[----:B------:R-:W-:Y:S01]  /*04c0*/  ULDC.64 UR10, c[0x0][0x118] ;  /* 0x00004600000a7ab9 */ /* 0x000fe20000000a00 */
        /* <DEDUP_REMOVED lines=72> */
[----:B------:R-:W2:Y:S01]  /*0950*/  LDL.LU R185, [R1+0x8] ;  /* 0x0000080001b97983 */ /* 0x000ea20000300800 */
[----:B------:R-:W-:Y:S01]  /*0960*/  ISETP.NE.U32.AND P0, PT, RZ, c[0x0][0x340], PT ;  /* 0x0000d000ff007a0c */ /* 0x000fe20003f05070 */
[----:B------:R-:W-:-:S02]  /*0970*/  USHF.R.S32.HI UR12, URZ, 0x1f, UR9 ;  /* 0x0000001f3f0c7899 */ /* 0x000fc40008011409 */
[----:B------:R-:W1:Y:S01]  /*0980*/  S2R R29, SR_CTAID.X ;  /* 0x00000000001d7919 */ /* 0x000e620000002500 */
[----:B------:R-:W-:Y:S01]  /*0990*/  ISETP.NE.AND.EX P2, PT, RZ, c[0x0][0x344], PT, P0 ;  /* 0x0000d100ff007a0c */ /* 0x000fe20003f45300 */
[----:B------:R-:W-:-:S12]  /*09a0*/  ULDC.64 UR4, c[0x0][0x1b8] ;  /* 0x00006e0000047ab9 */ /* 0x000fd80000000a00 */
[----:B------:R-:W-:-:S04]  /*09b0*/  @P2 IMAD.MOV.U32 R2, RZ, RZ, 0x4 ;  /* 0x00000004ff022424 */ /* 0x000fc800078e00ff */
[----:B------:R-:W-:-:S05]  /*09c0*/  @P2 IMAD.WIDE R2, R33, R2, c[0x0][0x340] ;  /* 0x0000d00021022625 */ /* 0x000fca00078e0202 */
[----:B------:R3:W4:Y:S01]  /*09d0*/  @P2 LDG.E R16, [R2.64] ;  /* 0x0000000a02102981 */ /* 0x000722000c1e1900 */
[----:B------:R-:W-:Y:S01]  /*09e0*/  SHF.R.S32.HI R31, RZ, 0x1f, R184 ;  /* 0x0000001fff1f7819 */ /* 0x000fe200000114b8 */
[----:B------:R-:W-:Y:S01]  /*09f0*/  UIMAD UR7, UR12, UR4, URZ ;  /* 0x000000040c0772a4 */ /* 0x000fe2000f8e023f */
[----:B------:R-:W-:Y:S01]  /*0a00*/  SHF.R.S32.HI R32, RZ, 0x1f, R33 ;  /* 0x0000001fff207819 */ /* 0x000fe20000011421 */
[----:B------:R-:W-:Y:S01]  /*0a10*/  UIMAD.WIDE.U32 UR14, UR9, UR4, URZ ;  /* 0x00000004090e72a5 */ /* 0x000fe2000f8e003f */
[CC--:B------:R-:W-:Y:S01]  /*0a20*/  LEA.HI R0, R31.reuse, R184.reuse, RZ, 0x3 ;  /* 0x000000b81f007211 */ /* 0x0c0fe200078f18ff */
[----:B------:R-:W-:Y:S01]  /*0a30*/  UIMAD UR5, UR9, UR5, UR7 ;  /* 0x00000005090572a4 */ /* 0x000fe2000f8e0207 */
[----:B------:R-:W-:Y:S01]  /*0a40*/  LEA.HI R11, R31, R184, RZ, 0x4 ;  /* 0x000000b81f0b7211 */ /* 0x000fe200078f20ff */
[----:B------:R-:W-:Y:S01]  /*0a50*/  ULDC UR4, c[0x0][0x2c4] ;  /* 0x0000b10000047ab9 */ /* 0x000fe20000000800 */
[----:B------:R-:W-:Y:S01]  /*0a60*/  LOP3.LUT R4, R0, 0xfffffff8, RZ, 0xc0, !PT ;  /* 0xfffffff800047812 */ /* 0x000fe200078ec0ff */
[----:B------:R-:W-:Y:S01]  /*0a70*/  UIADD3 UR5, UR15, UR5, URZ ;  /* 0x000000050f057290 */ /* 0x000fe2000fffe03f */
[----:B------:R-:W-:Y:S01]  /*0a80*/  SHF.R.S32.HI R22, RZ, 0x3, R0 ;  /* 0x00000003ff167819 */ /* 0x000fe20000011400 */
[----:B------:R-:W-:Y:S01]  /*0a90*/  ULDC UR7, c[0x0][0x168] ;  /* 0x00005a0000077ab9 */ /* 0x000fe20000000800 */
[----:B------:R-:W-:Y:S01]  /*0aa0*/  SHF.R.S32.HI R8, RZ, 0x4, R11 ;  /* 0x00000004ff087819 */ /* 0x000fe2000001140b */
[----:B------:R-:W-:Y:S01]  /*0ab0*/  IMAD.IADD R25, R184, 0x1, -R4 ;  /* 0x00000001b8197824 */ /* 0x000fe200078e0a04 */
[----:B------:R-:W-:Y:S01]  /*0ac0*/  UIMAD UR7, UR4, UR7, URZ ;  /* 0x00000007040772a4 */ /* 0x000fe2000f8e023f */
[----:B------:R-:W-:Y:S01]  /*0ad0*/  IMAD R4, R32, c[0x0][0x1c0], RZ ;  /* 0x0000700020047a24 */ /* 0x000fe200078e02ff */
[----:B------:R-:W-:Y:S01]  /*0ae0*/  LEA.HI R7, R11, R8, RZ, 0x1 ;  /* 0x000000080b077211 */ /* 0x000fe200078f08ff */
[----:B------:R-:W-:Y:S01]  /*0af0*/  IMAD R6, R25, 0x20, R22 ;  /* 0x0000002019067824 */ /* 0x000fe200078e0216 */
[----:B------:R-:W-:Y:S01]  /*0b00*/  BSSY B0, `(.L_x_1210) ;  /* 0x00000a8000007945 */ /* 0x000fe20003800000 */
[----:B------:R-:W-:Y:S01]  /*0b10*/  IMAD R4, R33, c[0x0][0x1c4], R4 ;  /* 0x0000710021047a24 */ /* 0x000fe200078e0204 */
[----:B------:R-:W-:Y:S01]  /*0b20*/  LOP3.LUT R7, R7, 0xfffffffe, RZ, 0xc0, !PT ;  /* 0xfffffffe07077812 */ /* 0x000fe200078ec0ff */
[----:B-1----:R-:W-:-:S02]  /*0b30*/  IMAD R6, R29, 0x80, R6 ;  /* 0x000000801d067824 */ /* 0x002fc400078e0206 */
[----:B------:R-:W-:Y:S02]  /*0b40*/  IMAD.SHL.U32 R10, R25, 0x8, RZ ;  /* 0x00000008190a7824 */ /* 0x000fe400078e00ff */
[----:B---3--:R-:W-:Y:S02]  /*0b50*/  IMAD.MOV.U32 R2, RZ, RZ, c[0x0][0x2c4] ;  /* 0x0000b100ff027624 */ /* 0x008fe400078e00ff */
[----:B------:R-:W-:Y:S01]  /*0b60*/  IMAD.U32 R3, RZ, RZ, UR15 ;  /* 0x0000000fff037e24 */ /* 0x000fe2000f8e00ff */
[----:B------:R-:W-:Y:S01]  /*0b70*/  IADD3 R18, R10, 0x40, RZ ;  /* 0x000000400a127810 */ /* 0x000fe20007ffe0ff */
[----:B------:R-:W-:Y:S01]  /*0b80*/  IMAD.U32 R3, RZ, RZ, UR5 ;  /* 0x00000005ff037e24 */ /* 0x000fe2000f8e00ff */
[----:B------:R-:W-:Y:S01]  /*0b90*/  ISETP.NE.AND P0, PT, R2, 0x1, PT ;  /* 0x000000010200780c */ /* 0x000fe20003f05270 */
[----:B------:R-:W-:Y:S01]  /*0ba0*/  IMAD.U32 R2, RZ, RZ, UR14 ;  /* 0x0000000eff027e24 */ /* 0x000fe2000f8e00ff */
[----:B------:R-:W-:Y:S01]  /*0bb0*/  ULDC.64 UR4, c[0x0][0x1e8] ;  /* 0x00007a0000047ab9 */ /* 0x000fe20000000a00 */
[----:B------:R-:W-:Y:S01]  /*0bc0*/  IMAD.MOV.U32 R0, RZ, RZ, R6 ;  /* 0x000000ffff007224 */ /* 0x000fe200078e0006 */
[----:B------:R-:W-:Y:S01]  /*0bd0*/  UIMAD UR4, UR12, UR4, URZ ;  /* 0x000000040c0472a4 */ /* 0x000fe2000f8e023f */
[----:B------:R-:W-:Y:S01]  /*0be0*/  IMAD.WIDE.U32 R2, R33, c[0x0][0x1c0], R2 ;  /* 0x0000700021027a25 */ /* 0x000fe200078e0002 */
[----:B------:R-:W-:-:S02]  /*0bf0*/  ISETP.GE.AND P6, PT, R18, c[0x0][0x1d4], PT ;  /* 0x0000750012007a0c */ /* 0x000fc40003fc6270 */
[----:B------:R-:W-:Y:S01]  /*0c00*/  UIMAD UR13, UR9, UR5, UR4 ;  /* 0x00000005090d72a4 */ /* 0x000fe2000f8e0204 */
[----:B------:R-:W-:Y:S02]  /*0c10*/  IMAD.IADD R3, R3, 0x1, R4 ;  /* 0x0000000103037824 */ /* 0x000fe400078e0204 */
[----:B------:R-:W-:Y:S01]  /*0c20*/  IMAD.SHL.U32 R4, R22, 0x40, RZ ;  /* 0x0000004016047824 */ /* 0x000fe200078e00ff */
[----:B------:R-:W-:Y:S01]  /*0c30*/  ULDC.64 UR4, c[0x0][0x210] ;  /* 0x0000840000047ab9 */ /* 0x000fe20000000a00 */
[----:B------:R-:W-:Y:S01]  /*0c40*/  @P0 IMAD.HI.U32 R5, R6, c[0x0][0x2c8], RZ ;  /* 0x0000b20006050a27 */ /* 0x000fe200078e00ff */
[----:B------:R-:W-:Y:S02]  /*0c50*/  UIMAD UR4, UR12, UR4, URZ ;  /* 0x000000040c0472a4 */ /* 0x000fe4000f8e023f */
[----:B------:R-:W-:Y:S01]  /*0c60*/  LOP3.LUT R4, R4, 0x1c0, RZ, 0xc0, !PT ;  /* 0x000001c004047812 */ /* 0x000fe200078ec0ff */
[----:B------:R-:W-:Y:S01]  /*0c70*/  IMAD.IADD R28, R8, 0x1, -R7 ;  /* 0x00000001081c7824 */ /* 0x000fe200078e0a07 */
[----:B------:R-:W-:Y:S01]  /*0c80*/  @P0 SHF.R.U32.HI R0, RZ, c[0x0][0x2cc], R5 ;  /* 0x0000b300ff000a19 */ /* 0x000fe20000011605 */
[----:B------:R-:W-:Y:S01]  /*0c90*/  IMAD R29, R29, 0x80, R22 ;  /* 0x000000801d1d7824 */ /* 0x000fe200078e0216 */
[----:B------:R-:W-:Y:S01]  /*0ca0*/  LOP3.LUT R9, R4, 0x38, R10, 0xf8, !PT ;  /* 0x0000003804097812 */ /* 0x000fe200078ef80a */
[----:B------:R-:W-:Y:S01]  /*0cb0*/  IMAD.SHL.U32 R19, R25, 0x8, RZ ;  /* 0x0000000819137824 */ /* 0x000fe200078e00ff */
[--C-:B------:R-:W-:Y:S01]  /*0cc0*/  SHF.R.S32.HI R5, RZ, 0x1f, R0.reuse ;  /* 0x0000001fff057819 */ /* 0x100fe20000011400 */
[----:B------:R-:W-:Y:S01]  /*0cd0*/  IMAD.MOV R8, RZ, RZ, -R0 ;  /* 0x000000ffff087224 */ /* 0x000fe200078e0a00 */
[----:B------:R-:W-:Y:S01]  /*0ce0*/  SHF.R.U32.HI R7, RZ, 0x3, R4 ;  /* 0x00000003ff077819 */ /* 0x000fe20000011604 */
[----:B------:R-:W-:Y:S01]  /*0cf0*/  IMAD.WIDE.U32 R2, R0, c[0x0][0x1b0], R2 ;  /* 0x00006c0000027a25 */ /* 0x000fe200078e0002 */
[----:B------:R-:W-:Y:S01]  /*0d00*/  ISETP.GE.AND P0, PT, R29, UR7, PT ;  /* 0x000000071d007c0c */ /* 0x000fe2000bf06270 */
[----:B------:R-:W-:Y:S01]  /*0d10*/  UIMAD UR4, UR9, UR5, UR4 ;  /* 0x00000005090472a4 */ /* 0x000fe2000f8e0204 */
[----:B------:R-:W-:Y:S01]  /*0d20*/  LOP3.LUT R7, R9, R7, RZ, 0x3c, !PT ;  /* 0x0000000709077212 */ /* 0x000fe200078e3cff */
[----:B------:R-:W-:Y:S01]  /*0d30*/  IMAD R5, R5, c[0x0][0x1b0], RZ ;  /* 0x00006c0005057a24 */ /* 0x000fe200078e02ff */
[----:B------:R-:W-:-:S02]  /*0d40*/  IADD3 R30, R19, 0x80, RZ ;  /* 0x00000080131e7810 */ /* 0x000fc40007ffe0ff */
[----:B------:R-:W-:Y:S01]  /*0d50*/  IADD3 R14, R19, 0xc0, RZ ;  /* 0x000000c0130e7810 */ /* 0x000fe20007ffe0ff */
[----:B------:R-:W-:Y:S01]  /*0d60*/  IMAD R4, R0, c[0x0][0x1b4], R5 ;  /* 0x00006d0000047a24 */ /* 0x000fe200078e0205 */
[----:B------:R-:W-:Y:S01]  /*0d70*/  IADD3 R5, R10, 0x80, RZ ;  /* 0x000000800a057810 */ /* 0x000fe20007ffe0ff */
[----:B------:R-:W-:Y:S01]  /*0d80*/  IMAD R0, R8, c[0x0][0x2c4], R6 ;  /* 0x0000b10008007a24 */ /* 0x000fe200078e0206 */
[----:B------:R-:W-:Y:S01]  /*0d90*/  LEA.HI R6, R31, R184, RZ, 0x6 ;  /* 0x000000b81f067211 */ /* 0x000fe200078f30ff */
[----:B------:R-:W-:Y:S01]  /*0da0*/  IMAD.IADD R3, R3, 0x1, R4 ;  /* 0x0000000103037824 */ /* 0x000fe200078e0204 */
[----:B------:R-:W-:Y:S02]  /*0db0*/  ISETP.GE.AND P1, PT, R5, c[0x0][0x1d4], PT ;  /* 0x0000750005007a0c */ /* 0x000fe40003f26270 */
[----:B------:R-:W-:Y:S01]  /*0dc0*/  SHF.R.S32.HI R4, RZ, 0x1f, R0 ;  /* 0x0000001fff047819 */ /* 0x000fe20000011400 */
[----:B------:R-:W-:Y:S01]  /*0dd0*/  IMAD.SHL.U32 R5, R6, 0x8, RZ ;  /* 0x0000000806057824 */ /* 0x000fe200078e00ff */
[----:B------:R-:W-:Y:S01]  /*0de0*/  LOP3.LUT R8, R11, 0xfffffff0, RZ, 0xc0, !PT ;  /* 0xfffffff00b087812 */ /* 0x000fe200078ec0ff */
[----:B------:R-:W-:Y:S01]  /*0df0*/  IMAD.WIDE.U32 R2, R0, c[0x0][0x1a8], R2 ;  /* 0x00006a0000027a25 */ /* 0x000fe200078e0002 */
[----:B------:R-:W-:-:S02]  /*0e00*/  SHF.R.S32.HI R11, RZ, 0x1f, R10 ;  /* 0x0000001fff0b7819 */ /* 0x000fc4000001140a */
[----:B------:R-:W-:Y:S01]  /*0e10*/  LOP3.LUT R247, R7, 0xfffffe00, R5, 0xf8, !PT ;  /* 0xfffffe0007f77812 */ /* 0x000fe200078ef805 */
[----:B------:R-:W-:Y:S01]  /*0e20*/  IMAD R4, R4, c[0x0][0x1a8], RZ ;  /* 0x00006a0004047a24 */ /* 0x000fe200078e02ff */
[----:B------:R-:W-:Y:S01]  /*0e30*/  SHF.R.S32.HI R5, RZ, 0x1f, R22 ;  /* 0x0000001fff057819 */ /* 0x000fe20000011416 */
[----:B------:R-:W-:Y:S01]  /*0e40*/  IMAD.IADD R8, R184, 0x1, -R8 ;  /* 0x00000001b8087824 */ /* 0x000fe200078e0a08 */
[----:B------:R-:W-:Y:S01]  /*0e50*/  ISETP.GE.AND P3, PT, R14, c[0x0][0x198], PT ;  /* 0x000066000e007a0c */ /* 0x000fe20003f66270 */
[----:B------:R-:W-:Y:S01]  /*0e60*/  IMAD R4, R0, c[0x0][0x1ac], R4 ;  /* 0x00006b0000047a24 */ /* 0x000fe200078e0204 */
[----:B------:R-:W-:Y:S01]  /*0e70*/  @!P0 SHF.R.S32.HI R0, RZ, 0x1f, R30 ;  /* 0x0000001fff008819 */ /* 0x000fe2000001141e */
[----:B------:R-:W-:Y:S01]  /*0e80*/  IMAD.WIDE.U32 R6, R22, c[0x0][0x208], R10 ;  /* 0x0000820016067a25 */ /* 0x000fe200078e000a */
[----:B------:R-:W-:Y:S02]  /*0e90*/  ISETP.GE.AND P4, PT, R30, c[0x0][0x198], PT ;  /* 0x000066001e007a0c */ /* 0x000fe40003f86270 */
[----:B------:R-:W-:Y:S01]  /*0ea0*/  @!P0 LEA.HI R17, R0, R30, RZ, 0x3 ;  /* 0x0000001e00118211 */ /* 0x000fe200078f18ff */
[----:B------:R-:W-:Y:S01]  /*0eb0*/  IMAD.IADD R4, R3, 0x1, R4 ;  /* 0x0000000103047824 */ /* 0x000fe200078e0204 */
[----:B------:R-:W-:Y:S01]  /*0ec0*/  IADD3 R27, R29, 0x20, RZ ;  /* 0x000000201d1b7810 */ /* 0x000fe20007ffe0ff */
[----:B------:R-:W-:-:S02]  /*0ed0*/  IMAD R3, R5, c[0x0][0x1e0], RZ ;  /* 0x0000780005037a24 */ /* 0x000fc400078e02ff */
[----:B------:R-:W-:Y:S02]  /*0ee0*/  IMAD R0, R5, c[0x0][0x208], RZ ;  /* 0x0000820005007a24 */ /* 0x000fe400078e02ff */
[C---:B------:R-:W-:Y:S02]  /*0ef0*/  IMAD R12, R22.reuse, c[0x0][0x1e4], R3 ;  /* 0x00007900160c7a24 */ /* 0x040fe400078e0203 */
[----:B------:R-:W-:Y:S01]  /*0f00*/  IMAD R13, R22, c[0x0][0x20c], R0 ;  /* 0x00008300160d7a24 */ /* 0x000fe200078e0200 */
[----:B------:R-:W-:-:S04]  /*0f10*/  @!P0 SHF.R.S32.HI R0, RZ, 0x1f, R14 ;  /* 0x0000001fff008819 */ /* 0x000fc8000001140e */
[----:B------:R-:W-:Y:S01]  /*0f20*/  @!P0 LEA.HI R20, R0, R14, RZ, 0x3 ;  /* 0x0000000e00148211 */ /* 0x000fe200078f18ff */
[----:B------:R-:W-:Y:S01]  /*0f30*/  IMAD.U32 R14, RZ, RZ, UR9 ;  /* 0x00000009ff0e7e24 */ /* 0x000fe2000f8e00ff */
[----:B------:R-:W-:Y:S02]  /*0f40*/  @!P0 SHF.R.S32.HI R0, RZ, 0x1f, R18 ;  /* 0x0000001fff008819 */ /* 0x000fe40000011412 */
[----:B------:R-:W-:Y:S02]  /*0f50*/  @!P0 LOP3.LUT R20, R20, 0xfffffff8, RZ, 0xc0, !PT ;  /* 0xfffffff814148812 */ /* 0x000fe400078ec0ff */
[----:B------:R-:W-:Y:S02]  /*0f60*/  @!P0 LEA.HI R0, R0, R18, RZ, 0x3 ;  /* 0x0000001200008211 */ /* 0x000fe400078f18ff */
[----:B--2---:R-:W-:-:S04]  /*0f70*/  LOP3.LUT R185, R185, 0xfffffffe, RZ, 0xc0, !PT ;  /* 0xfffffffeb9b97812 */ /* 0x004fc800078ec0ff */
[----:B------:R-:W-:Y:S02]  /*0f80*/  @P1 LOP3.LUT R185, R185, 0x1, RZ, 0xfc, !PT ;  /* 0x00000001b9b91812 */ /* 0x000fe400078efcff */
[----:B------:R-:W-:-:S03]  /*0f90*/  LEA R26, P1, R2, c[0x0][0x160], 0x1 ;  /* 0x00005800021a7a11 */ /* 0x000fc600078208ff */
[----:B------:R-:W-:Y:S01]  /*0fa0*/  STL [R1+0x8], R185 ;  /* 0x000008b901007387 */ /* 0x000fe20000100800 */
[----:B------:R-:W-:Y:S02]  /*0fb0*/  LEA.HI.X R24, R2, c[0x0][0x164], R4, 0x1, P1 ;  /* 0x0000590002187a11 */ /* 0x000fe400008f0c04 */
[----:B------:R-:W-:Y:S01]  /*0fc0*/  SHF.R.S32.HI R4, RZ, 0x1f, R8 ;  /* 0x0000001fff047819 */ /* 0x000fe20000011408 */
[----:B------:R-:W1:Y:S03]  /*0fd0*/  SHFL.IDX PT, R2, R26, RZ, 0x181f ;  /* 0x00181fff1a027589 */ /* 0x000e6600000e0000 */
[----:B------:R-:W-:Y:S01]  /*0fe0*/  LEA.HI R23, R4, R8, RZ, 0x3 ;  /* 0x0000000804177211 */ /* 0x000fe200078f18ff */
[----:B------:R-:W2:Y:S01]  /*0ff0*/  SHFL.IDX PT, R3, R24, RZ, 0x181f ;  /* 0x00181fff18037589 */ /* 0x000ea200000e0000 */
[----:B------:R-:W-:Y:S02]  /*1000*/  IMAD.WIDE.U32 R4, R22, c[0x0][0x1e0], R10 ;  /* 0x0000780016047a25 */ /* 0x000fe400078e000a */
[----:B------:R-:W-:-:S05]  /*1010*/  LOP3.LUT R9, R23, 0xfffffff8, RZ, 0xc0, !PT ;  /* 0xfffffff817097812 */ /* 0x000fca00078ec0ff */
[----:B------:R-:W-:Y:S02]  /*1020*/  IMAD.IADD R21, R8, 0x1, -R9 ;  /* 0x0000000108157824 */ /* 0x000fe400078e0a09 */
[----:B------:R-:W-:Y:S01]  /*1030*/  IMAD.IADD R9, R5, 0x1, R12 ;  /* 0x0000000105097824 */ /* 0x000fe200078e020c */
[----:B------:R-:W-:Y:S01]  /*1040*/  @!P0 LOP3.LUT R12, R17, 0xfffffff8, RZ, 0xc0, !PT ;  /* 0xfffffff8110c8812 */ /* 0x000fe200078ec0ff */
[----:B------:R-:W-:Y:S02]  /*1050*/  IMAD.MOV.U32 R8, RZ, RZ, R4 ;  /* 0x000000ffff087224 */ /* 0x000fe400078e0004 */
[----:B------:R-:W-:Y:S01]  /*1060*/  IMAD.IADD R5, R7, 0x1, R13 ;  /* 0x0000000107057824 */ /* 0x000fe200078e020d */
[----:B----4-:R-:W-:Y:S01]  /*1070*/  @P2 SHF.R.S32.HI R7, RZ, 0x1f, R16 ;  /* 0x0000001fff072819 */ /* 0x010fe20000011410 */
[----:B------:R-:W-:Y:S01]  /*1080*/  IMAD.WIDE.U32 R14, R14, c[0x0][0x1e8], R8 ;  /* 0x00007a000e0e7a25 */ /* 0x000fe200078e0008 */
[----:B-1----:R-:W-:-:S03]  /*1090*/  @!P0 LEA R8, P1, R19, R2, 0x1 ;  /* 0x0000000213088211 */ /* 0x002fc600078208ff */
[----:B------:R-:W-:Y:S01]  /*10a0*/  IMAD.MOV.U32 R4, RZ, RZ, R6 ;  /* 0x000000ffff047224 */ /* 0x000fe200078e0006 */
[----:B------:R-:W-:Y:S01]  /*10b0*/  IADD3 R15, R15, UR13, RZ ;  /* 0x0000000d0f0f7c10 */ /* 0x000fe2000fffe0ff */
[----:B------:R-:W-:Y:S01]  /*10c0*/  @P2 IMAD.MOV.U32 R6, RZ, RZ, R16 ;  /* 0x000000ffff062224 */ /* 0x000fe200078e0010 */
[C---:B--2---:R-:W-:Y:S01]  /*10d0*/  @!P0 LEA.HI.X R9, R19.reuse, R3, R11, 0x1, P1 ;  /* 0x0000000313098211 */ /* 0x044fe200008f0c0b */
[----:B------:R-:W-:Y:S01]  /*10e0*/  @!P2 IMAD.MOV.U32 R6, RZ, RZ, R33 ;  /* 0x000000ffff06a224 */ /* 0x000fe200078e0021 */
[----:B------:R-:W-:Y:S01]  /*10f0*/  ISETP.GE.AND P1, PT, R18, c[0x0][0x198], PT ;  /* 0x0000660012007a0c */ /* 0x000fe20003f26270 */
[----:B------:R-:W-:Y:S01]  /*1100*/  @!P2 IMAD.MOV.U32 R7, RZ, RZ, R32 ;  /* 0x000000ffff07a224 */ /* 0x000fe200078e0020 */
[----:B------:R-:W-:Y:S01]  /*1110*/  ISETP.GE.AND P2, PT, R19, c[0x0][0x198], PT ;  /* 0x0000660013007a0c */ /* 0x000fe20003f46270 */
[----:B------:R-:W-:Y:S01]  /*1120*/  @!P0 IMAD.WIDE R12, R12, 0x2, R2 ;  /* 0x000000020c0c8825 */ /* 0x000fe200078e0202 */
[----:B------:R-:W-:-:S03]  /*1130*/  @!P0 LOP3.LUT R16, R0, 0xfffffff8, RZ, 0xc0, !PT ;  /* 0xfffffff800108812 */ /* 0x000fc600078ec0ff */
[----:B------:R-:W-:Y:S02]  /*1140*/  @!P0 IMAD.SHL.U32 R0, R247, 0x2, RZ ;  /* 0x00000002f7008824 */ /* 0x000fe400078e00ff */
[----:B------:R-:W-:-:S04]  /*1150*/  @!P0 IMAD.WIDE R16, R16, 0x2, R2 ;  /* 0x0000000210108825 */ /* 0x000fc800078e0202 */
[----:B------:R-:W-:Y:S02]  /*1160*/  @!P0 IMAD.WIDE R2, R20, 0x2, R2 ;  /* 0x0000000214028825 */ /* 0x000fe400078e0202 */
[----:B------:R-:W-:Y:S01]  /*1170*/  @!PT LDS RZ, [RZ] ;  /* 0x00000000fffff984 */ /* 0x000fe20000000800 */
[----:B------:R1:W-:Y:S02]  /*1180*/  @!P0 LDGSTS.E.BYPASS.LTC128B.128 [R0+0x18100], [R8.64], !P2 ;  /* 0x1810000008008fae */ /* 0x0003e4000d101d4a */
[----:B------:R-:W-:Y:S02]  /*1190*/  IMAD.WIDE.U32 R36, R6, c[0x0][0x1f0], R14 ;  /* 0x00007c0006247a25 */ /* 0x000fe400078e000e */
[----:B------:R2:W-:Y:S04]  /*11a0*/  @!P0 LDGSTS.E.BYPASS.LTC128B.128 [R0+0x1c100], [R16.64], !P1 ;  /* 0x1c10000010008fae */ /* 0x0005e8000c901d4a */
[----:B------:R3:W-:Y:S01]  /*11b0*/  @!P0 LDGSTS.E.BYPASS.LTC128B.128 [R0+0x20100], [R12.64], !P4 ;  /* 0x201000000c008fae */ /* 0x0007e2000e101d4a */
[----:B------:R-:W-:-:S03]  /*11c0*/  ISETP.GE.AND P4, PT, R10, c[0x0][0x1d4], PT ;  /* 0x000075000a007a0c */ /* 0x000fc60003f86270 */
[----:B------:R4:W-:Y:S01]  /*11d0*/  @!P0 LDGSTS.E.BYPASS.LTC128B.128 [R0+0x24100], [R2.64], !P3 ;  /* 0x2410000002008fae */ /* 0x0009e2000d901d4a */
[----:B------:R-:W-:-:S03]  /*11e0*/  LOP3.LUT P0, RZ, R21, 0x2, RZ, 0xc0, !PT ;  /* 0x0000000215ff7812 */ /* 0x000fc6000780c0ff */
[----:B------:R3:W-:Y:S01]  /*11f0*/  STL.64 [R1+0x20], R36 ;  /* 0x0000202401007387 */ /* 0x0007e20000100a00 */
[----:B-1----:R-:W-:Y:S02]  /*1200*/  IMAD.MOV.U32 R9, RZ, RZ, 0x10 ;  /* 0x00000010ff097424 */ /* 0x002fe400078e00ff */
[----:B------:R-:W-:Y:S01]  /*1210*/  IMAD.SHL.U32 R8, R28, 0x8, RZ ;  /* 0x000000081c087824 */ /* 0x000fe200078e00ff */
[----:B--2---:R-:W-:Y:S01]  /*1220*/  SEL R17, RZ, 0x1, P4 ;  /* 0x00000001ff117807 */ /* 0x004fe20002000000 */
[----:B----4-:R-:W-:Y:S02]  /*1230*/  IMAD.U32 R2, RZ, RZ, UR9 ;  /* 0x00000009ff027e24 */ /* 0x010fe4000f8e00ff */
[----:B---3--:R-:W-:Y:S02]  /*1240*/  IMAD.SHL.U32 R0, R21, 0x40, RZ ;  /* 0x0000004015007824 */ /* 0x008fe400078e00ff */
[----:B------:R-:W-:Y:S01]  /*1250*/  IMAD.WIDE.U32 R2, R2, c[0x0][0x210], R4 ;  /* 0x0000840002027a25 */ /* 0x000fe200078e0004 */
[----:B------:R-:W-:-:S02]  /*1260*/  SEL R4, R9, 0xfffffff0, !P0 ;  /* 0xfffffff009047807 */ /* 0x000fc40004000000 */
[----:B------:R-:W-:Y:S01]  /*1270*/  LOP3.LUT R0, R0, 0x1c0, RZ, 0xc0, !PT ;  /* 0x000001c000007812 */ /* 0x000fe200078ec0ff */
[----:B------:R-:W-:Y:S01]  /*1280*/  IMAD.MOV.U32 R12, RZ, RZ, R2 ;  /* 0x000000ffff0c7224 */ /* 0x000fe200078e0002 */
[----:B------:R-:W-:Y:S01]  /*1290*/  IADD3 R13, R3, UR4, RZ ;  /* 0x00000004030d7c10 */ /* 0x000fe2000fffe0ff */
[----:B------:R-:W-:Y:S01]  /*12a0*/  IMAD.MOV.U32 R3, RZ, RZ, 0x20 ;  /* 0x00000020ff037424 */ /* 0x000fe200078e00ff */
[----:B------:R-:W-:Y:S01]  /*12b0*/  LOP3.LUT R8, R0, 0x8, R8, 0xf8, !PT ;  /* 0x0000000800087812 */ /* 0x000fe200078ef808 */
[----:B------:R-:W-:Y:S01]  /*12c0*/  IMAD.SHL.U32 R5, R23, 0x40, RZ ;  /* 0x0000004017057824 */ /* 0x000fe200078e00ff */
[----:B------:R-:W-:Y:S01]  /*12d0*/  LOP3.LUT P0, RZ, R21, 0x4, RZ, 0xc0, !PT ;  /* 0x0000000415ff7812 */ /* 0x000fe2000780c0ff */
[----:B------:R-:W-:Y:S01]  /*12e0*/  IMAD.WIDE.U32 R34, R6, c[0x0][0x218], R12 ;  /* 0x0000860006227a25 */ /* 0x000fe200078e000c */
[----:B------:R-:W-:Y:S01]  /*12f0*/  SHF.R.U32.HI R0, RZ, 0x3, R0 ;  /* 0x00000003ff007819 */ /* 0x000fe20000011600 */
[----:B------:R1:W2:Y:S01]  /*1300*/  SHFL.IDX PT, R9, R24, 0x1, 0x181f ;  /* 0x00381f0018097f89 */ /* 0x0002a200000e0000 */
[----:B------:R-:W-:Y:S01]  /*1310*/  SEL R2, R3, 0xffffffe0, !P0 ;  /* 0xffffffe003027807 */ /* 0x000fe20004000000 */
[C---:B------:R-:W-:Y:S01]  /*1320*/  IMAD R3, R7.reuse, c[0x0][0x1f0], RZ ;  /* 0x00007c0007037a24 */ /* 0x040fe200078e02ff */
[----:B------:R-:W-:Y:S01]  /*1330*/  LOP3.LUT R16, R8, R0, RZ, 0x3c, !PT ;  /* 0x0000000008107212 */ /* 0x000fe200078e3cff */
[----:B------:R-:W-:Y:S01]  /*1340*/  IMAD R0, R7, c[0x0][0x218], RZ ;  /* 0x0000860007007a24 */ /* 0x000fe200078e02ff */
[----:B------:R1:W-:Y:S01]  /*1350*/  STL.64 [R1+0x28], R34 ;  /* 0x0000282201007387 */ /* 0x0003e20000100a00 */
[C---:B------:R-:W-:Y:S01]  /*1360*/  IMAD R7, R6.reuse, c[0x0][0x1f4], R3 ;  /* 0x00007d0006077a24 */ /* 0x040fe200078e0203 */
[----:B------:R-:W-:Y:S01]  /*1370*/  ISETP.GE.AND P0, PT, R27, UR7, PT ;  /* 0x000000071b007c0c */ /* 0x000fe2000bf06270 */
[----:B------:R-:W-:Y:S01]  /*1380*/  IMAD R3, R6, c[0x0][0x21c], R0 ;  /* 0x0000870006037a24 */ /* 0x000fe200078e0200 */
[----:B------:R-:W-:Y:S01]  /*1390*/  IADD3 R0, R10, 0xc0, RZ ;  /* 0x000000c00a007810 */ /* 0x000fe20007ffe0ff */
[----:B------:R-:W-:Y:S01]  /*13a0*/  IMAD.IADD R41, R37, 0x1, R7 ;  /* 0x0000000125297824 */ /* 0x000fe200078e0207 */
[----:B------:R1:W3:Y:S01]  /*13b0*/  SHFL.IDX PT, R8, R26, 0x1, 0x181f ;  /* 0x00381f001a087f89 */ /* 0x0002e200000e0000 */
[----:B------:R-:W-:Y:S01]  /*13c0*/  IMAD.IADD R39, R35, 0x1, R3 ;  /* 0x0000000123277824 */ /* 0x000fe200078e0203 */
[----:B------:R-:W-:-:S02]  /*13d0*/  LOP3.LUT R5, R16, 0xfffffe00, R5, 0xf8, !PT ;  /* 0xfffffe0010057812 */ /* 0x000fc400078ef805 */
[----:B------:R1:W-:Y:S01]  /*13e0*/  STL [R1+0x1c], R41 ;  /* 0x00001c2901007387 */ /* 0x0003e20000100800 */
[----:B------:R-:W-:-:S03]  /*13f0*/  ISETP.GE.AND P5, PT, R0, c[0x0][0x1d4], PT ;  /* 0x0000750000007a0c */ /* 0x000fc60003fa6270 */
[----:B------:R1:W-:Y:S01]  /*1400*/  STL [R1+0x14], R39 ;  /* 0x0000142701007387 */ /* 0x0003e20000100800 */
[----:B------:R-:W-:Y:S05]  /*1410*/  @P0 BRA `(.L_x_1211) ;  /* 0x0000016000000947 */ /* 0x000fea0003800000 */
[C---:B------:R-:W-:Y:S02]  /*1420*/  IADD3 R3, R19.reuse, 0x80, RZ ;  /* 0x0000008013037810 */ /* 0x040fe40007ffe0ff */
[C---:B------:R-:W-:Y:S02]  /*1430*/  IADD3 R13, R19.reuse, 0xc0, RZ ;  /* 0x000000c0130d7810 */ /* 0x040fe40007ffe0ff */
[----:B------:R-:W-:Y:S02]  /*1440*/  SHF.R.S32.HI R0, RZ, 0x1f, R18 ;  /* 0x0000001fff007819 */ /* 0x000fe40000011412 */
[----:B---3--:R-:W-:Y:S02]  /*1450*/  LEA R6, P0, R19, R8, 0x1 ;  /* 0x0000000813067211 */ /* 0x008fe400078008ff */
[----:B------:R-:W-:Y:S02]  /*1460*/  SHF.R.S32.HI R14, RZ, 0x1f, R3 ;  /* 0x0000001fff0e7819 */ /* 0x000fe40000011403 */
[----:B------:R-:W-:-:S02]  /*1470*/  SHF.R.S32.HI R15, RZ, 0x1f, R13 ;  /* 0x0000001fff0f7819 */ /* 0x000fc4000001140d */
[----:B------:R-:W-:Y:S02]  /*1480*/  LEA.HI R12, R0, R18, RZ, 0x3 ;  /* 0x00000012000c7211 */ /* 0x000fe400078f18ff */
[----:B--2---:R-:W-:Y:S02]  /*1490*/  LEA.HI.X R7, R19, R9, R11, 0x1, P0 ;  /* 0x0000000913077211 */ /* 0x004fe400000f0c0b */
[----:B------:R-:W-:Y:S02]  /*14a0*/  LEA.HI R3, R14, R3, RZ, 0x3 ;  /* 0x000000030e037211 */ /* 0x000fe400078f18ff */
[----:B------:R-:W-:Y:S02]  /*14b0*/  LEA.HI R0, R15, R13, RZ, 0x3 ;  /* 0x0000000d0f007211 */ /* 0x000fe400078f18ff */
[----:B------:R-:W-:Y:S02]  /*14c0*/  ISETP.GE.AND P0, PT, R30, c[0x0][0x198], PT ;  /* 0x000066001e007a0c */ /* 0x000fe40003f06270 */
[----:B------:R-:W-:-:S02]  /*14d0*/  LOP3.LUT R12, R12, 0xfffffff8, RZ, 0xc0, !PT ;  /* 0xfffffff80c0c7812 */ /* 0x000fc400078ec0ff */
[----:B------:R-:W-:Y:S02]  /*14e0*/  LOP3.LUT R3, R3, 0xfffffff8, RZ, 0xc0, !PT ;  /* 0xfffffff803037812 */ /* 0x000fe400078ec0ff */
[----:B------:R-:W-:Y:S01]  /*14f0*/  LOP3.LUT R16, R0, 0xfffffff8, RZ, 0xc0, !PT ;  /* 0xfffffff800107812 */ /* 0x000fe200078ec0ff */
[----:B------:R-:W-:Y:S02]  /*1500*/  IMAD.SHL.U32 R0, R247, 0x2, RZ ;  /* 0x00000002f7007824 */ /* 0x000fe400078e00ff */
[----:B------:R-:W-:-:S03]  /*1510*/  IMAD.WIDE R14, R12, 0x2, R8 ;  /* 0x000000020c0e7825 */ /* 0x000fc600078e0208 */
[----:B------:R2:W-:Y:S01]  /*1520*/  LDGSTS.E.BYPASS.LTC128B.128 [R0+0x19100], [R6.64], !P2 ;  /* 0x1910000006007fae */ /* 0x0005e2000d101d4a */
[----:B------:R-:W-:-:S03]  /*1530*/  IMAD.WIDE R12, R3, 0x2, R8 ;  /* 0x00000002030c7825 */ /* 0x000fc600078e0208 */
[----:B------:R2:W-:Y:S01]  /*1540*/  LDGSTS.E.BYPASS.LTC128B.128 [R0+0x1d100], [R14.64], !P1 ;  /* 0x1d1000000e007fae */ /* 0x0005e2000c901d4a */
[----:B------:R-:W-:-:S03]  /*1550*/  IMAD.WIDE R8, R16, 0x2, R8 ;  /* 0x0000000210087825 */ /* 0x000fc600078e0208 */
[----:B------:R2:W-:Y:S04]  /*1560*/  LDGSTS.E.BYPASS.LTC128B.128 [R0+0x21100], [R12.64], !P0 ;  /* 0x211000000c007fae */ /* 0x0005e8000c101d4a */
[----:B------:R2:W-:Y:S02]  /*1570*/  LDGSTS.E.BYPASS.LTC128B.128 [R0+0x25100], [R8.64], !P3 ;  /* 0x2510000008007fae */ /* 0x0005e4000d901d4a */
.L_x_1211:
[----:B------:R-:W-:Y:S05]  /*1580*/  BSYNC B0 ;  /* 0x0000000000007941 */ /* 0x000fea0003800000 */
.L_x_1210:
[----:B--2---:R-:W-:Y:S01]  /*1590*/  IADD3 R0, R29, 0x40, RZ ;  /* 0x000000401d007810 */ /* 0x004fe20007ffe0ff */
[----:B------:R2:W4:Y:S01]  /*15a0*/  SHFL.IDX PT, R7, R24, 0x2, 0x181f ;  /* 0x00581f0018077f89 */ /* 0x00052200000e0000 */
[----:B------:R-:W-:Y:S02]  /*15b0*/  BSSY B0, `(.L_x_1212) ;  /* 0x000001b000007945 */ /* 0x000fe40003800000 */
[----:B------:R-:W-:Y:S01]  /*15c0*/  ISETP.GE.AND P0, PT, R0, UR7, PT ;  /* 0x0000000700007c0c */ /* 0x000fe2000bf06270 */
[----:B------:R2:W1:-:S12]  /*15d0*/  SHFL.IDX PT, R6, R26, 0x2, 0x181f ;  /* 0x00581f001a067f89 */ /* 0x00045800000e0000 */
[----:B------:R-:W-:Y:S05]  /*15e0*/  @P0 BRA `(.L_x_1213) ;  /* 0x0000017000000947 */ /* 0x000fea0003800000 */
[C---:B------:R-:W-:Y:S02]  /*15f0*/  IADD3 R3, R19.reuse, 0x80, RZ ;  /* 0x0000008013037810 */ /* 0x040fe40007ffe0ff */
[C---:B------:R-:W-:Y:S02]  /*1600*/  IADD3 R13, R19.reuse, 0xc0, RZ ;  /* 0x000000c0130d7810 */ /* 0x040fe40007ffe0ff */
[----:B------:R-:W-:Y:S02]  /*1610*/  SHF.R.S32.HI R0, RZ, 0x1f, R18 ;  /* 0x0000001fff007819 */ /* 0x000fe40000011412 */
[----:B-1-3--:R-:W-:Y:S02]  /*1620*/  LEA R8, P0, R19, R6, 0x1 ;  /* 0x0000000613087211 */ /* 0x00afe400078008ff */
[----:B------:R-:W-:Y:S02]  /*1630*/  SHF.R.S32.HI R14, RZ, 0x1f, R3 ;  /* 0x0000001fff0e7819 */ /* 0x000fe40000011403 */
[----:B------:R-:W-:-:S02]  /*1640*/  SHF.R.S32.HI R15, RZ, 0x1f, R13 ;  /* 0x0000001fff0f7819 */ /* 0x000fc4000001140d */
[----:B------:R-:W-:Y:S02]  /*1650*/  LEA.HI R12, R0, R18, RZ, 0x3 ;  /* 0x00000012000c7211 */ /* 0x000fe400078f18ff */
[----:B----4-:R-:W-:Y:S02]  /*1660*/  LEA.HI.X R9, R19, R7, R11, 0x1, P0 ;  /* 0x0000000713097211 */ /* 0x010fe400000f0c0b */
        /* <DEDUP_REMOVED lines=8> */
[----:B------:R-:W-:Y:S01]  /*16f0*/  @!PT LDS RZ, [RZ] ;  /* 0x00000000fffff984 */ /* 0x000fe20000000800 */
[----:B------:R1:W-:Y:S01]  /*1700*/  LDGSTS.E.BYPASS.LTC128B.128 [R0+0x1a100], [R8.64], !P2 ;  /* 0x1a10000008007fae */ /* 0x0003e2000d101d4a */
[----:B------:R-:W-:-:S03]  /*1710*/  IMAD.WIDE R12, R3, 0x2, R6 ;  /* 0x00000002030c7825 */ /* 0x000fc600078e0206 */
[----:B------:R1:W-:Y:S01]  /*1720*/  LDGSTS.E.BYPASS.LTC128B.128 [R0+0x1e100], [R14.64], !P1 ;  /* 0x1e1000000e007fae */ /* 0x0003e2000c901d4a */
[----:B------:R-:W-:-:S03]  /*1730*/  IMAD.WIDE R6, R16, 0x2, R6 ;  /* 0x0000000210067825 */ /* 0x000fc600078e0206 */
[----:B------:R1:W-:Y:S04]  /*1740*/  LDGSTS.E.BYPASS.LTC128B.128 [R0+0x22100], [R12.64], !P0 ;  /* 0x221000000c007fae */ /* 0x0003e8000c101d4a */
[----:B------:R1:W-:Y:S02]  /*1750*/  LDGSTS.E.BYPASS.LTC128B.128 [R0+0x26100], [R6.64], !P3 ;  /* 0x2610000006007fae */ /* 0x0003e4000d901d4a */
.L_x_1213:
[----:B------:R-:W-:Y:S05]  /*1760*/  BSYNC B0 ;  /* 0x0000000000007941 */ /* 0x000fea0003800000 */
.L_x_1212:
[----:B-1----:R-:W-:Y:S01]  /*1770*/  IADD3 R0, R29, 0x60, RZ ;  /* 0x000000601d007810 */ /* 0x002fe20007ffe0ff */
[----:B------:R-:W-:Y:S01]  /*1780*/  UMOV UR12, 0x60 ;  /* 0x00000060000c7882 */ /* 0x000fe20000000000 */
[----:B----4-:R1:W4:Y:S01]  /*1790*/  SHFL.IDX PT, R7, R24, 0x3, 0x181f ;  /* 0x00781f0018077f89 */ /* 0x01032200000e0000 */
[----:B------:R-:W-:Y:S01]  /*17a0*/  ULDC.64 UR4, c[0x0][0x1e0] ;  /* 0x0000780000047ab9 */ /* 0x000fe20000000a00 */
[----:B------:R-:W-:Y:S01]  /*17b0*/  ISETP.GE.AND P0, PT, R0, UR7, PT ;  /* 0x0000000700007c0c */ /* 0x000fe2000bf06270 */
[----:B------:R-:W-:Y:S01]  /*17c0*/  UIMAD.WIDE.U32 UR16, UR12, UR4, URZ ;  /* 0x000000040c1072a5 */ /* 0x000fe2000f8e003f */
[----:B------:R1:W2:Y:S01]  /*17d0*/  SHFL.IDX PT, R6, R26, 0x3, 0x181f ;  /* 0x00781f001a067f89 */ /* 0x0002a200000e0000 */
[----:B------:R-:W-:Y:S01]  /*17e0*/  UIMAD UR5, UR12, UR5, URZ ;  /* 0x000000050c0572a4 */ /* 0x000fe2000f8e023f */
[----:B------:R-:W-:Y:S01]  /*17f0*/  BSSY B0, `(.L_x_1214) ;  /* 0x000001b000007945 */ /* 0x000fe20003800000 */
[----:B------:R-:W-:-:S02]  /*1800*/  UIADD3 UR14, UR6, -0x1, URZ ;  /* 0xffffffff060e7890 */ /* 0x000fc4000fffe03f */
[----:B------:R-:W-:-:S06]  /*1810*/  UIADD3 UR15, UR17, UR5, URZ ;  /* 0x00000005110f7290 */ /* 0x000fcc000fffe03f */
[----:B------:R-:W-:Y:S05]  /*1820*/  @P0 BRA `(.L_x_1215) ;  /* 0x0000017000000947 */ /* 0x000fea0003800000 */
[----:B--23--:R-:W-:Y:S01]  /*1830*/  LEA R8, P0, R19, R6, 0x1 ;  /* 0x0000000613087211 */ /* 0x00cfe200078008ff */
[----:B------:R-:W-:Y:S01]  /*1840*/  IMAD.SHL.U32 R12, R247, 0x2, RZ ;  /* 0x00000002f70c7824 */ /* 0x000fe200078e00ff */
[C---:B------:R-:W-:Y:S02]  /*1850*/  IADD3 R3, R19.reuse, 0xc0, RZ ;  /* 0x000000c013037810 */ /* 0x040fe40007ffe0ff */
[----:B----4-:R-:W-:Y:S02]  /*1860*/  LEA.HI.X R9, R19, R7, R11, 0x1, P0 ;  /* 0x0000000713097211 */ /* 0x010fe400000f0c0b */
[----:B------:R-:W-:Y:S02]  /*1870*/  SHF.R.S32.HI R0, RZ, 0x1f, R18 ;  /* 0x0000001fff007819 */ /* 0x000fe40000011412 */
[----:B------:R-:W-:Y:S01]  /*1880*/  SHF.R.S32.HI R10, RZ, 0x1f, R3 ;  /* 0x0000001fff0a7819 */ /* 0x000fe20000011403 */
[----:B------:R-:W-:Y:S01]  /*1890*/  @!PT LDS RZ, [RZ] ;  /* 0x00000000fffff984 */ /* 0x000fe20000000800 */
[----:B------:R2:W-:Y:S01]  /*18a0*/  LDGSTS.E.BYPASS.LTC128B.128 [R12+0x1b100], [R8.64], !P2 ;  /* 0x1b100000080c7fae */ /* 0x0005e2000d101d4a */
[----:B------:R-:W-:-:S02]  /*18b0*/  LEA.HI R0, R0, R18, RZ, 0x3 ;  /* 0x0000001200007211 */ /* 0x000fc400078f18ff */
[----:B------:R-:W-:Y:S02]  /*18c0*/  LEA.HI R3, R10, R3, RZ, 0x3 ;  /* 0x000000030a037211 */ /* 0x000fe400078f18ff */
[----:B------:R-:W-:Y:S02]  /*18d0*/  ISETP.GE.AND P0, PT, R30, c[0x0][0x198], PT ;  /* 0x000066001e007a0c */ /* 0x000fe40003f06270 */
[----:B------:R-:W-:Y:S02]  /*18e0*/  LOP3.LUT R0, R0, 0xfffffff8, RZ, 0xc0, !PT ;  /* 0xfffffff800007812 */ /* 0x000fe400078ec0ff */
[----:B------:R-:W-:-:S03]  /*18f0*/  LOP3.LUT R3, R3, 0xfffffff8, RZ, 0xc0, !PT ;  /* 0xfffffff803037812 */ /* 0x000fc600078ec0ff */
[----:B------:R-:W-:-:S05]  /*1900*/  IMAD.WIDE R10, R0, 0x2, R6 ;  /* 0x00000002000a7825 */ /* 0x000fca00078e0206 */
[----:B------:R3:W-:Y:S01]  /*1910*/  LDGSTS.E.BYPASS.LTC128B.128 [R12+0x1f100], [R10.64], !P1 ;  /* 0x1f1000000a0c7fae */ /* 0x0007e2000c901d4a */
[----:B--2---:R-:W-:-:S04]  /*1920*/  IADD3 R8, R19, 0x80, RZ ;  /* 0x0000008013087810 */ /* 0x004fc80007ffe0ff */
[----:B------:R-:W-:-:S04]  /*1930*/  SHF.R.S32.HI R9, RZ, 0x1f, R8 ;  /* 0x0000001fff097819 */ /* 0x000fc80000011408 */
[----:B------:R-:W-:-:S04]  /*1940*/  LEA.HI R8, R9, R8, RZ, 0x3 ;  /* 0x0000000809087211 */ /* 0x000fc800078f18ff */
[----:B------:R-:W-:-:S05]  /*1950*/  LOP3.LUT R8, R8, 0xfffffff8, RZ, 0xc0, !PT ;  /* 0xfffffff808087812 */ /* 0x000fca00078ec0ff */
[----:B------:R-:W-:-:S04]  /*1960*/  IMAD.WIDE R8, R8, 0x2, R6 ;  /* 0x0000000208087825 */ /* 0x000fc800078e0206 */
[----:B------:R-:W-:Y:S01]  /*1970*/  IMAD.WIDE R6, R3, 0x2, R6 ;  /* 0x0000000203067825 */ /* 0x000fe200078e0206 */
[----:B------:R3:W-:Y:S04]  /*1980*/  LDGSTS.E.BYPASS.LTC128B.128 [R12+0x23100], [R8.64], !P0 ;  /* 0x23100000080c7fae */ /* 0x0007e8000c101d4a */
[----:B------:R3:W-:Y:S02]  /*1990*/  LDGSTS.E.BYPASS.LTC128B.128 [R12+0x27100], [R6.64], !P3 ;  /* 0x27100000060c7fae */ /* 0x0007e4000d901d4a */
.L_x_1215:
[----:B------:R-:W-:Y:S05]  /*19a0*/  BSYNC B0 ;  /* 0x0000000000007941 */ /* 0x000fea0003800000 */
.L_x_1214:
[----:B------:R-:W-:Y:S01]  /*19b0*/  UIMAD UR7, UR6, -0x60, UR12 ;  /* 0xffffffa0060778a4 */ /* 0x000fe2000f8e020c */
[----:B--23--:R-:W-:Y:S01]  /*19c0*/  IMAD.U32 R6, RZ, RZ, UR16 ;  /* 0x00000010ff067e24 */ /* 0x00cfe2000f8e00ff */
[----:B------:R-:W-:Y:S01]  /*19d0*/  USHF.R.S32.HI UR12, URZ, 0x1f, UR14 ;  /* 0x0000001f3f0c7899 */ /* 0x000fe2000801140e */
[----:B------:R-:W-:Y:S01]  /*19e0*/  IMAD.MOV.U32 R144, RZ, RZ, R40 ;  /* 0x000000ffff907224 */ /* 0x000fe200078e0028 */
[----:B------:R-:W-:Y:S01]  /*19f0*/  UIMAD UR4, UR15, UR14, URZ ;  /* 0x0000000e0f0472a4 */ /* 0x000fe2000f8e023f */
[----:B------:R-:W-:Y:S01]  /*1a00*/  IMAD.MOV.U32 R145, RZ, RZ, R41 ;  /* 0x000000ffff917224 */ /* 0x000fe200078e0029 */
[----:B------:R-:W0:Y:S01]  /*1a10*/  LDGDEPBAR ;  /* 0x00000000000079af */ /* 0x000e220000000000 */
[----:B------:R-:W-:Y:S01]  /*1a20*/  IMAD.U32 R3, RZ, RZ, UR7 ;  /* 0x00000007ff037e24 */ /* 0x000fe2000f8e00ff */
[----:B------:R-:W-:Y:S01]  /*1a30*/  UIMAD UR4, UR12, UR16, UR4 ;  /* 0x000000100c0472a4 */ /* 0x000fe2000f8e0204 */
[----:B------:R-:W-:Y:S01]  /*1a40*/  IMAD.MOV.U32 R140, RZ, RZ, R6 ;  /* 0x000000ffff8c7224 */ /* 0x000fe200078e0006 */
[----:B------:R-:W-:Y:S01]  /*1a50*/  UMOV UR13, 0x6 ;  /* 0x00000006000d7882 */ /* 0x000fe20000000000 */
[----:B------:R-:W-:Y:S01]  /*1a60*/  IMAD.MOV.U32 R144, RZ, RZ, R36 ;  /* 0x000000ffff907224 */ /* 0x000fe200078e0024 */
[----:B------:R-:W-:Y:S01]  /*1a70*/  IADD3 R3, R3, c[0x0][0x1d0], -R22 ;  /* 0x0000740003037a10 */ /* 0x000fe20007ffe816 */
[----:B------:R-:W-:Y:S01]  /*1a80*/  IMAD.MOV.U32 R142, RZ, RZ, c[0x0][0x1e0] ;  /* 0x00007800ff8e7624 */ /* 0x000fe200078e00ff */
[----:B------:R-:W-:Y:S01]  /*1a90*/  LEA.HI R141, R31, R184, RZ, 0x5 ;  /* 0x000000b81f8d7211 */ /* 0x000fe200078f28ff */
[----:B------:R-:W-:Y:S01]  /*1aa0*/  IMAD.WIDE.U32 R8, R140, UR14, R144 ;  /* 0x0000000e8c087c25 */ /* 0x000fe2000f8e0090 */
[C---:B------:R-:W-:Y:S01]  /*1ab0*/  ISETP.GE.AND P2, PT, R3.reuse, 0x1, PT ;  /* 0x000000010300780c */ /* 0x040fe20003f46270 */
[----:B------:R-:W-:Y:S01]  /*1ac0*/  STL.64 [R1+0x18], R144 ;  /* 0x0000189001007387 */ /* 0x000fe20000100a00 */
[----:B------:R-:W-:Y:S01]  /*1ad0*/  ISETP.GE.AND P0, PT, R3, 0x41, PT ;  /* 0x000000410300780c */ /* 0x000fe20003f06270 */
[----:B------:R-:W-:Y:S01]  /*1ae0*/  IMAD.MOV.U32 R143, RZ, RZ, c[0x0][0x1e4] ;  /* 0x00007900ff8f7624 */ /* 0x000fe200078e00ff */
[----:B------:R-:W-:Y:S01]  /*1af0*/  IADD3 R0, R9, UR4, RZ ;  /* 0x0000000409007c10 */ /* 0x000fe2000fffe0ff */
[----:B------:R-:W-:Y:S01]  /*1b00*/  IMAD.WIDE.U32 R10, R142, 0x40, RZ ;  /* 0x000000408e0a7825 */ /* 0x000fe200078e00ff */
[----:B------:R-:W-:Y:S01]  /*1b10*/  SEL R9, RZ, 0x2, P6 ;  /* 0x00000002ff097807 */ /* 0x000fe20003000000 */
[----:B------:R-:W-:-:S02]  /*1b20*/  ULDC.64 UR4, c[0x0][0x208] ;  /* 0x0000820000047ab9 */ /* 0x000fc40000000a00 */
[----:B----4-:R-:W-:Y:S01]  /*1b30*/  IMAD.U32 R7, RZ, RZ, UR17 ;  /* 0x00000011ff077e24 */ /* 0x010fe2000f8e00ff */
[----:B------:R-:W-:Y:S01]  /*1b40*/  UIMAD UR12, UR12, UR4, URZ ;  /* 0x000000040c0c72a4 */ /* 0x000fe2000f8e023f */
[----:B------:R-:W-:Y:S01]  /*1b50*/  IMAD.SHL.U32 R16, R143, 0x40, RZ ;  /* 0x000000408f107824 */ /* 0x000fe200078e00ff */
[----:B------:R-:W-:Y:S01]  /*1b60*/  UIMAD.WIDE.U32 UR18, UR14, UR4, URZ ;  /* 0x000000040e1272a5 */ /* 0x000fe2000f8e003f */
[C---:B------:R-:W-:Y:S01]  /*1b70*/  @P2 LEA R6, P1, R8.reuse, c[0x0][0x1c8], 0x1 ;  /* 0x0000720008062a11 */ /* 0x040fe200078208ff */
[----:B------:R-:W-:Y:S01]  /*1b80*/  IMAD.SHL.U32 R247, R247, 0x2, RZ ;  /* 0x00000002f7f77824 */ /* 0x000fe200078e00ff */
[----:B------:R-:W-:Y:S01]  /*1b90*/  UIMAD UR12, UR14, UR5, UR12 ;  /* 0x000000050e0c72a4 */ /* 0x000fe2000f8e020c */
[----:B------:R-:W-:Y:S01]  /*1ba0*/  IMAD.MOV.U32 R18, RZ, RZ, R38 ;  /* 0x000000ffff127224 */ /* 0x000fe200078e0026 */
[C---:B------:R-:W-:Y:S01]  /*1bb0*/  @P2 LEA.HI.X R7, R8.reuse, c[0x0][0x1cc], R0, 0x1, P1 ;  /* 0x0000730008072a11 */ /* 0x040fe200008f0c00 */
[----:B------:R-:W-:Y:S01]  /*1bc0*/  BAR.SYNC.DEFER_BLOCKING 0x0 ;  /* 0x0000000000007b1d */ /* 0x000fe20000010000 */
[----:B------:R-:W-:Y:S01]  /*1bd0*/  @P0 IADD3 R14, P1, R8, R10, RZ ;  /* 0x0000000a080e0210 */ /* 0x000fe20007f3e0ff */
[----:B------:R-:W-:Y:S01]  /*1be0*/  UIADD3 UR12, UR19, UR12, URZ ;  /* 0x0000000c130c7290 */ /* 0x000fe2000fffe03f */
[----:B------:R-:W-:Y:S01]  /*1bf0*/  IMAD.MOV.U32 R19, RZ, RZ, R39 ;  /* 0x000000ffff137224 */ /* 0x000fe200078e0027 */
[----:B------:R-:W-:Y:S01]  /*1c00*/  USHF.L.U64.HI UR13, UR4, UR13, UR5 ;  /* 0x0000000d040d7299 */ /* 0x000fe20008010205 */
[----:B------:R-:W-:Y:S01]  /*1c10*/  @P0 IADD3.X R16, R0, R11, R16, P1, !PT ;  /* 0x0000000b00100210 */ /* 0x000fe20000ffe410 */
[----:B------:R-:W-:Y:S01]  /*1c20*/  IMAD.U32 R12, RZ, RZ, UR18 ;  /* 0x00000012ff0c7e24 */ /* 0x000fe2000f8e00ff */
[----:B------:R-:W-:Y:S01]  /*1c30*/  ISETP.GE.AND P1, PT, R3, 0x21, PT ;  /* 0x000000210300780c */ /* 0x000fe20003f26270 */
[----:B------:R-:W-:Y:S01]  /*1c40*/  IMAD.MOV.U32 R18, RZ, RZ, R34 ;  /* 0x000000ffff127224 */ /* 0x000fe200078e0022 */
[----:B------:R-:W-:Y:S01]  /*1c50*/  UIMAD UR12, UR12, 0x60, URZ ;  /* 0x000000600c0c78a4 */ /* 0x000fe2000f8e023f */
[----:B------:R-:W-:Y:S01]  /*1c60*/  IMAD.U32 R13, RZ, RZ, UR19 ;  /* 0x00000013ff0d7e24 */ /* 0x000fe2000f8e00ff */
[----:B------:R-:W-:Y:S01]  /*1c70*/  UISETP.GT.AND UP0, UPT, UR14, UR8, UPT ;  /* 0x000000080e00728c */ /* 0x000fe2000bf04270 */
[----:B------:R-:W-:Y:S01]  /*1c80*/  IMAD.WIDE.U32 R12, R12, 0x60, R18 ;  /* 0x000000600c0c7825 */ /* 0x000fe200078e0012 */
[----:B------:R2:W-:Y:S04]  /*1c90*/  STL.64 [R1+0x10], R18 ;  /* 0x0000101201007387 */ /* 0x0005e80000100a00 */
[----:B------:R-:W-:Y:S01]  /*1ca0*/  IADD3 R13, R13, UR12, RZ ;  /* 0x0000000c0d0d7c10 */ /* 0x000fe2000fffe0ff */
[----:B------:R-:W-:-:S02]  /*1cb0*/  USHF.L.U32 UR12, UR4, 0x6, URZ ;  /* 0x00000006040c7899 */ /* 0x000fc4000800063f */
[----:B------:R-:W-:-:S04]  /*1cc0*/  @P1 LEA R8, P3, R142, R8, 0x5 ;  /* 0x000000088e081211 */ /* 0x000fc800078628ff */
[----:B------:R-:W-:Y:S01]  /*1cd0*/  @P1 LEA.HI.X R0, R142, R0, R143, 0x5, P3 ;  /* 0x000000008e001211 */ /* 0x000fe200018f2c8f */
[----:B------:R-:W-:Y:S01]  /*1ce0*/  @!PT LDS RZ, [RZ] ;  /* 0x00000000fffff984 */ /* 0x000fe20000000800 */
[----:B------:R-:W-:Y:S01]  /*1cf0*/  @!PT LDS RZ, [RZ] ;  /* 0x00000000fffff984 */ /* 0x000fe20000000800 */
[----:B------:R-:W-:Y:S01]  /*1d00*/  @!PT LDS RZ, [RZ] ;  /* 0x00000000fffff984 */ /* 0x000fe20000000800 */
[----:B------:R3:W-:Y:S01]  /*1d10*/  @P2 LDGSTS.E.BYPASS.LTC128B.128 [R247+0xc100], [R6.64], !P4 ;  /* 0x0c10000006f72fae */ /* 0x0007e2000e101d4a */
[----:B------:R-:W-:Y:S01]  /*1d20*/  LOP3.LUT P3, RZ, R185, 0x1, RZ, 0xc0, !PT ;  /* 0x00000001b9ff7812 */ /* 0x000fe2000786c0ff */
[----:B------:R-:W-:Y:S02]  /*1d30*/  IMAD.U32 R20, RZ, RZ, UR12 ;  /* 0x0000000cff147e24 */ /* 0x000fe4000f8e00ff */
[----:B------:R3:W-:Y:S10]  /*1d40*/  @P2 LDGSTS.E.BYPASS.LTC128B.128 [R247+0xf100], [R6.64+0x80], !P6 ;  /* 0x0f10008006f72fae */ /* 0x0007f4000f101d4a */
[----:B------:R3:W-:Y:S01]  /*1d50*/  @P2 LDGSTS.E.BYPASS.LTC128B.128 [R247+0x12100], [R6.64+0x100], !P3 ;  /* 0x1210010006f72fae */ /* 0x0007e2000d901d4a */
[----:B--2---:R-:W-:-:S03]  /*1d60*/  IMAD.U32 R18, RZ, RZ, UR12 ;  /* 0x0000000cff127e24 */ /* 0x004fc6000f8e00ff */
[----:B------:R3:W-:Y:S01]  /*1d70*/  @P2 LDGSTS.E.BYPASS.LTC128B.128 [R247+0x15100], [R6.64+0x180], !P5 ;  /* 0x1510018006f72fae */ /* 0x0007e2000e901d4a */
[----:B------:R-:W-:-:S04]  /*1d80*/  @P1 LEA R10, P2, R8, c[0x0][0x1c8], 0x1 ;  /* 0x00007200080a1a11 */ /* 0x000fc800078408ff */
[----:B------:R-:W-:Y:S01]  /*1d90*/  @P1 LEA.HI.X R11, R8, c[0x0][0x1cc], R0, 0x1, P2 ;  /* 0x00007300080b1a11 */ /* 0x000fe200010f0c00 */
[----:B------:R-:W-:Y:S02]  /*1da0*/  IMAD.SHL.U32 R8, R22, 0x8, RZ ;  /* 0x0000000816087824 */ /* 0x000fe400078e00ff */
[----:B------:R-:W-:Y:S02]  /*1db0*/  IMAD.U32 R22, RZ, RZ, UR12 ;  /* 0x0000000cff167e24 */ /* 0x000fe4000f8e00ff */
[----:B------:R2:W-:Y:S04]  /*1dc0*/  @P1 LDGSTS.E.BYPASS.LTC128B.128 [R247+0xd100], [R10.64], !P4 ;  /* 0x0d1000000af71fae */ /* 0x0005e8000e101d4a */
[----:B------:R2:W-:Y:S04]  /*1dd0*/  @P1 LDGSTS.E.BYPASS.LTC128B.128 [R247+0x10100], [R10.64+0x80], !P6 ;  /* 0x101000800af71fae */ /* 0x0005e8000f101d4a */
[----:B------:R2:W-:Y:S04]  /*1de0*/  @P1 LDGSTS.E.BYPASS.LTC128B.128 [R247+0x13100], [R10.64+0x100], !P3 ;  /* 0x131001000af71fae */ /* 0x0005e8000d901d4a */
[----:B------:R2:W-:Y:S01]  /*1df0*/  @P1 LDGSTS.E.BYPASS.LTC128B.128 [R247+0x16100], [R10.64+0x180], !P5 ;  /* 0x161001800af71fae */ /* 0x0005e2000e901d4a */
[----:B---3--:R-:W-:Y:S01]  /*1e00*/  IMAD.SHL.U32 R6, R25, 0x40, RZ ;  /* 0x0000004019067824 */ /* 0x008fe200078e00ff */
[----:B------:R-:W-:-:S04]  /*1e10*/  SEL R7, RZ, 0x4, P3 ;  /* 0x00000004ff077807 */ /* 0x000fc80001800000 */
[----:B------:R-:W-:Y:S02]  /*1e20*/  LOP3.LUT R0, R6, 0x1c0, RZ, 0xc0, !PT ;  /* 0x000001c006007812 */ /* 0x000fe400078ec0ff */
[----:B------:R-:W-:Y:S02]  /*1e30*/  IADD3 R15, R7, R9, R17 ;  /* 0x00000009070f7210 */ /* 0x000fe40007ffe011 */
[----:B------:R-:W-:Y:S02]  /*1e40*/  LOP3.LUT R6, R0, 0x8, R8, 0xf8, !PT ;  /* 0x0000000800067812 */ /* 0x000fe400078ef808 */
[C---:B------:R-:W-:Y:S02]  /*1e50*/  @P0 LEA R8, P2, R14.reuse, c[0x0][0x1c8], 0x1 ;  /* 0x000072000e080a11 */ /* 0x040fe400078408ff */
[----:B------:R-:W-:Y:S02]  /*1e60*/  SHF.R.U32.HI R0, RZ, 0x3, R0 ;  /* 0x00000003ff007819 */ /* 0x000fe40000011600 */
[----:B------:R-:W-:-:S02]  /*1e70*/  @P0 LEA.HI.X R9, R14, c[0x0][0x1cc], R16, 0x1, P2 ;  /* 0x000073000e090a11 */ /* 0x000fc400010f0c10 */
[----:B------:R-:W-:Y:S02]  /*1e80*/  SEL R7, RZ, 0x8, P5 ;  /* 0x00000008ff077807 */ /* 0x000fe40002800000 */
[----:B------:R-:W-:Y:S01]  /*1e90*/  LOP3.LUT R0, R6, R0, RZ, 0x3c, !PT ;  /* 0x0000000006007212 */ /* 0x000fe200078e3cff */
[----:B------:R3:W-:Y:S01]  /*1ea0*/  @P0 LDGSTS.E.BYPASS.LTC128B.128 [R247+0xe100], [R8.64], !P4 ;  /* 0x0e10000008f70fae */ /* 0x0007e2000e101d4a */
[C---:B------:R-:W-:Y:S01]  /*1eb0*/  LEA R6, P2, R12.reuse, c[0x0][0x1f8], 0x1 ;  /* 0x00007e000c067a11 */ /* 0x040fe200078408ff */
[----:B-1----:R-:W-:Y:S02]  /*1ec0*/  IMAD.IADD R24, R15, 0x1, R7 ;  /* 0x000000010f187824 */ /* 0x002fe400078e0207 */
[----:B------:R3:W-:Y:S01]  /*1ed0*/  @P0 LDGSTS.E.BYPASS.LTC128B.128 [R247+0x11100], [R8.64+0x80], !P6 ;  /* 0x1110008008f70fae */ /* 0x0007e2000f101d4a */
[----:B------:R-:W-:Y:S01]  /*1ee0*/  LEA.HI.X R7, R12, c[0x0][0x1fc], R13, 0x1, P2 ;  /* 0x00007f000c077a11 */ /* 0x000fe200010f0c0d */
[----:B------:R-:W-:Y:S01]  /*1ef0*/  IMAD R0, R28, 0x200, R0 ;  /* 0x000002001c007824 */ /* 0x000fe200078e0200 */
[----:B------:R-:W-:Y:S01]  /*1f00*/  LOP3.LUT P2, RZ, R25, 0x2, RZ, 0xc0, !PT ;  /* 0x0000000219ff7812 */ /* 0x000fe2000784c0ff */
[----:B------:R3:W-:Y:S01]  /*1f10*/  @P0 LDGSTS.E.BYPASS.LTC128B.128 [R247+0x14100], [R8.64+0x100], !P3 ;  /* 0x1410010008f70fae */ /* 0x0007e2000d901d4a */
[----:B------:R-:W-:Y:S01]  /*1f20*/  LOP3.LUT P3, RZ, R24, 0x2, RZ, 0xc0, !PT ;  /* 0x0000000218ff7812 */ /* 0x000fe2000786c0ff */
[----:B------:R-:W-:-:S02]  /*1f30*/  IMAD.SHL.U32 R212, R0, 0x2, RZ ;  /* 0x0000000200d47824 */ /* 0x000fc400078e00ff */
[----:B------:R3:W-:Y:S01]  /*1f40*/  @P0 LDGSTS.E.BYPASS.LTC128B.128 [R247+0x17100], [R8.64+0x180], !P5 ;  /* 0x1710018008f70fae */ /* 0x0007e2000e901d4a */
[--C-:B------:R-:W-:Y:S02]  /*1f50*/  IADD3 R22, P1, P0, R22, 0x80, R6.reuse ;  /* 0x0000008016167810 */ /* 0x100fe4000783e006 */
[----:B------:R-:W-:Y:S01]  /*1f60*/  IADD3 R223, R212, 0xc120, RZ ;  /* 0x0000c120d4df7810 */ /* 0x000fe20007ffe0ff */
[----:B------:R-:W0:Y:S01]  /*1f70*/  LDGDEPBAR ;  /* 0x00000000000079af */ /* 0x000e220000000000 */
[----:B------:R-:W-:Y:S02]  /*1f80*/  IADD3.X R23, RZ, UR13, R7, P1, P0 ;  /* 0x0000000dff177c10 */ /* 0x000fe40008fe0407 */
[----:B------:R-:W-:-:S04]  /*1f90*/  IADD3 R20, P1, P0, R20, 0x100, R6 ;  /* 0x0000010014147810 */ /* 0x000fc8000783e006 */
[----:B------:R-:W-:Y:S02]  /*1fa0*/  IADD3.X R21, RZ, UR13, R7, P1, P0 ;  /* 0x0000000dff157c10 */ /* 0x000fe40008fe0407 */
[----:B------:R-:W-:-:S04]  /*1fb0*/  IADD3 R18, P1, P0, R18, 0x180, R6 ;  /* 0x0000018012127810 */ /* 0x000fc8000783e006 */
[----:B------:R-:W-:Y:S02]  /*1fc0*/  IADD3.X R19, RZ, UR13, R7, P1, P0 ;  /* 0x0000000dff137c10 */ /* 0x000fe40008fe0407 */
[C---:B------:R-:W-:Y:S02]  /*1fd0*/  ISETP.LT.OR P1, PT, R3.reuse, 0x1, P4 ;  /* 0x000000010300780c */ /* 0x040fe40002721670 */
[----:B------:R-:W-:Y:S01]  /*1fe0*/  ISETP.LT.OR P0, PT, R3, 0x1, !P3 ;  /* 0x000000010300780c */ /* 0x000fe20005f01670 */
[----:B---3--:R-:W-:Y:S01]  /*1ff0*/  IMAD.SHL.U32 R8, R141, 0x20, RZ ;  /* 0x000000208d087824 */ /* 0x008fe200078e00ff */
[----:B------:R-:W-:-:S04]  /*2000*/  DEPBAR.LE SB0, 0x1 ;  /* 0x000080400000791a */ /* 0x000fc80000000000 */
[----:B------:R-:W-:-:S04]  /*2010*/  DEPBAR.LE SB0, 0x0 ;  /* 0x000080000000791a */ /* 0x000fc80000000000 */
[----:B------:R-:W-:Y:S01]  /*2020*/  BAR.SYNC.DEFER_BLOCKING 0x0 ;  /* 0x0000000000007b1d */ /* 0x000fe20000010000 */
[----:B------:R-:W-:Y:S02]  /*2030*/  LOP3.LUT R0, R8, 0x7ffffc00, RZ, 0xc0, !PT ;  /* 0x7ffffc0008007812 */ /* 0x000fe400078ec0ff */
[----:B------:R-:W-:-:S03]  /*2040*/  IADD3 R9, R212, 0xc100, RZ ;  /* 0x0000c100d4097810 */ /* 0x000fc60007ffe0ff */
[----:B------:R-:W-:Y:S01]  /*2050*/  IMAD.IADD R0, R5, 0x1, R0 ;  /* 0x0000000105007824 */ /* 0x000fe200078e0200 */
[----:B------:R-:W-:Y:S02]  /*2060*/  @P2 IADD3 R223, R9, -0x20, RZ ;  /* 0xffffffe009df2810 */ /* 0x000fe40007ffe0ff */
[----:B------:R-:W-:Y:S01]  /*2070*/  IADD3 R16, P2, R6, UR12, RZ ;  /* 0x0000000c06107c10 */ /* 0x000fe2000ff5e0ff */
[----:B------:R-:W-:Y:S01]  /*2080*/  IMAD.SHL.U32 R219, R0, 0x2, RZ ;  /* 0x0000000200db7824 */ /* 0x000fe200078e00ff */
[----:B------:R-:W-:Y:S01]  /*2090*/  IADD3 R246, R223, 0x800, RZ ;  /* 0x00000800dff67810 */ /* 0x000fe20007ffe0ff */
[----:B------:R-:W-:Y:S01]  /*20a0*/  IMAD.MOV.U32 R0, RZ, RZ, 0x40 ;  /* 0x00000040ff007424 */ /* 0x000fe200078e00ff */
[----:B------:R-:W-:Y:S01]  /*20b0*/  IADD3.X R17, R7, UR13, RZ, P2, !PT ;  /* 0x0000000d07117c10 */ /* 0x000fe200097fe4ff */
[--C-:B------:R-:W-:Y:S01]  /*20c0*/  IMAD R220, R4, 0x2, R219.reuse ;  /* 0x0000000204dc7824 */ /* 0x100fe200078e02db */
[----:B------:R-:W-:Y:S01]  /*20d0*/  LOP3.LUT P2, RZ, R24, 0x8, RZ, 0xc0, !PT ;  /* 0x0000000818ff7812 */ /* 0x000fe2000784c0ff */
[C---:B------:R-:W-:Y:S01]  /*20e0*/  IMAD R222, R2.reuse, 0x2, R219 ;  /* 0x0000000202de7824 */ /* 0x040fe200078e02db */
[C---:B------:R-:W-:Y:S01]  /*20f0*/  IADD3 R245, R223.reuse, 0x1000, RZ ;  /* 0x00001000dff57810 */ /* 0x040fe20007ffe0ff */
[----:B------:R-:W-:Y:S01]  /*2100*/  IMAD R221, R2, 0x2, R220 ;  /* 0x0000000202dd7824 */ /* 0x000fe200078e02dc */
[----:B------:R-:W-:-:S02]  /*2110*/  IADD3 R244, R223, 0x1800, RZ ;  /* 0x00001800dff47810 */ /* 0x000fc40007ffe0ff */
[C---:B------:R-:W-:Y:S02]  /*2120*/  IADD3 R243, R223.reuse, 0x2000, RZ ;  /* 0x00002000dff37810 */ /* 0x040fe40007ffe0ff */
[C---:B------:R-:W-:Y:S01]  /*2130*/  IADD3 R242, R223.reuse, 0x2800, RZ ;  /* 0x00002800dff27810 */ /* 0x040fe20007ffe0ff */
[----:B------:R-:W-:Y:S01]  /*2140*/  LDSM.16.M88.4 R12, [R219+0x18100] ;  /* 0x01810000db0c783b */ /* 0x000fe20000000200 */
[C---:B------:R-:W-:Y:S02]  /*2150*/  IADD3 R241, R223.reuse, 0x3000, RZ ;  /* 0x00003000dff17810 */ /* 0x040fe40007ffe0ff */
[C---:B------:R-:W-:Y:S01]  /*2160*/  IADD3 R240, R223.reuse, 0x3800, RZ ;  /* 0x00003800dff07810 */ /* 0x040fe20007ffe0ff */
[----:B--2---:R-:W-:Y:S01]  /*2170*/  LDSM.16.M88.4 R8, [R220+0x18100] ;  /* 0x01810000dc08783b */ /* 0x004fe20000000200 */
[C---:B------:R-:W-:Y:S02]  /*2180*/  IADD3 R239, R223.reuse, 0x4000, RZ ;  /* 0x00004000dfef7810 */ /* 0x040fe40007ffe0ff */
[C---:B------:R-:W-:Y:S01]  /*2190*/  IADD3 R238, R223.reuse, 0x4800, RZ ;  /* 0x00004800dfee7810 */ /* 0x040fe20007ffe0ff */
[----:B------:R-:W1:Y:S01]  /*21a0*/  LDSM.16.M88.4 R32, [R212+0xc100] ;  /* 0x00c10000d420783b */ /* 0x000e620000000200 */
[----:B------:R-:W-:-:S02]  /*21b0*/  IADD3 R237, R223, 0x5000, RZ ;  /* 0x00005000dfed7810 */ /* 0x000fc40007ffe0ff */
[C---:B------:R-:W-:Y:S01]  /*21c0*/  IADD3 R236, R223.reuse, 0x5800, RZ ;  /* 0x00005800dfec7810 */ /* 0x040fe20007ffe0ff */
[----:B------:R-:W2:Y:S01]  /*21d0*/  LDSM.16.M88.4 R28, [R212+0xc900] ;  /* 0x00c90000d41c783b */ /* 0x000ea20000000200 */
[C---:B------:R-:W-:Y:S02]  /*21e0*/  IADD3 R235, R223.reuse, 0x6000, RZ ;  /* 0x00006000dfeb7810 */ /* 0x040fe40007ffe0ff */
[C---:B------:R-:W-:Y:S01]  /*21f0*/  IADD3 R234, R223.reuse, 0x6800, RZ ;  /* 0x00006800dfea7810 */ /* 0x040fe20007ffe0ff */
[----:B------:R-:W3:Y:S01]  /*2200*/  LDSM.16.M88.4 R44, [R212+0xd100] ;  /* 0x00d10000d42c783b */ /* 0x000ee20000000200 */
[C---:B------:R-:W-:Y:S02]  /*2210*/  IADD3 R233, R223.reuse, 0x7000, RZ ;  /* 0x00007000dfe97810 */ /* 0x040fe40007ffe0ff */
[C---:B------:R-:W-:Y:S01]  /*2220*/  IADD3 R232, R223.reuse, 0x7800, RZ ;  /* 0x00007800dfe87810 */ /* 0x040fe20007ffe0ff */
[----:B------:R-:W-:Y:S01]  /*2230*/  LDSM.16.M88.4 R52, [R212+0xd900] ;  /* 0x00d90000d434783b */ /* 0x000fe20000000200 */
[----:B------:R-:W-:-:S02]  /*2240*/  IADD3 R231, R223, 0x8000, RZ ;  /* 0x00008000dfe77810 */ /* 0x000fc40007ffe0ff */
[C---:B------:R-:W-:Y:S01]  /*2250*/  IADD3 R230, R223.reuse, 0x8800, RZ ;  /* 0x00008800dfe67810 */ /* 0x040fe20007ffe0ff */
[----:B------:R-:W4:Y:S01]  /*2260*/  LDSM.16.M88.4 R56, [R212+0xe100] ;  /* 0x00e10000d438783b */ /* 0x000f220000000200 */
[C---:B------:R-:W-:Y:S02]  /*2270*/  IADD3 R229, R223.reuse, 0x9000, RZ ;  /* 0x00009000dfe57810 */ /* 0x040fe40007ffe0ff */
[C---:B------:R-:W-:Y:S01]  /*2280*/  IADD3 R228, R223.reuse, 0x9800, RZ ;  /* 0x00009800dfe47810 */ /* 0x040fe20007ffe0ff */
[----:B------:R-:W5:Y:S01]  /*2290*/  LDSM.16.M88.4 R60, [R212+0xe900] ;  /* 0x00e90000d43c783b */ /* 0x000f620000000200 */
[C---:B------:R-:W-:Y:S02]  /*22a0*/  IADD3 R227, R223.reuse, 0xa000, RZ ;  /* 0x0000a000dfe37810 */ /* 0x040fe40007ffe0ff */
[C---:B------:R-:W-:Y:S01]  /*22b0*/  IADD3 R226, R223.reuse, 0xa800, RZ ;  /* 0x0000a800dfe27810 */ /* 0x040fe20007ffe0ff */
[----:B------:R-:W-:Y:S01]  /*22c0*/  LDSM.16.M88.4 R64, [R223] ;  /* 0x00000000df40783b */ /* 0x000fe20000000200 */
[----:B------:R-:W-:-:S02]  /*22d0*/  IADD3 R225, R223, 0xb000, RZ ;  /* 0x0000b000dfe17810 */ /* 0x000fc40007ffe0ff */
[----:B------:R-:W-:Y:S01]  /*22e0*/  IADD3 R224, R223, 0xb800, RZ ;  /* 0x0000b800dfe07810 */ /* 0x000fe20007ffe0ff */
[----:B------:R-:W3:Y:S04]  /*22f0*/  LDSM.16.M88.4 R72, [R223+0x800] ;  /* 0x00080000df48783b */ /* 0x000ee80000000200 */
[----:B------:R-:W3:Y:S04]  /*2300*/  LDSM.16.M88.4 R92, [R223+0x1000] ;  /* 0x00100000df5c783b */ /* 0x000ee80000000200 */
[----:B------:R-:W-:Y:S04]  /*2310*/  LDSM.16.M88.4 R96, [R223+0x1800] ;  /* 0x00180000df60783b */ /* 0x000fe80000000200 */
[----:B------:R-:W-:Y:S01]  /*2320*/  LDSM.16.M88.4 R108, [R223+0x2000] ;  /* 0x00200000df6c783b */ /* 0x000fe20000000200 */
[C---:B-1----:R-:W-:Y:S03]  /*2330*/  HMMA.16816.F32.BF16 R40, R12.reuse, R34, RZ ;  /* 0x000000220c28723c */ /* 0x042fe600000418ff */
[----:B------:R-:W1:Y:S04]  /*2340*/  LDSM.16.M88.4 R104, [R223+0x2800] ;  /* 0x00280000df68783b */ /* 0x000e680000000200 */
[----:B------:R-:W-:Y:S01]  /*2350*/  @!PT LDS RZ, [RZ] ;  /* 0x00000000fffff984 */ /* 0x000fe20000000800 */
[----:B------:R-:W-:Y:S01]  /*2360*/  @!PT LDS RZ, [RZ] ;  /* 0x00000000fffff984 */ /* 0x000fe20000000800 */
[----:B------:R-:W-:Y:S01]  /*2370*/  @!PT LDS RZ, [RZ] ;  /* 0x00000000fffff984 */ /* 0x000fe20000000800 */
[----:B------:R1:W-:Y:S01]  /*2380*/  LDGSTS.E.BYPASS.LTC128B.128 [R247+0x100], [R6.64], !P1 ;  /* 0x0010000006f77fae */ /* 0x0003e2000c901d4a */
[----:B------:R-:W-:Y:S01]  /*2390*/  LOP3.LUT P1, RZ, R24, 0x4, RZ, 0xc0, !PT ;  /* 0x0000000418ff7812 */ /* 0x000fe2000782c0ff */
[----:B--2---:R-:W-:Y:S02]  /*23a0*/  HMMA.16816.F32.BF16 R36, R12, R28, RZ ;  /* 0x0000001c0c24723c */ /* 0x004fe400000418ff */
[----:B------:R1:W-:Y:S01]  /*23b0*/  LDGSTS.E.BYPASS.LTC128B.128 [R247+0x3100], [R6.64+0x80], !P0 ;  /* 0x0310008006f77fae */ /* 0x0003e2000c101d4a */
[----:B------:R-:W-:-:S05]  /*23c0*/  ISETP.LT.OR P0, PT, R3, 0x1, !P1 ;  /* 0x000000010300780c */ /* 0x000fca0004f01670 */
[C---:B------:R-:W-:Y:S08]  /*23d0*/  HMMA.16816.F32.BF16 R48, R12.reuse, R32, RZ ;  /* 0x000000200c30723c */ /* 0x040ff000000418ff */
[----:B------:R1:W-:Y:S01]  /*23e0*/  LDGSTS.E.BYPASS.LTC128B.128 [R247+0x6100], [R6.64+0x100], !P0 ;  /* 0x0610010006f77fae */ /* 0x0003e2000c101d4a */
[C---:B------:R-:W-:Y:S01]  /*23f0*/  ISETP.LT.OR P0, PT, R3.reuse, 0x1, !P2 ;  /* 0x000000010300780c */ /* 0x040fe20005701670 */
[C---:B------:R-:W-:Y:S08]  /*2400*/  HMMA.16816.F32.BF16 R32, R12.reuse, R30, RZ ;  /* 0x0000001e0c20723c */ /* 0x040ff000000418ff */
[----:B---3--:R-:W-:Y:S04]  /*2410*/  HMMA.16816.F32.BF16 R28, R12, R44, RZ ;  /* 0x0000002c0c1c723c */ /* 0x008fe800000418ff */
[----:B------:R1:W-:Y:S01]  /*2420*/  LDGSTS.E.BYPASS.LTC128B.128 [R247+0x9100], [R6.64+0x180], !P0 ;  /* 0x0910018006f77fae */ /* 0x0003e2000c101d4a */
[----:B------:R-:W-:-:S03]  /*2430*/  ISETP.LT.OR P0, PT, R3, 0x21, P4 ;  /* 0x000000210300780c */ /* 0x000fc60002701670 */
[C---:B----4-:R-:W-:Y:S08]  /*2440*/  HMMA.16816.F32.BF16 R84, R12.reuse, R56, RZ ;  /* 0x000000380c54723c */ /* 0x050ff000000418ff */
[----:B------:R-:W-:Y:S02]  /*2450*/  HMMA.16816.F32.BF16 R80, R12, R54, RZ ;  /* 0x000000360c50723c */ /* 0x000fe400000418ff */
[----:B------:R2:W-:Y:S01]  /*2460*/  LDGSTS.E.BYPASS.LTC128B.128 [R247+0x1100], [R16.64], !P0 ;  /* 0x0110000010f77fae */ /* 0x0005e2000c101d4a */
[----:B------:R-:W-:-:S02]  /*2470*/  ISETP.LT.OR P0, PT, R3, 0x21, !P3 ;  /* 0x000000210300780c */ /* 0x000fc40005f01670 */
[----:B------:R-:W-:-:S03]  /*2480*/  ISETP.LT.OR P3, PT, R3, 0x41, !P3 ;  /* 0x000000410300780c */ /* 0x000fc60005f61670 */
[C---:B------:R-:W-:Y:S08]  /*2490*/  HMMA.16816.F32.BF16 R88, R12.reuse, R58, RZ ;  /* 0x0000003a0c58723c */ /* 0x040ff000000418ff */
[----:B------:R3:W-:Y:S01]  /*24a0*/  LDGSTS.E.BYPASS.LTC128B.128 [R247+0x4100], [R22.64], !P0 ;  /* 0x0410000016f77fae */ /* 0x0007e2000c101d4a */
[----:B------:R-:W-:Y:S01]  /*24b0*/  LOP3.LUT P0, RZ, R25, 0x4, RZ, 0xc0, !PT ;  /* 0x0000000419ff7812 */ /* 0x000fe2000780c0ff */
[----:B-----5:R-:W-:Y:S03]  /*24c0*/  HMMA.16816.F32.BF16 R76, R12, R60, RZ ;  /* 0x0000003c0c4c723c */ /* 0x020fe600000418ff */
[----:B------:R-:W-:-:S02]  /*24d0*/  SEL R0, R0, 0xffffffc0, !P0 ;  /* 0xffffffc000007807 */ /* 0x000fc40004000000 */
[C---:B------:R-:W-:Y:S02]  /*24e0*/  ISETP.LT.OR P0, PT, R3.reuse, 0x21, !P1 ;  /* 0x000000210300780c */ /* 0x040fe40004f01670 */
[----:B------:R-:W-:Y:S01]  /*24f0*/  ISETP.LT.OR P1, PT, R3, 0x41, !P1 ;  /* 0x000000410300780c */ /* 0x000fe20004f21670 */
[----:B------:R-:W-:Y:S01]  /*2500*/  IMAD.IADD R218, R212, 0x1, R0 ;  /* 0x00000001d4da7824 */ /* 0x000fe200078e0200 */
[----:B------:R-:W-:Y:S01]  /*2510*/  HMMA.16816.F32.BF16 R24, R12, R46, RZ ;  /* 0x0000002e0c18723c */ /* 0x000fe200000418ff */
[----:B------:R-:W-:-:S07]  /*2520*/  IMAD.IADD R217, R0, 0x1, R223 ;  /* 0x0000000100d97824 */ /* 0x000fce00078e02df */
[----:B------:R-:W-:Y:S01]  /*2530*/  HMMA.16816.F32.BF16 R68, R12, R62, RZ ;  /* 0x0000003e0c44723c */ /* 0x000fe200000418ff */
[----:B------:R3:W-:Y:S01]  /*2540*/  LDGSTS.E.BYPASS.LTC128B.128 [R247+0x7100], [R20.64], !P0 ;  /* 0x0710000014f77fae */ /* 0x0007e2000c101d4a */
[----:B-1----:R-:W-:-:S04]  /*2550*/  IADD3 R6, P0, R16, UR12, RZ ;  /* 0x0000000c10067c10 */ /* 0x002fc8000ff1e0ff */
[----:B------:R-:W-:Y:S02]  /*2560*/  IADD3.X R7, R17, UR13, RZ, P0, !PT ;  /* 0x0000000d11077c10 */ /* 0x000fe400087fe4ff */
[C---:B------:R-:W-:Y:S01]  /*2570*/  ISETP.LT.OR P0, PT, R3.reuse, 0x21, !P2 ;  /* 0x000000210300780c */ /* 0x040fe20005701670 */
[C---:B------:R-:W-:Y:S08]  /*2580*/  HMMA.16816.F32.BF16 R60, R8.reuse, R72, R36 ;  /* 0x00000048083c723c */ /* 0x040ff00000041824 */
[----:B------:R-:W-:Y:S04]  /*2590*/  HMMA.16816.F32.BF16 R56, R8, R64, R48 ;  /* 0x000000400838723c */ /* 0x000fe80000041830 */
[----:B------:R2:W-:Y:S01]  /*25a0*/  LDGSTS.E.BYPASS.LTC128B.128 [R247+0xa100], [R18.64], !P0 ;  /* 0x0a10000012f77fae */ /* 0x0005e2000c101d4a */
[----:B------:R-:W-:-:S03]  /*25b0*/  ISETP.LT.OR P0, PT, R3, 0x41, P4 ;  /* 0x000000410300780c */ /* 0x000fc60002701670 */
[C---:B------:R-:W-:Y:S08]  /*25c0*/  HMMA.16816.F32.BF16 R44, R8.reuse, R92, R28 ;  /* 0x0000005c082c723c */ /* 0x040ff0000004181c */
[----:B------:R-:W-:Y:S02]  /*25d0*/  HMMA.16816.F32.BF16 R76, R8, R104, R76 ;  /* 0x00000068084c723c */ /* 0x000fe4000004184c */
[----:B------:R1:W-:Y:S01]  /*25e0*/  LDGSTS.E.BYPASS.LTC128B.128 [R247+0x2100], [R6.64], !P0 ;  /* 0x0210000006f77fae */ /* 0x0003e2000c101d4a */
[----:B------:R-:W-:-:S03]  /*25f0*/  ISETP.LT.OR P0, PT, R3, 0x41, !P2 ;  /* 0x000000410300780c */ /* 0x000fc60005701670 */
[----:B------:R1:W-:Y:S04]  /*2600*/  LDGSTS.E.BYPASS.LTC128B.128 [R247+0x5100], [R6.64+0x80], !P3 ;  /* 0x0510008006f77fae */ /* 0x0003e8000d901d4a */
[----:B------:R1:W-:Y:S01]  /*2610*/  LDGSTS.E.BYPASS.LTC128B.128 [R247+0x8100], [R6.64+0x100], !P1 ;  /* 0x0810010006f77fae */ /* 0x0003e2000c901d4a */
[----:B--2---:R-:W-:Y:S05]  /*2620*/  HMMA.16816.F32.BF16 R16, R12, R52, RZ ;  /* 0x000000340c10723c */ /* 0x004fea00000418ff */
[----:B------:R1:W-:Y:S01]  /*2630*/  LDGSTS.E.BYPASS.LTC128B.128 [R247+0xb100], [R6.64+0x180], !P0 ;  /* 0x0b10018006f77fae */ /* 0x0003e2000c101d4a */
[----:B------:R-:W-:-:S03]  /*2640*/  PLOP3.LUT P0, PT, PT, PT, UP0, 0x80, 0x0 ;  /* 0x000000000000781c */ /* 0x000fc60003f0f008 */
[----:B---3--:R-:W-:Y:S01]  /*2650*/  LDSM.16.M88.4 R20, [R222+0x18100] ;  /* 0x01810000de14783b */ /* 0x008fe20000000200 */
[C---:B------:R-:W-:Y:S03]  /*2660*/  HMMA.16816.F32.BF16 R12, R8.reuse, R66, R40 ;  /* 0x00000042080c723c */ /* 0x040fe60000041828 */
[----:B------:R-:W2:Y:S04]  /*2670*/  LDSM.16.M88.4 R100, [R218+0xc100] ;  /* 0x00c10000da64783b */ /* 0x000ea80000000200 */
[----:B------:R-:W3:Y:S01]  /*2680*/  LDSM.16.M88.4 R36, [R218+0xd100] ;  /* 0x00d10000da24783b */ /* 0x000ee20000000200 */
[C---:B------:R-:W-:Y:S03]  /*2690*/  HMMA.16816.F32.BF16 R52, R8.reuse, R74, R32 ;  /* 0x0000004a0834723c */ /* 0x040fe60000041820 */
[----:B------:R-:W4:Y:S04]  /*26a0*/  LDSM.16.M88.4 R48, [R218+0xc900] ;  /* 0x00c90000da30783b */ /* 0x000f280000000200 */
[----:B------:R-:W5:Y:S01]  /*26b0*/  LDSM.16.M88.4 R32, [R218+0xd900] ;  /* 0x00d90000da20783b */ /* 0x000f620000000200 */
[C---:B------:R-:W-:Y:S03]  /*26c0*/  HMMA.16816.F32.BF16 R40, R8.reuse, R94, R24 ;  /* 0x0000005e0828723c */ /* 0x040fe60000041818 */
[----:B------:R-:W1:Y:S04]  /*26d0*/  LDSM.16.M88.4 R112, [R218+0xe100] ;  /* 0x00e10000da70783b */ /* 0x000e680000000200 */
[----:B------:R-:W-:Y:S01]  /*26e0*/  LDSM.16.M88.4 R120, [R217+0x1000] ;  /* 0x00100000d978783b */ /* 0x000fe20000000200 */
[C---:B------:R-:W-:Y:S03]  /*26f0*/  HMMA.16816.F32.BF16 R28, R8.reuse, R96, R16 ;  /* 0x00000060081c723c */ /* 0x040fe60000041810 */
[----:B------:R-:W-:Y:S04]  /*2700*/  LDSM.16.M88.4 R128, [R217+0x1800] ;  /* 0x00180000d980783b */ /* 0x000fe80000000200 */
[----:B------:R-:W-:Y:S01]  /*2710*/  LDSM.16.M88.4 R132, [R217+0x2000] ;  /* 0x00200000d984783b */ /* 0x000fe20000000200 */
[C---:B------:R-:W-:Y:S03]  /*2720*/  HMMA.16816.F32.BF16 R16, R8.reuse, R108, R84 ;  /* 0x0000006c0810723c */ /* 0x040fe60000041854 */
[----:B------:R-:W-:Y:S04]  /*2730*/  LDSM.16.M88.4 R84, [R217] ;  /* 0x00000000d954783b */ /* 0x000fe80000000200 */
[----:B------:R-:W-:Y:S01]  /*2740*/  LDSM.16.M88.4 R124, [R212+0xf900] ;  /* 0x00f90000d47c783b */ /* 0x000fe20000000200 */
[C---:B------:R-:W-:Y:S03]  /*2750*/  HMMA.16816.F32.BF16 R108, R8.reuse, R110, R88 ;  /* 0x0000006e086c723c */ /* 0x040fe60000041858 */
[----:B------:R-:W-:Y:S04]  /*2760*/  LDSM.16.M88.4 R116, [R212+0xf100] ;  /* 0x00f10000d474783b */ /* 0x000fe80000000200 */
[----:B------:R-:W-:Y:S01]  /*2770*/  LDSM.16.M88.4 R136, [R212+0x10100] ;  /* 0x01010000d488783b */ /* 0x000fe20000000200 */
[----:B------:R-:W-:Y:S03]  /*2780*/  HMMA.16816.F32.BF16 R24, R8, R98, R80 ;  /* 0x000000620818723c */ /* 0x000fe60000041850 */
[----:B------:R-:W0:Y:S05]  /*2790*/  LDGDEPBAR ;  /* 0x00000000000079af */ /* 0x000e2a0000000000 */
[----:B--2---:R-:W-:Y:S01]  /*27a0*/  HMMA.16816.F32.BF16 R88, R20, R102, R12 ;  /* 0x000000661458723c */ /* 0x004fe2000004180c */
[----:B------:R-:W2:Y:S07]  /*27b0*/  LDSM.16.M88.4 R12, [R218+0xe900] ;  /* 0x00e90000da0c783b */ /* 0x000eae0000000200 */
[----:B------:R-:W-:Y:S01]  /*27c0*/  HMMA.16816.F32.BF16 R96, R8, R106, R68 ;  /* 0x0000006a0860723c */ /* 0x000fe20000041844 */
[----:B------:R-:W1:Y:S04]  /*27d0*/  LDSM.16.M88.4 R8, [R221+0x18100] ;  /* 0x01810000dd08783b */ /* 0x000e680000000200 */
[----:B------:R-:W1:Y:S03]  /*27e0*/  LDSM.16.M88.4 R104, [R217+0x800] ;  /* 0x00080000d968783b */ /* 0x000e660000000200 */
[C---:B---3--:R-:W-:Y:S08]  /*27f0*/  HMMA.16816.F32.BF16 R64, R20.reuse, R38, R40 ;  /* 0x000000261440723c */ /* 0x048ff00000041828 */
[C---:B----4-:R-:W-:Y:S08]  /*2800*/  HMMA.16816.F32.BF16 R80, R20.reuse, R48, R60 ;  /* 0x000000301450723c */ /* 0x050ff0000004183c */
[C---:B------:R-:W-:Y:S08]  /*2810*/  HMMA.16816.F32.BF16 R72, R20.reuse, R50, R52 ;  /* 0x000000321448723c */ /* 0x040ff00000041834 */
[C---:B-----5:R-:W-:Y:S08]  /*2820*/  HMMA.16816.F32.BF16 R60, R20.reuse, R32, R28 ;  /* 0x00000020143c723c */ /* 0x060ff0000004181c */
[C---:B------:R-:W-:Y:S01]  /*2830*/  HMMA.16816.F32.BF16 R92, R20.reuse, R100, R56 ;  /* 0x00000064145c723c */ /* 0x040fe20000041838 */
[----:B------:R-:W3:Y:S07]  /*2840*/  LDSM.16.M88.4 R100, [R217+0x2800] ;  /* 0x00280000d964783b */ /* 0x000eee0000000200 */
[C---:B------:R-:W-:Y:S08]  /*2850*/  HMMA.16816.F32.BF16 R68, R20.reuse, R36, R44 ;  /* 0x000000241444723c */ /* 0x040ff0000004182c */
[C---:B------:R-:W-:Y:S08]  /*2860*/  HMMA.16816.F32.BF16 R56, R20.reuse, R34, R24 ;  /* 0x000000221438723c */ /* 0x040ff00000041818 */
[C---:B-1----:R-:W-:Y:S01]  /*2870*/  HMMA.16816.F32.BF16 R52, R20.reuse, R112, R16 ;  /* 0x000000701434723c */ /* 0x042fe20000041810 */
[----:B------:R-:W1:Y:S07]  /*2880*/  LDSM.16.M88.4 R16, [R219+0x1c100] ;  /* 0x01c10000db10783b */ /* 0x000e6e0000000200 */
[C---:B------:R-:W-:Y:S01]  /*2890*/  HMMA.16816.F32.BF16 R48, R20.reuse, R114, R108 ;  /* 0x000000721430723c */ /* 0x040fe2000004186c */
[----:B------:R-:W4:Y:S04]  /*28a0*/  LDSM.16.M88.4 R108, [R212+0x10900] ;  /* 0x01090000d46c783b */ /* 0x000f280000000200 */
[----:B------:R-:W-:Y:S03]  /*28b0*/  LDSM.16.M88.4 R112, [R218+0x11100] ;  /* 0x01110000da70783b */ /* 0x000fe60000000200 */
[C---:B--2---:R-:W-:Y:S08]  /*28c0*/  HMMA.16816.F32.BF16 R76, R20.reuse, R12, R76 ;  /* 0x0000000c144c723c */ /* 0x044ff0000004184c */
[----:B------:R-:W-:Y:S01]  /*28d0*/  HMMA.16816.F32.BF16 R44, R20, R14, R96 ;  /* 0x0000000e142c723c */ /* 0x000fe20000041860 */
[----:B------:R-:W-:Y:S07]  /*28e0*/  LDSM.16.M88.4 R96, [R218+0xf900] ;  /* 0x00f90000da60783b */ /* 0x000fee0000000200 */
[C---:B------:R-:W-:Y:S01]  /*28f0*/  HMMA.16816.F32.BF16 R20, R8.reuse, R122, R64 ;  /* 0x0000007a0814723c */ /* 0x040fe20000041840 */
[----:B------:R-:W2:Y:S07]  /*2900*/  LDSM.16.M88.4 R64, [R212+0x11100] ;  /* 0x01110000d440783b */ /* 0x000eae0000000200 */
[C---:B------:R-:W-:Y:S08]  /*2910*/  HMMA.16816.F32.BF16 R28, R8.reuse, R106, R72 ;  /* 0x0000006a081c723c */ /* 0x040ff00000041848 */
[C---:B------:R-:W-:Y:S08]  /*2920*/  HMMA.16816.F32.BF16 R12, R8.reuse, R128, R60 ;  /* 0x00000080080c723c */ /* 0x040ff0000004183c */
[C---:B------:R-:W-:Y:S01]  /*2930*/  HMMA.16816.F32.BF16 R40, R8.reuse, R84, R92 ;  /* 0x000000540828723c */ /* 0x040fe2000004185c */
[----:B------:R-:W5:Y:S07]  /*2940*/  LDSM.16.M88.4 R92, [R212+0x11900] ;  /* 0x01190000d45c783b */ /* 0x000f6e0000000200 */
[C---:B------:R-:W-:Y:S01]  /*2950*/  HMMA.16816.F32.BF16 R24, R8.reuse, R120, R68 ;  /* 0x000000780818723c */ /* 0x040fe20000041844 */
[----:B------:R-:W-:Y:S07]  /*2960*/  LDSM.16.M88.4 R120, [R223+0x6000] ;  /* 0x00600000df78783b */ /* 0x000fee0000000200 */
[C---:B------:R-:W-:Y:S01]  /*2970*/  HMMA.16816.F32.BF16 R56, R8.reuse, R130, R56 ;  /* 0x000000820838723c */ /* 0x040fe20000041838 */
[----:B------:R-:W-:Y:S07]  /*2980*/  LDSM.16.M88.4 R128, [R223+0x6800] ;  /* 0x00680000df80783b */ /* 0x000fee0000000200 */
[C---:B------:R-:W-:Y:S08]  /*2990*/  HMMA.16816.F32.BF16 R60, R8.reuse, R132, R52 ;  /* 0x00000084083c723c */ /* 0x040ff00000041834 */
[C---:B------:R-:W-:Y:S01]  /*29a0*/  HMMA.16816.F32.BF16 R32, R8.reuse, R104, R80 ;  /* 0x000000680820723c */ /* 0x040fe20000041850 */
[----:B------:R-:W-:Y:S07]  /*29b0*/  LDSM.16.M88.4 R104, [R218+0x10900] ;  /* 0x01090000da68783b */ /* 0x000fee0000000200 */
[C---:B------:R-:W-:Y:S08]  /*29c0*/  HMMA.16816.F32.BF16 R52, R8.reuse, R134, R48 ;  /* 0x000000860834723c */ /* 0x040ff00000041830 */
[C---:B------:R-:W-:Y:S08]  /*29d0*/  HMMA.16816.F32.BF16 R36, R8.reuse, R86, R88 ;  /* 0x000000560824723c */ /* 0x040ff00000041858 */
[----:B---3--:R-:W-:Y:S08]  /*29e0*/  HMMA.16816.F32.BF16 R80, R8, R100, R76 ;  /* 0x000000640850723c */ /* 0x008ff0000004184c */
[----:B-1----:R-:W-:Y:S08]  /*29f0*/  HMMA.16816.F32.BF16 R72, R16, R126, R28 ;  /* 0x0000007e1048723c */ /* 0x002ff0000004181c */
[----:B------:R-:W-:Y:S01]  /*2a00*/  HMMA.16816.F32.BF16 R8, R8, R102, R44 ;  /* 0x000000660808723c */ /* 0x000fe2000004182c */
[----:B------:R-:W-:Y:S04]  /*2a10*/  LDSM.16.M88.4 R44, [R223+0x3000] ;  /* 0x00300000df2c783b */ /* 0x000fe80000000200 */
[----:B------:R-:W-:Y:S03]  /*2a20*/  LDSM.16.M88.4 R100, [R218+0x10100] ;  /* 0x01010000da64783b */ /* 0x000fe60000000200 */
[C---:B----4-:R-:W-:Y:S01]  /*2a30*/  HMMA.16816.F32.BF16 R28, R16.reuse, R108, R12 ;  /* 0x0000006c101c723c */ /* 0x050fe2000004180c */
[----:B------:R-:W1:Y:S07]  /*2a40*/  LDSM.16.M88.4 R12, [R220+0x1c100] ;  /* 0x01c10000dc0c783b */ /* 0x000e6e0000000200 */
[C---:B------:R-:W-:Y:S01]  /*2a50*/  HMMA.16816.F32.BF16 R88, R16.reuse, R116, R40 ;  /* 0x000000741058723c */ /* 0x040fe20000041828 */
[----:B------:R-:W3:Y:S07]  /*2a60*/  LDSM.16.M88.4 R40, [R223+0x3800] ;  /* 0x00380000df28783b */ /* 0x000eee0000000200 */
[C---:B------:R-:W-:Y:S08]  /*2a70*/  HMMA.16816.F32.BF16 R68, R16.reuse, R136, R24 ;  /* 0x000000881044723c */ /* 0x040ff00000041818 */
[C---:B------:R-:W-:Y:S01]  /*2a80*/  HMMA.16816.F32.BF16 R24, R16.reuse, R110, R56 ;  /* 0x0000006e1018723c */ /* 0x040fe20000041838 */
[----:B------:R-:W-:Y:S07]  /*2a90*/  LDSM.16.M88.4 R108, [R217+0x3800] ;  /* 0x00380000d96c783b */ /* 0x000fee0000000200 */
[C---:B------:R-:W-:Y:S01]  /*2aa0*/  HMMA.16816.F32.BF16 R76, R16.reuse, R124, R32 ;  /* 0x0000007c104c723c */ /* 0x040fe20000041820 */
[----:B------:R-:W4:Y:S04]  /*2ab0*/  LDSM.16.M88.4 R32, [R223+0x4800] ;  /* 0x00480000df20783b */ /* 0x000f280000000200 */
[----:B------:R-:W-:Y:S03]  /*2ac0*/  LDSM.16.M88.4 R124, [R218+0x12100] ;  /* 0x01210000da7c783b */ /* 0x000fe60000000200 */
[C---:B--2---:R-:W-:Y:S01]  /*2ad0*/  HMMA.16816.F32.BF16 R56, R16.reuse, R66, R52 ;  /* 0x000000421038723c */ /* 0x044fe20000041834 */
[----:B------:R-:W2:Y:S07]  /*2ae0*/  LDSM.16.M88.4 R52, [R223+0x5000] ;  /* 0x00500000df34783b */ /* 0x000eae0000000200 */
[C---:B------:R-:W-:Y:S01]  /*2af0*/  HMMA.16816.F32.BF16 R84, R16.reuse, R118, R36 ;  /* 0x000000761054723c */ /* 0x040fe20000041824 */
[----:B------:R-:W2:Y:S04]  /*2b00*/  LDSM.16.M88.4 R36, [R223+0x4000] ;  /* 0x00400000df24783b */ /* 0x000ea80000000200 */
[----:B------:R-:W-:Y:S03]  /*2b10*/  LDSM.16.M88.4 R116, [R218+0x11900] ;  /* 0x01190000da74783b */ /* 0x000fe60000000200 */
[C---:B------:R-:W-:Y:S08]  /*2b20*/  HMMA.16816.F32.BF16 R48, R16.reuse, R138, R20 ;  /* 0x0000008a1030723c */ /* 0x040ff00000041814 */
[C---:B------:R-:W-:Y:S01]  /*2b30*/  HMMA.16816.F32.BF16 R20, R16.reuse, R64, R60 ;  /* 0x000000401014723c */ /* 0x040fe2000004183c */
[----:B------:R-:W2:Y:S07]  /*2b40*/  LDSM.16.M88.4 R64, [R223+0x5800] ;  /* 0x00580000df40783b */ /* 0x000eae0000000200 */
[C---:B-----5:R-:W-:Y:S08]  /*2b50*/  HMMA.16816.F32.BF16 R60, R16.reuse, R92, R80 ;  /* 0x0000005c103c723c */ /* 0x060ff00000041850 */
[----:B------:R-:W-:Y:S01]  /*2b60*/  HMMA.16816.F32.BF16 R16, R16, R94, R8 ;  /* 0x0000005e1010723c */ /* 0x000fe20000041808 */
[----:B------:R-:W-:Y:S04]  /*2b70*/  LDSM.16.M88.4 R8, [R222+0x1c100] ;  /* 0x01c10000de08783b */ /* 0x000fe80000000200 */
[----:B------:R-:W5:Y:S03]  /*2b80*/  LDSM.16.M88.4 R92, [R218+0xf100] ;  /* 0x00f10000da5c783b */ /* 0x000f660000000200 */
[C---:B-1----:R-:W-:Y:S08]  /*2b90*/  HMMA.16816.F32.BF16 R88, R12.reuse, R44, R88 ;  /* 0x0000002c0c58723c */ /* 0x042ff00000041858 */
[C---:B---3--:R-:W-:Y:S08]  /*2ba0*/  HMMA.16816.F32.BF16 R80, R12.reuse, R40, R76 ;  /* 0x000000280c50723c */ /* 0x048ff0000004184c */
[C---:B------:R-:W-:Y:S08]  /*2bb0*/  HMMA.16816.F32.BF16 R84, R12.reuse, R46, R84 ;  /* 0x0000002e0c54723c */ /* 0x040ff00000041854 */
[C---:B------:R-:W-:Y:S08]  /*2bc0*/  HMMA.16816.F32.BF16 R76, R12.reuse, R42, R72 ;  /* 0x0000002a0c4c723c */ /* 0x040ff00000041848 */
[C---:B----4-:R-:W-:Y:S01]  /*2bd0*/  HMMA.16816.F32.BF16 R44, R12.reuse, R34, R24 ;  /* 0x000000220c2c723c */ /* 0x050fe20000041818 */
[----:B------:R-:W-:Y:S07]  /*2be0*/  LDSM.16.M88.4 R24, [R217+0x3000] ;  /* 0x00300000d918783b */ /* 0x000fee0000000200 */
[C---:B--2---:R-:W-:Y:S01]  /*2bf0*/  HMMA.16816.F32.BF16 R40, R12.reuse, R52, R20 ;  /* 0x000000340c28723c */ /* 0x044fe20000041814 */
[----:B------:R-:W1:Y:S07]  /*2c00*/  LDSM.16.M88.4 R20, [R221+0x1c100] ;  /* 0x01c10000dd14783b */ /* 0x000e6e0000000200 */
[C---:B------:R-:W-:Y:S08]  /*2c10*/  HMMA.16816.F32.BF16 R72, R12.reuse, R36, R68 ;  /* 0x000000240c48723c */ /* 0x040ff00000041844 */
[C---:B------:R-:W-:Y:S08]  /*2c20*/  HMMA.16816.F32.BF16 R68, R12.reuse, R38, R48 ;  /* 0x000000260c44723c */ /* 0x040ff00000041830 */
[C---:B------:R-:W-:Y:S08]  /*2c30*/  HMMA.16816.F32.BF16 R48, R12.reuse, R32, R28 ;  /* 0x000000200c30723c */ /* 0x040ff0000004181c */
[----:B------:R-:W-:Y:S08]  /*2c40*/  HMMA.16816.F32.BF16 R28, R12, R66, R16 ;  /* 0x000000420c1c723c */ /* 0x000ff00000041810 */
[----:B-----5:R-:W-:Y:S08]  /*2c50*/  HMMA.16816.F32.BF16 R16, R8, R92, R88 ;  /* 0x0000005c0810723c */ /* 0x020ff00000041858 */
[C---:B------:R-:W-:Y:S01]  /*2c60*/  HMMA.16816.F32.BF16 R36, R12.reuse, R54, R56 ;  /* 0x000000360c24723c */ /* 0x040fe20000041838 */
[----:B------:R-:W2:Y:S07]  /*2c70*/  LDSM.16.M88.4 R52, [R217+0x4000] ;  /* 0x00400000d934783b */ /* 0x000eae0000000200 */
[----:B------:R-:W-:Y:S01]  /*2c80*/  HMMA.16816.F32.BF16 R32, R12, R64, R60 ;  /* 0x000000400c20723c */ /* 0x000fe2000004183c */
[----:B------:R-:W-:Y:S07]  /*2c90*/  LDSM.16.M88.4 R60, [R217+0x5000] ;  /* 0x00500000d93c783b */ /* 0x000fee0000000200 */
[C---:B------:R-:W-:Y:S08]  /*2ca0*/  HMMA.16816.F32.BF16 R12, R8.reuse, R94, R84 ;  /* 0x0000005e080c723c */ /* 0x040ff00000041854 */
[C---:B------:R-:W-:Y:S08]  /*2cb0*/  HMMA.16816.F32.BF16 R64, R8.reuse, R96, R80 ;  /* 0x000000600840723c */ /* 0x040ff00000041850 */
[C---:B------:R-:W-:Y:S01]  /*2cc0*/  HMMA.16816.F32.BF16 R88, R8.reuse, R102, R68 ;  /* 0x000000660858723c */ /* 0x040fe20000041844 */
[----:B------:R-:W3:Y:S07]  /*2cd0*/  LDSM.16.M88.4 R68, [R217+0x4800] ;  /* 0x00480000d944783b */ /* 0x000eee0000000200 */
[C---:B------:R-:W-:Y:S08]  /*2ce0*/  HMMA.16816.F32.BF16 R96, R8.reuse, R98, R76 ;  /* 0x000000620860723c */ /* 0x040ff0000004184c */
[C---:B------:R-:W-:Y:S01]  /*2cf0*/  HMMA.16816.F32.BF16 R80, R8.reuse, R106, R44 ;  /* 0x0000006a0850723c */ /* 0x040fe2000004182c */
[----:B------:R-:W4:Y:S07]  /*2d00*/  LDSM.16.M88.4 R44, [R217+0x5800] ;  /* 0x00580000d92c783b */ /* 0x000f2e0000000200 */
[C---:B------:R-:W-:Y:S08]  /*2d10*/  HMMA.16816.F32.BF16 R92, R8.reuse, R100, R72 ;  /* 0x00000064085c723c */ /* 0x040ff00000041848 */
[C---:B------:R-:W-:Y:S01]  /*2d20*/  HMMA.16816.F32.BF16 R84, R8.reuse, R104, R48 ;  /* 0x000000680854723c */ /* 0x040fe20000041830 */
[----:B------:R-:W-:Y:S07]  /*2d30*/  LDSM.16.M88.4 R104, [R212+0x13100] ;  /* 0x01310000d468783b */ /* 0x000fee0000000200 */
[----:B------:R-:W-:Y:S01]  /*2d40*/  HMMA.16816.F32.BF16 R100, R8, R112, R40 ;  /* 0x000000700864723c */ /* 0x000fe20000041828 */
[----:B------:R-:W-:Y:S07]  /*2d50*/  LDSM.16.M88.4 R40, [R212+0x12100] ;  /* 0x01210000d428783b */ /* 0x000fee0000000200 */
[----:B-1----:R-:W-:Y:S01]  /*2d60*/  HMMA.16816.F32.BF16 R48, R20, R24, R16 ;  /* 0x000000181430723c */ /* 0x002fe20000041810 */
[----:B------:R-:W1:Y:S07]  /*2d70*/  LDSM.16.M88.4 R16, [R219+0x20100] ;  /* 0x02010000db10783b */ /* 0x000e6e0000000200 */
[C---:B------:R-:W-:Y:S01]  /*2d80*/  HMMA.16816.F32.BF16 R76, R8.reuse, R114, R36 ;  /* 0x00000072084c723c */ /* 0x040fe20000041824 */
[----:B------:R-:W5:Y:S04]  /*2d90*/  LDSM.16.M88.4 R36, [R212+0x12900] ;  /* 0x01290000d424783b */ /* 0x000f680000000200 */
[----:B------:R-:W-:Y:S03]  /*2da0*/  LDSM.16.M88.4 R112, [R212+0x14900] ;  /* 0x01490000d470783b */ /* 0x000fe60000000200 */
[C---:B------:R-:W-:Y:S08]  /*2db0*/  HMMA.16816.F32.BF16 R72, R8.reuse, R116, R32 ;  /* 0x000000740848723c */ /* 0x040ff00000041820 */
[----:B------:R-:W-:Y:S01]  /*2dc0*/  HMMA.16816.F32.BF16 R56, R8, R118, R28 ;  /* 0x000000760838723c */ /* 0x000fe2000004181c */
[----:B------:R-:W-:Y:S07]  /*2dd0*/  LDSM.16.M88.4 R116, [R212+0x13900] ;  /* 0x01390000d474783b */ /* 0x000fee0000000200 */
[C---:B------:R-:W-:Y:S01]  /*2de0*/  HMMA.16816.F32.BF16 R32, R20.reuse, R26, R12 ;  /* 0x0000001a1420723c */ /* 0x040fe2000004180c */
[----:B------:R-:W-:Y:S07]  /*2df0*/  LDSM.16.M88.4 R12, [R220+0x20100] ;  /* 0x02010000dc0c783b */ /* 0x000fee0000000200 */
[C---:B------:R-:W-:Y:S08]  /*2e00*/  HMMA.16816.F32.BF16 R28, R20.reuse, R108, R64 ;  /* 0x0000006c141c723c */ /* 0x040ff00000041840 */
[C---:B------:R-:W-:Y:S01]  /*2e10*/  HMMA.16816.F32.BF16 R24, R20.reuse, R110, R96 ;  /* 0x0000006e1418723c */ /* 0x040fe20000041860 */
[----:B------:R-:W1:Y:S07]  /*2e20*/  LDSM.16.M88.4 R108, [R212+0x14100] ;  /* 0x01410000d46c783b */ /* 0x000e6e0000000200 */
[C---:B--2---:R-:W-:Y:S01]  /*2e30*/  HMMA.16816.F32.BF16 R8, R20.reuse, R52, R92 ;  /* 0x000000341408723c */ /* 0x044fe2000004185c */
[----:B------:R-:W-:Y:S07]  /*2e40*/  LDSM.16.M88.4 R92, [R223+0x8000] ;  /* 0x00800000df5c783b */ /* 0x000fee0000000200 */
[C---:B------:R-:W-:Y:S08]  /*2e50*/  HMMA.16816.F32.BF16 R52, R20.reuse, R54, R88 ;  /* 0x000000361434723c */ /* 0x040ff00000041858 */
[C---:B---3--:R-:W-:Y:S08]  /*2e60*/  HMMA.16816.F32.BF16 R88, R20.reuse, R70, R80 ;  /* 0x000000461458723c */ /* 0x048ff00000041850 */
[C---:B------:R-:W-:Y:S01]  /*2e70*/  HMMA.16816.F32.BF16 R96, R20.reuse, R60, R100 ;  /* 0x0000003c1460723c */ /* 0x040fe20000041864 */
[----:B------:R-:W-:Y:S07]  /*2e80*/  LDSM.16.M88.4 R100, [R223+0x8800] ;  /* 0x00880000df64783b */ /* 0x000fee0000000200 */
[C---:B------:R-:W-:Y:S08]  /*2e90*/  HMMA.16816.F32.BF16 R80, R20.reuse, R62, R76 ;  /* 0x0000003e1450723c */ /* 0x040ff0000004184c */
[C---:B------:R-:W-:Y:S08]  /*2ea0*/  HMMA.16816.F32.BF16 R84, R20.reuse, R68, R84 ;  /* 0x000000441454723c */ /* 0x040ff00000041854 */
[C---:B----4-:R-:W-:Y:S08]  /*2eb0*/  HMMA.16816.F32.BF16 R76, R20.reuse, R44, R72 ;  /* 0x0000002c144c723c */ /* 0x050ff00000041848 */
[----:B------:R-:W-:Y:S01]  /*2ec0*/  HMMA.16816.F32.BF16 R72, R20, R46, R56 ;  /* 0x0000002e1448723c */ /* 0x000fe20000041838 */
[----:B------:R-:W2:Y:S07]  /*2ed0*/  LDSM.16.M88.4 R44, [R223+0x7000] ;  /* 0x00700000df2c783b */ /* 0x000eae0000000200 */
[C---:B-1----:R-:W-:Y:S08]  /*2ee0*/  HMMA.16816.F32.BF16 R64, R16.reuse, R40, R48 ;  /* 0x000000281040723c */ /* 0x042ff00000041830 */
[C---:B------:R-:W-:Y:S01]  /*2ef0*/  HMMA.16816.F32.BF16 R68, R16.reuse, R42, R32 ;  /* 0x0000002a1044723c */ /* 0x040fe20000041820 */
[----:B------:R-:W1:Y:S07]  /*2f00*/  LDSM.16.M88.4 R40, [R223+0x7800] ;  /* 0x00780000df28783b */ /* 0x000e6e0000000200 */
[C---:B-----5:R-:W-:Y:S08]  /*2f10*/  HMMA.16816.F32.BF16 R60, R16.reuse, R36, R28 ;  /* 0x00000024103c723c */ /* 0x060ff0000004181c */
[C---:B------:R-:W-:Y:S08]  /*2f20*/  HMMA.16816.F32.BF16 R48, R16.reuse, R38, R24 ;  /* 0x000000261030723c */ /* 0x040ff00000041818 */
[C---:B------:R-:W-:Y:S08]  /*2f30*/  HMMA.16816.F32.BF16 R32, R16.reuse, R106, R52 ;  /* 0x0000006a1020723c */ /* 0x040ff00000041834 */
[C---:B------:R-:W-:Y:S01]  /*2f40*/  HMMA.16816.F32.BF16 R36, R16.reuse, R104, R8 ;  /* 0x000000681024723c */ /* 0x040fe20000041808 */
[----:B------:R-:W3:Y:S04]  /*2f50*/  LDSM.16.M88.4 R8, [R222+0x20100] ;  /* 0x02010000de08783b */ /* 0x000ee80000000200 */
[----:B------:R-:W-:Y:S03]  /*2f60*/  LDSM.16.M88.4 R104, [R218+0x13900] ;  /* 0x01390000da68783b */ /* 0x000fe60000000200 */
[C---:B------:R-:W-:Y:S01]  /*2f70*/  HMMA.16816.F32.BF16 R20, R16.reuse, R108, R96 ;  /* 0x0000006c1014723c */ /* 0x040fe20000041860 */
[----:B------:R-:W4:Y:S07]  /*2f80*/  LDSM.16.M88.4 R96, [R218+0x13100] ;  /* 0x01310000da60783b */ /* 0x000f2e0000000200 */
[C---:B------:R-:W-:Y:S08]  /*2f90*/  HMMA.16816.F32.BF16 R28, R16.reuse, R116, R84 ;  /* 0x00000074101c723c */ /* 0x040ff00000041854 */
[C---:B------:R-:W-:Y:S01]  /*2fa0*/  HMMA.16816.F32.BF16 R24, R16.reuse, R118, R88 ;  /* 0x000000761018723c */ /* 0x040fe20000041858 */
[----:B------:R-:W-:Y:S07]  /*2fb0*/  LDSM.16.M88.4 R88, [R218+0x12900] ;  /* 0x01290000da58783b */ /* 0x000fee0000000200 */
[C---:B------:R-:W-:Y:S08]  /*2fc0*/  HMMA.16816.F32.BF16 R56, R16.reuse, R112, R76 ;  /* 0x000000701038723c */ /* 0x040ff0000004184c */
[C---:B------:R-:W-:Y:S01]  /*2fd0*/  HMMA.16816.F32.BF16 R52, R16.reuse, R110, R80 ;  /* 0x0000006e1034723c */ /* 0x040fe20000041850 */
[----:B------:R-:W-:Y:S07]  /*2fe0*/  LDSM.16.M88.4 R108, [R218+0x14100] ;  /* 0x01410000da6c783b */ /* 0x000fee0000000200 */
[----:B------:R-:W-:Y:S01]  /*2ff0*/  HMMA.16816.F32.BF16 R16, R16, R114, R72 ;  /* 0x000000721010723c */ /* 0x000fe20000041848 */
[----:B------:R-:W5:Y:S07]  /*3000*/  LDSM.16.M88.4 R112, [R218+0x14900] ;  /* 0x01490000da70783b */ /* 0x000f6e0000000200 */
[C---:B------:R-:W-:Y:S08]  /*3010*/  HMMA.16816.F32.BF16 R64, R12.reuse, R120, R64 ;  /* 0x000000780c40723c */ /* 0x040ff00000041840 */
[C---:B------:R-:W-:Y:S08]  /*3020*/  HMMA.16816.F32.BF16 R72, R12.reuse, R122, R68 ;  /* 0x0000007a0c48723c */ /* 0x040ff00000041844 */
[C---:B--2---:R-:W-:Y:S08]  /*3030*/  HMMA.16816.F32.BF16 R68, R12.reuse, R46, R32 ;  /* 0x0000002e0c44723c */ /* 0x044ff00000041820 */
[C---:B------:R-:W-:Y:S08]  /*3040*/  HMMA.16816.F32.BF16 R84, R12.reuse, R128, R60 ;  /* 0x000000800c54723c */ /* 0x040ff0000004183c */
[C---:B------:R-:W-:Y:S01]  /*3050*/  HMMA.16816.F32.BF16 R76, R12.reuse, R44, R36 ;  /* 0x0000002c0c4c723c */ /* 0x040fe20000041824 */
[----:B------:R-:W-:Y:S07]  /*3060*/  LDSM.16.M88.4 R36, [R217+0x6000] ;  /* 0x00600000d924783b */ /* 0x000fee0000000200 */
[C---:B------:R-:W-:Y:S08]  /*3070*/  HMMA.16816.F32.BF16 R32, R12.reuse, R92, R20 ;  /* 0x0000005c0c20723c */ /* 0x040ff00000041814 */
[C---:B-1----:R-:W-:Y:S08]  /*3080*/  HMMA.16816.F32.BF16 R60, R12.reuse, R40, R28 ;  /* 0x000000280c3c723c */ /* 0x042ff0000004181c */
[C---:B------:R-:W-:Y:S01]  /*3090*/  HMMA.16816.F32.BF16 R44, R12.reuse, R42, R24 ;  /* 0x0000002a0c2c723c */ /* 0x040fe20000041818 */
[----:B------:R-:W1:Y:S07]  /*30a0*/  LDSM.16.M88.4 R24, [R221+0x20100] ;  /* 0x02010000dd18783b */ /* 0x000e6e0000000200 */
[C---:B------:R-:W-:Y:S08]  /*30b0*/  HMMA.16816.F32.BF16 R20, R12.reuse, R100, R56 ;  /* 0x000000640c14723c */ /* 0x040ff00000041838 */
[C---:B------:R-:W-:Y:S08]  /*30c0*/  HMMA.16816.F32.BF16 R80, R12.reuse, R130, R48 ;  /* 0x000000820c50723c */ /* 0x040ff00000041830 */
[C---:B------:R-:W-:Y:S01]  /*30d0*/  HMMA.16816.F32.BF16 R28, R12.reuse, R94, R52 ;  /* 0x0000005e0c1c723c */ /* 0x040fe20000041834 */
[----:B------:R-:W2:Y:S07]  /*30e0*/  LDSM.16.M88.4 R52, [R217+0x6800] ;  /* 0x00680000d934783b */ /* 0x000eae0000000200 */
[----:B------:R-:W-:Y:S08]  /*30f0*/  HMMA.16816.F32.BF16 R16, R12, R102, R16 ;  /* 0x000000660c10723c */ /* 0x000ff00000041810 */
[C---:B---3--:R-:W-:Y:S08]  /*3100*/  HMMA.16816.F32.BF16 R12, R8.reuse, R124, R64 ;  /* 0x0000007c080c723c */ /* 0x048ff00000041840 */
[C---:B------:R-:W-:Y:S08]  /*3110*/  HMMA.16816.F32.BF16 R40, R8.reuse, R126, R72 ;  /* 0x0000007e0828723c */ /* 0x040ff00000041848 */
[C---:B----4-:R-:W-:Y:S08]  /*3120*/  HMMA.16816.F32.BF16 R64, R8.reuse, R96, R76 ;  /* 0x000000600840723c */ /* 0x050ff0000004184c */
[C---:B------:R-:W-:Y:S08]  /*3130*/  HMMA.16816.F32.BF16 R68, R8.reuse, R98, R68 ;  /* 0x000000620844723c */ /* 0x040ff00000041844 */
[C---:B------:R-:W-:Y:S01]  /*3140*/  HMMA.16816.F32.BF16 R72, R8.reuse, R104, R60 ;  /* 0x000000680848723c */ /* 0x040fe2000004183c */
[----:B------:R-:W-:Y:S07]  /*3150*/  LDSM.16.M88.4 R60, [R212+0x15100] ;  /* 0x01510000d43c783b */ /* 0x000fee0000000200 */
[C---:B-----5:R-:W-:Y:S01]  /*3160*/  HMMA.16816.F32.BF16 R96, R8.reuse, R112, R20 ;  /* 0x000000700860723c */ /* 0x060fe20000041814 */
[----:B------:R-:W3:Y:S07]  /*3170*/  LDSM.16.M88.4 R20, [R219+0x24100] ;  /* 0x02410000db14783b */ /* 0x000eee0000000200 */
[C---:B------:R-:W-:Y:S08]  /*3180*/  HMMA.16816.F32.BF16 R48, R8.reuse, R88, R84 ;  /* 0x000000580830723c */ /* 0x040ff00000041854 */
[C---:B------:R-:W-:Y:S01]  /*3190*/  HMMA.16816.F32.BF16 R56, R8.reuse, R90, R80 ;  /* 0x0000005a0838723c */ /* 0x040fe20000041850 */
[----:B------:R-:W-:Y:S07]  /*31a0*/  LDSM.16.M88.4 R80, [R217+0x9000] ;  /* 0x00900000d950783b */ /* 0x000fee0000000200 */
[C---:B------:R-:W-:Y:S08]  /*31b0*/  HMMA.16816.F32.BF16 R88, R8.reuse, R106, R44 ;  /* 0x0000006a0858723c */ /* 0x040ff0000004182c */
[C---:B------:R-:W-:Y:S01]  /*31c0*/  HMMA.16816.F32.BF16 R104, R8.reuse, R108, R32 ;  /* 0x0000006c0868723c */ /* 0x040fe20000041820 */
[----:B------:R-:W4:Y:S07]  /*31d0*/  LDSM.16.M88.4 R32, [R217+0x7000] ;  /* 0x00700000d920783b */ /* 0x000f2e0000000200 */
[C---:B------:R-:W-:Y:S08]  /*31e0*/  HMMA.16816.F32.BF16 R108, R8.reuse, R110, R28 ;  /* 0x0000006e086c723c */ /* 0x040ff0000004181c */
[----:B------:R-:W-:Y:S01]  /*31f0*/  HMMA.16816.F32.BF16 R112, R8, R114, R16 ;  /* 0x000000720870723c */ /* 0x000fe20000041810 */
[----:B------:R-:W-:Y:S07]  /*3200*/  LDSM.16.M88.4 R16, [R220+0x24100] ;  /* 0x02410000dc10783b */ /* 0x000fee0000000200 */
[C---:B-1----:R-:W-:Y:S01]  /*3210*/  HMMA.16816.F32.BF16 R8, R24.reuse, R36, R12 ;  /* 0x000000241808723c */ /* 0x042fe2000004180c */
[----:B------:R-:W-:Y:S07]  /*3220*/  LDSM.16.M88.4 R12, [R222+0x24100] ;  /* 0x02410000de0c783b */ /* 0x000fee0000000200 */
[C---:B------:R-:W-:Y:S01]  /*3230*/  HMMA.16816.F32.BF16 R28, R24.reuse, R38, R40 ;  /* 0x00000026181c723c */ /* 0x040fe20000041828 */
[----:B------:R-:W1:Y:S04]  /*3240*/  LDSM.16.M88.4 R40, [R223+0x9000] ;  /* 0x00900000df28783b */ /* 0x000e680000000200 */
[----:B------:R-:W5:Y:S03]  /*3250*/  LDSM.16.M88.4 R36, [R217+0x7800] ;  /* 0x00780000d924783b */ /* 0x000f660000000200 */
[----:B--2---:R-:W-:Y:S01]  /*3260*/  HMMA.16816.F32.BF16 R44, R24, R52, R48 ;  /* 0x00000034182c723c */ /* 0x004fe20000041830 */
[----:B------:R-:W2:Y:S07]  /*3270*/  LDSM.16.M88.4 R48, [R212+0x15900] ;  /* 0x01590000d430783b */ /* 0x000eae0000000200 */
[----:B---3--:R-:W-:Y:S08]  /*3280*/  HMMA.16816.F32.BF16 R8, R20, R60, R8 ;  /* 0x0000003c1408723c */ /* 0x008ff00000041808 */
[C---:B----4-:R-:W-:Y:S01]  /*3290*/  HMMA.16816.F32.BF16 R84, R24.reuse, R32, R64 ;  /* 0x000000201854723c */ /* 0x050fe20000041840 */
[----:B------:R-:W3:Y:S07]  /*32a0*/  LDSM.16.M88.4 R64, [R218+0x15100] ;  /* 0x01510000da40783b */ /* 0x000eee0000000200 */
[----:B------:R-:W-:Y:S01]  /*32b0*/  HMMA.16816.F32.BF16 R92, R24, R34, R68 ;  /* 0x00000022185c723c */ /* 0x000fe20000041844 */
[----:B------:R-:W-:Y:S07]  /*32c0*/  LDSM.16.M88.4 R68, [R218+0x15900] ;  /* 0x01590000da44783b */ /* 0x000fee0000000200 */
[----:B------:R-:W-:Y:S01]  /*32d0*/  HMMA.16816.F32.BF16 R32, R20, R62, R28 ;  /* 0x0000003e1420723c */ /* 0x000fe2000004181c */
[----:B------:R-:W4:Y:S07]  /*32e0*/  LDSM.16.M88.4 R60, [R223+0x9800] ;  /* 0x00980000df3c783b */ /* 0x000f2e0000000200 */
[----:B-1----:R-:W-:Y:S01]  /*32f0*/  HMMA.16816.F32.BF16 R28, R16, R40, R8 ;  /* 0x00000028101c723c */ /* 0x002fe20000041808 */
[----:B------:R-:W-:Y:S07]  /*3300*/  LDSM.16.M88.4 R8, [R221+0x24100] ;  /* 0x02410000dd08783b */ /* 0x000fee0000000200 */
[C---:B------:R-:W-:Y:S01]  /*3310*/  HMMA.16816.F32.BF16 R76, R24.reuse, R54, R56 ;  /* 0x00000036184c723c */ /* 0x040fe20000041838 */
[----:B------:R-:W1:Y:S04]  /*3320*/  LDSM.16.M88.4 R56, [R217+0x8000] ;  /* 0x00800000d938783b */ /* 0x000e680000000200 */
[----:B------:R-:W1:Y:S03]  /*3330*/  LDSM.16.M88.4 R52, [R217+0x8800] ;  /* 0x00880000d934783b */ /* 0x000e660000000200 */
[----:B-----5:R-:W-:Y:S01]  /*3340*/  HMMA.16816.F32.BF16 R100, R24, R36, R72 ;  /* 0x000000241864723c */ /* 0x020fe20000041848 */
[----:B------:R-:W5:Y:S07]  /*3350*/  LDSM.16.M88.4 R72, [R212+0x16100] ;  /* 0x01610000d448783b */ /* 0x000f6e0000000200 */
[----:B------:R-:W-:Y:S08]  /*3360*/  HMMA.16816.F32.BF16 R32, R16, R42, R32 ;  /* 0x0000002a1020723c */ /* 0x000ff00000041820 */
[----:B------:R-:W-:Y:S08]  /*3370*/  HMMA.16816.F32.BF16 R88, R24, R38, R88 ;  /* 0x000000261858723c */ /* 0x000ff00000041858 */
[----:B--2---:R-:W-:Y:S08]  /*3380*/  HMMA.16816.F32.BF16 R36, R20, R48, R44 ;  /* 0x000000301424723c */ /* 0x004ff0000004182c */
[----:B---3--:R-:W-:Y:S08]  /*3390*/  HMMA.16816.F32.BF16 R28, R12, R64, R28 ;  /* 0x000000400c1c723c */ /* 0x008ff0000004181c */
[----:B------:R-:W-:Y:S01]  /*33a0*/  HMMA.16816.F32.BF16 R44, R20, R50, R76 ;  /* 0x00000032142c723c */ /* 0x000fe2000004184c */
[----:B------:R-:W-:Y:S07]  /*33b0*/  LDSM.16.M88.4 R76, [R212+0x17100] ;  /* 0x01710000d44c783b */ /* 0x000fee0000000200 */
[----:B------:R-:W-:Y:S01]  /*33c0*/  HMMA.16816.F32.BF16 R32, R12, R66, R32 ;  /* 0x000000420c20723c */ /* 0x000fe20000041820 */
[----:B------:R-:W2:Y:S07]  /*33d0*/  LDSM.16.M88.4 R64, [R223+0xa000] ;  /* 0x00a00000df40783b */ /* 0x000eae0000000200 */
[----:B----4-:R-:W-:Y:S08]  /*33e0*/  HMMA.16816.F32.BF16 R36, R16, R60, R36 ;  /* 0x0000003c1024723c */ /* 0x010ff00000041824 */
[C---:B-1----:R-:W-:Y:S08]  /*33f0*/  HMMA.16816.F32.BF16 R104, R24.reuse, R56, R104 ;  /* 0x000000381868723c */ /* 0x042ff00000041868 */
[C---:B------:R-:W-:Y:S01]  /*3400*/  HMMA.16816.F32.BF16 R108, R24.reuse, R58, R108 ;  /* 0x0000003a186c723c */ /* 0x040fe2000004186c */
[----:B------:R-:W1:Y:S07]  /*3410*/  LDSM.16.M88.4 R56, [R217+0x9800] ;  /* 0x00980000d938783b */ /* 0x000e6e0000000200 */
[----:B------:R-:W-:Y:S08]  /*3420*/  HMMA.16816.F32.BF16 R96, R24, R52, R96 ;  /* 0x000000341860723c */ /* 0x000ff00000041860 */
[----:B------:R-:W-:Y:S08]  /*3430*/  HMMA.16816.F32.BF16 R48, R8, R80, R28 ;  /* 0x000000500830723c */ /* 0x000ff0000004181c */
[----:B------:R-:W-:Y:S08]  /*3440*/  HMMA.16816.F32.BF16 R112, R24, R54, R112 ;  /* 0x000000361870723c */ /* 0x000ff00000041870 */
[----:B-----5:R-:W-:Y:S01]  /*3450*/  HMMA.16816.F32.BF16 R24, R20, R72, R84 ;  /* 0x000000481418723c */ /* 0x020fe20000041854 */
[----:B------:R-:W3:Y:S07]  /*3460*/  LDSM.16.M88.4 R84, [R212+0x16900] ;  /* 0x01690000d454783b */ /* 0x000eee0000000200 */
[----:B------:R-:W-:Y:S01]  /*3470*/  HMMA.16816.F32.BF16 R44, R16, R62, R44 ;  /* 0x0000003e102c723c */ /* 0x000fe2000004182c */
[----:B------:R-:W4:Y:S01]  /*3480*/  LDSM.16.M88.4 R60, [R218+0x16100] ;  /* 0x01610000da3c783b */ /* 0x000f220000000200 */
[----:B------:R-:W-:-:S04]  /*3490*/  FMUL.FTZ R0, R48, c[0x0][0x320] ;  /* 0x0000c80030007a20 */ /* 0x000fc80000410000 */
[----:B------:R5:W1:Y:S02]  /*34a0*/  MUFU.TANH R120, R0 ;  /* 0x0000000000787308 */ /* 0x000a640000002400 */
[----:B------:R-:W-:Y:S08]  /*34b0*/  HMMA.16816.F32.BF16 R40, R12, R68, R36 ;  /* 0x000000440c28723c */ /* 0x000ff00000041824 */
[----:B------:R-:W-:Y:S01]  /*34c0*/  HMMA.16816.F32.BF16 R32, R8, R82, R32 ;  /* 0x000000520820723c */ /* 0x000fe20000041820 */
[----:B------:R-:W-:Y:S01]  /*34d0*/  LDSM.16.M88.4 R80, [R217+0xa000] ;  /* 0x00a00000d950783b */ /* 0x000fe20000000200 */
[----:B-----5:R-:W-:-:S06]  /*34e0*/  FMUL.FTZ R0, R49, c[0x0][0x320] ;  /* 0x0000c80031007a20 */ /* 0x020fcc0000410000 */
[----:B------:R-:W-:Y:S01]  /*34f0*/  HMMA.16816.F32.BF16 R36, R20, R74, R92 ;  /* 0x0000004a1424723c */ /* 0x000fe2000004185c */
[----:B------:R-:W-:Y:S01]  /*3500*/  LDSM.16.M88.4 R72, [R217+0xa800] ;  /* 0x00a80000d948783b */ /* 0x000fe20000000200 */
[----:B------:R5:W1:Y:S06]  /*3510*/  MUFU.TANH R119, R0 ;  /* 0x0000000000777308 */ /* 0x000a6c0000002400 */
[----:B--2---:R-:W-:Y:S08]  /*3520*/  HMMA.16816.F32.BF16 R28, R16, R64, R24 ;  /* 0x00000040101c723c */ /* 0x004ff00000041818 */
[----:B------:R-:W-:Y:S01]  /*3530*/  HMMA.16816.F32.BF16 R24, R12, R70, R44 ;  /* 0x000000460c18723c */ /* 0x000fe2000004182c */
[----:B------:R-:W2:Y:S01]  /*3540*/  LDSM.16.M88.4 R68, [R223+0xa800] ;  /* 0x00a80000df44783b */ /* 0x000ea20000000200 */
[----:B-----5:R-:W-:-:S04]  /*3550*/  FMUL.FTZ R0, R50, c[0x0][0x320] ;  /* 0x0000c80032007a20 */ /* 0x020fc80000410000 */
[----:B------:R5:W2:Y:S02]  /*3560*/  MUFU.TANH R118, R0 ;  /* 0x0000000000767308 */ /* 0x000aa40000002400 */
[----:B-1----:R-:W-:Y:S08]  /*3570*/  HMMA.16816.F32.BF16 R52, R8, R56, R40 ;  /* 0x000000380834723c */ /* 0x002ff00000041828 */
[----:B------:R-:W-:Y:S01]  /*3580*/  HMMA.16816.F32.BF16 R44, R16, R66, R36 ;  /* 0x00000042102c723c */ /* 0x000fe20000041824 */
[----:B------:R-:W-:Y:S01]  /*3590*/  LDSM.16.M88.4 R64, [R212+0x17900] ;  /* 0x01790000d440783b */ /* 0x000fe20000000200 */
[----:B-----5:R-:W-:-:S06]  /*35a0*/  FMUL.FTZ R0, R51, c[0x0][0x320] ;  /* 0x0000c80033007a20 */ /* 0x020fcc0000410000 */
[----:B---3--:R-:W-:Y:S01]  /*35b0*/  HMMA.16816.F32.BF16 R48, R20, R84, R100 ;  /* 0x000000541430723c */ /* 0x008fe20000041864 */
[----:B------:R1:W3:Y:S07]  /*35c0*/  MUFU.TANH R117, R0 ;  /* 0x0000000000757308 */ /* 0x0002ee0000002400 */
[----:B----4-:R-:W-:Y:S08]  /*35d0*/  HMMA.16816.F32.BF16 R40, R12, R60, R28 ;  /* 0x0000003c0c28723c */ /* 0x010ff0000004181c */
[----:B------:R-:W-:Y:S01]  /*35e0*/  HMMA.16816.F32.BF16 R24, R8, R58, R24 ;  /* 0x0000003a0818723c */ /* 0x000fe20000041818 */
[----:B------:R-:W4:Y:S01]  /*35f0*/  LDSM.16.M88.4 R56, [R218+0x16900] ;  /* 0x01690000da38783b */ /* 0x000f220000000200 */
[----:B-1----:R-:W-:-:S04]  /*3600*/  FMUL.FTZ R0, R32, c[0x0][0x320] ;  /* 0x0000c80020007a20 */ /* 0x002fc80000410000 */
[----:B------:R1:W1:Y:S02]  /*3610*/  MUFU.TANH R116, R0 ;  /* 0x0000000000747308 */ /* 0x0002640000002400 */
[----:B------:R-:W-:Y:S08]  /*3620*/  HMMA.16816.F32.BF16 R36, R20, R86, R88 ;  /* 0x000000561424723c */ /* 0x000ff00000041858 */
[----:B------:R-:W-:Y:S01]  /*3630*/  HMMA.16816.F32.BF16 R28, R12, R62, R44 ;  /* 0x0000003e0c1c723c */ /* 0x000fe2000004182c */
[----:B------:R-:W5:Y:S01]  /*3640*/  LDSM.16.M88.4 R60, [R223+0xb000] ;  /* 0x00b00000df3c783b */ /* 0x000f620000000200 */
[----:B-1----:R-:W-:-:S06]  /*3650*/  FMUL.FTZ R0, R33, c[0x0][0x320] ;  /* 0x0000c80021007a20 */ /* 0x002fcc0000410000 */
[----:B------:R-:W-:Y:S01]  /*3660*/  HMMA.16816.F32.BF16 R44, R20, R76, R104 ;  /* 0x0000004c142c723c */ /* 0x000fe20000041868 */
[----:B------:R1:W1:Y:S02]  /*3670*/  MUFU.TANH R95, R0 ;  /* 0x00000000005f7308 */ /* 0x0002640000002400 */
[----:B-1----:R-:W-:-:S06]  /*3680*/  FMUL.FTZ R0, R34, c[0x0][0x320] ;  /* 0x0000c80022007a20 */ /* 0x002fcc0000410000 */
[----:B------:R1:W1:Y:S02]  /*3690*/  MUFU.TANH R94, R0 ;  /* 0x00000000005e7308 */ /* 0x0002640000002400 */
[----:B-1----:R-:W-:Y:S02]  /*36a0*/  FMUL.FTZ R0, R35, c[0x0][0x320] ;  /* 0x0000c80023007a20 */ /* 0x002fe40000410000 */
[----:B--2---:R-:W-:Y:S04]  /*36b0*/  HMMA.16816.F32.BF16 R32, R16, R68, R48 ;  /* 0x000000441020723c */ /* 0x004fe80000041830 */
[----:B------:R1:W2:Y:S04]  /*36c0*/  MUFU.TANH R93, R0 ;  /* 0x00000000005d7308 */ /* 0x0002a80000002400 */
[----:B------:R-:W-:Y:S08]  /*36d0*/  HMMA.16816.F32.BF16 R48, R8, R80, R40 ;  /* 0x000000500830723c */ /* 0x000ff00000041828 */
[----:B------:R-:W-:Y:S01]  /*36e0*/  HMMA.16816.F32.BF16 R40, R16, R70, R36 ;  /* 0x000000461028723c */ /* 0x000fe20000041824 */
[----:B------:R-:W-:Y:S01]  /*36f0*/  LDSM.16.M88.4 R68, [R217+0xb000] ;  /* 0x00b00000d944783b */ /* 0x000fe20000000200 */
[----:B-1----:R-:W-:-:S04]  /*3700*/  FMUL.FTZ R0, R52, c[0x0][0x320] ;  /* 0x0000c80034007a20 */ /* 0x002fc80000410000 */
[----:B------:R1:W1:Y:S02]  /*3710*/  MUFU.TANH R92, R0 ;  /* 0x00000000005c7308 */ /* 0x0002640000002400 */
[----:B----4-:R-:W-:Y:S08]  /*3720*/  HMMA.16816.F32.BF16 R36, R12, R56, R32 ;  /* 0x000000380c24723c */ /* 0x010ff00000041820 */
[----:B------:R-:W-:Y:S01]  /*3730*/  HMMA.16816.F32.BF16 R32, R20, R78, R108 ;  /* 0x0000004e1420723c */ /* 0x000fe2000004186c */
[----:B-1----:R-:W-:-:S07]  /*3740*/  FMUL.FTZ R0, R53, c[0x0][0x320] ;  /* 0x0000c80035007a20 */ /* 0x002fce0000410000 */
[----:B------:R-:W-:Y:S01]  /*3750*/  HMMA.16816.F32.BF16 R40, R12, R58, R40 ;  /* 0x0000003a0c28723c */ /* 0x000fe20000041828 */
[----:B------:R-:W-:Y:S01]  /*3760*/  LDSM.16.M88.4 R56, [R223+0xb800] ;  /* 0x00b80000df38783b */ /* 0x000fe20000000200 */
[----:B------:R1:W4:Y:S11]  /*3770*/  MUFU.TANH R89, R0 ;  /* 0x0000000000597308 */ /* 0x0003360000002400 */
[----:B------:R-:W-:Y:S03]  /*3780*/  @!UPT UIADD3 URZ, URZ, URZ, URZ ;  /* 0x0000003f3f3ff290 */ /* 0x000fe6000fffe03f */
[----:B-----5:R-:W-:Y:S01]  /*3790*/  HMMA.16816.F32.BF16 R32, R16, R62, R32 ;  /* 0x0000003e1020723c */ /* 0x020fe20000041820 */
[----:B-1----:R-:W-:-:S04]  /*37a0*/  FMUL.FTZ R0, R54, c[0x0][0x320] ;  /* 0x0000c80036007a20 */ /* 0x002fc80000410000 */
[----:B------:R1:W1:Y:S03]  /*37b0*/  MUFU.TANH R88, R0 ;  /* 0x0000000000587308 */ /* 0x0002660000002400 */
[----:B------:R-:W-:Y:S01]  /*37c0*/  HMMA.16816.F32.BF16 R40, R8, R74, R40 ;  /* 0x0000004a0828723c */ /* 0x000fe20000041828 */
[----:B-1----:R-:W-:Y:S02]  /*37d0*/  FMUL.FTZ R0, R55, c[0x0][0x320] ;  /* 0x0000c80037007a20 */ /* 0x002fe40000410000 */
[----:B------:R-:W1:Y:S02]  /*37e0*/  LDSM.16.M88.4 R52, [R218+0x17100] ;  /* 0x01710000da34783b */ /* 0x000e640000000200 */
[----:B------:R5:W1:Y:S11]  /*37f0*/  MUFU.TANH R87, R0 ;  /* 0x0000000000577308 */ /* 0x000a760000002400 */
[----:B------:R-:W-:Y:S08]  /*3800*/  @!UPT UIADD3 URZ, URZ, URZ, URZ ;  /* 0x0000003f3f3ff290 */ /* 0x000ff0000fffe03f */
[----:B------:R-:W-:Y:S02]  /*3810*/  FMUL.FTZ R43, R43, c[0x0][0x320] ;  /* 0x0000c8002b2b7a20 */ /* 0x000fe40000410000 */
[----:B------:R-:W-:Y:S02]  /*3820*/  FMUL.FTZ R41, R41, c[0x0][0x320] ;  /* 0x0000c80029297a20 */ /* 0x000fe40000410000 */
[----:B------:R-:W-:Y:S02]  /*3830*/  FMUL.FTZ R40, R40, c[0x0][0x320] ;  /* 0x0000c80028287a20 */ /* 0x000fe40000410000 */
[----:B-----5:R-:W-:-:S04]  /*3840*/  FMUL.FTZ R0, R24, c[0x0][0x320] ;  /* 0x0000c80018007a20 */ /* 0x020fc80000410000 */
[----:B------:R5:W1:Y:S02]  /*3850*/  MUFU.TANH R86, R0 ;  /* 0x0000000000567308 */ /* 0x000a640000002400 */
[----:B-----5:R-:W-:Y:S01]  /*3860*/  FMUL.FTZ R0, R25, c[0x0][0x320] ;  /* 0x0000c80019007a20 */ /* 0x020fe20000410000 */
[----:B-1----:R-:W-:Y:S05]  /*3870*/  HMMA.16816.F32.BF16 R32, R12, R54, R32 ;  /* 0x000000360c20723c */ /* 0x002fea0000041820 */
[----:B------:R1:W1:Y:S02]  /*3880*/  MUFU.TANH R85, R0 ;  /* 0x0000000000557308 */ /* 0x0002640000002400 */
[----:B-1----:R-:W-:-:S06]  /*3890*/  FMUL.FTZ R0, R26, c[0x0][0x320] ;  /* 0x0000c8001a007a20 */ /* 0x002fcc0000410000 */
[----:B------:R1:W1:Y:S02]  /*38a0*/  MUFU.TANH R84, R0 ;  /* 0x0000000000547308 */ /* 0x0002640000002400 */
[----:B-1----:R-:W-:Y:S02]  /*38b0*/  FMUL.FTZ R0, R27, c[0x0][0x320] ;  /* 0x0000c8001b007a20 */ /* 0x002fe40000410000 */
[----:B------:R-:W-:Y:S04]  /*38c0*/  HMMA.16816.F32.BF16 R24, R8, R82, R28 ;  /* 0x000000520818723c */ /* 0x000fe8000004181c */
[----:B------:R1:W1:Y:S04]  /*38d0*/  MUFU.TANH R81, R0 ;  /* 0x0000000000517308 */ /* 0x0002680000002400 */
[----:B------:R-:W-:Y:S08]  /*38e0*/  HMMA.16816.F32.BF16 R28, R16, R60, R44 ;  /* 0x0000003c101c723c */ /* 0x000ff0000004182c */
[----:B------:R-:W-:Y:S01]  /*38f0*/  HMMA.16816.F32.BF16 R44, R8, R72, R36 ;  /* 0x00000048082c723c */ /* 0x000fe20000041824 */
[----:B-1----:R-:W-:-:S04]  /*3900*/  FMUL.FTZ R0, R48, c[0x0][0x320] ;  /* 0x0000c80030007a20 */ /* 0x002fc80000410000 */
[----:B------:R1:W1:Y:S03]  /*3910*/  MUFU.TANH R80, R0 ;  /* 0x0000000000507308 */ /* 0x0002660000002400 */
[C---:B------:R-:W-:Y:S08]  /*3920*/  HMMA.16816.F32.BF16 R36, R20.reuse, R64, R96 ;  /* 0x000000401424723c */ /* 0x040ff00000041860 */
[----:B------:R-:W-:Y:S01]  /*3930*/  HMMA.16816.F32.BF16 R20, R20, R66, R112 ;  /* 0x000000421414723c */ /* 0x000fe20000041870 */
[----:B-1----:R-:W-:-:S07]  /*3940*/  FMUL.FTZ R0, R49, c[0x0][0x320] ;  /* 0x0000c80031007a20 */ /* 0x002fce0000410000 */
[----:B------:R-:W-:Y:S01]  /*3950*/  HMMA.16816.F32.BF16 R28, R12, R52, R28 ;  /* 0x000000340c1c723c */ /* 0x000fe2000004181c */
[----:B------:R1:W1:Y:S02]  /*3960*/  MUFU.TANH R78, R0 ;  /* 0x00000000004e7308 */ /* 0x0002640000002400 */
[----:B-1----:R-:W-:-:S06]  /*3970*/  FMUL.FTZ R0, R50, c[0x0][0x320] ;  /* 0x0000c80032007a20 */ /* 0x002fcc0000410000 */
[----:B------:R1:W1:Y:S11]  /*3980*/  MUFU.TANH R77, R0 ;  /* 0x00000000004d7308 */ /* 0x0002760000002400 */
[----:B------:R-:W-:Y:S04]  /*3990*/  @!UPT UIADD3 URZ, URZ, URZ, URZ ;  /* 0x0000003f3f3ff290 */ /* 0x000fe8000fffe03f */
[----:B------:R-:W-:Y:S01]  /*39a0*/  HMMA.16816.F32.BF16 R28, R8, R68, R28 ;  /* 0x00000044081c723c */ /* 0x000fe2000004181c */
[----:B-1----:R-:W-:Y:S02]  /*39b0*/  FMUL.FTZ R0, R51, c[0x0][0x320] ;  /* 0x0000c80033007a20 */ /* 0x002fe40000410000 */
[----:B------:R-:W1:Y:S02]  /*39c0*/  LDSM.16.M88.4 R48, [R218+0x17900] ;  /* 0x01790000da30783b */ /* 0x000e640000000200 */
[----:B------:R5:W1:Y:S02]  /*39d0*/  MUFU.TANH R76, R0 ;  /* 0x00000000004c7308 */ /* 0x000a640000002400 */
[----:B-----5:R-:W-:-:S06]  /*39e0*/  FMUL.FTZ R0, R24, c[0x0][0x320] ;  /* 0x0000c80018007a20 */ /* 0x020fcc0000410000 */
[----:B------:R5:W1:Y:S02]  /*39f0*/  MUFU.TANH R72, R0 ;  /* 0x0000000000487308 */ /* 0x000a640000002400 */
[----:B-----5:R-:W-:-:S06]  /*3a00*/  FMUL.FTZ R0, R25, c[0x0][0x320] ;  /* 0x0000c80019007a20 */ /* 0x020fcc0000410000 */
[----:B------:R5:W1:Y:S02]  /*3a10*/  MUFU.TANH R64, R0 ;  /* 0x0000000000407308 */ /* 0x000a640000002400 */
[----:B-----5:R-:W-:-:S06]  /*3a20*/  FMUL.FTZ R0, R26, c[0x0][0x320] ;  /* 0x0000c8001a007a20 */ /* 0x020fcc0000410000 */
[----:B------:R5:W1:Y:S02]  /*3a30*/  MUFU.TANH R63, R0 ;  /* 0x00000000003f7308 */ /* 0x000a640000002400 */
[----:B-----5:R-:W-:Y:S02]  /*3a40*/  FMUL.FTZ R0, R27, c[0x0][0x320] ;  /* 0x0000c8001b007a20 */ /* 0x020fe40000410000 */
[----:B------:R-:W-:Y:S01]  /*3a50*/  HMMA.16816.F32.BF16 R24, R16, R56, R36 ;  /* 0x000000381018723c */ /* 0x000fe20000041824 */
[----:B------:R-:W5:Y:S03]  /*3a60*/  LDSM.16.M88.4 R36, [R217+0xb800] ;  /* 0x00b80000d924783b */ /* 0x000f660000000200 */
[----:B------:R1:W1:Y:S01]  /*3a70*/  MUFU.TANH R62, R0 ;  /* 0x00000000003e7308 */ /* 0x0002620000002400 */
[----:B------:R-:W-:-:S04]  /*3a80*/  DEPBAR.LE SB0, 0x0 ;  /* 0x000080000000791a */ /* 0x000fc80000000000 */
[----:B------:R-:W-:Y:S01]  /*3a90*/  HMMA.16816.F32.BF16 R16, R16, R58, R20 ;  /* 0x0000003a1010723c */ /* 0x000fe20000041814 */
[----:B-1----:R-:W-:Y:S02]  /*3aa0*/  FMUL.FTZ R0, R44, c[0x0][0x320] ;  /* 0x0000c8002c007a20 */ /* 0x002fe40000410000 */
[----:B------:R-:W1:Y:S11]  /*3ab0*/  MUFU.TANH R44, R43 ;  /* 0x0000002b002c7308 */ /* 0x000e760000002400 */
[----:B------:R-:W-:Y:S01]  /*3ac0*/  @!UPT UIADD3 URZ, URZ, URZ, URZ ;  /* 0x0000003f3f3ff290 */ /* 0x000fe2000fffe03f */
[C---:B------:R-:W-:Y:S01]  /*3ad0*/  HMMA.16816.F32.BF16 R20, R12.reuse, R48, R24 ;  /* 0x000000300c14723c */ /* 0x040fe20000041818 */
[----:B------:R1:W1:Y:S08]  /*3ae0*/  MUFU.TANH R61, R0 ;  /* 0x00000000003d7308 */ /* 0x0002700000002400 */
[----:B------:R-:W-:Y:S08]  /*3af0*/  HMMA.16816.F32.BF16 R12, R12, R50, R16 ;  /* 0x000000320c0c723c */ /* 0x000ff00000041810 */
[----:B------:R-:W-:Y:S01]  /*3b00*/  HMMA.16816.F32.BF16 R24, R8, R70, R32 ;  /* 0x000000460818723c */ /* 0x000fe20000041820 */
[----:B-1----:R-:W-:-:S04]  /*3b10*/  FMUL.FTZ R0, R45, c[0x0][0x320] ;  /* 0x0000c8002d007a20 */ /* 0x002fc80000410000 */
[----:B------:R1:W1:Y:S03]  /*3b20*/  MUFU.TANH R60, R0 ;  /* 0x00000000003c7308 */ /* 0x0002660000002400 */
[C---:B-----5:R-:W-:Y:S08]  /*3b30*/  HMMA.16816.F32.BF16 R16, R8.reuse, R36, R20 ;  /* 0x000000240810723c */ /* 0x060ff00000041814 */
[----:B------:R-:W-:Y:S01]  /*3b40*/  HMMA.16816.F32.BF16 R8, R8, R38, R12 ;  /* 0x000000260808723c */ /* 0x000fe2000004180c */
[----:B-1----:R-:W-:-:S02]  /*3b50*/  FMUL.FTZ R0, R46, c[0x0][0x320] ;  /* 0x0000c8002e007a20 */ /* 0x002fc40000410000 */
[----:B------:R-:W1:Y:S05]  /*3b60*/  MUFU.TANH R46, R41 ;  /* 0x00000029002e7308 */ /* 0x000e6a0000002400 */
[----:B------:R-:W-:Y:S02]  /*3b70*/  FMUL.FTZ R27, R27, c[0x0][0x320] ;  /* 0x0000c8001b1b7a20 */ /* 0x000fe40000410000 */
[----:B------:R-:W-:Y:S02]  /*3b80*/  FMUL.FTZ R24, R24, c[0x0][0x320] ;  /* 0x0000c80018187a20 */ /* 0x000fe40000410000 */
[----:B------:R-:W-:Y:S02]  /*3b90*/  FMUL.FTZ R25, R25, c[0x0][0x320] ;  /* 0x0000c80019197a20 */ /* 0x000fe40000410000 */
[----:B------:R-:W-:Y:S01]  /*3ba0*/  FMUL.FTZ R26, R26, c[0x0][0x320] ;  /* 0x0000c8001a1a7a20 */ /* 0x000fe20000410000 */
[----:B------:R5:W1:Y:S01]  /*3bb0*/  MUFU.TANH R53, R0 ;  /* 0x0000000000357308 */ /* 0x000a620000002400 */
[----:B------:R-:W-:-:S02]  /*3bc0*/  FMUL.FTZ R16, R16, c[0x0][0x320] ;  /* 0x0000c80010107a20 */ /* 0x000fc40000410000 */
[----:B------:R-:W-:Y:S02]  /*3bd0*/  FMUL.FTZ R17, R17, c[0x0][0x320] ;  /* 0x0000c80011117a20 */ /* 0x000fe40000410000 */
[----:B------:R-:W-:Y:S02]  /*3be0*/  FMUL.FTZ R18, R18, c[0x0][0x320] ;  /* 0x0000c80012127a20 */ /* 0x000fe40000410000 */
[----:B------:R-:W-:Y:S01]  /*3bf0*/  FMUL.FTZ R19, R19, c[0x0][0x320] ;  /* 0x0000c80013137a20 */ /* 0x000fe20000410000 */
[----:B------:R-:W1:Y:S01]  /*3c00*/  MUFU.TANH R32, R27 ;  /* 0x0000001b00207308 */ /* 0x000e620000002400 */
[----:B------:R-:W-:Y:S02]  /*3c10*/  FMUL.FTZ R8, R8, c[0x0][0x320] ;  /* 0x0000c80008087a20 */ /* 0x000fe40000410000 */
[----:B------:R-:W-:Y:S02]  /*3c20*/  FMUL.FTZ R9, R9, c[0x0][0x320] ;  /* 0x0000c80009097a20 */ /* 0x000fe40000410000 */
[----:B------:R-:W-:-:S02]  /*3c30*/  FMUL.FTZ R10, R10, c[0x0][0x320] ;  /* 0x0000c8000a0a7a20 */ /* 0x000fc40000410000 */
[----:B------:R-:W-:Y:S01]  /*3c40*/  FMUL.FTZ R11, R11, c[0x0][0x320] ;  /* 0x0000c8000b0b7a20 */ /* 0x000fe20000410000 */
[----:B------:R-:W1:Y:S01]  /*3c50*/  MUFU.TANH R35, R24 ;  /* 0x0000001800237308 */ /* 0x000e620000002400 */
[----:B-----5:R-:W-:-:S07]  /*3c60*/  FMUL.FTZ R0, R47, c[0x0][0x320] ;  /* 0x0000c8002f007a20 */ /* 0x020fce0000410000 */
[----:B------:R5:W1:Y:S08]  /*3c70*/  MUFU.TANH R52, R0 ;  /* 0x0000000000347308 */ /* 0x000a700000002400 */
[----:B------:R-:W1:Y:S01]  /*3c80*/  MUFU.TANH R47, R40 ;  /* 0x00000028002f7308 */ /* 0x000e620000002400 */
[----:B-----5:R-:W-:-:S07]  /*3c90*/  FMUL.FTZ R0, R42, c[0x0][0x320] ;  /* 0x0000c8002a007a20 */ /* 0x020fce0000410000 */
[----:B------:R-:W1:Y:S08]  /*3ca0*/  MUFU.TANH R34, R25 ;  /* 0x0000001900227308 */ /* 0x000e700000002400 */
        /* <DEDUP_REMOVED lines=13> */
[----:B------:R1:W1:Y:S01]  /*3d80*/  MUFU.TANH R29, R10 ;  /* 0x0000000a001d7308 */ /* 0x0002620000002400 */
[----:B-----5:R-:W-:-:S07]  /*3d90*/  FMUL.FTZ R0, R31, c[0x0][0x320] ;  /* 0x0000c8001f007a20 */ /* 0x020fce0000410000 */
[----:B------:R1:W1:Y:S08]  /*3da0*/  MUFU.TANH R30, R11 ;  /* 0x0000000b001e7308 */ /* 0x0002700000002400 */
[----:B------:R1:W1:Y:S08]  /*3db0*/  MUFU.TANH R40, R0 ;  /* 0x0000000000287308 */ /* 0x0002700000002400 */
[----:B------:R1:W1:Y:S01]  /*3dc0*/  MUFU.TANH R31, R26 ;  /* 0x0000001a001f7308 */ /* 0x0002620000002400 */
[----:B------:R-:W-:Y:S06]  /*3dd0*/  BAR.SYNC.DEFER_BLOCKING 0x0 ;  /* 0x0000000000007b1d */ /* 0x000fec0000010000 */
[----:B------:R-:W-:Y:S05]  /*3de0*/  @!P0 BRA `(.L_x_1216) ;  /* 0x0000024000008947 */ /* 0x000fea0003800000 */
[----:B--234-:R-:W-:Y:S01]  /*3df0*/  UIADD3 UR5, UR6, -0x2, URZ ;  /* 0xfffffffe06057890 */ /* 0x01cfe2000fffe03f */
[C---:B------:R-:W-:Y:S01]  /*3e00*/  IMAD.SHL.U32 R13, R142.reuse, 0x40, RZ ;  /* 0x000000408e0d7824 */ /* 0x040fe200078e00ff */
[----:B------:R-:W-:-:S02]  /*3e10*/  SHF.L.U64.HI R3, R142, 0x6, R143 ;  /* 0x000000068e037819 */ /* 0x000fc4000001028f */
[----:B------:R-:W-:Y:S02]  /*3e20*/  USHF.R.S32.HI UR4, URZ, 0x1f, UR5 ;  /* 0x0000001f3f047899 */ /* 0x000fe40008011405 */
[----:B------:R-:W-:Y:S01]  /*3e30*/  UIMAD UR15, UR15, UR5, URZ ;  /* 0x000000050f0f72a4 */ /* 0x000fe2000f8e023f */
[----:B------:R-:W-:-:S03]  /*3e40*/  IMAD.WIDE.U32 R8, R140, UR5, R144 ;  /* 0x000000058c087c25 */ /* 0x000fc6000f8e0090 */
[----:B------:R-:W-:Y:S02]  /*3e50*/  UIMAD UR4, UR4, UR16, UR15 ;  /* 0x00000010040472a4 */ /* 0x000fe4000f8e020f */
[----:B------:R-:W-:-:S04]  /*3e60*/  LEA R6, P2, R8, c[0x0][0x1c8], 0x1 ;  /* 0x0000720008067a11 */ /* 0x000fc800078408ff */
[----:B-1----:R-:W-:Y:S02]  /*3e70*/  IADD3 R0, R9, UR4, RZ ;  /* 0x0000000409007c10 */ /* 0x002fe4000fffe0ff */
[C---:B------:R-:W-:Y:S02]  /*3e80*/  IADD3 R10, P3, R13.reuse, R6, RZ ;  /* 0x000000060d0a7210 */ /* 0x040fe40007f7e0ff */
[----:B------:R-:W-:Y:S02]  /*3e90*/  LEA.HI.X R7, R8, c[0x0][0x1cc], R0, 0x1, P2 ;  /* 0x0000730008077a11 */ /* 0x000fe400010f0c00 */
[----:B------:R-:W-:-:S03]  /*3ea0*/  IADD3 R16, P1, P0, R13, 0x80, R6 ;  /* 0x000000800d107810 */ /* 0x000fc6000783e006 */
[--C-:B------:R-:W-:Y:S01]  /*3eb0*/  IMAD.X R11, R3, 0x1, R7.reuse, P3 ;  /* 0x00000001030b7824 */ /* 0x100fe200018e0607 */
[----:B------:R-:W-:Y:S01]  /*3ec0*/  LOP3.LUT P3, RZ, R185, 0x1, RZ, 0xc0, !PT ;  /* 0x00000001b9ff7812 */ /* 0x000fe2000786c0ff */
[----:B------:R-:W-:Y:S01]  /*3ed0*/  @!PT LDS RZ, [RZ] ;  /* 0x00000000fffff984 */ /* 0x000fe20000000800 */
[----:B------:R-:W-:Y:S01]  /*3ee0*/  @!PT LDS RZ, [RZ] ;  /* 0x00000000fffff984 */ /* 0x000fe20000000800 */
[----:B------:R-:W-:Y:S01]  /*3ef0*/  @!PT LDS RZ, [RZ] ;  /* 0x00000000fffff984 */ /* 0x000fe20000000800 */
[----:B------:R1:W-:Y:S01]  /*3f00*/  LDGSTS.E.BYPASS.LTC128B.128 [R247+0xc100], [R6.64], !P4 ;  /* 0x0c10000006f77fae */ /* 0x0003e2000e101d4a */
[--C-:B------:R-:W-:Y:S02]  /*3f10*/  IADD3.X R17, R3, RZ, R7.reuse, P1, P0 ;  /* 0x000000ff03117210 */ /* 0x100fe40000fe0407 */
[--C-:B------:R-:W-:Y:S01]  /*3f20*/  IADD3 R14, P1, P0, R13, 0x100, R6.reuse ;  /* 0x000001000d0e7810 */ /* 0x100fe2000783e006 */
[----:B------:R1:W-:Y:S03]  /*3f30*/  LDGSTS.E.BYPASS.LTC128B.128 [R247+0xf100], [R6.64+0x80], !P6 ;  /* 0x0f10008006f77fae */ /* 0x0003e6000f101d4a */
[----:B------:R-:W-:Y:S02]  /*3f40*/  IADD3.X R15, R3, RZ, R7, P1, P0 ;  /* 0x000000ff030f7210 */ /* 0x000fe40000fe0407 */
[----:B------:R-:W-:-:S02]  /*3f50*/  IADD3 R12, P2, P1, R13, 0x180, R6 ;  /* 0x000001800d0c7810 */ /* 0x000fc4000795e006 */
[----:B------:R-:W-:Y:S01]  /*3f60*/  IADD3 R8, P0, R10, R13, RZ ;  /* 0x0000000d0a087210 */ /* 0x000fe20007f1e0ff */
[----:B------:R1:W-:Y:S01]  /*3f70*/  LDGSTS.E.BYPASS.LTC128B.128 [R247+0x12100], [R6.64+0x100], !P3 ;  /* 0x1210010006f77fae */ /* 0x0003e2000d901d4a */
[----:B------:R-:W-:-:S03]  /*3f80*/  IADD3.X R13, R3, RZ, R7, P2, P1 ;  /* 0x000000ff030d7210 */ /* 0x000fc600017e2407 */
[----:B------:R1:W-:Y:S01]  /*3f90*/  LDGSTS.E.BYPASS.LTC128B.128 [R247+0x15100], [R6.64+0x180], !P5 ;  /* 0x1510018006f77fae */ /* 0x0003e2000e901d4a */
[----:B------:R-:W-:-:S03]  /*3fa0*/  IMAD.X R9, R11, 0x1, R3, P0 ;  /* 0x000000010b097824 */ /* 0x000fc600000e0603 */
[----:B------:R1:W-:Y:S04]  /*3fb0*/  LDGSTS.E.BYPASS.LTC128B.128 [R247+0xd100], [R10.64], !P4 ;  /* 0x0d1000000af77fae */ /* 0x0003e8000e101d4a */
[----:B------:R1:W-:Y:S04]  /*3fc0*/  LDGSTS.E.BYPASS.LTC128B.128 [R247+0x10100], [R16.64], !P6 ;  /* 0x1010000010f77fae */ /* 0x0003e8000f101d4a */
[----:B------:R1:W-:Y:S04]  /*3fd0*/  LDGSTS.E.BYPASS.LTC128B.128 [R247+0x13100], [R14.64], !P3 ;  /* 0x131000000ef77fae */ /* 0x0003e8000d901d4a */
[----:B------:R1:W-:Y:S04]  /*3fe0*/  LDGSTS.E.BYPASS.LTC128B.128 [R247+0x16100], [R12.64], !P5 ;  /* 0x161000000cf77fae */ /* 0x0003e8000e901d4a */
[----:B------:R1:W-:Y:S04]  /*3ff0*/  LDGSTS.E.BYPASS.LTC128B.128 [R247+0xe100], [R8.64], !P4 ;  /* 0x0e10000008f77fae */ /* 0x0003e8000e101d4a */
[----:B------:R1:W-:Y:S04]  /*4000*/  LDGSTS.E.BYPASS.LTC128B.128 [R247+0x11100], [R8.64+0x80], !P6 ;  /* 0x1110008008f77fae */ /* 0x0003e8000f101d4a */
[----:B------:R1:W-:Y:S04]  /*4010*/  LDGSTS.E.BYPASS.LTC128B.128 [R247+0x14100], [R8.64+0x100], !P3 ;  /* 0x1410010008f77fae */ /* 0x0003e8000d901d4a */
[----:B------:R1:W-:Y:S02]  /*4020*/  LDGSTS.E.BYPASS.LTC128B.128 [R247+0x17100], [R8.64+0x180], !P5 ;  /* 0x1710018008f77fae */ /* 0x0003e4000e901d4a */
.L_x_1216:
[----:B-1234-:R-:W-:Y:S01]  /*4030*/  LOP3.LUT R0, R141, 0xffffffe0, RZ, 0xc0, !PT ;  /* 0xffffffe08d007812 */ /* 0x01efe200078ec0ff */
[----:B------:R-:W-:Y:S01]  /*4040*/  ULDC UR4, c[0x0][0x1d0] ;  /* 0x0000740000047ab9 */ /* 0x000fe20000000800 */
[----:B------:R-:W-:Y:S01]  /*4050*/  STL [R1+0x3c], R219 ;  /* 0x00003cdb01007387 */ /* 0x000fe20000100800 */
[----:B------:R-:W-:Y:S01]  /*4060*/  UIADD3 UR4, UR7, UR4, URZ ;  /* 0x0000000407047290 */ /* 0x000fe2000fffe03f */
[----:B------:R-:W-:-:S02]  /*4070*/  IMAD.SHL.U32 R213, R5, 0x2, RZ ;  /* 0x0000000205d57824 */ /* 0x000fc400078e00ff */
[----:B------:R-:W-:Y:S01]  /*4080*/  IMAD.IADD R0, R184, 0x1, -R0 ;  /* 0x00000001b8007824 */ /* 0x000fe200078e0a00 */
[----:B------:R1:W-:Y:S01]  /*4090*/  STL [R1+0x38], R218 ;  /* 0x000038da01007387 */ /* 0x0003e20000100800 */
[----:B------:R-:W-:Y:S01]  /*40a0*/  IMAD R216, R2, 0x2, R213 ;  /* 0x0000000202d87824 */ /* 0x000fe200078e02d5 */
[----:B------:R-:W-:Y:S01]  /*40b0*/  LEA R214, R4, R213, 0x1 ;  /* 0x000000d504d67211 */ /* 0x000fe200078e08ff */
[----:B------:R-:W-:Y:S01]  /*40c0*/  IMAD.U32 R6, RZ, RZ, UR4 ;  /* 0x00000004ff067e24 */ /* 0x000fe2000f8e00ff */
[----:B------:R-:W-:Y:S01]  /*40d0*/  SHF.R.S32.HI R3, RZ, 0x1f, R0 ;  /* 0x0000001fff037819 */ /* 0x000fe20000011400 */
[----:B------:R-:W-:Y:S02]  /*40e0*/  STL [R1+0x34], R217 ;  /* 0x000034d901007387 */ /* 0x000fe40000100800 */
[----:B------:R-:W-:Y:S01]  /*40f0*/  IMAD R215, R2, 0x2, R214 ;  /* 0x0000000202d77824 */ /* 0x000fe200078e02d6 */
[----:B------:R-:W-:Y:S01]  /*4100*/  LEA.HI R3, R3, R0, RZ, 0x2 ;  /* 0x0000000003037211 */ /* 0x000fe200078f10ff */
[----:B------:R2:W-:Y:S03]  /*4110*/  STL [R1+0x30], R212 ;  /* 0x000030d401007387 */ /* 0x0005e60000100800 */
[----:B------:R-:W-:Y:S01]  /*4120*/  LOP3.LUT R3, R3, 0x7ffffffc, RZ, 0xc0, !PT ;  /* 0x7ffffffc03037812 */ /* 0x000fe200078ec0ff */
[----:B------:R-:W-:Y:S03]  /*4130*/  LDSM.16.MT88.4 R48, [R214+0x900] ;  /* 0x00090000d630783b */ /* 0x000fe60000004200 */
[----:B------:R-:W-:Y:S01]  /*4140*/  IADD3 R0, R0, -R3, RZ ;  /* 0x8000000300007210 */ /* 0x000fe20007ffe0ff */
[----:B------:R-:W-:Y:S04]  /*4150*/  LDSM.16.MT88.4 R56, [R215+0x900] ;  /* 0x00090000d738783b */ /* 0x000fe80000004200 */
[----:B------:R-:W-:Y:S01]  /*4160*/  IMAD R0, R0, -0x2, R6 ;  /* 0xfffffffe00007824 */ /* 0x000fe200078e0206 */
[----:B------:R-:W-:Y:S04]  /*4170*/  LDSM.16.MT88.4 R68, [R214+0x9100] ;  /* 0x00910000d644783b */ /* 0x000fe80000004200 */
[C---:B------:R-:W-:Y:S01]  /*4180*/  ISETP.GT.AND P0, PT, R0.reuse, RZ, PT ;  /* 0x000000ff0000720c */ /* 0x040fe20003f04270 */
[----:B------:R-:W-:Y:S01]  /*4190*/  LDSM.16.MT88.4 R108, [R214+0x3900] ;  /* 0x00390000d66c783b */ /* 0x000fe20000004200 */
[----:B------:R-:W-:-:S02]  /*41a0*/  ISETP.GT.AND P1, PT, R0, 0x1, PT ;  /* 0x000000010000780c */ /* 0x000fc40003f24270 */
[----:B------:R-:W-:Y:S01]  /*41b0*/  ISETP.GT.AND P2, PT, R0, 0x8, PT ;  /* 0x000000080000780c */ /* 0x000fe20003f44270 */
[----:B------:R-:W-:Y:S01]  /*41c0*/  LDSM.16.MT88.4 R104, [R216+0x3900] ;  /* 0x00390000d868783b */ /* 0x000fe20000004200 */
[----:B------:R-:W-:Y:S02]  /*41d0*/  FSEL R7, R120, -INF , P0 ;  /* 0xff80000078077808 */ /* 0x000fe40000000000 */
[----:B------:R-:W-:Y:S01]  /*41e0*/  FSEL R8, R119, -INF , P1 ;  /* 0xff80000077087808 */ /* 0x000fe20000800000 */
[----:B------:R-:W-:Y:S01]  /*41f0*/  LDSM.16.MT88.4 R120, [R216+0x9100] ;  /* 0x00910000d878783b */ /* 0x000fe20000004200 */
[----:B------:R-:W-:Y:S02]  /*4200*/  FSEL R16, R118, -INF , P0 ;  /* 0xff80000076107808 */ /* 0x000fe40000000000 */
[----:B------:R-:W-:Y:S01]  /*4210*/  ISETP.GT.AND P0, PT, R0, 0x9, PT ;  /* 0x000000090000780c */ /* 0x000fe20003f04270 */
[----:B------:R-:W-:Y:S01]  /*4220*/  LDSM.16.MT88.4 R96, [R213+0x6900] ;  /* 0x00690000d560783b */ /* 0x000fe20000004200 */
[----:B------:R-:W-:-:S02]  /*4230*/  FSEL R9, R116, -INF , P2 ;  /* 0xff80000074097808 */ /* 0x000fc40001000000 */
[----:B------:R-:W-:Y:S01]  /*4240*/  FMNMX.FTZ R132, R7, R8, !PT ;  /* 0x0000000807847209 */ /* 0x000fe20007810000 */
[----:B------:R-:W-:Y:S01]  /*4250*/  LDSM.16.MT88.4 R100, [R215+0x3900] ;  /* 0x00390000d764783b */ /* 0x000fe20000004200 */
[----:B------:R-:W-:Y:S02]  /*4260*/  FSEL R17, R117, -INF , P1 ;  /* 0xff80000075117808 */ /* 0x000fe40000800000 */
[----:B------:R-:W-:Y:S01]  /*4270*/  ISETP.GT.AND P1, PT, R0, 0x10, PT ;  /* 0x000000100000780c */ /* 0x000fe20003f24270 */
[----:B------:R-:W-:Y:S01]  /*4280*/  LDSM.16.MT88.4 R116, [R215+0x9100] ;  /* 0x00910000d774783b */ /* 0x000fe20000004200 */
[----:B------:R-:W-:Y:S02]  /*4290*/  FSEL R10, R95, -INF , P0 ;  /* 0xff8000005f0a7808 */ /* 0x000fe40000000000 */
[----:B------:R-:W-:Y:S01]  /*42a0*/  FMNMX.FTZ R132, R9, R132, !PT ;  /* 0x0000008409847209 */ /* 0x000fe20007810000 */
[----:B------:R-:W-:Y:S01]  /*42b0*/  LDSM.16.MT88.4 R112, [R214+0x6900] ;  /* 0x00690000d670783b */ /* 0x000fe20000004200 */
[----:B------:R-:W-:-:S02]  /*42c0*/  FSEL R18, R94, -INF , P2 ;  /* 0xff8000005e127808 */ /* 0x000fc40001000000 */
[----:B------:R-:W-:Y:S01]  /*42d0*/  ISETP.GT.AND P2, PT, R0, 0x11, PT ;  /* 0x000000110000780c */ /* 0x000fe20003f44270 */
[----:B------:R-:W0:Y:S01]  /*42e0*/  LDGDEPBAR ;  /* 0x00000000000079af */ /* 0x000e220000000000 */
[----:B------:R-:W-:Y:S02]  /*42f0*/  FSEL R11, R92, -INF , P1 ;  /* 0xff8000005c0b7808 */ /* 0x000fe40000800000 */
[----:B------:R-:W-:Y:S02]  /*4300*/  FMNMX.FTZ R132, R10, R132, !PT ;  /* 0x000000840a847209 */ /* 0x000fe40007810000 */
[----:B------:R-:W-:Y:S02]  /*4310*/  FSEL R19, R93, -INF , P0 ;  /* 0xff8000005d137808 */ /* 0x000fe40000000000 */
[----:B------:R-:W-:Y:S02]  /*4320*/  ISETP.GT.AND P0, PT, R0, 0x18, PT ;  /* 0x000000180000780c */ /* 0x000fe40003f04270 */
[----:B------:R-:W-:-:S02]  /*4330*/  FSEL R13, R89, -INF , P2 ;  /* 0xff800000590d7808 */ /* 0x000fc40001000000 */
[----:B------:R-:W-:Y:S02]  /*4340*/  FMNMX.FTZ R132, R11, R132, !PT ;  /* 0x000000840b847209 */ /* 0x000fe40007810000 */
[----:B------:R-:W-:Y:S02]  /*4350*/  FSEL R24, R88, -INF , P1 ;  /* 0xff80000058187808 */ /* 0x000fe40000800000 */
[----:B------:R-:W-:Y:S02]  /*4360*/  ISETP.GT.AND P1, PT, R0, 0x19, PT ;  /* 0x000000190000780c */ /* 0x000fe40003f24270 */
[----:B------:R-:W-:Y:S02]  /*4370*/  FSEL R14, R86, -INF , P0 ;  /* 0xff800000560e7808 */ /* 0x000fe40000000000 */
[----:B------:R-:W-:Y:S02]  /*4380*/  FMNMX.FTZ R132, R13, R132, !PT ;  /* 0x000000840d847209 */ /* 0x000fe40007810000 */
[----:B------:R-:W-:-:S02]  /*4390*/  FSEL R25, R87, -INF , P2 ;  /* 0xff80000057197808 */ /* 0x000fc40001000000 */
[----:B------:R-:W-:Y:S02]  /*43a0*/  ISETP.GT.AND P2, PT, R0, 0x20, PT ;  /* 0x000000200000780c */ /* 0x000fe40003f44270 */
[----:B------:R-:W-:Y:S02]  /*43b0*/  FSEL R15, R85, -INF , P1 ;  /* 0xff800000550f7808 */ /* 0x000fe40000800000 */
[----:B------:R-:W-:Y:S02]  /*43c0*/  FMNMX.FTZ R132, R14, R132, !PT ;  /* 0x000000840e847209 */ /* 0x000fe40007810000 */
[----:B------:R-:W-:Y:S02]  /*43d0*/  FSEL R26, R84, -INF , P0 ;  /* 0xff800000541a7808 */ /* 0x000fe40000000000 */
[----:B------:R-:W-:Y:S01]  /*43e0*/  ISETP.GT.AND P0, PT, R0, 0x21, PT ;  /* 0x000000210000780c */ /* 0x000fe20003f04270 */
[----:B------:R-:W-:Y:S01]  /*43f0*/  LDSM.16.MT88.4 R84, [R213+0x3900] ;  /* 0x00390000d554783b */ /* 0x000fe20000004200 */
[----:B------:R-:W-:-:S02]  /*4400*/  FSEL R133, R80, -INF , P2 ;  /* 0xff80000050857808 */ /* 0x000fc40001000000 */
[----:B------:R-:W-:Y:S02]  /*4410*/  FMNMX.FTZ R132, R15, R132, !PT ;  /* 0x000000840f847209 */ /* 0x000fe40007810000 */
[----:B------:R-:W-:Y:S02]  /*4420*/  FSEL R28, R81, -INF , P1 ;  /* 0xff800000511c7808 */ /* 0x000fe40000800000 */
[----:B------:R-:W-:Y:S02]  /*4430*/  ISETP.GT.AND P1, PT, R0, 0x28, PT ;  /* 0x000000280000780c */ /* 0x000fe40003f24270 */
[----:B------:R-:W-:Y:S02]  /*4440*/  FSEL R136, R78, -INF , P0 ;  /* 0xff8000004e887808 */ /* 0x000fe40000000000 */
[----:B------:R-:W-:Y:S02]  /*4450*/  FMNMX.FTZ R132, R133, R132, !PT ;  /* 0x0000008485847209 */ /* 0x000fe40007810000 */
[----:B------:R-:W-:-:S02]  /*4460*/  ISETP.GT.AND P3, PT, R0, 0x29, PT ;  /* 0x000000290000780c */ /* 0x000fc40003f64270 */
[----:B------:R-:W-:Y:S02]  /*4470*/  FSEL R135, R72, -INF , P1 ;  /* 0xff80000048877808 */ /* 0x000fe40000800000 */
[----:B------:R-:W-:Y:S02]  /*4480*/  FMNMX.FTZ R132, R136, R132, !PT ;  /* 0x0000008488847209 */ /* 0x000fe40007810000 */
[----:B------:R-:W-:Y:S02]  /*4490*/  FSEL R144, R76, -INF , P0 ;  /* 0xff8000004c907808 */ /* 0x000fe40000000000 */
[----:B------:R-:W-:Y:S02]  /*44a0*/  ISETP.GT.AND P0, PT, R0, 0x30, PT ;  /* 0x000000300000780c */ /* 0x000fe40003f04270 */
[----:B------:R-:W-:Y:S02]  /*44b0*/  FSEL R134, R64, -INF , P3 ;  /* 0xff80000040867808 */ /* 0x000fe40001800000 */
[----:B------:R-:W-:Y:S01]  /*44c0*/  FMNMX.FTZ R132, R135, R132, !PT ;  /* 0x0000008487847209 */ /* 0x000fe20007810000 */
[----:B------:R-:W-:Y:S01]  /*44d0*/  LDSM.16.MT88.4 R64, [R213+0x9100] ;  /* 0x00910000d540783b */ /* 0x000fe20000004200 */
[----:B------:R-:W-:-:S02]  /*44e0*/  FSEL R137, R77, -INF , P2 ;  /* 0xff8000004d897808 */ /* 0x000fc40001000000 */
[----:B------:R-:W-:Y:S02]  /*44f0*/  ISETP.GT.AND P2, PT, R0, 0x31, PT ;  /* 0x000000310000780c */ /* 0x000fe40003f44270 */
[----:B------:R-:W-:Y:S02]  /*4500*/  FSEL R207, R61, -INF , P0 ;  /* 0xff8000003dcf7808 */ /* 0x000fe40000000000 */
[----:B------:R-:W-:Y:S02]  /*4510*/  FMNMX.FTZ R3, R16, R17, !PT ;  /* 0x0000001110037209 */ /* 0x000fe40007810000 */
[----:B------:R-:W-:Y:S02]  /*4520*/  FMNMX.FTZ R132, R134, R132, !PT ;  /* 0x0000008486847209 */ /* 0x000fe40007810000 */
[----:B------:R-:W-:Y:S02]  /*4530*/  FSEL R138, R62, -INF , P3 ;  /* 0xff8000003e8a7808 */ /* 0x000fe40001800000 */
[----:B------:R-:W-:-:S02]  /*4540*/  ISETP.GT.AND P3, PT, R0, 0x38, PT ;  /* 0x000000380000780c */ /* 0x000fc40003f64270 */
[----:B------:R-:W-:Y:S02]  /*4550*/  FSEL R206, R60, -INF , P2 ;  /* 0xff8000003cce7808 */ /* 0x000fe40001000000 */
[----:B------:R-:W-:Y:S02]  /*4560*/  FMNMX.FTZ R3, R18, R3, !PT ;  /* 0x0000000312037209 */ /* 0x000fe40007810000 */
[----:B------:R-:W-:Y:S02]  /*4570*/  FMNMX.FTZ R132, R207, R132, !PT ;  /* 0x00000084cf847209 */ /* 0x000fe40007810000 */
[----:B------:R-:W-:Y:S02]  /*4580*/  FSEL R139, R63, -INF , P1 ;  /* 0xff8000003f8b7808 */ /* 0x000fe40000800000 */
[----:B------:R-:W-:Y:S01]  /*4590*/  ISETP.GT.AND P1, PT, R0, 0x39, PT ;  /* 0x000000390000780c */ /* 0x000fe20003f24270 */
[----:B------:R-:W-:Y:S01]  /*45a0*/  LDSM.16.MT88.4 R60, [R215+0x6100] ;  /* 0x00610000d73c783b */ /* 0x000fe20000004200 */
[----:B------:R-:W-:-:S02]  /*45b0*/  FSEL R204, R47, -INF , P3 ;  /* 0xff8000002fcc7808 */ /* 0x000fc40001800000 */
[----:B------:R-:W-:Y:S02]  /*45c0*/  FMNMX.FTZ R3, R19, R3, !PT ;  /* 0x0000000313037209 */ /* 0x000fe40007810000 */
[----:B------:R-:W-:Y:S02]  /*45d0*/  FMNMX.FTZ R132, R206, R132, !PT ;  /* 0x00000084ce847209 */ /* 0x000fe40007810000 */
[----:B------:R-:W-:Y:S02]  /*45e0*/  FSEL R208, R53, -INF , P0 ;  /* 0xff80000035d07808 */ /* 0x000fe40000000000 */
[----:B------:R-:W-:Y:S02]  /*45f0*/  ISETP.GT.AND P0, PT, R0, 0x40, PT ;  /* 0x000000400000780c */ /* 0x000fe40003f04270 */
[----:B------:R-:W-:Y:S02]  /*4600*/  FSEL R205, R46, -INF , P1 ;  /* 0xff8000002ecd7808 */ /* 0x000fe40000800000 */
[----:B------:R-:W-:-:S02]  /*4610*/  FMNMX.FTZ R3, R24, R3, !PT ;  /* 0x0000000318037209 */ /* 0x000fc40007810000 */
[----:B------:R-:W-:Y:S02]  /*4620*/  FMNMX.FTZ R132, R204, R132, !PT ;  /* 0x00000084cc847209 */ /* 0x000fe40007810000 */
[----:B------:R-:W-:Y:S02]  /*4630*/  FSEL R210, R45, -INF , P3 ;  /* 0xff8000002dd27808 */ /* 0x000fe40001800000 */
[----:B------:R-:W-:Y:S02]  /*4640*/  ISETP.GT.AND P3, PT, R0, 0x41, PT ;  /* 0x000000410000780c */ /* 0x000fe40003f64270 */
[----:B------:R-:W-:Y:S02]  /*4650*/  FSEL R148, R43, -INF , P0 ;  /* 0xff8000002b947808 */ /* 0x000fe40000000000 */
[----:B------:R-:W-:Y:S02]  /*4660*/  FMNMX.FTZ R3, R25, R3, !PT ;  /* 0x0000000319037209 */ /* 0x000fe40007810000 */
[----:B------:R-:W-:-:S02]  /*4670*/  FMNMX.FTZ R132, R205, R132, !PT ;  /* 0x00000084cd847209 */ /* 0x000fc40007810000 */
[----:B------:R-:W-:Y:S02]  /*4680*/  FSEL R209, R52, -INF , P2 ;  /* 0xff80000034d17808 */ /* 0x000fe40001000000 */
[----:B------:R-:W-:Y:S01]  /*4690*/  ISETP.GT.AND P2, PT, R0, 0x48, PT ;  /* 0x000000480000780c */ /* 0x000fe20003f44270 */
[----:B------:R-:W-:Y:S01]  /*46a0*/  LDSM.16.MT88.4 R52, [R213+0x3100] ;  /* 0x00310000d534783b */ /* 0x000fe20000004200 */
[----:B------:R-:W-:Y:S02]  /*46b0*/  FSEL R159, R42, -INF , P3 ;  /* 0xff8000002a9f7808 */ /* 0x000fe40001800000 */
[----:B------:R-:W-:Y:S02]  /*46c0*/  FMNMX.FTZ R3, R26, R3, !PT ;  /* 0x000000031a037209 */ /* 0x000fe40007810000 */
[----:B------:R-:W-:Y:S02]  /*46d0*/  FMNMX.FTZ R132, R148, R132, !PT ;  /* 0x0000008494847209 */ /* 0x000fe40007810000 */
[----:B------:R-:W-:-:S02]  /*46e0*/  FSEL R211, R44, -INF , P1 ;  /* 0xff8000002cd37808 */ /* 0x000fc40000800000 */
[----:B------:R-:W-:Y:S01]  /*46f0*/  ISETP.GT.AND P1, PT, R0, 0x49, PT ;  /* 0x000000490000780c */ /* 0x000fe20003f24270 */
[----:B------:R-:W-:Y:S01]  /*4700*/  LDSM.16.MT88.4 R44, [R216+0x900] ;  /* 0x00090000d82c783b */ /* 0x000fe20000004200 */
        /* <DEDUP_REMOVED lines=9> */
[----:B------:R-:W-:Y:S02]  /*47a0*/  ISETP.GT.AND P2, PT, R0, 0x51, PT ;  /* 0x000000510000780c */ /* 0x000fe40003f44270 */
        /* <DEDUP_REMOVED lines=14> */
[----:B------:R-:W-:Y:S01]  /*4890*/  FMNMX.FTZ R0, R208, R0, !PT ;  /* 0x00000000d0007209 */ /* 0x000fe20007810000 */
[----:B------:R-:W-:Y:S01]  /*48a0*/  LDSM.16.MT88.4 R20, [R213+0x100] ;  /* 0x00010000d514783b */ /* 0x000fe20000004200 */
[----:B------:R-:W-:Y:S02]  /*48b0*/  FMNMX.FTZ R132, R151, R132, !PT ;  /* 0x0000008497847209 */ /* 0x000fe40007810000 */
[----:B------:R-:W-:Y:S02]  /*48c0*/  FMNMX.FTZ R0, R209, R0, !PT ;  /* 0x00000000d1007209 */ /* 0x000fe40007810000 */
[----:B------:R-:W-:Y:S02]  /*48d0*/  FMNMX.FTZ R132, R150, R132, !PT ;  /* 0x0000008496847209 */ /* 0x000fe40007810000 */
[----:B------:R-:W-:-:S02]  /*48e0*/  FMNMX.FTZ R0, R210, R0, !PT ;  /* 0x00000000d2007209 */ /* 0x000fc40007810000 */
[----:B------:R-:W-:Y:S01]  /*48f0*/  FSEL R143, R40, -INF , P3 ;  /* 0xff800000288f7808 */ /* 0x000fe20001800000 */
[----:B------:R-:W3:Y:S01]  /*4900*/  SHFL.BFLY PT, R3, R132, 0x2, 0x1f ;  /* 0x0c401f0084037f89 */ /* 0x000ee200000e0000 */
[----:B------:R-:W-:Y:S02]  /*4910*/  FMNMX.FTZ R0, R211, R0, !PT ;  /* 0x00000000d3007209 */ /* 0x000fe40007810000 */
[----:B-1----:R-:W-:Y:S01]  /*4920*/  FSEL R218, R33, -INF , P2 ;  /* 0xff80000021da7808 */ /* 0x002fe20001000000 */
[----:B------:R-:W-:Y:S01]  /*4930*/  LDSM.16.MT88.4 R40, [R216+0x100] ;  /* 0x00010000d828783b */ /* 0x000fe20000004200 */
[----:B------:R-:W-:Y:S02]  /*4940*/  FMNMX.FTZ R0, R156, R0, !PT ;  /* 0x000000009c007209 */ /* 0x000fe40007810000 */
[----:B--2---:R-:W-:Y:S01]  /*4950*/  FSEL R212, R29, -INF , P1 ;  /* 0xff8000001dd47808 */ /* 0x004fe20000800000 */
[----:B------:R-:W-:Y:S01]  /*4960*/  LDSM.16.MT88.4 R32, [R213+0x900] ;  /* 0x00090000d520783b */ /* 0x000fe20000004200 */
[----:B------:R-:W-:-:S02]  /*4970*/  FMNMX.FTZ R0, R143, R0, !PT ;  /* 0x000000008f007209 */ /* 0x000fc40007810000 */
[----:B------:R-:W-:Y:S02]  /*4980*/  FSEL R149, R30, -INF , P0 ;  /* 0xff8000001e957808 */ /* 0x000fe40000000000 */
[----:B------:R-:W-:-:S04]  /*4990*/  FMNMX.FTZ R0, R146, R0, !PT ;  /* 0x0000000092007209 */ /* 0x000fc80007810000 */
[----:B------:R-:W-:-:S04]  /*49a0*/  FMNMX.FTZ R0, R250, R0, !PT ;  /* 0x00000000fa007209 */ /* 0x000fc80007810000 */
[----:B------:R-:W-:Y:S02]  /*49b0*/  FMNMX.FTZ R0, R147, R0, !PT ;  /* 0x0000000093007209 */ /* 0x000fe40007810000 */
[----:B---3--:R-:W-:Y:S02]  /*49c0*/  FMNMX.FTZ R132, R132, R3, !PT ;  /* 0x0000000384847209 */ /* 0x008fe40007810000 */
[----:B------:R-:W-:-:S03]  /*49d0*/  FMNMX.FTZ R3, R218, R0, !PT ;  /* 0x00000000da037209 */ /* 0x000fc60007810000 */
[----:B------:R-:W1:Y:S01]  /*49e0*/  SHFL.BFLY PT, R0, R132, 0x1, 0x1f ;  /* 0x0c201f0084007f89 */ /* 0x000e6200000e0000 */
[----:B------:R-:W-:-:S04]  /*49f0*/  FMNMX.FTZ R3, R212, R3, !PT ;  /* 0x00000003d4037209 */ /* 0x000fc80007810000 */
[----:B------:R-:W-:-:S05]  /*4a00*/  FMNMX.FTZ R3, R149, R3, !PT ;  /* 0x0000000395037209 */ /* 0x000fca0007810000 */
[----:B------:R-:W2:Y:S01]  /*4a10*/  SHFL.BFLY PT, R6, R3, 0x2, 0x1f ;  /* 0x0c401f0003067f89 */ /* 0x000ea200000e0000 */
[----:B-1----:R-:W-:-:S04]  /*4a20*/  FMNMX.FTZ R132, R132, R0, !PT ;  /* 0x0000000084847209 */ /* 0x002fc80007810000 */
        /* <DEDUP_REMOVED lines=19> */
[----:B------:R1:W2:Y:S02]  /*4b60*/  MUFU.EX2 R142, R0 ;  /* 0x00000000008e7308 */ /* 0x0002a40000000800 */
[----:B-1----:R-:W-:Y:S01]  /*4b70*/  FFMA.FTZ R0, R11, c[0x0][0x2d0], -R12 ;  /* 0x0000b4000b007a23 */ /* 0x002fe2000001080c */
[----:B--2---:R-:W-:-:S05]  /*4b80*/  F2FP.BF16.PACK_AB R10, R142, R219 ;  /* 0x000000db8e0a723e */ /* 0x004fca00000010ff */
[----:B------:R1:W2:Y:S02]  /*4b90*/  MUFU.EX2 R36, R0 ;  /* 0x0000000000247308 */ /* 0x0002a40000000800 */
[----:B-1----:R-:W-:Y:S02]  /*4ba0*/  FFMA.FTZ R0, R13, c[0x0][0x2d0], -R12 ;  /* 0x0000b4000d007a23 */ /* 0x002fe4000001080c */
[----:B--2---:R-:W-:-:S04]  /*4bb0*/  IMAD.MOV.U32 R13, RZ, RZ, R36 ;  /* 0x000000ffff0d7224 */ /* 0x004fc800078e0024 */
[----:B------:R1:W-:Y:S01]  /*4bc0*/  MUFU.EX2 R145, R0 ;  /* 0x0000000000917308 */ /* 0x0003e20000000800 */
[----:B------:R-:W-:Y:S01]  /*4bd0*/  LDSM.16.MT88.4 R36, [R215+0x100] ;  /* 0x00010000d724783b */ /* 0x000fe20000004200 */
[----:B-1----:R-:W-:-:S05]  /*4be0*/  FMUL.FTZ R0, R3, c[0x0][0x2d0] ;  /* 0x0000b40003007a20 */ /* 0x002fca0000410000 */
[----:B------:R-:W-:-:S05]  /*4bf0*/  FSEL R0, R0, RZ, P0 ;  /* 0x000000ff00007208 */ /* 0x000fca0000000000 */
[--C-:B------:R-:W-:Y:S02]  /*4c00*/  FFMA.FTZ R5, R17, c[0x0][0x2d0], -R0.reuse ;  /* 0x0000b40011057a23 */ /* 0x100fe40000010800 */
[--C-:B------:R-:W-:Y:S02]  /*4c10*/  FFMA.FTZ R6, R16, c[0x0][0x2d0], -R0.reuse ;  /* 0x0000b40010067a23 */ /* 0x100fe40000010800 */
[----:B------:R1:W2:Y:S01]  /*4c20*/  MUFU.EX2 R29, R5 ;  /* 0x00000005001d7308 */ /* 0x0002a20000000800 */
[----:B------:R-:W-:-:S07]  /*4c30*/  FFMA.FTZ R4, R26, c[0x0][0x2d0], -R0 ;  /* 0x0000b4001a047a23 */ /* 0x000fce0000010800 */
[----:B------:R-:W3:Y:S01]  /*4c40*/  MUFU.EX2 R141, R6 ;  /* 0x00000006008d7308 */ /* 0x000ee20000000800 */
[----:B-1----:R-:W-:-:S07]  /*4c50*/  FFMA.FTZ R5, R18, c[0x0][0x2d0], -R0 ;  /* 0x0000b40012057a23 */ /* 0x002fce0000010800 */
[----:B------:R1:W-:Y:S01]  /*4c60*/  MUFU.EX2 R251, R4 ;  /* 0x0000000400fb7308 */ /* 0x0003e20000000800 */
[----:B--2---:R-:W-:Y:S02]  /*4c70*/  MOV R2, R29 ;  /* 0x0000001d00027202 */ /* 0x004fe40000000f00 */
[----:B---3--:R-:W-:-:S05]  /*4c80*/  F2FP.BF16.PACK_AB R9, R29, R141 ;  /* 0x0000008d1d09723e */ /* 0x008fca00000010ff */
[----:B------:R2:W-:Y:S01]  /*4c90*/  MUFU.EX2 R15, R5 ;  /* 0x00000005000f7308 */ /* 0x0005e20000000800 */
[----:B------:R-:W-:Y:S01]  /*4ca0*/  F2FP.BF16.PACK_AB R6, R72, R164 ;  /* 0x000000a44806723e */ /* 0x000fe200000010ff */
[----:B-1----:R-:W-:-:S06]  /*4cb0*/  FFMA.FTZ R4, R28, c[0x0][0x2d0], -R0 ;  /* 0x0000b4001c047a23 */ /* 0x002fcc0000010800 */
[----:B------:R1:W3:Y:S01]  /*4cc0*/  MUFU.EX2 R140, R4 ;  /* 0x00000004008c7308 */ /* 0x0002e20000000800 */
[----:B--2---:R-:W-:-:S07]  /*4cd0*/  FFMA.FTZ R5, R19, c[0x0][0x2d0], -R0 ;  /* 0x0000b40013057a23 */ /* 0x004fce0000010800 */
[----:B------:R2:W4:Y:S01]  /*4ce0*/  MUFU.EX2 R14, R5 ;  /* 0x00000005000e7308 */ /* 0x0005220000000800 */
[----:B-1----:R-:W-:Y:S02]  /*4cf0*/  F2FP.BF16.PACK_AB R4, R145, R13 ;  /* 0x0000000d9104723e */ /* 0x002fe400000010ff */
[----:B---3--:R-:W-:Y:S01]  /*4d00*/  F2FP.BF16.PACK_AB R7, R140, R251 ;  /* 0x000000fb8c07723e */ /* 0x008fe200000010ff */
[----:B--2---:R-:W-:Y:S01]  /*4d10*/  FFMA.FTZ R5, R24, c[0x0][0x2d0], -R0 ;  /* 0x0000b40018057a23 */ /* 0x004fe20000010800 */
[----:B----4-:R-:W-:-:S03]  /*4d20*/  F2FP.BF16.PACK_AB R11, R14, R15 ;  /* 0x0000000f0e0b723e */ /* 0x010fc600000010ff */
[----:B------:R1:W-:Y:S04]  /*4d30*/  MUFU.EX2 R157, R5 ;  /* 0x00000005009d7308 */ /* 0x0003e80000000800 */
[C---:B------:R-:W-:Y:S08]  /*4d40*/  HMMA.16816.F32.BF16 R16, R8.reuse, R20, RZ ;  /* 0x000000140810723c */ /* 0x040ff000000418ff */
[----:B------:R-:W-:Y:S01]  /*4d50*/  HMMA.16816.F32.BF16 R92, R8, R54, RZ ;  /* 0x00000036085c723c */ /* 0x000fe200000418ff */
[----:B-1----:R-:W-:-:S02]  /*4d60*/  FFMA.FTZ R5, R25, c[0x0][0x2d0], -R0 ;  /* 0x0000b40019057a23 */ /* 0x002fc40000010800 */
[----:B------:R-:W1:Y:S02]  /*4d70*/  LDSM.16.MT88.4 R24, [R214+0x100] ;  /* 0x00010000d618783b */ /* 0x000e640000004200 */
[----:B------:R-:W2:Y:S03]  /*4d80*/  MUFU.EX2 R217, R5 ;  /* 0x0000000500d97308 */ /* 0x000ea60000000800 */
[C---:B------:R-:W-:Y:S08]  /*4d90*/  HMMA.16816.F32.BF16 R124, R8.reuse, R120, RZ ;  /* 0x00000078087c723c */ /* 0x040ff000000418ff */
[----:B------:R-:W-:Y:S01]  /*4da0*/  HMMA.16816.F32.BF16 R128, R8, R116, RZ ;  /* 0x000000740880723c */ /* 0x000fe200000418ff */
[----:B--2---:R-:W-:-:S07]  /*4db0*/  F2FP.BF16.PACK_AB R5, R217, R157 ;  /* 0x0000009dd905723e */ /* 0x004fce00000010ff */
[----:B------:R-:W-:Y:S08]  /*4dc0*/  HMMA.16816.F32.BF16 R120, R8, R122, RZ ;  /* 0x0000007a0878723c */ /* 0x000ff000000418ff */
[----:B------:R-:W-:Y:S08]  /*4dd0*/  HMMA.16816.F32.BF16 R200, R4, R32, R16 ;  /* 0x0000002004c8723c */ /* 0x000ff00000041810 */
[C---:B------:R-:W-:Y:S08]  /*4de0*/  HMMA.16816.F32.BF16 R16, R8.reuse, R22, RZ ;  /* 0x000000160810723c */ /* 0x040ff000000418ff */
[C---:B-1----:R-:W-:Y:S08]  /*4df0*/  HMMA.16816.F32.BF16 R28, R8.reuse, R24, RZ ;  /* 0x00000018081c723c */ /* 0x042ff000000418ff */
[----:B------:R-:W-:Y:S08]  /*4e00*/  HMMA.16816.F32.BF16 R24, R8, R26, RZ ;  /* 0x0000001a0818723c */ /* 0x000ff000000418ff */
[----:B------:R-:W-:Y:S01]  /*4e10*/  HMMA.16816.F32.BF16 R196, R4, R34, R16 ;  /* 0x0000002204c4723c */ /* 0x000fe20000041810 */
[----:B------:R-:W-:Y:S07]  /*4e20*/  LDSM.16.MT88.4 R32, [R215+0x3100] ;  /* 0x00310000d720783b */ /* 0x000fee0000004200 */
[C---:B------:R-:W-:Y:S08]  /*4e30*/  HMMA.16816.F32.BF16 R20, R8.reuse, R40, RZ ;  /* 0x000000280814723c */ /* 0x040ff000000418ff */
[C---:B------:R-:W-:Y:S08]  /*4e40*/  HMMA.16816.F32.BF16 R16, R8.reuse, R42, RZ ;  /* 0x0000002a0810723c */ /* 0x040ff000000418ff */
[----:B------:R-:W-:Y:S08]  /*4e50*/  HMMA.16816.F32.BF16 R40, R8, R36, RZ ;  /* 0x000000240828723c */ /* 0x000ff000000418ff */
[C---:B------:R-:W-:Y:S01]  /*4e60*/  HMMA.16816.F32.BF16 R152, R4.reuse, R50, R24 ;  /* 0x000000320498723c */ /* 0x040fe20000041818 */
[----:B------:R-:W1:Y:S07]  /*4e70*/  LDSM.16.MT88.4 R24, [R214+0x3100] ;  /* 0x00310000d618783b */ /* 0x000e6e0000004200 */
[C---:B------:R-:W-:Y:S01]  /*4e80*/  HMMA.16816.F32.BF16 R188, R4.reuse, R44, R20 ;  /* 0x0000002c04bc723c */ /* 0x040fe20000041814 */
[----:B------:R-:W2:Y:S07]  /*4e90*/  LDSM.16.MT88.4 R20, [R216+0x3100] ;  /* 0x00310000d814783b */ /* 0x000eae0000004200 */
[C---:B------:R-:W-:Y:S01]  /*4ea0*/  HMMA.16816.F32.BF16 R160, R4.reuse, R56, R40 ;  /* 0x0000003804a0723c */ /* 0x040fe20000041828 */
[----:B------:R-:W3:Y:S07]  /*4eb0*/  LDSM.16.MT88.4 R40, [R213+0x6100] ;  /* 0x00610000d528783b */ /* 0x000eee0000004200 */
[C---:B------:R-:W-:Y:S01]  /*4ec0*/  HMMA.16816.F32.BF16 R184, R4.reuse, R46, R16 ;  /* 0x0000002e04b8723c */ /* 0x040fe20000041810 */
[----:B------:R-:W-:Y:S07]  /*4ed0*/  LDSM.16.MT88.4 R44, [R214+0x6100] ;  /* 0x00610000d62c783b */ /* 0x000fee0000004200 */
[----:B------:R-:W-:Y:S01]  /*4ee0*/  HMMA.16816.F32.BF16 R192, R4, R48, R28 ;  /* 0x0000003004c0723c */ /* 0x000fe2000004181c */
[----:B------:R-:W4:Y:S07]  /*4ef0*/  LDSM.16.MT88.4 R48, [R216+0x6100] ;  /* 0x00610000d830783b */ /* 0x000f2e0000004200 */
[C---:B------:R-:W-:Y:S08]  /*4f00*/  HMMA.16816.F32.BF16 R16, R8.reuse, R52, RZ ;  /* 0x000000340810723c */ /* 0x040ff000000418ff */
[C---:B------:R-:W-:Y:S08]  /*4f10*/  HMMA.16816.F32.BF16 R28, R8.reuse, R38, RZ ;  /* 0x00000026081c723c */ /* 0x040ff000000418ff */
[----:B-1----:R-:W-:Y:S08]  /*4f20*/  HMMA.16816.F32.BF16 R80, R8, R26, RZ ;  /* 0x0000001a0850723c */ /* 0x002ff000000418ff */
[----:B------:R-:W-:Y:S07]  /*4f30*/  HMMA.16816.F32.BF16 R168, R4, R84, R16 ;  /* 0x0000005404a8723c */ /* 0x000fee0000041810 */
[----:B------:R-:W-:Y:S01]  /*4f40*/  IMAD.MOV.U32 R85, RZ, RZ, R73 ;  /* 0x000000ffff557224 */ /* 0x000fe200078e0049 */
[----:B------:R-:W-:Y:S01]  /*4f50*/  HMMA.16816.F32.BF16 R88, R8, R24, RZ ;  /* 0x000000180858723c */ /* 0x000fe200000418ff */
[----:B------:R-:W-:-:S07]  /*4f60*/  IMAD.MOV.U32 R84, RZ, RZ, R72 ;  /* 0x000000ffff547224 */ /* 0x000fce00078e0048 */
[C---:B--2---:R-:W-:Y:S08]  /*4f70*/  HMMA.16816.F32.BF16 R76, R8.reuse, R20, RZ ;  /* 0x00000014084c723c */ /* 0x044ff000000418ff */
[----:B---3--:R-:W-:Y:S08]  /*4f80*/  HMMA.16816.F32.BF16 R16, R8, R42, RZ ;  /* 0x0000002a0810723c */ /* 0x008ff000000418ff */
[----:B------:R-:W-:Y:S08]  /*4f90*/  HMMA.16816.F32.BF16 R180, R4, R58, R28 ;  /* 0x0000003a04b4723c */ /* 0x000ff0000004181c */
[C---:B------:R-:W-:Y:S08]  /*4fa0*/  HMMA.16816.F32.BF16 R28, R8.reuse, R32, RZ ;  /* 0x00000020081c723c */ /* 0x040ff000000418ff */
[C---:B------:R-:W-:Y:S08]  /*4fb0*/  HMMA.16816.F32.BF16 R36, R8.reuse, R22, RZ ;  /* 0x000000160824723c */ /* 0x040ff000000418ff */
[C---:B------:R-:W-:Y:S08]  /*4fc0*/  HMMA.16816.F32.BF16 R24, R8.reuse, R34, RZ ;  /* 0x000000220818723c */ /* 0x040ff000000418ff */
[C---:B------:R-:W-:Y:S08]  /*4fd0*/  HMMA.16816.F32.BF16 R20, R8.reuse, R40, RZ ;  /* 0x000000280814723c */ /* 0x040ff000000418ff */
[C---:B----4-:R-:W-:Y:S08]  /*4fe0*/  HMMA.16816.F32.BF16 R72, R8.reuse, R48, RZ ;  /* 0x000000300848723c */ /* 0x050ff000000418ff */
[C---:B------:R-:W-:Y:S08]  /*4ff0*/  HMMA.16816.F32.BF16 R56, R8.reuse, R50, RZ ;  /* 0x000000320838723c */ /* 0x040ff000000418ff */
[C---:B------:R-:W-:Y:S08]  /*5000*/  HMMA.16816.F32.BF16 R32, R8.reuse, R44, RZ ;  /* 0x0000002c0820723c */ /* 0x040ff000000418ff */
[C---:B------:R-:W-:Y:S08]  /*5010*/  HMMA.16816.F32.BF16 R40, R8.reuse, R46, RZ ;  /* 0x0000002e0828723c */ /* 0x040ff000000418ff */
[C---:B------:R-:W-:Y:S08]  /*5020*/  HMMA.16816.F32.BF16 R52, R8.reuse, R60, RZ ;  /* 0x0000003c0834723c */ /* 0x040ff000000418ff */
[C---:B------:R-:W-:Y:S08]  /*5030*/  HMMA.16816.F32.BF16 R48, R8.reuse, R62, RZ ;  /* 0x0000003e0830723c */ /* 0x040ff000000418ff */
[C---:B------:R-:W-:Y:S08]  /*5040*/  HMMA.16816.F32.BF16 R44, R8.reuse, R64, RZ ;  /* 0x00000040082c723c */ /* 0x040ff000000418ff */
[----:B------:R-:W-:Y:S08]  /*5050*/  HMMA.16816.F32.BF16 R60, R8, R68, RZ ;  /* 0x00000044083c723c */ /* 0x000ff000000418ff */
[----:B------:R-:W-:Y:S07]  /*5060*/  HMMA.16816.F32.BF16 R172, R4, R86, R92 ;  /* 0x0000005604ac723c */ /* 0x000fee000004185c */
[----:B------:R-:W-:Y:S01]  /*5070*/  IMAD.MOV.U32 R95, RZ, RZ, R157 ;  /* 0x000000ffff5f7224 */ /* 0x000fe200078e009d */
[----:B------:R-:W-:Y:S01]  /*5080*/  HMMA.16816.F32.BF16 R64, R8, R66, RZ ;  /* 0x000000420840723c */ /* 0x000fe200000418ff */
[----:B------:R-:W-:Y:S01]  /*5090*/  IMAD.MOV.U32 R87, RZ, RZ, R84 ;  /* 0x000000ffff577224 */ /* 0x000fe200078e0054 */
[----:B------:R-:W-:Y:S01]  /*50a0*/  MOV R84, R85 ;  /* 0x0000005500547202 */ /* 0x000fe20000000f00 */
[----:B------:R-:W-:-:S02]  /*50b0*/  IMAD.MOV.U32 R85, RZ, RZ, R2 ;  /* 0x000000ffff557224 */ /* 0x000fc400078e0002 */
[----:B------:R-:W-:Y:S02]  /*50c0*/  IMAD.MOV.U32 R2, RZ, RZ, R15 ;  /* 0x000000ffff027224 */ /* 0x000fe400078e000f */
[----:B------:R-:W-:Y:S01]  /*50d0*/  IMAD.MOV.U32 R15, RZ, RZ, R149 ;  /* 0x000000ffff0f7224 */ /* 0x000fe200078e0095 */
[----:B------:R-:W-:Y:S01]  /*50e0*/  HMMA.16816.F32.BF16 R68, R8, R70, RZ ;  /* 0x000000460844723c */ /* 0x000fe200000418ff */
[----:B------:R-:W-:-:S07]  /*50f0*/  IMAD.MOV.U32 R93, RZ, RZ, R143 ;  /* 0x000000ffff5d7224 */ /* 0x000fce00078e008f */
[----:B------:R-:W-:Y:S07]  /*5100*/  HMMA.16816.F32.BF16 R116, R8, R118, RZ ;  /* 0x000000760874723c */ /* 0x000fee00000418ff */
[----:B------:R-:W-:Y:S01]  /*5110*/  MOV R8, R165 ;  /* 0x000000a500087202 */ /* 0x000fe20000000f00 */
[----:B------:R-:W-:Y:S01]  /*5120*/  IMAD.MOV.U32 R9, RZ, RZ, R164 ;  /* 0x000000ffff097224 */ /* 0x000fe200078e00a4 */
[----:B------:R-:W-:Y:S01]  /*5130*/  MOV R11, R158 ;  /* 0x0000009e000b7202 */ /* 0x000fe20000000f00 */
[----:B------:R-:W-:Y:S01]  /*5140*/  IMAD.MOV.U32 R10, RZ, RZ, R159 ;  /* 0x000000ffff0a7224 */ /* 0x000fe200078e009f */
[----:B------:R-:W-:Y:S01]  /*5150*/  HMMA.16816.F32.BF16 R164, R4, R110, R80 ;  /* 0x0000006e04a4723c */ /* 0x000fe20000041850 */
[----:B------:R-:W-:-:S02]  /*5160*/  IMAD.MOV.U32 R94, RZ, RZ, R9 ;  /* 0x000000ffff5e7224 */ /* 0x000fc400078e0009 */
[----:B------:R-:W-:Y:S01]  /*5170*/  IMAD.MOV.U32 R86, RZ, RZ, R11 ;  /* 0x000000ffff567224 */ /* 0x000fe200078e000b */
[----:B------:R-:W-:-:S03]  /*5180*/  MOV R92, R10 ;  /* 0x0000000a005c7202 */ /* 0x000fc60000000f00 */
[----:B------:R-:W-:Y:S01]  /*5190*/  IMAD.MOV.U32 R80, RZ, RZ, R156 ;  /* 0x000000ffff507224 */ /* 0x000fe200078e009c */
[----:B------:R-:W-:Y:S01]  /*51a0*/  HMMA.16816.F32.BF16 R176, R4, R108, R88 ;  /* 0x0000006c04b0723c */ /* 0x000fe20000041858 */
[----:B------:R-:W-:Y:S01]  /*51b0*/  MOV R83, R151 ;  /* 0x0000009700537202 */ /* 0x000fe20000000f00 */
[----:B------:R-:W-:Y:S01]  /*51c0*/  IMAD.MOV.U32 R82, RZ, RZ, R150 ;  /* 0x000000ffff527224 */ /* 0x000fe200078e0096 */
[----:B------:R-:W-:-:S05]  /*51d0*/  MOV R81, R141 ;  /* 0x0000008d00517202 */ /* 0x000fca0000000f00 */
[C---:B------:R-:W-:Y:S07]  /*51e0*/  HMMA.16816.F32.BF16 R156, R4.reuse, R104, R76 ;  /* 0x00000068049c723c */ /* 0x040fee000004184c */
[----:B------:R-:W-:Y:S01]  /*51f0*/  MOV R105, R95 ;  /* 0x0000005f00697202 */ /* 0x000fe20000000f00 */
[----:B------:R-:W-:Y:S01]  /*5200*/  HMMA.16816.F32.BF16 R108, R4, R98, R16 ;  /* 0x00000062046c723c */ /* 0x000fe20000041810 */
[----:B------:R-:W-:Y:S01]  /*5210*/  IMAD.MOV.U32 R95, RZ, RZ, R8 ;  /* 0x000000ffff5f7224 */ /* 0x000fe200078e0008 */
[----:B------:R-:W1:Y:S01]  /*5220*/  LDSM.16.MT88.4 R16, [R216+0x6900] ;  /* 0x00690000d810783b */ /* 0x000e620000004200 */
[----:B------:R-:W-:-:S03]  /*5230*/  IMAD.MOV.U32 R104, RZ, RZ, R148 ;  /* 0x000000ffff687224 */ /* 0x000fc600078e0094 */
[----:B------:R-:W2:Y:S02]  /*5240*/  LDSM.16.MT88.4 R8, [R215+0x6900] ;  /* 0x00690000d708783b */ /* 0x000ea40000004200 */
[C---:B------:R-:W-:Y:S08]  /*5250*/  HMMA.16816.F32.BF16 R28, R4.reuse, R100, R28 ;  /* 0x00000064041c723c */ /* 0x040ff0000004181c */
[C---:B------:R-:W-:Y:S01]  /*5260*/  HMMA.16816.F32.BF16 R100, R4.reuse, R102, R24 ;  /* 0x000000660464723c */ /* 0x040fe20000041818 */
[----:B------:R-:W3:Y:S07]  /*5270*/  LDSM.16.MT88.4 R24, [R214+0x9900] ;  /* 0x00990000d618783b */ /* 0x000eee0000004200 */
[C---:B------:R-:W-:Y:S07]  /*5280*/  HMMA.16816.F32.BF16 R148, R4.reuse, R106, R36 ;  /* 0x0000006a0494723c */ /* 0x040fee0000041824 */
[----:B------:R-:W-:Y:S01]  /*5290*/  MOV R38, R142 ;  /* 0x0000008e00267202 */ /* 0x000fe20000000f00 */
[----:B------:R-:W-:Y:S01]  /*52a0*/  IMAD.MOV.U32 R39, RZ, RZ, R140 ;  /* 0x000000ffff277224 */ /* 0x000fe200078e008c */
[----:B------:R-:W-:Y:S01]  /*52b0*/  MOV R107, R94 ;  /* 0x0000005e006b7202 */ /* 0x000fe20000000f00 */
[----:B------:R-:W-:Y:S01]  /*52c0*/  HMMA.16816.F32.BF16 R140, R4, R96, R20 ;  /* 0x00000060048c723c */ /* 0x000fe20000041814 */
[----:B------:R-:W4:Y:S01]  /*52d0*/  LDSM.16.MT88.4 R20, [R213+0x9900] ;  /* 0x00990000d514783b */ /* 0x000f220000004200 */
[----:B------:R-:W-:-:S02]  /*52e0*/  IMAD.MOV.U32 R106, RZ, RZ, R92 ;  /* 0x000000ffff6a7224 */ /* 0x000fc400078e005c */
[----:B------:R-:W-:Y:S02]  /*52f0*/  IMAD.MOV.U32 R92, RZ, RZ, R146 ;  /* 0x000000ffff5c7224 */ /* 0x000fe400078e0092 */
[----:B------:R-:W-:Y:S02]  /*5300*/  IMAD.MOV.U32 R94, RZ, RZ, R145 ;  /* 0x000000ffff5e7224 */ /* 0x000fe400078e0091 */
[C---:B-1----:R-:W-:Y:S08]  /*5310*/  HMMA.16816.F32.BF16 R88, R4.reuse, R16, R72 ;  /* 0x000000100458723c */ /* 0x042ff00000041848 */
[C---:B------:R-:W-:Y:S01]  /*5320*/  HMMA.16816.F32.BF16 R76, R4.reuse, R18, R56 ;  /* 0x00000012044c723c */ /* 0x040fe20000041838 */
[----:B------:R-:W-:Y:S07]  /*5330*/  LDSM.16.MT88.4 R16, [R213+0x1100] ;  /* 0x00110000d510783b */ /* 0x000fee0000004200 */
[C---:B--2---:R-:W-:Y:S08]  /*5340*/  HMMA.16816.F32.BF16 R72, R4.reuse, R8, R52 ;  /* 0x000000080448723c */ /* 0x044ff00000041834 */
[C---:B------:R-:W-:Y:S01]  /*5350*/  HMMA.16816.F32.BF16 R56, R4.reuse, R10, R48 ;  /* 0x0000000a0438723c */ /* 0x040fe20000041830 */
[----:B------:R-:W1:Y:S07]  /*5360*/  LDSM.16.MT88.4 R8, [R216+0x9900] ;  /* 0x00990000d808783b */ /* 0x000e6e0000004200 */
[C---:B---3--:R-:W-:Y:S07]  /*5370*/  HMMA.16816.F32.BF16 R60, R4.reuse, R24, R60 ;  /* 0x00000018043c723c */ /* 0x048fee000004183c */
[----:B------:R-:W-:Y:S01]  /*5380*/  MOV R24, R87 ;  /* 0x0000005700187202 */ /* 0x000fe20000000f00 */
[----:B------:R-:W-:Y:S01]  /*5390*/  IMAD.MOV.U32 R87, RZ, RZ, R84 ;  /* 0x000000ffff577224 */ /* 0x000fe200078e0054 */
[----:B------:R-:W-:Y:S01]  /*53a0*/  HMMA.16816.F32.BF16 R68, R4, R26, R68 ;  /* 0x0000001a0444723c */ /* 0x000fe20000041844 */
[----:B------:R-:W-:Y:S01]  /*53b0*/  IMAD.MOV.U32 R84, RZ, RZ, R85 ;  /* 0x000000ffff547224 */ /* 0x000fe200078e0055 */
[----:B------:R-:W-:Y:S01]  /*53c0*/  MOV R85, R2 ;  /* 0x0000000200557202 */ /* 0x000fe20000000f00 */
[----:B------:R-:W-:-:S02]  /*53d0*/  FFMA.FTZ R2, R133, c[0x0][0x2d0], -R12 ;  /* 0x0000b40085027a23 */ /* 0x000fc4000001080c */
[----:B------:R-:W-:Y:S02]  /*53e0*/  IMAD.MOV.U32 R25, RZ, RZ, R38 ;  /* 0x000000ffff197224 */ /* 0x000fe400078e0026 */
[----:B------:R2:W-:Y:S01]  /*53f0*/  MUFU.EX2 R133, R2 ;  /* 0x0000000200857308 */ /* 0x0005e20000000800 */
[----:B------:R-:W-:Y:S01]  /*5400*/  IMAD.MOV.U32 R26, RZ, RZ, R15 ;  /* 0x000000ffff1a7224 */ /* 0x000fe200078e000f */
[----:B----4-:R-:W-:Y:S01]  /*5410*/  HMMA.16816.F32.BF16 R52, R4, R20, R44 ;  /* 0x000000140434723c */ /* 0x010fe2000004182c */
[----:B------:R-:W-:-:S07]  /*5420*/  IMAD.MOV.U32 R27, RZ, RZ, R39 ;  /* 0x000000ffff1b7224 */ /* 0x000fce00078e0027 */
[----:B------:R-:W-:Y:S01]  /*5430*/  HMMA.16816.F32.BF16 R64, R4, R22, R64 ;  /* 0x000000160440723c */ /* 0x000fe20000041840 */
[----:B------:R-:W3:Y:S01]  /*5440*/  LDSM.16.MT88.4 R20, [R215+0x9900] ;  /* 0x00990000d714783b */ /* 0x000ee20000004200 */
[----:B--2---:R-:W-:-:S06]  /*5450*/  FFMA.FTZ R2, R136, c[0x0][0x2d0], -R12 ;  /* 0x0000b40088027a23 */ /* 0x004fcc000001080c */
[C---:B-1----:R-:W-:Y:S01]  /*5460*/  HMMA.16816.F32.BF16 R48, R4.reuse, R8, R124 ;  /* 0x000000080430723c */ /* 0x042fe2000004187c */
[----:B------:R1:W2:Y:S06]  /*5470*/  MUFU.EX2 R15, R2 ;  /* 0x00000002000f7308 */ /* 0x0002ac0000000800 */
[----:B------:R-:W-:Y:S01]  /*5480*/  IMAD.MOV.U32 R124, RZ, RZ, R13 ;  /* 0x000000ffff7c7224 */ /* 0x000fe200078e000d */
[----:B------:R-:W-:Y:S01]  /*5490*/  HMMA.16816.F32.BF16 R44, R4, R10, R120 ;  /* 0x0000000a042c723c */ /* 0x000fe20000041878 */
[----:B------:R-:W4:Y:S01]  /*54a0*/  LDSM.16.MT88.4 R8, [R214+0x1100] ;  /* 0x00110000d608783b */ /* 0x000f220000004200 */
[----:B------:R-:W-:Y:S01]  /*54b0*/  IMAD.MOV.U32 R126, RZ, RZ, R105 ;  /* 0x000000ffff7e7224 */ /* 0x000fe200078e0069 */
[----:B------:R-:W-:Y:S01]  /*54c0*/  MOV R125, R80 ;  /* 0x00000050007d7202 */ /* 0x000fe20000000f00 */
[----:B------:R-:W-:-:S02]  /*54d0*/  IMAD.MOV.U32 R127, RZ, RZ, R104 ;  /* 0x000000ffff7f7224 */ /* 0x000fc400078e0068 */
[----:B------:R-:W-:Y:S01]  /*54e0*/  IMAD.MOV.U32 R104, RZ, RZ, R95 ;  /* 0x000000ffff687224 */ /* 0x000fe200078e005f */
[----:B------:R-:W-:Y:S01]  /*54f0*/  MOV R121, R126 ;  /* 0x0000007e00797202 */ /* 0x000fe20000000f00 */
[----:B------:R-:W-:Y:S01]  /*5500*/  IMAD.MOV.U32 R123, RZ, RZ, R87 ;  /* 0x000000ffff7b7224 */ /* 0x000fe200078e0057 */
[----:B------:R-:W-:Y:S01]  /*5510*/  MOV R87, R84 ;  /* 0x0000005400577202 */ /* 0x000fe20000000f00 */
[----:B-1----:R-:W-:Y:S01]  /*5520*/  FFMA.FTZ R2, R135, c[0x0][0x2d0], -R12 ;  /* 0x0000b40087027a23 */ /* 0x002fe2000001080c */
[----:B------:R-:W-:Y:S01]  /*5530*/  MOV R135, R93 ;  /* 0x0000005d00877202 */ /* 0x000fe20000000f00 */
[----:B------:R-:W-:Y:S01]  /*5540*/  HMMA.16816.F32.BF16 R96, R4, R112, R32 ;  /* 0x000000700460723c */ /* 0x000fe20000041820 */
[----:B------:R-:W-:Y:S01]  /*5550*/  IMAD.MOV.U32 R95, RZ, RZ, R14 ;  /* 0x000000ffff5f7224 */ /* 0x000fe200078e000e */
[----:B------:R1:W-:Y:S01]  /*5560*/  MUFU.EX2 R93, R2 ;  /* 0x00000002005d7308 */ /* 0x0003e20000000800 */
[----:B------:R-:W-:Y:S01]  /*5570*/  MOV R14, R147 ;  /* 0x00000093000e7202 */ /* 0x000fe20000000f00 */
[----:B------:R-:W-:-:S02]  /*5580*/  IMAD.MOV.U32 R120, RZ, RZ, R127 ;  /* 0x000000ffff787224 */ /* 0x000fc400078e007f */
[----:B------:R-:W-:Y:S01]  /*5590*/  IMAD.MOV.U32 R127, RZ, RZ, R106 ;  /* 0x000000ffff7f7224 */ /* 0x000fe200078e006a */
[----:B------:R-:W-:Y:S01]  /*55a0*/  MOV R34, R83 ;  /* 0x0000005300227202 */ /* 0x000fe20000000f00 */
[----:B------:R-:W-:Y:S01]  /*55b0*/  HMMA.16816.F32.BF16 R112, R4, R114, R40 ;  /* 0x000000720470723c */ /* 0x000fe20000041828 */
[----:B------:R-:W-:Y:S02]  /*55c0*/  IMAD.MOV.U32 R33, RZ, RZ, R82 ;  /* 0x000000ffff217224 */ /* 0x000fe400078e0052 */
[----:B------:R-:W-:Y:S02]  /*55d0*/  IMAD.MOV.U32 R35, RZ, RZ, R86 ;  /* 0x000000ffff237224 */ /* 0x000fe400078e0056 */
[----:B------:R-:W-:-:S03]  /*55e0*/  IMAD.MOV.U32 R122, RZ, RZ, R125 ;  /* 0x000000ffff7a7224 */ /* 0x000fc600078e007d */
[----:B---3--:R-:W-:Y:S01]  /*55f0*/  HMMA.16816.F32.BF16 R40, R4, R20, R128 ;  /* 0x000000140428723c */ /* 0x008fe20000041880 */
[----:B-1----:R-:W-:-:S04]  /*5600*/  FFMA.FTZ R2, R134, c[0x0][0x2d0], -R12 ;  /* 0x0000b40086027a23 */ /* 0x002fc8000001080c */
[----:B------:R1:W3:Y:S02]  /*5610*/  MUFU.EX2 R134, R2 ;  /* 0x0000000200867308 */ /* 0x0002e40000000800 */
[----:B------:R-:W-:Y:S01]  /*5620*/  IMAD.MOV.U32 R131, RZ, RZ, R135 ;  /* 0x000000ffff837224 */ /* 0x000fe200078e0087 */
[----:B------:R-:W-:Y:S01]  /*5630*/  HMMA.16816.F32.BF16 R36, R4, R22, R116 ;  /* 0x000000160424723c */ /* 0x000fe20000041874 */
[----:B------:R-:W4:Y:S01]  /*5640*/  LDSM.16.MT88.4 R20, [R216+0x1100] ;  /* 0x00110000d814783b */ /* 0x000f220000004200 */
[----:B------:R-:W-:Y:S01]  /*5650*/  MOV R135, R92 ;  /* 0x0000005c00877202 */ /* 0x000fe20000000f00 */
[----:B------:R-:W-:Y:S01]  /*5660*/  IMAD.MOV.U32 R129, RZ, RZ, R27 ;  /* 0x000000ffff817224 */ /* 0x000fe200078e001b */
[----:B------:R-:W-:Y:S01]  /*5670*/  MOV R130, R26 ;  /* 0x0000001a00827202 */ /* 0x000fe20000000f00 */
[----:B------:R-:W-:Y:S02]  /*5680*/  IMAD.MOV.U32 R128, RZ, RZ, R24 ;  /* 0x000000ffff807224 */ /* 0x000fe400078e0018 */
[----:B--2---:R-:W-:Y:S01]  /*5690*/  F2FP.BF16.PACK_AB R4, R15, R133 ;  /* 0x000000850f04723e */ /* 0x004fe200000010ff */
[----:B-1----:R-:W-:Y:S01]  /*56a0*/  FFMA.FTZ R2, R137, c[0x0][0x2d0], -R0 ;  /* 0x0000b40089027a23 */ /* 0x002fe20000010800 */
[----:B---3--:R-:W-:-:S03]  /*56b0*/  F2FP.BF16.PACK_AB R6, R134, R93 ;  /* 0x0000005d8606723e */ /* 0x008fc600000010ff */
[----:B------:R1:W-:Y:S02]  /*56c0*/  MUFU.EX2 R13, R2 ;  /* 0x00000002000d7308 */ /* 0x0003e40000000800 */
[----:B-1----:R-:W-:-:S06]  /*56d0*/  FFMA.FTZ R2, R144, c[0x0][0x2d0], -R0 ;  /* 0x0000b40090027a23 */ /* 0x002fcc0000010800 */
[----:B------:R1:W2:Y:S02]  /*56e0*/  MUFU.EX2 R84, R2 ;  /* 0x0000000200547308 */ /* 0x0002a40000000800 */
[----:B-1----:R-:W-:Y:S01]  /*56f0*/  FFMA.FTZ R2, R139, c[0x0][0x2d0], -R0 ;  /* 0x0000b4008b027a23 */ /* 0x002fe20000010800 */
[----:B--2---:R-:W-:-:S05]  /*5700*/  F2FP.BF16.PACK_AB R5, R84, R13 ;  /* 0x0000000d5405723e */ /* 0x004fca00000010ff */
[----:B------:R1:W-:Y:S02]  /*5710*/  MUFU.EX2 R32, R2 ;  /* 0x0000000200207308 */ /* 0x0003e40000000800 */
[----:B-1----:R-:W-:-:S06]  /*5720*/  FFMA.FTZ R2, R138, c[0x0][0x2d0], -R0 ;  /* 0x0000b4008a027a23 */ /* 0x002fcc0000010800 */
[----:B------:R-:W1:Y:S02]  /*5730*/  MUFU.EX2 R105, R2 ;  /* 0x0000000200697308 */ /* 0x000e640000000800 */
[----:B-1----:R-:W-:Y:S02]  /*5740*/  F2FP.BF16.PACK_AB R7, R105, R32 ;  /* 0x000000206907723e */ /* 0x002fe400000010ff */
[----:B------:R-:W-:Y:S02]  /*5750*/  MOV R2, R25 ;  /* 0x0000001900027202 */ /* 0x000fe40000000f00 */
[----:B------:R-:W-:Y:S03]  /*5760*/  LDSM.16.MT88.4 R24, [R214+0x7100] ;  /* 0x00710000d618783b */ /* 0x000fe60000004200 */
[C---:B------:R-:W-:Y:S07]  /*5770*/  HMMA.16816.F32.BF16 R136, R4.reuse, R16, R200 ;  /* 0x000000100488723c */ /* 0x040fee00000418c8 */
[----:B------:R-:W-:Y:S01]  /*5780*/  IMAD.MOV.U32 R201, RZ, RZ, R81 ;  /* 0x000000ffffc97224 */ /* 0x000fe200078e0051 */
[----:B----4-:R-:W-:Y:S01]  /*5790*/  HMMA.16816.F32.BF16 R144, R4, R8, R192 ;  /* 0x000000080490723c */ /* 0x010fe200000418c0 */
[----:B------:R-:W-:Y:S01]  /*57a0*/  IMAD.MOV.U32 R203, RZ, RZ, R32 ;  /* 0x000000ffffcb7224 */ /* 0x000fe200078e0020 */
[----:B------:R-:W-:Y:S01]  /*57b0*/  MOV R200, R34 ;  /* 0x0000002200c87202 */ /* 0x000fe20000000f00 */
[----:B------:R-:W-:-:S04]  /*57c0*/  IMAD.MOV.U32 R202, RZ, RZ, R33 ;  /* 0x000000ffffca7224 */ /* 0x000fc800078e0021 */
[----:B------:R-:W-:Y:S01]  /*57d0*/  MOV R194, R87 ;  /* 0x0000005700c27202 */ /* 0x000fe20000000f00 */
[C---:B------:R-:W-:Y:S01]  /*57e0*/  HMMA.16816.F32.BF16 R80, R4.reuse, R18, R196 ;  /* 0x000000120450723c */ /* 0x040fe200000418c4 */
[----:B------:R-:W-:Y:S01]  /*57f0*/  IMAD.MOV.U32 R193, RZ, RZ, R85 ;  /* 0x000000ffffc17224 */ /* 0x000fe200078e0055 */
[----:B------:R-:W1:Y:S01]  /*5800*/  LDSM.16.MT88.4 R16, [R215+0x1100] ;  /* 0x00110000d710783b */ /* 0x000e620000004200 */
[----:B------:R-:W-:Y:S02]  /*5810*/  IMAD.MOV.U32 R192, RZ, RZ, R84 ;  /* 0x000000ffffc07224 */ /* 0x000fe400078e0054 */
[----:B------:R-:W-:Y:S02]  /*5820*/  IMAD.MOV.U32 R195, RZ, RZ, R93 ;  /* 0x000000ffffc37224 */ /* 0x000fe400078e005d */
[----:B------:R-:W-:Y:S01]  /*5830*/  IMAD.MOV.U32 R196, RZ, RZ, R94 ;  /* 0x000000ffffc47224 */ /* 0x000fe200078e005e */
[C---:B------:R-:W-:Y:S01]  /*5840*/  HMMA.16816.F32.BF16 R84, R4.reuse, R10, R152 ;  /* 0x0000000a0454723c */ /* 0x040fe20000041898 */
[----:B------:R-:W2:Y:S01]  /*5850*/  LDSM.16.MT88.4 R8, [R213+0x4100] ;  /* 0x00410000d508783b */ /* 0x000ea20000004200 */
[----:B------:R-:W-:Y:S01]  /*5860*/  MOV R197, R95 ;  /* 0x0000005f00c57202 */ /* 0x000fe20000000f00 */
[----:B------:R-:W-:Y:S01]  /*5870*/  IMAD.MOV.U32 R199, RZ, RZ, R35 ;  /* 0x000000ffffc77224 */ /* 0x000fe200078e0023 */
[----:B------:R-:W-:Y:S01]  /*5880*/  MOV R198, R107 ;  /* 0x0000006b00c67202 */ /* 0x000fe20000000f00 */
[----:B------:R-:W-:Y:S03]  /*5890*/  LDSM.16.MT88.4 R32, [R213+0x7100] ;  /* 0x00710000d520783b */ /* 0x000fe60000004200 */
[C---:B------:R-:W-:Y:S07]  /*58a0*/  HMMA.16816.F32.BF16 R152, R4.reuse, R20, R188 ;  /* 0x000000140498723c */ /* 0x040fee00000418bc */
[----:B------:R-:W-:Y:S01]  /*58b0*/  IMAD.MOV.U32 R189, RZ, RZ, R104 ;  /* 0x000000ffffbd7224 */ /* 0x000fe200078e0068 */
[----:B------:R-:W-:Y:S01]  /*58c0*/  HMMA.16816.F32.BF16 R92, R4, R22, R184 ;  /* 0x00000016045c723c */ /* 0x000fe200000418b8 */
[----:B------:R-:W-:Y:S01]  /*58d0*/  IMAD.MOV.U32 R190, RZ, RZ, R105 ;  /* 0x000000ffffbe7224 */ /* 0x000fe200078e0069 */
[----:B------:R-:W3:Y:S01]  /*58e0*/  LDSM.16.MT88.4 R20, [R214+0x4100] ;  /* 0x00410000d614783b */ /* 0x000ee20000004200 */
[----:B------:R-:W-:Y:S01]  /*58f0*/  MOV R191, R123 ;  /* 0x0000007b00bf7202 */ /* 0x000fe20000000f00 */
[----:B------:R-:W-:-:S04]  /*5900*/  IMAD.MOV.U32 R123, RZ, RZ, R124 ;  /* 0x000000ffff7b7224 */ /* 0x000fc800078e007c */
[----:B------:R-:W-:Y:S01]  /*5910*/  IMAD.MOV.U32 R188, RZ, RZ, R123 ;  /* 0x000000ffffbc7224 */ /* 0x000fe200078e007b */
        /* <DEDUP_REMOVED lines=12> */
[C---:B--2---:R-:W-:Y:S01]  /*59e0*/  HMMA.16816.F32.BF16 R156, R4.reuse, R8, R28 ;  /* 0x00000008049c723c */ /* 0x044fe2000004181c */
[----:B------:R-:W-:Y:S07]  /*59f0*/  LDSM.16.MT88.4 R28, [R214+0xa100] ;  /* 0x00a10000d61c783b */ /* 0x000fee0000004200 */
[C---:B------:R-:W-:Y:S01]  /*5a00*/  HMMA.16816.F32.BF16 R116, R4.reuse, R10, R100 ;  /* 0x0000000a0474723c */ /* 0x040fe20000041864 */
[----:B------:R-:W2:Y:S07]  /*5a10*/  LDSM.16.MT88.4 R8, [R213+0xa100] ;  /* 0x00a10000d508783b */ /* 0x000eae0000004200 */
[C---:B------:R-:W-:Y:S07]  /*5a20*/  HMMA.16816.F32.BF16 R148, R4.reuse, R32, R140 ;  /* 0x000000200494723c */ /* 0x040fee000004188c */
[----:B------:R-:W-:Y:S01]  /*5a30*/  IMAD.MOV.U32 R33, RZ, RZ, R122 ;  /* 0x000000ffff217224 */ /* 0x000fe200078e007a */
[----:B------:R-:W-:Y:S01]  /*5a40*/  HMMA.16816.F32.BF16 R140, R4, R34, R108 ;  /* 0x00000022048c723c */ /* 0x000fe2000004186c */
[----:B------:R-:W-:-:S06]  /*5a50*/  IMAD.MOV.U32 R32, RZ, RZ, R131 ;  /* 0x000000ffff207224 */ /* 0x000fcc00078e0083 */
[----:B------:R-:W-:Y:S01]  /*5a60*/  MOV R108, R190 ;  /* 0x000000be006c7202 */ /* 0x000fe20000000f00 */
[----:B------:R-:W-:Y:S01]  /*5a70*/  IMAD.MOV.U32 R190, RZ, RZ, R198 ;  /* 0x000000ffffbe7224 */ /* 0x000fe200078e00c6 */
[----:B------:R-:W-:Y:S01]  /*5a80*/  MOV R198, R200 ;  /* 0x000000c800c67202 */ /* 0x000fe20000000f00 */
[----:B------:R-:W-:Y:S01]  /*5a90*/  IMAD.MOV.U32 R34, RZ, RZ, R127 ;  /* 0x000000ffff227224 */ /* 0x000fe200078e007f */
[----:B------:R-:W-:Y:S01]  /*5aa0*/  MOV R200, R121 ;  /* 0x0000007900c87202 */ /* 0x000fe20000000f00 */
[----:B------:R-:W-:Y:S01]  /*5ab0*/  IMAD.MOV.U32 R111, RZ, RZ, R120 ;  /* 0x000000ffff6f7224 */ /* 0x000fe200078e0078 */
[----:B------:R-:W-:Y:S01]  /*5ac0*/  HMMA.16816.F32.BF16 R124, R4, R24, R96 ;  /* 0x00000018047c723c */ /* 0x000fe20000041860 */
[----:B------:R-:W-:Y:S01]  /*5ad0*/  MOV R110, R197 ;  /* 0x000000c5006e7202 */ /* 0x000fe20000000f00 */
[----:B------:R-:W-:Y:S01]  /*5ae0*/  IMAD.MOV.U32 R35, RZ, RZ, R203 ;  /* 0x000000ffff237224 */ /* 0x000fe200078e00cb */
[----:B------:R-:W-:Y:S01]  /*5af0*/  MOV R203, R2 ;  /* 0x0000000200cb7202 */ /* 0x000fe20000000f00 */
[----:B------:R-:W-:-:S02]  /*5b00*/  IMAD.MOV.U32 R197, RZ, RZ, R199 ;  /* 0x000000ffffc57224 */ /* 0x000fc400078e00c7 */
[----:B------:R-:W-:Y:S02]  /*5b10*/  IMAD.MOV.U32 R109, RZ, RZ, R196 ;  /* 0x000000ffff6d7224 */ /* 0x000fe400078e00c4 */
[C---:B---3--:R-:W-:Y:S01]  /*5b20*/  HMMA.16816.F32.BF16 R120, R4.reuse, R20, R88 ;  /* 0x000000140478723c */ /* 0x048fe20000041858 */
[----:B------:R-:W-:Y:S02]  /*5b30*/  IMAD.MOV.U32 R24, RZ, RZ, R195 ;  /* 0x000000ffff187224 */ /* 0x000fe400078e00c3 */
[----:B------:R-:W-:Y:S01]  /*5b40*/  IMAD.MOV.U32 R199, RZ, RZ, R202 ;  /* 0x000000ffffc77224 */ /* 0x000fe200078e00ca */
[----:B------:R-:W-:Y:S01]  /*5b50*/  MOV R202, R130 ;  /* 0x0000008200ca7202 */ /* 0x000fe20000000f00 */
[----:B------:R-:W-:Y:S02]  /*5b60*/  FFMA.FTZ R2, R207, c[0x0][0x2d0], -R12 ;  /* 0x0000b400cf027a23 */ /* 0x000fe4000001080c */
[----:B------:R-:W-:Y:S01]  /*5b70*/  IMAD.MOV.U32 R196, RZ, RZ, R128 ;  /* 0x000000ffffc47224 */ /* 0x000fe200078e0080 */
[----:B-1----:R-:W-:Y:S01]  /*5b80*/  HMMA.16816.F32.BF16 R96, R4, R16, R72 ;  /* 0x000000100460723c */ /* 0x002fe20000041848 */
[----:B------:R-:W-:-:S02]  /*5b90*/  IMAD.MOV.U32 R195, RZ, RZ, R129 ;  /* 0x000000ffffc37224 */ /* 0x000fc400078e0081 */
[----:B------:R-:W-:Y:S01]  /*5ba0*/  IMAD.MOV.U32 R25, RZ, RZ, R189 ;  /* 0x000000ffff197224 */ /* 0x000fe200078e00bd */
[----:B------:R-:W-:-:S04]  /*5bb0*/  MOV R189, R251 ;  /* 0x000000fb00bd7202 */ /* 0x000fc80000000f00 */
[C---:B------:R-:W-:Y:S01]  /*5bc0*/  HMMA.16816.F32.BF16 R88, R4.reuse, R18, R56 ;  /* 0x000000120458723c */ /* 0x040fe20000041838 */
[----:B------:R-:W1:Y:S07]  /*5bd0*/  LDSM.16.MT88.4 R16, [R215+0xa100] ;  /* 0x00a10000d710783b */ /* 0x000e6e0000004200 */
[C---:B--2---:R-:W-:Y:S08]  /*5be0*/  HMMA.16816.F32.BF16 R72, R4.reuse, R8, R52 ;  /* 0x000000080448723c */ /* 0x044ff00000041834 */
[C---:B------:R-:W-:Y:S01]  /*5bf0*/  HMMA.16816.F32.BF16 R64, R4.reuse, R10, R64 ;  /* 0x0000000a0440723c */ /* 0x040fe20000041840 */
[----:B------:R-:W2:Y:S07]  /*5c00*/  LDSM.16.MT88.4 R8, [R216+0xa100] ;  /* 0x00a10000d808783b */ /* 0x000eae0000004200 */
[C---:B------:R-:W-:Y:S07]  /*5c10*/  HMMA.16816.F32.BF16 R128, R4.reuse, R26, R112 ;  /* 0x0000001a0480723c */ /* 0x040fee0000041870 */
[----:B------:R-:W-:Y:S01]  /*5c20*/  IMAD.MOV.U32 R115, RZ, RZ, R248 ;  /* 0x000000ffff737224 */ /* 0x000fe200078e00f8 */
[----:B------:R-:W-:Y:S01]  /*5c30*/  MOV R113, R250 ;  /* 0x000000fa00717202 */ /* 0x000fe20000000f00 */
[----:B------:R3:W-:Y:S01]  /*5c40*/  MUFU.EX2 R248, R2 ;  /* 0x0000000200f87308 */ /* 0x0007e20000000800 */
[----:B------:R-:W-:Y:S01]  /*5c50*/  HMMA.16816.F32.BF16 R100, R4, R22, R76 ;  /* 0x000000160464723c */ /* 0x000fe2000004184c */
[----:B------:R-:W-:Y:S01]  /*5c60*/  LDSM.16.MT88.4 R20, [R214+0x1900] ;  /* 0x00190000d614783b */ /* 0x000fe20000004200 */
[----:B------:R-:W-:-:S02]  /*5c70*/  IMAD.MOV.U32 R112, RZ, RZ, R249 ;  /* 0x000000ffff707224 */ /* 0x000fc400078e00f9 */
[----:B------:R-:W-:-:S03]  /*5c80*/  IMAD.MOV.U32 R114, RZ, RZ, R34 ;  /* 0x000000ffff727224 */ /* 0x000fc600078e0022 */
[----:B------:R-:W-:Y:S01]  /*5c90*/  MOV R79, R24 ;  /* 0x00000018004f7202 */ /* 0x000fe20000000f00 */
[----:B-1----:R-:W-:Y:S01]  /*5ca0*/  HMMA.16816.F32.BF16 R40, R4, R16, R40 ;  /* 0x000000100428723c */ /* 0x002fe20000041828 */
[----:B---3--:R-:W-:-:S07]  /*5cb0*/  FFMA.FTZ R2, R206, c[0x0][0x2d0], -R12 ;  /* 0x0000b400ce027a23 */ /* 0x008fce000001080c */
[C---:B------:R-:W-:Y:S01]  /*5cc0*/  HMMA.16816.F32.BF16 R36, R4.reuse, R18, R36 ;  /* 0x000000120424723c */ /* 0x040fe20000041824 */
[----:B------:R-:W-:Y:S01]  /*5cd0*/  LDSM.16.MT88.4 R16, [R216+0x1900] ;  /* 0x00190000d810783b */ /* 0x000fe20000004200 */
[----:B------:R1:W-:Y:S06]  /*5ce0*/  MUFU.EX2 R251, R2 ;  /* 0x0000000200fb7308 */ /* 0x0003ec0000000800 */
[C---:B--2---:R-:W-:Y:S08]  /*5cf0*/  HMMA.16816.F32.BF16 R48, R4.reuse, R8, R48 ;  /* 0x000000080430723c */ /* 0x044ff00000041830 */
[----:B------:R-:W-:Y:S01]  /*5d00*/  HMMA.16816.F32.BF16 R44, R4, R10, R44 ;  /* 0x0000000a042c723c */ /* 0x000fe2000004182c */
[----:B------:R-:W-:Y:S01]  /*5d10*/  LDSM.16.MT88.4 R8, [R215+0x1900] ;  /* 0x00190000d708783b */ /* 0x000fe20000004200 */
[----:B-1----:R-:W-:-:S02]  /*5d20*/  FFMA.FTZ R2, R204, c[0x0][0x2d0], -R12 ;  /* 0x0000b400cc027a23 */ /* 0x002fc4000001080c */
[----:B------:R-:W-:Y:S02]  /*5d30*/  IMAD.MOV.U32 R204, RZ, RZ, R115 ;  /* 0x000000ffffcc7224 */ /* 0x000fe400078e0073 */
[----:B------:R1:W-:Y:S01]  /*5d40*/  MUFU.EX2 R250, R2 ;  /* 0x0000000200fa7308 */ /* 0x0003e20000000800 */
[----:B------:R-:W-:Y:S01]  /*5d50*/  IMAD.MOV.U32 R115, RZ, RZ, R25 ;  /* 0x000000ffff737224 */ /* 0x000fe200078e0019 */
[C---:B------:R-:W-:Y:S01]  /*5d60*/  HMMA.16816.F32.BF16 R60, R4.reuse, R28, R60 ;  /* 0x0000001c043c723c */ /* 0x040fe2000004183c */
[----:B------:R-:W2:Y:S07]  /*5d70*/  LDSM.16.MT88.4 R24, [R213+0x1900] ;  /* 0x00190000d518783b */ /* 0x000eae0000004200 */
[----:B------:R-:W-:Y:S01]  /*5d80*/  HMMA.16816.F32.BF16 R68, R4, R30, R68 ;  /* 0x0000001e0444723c */ /* 0x000fe20000041844 */
[----:B------:R-:W-:Y:S01]  /*5d90*/  LDSM.16.MT88.4 R28, [R214+0x7900] ;  /* 0x00790000d61c783b */ /* 0x000fe20000004200 */
[----:B-1----:R-:W-:-:S05]  /*5da0*/  FFMA.FTZ R2, R205, c[0x0][0x2d0], -R12 ;  /* 0x0000b400cd027a23 */ /* 0x002fca000001080c */
[--C-:B------:R-:W-:Y:S01]  /*5db0*/  FFMA.FTZ R4, R210, c[0x0][0x2d0], -R0.reuse ;  /* 0x0000b400d2047a23 */ /* 0x100fe20000010800 */
[----:B------:R-:W-:Y:S01]  /*5dc0*/  MOV R210, R32 ;  /* 0x0000002000d27202 */ /* 0x000fe20000000f00 */
[----:B------:R1:W3:Y:S08]  /*5dd0*/  MUFU.EX2 R249, R2 ;  /* 0x0000000200f97308 */ /* 0x0002f00000000800 */
[----:B------:R4:W-:Y:S01]  /*5de0*/  MUFU.EX2 R205, R4 ;  /* 0x0000000400cd7308 */ /* 0x0009e20000000800 */
[----:B-1----:R-:W-:Y:S01]  /*5df0*/  FFMA.FTZ R2, R208, c[0x0][0x2d0], -R0 ;  /* 0x0000b400d0027a23 */ /* 0x002fe20000010800 */
[----:B---3--:R-:W-:-:S06]  /*5e00*/  F2FP.BF16.PACK_AB R6, R249, R250 ;  /* 0x000000faf906723e */ /* 0x008fcc00000010ff */
[----:B------:R1:W-:Y:S01]  /*5e10*/  MUFU.EX2 R208, R2 ;  /* 0x0000000200d07308 */ /* 0x0003e20000000800 */
[----:B----4-:R-:W-:Y:S01]  /*5e20*/  F2FP.BF16.PACK_AB R4, R251, R248 ;  /* 0x000000f8fb04723e */ /* 0x010fe200000010ff */
[----:B-1----:R-:W-:Y:S02]  /*5e30*/  FFMA.FTZ R2, R209, c[0x0][0x2d0], -R0 ;  /* 0x0000b400d1027a23 */ /* 0x002fe40000010800 */
[----:B------:R-:W-:-:S04]  /*5e40*/  IMAD.MOV.U32 R209, RZ, RZ, R35 ;  /* 0x000000ffffd17224 */ /* 0x000fc800078e0023 */
[----:B------:R1:W3:Y:S02]  /*5e50*/  MUFU.EX2 R207, R2 ;  /* 0x0000000200cf7308 */ /* 0x0002e40000000800 */
[----:B-1----:R-:W-:Y:S01]  /*5e60*/  FFMA.FTZ R2, R211, c[0x0][0x2d0], -R0 ;  /* 0x0000b400d3027a23 */ /* 0x002fe20000010800 */
[----:B---3--:R-:W-:Y:S01]  /*5e70*/  F2FP.BF16.PACK_AB R5, R207, R208 ;  /* 0x000000d0cf05723e */ /* 0x008fe200000010ff */
[----:B------:R-:W-:-:S04]  /*5e80*/  IMAD.MOV.U32 R211, RZ, RZ, R33 ;  /* 0x000000ffffd37224 */ /* 0x000fc800078e0021 */
[----:B------:R-:W1:Y:S01]  /*5e90*/  MUFU.EX2 R206, R2 ;  /* 0x0000000200ce7308 */ /* 0x000e620000000800 */
[----:B------:R-:W3:Y:S01]  /*5ea0*/  LDSM.16.MT88.4 R32, [R213+0x4900] ;  /* 0x00490000d520783b */ /* 0x000ee20000004200 */
[----:B-1----:R-:W-:Y:S01]  /*5eb0*/  F2FP.BF16.PACK_AB R7, R206, R205 ;  /* 0x000000cdce07723e */ /* 0x002fe200000010ff */
[----:B------:R-:W-:-:S06]  /*5ec0*/  IMAD.MOV.U32 R2, RZ, RZ, R79 ;  /* 0x000000ffff027224 */ /* 0x000fcc00078e004f */
[C---:B--2---:R-:W-:Y:S08]  /*5ed0*/  HMMA.16816.F32.BF16 R136, R4.reuse, R24, R136 ;  /* 0x000000180488723c */ /* 0x044ff00000041888 */
[C---:B------:R-:W-:Y:S01]  /*5ee0*/  HMMA.16816.F32.BF16 R52, R4.reuse, R26, R80 ;  /* 0x0000001a0434723c */ /* 0x040fe20000041850 */
[----:B------:R-:W1:Y:S07]  /*5ef0*/  LDSM.16.MT88.4 R24, [R214+0x4900] ;  /* 0x00490000d618783b */ /* 0x000e6e0000004200 */
[C---:B------:R-:W-:Y:S08]  /*5f00*/  HMMA.16816.F32.BF16 R144, R4.reuse, R20, R144 ;  /* 0x000000140490723c */ /* 0x040ff00000041890 */
[C---:B------:R-:W-:Y:S01]  /*5f10*/  HMMA.16816.F32.BF16 R56, R4.reuse, R22, R84 ;  /* 0x000000160438723c */ /* 0x040fe20000041854 */
[----:B------:R-:W2:Y:S07]  /*5f20*/  LDSM.16.MT88.4 R20, [R216+0x4900] ;  /* 0x00490000d814783b */ /* 0x000eae0000004200 */
[C---:B------:R-:W-:Y:S08]  /*5f30*/  HMMA.16816.F32.BF16 R152, R4.reuse, R16, R152 ;  /* 0x000000100498723c */ /* 0x040ff00000041898 */
[C---:B------:R-:W-:Y:S01]  /*5f40*/  HMMA.16816.F32.BF16 R76, R4.reuse, R18, R92 ;  /* 0x00000012044c723c */ /* 0x040fe2000004185c */
[----:B------:R-:W4:Y:S06]  /*5f50*/  LDSM.16.MT88.4 R16, [R215+0x4900] ;  /* 0x00490000d710783b */ /* 0x000f2c0000004200 */
[----:B------:R-:W-:Y:S01]  /*5f60*/  MOV R94, R114 ;  /* 0x00000072005e7202 */ /* 0x000fe20000000f00 */
[----:B------:R-:W-:Y:S01]  /*5f70*/  HMMA.16816.F32.BF16 R160, R4, R8, R160 ;  /* 0x0000000804a0723c */ /* 0x000fe200000418a0 */
[----:B------:R-:W-:-:S02]  /*5f80*/  IMAD.MOV.U32 R95, RZ, RZ, R115 ;  /* 0x000000ffff5f7224 */ /* 0x000fc400078e0073 */
[----:B------:R-:W-:Y:S01]  /*5f90*/  IMAD.MOV.U32 R92, RZ, RZ, R211 ;  /* 0x000000ffff5c7224 */ /* 0x000fe200078e00d3 */
[----:B------:R-:W-:Y:S01]  /*5fa0*/  MOV R211, R209 ;  /* 0x000000d100d37202 */ /* 0x000fe20000000f00 */
[----:B------:R-:W-:Y:S02]  /*5fb0*/  IMAD.MOV.U32 R93, RZ, RZ, R210 ;  /* 0x000000ffff5d7224 */ /* 0x000fe400078e00d2 */
[----:B------:R-:W-:Y:S01]  /*5fc0*/  IMAD.MOV.U32 R209, RZ, RZ, R108 ;  /* 0x000000ffffd17224 */ /* 0x000fe200078e006c */
[----:B------:R-:W-:Y:S01]  /*5fd0*/  HMMA.16816.F32.BF16 R80, R4, R10, R104 ;  /* 0x0000000a0450723c */ /* 0x000fe20000041868 */
[----:B------:R-:W4:Y:S01]  /*5fe0*/  LDSM.16.MT88.4 R8, [R213+0x7900] ;  /* 0x00790000d508783b */ /* 0x000f220000004200 */
[----:B------:R-:W-:-:S06]  /*5ff0*/  IMAD.MOV.U32 R210, RZ, RZ, R110 ;  /* 0x000000ffffd27224 */ /* 0x000fcc00078e006e */
[C---:B---3--:R-:W-:Y:S08]  /*6000*/  HMMA.16816.F32.BF16 R168, R4.reuse, R32, R168 ;  /* 0x0000002004a8723c */ /* 0x048ff000000418a8 */
[C---:B------:R-:W-:Y:S07]  /*6010*/  HMMA.16816.F32.BF16 R32, R4.reuse, R34, R184 ;  /* 0x000000220420723c */ /* 0x040fee00000418b8 */
[----:B------:R-:W-:Y:S01]  /*6020*/  IMAD.MOV.U32 R185, RZ, RZ, R112 ;  /* 0x000000ffffb97224 */ /* 0x000fe200078e0070 */
[----:B-1----:R-:W-:Y:S01]  /*6030*/  HMMA.16816.F32.BF16 R84, R4, R26, R180 ;  /* 0x0000001a0454723c */ /* 0x002fe200000418b4 */
[----:B------:R-:W-:Y:S01]  /*6040*/  IMAD.MOV.U32 R184, RZ, RZ, R113 ;  /* 0x000000ffffb87224 */ /* 0x000fe200078e0071 */
[----:B------:R-:W-:Y:S01]  /*6050*/  MOV R187, R2 ;  /* 0x0000000200bb7202 */ /* 0x000fe20000000f00 */
[----:B------:R-:W-:Y:S01]  /*6060*/  IMAD.MOV.U32 R2, RZ, RZ, R111 ;  /* 0x000000ffff027224 */ /* 0x000fe200078e006f */
[----:B------:R-:W-:-:S03]  /*6070*/  MOV R186, R109 ;  /* 0x0000006d00ba7202 */ /* 0x000fc60000000f00 */
[----:B------:R-:W-:Y:S01]  /*6080*/  FFMA.FTZ R2, R2, c[0x0][0x2d0], -R12 ;  /* 0x0000b40002027a23 */ /* 0x000fe2000001080c */
[C---:B--2---:R-:W-:Y:S08]  /*6090*/  HMMA.16816.F32.BF16 R104, R4.reuse, R20, R172 ;  /* 0x000000140468723c */ /* 0x044ff000000418ac */
[C---:B----4-:R-:W-:Y:S08]  /*60a0*/  HMMA.16816.F32.BF16 R112, R4.reuse, R16, R156 ;  /* 0x000000100470723c */ /* 0x050ff0000004189c */
[C---:B------:R-:W-:Y:S01]  /*60b0*/  HMMA.16816.F32.BF16 R116, R4.reuse, R18, R116 ;  /* 0x000000120474723c */ /* 0x040fe20000041874 */
[----:B------:R-:W1:Y:S07]  /*60c0*/  LDSM.16.MT88.4 R16, [R216+0x7900] ;  /* 0x00790000d810783b */ /* 0x000e6e0000004200 */
[C---:B------:R-:W-:Y:S08]  /*60d0*/  HMMA.16816.F32.BF16 R172, R4.reuse, R8, R148 ;  /* 0x0000000804ac723c */ /* 0x040ff00000041894 */
[C---:B------:R-:W-:Y:S01]  /*60e0*/  HMMA.16816.F32.BF16 R180, R4.reuse, R10, R140 ;  /* 0x0000000a04b4723c */ /* 0x040fe2000004188c */
[----:B------:R-:W2:Y:S07]  /*60f0*/  LDSM.16.MT88.4 R8, [R215+0x7900] ;  /* 0x00790000d708783b */ /* 0x000eae0000004200 */
[C---:B------:R-:W-:Y:S01]  /*6100*/  HMMA.16816.F32.BF16 R108, R4.reuse, R22, R164 ;  /* 0x00000016046c723c */ /* 0x040fe200000418a4 */
[----:B------:R-:W3:Y:S07]  /*6110*/  LDSM.16.MT88.4 R20, [R213+0xa900] ;  /* 0x00a90000d514783b */ /* 0x000eee0000004200 */
[C---:B------:R-:W-:Y:S07]  /*6120*/  HMMA.16816.F32.BF16 R156, R4.reuse, R30, R128 ;  /* 0x0000001e049c723c */ /* 0x040fee0000041880 */
[----:B------:R-:W-:Y:S01]  /*6130*/  IMAD.MOV.U32 R30, RZ, RZ, R94 ;  /* 0x000000ffff1e7224 */ /* 0x000fe200078e005e */
[----:B------:R-:W-:Y:S01]  /*6140*/  HMMA.16816.F32.BF16 R164, R4, R28, R124 ;  /* 0x0000001c04a4723c */ /* 0x000fe2000004187c */
[----:B------:R-:W-:-:S06]  /*6150*/  MOV R31, R95 ;  /* 0x0000005f001f7202 */ /* 0x000fcc0000000f00 */
[----:B------:R-:W-:Y:S01]  /*6160*/  MOV R28, R92 ;  /* 0x0000005c001c7202 */ /* 0x000fe20000000f00 */
[C---:B------:R-:W-:Y:S01]  /*6170*/  HMMA.16816.F32.BF16 R176, R4.reuse, R24, R176 ;  /* 0x0000001804b0723c */ /* 0x040fe200000418b0 */
[----:B------:R-:W-:Y:S01]  /*6180*/  IMAD.MOV.U32 R29, RZ, RZ, R93 ;  /* 0x000000ffff1d7224 */ /* 0x000fe200078e005d */
[----:B------:R-:W4:Y:S06]  /*6190*/  LDSM.16.MT88.4 R24, [R214+0xa900] ;  /* 0x00a90000d618783b */ /* 0x000f2c0000004200 */
[C---:B-1----:R-:W-:Y:S07]  /*61a0*/  HMMA.16816.F32.BF16 R148, R4.reuse, R16, R120 ;  /* 0x000000100494723c */ /* 0x042fee0000041878 */
[----:B------:R-:W-:Y:S01]  /*61b0*/  IMAD.MOV.U32 R16, RZ, RZ, R30 ;  /* 0x000000ffff107224 */ /* 0x000fe200078e001e */
[----:B--2---:R-:W-:Y:S01]  /*61c0*/  HMMA.16816.F32.BF16 R128, R4, R8, R96 ;  /* 0x000000080480723c */ /* 0x004fe20000041860 */
[----:B------:R-:W-:Y:S01]  /*61d0*/  MOV R30, R28 ;  /* 0x0000001c001e7202 */ /* 0x000fe20000000f00 */
[----:B------:R-:W-:-:S02]  /*61e0*/  IMAD.MOV.U32 R17, RZ, RZ, R31 ;  /* 0x000000ffff117224 */ /* 0x000fc400078e001f */
[----:B------:R-:W-:Y:S02]  /*61f0*/  IMAD.MOV.U32 R28, RZ, RZ, R184 ;  /* 0x000000ffff1c7224 */ /* 0x000fe400078e00b8 */
[----:B------:R-:W-:Y:S01]  /*6200*/  IMAD.MOV.U32 R31, RZ, RZ, R29 ;  /* 0x000000ffff1f7224 */ /* 0x000fe200078e001d */
[----:B------:R-:W-:Y:S01]  /*6210*/  MOV R29, R185 ;  /* 0x000000b9001d7202 */ /* 0x000fe20000000f00 */
[----:B------:R-:W-:Y:S01]  /*6220*/  HMMA.16816.F32.BF16 R124, R4, R10, R88 ;  /* 0x0000000a047c723c */ /* 0x000fe20000041858 */
[----:B------:R-:W1:Y:S01]  /*6230*/  LDSM.16.MT88.4 R8, [R216+0xa900] ;  /* 0x00a90000d808783b */ /* 0x000e620000004200 */
[----:B------:R-:W-:Y:S01]  /*6240*/  IMAD.MOV.U32 R184, RZ, RZ, R187 ;  /* 0x000000ffffb87224 */ /* 0x000fe200078e00bb */
[----:B------:R-:W-:Y:S01]  /*6250*/  MOV R187, R191 ;  /* 0x000000bf00bb7202 */ /* 0x000fe20000000f00 */
[----:B------:R-:W-:Y:S02]  /*6260*/  IMAD.MOV.U32 R185, RZ, RZ, R204 ;  /* 0x000000ffffb97224 */ /* 0x000fe400078e00cc */
[----:B------:R-:W-:-:S02]  /*6270*/  IMAD.MOV.U32 R191, RZ, RZ, R193 ;  /* 0x000000ffffbf7224 */ /* 0x000fc400078e00c1 */
[C---:B------:R-:W-:Y:S01]  /*6280*/  HMMA.16816.F32.BF16 R140, R4.reuse, R18, R100 ;  /* 0x00000012048c723c */ /* 0x040fe20000041864 */
[----:B------:R-:W-:Y:S01]  /*6290*/  IMAD.MOV.U32 R204, RZ, RZ, R192 ;  /* 0x000000ffffcc7224 */ /* 0x000fe200078e00c0 */
[----:B------:R-:W-:Y:S01]  /*62a0*/  MOV R192, R194 ;  /* 0x000000c200c07202 */ /* 0x000fe20000000f00 */
[----:B------:R-:W-:Y:S02]  /*62b0*/  IMAD.MOV.U32 R193, RZ, RZ, R201 ;  /* 0x000000ffffc17224 */ /* 0x000fe400078e00c9 */
[----:B------:R2:W-:Y:S01]  /*62c0*/  MUFU.EX2 R201, R2 ;  /* 0x0000000200c97308 */ /* 0x0005e20000000800 */
[----:B------:R-:W-:Y:S01]  /*62d0*/  IMAD.MOV.U32 R194, RZ, RZ, R219 ;  /* 0x000000ffffc27224 */ /* 0x000fe200078e00db */
[----:B------:R-:W-:Y:S01]  /*62e0*/  MOV R103, R17 ;  /* 0x0000001100677202 */ /* 0x000fe20000000f00 */
[----:B------:R-:W-:Y:S01]  /*62f0*/  IMAD.MOV.U32 R17, RZ, RZ, R31 ;  /* 0x000000ffff117224 */ /* 0x000fe200078e001f */
[----:B---3--:R-:W-:Y:S01]  /*6300*/  HMMA.16816.F32.BF16 R120, R4, R20, R72 ;  /* 0x000000140478723c */ /* 0x008fe20000041848 */
[----:B------:R-:W-:Y:S01]  /*6310*/  IMAD.MOV.U32 R31, RZ, RZ, R29 ;  /* 0x000000ffff1f7224 */ /* 0x000fe200078e001d */
[----:B------:R-:W-:Y:S01]  /*6320*/  MOV R29, R185 ;  /* 0x000000b9001d7202 */ /* 0x000fe20000000f00 */
[----:B------:R-:W-:Y:S01]  /*6330*/  IMAD.MOV.U32 R185, RZ, RZ, R204 ;  /* 0x000000ffffb97224 */ /* 0x000fe200078e00cc */
[----:B------:R3:W5:Y:S01]  /*6340*/  LDL.LU R219, [R1+0x3c] ;  /* 0x00003c0001db7983 */ /* 0x0007620000300800 */
[----:B------:R-:W-:Y:S01]  /*6350*/  IMAD.MOV.U32 R204, RZ, RZ, R192 ;  /* 0x000000ffffcc7224 */ /* 0x000fe200078e00c0 */
[----:B------:R-:W-:-:S02]  /*6360*/  MOV R192, R194 ;  /* 0x000000c200c07202 */ /* 0x000fc40000000f00 */
[----:B------:R-:W-:Y:S01]  /*6370*/  HMMA.16816.F32.BF16 R92, R4, R22, R64 ;  /* 0x00000016045c723c */ /* 0x000fe20000041840 */
[----:B--2---:R-:W-:Y:S01]  /*6380*/  FFMA.FTZ R2, R16, c[0x0][0x2d0], -R12 ;  /* 0x0000b40010027a23 */ /* 0x004fe2000001080c */
[----:B------:R-:W2:Y:S01]  /*6390*/  LDSM.16.MT88.4 R20, [R215+0xa900] ;  /* 0x00a90000d714783b */ /* 0x000ea20000004200 */
[----:B------:R-:W-:Y:S01]  /*63a0*/  IMAD.MOV.U32 R16, RZ, RZ, R30 ;  /* 0x000000ffff107224 */ /* 0x000fe200078e001e */
[----:B------:R-:W-:Y:S01]  /*63b0*/  MOV R30, R28 ;  /* 0x0000001c001e7202 */ /* 0x000fe20000000f00 */
[----:B------:R-:W-:-:S03]  /*63c0*/  IMAD.MOV.U32 R28, RZ, RZ, R184 ;  /* 0x000000ffff1c7224 */ /* 0x000fc600078e00b8 */
[----:B----4-:R-:W-:Y:S01]  /*63d0*/  HMMA.16816.F32.BF16 R72, R4, R24, R60 ;  /* 0x000000180448723c */ /* 0x010fe2000004183c */
[----:B------:R-:W-:Y:S01]  /*63e0*/  IMAD.MOV.U32 R184, RZ, RZ, R187 ;  /* 0x000000ffffb87224 */ /* 0x000fe200078e00bb */
[----:B------:R-:W-:Y:S01]  /*63f0*/  MOV R187, R191 ;  /* 0x000000bf00bb7202 */ /* 0x000fe20000000f00 */
[----:B------:R-:W-:Y:S02]  /*6400*/  IMAD.MOV.U32 R194, RZ, RZ, R202 ;  /* 0x000000ffffc27224 */ /* 0x000fe400078e00ca */
[----:B------:R4:W1:Y:S01]  /*6410*/  MUFU.EX2 R202, R2 ;  /* 0x0000000200ca7308 */ /* 0x0008620000000800 */
[----:B------:R-:W-:Y:S01]  /*6420*/  IMAD.MOV.U32 R191, RZ, RZ, R193 ;  /* 0x000000ffffbf7224 */ /* 0x000fe200078e00c1 */
[----:B------:R-:W-:Y:S01]  /*6430*/  MOV R101, R16 ;  /* 0x0000001000657202 */ /* 0x000fe20000000f00 */
[----:B------:R-:W-:Y:S01]  /*6440*/  IMAD.MOV.U32 R102, RZ, RZ, R17 ;  /* 0x000000ffff667224 */ /* 0x000fe200078e0011 */
[----:B------:R-:W-:Y:S01]  /*6450*/  MOV R16, R31 ;  /* 0x0000001f00107202 */ /* 0x000fe20000000f00 */
[----:B------:R-:W-:Y:S01]  /*6460*/  IMAD.MOV.U32 R17, RZ, RZ, R28 ;  /* 0x000000ffff117224 */ /* 0x000fe200078e001c */
[----:B------:R-:W-:Y:S01]  /*6470*/  MOV R31, R185 ;  /* 0x000000b9001f7202 */ /* 0x000fe20000000f00 */
[----:B------:R-:W-:Y:S01]  /*6480*/  IMAD.MOV.U32 R28, RZ, RZ, R184 ;  /* 0x000000ffff1c7224 */ /* 0x000fe200078e00b8 */
[----:B------:R-:W-:Y:S01]  /*6490*/  MOV R184, R204 ;  /* 0x000000cc00b87202 */ /* 0x000fe20000000f00 */
[----:B------:R-:W-:-:S02]  /*64a0*/  IMAD.MOV.U32 R185, RZ, RZ, R191 ;  /* 0x000000ffffb97224 */ /* 0x000fc400078e00bf */
[----:B----4-:R-:W-:Y:S02]  /*64b0*/  FFMA.FTZ R2, R103, c[0x0][0x2d0], -R12 ;  /* 0x0000b40067027a23 */ /* 0x010fe4000001080c */
[----:B------:R-:W-:Y:S02]  /*64c0*/  IMAD.MOV.U32 R103, RZ, RZ, R30 ;  /* 0x000000ffff677224 */ /* 0x000fe400078e001e */
[----:B------:R-:W-:Y:S01]  /*64d0*/  IMAD.MOV.U32 R30, RZ, RZ, R187 ;  /* 0x000000ffff1e7224 */ /* 0x000fe200078e00bb */
[----:B------:R-:W-:Y:S01]  /*64e0*/  MOV R187, R192 ;  /* 0x000000c000bb7202 */ /* 0x000fe20000000f00 */
[----:B------:R-:W-:Y:S02]  /*64f0*/  IMAD.MOV.U32 R192, RZ, RZ, R203 ;  /* 0x000000ffffc07224 */ /* 0x000fe400078e00cb */
[----:B------:R4:W-:Y:S01]  /*6500*/  MUFU.EX2 R203, R2 ;  /* 0x0000000200cb7308 */ /* 0x0009e20000000800 */
[----:B------:R-:W-:Y:S01]  /*6510*/  MOV R100, R103 ;  /* 0x0000006700647202 */ /* 0x000fe20000000f00 */
[----:B------:R-:W-:Y:S01]  /*6520*/  IMAD.MOV.U32 R103, RZ, RZ, R184 ;  /* 0x000000ffff677224 */ /* 0x000fe200078e00b8 */
[----:B------:R-:W-:Y:S01]  /*6530*/  MOV R184, R185 ;  /* 0x000000b900b87202 */ /* 0x000fe20000000f00 */
[----:B------:R-:W-:Y:S01]  /*6540*/  IMAD.MOV.U32 R99, RZ, RZ, R102 ;  /* 0x000000ffff637224 */ /* 0x000fe200078e0066 */
[----:B------:R-:W-:Y:S01]  /*6550*/  MOV R102, R17 ;  /* 0x0000001100667202 */ /* 0x000fe20000000f00 */
[----:B------:R-:W-:Y:S01]  /*6560*/  IMAD.MOV.U32 R185, RZ, RZ, R187 ;  /* 0x000000ffffb97224 */ /* 0x000fe200078e00bb */
[----:B------:R-:W-:Y:S01]  /*6570*/  MOV R187, R200 ;  /* 0x000000c800bb7202 */ /* 0x000fe20000000f00 */
[----:B----4-:R-:W-:-:S04]  /*6580*/  FFMA.FTZ R2, R252, c[0x0][0x2d0], -R12 ;  /* 0x0000b400fc027a23 */ /* 0x010fc8000001080c */
[----:B------:R4:W2:Y:S01]  /*6590*/  MUFU.EX2 R204, R2 ;  /* 0x0000000200cc7308 */ /* 0x0008a20000000800 */
[----:B-1----:R-:W-:Y:S01]  /*65a0*/  HMMA.16816.F32.BF16 R60, R4, R8, R48 ;  /* 0x00000008043c723c */ /* 0x002fe20000041830 */
[----:B----4-:R-:W-:Y:S02]  /*65b0*/  FFMA.FTZ R2, R101, c[0x0][0x2d0], -R0 ;  /* 0x0000b40065027a23 */ /* 0x010fe40000010800 */
[----:B------:R-:W-:-:S04]  /*65c0*/  IMAD.MOV.U32 R101, RZ, RZ, R16 ;  /* 0x000000ffff657224 */ /* 0x000fc800078e0010 */
[----:B------:R1:W-:Y:S01]  /*65d0*/  MUFU.EX2 R200, R2 ;  /* 0x0000000200c87308 */ /* 0x0003e20000000800 */
[----:B------:R-:W4:Y:S01]  /*65e0*/  LDSM.16.MT88.4 R16, [R213+0x2100] ;  /* 0x00210000d510783b */ /* 0x000f220000004200 */
[----:B------:R-:W-:Y:S03]  /*65f0*/  HMMA.16816.F32.BF16 R44, R4, R10, R44 ;  /* 0x0000000a042c723c */ /* 0x000fe6000004182c */
[----:B------:R-:W2:Y:S01]  /*6600*/  LDSM.16.MT88.4 R8, [R214+0x2100] ;  /* 0x00210000d608783b */ /* 0x000ea20000004200 */
[----:B-1----:R-:W-:Y:S02]  /*6610*/  FFMA.FTZ R2, R99, c[0x0][0x2d0], -R0 ;  /* 0x0000b40063027a23 */ /* 0x002fe40000010800 */
[----:B------:R-:W-:Y:S01]  /*6620*/  IMAD.MOV.U32 R99, RZ, RZ, R100 ;  /* 0x000000ffff637224 */ /* 0x000fe200078e0064 */
[----:B------:R-:W-:Y:S01]  /*6630*/  MOV R100, R101 ;  /* 0x0000006500647202 */ /* 0x000fe20000000f00 */
[----:B------:R-:W-:Y:S01]  /*6640*/  IMAD.MOV.U32 R101, RZ, RZ, R102 ;  /* 0x000000ffff657224 */ /* 0x000fe200078e0066 */
[----:B------:R-:W-:Y:S01]  /*6650*/  MOV R102, R103 ;  /* 0x0000006700667202 */ /* 0x000fe20000000f00 */
[----:B------:R-:W-:Y:S01]  /*6660*/  IMAD.MOV.U32 R103, RZ, RZ, R184 ;  /* 0x000000ffff677224 */ /* 0x000fe200078e00b8 */
[----:B------:R-:W-:Y:S01]  /*6670*/  MOV R184, R185 ;  /* 0x000000b900b87202 */ /* 0x000fe20000000f00 */
[----:B------:R-:W-:Y:S01]  /*6680*/  IMAD.MOV.U32 R185, RZ, RZ, R210 ;  /* 0x000000ffffb97224 */ /* 0x000fe200078e00d2 */
[----:B------:R-:W-:-:S02]  /*6690*/  MOV R210, R134 ;  /* 0x0000008600d27202 */ /* 0x000fc40000000f00 */
[----:B------:R1:W1:Y:S02]  /*66a0*/  MUFU.EX2 R134, R2 ;  /* 0x0000000200867308 */ /* 0x0002640000000800 */
[----:B-1----:R-:W-:-:S06]  /*66b0*/  FFMA.FTZ R2, R135, c[0x0][0x2d0], -R0 ;  /* 0x0000b40087027a23 */ /* 0x002fcc0000010800 */
[----:B------:R1:W-:Y:S02]  /*66c0*/  MUFU.EX2 R135, R2 ;  /* 0x0000000200877308 */ /* 0x0003e40000000800 */
[----:B-1----:R-:W-:Y:S02]  /*66d0*/  FFMA.FTZ R2, R99, c[0x0][0x2d0], -R0 ;  /* 0x0000b40063027a23 */ /* 0x002fe40000010800 */
[----:B------:R-:W-:Y:S01]  /*66e0*/  IMAD.MOV.U32 R99, RZ, RZ, R100 ;  /* 0x000000ffff637224 */ /* 0x000fe200078e0064 */
[----:B------:R-:W-:Y:S01]  /*66f0*/  MOV R100, R101 ;  /* 0x0000006500647202 */ /* 0x000fe20000000f00 */
[----:B------:R-:W-:Y:S01]  /*6700*/  IMAD.MOV.U32 R101, RZ, RZ, R102 ;  /* 0x000000ffff657224 */ /* 0x000fe200078e0066 */
[----:B------:R-:W-:Y:S01]  /*6710*/  MOV R102, R103 ;  /* 0x0000006700667202 */ /* 0x000fe20000000f00 */
[----:B------:R-:W-:Y:S01]  /*6720*/  IMAD.MOV.U32 R103, RZ, RZ, R184 ;  /* 0x000000ffff677224 */ /* 0x000fe200078e00b8 */
[----:B------:R-:W-:Y:S02]  /*6730*/  MOV R184, R133 ;  /* 0x0000008500b87202 */ /* 0x000fe40000000f00 */
[----:B------:R-:W1:Y:S01]  /*6740*/  MUFU.EX2 R133, R2 ;  /* 0x0000000200857308 */ /* 0x000e620000000800 */
[C---:B------:R-:W-:Y:S01]  /*6750*/  HMMA.16816.F32.BF16 R68, R4.reuse, R26, R68 ;  /* 0x0000001a0444723c */ /* 0x040fe20000041844 */
[----:B------:R-:W-:Y:S07]  /*6760*/  LDSM.16.MT88.4 R24, [R214+0x8100] ;  /* 0x00810000d618783b */ /* 0x000fee0000004200 */
[C---:B--2---:R-:W-:Y:S08]  /*6770*/  HMMA.16816.F32.BF16 R40, R4.reuse, R20, R40 ;  /* 0x000000140428723c */ /* 0x044ff00000041828 */
[----:B------:R-:W-:Y:S01]  /*6780*/  HMMA.16816.F32.BF16 R36, R4, R22, R36 ;  /* 0x000000160424723c */ /* 0x000fe20000041824 */
[----:B------:R-:W2:Y:S06]  /*6790*/  LDSM.16.MT88.4 R20, [R216+0x2100] ;  /* 0x00210000d814783b */ /* 0x000eac0000004200 */
[----:B------:R-:W-:-:S02]  /*67a0*/  F2FP.BF16.PACK_AB R4, R202, R201 ;  /* 0x000000c9ca04723e */ /* 0x000fc400000010ff */
[----:B------:R-:W-:Y:S02]  /*67b0*/  F2FP.BF16.PACK_AB R6, R204, R203 ;  /* 0x000000cbcc06723e */ /* 0x000fe400000010ff */
[----:B------:R-:W-:Y:S02]  /*67c0*/  F2FP.BF16.PACK_AB R5, R134, R200 ;  /* 0x000000c88605723e */ /* 0x000fe400000010ff */
[----:B-1----:R-:W-:-:S07]  /*67d0*/  F2FP.BF16.PACK_AB R7, R133, R135 ;  /* 0x000000878507723e */ /* 0x002fce00000010ff */
[C---:B----4-:R-:W-:Y:S08]  /*67e0*/  HMMA.16816.F32.BF16 R136, R4.reuse, R16, R136 ;  /* 0x000000100488723c */ /* 0x050ff00000041888 */
[C---:B------:R-:W-:Y:S01]  /*67f0*/  HMMA.16816.F32.BF16 R48, R4.reuse, R18, R52 ;  /* 0x000000120430723c */ /* 0x040fe20000041834 */
[----:B------:R-:W1:Y:S07]  /*6800*/  LDSM.16.MT88.4 R16, [R215+0x2100] ;  /* 0x00210000d710783b */ /* 0x000e6e0000004200 */
[C---:B------:R-:W-:Y:S08]  /*6810*/  HMMA.16816.F32.BF16 R144, R4.reuse, R8, R144 ;  /* 0x000000080490723c */ /* 0x040ff00000041890 */
[C---:B------:R-:W-:Y:S01]  /*6820*/  HMMA.16816.F32.BF16 R52, R4.reuse, R10, R56 ;  /* 0x0000000a0434723c */ /* 0x040fe20000041838 */
[----:B------:R-:W4:Y:S07]  /*6830*/  LDSM.16.MT88.4 R8, [R213+0x5100] ;  /* 0x00510000d508783b */ /* 0x000f2e0000004200 */
[C---:B--2---:R-:W-:Y:S08]  /*6840*/  HMMA.16816.F32.BF16 R152, R4.reuse, R20, R152 ;  /* 0x000000140498723c */ /* 0x044ff00000041898 */
[C---:B------:R-:W-:Y:S01]  /*6850*/  HMMA.16816.F32.BF16 R56, R4.reuse, R22, R76 ;  /* 0x000000160438723c */ /* 0x040fe2000004184c */
[----:B------:R-:W2:Y:S07]  /*6860*/  LDSM.16.MT88.4 R20, [R214+0x5100] ;  /* 0x00510000d614783b */ /* 0x000eae0000004200 */
[C---:B-1----:R-:W-:Y:S08]  /*6870*/  HMMA.16816.F32.BF16 R160, R4.reuse, R16, R160 ;  /* 0x0000001004a0723c */ /* 0x042ff000000418a0 */
[C---:B------:R-:W-:Y:S01]  /*6880*/  HMMA.16816.F32.BF16 R64, R4.reuse, R18, R80 ;  /* 0x000000120440723c */ /* 0x040fe20000041850 */
[----:B------:R-:W1:Y:S07]  /*6890*/  LDSM.16.MT88.4 R16, [R216+0x5100] ;  /* 0x00510000d810783b */ /* 0x000e6e0000004200 */
[C---:B----4-:R-:W-:Y:S08]  /*68a0*/  HMMA.16816.F32.BF16 R168, R4.reuse, R8, R168 ;  /* 0x0000000804a8723c */ /* 0x050ff000000418a8 */
[C---:B------:R-:W-:Y:S01]  /*68b0*/  HMMA.16816.F32.BF16 R76, R4.reuse, R10, R32 ;  /* 0x0000000a044c723c */ /* 0x040fe20000041820 */
[----:B------:R-:W4:Y:S04]  /*68c0*/  LDSM.16.MT88.4 R8, [R215+0x5100] ;  /* 0x00510000d708783b */ /* 0x000f280000004200 */
[----:B------:R-:W3:Y:S03]  /*68d0*/  LDSM.16.MT88.4 R32, [R213+0x8100] ;  /* 0x00810000d520783b */ /* 0x000ee60000004200 */
[----:B--2---:R-:W-:Y:S01]  /*68e0*/  HMMA.16816.F32.BF16 R80, R4, R22, R84 ;  /* 0x000000160450723c */ /* 0x004fe20000041854 */
[----:B------:R-:W-:Y:S01]  /*68f0*/  IMAD.MOV.U32 R2, RZ, RZ, R99 ;  /* 0x000000ffff027224 */ /* 0x000fe200078e0063 */
[----:B------:R-:W-:-:S06]  /*6900*/  MOV R252, R100 ;  /* 0x0000006400fc7202 */ /* 0x000fcc0000000f00 */
[C---:B------:R-:W-:Y:S01]  /*6910*/  HMMA.16816.F32.BF16 R176, R4.reuse, R20, R176 ;  /* 0x0000001404b0723c */ /* 0x040fe200000418b0 */
[----:B------:R-:W-:Y:S07]  /*6920*/  LDSM.16.MT88.4 R20, [R216+0x8100] ;  /* 0x00810000d814783b */ /* 0x000fee0000004200 */
[C---:B-1----:R-:W-:Y:S08]  /*6930*/  HMMA.16816.F32.BF16 R84, R4.reuse, R16, R104 ;  /* 0x000000100454723c */ /* 0x042ff00000041868 */
[C---:B------:R-:W-:Y:S01]  /*6940*/  HMMA.16816.F32.BF16 R88, R4.reuse, R18, R108 ;  /* 0x000000120458723c */ /* 0x040fe2000004186c */
[----:B------:R-:W1:Y:S07]  /*6950*/  LDSM.16.MT88.4 R16, [R215+0x8100] ;  /* 0x00810000d710783b */ /* 0x000e6e0000004200 */
[----:B----4-:R-:W-:Y:S07]  /*6960*/  HMMA.16816.F32.BF16 R96, R4, R8, R112 ;  /* 0x000000080460723c */ /* 0x010fee0000041870 */
[----:B------:R-:W-:Y:S01]  /*6970*/  IMAD.MOV.U32 R112, RZ, RZ, R101 ;  /* 0x000000ffff707224 */ /* 0x000fe200078e0065 */
[----:B------:R-:W-:Y:S01]  /*6980*/  MOV R113, R102 ;  /* 0x0000006600717202 */ /* 0x000fe20000000f00 */
[----:B------:R-:W-:-:S02]  /*6990*/  IMAD.MOV.U32 R114, RZ, RZ, R103 ;  /* 0x000000ffff727224 */ /* 0x000fc400078e0067 */
[----:B------:R-:W-:Y:S01]  /*69a0*/  HMMA.16816.F32.BF16 R100, R4, R10, R116 ;  /* 0x0000000a0464723c */ /* 0x000fe20000041874 */
[----:B------:R-:W2:Y:S01]  /*69b0*/  LDSM.16.MT88.4 R8, [R213+0xb100] ;  /* 0x00b10000d508783b */ /* 0x000ea20000004200 */
[----:B------:R-:W-:-:S05]  /*69c0*/  MOV R115, R30 ;  /* 0x0000001e00737202 */ /* 0x000fca0000000f00 */
[----:B------:R-:W-:Y:S01]  /*69d0*/  IMAD.MOV.U32 R117, RZ, RZ, R31 ;  /* 0x000000ffff757224 */ /* 0x000fe200078e001f */
[----:B------:R-:W-:Y:S01]  /*69e0*/  MOV R118, R28 ;  /* 0x0000001c00767202 */ /* 0x000fe20000000f00 */
[----:B------:R-:W-:Y:S01]  /*69f0*/  IMAD.MOV.U32 R119, RZ, RZ, R29 ;  /* 0x000000ffff777224 */ /* 0x000fe200078e001d */
[C---:B---3--:R-:W-:Y:S01]  /*6a00*/  HMMA.16816.F32.BF16 R104, R4.reuse, R32, R172 ;  /* 0x000000200468723c */ /* 0x048fe200000418ac */
[----:B------:R-:W-:Y:S01]  /*6a10*/  IMAD.MOV.U32 R193, RZ, RZ, R218 ;  /* 0x000000ffffc17224 */ /* 0x000fe200078e00da */
[----:B------:R-:W-:Y:S01]  /*6a20*/  MOV R191, R217 ;  /* 0x000000d900bf7202 */ /* 0x000fe20000000f00 */
[----:B------:R-:W-:Y:S01]  /*6a30*/  FFMA.FTZ R2, R2, c[0x0][0x2d0], -R12 ;  /* 0x0000b40002027a23 */ /* 0x000fe2000001080c */
[----:B------:R-:W-:Y:S03]  /*6a40*/  LDSM.16.MT88.4 R28, [R214+0xb100] ;  /* 0x00b10000d61c783b */ /* 0x000fe60000004200 */
[----:B------:R-:W-:Y:S01]  /*6a50*/  IMAD.MOV.U32 R175, RZ, RZ, R118 ;  /* 0x000000ffffaf7224 */ /* 0x000fe200078e0076 */
[C---:B------:R-:W-:Y:S01]  /*6a60*/  HMMA.16816.F32.BF16 R108, R4.reuse, R24, R164 ;  /* 0x00000018046c723c */ /* 0x040fe200000418a4 */
[----:B------:R-:W-:Y:S01]  /*6a70*/  MOV R174, R119 ;  /* 0x0000007700ae7202 */ /* 0x000fe20000000f00 */
[----:B------:R-:W-:Y:S01]  /*6a80*/  IMAD.MOV.U32 R173, RZ, RZ, R112 ;  /* 0x000000ffffad7224 */ /* 0x000fe200078e0070 */
[----:B------:R-:W-:Y:S01]  /*6a90*/  MOV R172, R113 ;  /* 0x0000007100ac7202 */ /* 0x000fe20000000f00 */
[----:B------:R-:W-:Y:S01]  /*6aa0*/  UIADD3 UR15, UR6, -0x2, URZ ;  /* 0xfffffffe060f7890 */ /* 0x000fe2000fffe03f */
[----:B------:R3:W5:Y:S02]  /*6ab0*/  LDL.LU R218, [R1+0x38] ;  /* 0x0000380001da7983 */ /* 0x0007640000300800 */
[----:B------:R-:W-:Y:S01]  /*6ac0*/  MOV R166, R117 ;  /* 0x0000007500a67202 */ /* 0x000fe20000000f00 */
[----:B------:R-:W-:Y:S01]  /*6ad0*/  HMMA.16816.F32.BF16 R32, R4, R34, R180 ;  /* 0x000000220420723c */ /* 0x000fe200000418b4 */
[----:B------:R-:W-:Y:S01]  /*6ae0*/  IMAD.MOV.U32 R167, RZ, RZ, R184 ;  /* 0x000000ffffa77224 */ /* 0x000fe200078e00b8 */
[----:B------:R-:W-:-:S06]  /*6af0*/  MOV R164, R185 ;  /* 0x000000b900a47202 */ /* 0x000fcc0000000f00 */
[C---:B-1----:R-:W-:Y:S01]  /*6b00*/  HMMA.16816.F32.BF16 R124, R4.reuse, R18, R124 ;  /* 0x00000012047c723c */ /* 0x042fe2000004187c */
[----:B------:R-:W-:Y:S01]  /*6b10*/  IMAD.MOV.U32 R183, RZ, RZ, R114 ;  /* 0x000000ffffb77224 */ /* 0x000fe200078e0072 */
[----:B------:R-:W-:Y:S01]  /*6b20*/  MOV R182, R115 ;  /* 0x0000007300b67202 */ /* 0x000fe20000000f00 */
[----:B------:R-:W-:Y:S01]  /*6b30*/  IMAD.MOV.U32 R165, RZ, RZ, R186 ;  /* 0x000000ffffa57224 */ /* 0x000fe200078e00ba */
[----:B------:R3:W5:Y:S04]  /*6b40*/  LDL.LU R217, [R1+0x34] ;  /* 0x0000340001d97983 */ /* 0x0007680000300800 */
[----:B------:R-:W-:Y:S01]  /*6b50*/  HMMA.16816.F32.BF16 R116, R4, R16, R128 ;  /* 0x000000100474723c */ /* 0x000fe20000041880 */
[----:B------:R-:W1:Y:S01]  /*6b60*/  LDSM.16.MT88.4 R16, [R215+0xb100] ;  /* 0x00b10000d710783b */ /* 0x000e620000004200 */
[----:B------:R-:W-:Y:S01]  /*6b70*/  MOV R180, R187 ;  /* 0x000000bb00b47202 */ /* 0x000fe20000000f00 */
[----:B------:R-:W-:-:S05]  /*6b80*/  IMAD.MOV.U32 R181, RZ, RZ, R188 ;  /* 0x000000ffffb57224 */ /* 0x000fca00078e00bc */
[C---:B------:R-:W-:Y:S08]  /*6b90*/  HMMA.16816.F32.BF16 R112, R4.reuse, R20, R148 ;  /* 0x000000140470723c */ /* 0x040ff00000041894 */
[----:B------:R-:W-:Y:S01]  /*6ba0*/  HMMA.16816.F32.BF16 R20, R4, R22, R140 ;  /* 0x000000160414723c */ /* 0x000fe2000004188c */
[----:B------:R-:W-:Y:S02]  /*6bb0*/  MOV R148, R193 ;  /* 0x000000c100947202 */ /* 0x000fe40000000f00 */
[----:B------:R-:W-:-:S04]  /*6bc0*/  MOV R150, R195 ;  /* 0x000000c300967202 */ /* 0x000fc80000000f00 */
[----:B------:R-:W-:Y:S01]  /*6bd0*/  IMAD.MOV.U32 R142, RZ, RZ, R198 ;  /* 0x000000ffff8e7224 */ /* 0x000fe200078e00c6 */
[----:B------:R-:W-:Y:S01]  /*6be0*/  HMMA.16816.F32.BF16 R24, R4, R26, R156 ;  /* 0x0000001a0418723c */ /* 0x000fe2000004189c */
[----:B------:R-:W-:-:S03]  /*6bf0*/  MOV R141, R197 ;  /* 0x000000c5008d7202 */ /* 0x000fc60000000f00 */
[----:B------:R-:W-:-:S03]  /*6c00*/  MOV R140, R142 ;  /* 0x0000008e008c7202 */ /* 0x000fc60000000f00 */
[----:B------:R-:W-:Y:S01]  /*6c10*/  MOV R156, R189 ;  /* 0x000000bd009c7202 */ /* 0x000fe20000000f00 */
[----:B------:R-:W-:Y:S01]  /*6c20*/  IMAD.MOV.U32 R157, RZ, RZ, R190 ;  /* 0x000000ffff9d7224 */ /* 0x000fe200078e00be */
[----:B------:R-:W-:Y:S01]  /*6c30*/  MOV R158, R191 ;  /* 0x000000bf009e7202 */ /* 0x000fe20000000f00 */
[----:B--2---:R-:W-:Y:S01]  /*6c40*/  HMMA.16816.F32.BF16 R184, R4, R8, R120 ;  /* 0x0000000804b8723c */ /* 0x004fe20000041878 */
[----:B------:R-:W-:Y:S02]  /*6c50*/  MOV R142, R148 ;  /* 0x00000094008e7202 */ /* 0x000fe40000000f00 */
[----:B------:R-:W-:-:S05]  /*6c60*/  MOV R143, R199 ;  /* 0x000000c7008f7202 */ /* 0x000fca0000000f00 */
[----:B------:R-:W-:Y:S01]  /*6c70*/  HMMA.16816.F32.BF16 R188, R4, R10, R92 ;  /* 0x0000000a04bc723c */ /* 0x000fe2000004185c */
[----:B------:R-:W2:Y:S01]  /*6c80*/  LDSM.16.MT88.4 R8, [R216+0xb100] ;  /* 0x00b10000d808783b */ /* 0x000ea20000004200 */
[----:B------:R-:W-:Y:S02]  /*6c90*/  MOV R148, R150 ;  /* 0x0000009600947202 */ /* 0x000fe40000000f00 */
[----:B------:R-:W-:Y:S01]  /*6ca0*/  MOV R150, R156 ;  /* 0x0000009c00967202 */ /* 0x000fe20000000f00 */
        /* <DEDUP_REMOVED lines=9> */
[----:B------:R4:W-:Y:S01]  /*6d40*/  MUFU.EX2 R13, R2 ;  /* 0x00000002000d7308 */ /* 0x0009e20000000800 */
[----:B------:R-:W-:-:S02]  /*6d50*/  IMAD.MOV.U32 R159, RZ, RZ, R192 ;  /* 0x000000ffff9f7224 */ /* 0x000fc400078e00c0 */
[----:B------:R-:W-:Y:S02]  /*6d60*/  IMAD.MOV.U32 R149, RZ, RZ, R151 ;  /* 0x000000ffff957224 */ /* 0x000fe400078e0097 */
[----:B------:R-:W-:Y:S02]  /*6d70*/  IMAD.MOV.U32 R151, RZ, RZ, R157 ;  /* 0x000000ffff977224 */ /* 0x000fe400078e009d */
[----:B------:R-:W-:Y:S02]  /*6d80*/  IMAD.MOV.U32 R157, RZ, RZ, R159 ;  /* 0x000000ffff9d7224 */ /* 0x000fe400078e009f */
[----:B------:R-:W-:Y:S02]  /*6d90*/  IMAD.MOV.U32 R159, RZ, RZ, R165 ;  /* 0x000000ffff9f7224 */ /* 0x000fe400078e00a5 */
[----:B----4-:R-:W-:Y:S01]  /*6da0*/  FFMA.FTZ R2, R131, c[0x0][0x2d0], -R12 ;  /* 0x0000b40083027a23 */ /* 0x010fe2000001080c */
        /* <DEDUP_REMOVED lines=8> */
[----:B------:R-:W-:Y:S02]  /*6e30*/  IMAD.MOV.U32 R15, RZ, RZ, R212 ;  /* 0x000000ffff0f7224 */ /* 0x000fe400078e00d4 */
[----:B------:R-:W-:Y:S01]  /*6e40*/  IMAD.MOV.U32 R150, RZ, RZ, R151 ;  /* 0x000000ffff967224 */ /* 0x000fe200078e0097 */
[----:B------:R-:W-:Y:S01]  /*6e50*/  MOV R151, R156 ;  /* 0x0000009c00977202 */ /* 0x000fe20000000f00 */
[----:B------:R-:W-:Y:S01]  /*6e60*/  IMAD.MOV.U32 R156, RZ, RZ, R157 ;  /* 0x000000ffff9c7224 */ /* 0x000fe200078e009d */
[----:B------:R-:W-:Y:S01]  /*6e70*/  MOV R157, R158 ;  /* 0x0000009e009d7202 */ /* 0x000fe20000000f00 */
[----:B------:R-:W-:Y:S01]  /*6e80*/  IMAD.MOV.U32 R158, RZ, RZ, R159 ;  /* 0x000000ffff9e7224 */ /* 0x000fe200078e009f */
[----:B------:R-:W-:Y:S01]  /*6e90*/  MOV R159, R15 ;  /* 0x0000000f009f7202 */ /* 0x000fe20000000f00 */
[----:B------:R-:W-:Y:S01]  /*6ea0*/  IMAD.MOV.U32 R15, RZ, RZ, R14 ;  /* 0x000000ffff0f7224 */ /* 0x000fe200078e000e */
[C---:B-1----:R-:W-:Y:S01]  /*6eb0*/  HMMA.16816.F32.BF16 R40, R4.reuse, R16, R40 ;  /* 0x000000100428723c */ /* 0x042fe20000041828 */
[----:B------:R1:W4:Y:S07]  /*6ec0*/  MUFU.EX2 R14, R2 ;  /* 0x00000002000e7308 */ /* 0x00032e0000000800 */
[----:B------:R-:W-:Y:S01]  /*6ed0*/  HMMA.16816.F32.BF16 R36, R4, R18, R36 ;  /* 0x000000120424723c */ /* 0x000fe20000041824 */
[----:B------:R-:W-:Y:S01]  /*6ee0*/  IMAD.MOV.U32 R17, RZ, RZ, R164 ;  /* 0x000000ffff117224 */ /* 0x000fe200078e00a4 */
[----:B------:R-:W-:-:S06]  /*6ef0*/  MOV R95, R142 ;  /* 0x0000008e005f7202 */ /* 0x000fcc0000000f00 */
[----:B--2---:R-:W-:Y:S01]  /*6f00*/  HMMA.16816.F32.BF16 R44, R4, R10, R44 ;  /* 0x0000000a042c723c */ /* 0x004fe2000004182c */
[----:B-1----:R-:W-:Y:S01]  /*6f10*/  FFMA.FTZ R2, R131, c[0x0][0x2d0], -R12 ;  /* 0x0000b40083027a23 */ /* 0x002fe2000001080c */
[----:B------:R-:W-:Y:S01]  /*6f20*/  MOV R131, R140 ;  /* 0x0000008c00837202 */ /* 0x000fe20000000f00 */
[----:B------:R-:W-:-:S05]  /*6f30*/  IMAD.MOV.U32 R140, RZ, RZ, R15 ;  /* 0x000000ffff8c7224 */ /* 0x000fca00078e000f */
[----:B------:R-:W-:Y:S01]  /*6f40*/  HMMA.16816.F32.BF16 R192, R4, R28, R72 ;  /* 0x0000001c04c0723c */ /* 0x000fe20000041848 */
[----:B------:R1:W-:Y:S01]  /*6f50*/  MUFU.EX2 R15, R2 ;  /* 0x00000002000f7308 */ /* 0x0003e20000000800 */
[----:B------:R-:W-:Y:S01]  /*6f60*/  MOV R16, R165 ;  /* 0x000000a500107202 */ /* 0x000fe20000000f00 */
[----:B------:R-:W-:Y:S01]  /*6f70*/  IMAD.MOV.U32 R19, RZ, RZ, R166 ;  /* 0x000000ffff137224 */ /* 0x000fe200078e00a6 */
[----:B------:R-:W-:-:S04]  /*6f80*/  MOV R18, R167 ;  /* 0x000000a700127202 */ /* 0x000fc80000000f00 */
[----:B------:R-:W-:Y:S01]  /*6f90*/  HMMA.16816.F32.BF16 R196, R4, R30, R68 ;  /* 0x0000001e04c4723c */ /* 0x000fe20000041844 */
[----:B------:R-:W2:Y:S01]  /*6fa0*/  LDSM.16.MT88.4 R164, [R215+0x2900] ;  /* 0x00290000d7a4783b */ /* 0x000ea20000004200 */
[----:B------:R-:W-:Y:S01]  /*6fb0*/  MOV R129, R156 ;  /* 0x0000009c00817202 */ /* 0x000fe20000000f00 */
[----:B------:R-:W-:Y:S01]  /*6fc0*/  IMAD.MOV.U32 R130, RZ, RZ, R157 ;  /* 0x000000ffff827224 */ /* 0x000fe200078e009d */
[----:B------:R-:W-:Y:S01]  /*6fd0*/  MOV R121, R148 ;  /* 0x0000009400797202 */ /* 0x000fe20000000f00 */
[----:B------:R-:W-:Y:S01]  /*6fe0*/  IMAD.MOV.U32 R120, RZ, RZ, R143 ;  /* 0x000000ffff787224 */ /* 0x000fe200078e008f */
[----:B------:R-:W-:Y:S01]  /*6ff0*/  MOV R123, R150 ;  /* 0x00000096007b7202 */ /* 0x000fe20000000f00 */
[----:B------:R-:W-:Y:S01]  /*7000*/  IMAD.MOV.U32 R122, RZ, RZ, R149 ;  /* 0x000000ffff7a7224 */ /* 0x000fe200078e0095 */
[----:B------:R-:W-:Y:S01]  /*7010*/  LDSM.16.MT88.4 R72, [R213+0x8900] ;  /* 0x00890000d548783b */ /* 0x000fe20000004200 */
[----:B-1----:R-:W-:Y:S01]  /*7020*/  FFMA.FTZ R2, R131, c[0x0][0x2d0], -R12 ;  /* 0x0000b40083027a23 */ /* 0x002fe2000001080c */
[----:B------:R-:W-:-:S02]  /*7030*/  UISETP.GE.AND UP0, UPT, UR15, UR8, UPT ;  /* 0x000000080f00728c */ /* 0x000fc4000bf06270 */
[----:B------:R3:W5:Y:S01]  /*7040*/  LDL.LU R212, [R1+0x30] ;  /* 0x0000300001d47983 */ /* 0x0007620000300800 */
[----:B------:R1:W1:Y:S01]  /*7050*/  MUFU.EX2 R12, R2 ;  /* 0x00000002000c7308 */ /* 0x0002620000000800 */
[----:B------:R-:W-:Y:S01]  /*7060*/  HMMA.16816.F32.BF16 R28, R4, R8, R60 ;  /* 0x00000008041c723c */ /* 0x000fe2000004183c */
[----:B-1----:R-:W-:-:S06]  /*7070*/  FFMA.FTZ R2, R140, c[0x0][0x2d0], -R0 ;  /* 0x0000b4008c027a23 */ /* 0x002fcc0000010800 */
[----:B------:R1:W-:Y:S02]  /*7080*/  MUFU.EX2 R11, R2 ;  /* 0x00000002000b7308 */ /* 0x0003e40000000800 */
[----:B-1----:R-:W-:Y:S01]  /*7090*/  FFMA.FTZ R2, R141, c[0x0][0x2d0], -R0 ;  /* 0x0000b4008d027a23 */ /* 0x002fe20000010800 */
[----:B------:R-:W-:Y:S01]  /*70a0*/  MOV R131, R158 ;  /* 0x0000009e00837202 */ /* 0x000fe20000000f00 */
[----:B------:R-:W-:Y:S01]  /*70b0*/  IMAD.MOV.U32 R128, RZ, RZ, R151 ;  /* 0x000000ffff807224 */ /* 0x000fe200078e0097 */
[----:B------:R-:W-:-:S03]  /*70c0*/  MOV R93, R121 ;  /* 0x00000079005d7202 */ /* 0x000fc60000000f00 */
[----:B------:R1:W1:Y:S01]  /*70d0*/  MUFU.EX2 R10, R2 ;  /* 0x00000002000a7308 */ /* 0x0002620000000800 */
[----:B------:R-:W-:Y:S01]  /*70e0*/  IMAD.MOV.U32 R92, RZ, RZ, R120 ;  /* 0x000000ffff5c7224 */ /* 0x000fe200078e0078 */
[----:B------:R-:W-:Y:S01]  /*70f0*/  LDSM.16.MT88.4 R140, [R213+0x2900] ;  /* 0x00290000d58c783b */ /* 0x000fe20000004200 */
[----:B------:R-:W-:-:S03]  /*7100*/  IMAD.MOV.U32 R94, RZ, RZ, R122 ;  /* 0x000000ffff5e7224 */ /* 0x000fc600078e007a */
[----:B------:R-:W-:Y:S01]  /*7110*/  LDSM.16.MT88.4 R148, [R214+0x2900] ;  /* 0x00290000d694783b */ /* 0x000fe20000004200 */
[--C-:B-1----:R-:W-:Y:S02]  /*7120*/  FFMA.FTZ R2, R159, c[0x0][0x2d0], -R0.reuse ;  /* 0x0000b4009f027a23 */ /* 0x102fe40000010800 */
[----:B------:R-:W-:Y:S01]  /*7130*/  FFMA.FTZ R0, R95, c[0x0][0x2d0], -R0 ;  /* 0x0000b4005f007a23 */ /* 0x000fe20000010800 */
[----:B------:R-:W1:Y:S01]  /*7140*/  LDSM.16.MT88.4 R156, [R216+0x2900] ;  /* 0x00290000d89c783b */ /* 0x000e620000004200 */
[----:B------:R-:W-:Y:S08]  /*7150*/  MUFU.EX2 R8, R2 ;  /* 0x0000000200087308 */ /* 0x000ff00000000800 */
[----:B------:R-:W2:Y:S01]  /*7160*/  MUFU.EX2 R9, R0 ;  /* 0x0000000000097308 */ /* 0x000ea20000000800 */
[----:B------:R-:W-:Y:S01]  /*7170*/  MOV R95, R123 ;  /* 0x0000007b005f7202 */ /* 0x000fe20000000f00 */
[----:B------:R-:W-:Y:S01]  /*7180*/  IMAD.MOV.U32 R120, RZ, RZ, R128 ;  /* 0x000000ffff787224 */ /* 0x000fe200078e0080 */
[----:B------:R-:W-:Y:S01]  /*7190*/  MOV R121, R129 ;  /* 0x0000008100797202 */ /* 0x000fe20000000f00 */
[----:B------:R-:W-:Y:S01]  /*71a0*/  IMAD.MOV.U32 R122, RZ, RZ, R130 ;  /* 0x000000ffff7a7224 */ /* 0x000fe200078e0082 */
[----:B------:R-:W-:-:S02]  /*71b0*/  MOV R123, R131 ;  /* 0x00000083007b7202 */ /* 0x000fc40000000f00 */
[----:B----4-:R-:W-:Y:S02]  /*71c0*/  F2FP.BF16.PACK_AB R128, R14, R13 ;  /* 0x0000000d0e80723e */ /* 0x010fe400000010ff */
[----:B------:R-:W-:Y:S02]  /*71d0*/  F2FP.BF16.PACK_AB R130, R12, R15 ;  /* 0x0000000f0c82723e */ /* 0x000fe400000010ff */
[----:B------:R-:W-:Y:S02]  /*71e0*/  F2FP.BF16.PACK_AB R129, R10, R11 ;  /* 0x0000000b0a81723e */ /* 0x000fe400000010ff */
[----:B--2---:R-:W-:-:S07]  /*71f0*/  F2FP.BF16.PACK_AB R131, R9, R8 ;  /* 0x000000080983723e */ /* 0x004fce00000010ff */
[C---:B------:R-:W-:Y:S08]  /*7200*/  HMMA.16816.F32.BF16 R160, R128.reuse, R164, R160 ;  /* 0x000000a480a0723c */ /* 0x040ff000000418a0 */
[C---:B------:R-:W-:Y:S01]  /*7210*/  HMMA.16816.F32.BF16 R164, R128.reuse, R166, R64 ;  /* 0x000000a680a4723c */ /* 0x040fe20000041840 */
[----:B------:R-:W2:Y:S07]  /*7220*/  LDSM.16.MT88.4 R64, [R215+0x5900] ;  /* 0x00590000d740783b */ /* 0x000eae0000004200 */
[C---:B-1----:R-:W-:Y:S08]  /*7230*/  HMMA.16816.F32.BF16 R152, R128.reuse, R156, R152 ;  /* 0x0000009c8098723c */ /* 0x042ff00000041898 */
[C---:B------:R-:W-:Y:S01]  /*7240*/  HMMA.16816.F32.BF16 R156, R128.reuse, R158, R56 ;  /* 0x0000009e809c723c */ /* 0x040fe20000041838 */
[----:B------:R-:W1:Y:S01]  /*7250*/  LDSM.16.MT88.4 R56, [R216+0x5900] ;  /* 0x00590000d838783b */ /* 0x000e620000004200 */
        /* <DEDUP_REMOVED lines=10> */
[----:B------:R-:W-:Y:S01]  /*7300*/  FADD.FTZ R2, R2, R0 ;  /* 0x0000000002027221 */ /* 0x000fe20000010000 */
[----:B------:R-:W-:Y:S01]  /*7310*/  MOV R4, R123 ;  /* 0x0000007b00047202 */ /* 0x000fe20000000f00 */
[----:B------:R-:W-:Y:S01]  /*7320*/  IMAD.MOV.U32 R123, RZ, RZ, R182 ;  /* 0x000000ffff7b7224 */ /* 0x000fe200078e00b6 */
[----:B------:R-:W-:Y:S01]  /*7330*/  HMMA.16816.F32.BF16 R136, R128, R140, R136 ;  /* 0x0000008c8088723c */ /* 0x000fe20000041888 */
[----:B------:R-:W-:Y:S01]  /*7340*/  FADD.FTZ R0, R121, R120 ;  /* 0x0000007879007221 */ /* 0x000fe20000010000 */
[----:B------:R-:W-:Y:S01]  /*7350*/  LDSM.16.MT88.4 R172, [R213+0x5900] ;  /* 0x00590000d5ac783b */ /* 0x000fe20000004200 */
[----:B------:R-:W-:-:S02]  /*7360*/  FADD.FTZ R2, R122, R2 ;  /* 0x000000027a027221 */ /* 0x000fc40000010000 */
[----:B------:R-:W-:Y:S02]  /*7370*/  FADD.FTZ R0, R123, R0 ;  /* 0x000000007b007221 */ /* 0x000fe40000010000 */
[----:B------:R-:W-:Y:S01]  /*7380*/  LDSM.16.MT88.4 R120, [R216+0xb900] ;  /* 0x00b90000d878783b */ /* 0x000fe20000004200 */
[C---:B--2---:R-:W-:Y:S03]  /*7390*/  HMMA.16816.F32.BF16 R60, R128.reuse, R64, R96 ;  /* 0x00000040803c723c */ /* 0x044fe60000041860 */
[----:B------:R-:W2:Y:S05]  /*73a0*/  LDSM.16.MT88.4 R96, [R215+0x8900] ;  /* 0x00890000d760783b */ /* 0x000eaa0000004200 */
[C---:B------:R-:W-:Y:S07]  /*73b0*/  HMMA.16816.F32.BF16 R64, R128.reuse, R66, R100 ;  /* 0x000000428040723c */ /* 0x040fee0000041864 */
[----:B------:R-:W-:Y:S01]  /*73c0*/  IMAD.MOV.U32 R102, RZ, RZ, R94 ;  /* 0x000000ffff667224 */ /* 0x000fe200078e005e */
[----:B------:R-:W-:Y:S01]  /*73d0*/  MOV R103, R95 ;  /* 0x0000005f00677202 */ /* 0x000fe20000000f00 */
[----:B------:R-:W-:Y:S02]  /*73e0*/  HMMA.16816.F32.BF16 R140, R128, R142, R48 ;  /* 0x0000008e808c723c */ /* 0x000fe40000041830 */
[----:B------:R-:W-:-:S02]  /*73f0*/  FADD.FTZ R2, R102, R2 ;  /* 0x0000000266027221 */ /* 0x000fc40000010000 */
[----:B------:R-:W-:-:S03]  /*7400*/  FADD.FTZ R0, R103, R0 ;  /* 0x0000000067007221 */ /* 0x000fc60000010000 */
[----:B------:R-:W-:Y:S01]  /*7410*/  MOV R48, R181 ;  /* 0x000000b500307202 */ /* 0x000fe20000000f00 */
[----:B------:R-:W-:Y:S01]  /*7420*/  IMAD.MOV.U32 R49, RZ, RZ, R180 ;  /* 0x000000ffff317224 */ /* 0x000fe200078e00b4 */
[----:B------:R-:W-:Y:S01]  /*7430*/  MOV R50, R93 ;  /* 0x0000005d00327202 */ /* 0x000fe20000000f00 */
[----:B------:R-:W-:Y:S01]  /*7440*/  IMAD.MOV.U32 R51, RZ, RZ, R92 ;  /* 0x000000ffff337224 */ /* 0x000fe200078e005c */
[----:B------:R-:W-:Y:S01]  /*7450*/  HMMA.16816.F32.BF16 R144, R128, R148, R144 ;  /* 0x000000948090723c */ /* 0x000fe20000041890 */
[----:B------:R-:W-:Y:S01]  /*7460*/  FADD.FTZ R2, R48, R2 ;  /* 0x0000000230027221 */ /* 0x000fe20000010000 */
[----:B------:R-:W4:Y:S01]  /*7470*/  LDSM.16.MT88.4 R180, [R214+0x5900] ;  /* 0x00590000d6b4783b */ /* 0x000f220000004200 */
[----:B------:R-:W-:Y:S02]  /*7480*/  FADD.FTZ R0, R49, R0 ;  /* 0x0000000031007221 */ /* 0x000fe40000010000 */
[----:B------:R-:W-:Y:S02]  /*7490*/  FADD.FTZ R2, R4, R2 ;  /* 0x0000000204027221 */ /* 0x000fe40000010000 */
[----:B------:R-:W-:-:S02]  /*74a0*/  FADD.FTZ R0, R5, R0 ;  /* 0x0000000005007221 */ /* 0x000fc40000010000 */
[----:B------:R-:W-:Y:S02]  /*74b0*/  FADD.FTZ R2, R6, R2 ;  /* 0x0000000206027221 */ /* 0x000fe40000010000 */
[----:B------:R-:W-:Y:S02]  /*74c0*/  FADD.FTZ R0, R7, R0 ;  /* 0x0000000007007221 */ /* 0x000fe40000010000 */
[----:B------:R-:W-:Y:S01]  /*74d0*/  FADD.FTZ R2, R50, R2 ;  /* 0x0000000232027221 */ /* 0x000fe20000010000 */
[----:B------:R-:W-:Y:S01]  /*74e0*/  HMMA.16816.F32.BF16 R148, R128, R150, R52 ;  /* 0x000000968094723c */ /* 0x000fe20000041834 */
[----:B------:R-:W-:Y:S01]  /*74f0*/  FADD.FTZ R0, R51, R0 ;  /* 0x0000000033007221 */ /* 0x000fe20000010000 */
[----:B------:R-:W2:Y:S01]  /*7500*/  LDSM.16.MT88.4 R4, [R215+0xb900] ;  /* 0x00b90000d704783b */ /* 0x000ea20000004200 */
[----:B------:R-:W-:Y:S02]  /*7510*/  FADD.FTZ R2, R18, R2 ;  /* 0x0000000212027221 */ /* 0x000fe40000010000 */
[----:B------:R-:W-:-:S03]  /*7520*/  FADD.FTZ R0, R19, R0 ;  /* 0x0000000013007221 */ /* 0x000fc60000010000 */
[----:B-1----:R-:W-:Y:S01]  /*7530*/  HMMA.16816.F32.BF16 R52, R128, R56, R84 ;  /* 0x000000388034723c */ /* 0x002fe20000041854 */
[----:B------:R-:W-:Y:S02]  /*7540*/  FADD.FTZ R2, R16, R2 ;  /* 0x0000000210027221 */ /* 0x000fe40000010000 */
[----:B------:R-:W-:-:S05]  /*7550*/  FADD.FTZ R0, R17, R0 ;  /* 0x0000000011007221 */ /* 0x000fca0000010000 */
[----:B------:R-:W-:Y:S01]  /*7560*/  HMMA.16816.F32.BF16 R56, R128, R58, R88 ;  /* 0x0000003a8038723c */ /* 0x000fe20000041858 */
[----:B------:R-:W1:Y:S01]  /*7570*/  LDSM.16.MT88.4 R88, [R216+0x8900] ;  /* 0x00890000d858783b */ /* 0x000e620000004200 */
[----:B------:R-:W-:Y:S02]  /*7580*/  FADD.FTZ R2, R252, R2 ;  /* 0x00000002fc027221 */ /* 0x000fe40000010000 */
[----:B------:R-:W-:Y:S02]  /*7590*/  FADD.FTZ R0, R211, R0 ;  /* 0x00000000d3007221 */ /* 0x000fe40000010000 */
[----:B------:R-:W-:Y:S02]  /*75a0*/  FADD.FTZ R2, R210, R2 ;  /* 0x00000002d2027221 */ /* 0x000fe40000010000 */
[----:B------:R-:W-:Y:S02]  /*75b0*/  FADD.FTZ R0, R209, R0 ;  /* 0x00000000d1007221 */ /* 0x000fe40000010000 */
[----:B------:R-:W-:-:S02]  /*75c0*/  FADD.FTZ R2, R248, R2 ;  /* 0x00000002f8027221 */ /* 0x000fc40000010000 */
[----:B------:R-:W-:Y:S02]  /*75d0*/  FADD.FTZ R0, R208, R0 ;  /* 0x00000000d0007221 */ /* 0x000fe40000010000 */
[----:B------:R-:W-:Y:S02]  /*75e0*/  FADD.FTZ R2, R251, R2 ;  /* 0x00000002fb027221 */ /* 0x000fe40000010000 */
[----:B------:R-:W-:Y:S02]  /*75f0*/  FADD.FTZ R0, R207, R0 ;  /* 0x00000000cf007221 */ /* 0x000fe40000010000 */
[----:B------:R-:W-:Y:S02]  /*7600*/  FADD.FTZ R2, R250, R2 ;  /* 0x00000002fa027221 */ /* 0x000fe40000010000 */
[----:B------:R-:W-:Y:S02]  /*7610*/  FADD.FTZ R0, R205, R0 ;  /* 0x00000000cd007221 */ /* 0x000fe40000010000 */
[----:B------:R-:W-:-:S02]  /*7620*/  FADD.FTZ R2, R249, R2 ;  /* 0x00000002f9027221 */ /* 0x000fc40000010000 */
[----:B------:R-:W-:Y:S02]  /*7630*/  FADD.FTZ R0, R206, R0 ;  /* 0x00000000ce007221 */ /* 0x000fe40000010000 */
[----:B------:R-:W-:Y:S02]  /*7640*/  FADD.FTZ R2, R201, R2 ;  /* 0x00000002c9027221 */ /* 0x000fe40000010000 */
[----:B------:R-:W-:Y:S01]  /*7650*/  FADD.FTZ R0, R200, R0 ;  /* 0x00000000c8007221 */ /* 0x000fe20000010000 */
[----:B--2---:R-:W-:Y:S01]  /*7660*/  HMMA.16816.F32.BF16 R92, R128, R96, R116 ;  /* 0x00000060805c723c */ /* 0x004fe20000041874 */
[----:B------:R-:W-:Y:S02]  /*7670*/  FADD.FTZ R2, R202, R2 ;  /* 0x00000002ca027221 */ /* 0x000fe40000010000 */
[----:B------:R-:W-:-:S05]  /*7680*/  FADD.FTZ R0, R134, R0 ;  /* 0x0000000086007221 */ /* 0x000fca0000010000 */
[C---:B------:R-:W-:Y:S08]  /*7690*/  HMMA.16816.F32.BF16 R96, R128.reuse, R98, R124 ;  /* 0x000000628060723c */ /* 0x040ff0000004187c */
[C---:B----4-:R-:W-:Y:S08]  /*76a0*/  HMMA.16816.F32.BF16 R176, R128.reuse, R180, R176 ;  /* 0x000000b480b0723c */ /* 0x050ff000000418b0 */
[C---:B------:R-:W-:Y:S07]  /*76b0*/  HMMA.16816.F32.BF16 R124, R128.reuse, R4, R40 ;  /* 0x00000004807c723c */ /* 0x040fee0000041828 */
[----:B------:R-:W-:Y:S01]  /*76c0*/  FADD.FTZ R4, R203, R2 ;  /* 0x00000002cb047221 */ /* 0x000fe20000010000 */
[----:B------:R-:W-:Y:S01]  /*76d0*/  HMMA.16816.F32.BF16 R180, R128, R182, R80 ;  /* 0x000000b680b4723c */ /* 0x000fe20000041850 */
[----:B------:R-:W2:Y:S01]  /*76e0*/  LDSM.16.MT88.4 R80, [R214+0x8900] ;  /* 0x00890000d650783b */ /* 0x000ea20000004200 */
[----:B------:R-:W-:-:S02]  /*76f0*/  FADD.FTZ R2, R135, R0 ;  /* 0x0000000087027221 */ /* 0x000fc40000010000 */
[----:B------:R-:W-:-:S04]  /*7700*/  FADD.FTZ R0, R204, R4 ;  /* 0x00000004cc007221 */ /* 0x000fc80000010000 */
[----:B------:R-:W-:Y:S01]  /*7710*/  HMMA.16816.F32.BF16 R68, R128, R72, R104 ;  /* 0x000000488044723c */ /* 0x000fe20000041868 */
[----:B------:R-:W4:Y:S01]  /*7720*/  LDSM.16.MT88.4 R104, [R213+0xb900] ;  /* 0x00b90000d568783b */ /* 0x000f220000004200 */
[----:B------:R-:W-:-:S06]  /*7730*/  FADD.FTZ R2, R133, R2 ;  /* 0x0000000285027221 */ /* 0x000fcc0000010000 */
[----:B-1----:R-:W-:Y:S01]  /*7740*/  HMMA.16816.F32.BF16 R84, R128, R88, R112 ;  /* 0x000000588054723c */ /* 0x002fe20000041870 */
        /* <DEDUP_REMOVED lines=8> */
[----:B------:R-:W-:-:S05]  /*77d0*/  FADD.FTZ R0, R9, R2 ;  /* 0x0000000209007221 */ /* 0x000fca0000010000 */
[----:B------:R3:W-:Y:S04]  /*77e0*/  STL [R1+0x4], R0 ;  /* 0x0000040001007387 */ /* 0x0007e80000100800 */
[----:B------:R3:W-:Y:S01]  /*77f0*/  STL [R1], R4 ;  /* 0x0000000401007387 */ /* 0x0007e20000100800 */
[----:B------:R-:W-:Y:S01]  /*7800*/  PLOP3.LUT P0, PT, PT, PT, UP0, 0x80, 0x0 ;  /* 0x000000000000781c */ /* 0x000fe20003f0f008 */
[C---:B------:R-:W-:Y:S08]  /*7810*/  HMMA.16816.F32.BF16 R168, R128.reuse, R172, R168 ;  /* 0x000000ac80a8723c */ /* 0x040ff000000418a8 */
[C---:B------:R-:W-:Y:S08]  /*7820*/  HMMA.16816.F32.BF16 R172, R128.reuse, R174, R76 ;  /* 0x000000ae80ac723c */ /* 0x040ff0000004184c */
[C---:B--2---:R-:W-:Y:S08]  /*7830*/  HMMA.16816.F32.BF16 R76, R128.reuse, R80, R108 ;  /* 0x00000050804c723c */ /* 0x044ff0000004186c */
[C---:B----4-:R-:W-:Y:S08]  /*7840*/  HMMA.16816.F32.BF16 R100, R128.reuse, R104, R184 ;  /* 0x000000688064723c */ /* 0x050ff000000418b8 */
[C---:B-1----:R-:W-:Y:S08]  /*7850*/  HMMA.16816.F32.BF16 R108, R128.reuse, R112, R192 ;  /* 0x00000070806c723c */ /* 0x042ff000000418c0 */
        /* <DEDUP_REMOVED lines=8> */
[----:B------:R-:W-:Y:S08]  /*78e0*/  @!P0 BRA `(.L_x_1217) ;  /* 0x00004e7000008947 */ /* 0x000ff00003800000 */
[----:B---3--:R-:W2:Y:S01]  /*78f0*/  LDL.LU.64 R16, [R1+0x10] ;  /* 0x0000100001107983 */ /* 0x008ea20000300a00 */
[----:B------:R-:W-:Y:S01]  /*7900*/  IMAD.MOV.U32 R134, RZ, RZ, R3 ;  /* 0x000000ffff867224 */ /* 0x000fe200078e0003 */
[----:B------:R-:W-:Y:S01]  /*7910*/  ULDC.64 UR6, c[0x0][0x208] ;  /* 0x0000820000067ab9 */ /* 0x000fe20000000a00 */
[----:B------:R-:W-:Y:S01]  /*7920*/  IMAD.MOV.U32 R133, RZ, RZ, R132 ;  /* 0x000000ffff857224 */ /* 0x000fe200078e0084 */
[----:B------:R-:W3:Y:S01]  /*7930*/  LDL.LU.64 R210, [R1+0x28] ;  /* 0x0000280001d27983 */ /* 0x000ee20000300a00 */
[----:B------:R-:W-:Y:S01]  /*7940*/  ULDC.64 UR4, c[0x0][0x1e0] ;  /* 0x0000780000047ab9 */ /* 0x000fe20000000a00 */
[----:B--2---:R-:W-:-:S02]  /*7950*/  MOV R3, R17 ;  /* 0x0000001100037202 */ /* 0x004fc40000000f00 */
[----:B---3--:R-:W-:-:S05]  /*7960*/  MOV R2, R210 ;  /* 0x000000d200027202 */ /* 0x008fca0000000f00 */
[----:B------:R1:W-:Y:S02]  /*7970*/  STL.64 [R1+0x10], R2 ;  /* 0x0000100201007387 */ /* 0x0003e40000100a00 */
.L_x_1218:
[----:B------:R-:W2:Y:S01]  /*7980*/  LDL.64 R204, [R1+0x10] ;  /* 0x0000100001cc7983 */ /* 0x000ea20000100a00 */
[----:B------:R-:W-:Y:S04]  /*7990*/  DEPBAR.LE SB0, 0x0 ;  /* 0x000080000000791a */ /* 0x000fe80000000000 */
[----:B------:R-:W-:Y:S01]  /*79a0*/  USHF.R.S32.HI UR14, URZ, 0x1f, UR15 ;  /* 0x0000001f3f0e7899 */ /* 0x000fe2000801140f */
[----:B------:R-:W3:Y:S01]  /*79b0*/  LDL R135, [R1+0x8] ;  /* 0x0000080001877983 */ /* 0x000ee20000100800 */
[----:B------:R-:W-:Y:S02]  /*79c0*/  UIMAD.WIDE.U32 UR16, UR15, UR6, URZ ;  /* 0x000000060f1072a5 */ /* 0x000fe4000f8e003f */
[----:B------:R-:W-:Y:S01]  /*79d0*/  UIMAD UR14, UR14, UR6, URZ ;  /* 0x000000060e0e72a4 */ /* 0x000fe2000f8e023f */
[----:B------:R-:W-:Y:S01]  /*79e0*/  BAR.SYNC.DEFER_BLOCKING 0x0 ;  /* 0x0000000000007b1d */ /* 0x000fe20000010000 */
[----:B------:R-:W-:Y:S02]  /*79f0*/  UISETP.GT.AND UP0, UPT, UR15, UR8, UPT ;  /* 0x000000080f00728c */ /* 0x000fe4000bf04270 */
[----:B------:R-:W-:Y:S01]  /*7a00*/  UIMAD UR14, UR15, UR7, UR14 ;  /* 0x000000070f0e72a4 */ /* 0x000fe2000f8e020e */
[----:B-1----:R-:W-:Y:S01]  /*7a10*/  MOV R2, UR16 ;  /* 0x0000001000027c02 */ /* 0x002fe20008000f00 */
[----:B------:R-:W-:Y:S02]  /*7a20*/  UIADD3 UR15, UR15, -0x1, URZ ;  /* 0xffffffff0f0f7890 */ /* 0x000fe4000fffe03f */
[----:B------:R-:W-:Y:S04]  /*7a30*/  UIADD3 UR14, UR17, UR14, URZ ;  /* 0x0000000e110e7290 */ /* 0x000fe8000fffe03f */
[----:B------:R-:W-:Y:S02]  /*7a40*/  UIMAD UR14, UR14, 0x60, URZ ;  /* 0x000000600e0e78a4 */ /* 0x000fe4000f8e023f */
[----:B------:R-:W-:Y:S01]  /*7a50*/  @UP0 UIMAD.WIDE.U32 UR16, UR15, UR4, URZ ;  /* 0x000000040f1002a5 */ /* 0x000fe2000f8e003f */
[----:B-----5:R-:W-:Y:S08]  /*7a60*/  LDSM.16.M88.4 R48, [R219+0x18100] ;  /* 0x01810000db30783b */ /* 0x020ff00000000200 */
[----:B------:R-:W1:Y:S08]  /*7a70*/  LDSM.16.M88.4 R8, [R212+0xc100] ;  /* 0x00c10000d408783b */ /* 0x000e700000000200 */
[----:B------:R-:W4:Y:S08]  /*7a80*/  LDSM.16.M88.4 R16, [R212+0xc900] ;  /* 0x00c90000d410783b */ /* 0x000f300000000200 */
[----:B------:R-:W4:Y:S08]  /*7a90*/  LDSM.16.M88.4 R24, [R212+0xd100] ;  /* 0x00d10000d418783b */ /* 0x000f300000000200 */
[----:B------:R-:W4:Y:S08]  /*7aa0*/  LDSM.16.M88.4 R32, [R212+0xd900] ;  /* 0x00d90000d420783b */ /* 0x000f300000000200 */
[----:B------:R-:W4:Y:S01]  /*7ab0*/  LDSM.16.M88.4 R40, [R212+0xe100] ;  /* 0x00e10000d428783b */ /* 0x000f220000000200 */
[C---:B-1----:R-:W-:Y:S07]  /*7ac0*/  HMMA.16816.F32.BF16 R4, R48.reuse, R8, RZ ;  /* 0x000000083004723c */ /* 0x042fee00000418ff */
[----:B------:R-:W1:Y:S01]  /*7ad0*/  LDSM.16.M88.4 R184, [R212+0xe900] ;  /* 0x00e90000d4b8783b */ /* 0x000e620000000200 */
[C---:B------:R-:W-:Y:S07]  /*7ae0*/  HMMA.16816.F32.BF16 R8, R48.reuse, R10, RZ ;  /* 0x0000000a3008723c */ /* 0x040fee00000418ff */
[----:B------:R-:W-:Y:S01]  /*7af0*/  LDSM.16.M88.4 R188, [R220+0x18100] ;  /* 0x01810000dcbc783b */ /* 0x000fe20000000200 */
[C---:B----4-:R-:W-:Y:S07]  /*7b00*/  HMMA.16816.F32.BF16 R12, R48.reuse, R16, RZ ;  /* 0x00000010300c723c */ /* 0x050fee00000418ff */
[----:B------:R-:W4:Y:S01]  /*7b10*/  LDSM.16.M88.4 R192, [R223] ;  /* 0x00000000dfc0783b */ /* 0x000f220000000200 */
[C---:B------:R-:W-:Y:S07]  /*7b20*/  HMMA.16816.F32.BF16 R16, R48.reuse, R18, RZ ;  /* 0x000000123010723c */ /* 0x040fee00000418ff */
[----:B------:R-:W1:Y:S01]  /*7b30*/  LDSM.16.M88.4 R196, [R246] ;  /* 0x00000000f6c4783b */ /* 0x000e620000000200 */
[C---:B------:R-:W-:Y:S07]  /*7b40*/  HMMA.16816.F32.BF16 R20, R48.reuse, R24, RZ ;  /* 0x000000183014723c */ /* 0x040fee00000418ff */
[----:B------:R-:W1:Y:S01]  /*7b50*/  LDSM.16.M88.4 R200, [R245] ;  /* 0x00000000f5c8783b */ /* 0x000e620000000200 */
[C---:B------:R-:W-:Y:S08]  /*7b60*/  HMMA.16816.F32.BF16 R24, R48.reuse, R26, RZ ;  /* 0x0000001a3018723c */ /* 0x040ff000000418ff */
[C---:B------:R-:W-:Y:S08]  /*7b70*/  HMMA.16816.F32.BF16 R28, R48.reuse, R32, RZ ;  /* 0x00000020301c723c */ /* 0x040ff000000418ff */
[C---:B------:R-:W-:Y:S08]  /*7b80*/  HMMA.16816.F32.BF16 R32, R48.reuse, R34, RZ ;  /* 0x000000223020723c */ /* 0x040ff000000418ff */
[C---:B------:R-:W-:Y:S08]  /*7b90*/  HMMA.16816.F32.BF16 R36, R48.reuse, R40, RZ ;  /* 0x000000283024723c */ /* 0x040ff000000418ff */
[C---:B------:R-:W-:Y:S08]  /*7ba0*/  HMMA.16816.F32.BF16 R40, R48.reuse, R42, RZ ;  /* 0x0000002a3028723c */ /* 0x040ff000000418ff */
[C---:B-1----:R-:W-:Y:S08]  /*7bb0*/  HMMA.16816.F32.BF16 R44, R48.reuse, R184, RZ ;  /* 0x000000b8302c723c */ /* 0x042ff000000418ff */
[----:B------:R-:W-:Y:S01]  /*7bc0*/  HMMA.16816.F32.BF16 R48, R48, R186, RZ ;  /* 0x000000ba3030723c */ /* 0x000fe200000418ff */
[----:B------:R-:W1:Y:S07]  /*7bd0*/  LDSM.16.M88.4 R184, [R244] ;  /* 0x00000000f4b8783b */ /* 0x000e6e0000000200 */
[C---:B----4-:R-:W-:Y:S08]  /*7be0*/  HMMA.16816.F32.BF16 R4, R188.reuse, R192, R4 ;  /* 0x000000c0bc04723c */ /* 0x050ff00000041804 */
[C---:B------:R-:W-:Y:S01]  /*7bf0*/  HMMA.16816.F32.BF16 R8, R188.reuse, R194, R8 ;  /* 0x000000c2bc08723c */ /* 0x040fe20000041808 */
[----:B------:R-:W4:Y:S07]  /*7c00*/  LDSM.16.M88.4 R192, [R243] ;  /* 0x00000000f3c0783b */ /* 0x000f2e0000000200 */
[C---:B------:R-:W-:Y:S08]  /*7c10*/  HMMA.16816.F32.BF16 R12, R188.reuse, R196, R12 ;  /* 0x000000c4bc0c723c */ /* 0x040ff0000004180c */
[C---:B------:R-:W-:Y:S01]  /*7c20*/  HMMA.16816.F32.BF16 R16, R188.reuse, R198, R16 ;  /* 0x000000c6bc10723c */ /* 0x040fe20000041810 */
[----:B------:R-:W4:Y:S07]  /*7c30*/  LDSM.16.M88.4 R196, [R242] ;  /* 0x00000000f2c4783b */ /* 0x000f2e0000000200 */
[C---:B------:R-:W-:Y:S08]  /*7c40*/  HMMA.16816.F32.BF16 R20, R188.reuse, R200, R20 ;  /* 0x000000c8bc14723c */ /* 0x040ff00000041814 */
[C---:B------:R-:W-:Y:S08]  /*7c50*/  HMMA.16816.F32.BF16 R24, R188.reuse, R202, R24 ;  /* 0x000000cabc18723c */ /* 0x040ff00000041818 */
[C---:B-1----:R-:W-:Y:S08]  /*7c60*/  HMMA.16816.F32.BF16 R28, R188.reuse, R184, R28 ;  /* 0x000000b8bc1c723c */ /* 0x042ff0000004181c */
[C---:B------:R-:W-:Y:S08]  /*7c70*/  HMMA.16816.F32.BF16 R32, R188.reuse, R186, R32 ;  /* 0x000000babc20723c */ /* 0x040ff00000041820 */
[C---:B----4-:R-:W-:Y:S08]  /*7c80*/  HMMA.16816.F32.BF16 R36, R188.reuse, R192, R36 ;  /* 0x000000c0bc24723c */ /* 0x050ff00000041824 */
[C---:B------:R-:W-:Y:S08]  /*7c90*/  HMMA.16816.F32.BF16 R40, R188.reuse, R194, R40 ;  /* 0x000000c2bc28723c */ /* 0x040ff00000041828 */
[C---:B------:R-:W-:Y:S08]  /*7ca0*/  HMMA.16816.F32.BF16 R44, R188.reuse, R196, R44 ;  /* 0x000000c4bc2c723c */ /* 0x040ff0000004182c */
[----:B------:R-:W-:Y:S04]  /*7cb0*/  HMMA.16816.F32.BF16 R48, R188, R198, R48 ;  /* 0x000000c6bc30723c */ /* 0x000fe80000041830 */
[----:B--2---:R-:W-:Y:S05]  /*7cc0*/  IMAD.WIDE.U32 R2, R2, 0x60, R204 ;  /* 0x0000006002027825 */ /* 0x004fea00078e00cc */
[----:B------:R-:W-:Y:S03]  /*7cd0*/  SHF.L.U32 R0, R2, 0x1, RZ ;  /* 0x0000000102007819 */ /* 0x000fe600000006ff */
[----:B------:R-:W-:Y:S01]  /*7ce0*/  IADD3 R132, R3, UR14, RZ ;  /* 0x0000000e03847c10 */ /* 0x000fe2000fffe0ff */
[----:B------:R-:W-:Y:S01]  /*7cf0*/  @UP0 USHF.R.S32.HI UR14, URZ, 0x1f, UR15 ;  /* 0x0000001f3f0e0899 */ /* 0x000fe2000801140f */
[----:B------:R-:W-:Y:S02]  /*7d00*/  IADD3 R3, P3, R0, 0x80, RZ ;  /* 0x0000008000037810 */ /* 0x000fe40007f7e0ff */
[----:B------:R-:W-:Y:S01]  /*7d10*/  SHF.L.U64.HI R132, R2, 0x1, R132 ;  /* 0x0000000102847819 */ /* 0x000fe20000010284 */
[----:B------:R-:W-:Y:S01]  /*7d20*/  @UP0 UIMAD UR14, UR14, UR4, URZ ;  /* 0x000000040e0e02a4 */ /* 0x000fe2000f8e023f */
[----:B------:R-:W-:Y:S02]  /*7d30*/  IADD3 R2, P0, R0, c[0x0][0x1f8], RZ ;  /* 0x00007e0000027a10 */ /* 0x000fe40007f1e0ff */
[----:B------:R-:W-:Y:S01]  /*7d40*/  IADD3 R184, P2, R3, c[0x0][0x1f8], RZ ;  /* 0x00007e0003b87a10 */ /* 0x000fe20007f5e0ff */
[----:B------:R-:W-:Y:S01]  /*7d50*/  @UP0 UIMAD UR14, UR15, UR5, UR14 ;  /* 0x000000050f0e02a4 */ /* 0x000fe2000f8e020e */
[----:B------:R-:W-:Y:S02]  /*7d60*/  IADD3.X R3, R132, c[0x0][0x1fc], RZ, P0, !PT ;  /* 0x00007f0084037a10 */ /* 0x000fe400007fe4ff */
[--C-:B------:R-:W-:Y:S01]  /*7d70*/  IADD3.X R185, RZ, c[0x0][0x1fc], R132.reuse, P2, P3 ;  /* 0x00007f00ffb97a10 */ /* 0x100fe200017e6484 */
[----:B------:R-:W-:Y:S01]  /*7d80*/  @UP0 UIADD3 UR14, UR17, UR14, URZ ;  /* 0x0000000e110e0290 */ /* 0x000fe2000fffe03f */
[----:B---3--:R-:W-:Y:S01]  /*7d90*/  LOP3.LUT P3, RZ, R135, 0x1, RZ, 0xc0, !PT ;  /* 0x0000000187ff7812 */ /* 0x008fe2000786c0ff */
[----:B------:R-:W-:Y:S01]  /*7da0*/  @!PT LDS RZ, [RZ] ;  /* 0x00000000fffff984 */ /* 0x000fe20000000800 */
[----:B------:R-:W-:Y:S01]  /*7db0*/  @!PT LDS RZ, [RZ] ;  /* 0x00000000fffff984 */ /* 0x000fe20000000800 */
[----:B------:R-:W-:Y:S01]  /*7dc0*/  @!PT LDS RZ, [RZ] ;  /* 0x00000000fffff984 */ /* 0x000fe20000000800 */
[----:B------:R1:W-:Y:S01]  /*7dd0*/  LDGSTS.E.BYPASS.LTC128B.128 [R247+0x100], [R2.64], !P4 ;  /* 0x0010000002f77fae */ /* 0x0003e2000e101d4a */
[C---:B------:R-:W-:Y:S01]  /*7de0*/  IADD3 R200, P1, R0.reuse, 0x100, RZ ;  /* 0x0000010000c87810 */ /* 0x040fe20007f3e0ff */
[----:B------:R-:W-:Y:S01]  /*7df0*/  @UP0 UIMAD UR14, UR14, 0x60, URZ ;  /* 0x000000600e0e08a4 */ /* 0x000fe2000f8e023f */
[----:B------:R-:W-:Y:S02]  /*7e00*/  IADD3 R0, P2, R0, 0x180, RZ ;  /* 0x0000018000007810 */ /* 0x000fe40007f5e0ff */
[----:B------:R-:W-:Y:S03]  /*7e10*/  IADD3 R200, P0, R200, c[0x0][0x1f8], RZ ;  /* 0x00007e00c8c87a10 */ /* 0x000fe60007f1e0ff */
[----:B------:R2:W-:Y:S01]  /*7e20*/  LDGSTS.E.BYPASS.LTC128B.128 [R247+0x3100], [R184.64], !P6 ;  /* 0x03100000b8f77fae */ /* 0x0005e2000f101d4a */
[--C-:B------:R-:W-:Y:S02]  /*7e30*/  IADD3.X R201, RZ, c[0x0][0x1fc], R132.reuse, P0, P1 ;  /* 0x00007f00ffc97a10 */ /* 0x100fe400007e2484 */
[----:B------:R-:W-:Y:S04]  /*7e40*/  IADD3 R186, P1, R0, c[0x0][0x1f8], RZ ;  /* 0x00007e0000ba7a10 */ /* 0x000fe80007f3e0ff */
[----:B------:R-:W-:Y:S01]  /*7e50*/  IADD3.X R187, RZ, c[0x0][0x1fc], R132, P1, P2 ;  /* 0x00007f00ffbb7a10 */ /* 0x000fe20000fe4484 */
[----:B------:R3:W-:Y:S08]  /*7e60*/  LDGSTS.E.BYPASS.LTC128B.128 [R247+0x6100], [R200.64], !P3 ;  /* 0x06100000c8f77fae */ /* 0x0007f0000d901d4a */
[----:B------:R4:W-:Y:S01]  /*7e70*/  LDGSTS.E.BYPASS.LTC128B.128 [R247+0x9100], [R186.64], !P5 ;  /* 0x09100000baf77fae */ /* 0x0009e2000e901d4a */
[----:B-1----:R-:W-:Y:S04]  /*7e80*/  IADD3 R2, P0, R2, UR12, RZ ;  /* 0x0000000c02027c10 */ /* 0x002fe8000ff1e0ff */
[----:B------:R-:W-:Y:S02]  /*7e90*/  IADD3.X R3, R3, UR13, RZ, P0, !PT ;  /* 0x0000000d03037c10 */ /* 0x000fe400087fe4ff */
[----:B--2---:R-:W-:Y:S03]  /*7ea0*/  IADD3 R184, P0, R2, UR12, RZ ;  /* 0x0000000c02b87c10 */ /* 0x004fe6000ff1e0ff */
[----:B------:R1:W-:Y:S01]  /*7eb0*/  LDGSTS.E.BYPASS.LTC128B.128 [R247+0x1100], [R2.64], !P4 ;  /* 0x0110000002f77fae */ /* 0x0003e2000e101d4a */
[----:B------:R-:W-:Y:S02]  /*7ec0*/  IADD3.X R185, R3, UR13, RZ, P0, !PT ;  /* 0x0000000d03b97c10 */ /* 0x000fe400087fe4ff */
[----:B------:R-:W-:Y:S05]  /*7ed0*/  PLOP3.LUT P0, PT, PT, PT, UP0, 0x80, 0x0 ;  /* 0x000000000000781c */ /* 0x000fea0003f0f008 */
[----:B------:R1:W-:Y:S08]  /*7ee0*/  LDGSTS.E.BYPASS.LTC128B.128 [R247+0x4100], [R2.64+0x80], !P6 ;  /* 0x0410008002f77fae */ /* 0x0003f0000f101d4a */
[----:B------:R1:W-:Y:S08]  /*7ef0*/  LDGSTS.E.BYPASS.LTC128B.128 [R247+0x7100], [R2.64+0x100], !P3 ;  /* 0x0710010002f77fae */ /* 0x0003f0000d901d4a */
[----:B------:R1:W-:Y:S08]  /*7f00*/  LDGSTS.E.BYPASS.LTC128B.128 [R247+0xa100], [R2.64+0x180], !P5 ;  /* 0x0a10018002f77fae */ /* 0x0003f0000e901d4a */
[----:B------:R4:W-:Y:S08]  /*7f10*/  LDGSTS.E.BYPASS.LTC128B.128 [R247+0x2100], [R184.64], !P4 ;  /* 0x02100000b8f77fae */ /* 0x0009f0000e101d4a */
[----:B------:R4:W-:Y:S08]  /*7f20*/  LDGSTS.E.BYPASS.LTC128B.128 [R247+0x5100], [R184.64+0x80], !P6 ;  /* 0x05100080b8f77fae */ /* 0x0009f0000f101d4a */
[----:B------:R4:W-:Y:S08]  /*7f30*/  LDGSTS.E.BYPASS.LTC128B.128 [R247+0x8100], [R184.64+0x100], !P3 ;  /* 0x08100100b8f77fae */ /* 0x0009f0000d901d4a */
[----:B------:R4:W-:Y:S08]  /*7f40*/  LDGSTS.E.BYPASS.LTC128B.128 [R247+0xb100], [R184.64+0x180], !P5 ;  /* 0x0b100180b8f77fae */ /* 0x0009f0000e901d4a */
[----:B------:R-:W-:Y:S08]  /*7f50*/  LDSM.16.M88.4 R192, [R218+0xc100] ;  /* 0x00c10000dac0783b */ /* 0x000ff00000000200 */
[----:B---3--:R-:W-:Y:S08]  /*7f60*/  LDSM.16.M88.4 R200, [R218+0xc900] ;  /* 0x00c90000dac8783b */ /* 0x008ff00000000200 */
[----:B------:R-:W-:Y:S08]  /*7f70*/  LDSM.16.M88.4 R204, [R218+0xd100] ;  /* 0x00d10000dacc783b */ /* 0x000ff00000000200 */
[----:B----4-:R-:W2:Y:S08]  /*7f80*/  LDSM.16.M88.4 R184, [R222+0x18100] ;  /* 0x01810000deb8783b */ /* 0x010eb00000000200 */
[----:B------:R-:W0:Y:S08]  /*7f90*/  LDGDEPBAR ;  /* 0x00000000000079af */ /* 0x000e300000000000 */
[----:B------:R-:W3:Y:S08]  /*7fa0*/  LDSM.16.M88.4 R208, [R218+0xd900] ;  /* 0x00d90000dad0783b */ /* 0x000ef00000000200 */
[----:B------:R-:W4:Y:S08]  /*7fb0*/  LDSM.16.M88.4 R188, [R218+0xe100] ;  /* 0x00e10000dabc783b */ /* 0x000f300000000200 */
[----:B------:R-:W1:Y:S01]  /*7fc0*/  LDSM.16.M88.4 R196, [R218+0xe900] ;  /* 0x00e90000dac4783b */ /* 0x000e620000000200 */
[C---:B--2---:R-:W-:Y:S08]  /*7fd0*/  HMMA.16816.F32.BF16 R4, R184.reuse, R192, R4 ;  /* 0x000000c0b804723c */ /* 0x044ff00000041804 */
[C---:B------:R-:W-:Y:S01]  /*7fe0*/  HMMA.16816.F32.BF16 R8, R184.reuse, R194, R8 ;  /* 0x000000c2b808723c */ /* 0x040fe20000041808 */
[----:B------:R-:W-:Y:S07]  /*7ff0*/  LDSM.16.M88.4 R192, [R217] ;  /* 0x00000000d9c0783b */ /* 0x000fee0000000200 */
[C---:B------:R-:W-:Y:S08]  /*8000*/  HMMA.16816.F32.BF16 R12, R184.reuse, R200, R12 ;  /* 0x000000c8b80c723c */ /* 0x040ff0000004180c */
[C---:B------:R-:W-:Y:S01]  /*8010*/  HMMA.16816.F32.BF16 R16, R184.reuse, R202, R16 ;  /* 0x000000cab810723c */ /* 0x040fe20000041810 */
[----:B------:R-:W-:Y:S07]  /*8020*/  LDSM.16.M88.4 R200, [R217+0x800] ;  /* 0x00080000d9c8783b */ /* 0x000fee0000000200 */
[C---:B------:R-:W-:Y:S08]  /*8030*/  HMMA.16816.F32.BF16 R20, R184.reuse, R204, R20 ;  /* 0x000000ccb814723c */ /* 0x040ff00000041814 */
[C---:B------:R-:W-:Y:S01]  /*8040*/  HMMA.16816.F32.BF16 R24, R184.reuse, R206, R24 ;  /* 0x000000ceb818723c */ /* 0x040fe20000041818 */
[----:B------:R-:W-:Y:S07]  /*8050*/  LDSM.16.M88.4 R204, [R217+0x1000] ;  /* 0x00100000d9cc783b */ /* 0x000fee0000000200 */
[C---:B---3--:R-:W-:Y:S08]  /*8060*/  HMMA.16816.F32.BF16 R28, R184.reuse, R208, R28 ;  /* 0x000000d0b81c723c */ /* 0x048ff0000004181c */
[C---:B------:R-:W-:Y:S01]  /*8070*/  HMMA.16816.F32.BF16 R32, R184.reuse, R210, R32 ;  /* 0x000000d2b820723c */ /* 0x040fe20000041820 */
[----:B------:R-:W-:Y:S07]  /*8080*/  LDSM.16.M88.4 R208, [R217+0x1800] ;  /* 0x00180000d9d0783b */ /* 0x000fee0000000200 */
[C---:B----4-:R-:W-:Y:S08]  /*8090*/  HMMA.16816.F32.BF16 R36, R184.reuse, R188, R36 ;  /* 0x000000bcb824723c */ /* 0x050ff00000041824 */
[C---:B------:R-:W-:Y:S01]  /*80a0*/  HMMA.16816.F32.BF16 R40, R184.reuse, R190, R40 ;  /* 0x000000beb828723c */ /* 0x040fe20000041828 */
[----:B------:R-:W2:Y:S07]  /*80b0*/  LDSM.16.M88.4 R188, [R221+0x18100] ;  /* 0x01810000ddbc783b */ /* 0x000eae0000000200 */
[C---:B-1----:R-:W-:Y:S08]  /*80c0*/  HMMA.16816.F32.BF16 R44, R184.reuse, R196, R44 ;  /* 0x000000c4b82c723c */ /* 0x042ff0000004182c */
[----:B------:R-:W-:Y:S01]  /*80d0*/  HMMA.16816.F32.BF16 R48, R184, R198, R48 ;  /* 0x000000c6b830723c */ /* 0x000fe20000041830 */
[----:B------:R-:W1:Y:S08]  /*80e0*/  LDSM.16.M88.4 R184, [R217+0x2000] ;  /* 0x00200000d9b8783b */ /* 0x000e700000000200 */
[----:B------:R-:W3:Y:S01]  /*80f0*/  LDSM.16.M88.4 R196, [R217+0x2800] ;  /* 0x00280000d9c4783b */ /* 0x000ee20000000200 */
[C---:B--2---:R-:W-:Y:S08]  /*8100*/  HMMA.16816.F32.BF16 R4, R188.reuse, R192, R4 ;  /* 0x000000c0bc04723c */ /* 0x044ff00000041804 */
[C---:B------:R-:W-:Y:S01]  /*8110*/  HMMA.16816.F32.BF16 R8, R188.reuse, R194, R8 ;  /* 0x000000c2bc08723c */ /* 0x040fe20000041808 */
[----:B------:R-:W-:Y:S07]  /*8120*/  LDSM.16.M88.4 R192, [R212+0xf100] ;  /* 0x00f10000d4c0783b */ /* 0x000fee0000000200 */
[C---:B------:R-:W-:Y:S08]  /*8130*/  HMMA.16816.F32.BF16 R12, R188.reuse, R200, R12 ;  /* 0x000000c8bc0c723c */ /* 0x040ff0000004180c */
        /* <DEDUP_REMOVED lines=8> */
[C---:B-1----:R-:W-:Y:S08]  /*81c0*/  HMMA.16816.F32.BF16 R36, R188.reuse, R184, R36 ;  /* 0x000000b8bc24723c */ /* 0x042ff00000041824 */
[C---:B------:R-:W-:Y:S01]  /*81d0*/  HMMA.16816.F32.BF16 R40, R188.reuse, R186, R40 ;  /* 0x000000babc28723c */ /* 0x040fe20000041828 */
[----:B------:R-:W1:Y:S07]  /*81e0*/  LDSM.16.M88.4 R184, [R219+0x1c100] ;  /* 0x01c10000dbb8783b */ /* 0x000e6e0000000200 */
[C---:B---3--:R-:W-:Y:S08]  /*81f0*/  HMMA.16816.F32.BF16 R44, R188.reuse, R196, R44 ;  /* 0x000000c4bc2c723c */ /* 0x048ff0000004182c */
[----:B------:R-:W-:Y:S01]  /*8200*/  HMMA.16816.F32.BF16 R48, R188, R198, R48 ;  /* 0x000000c6bc30723c */ /* 0x000fe20000041830 */
[----:B------:R-:W2:Y:S08]  /*8210*/  LDSM.16.M88.4 R188, [R212+0x11100] ;  /* 0x01110000d4bc783b */ /* 0x000eb00000000200 */
[----:B------:R-:W3:Y:S01]  /*8220*/  LDSM.16.M88.4 R196, [R212+0x11900] ;  /* 0x01190000d4c4783b */ /* 0x000ee20000000200 */
[C---:B-1----:R-:W-:Y:S08]  /*8230*/  HMMA.16816.F32.BF16 R4, R184.reuse, R192, R4 ;  /* 0x000000c0b804723c */ /* 0x042ff00000041804 */
[C---:B------:R-:W-:Y:S01]  /*8240*/  HMMA.16816.F32.BF16 R8, R184.reuse, R194, R8 ;  /* 0x000000c2b808723c */ /* 0x040fe20000041808 */
[----:B------:R-:W-:Y:S07]  /*8250*/  LDSM.16.M88.4 R192, [R241] ;  /* 0x00000000f1c0783b */ /* 0x000fee0000000200 */
[C---:B------:R-:W-:Y:S08]  /*8260*/  HMMA.16816.F32.BF16 R12, R184.reuse, R200, R12 ;  /* 0x000000c8b80c723c */ /* 0x040ff0000004180c */
        /* <DEDUP_REMOVED lines=8> */
[C---:B--2---:R-:W-:Y:S08]  /*82f0*/  HMMA.16816.F32.BF16 R36, R184.reuse, R188, R36 ;  /* 0x000000bcb824723c */ /* 0x044ff00000041824 */
[C---:B------:R-:W-:Y:S01]  /*8300*/  HMMA.16816.F32.BF16 R40, R184.reuse, R190, R40 ;  /* 0x000000beb828723c */ /* 0x040fe20000041828 */
[----:B------:R-:W1:Y:S07]  /*8310*/  LDSM.16.M88.4 R188, [R220+0x1c100] ;  /* 0x01c10000dcbc783b */ /* 0x000e6e0000000200 */
[C---:B---3--:R-:W-:Y:S08]  /*8320*/  HMMA.16816.F32.BF16 R44, R184.reuse, R196, R44 ;  /* 0x000000c4b82c723c */ /* 0x048ff0000004182c */
[----:B------:R-:W-:Y:S01]  /*8330*/  HMMA.16816.F32.BF16 R48, R184, R198, R48 ;  /* 0x000000c6b830723c */ /* 0x000fe20000041830 */
[----:B------:R-:W2:Y:S08]  /*8340*/  LDSM.16.M88.4 R184, [R237] ;  /* 0x00000000edb8783b */ /* 0x000eb00000000200 */
[----:B------:R-:W3:Y:S01]  /*8350*/  LDSM.16.M88.4 R196, [R236] ;  /* 0x00000000ecc4783b */ /* 0x000ee20000000200 */
[C---:B-1----:R-:W-:Y:S08]  /*8360*/  HMMA.16816.F32.BF16 R4, R188.reuse, R192, R4 ;  /* 0x000000c0bc04723c */ /* 0x042ff00000041804 */
        /* <DEDUP_REMOVED lines=11> */
[C---:B--2---:R-:W-:Y:S08]  /*8420*/  HMMA.16816.F32.BF16 R36, R188.reuse, R184, R36 ;  /* 0x000000b8bc24723c */ /* 0x044ff00000041824 */
        /* <DEDUP_REMOVED lines=100> */
[----:B------:R-:W-:Y:S01]  /*8a70*/  LDSM.16.M88.4 R196, [R219+0x24100] ;  /* 0x02410000dbc4783b */ /* 0x000fe20000000200 */
[C---:B-1----:R-:W-:Y:S08]  /*8a80*/  HMMA.16816.F32.BF16 R4, R188.reuse, R192, R4 ;  /* 0x000000c0bc04723c */ /* 0x042ff00000041804 */
[C---:B------:R-:W-:Y:S01]  /*8a90*/  HMMA.16816.F32.BF16 R8, R188.reuse, R194, R8 ;  /* 0x000000c2bc08723c */ /* 0x040fe20000041808 */
[----:B------:R-:W1:Y:S07]  /*8aa0*/  LDSM.16.M88.4 R192, [R217+0x8800] ;  /* 0x00880000d9c0783b */ /* 0x000e6e0000000200 */
        /* <DEDUP_REMOVED lines=8> */
[----:B------:R-:W4:Y:S07]  /*8b30*/  LDSM.16.M88.4 R208, [R212+0x16100] ;  /* 0x01610000d4d0783b */ /* 0x000f2e0000000200 */
[C---:B--2---:R-:W-:Y:S08]  /*8b40*/  HMMA.16816.F32.BF16 R36, R188.reuse, R184, R36 ;  /* 0x000000b8bc24723c */ /* 0x044ff00000041824 */
[C---:B------:R-:W-:Y:S01]  /*8b50*/  HMMA.16816.F32.BF16 R40, R188.reuse, R186, R40 ;  /* 0x000000babc28723c */ /* 0x040fe20000041828 */
[----:B------:R-:W2:Y:S07]  /*8b60*/  LDSM.16.M88.4 R184, [R212+0x16900] ;  /* 0x01690000d4b8783b */ /* 0x000eae0000000200 */
[C---:B-1----:R-:W-:Y:S08]  /*8b70*/  HMMA.16816.F32.BF16 R44, R188.reuse, R192, R44 ;  /* 0x000000c0bc2c723c */ /* 0x042ff0000004182c */
[----:B------:R-:W-:Y:S01]  /*8b80*/  HMMA.16816.F32.BF16 R48, R188, R194, R48 ;  /* 0x000000c2bc30723c */ /* 0x000fe20000041830 */
[----:B------:R-:W1:Y:S07]  /*8b90*/  LDSM.16.M88.4 R188, [R212+0x17100] ;  /* 0x01710000d4bc783b */ /* 0x000e6e0000000200 */
[C---:B---3--:R-:W-:Y:S01]  /*8ba0*/  HMMA.16816.F32.BF16 R4, R196.reuse, R200, R4 ;  /* 0x000000c8c404723c */ /* 0x048fe20000041804 */
[----:B------:R-:W3:Y:S07]  /*8bb0*/  LDSM.16.M88.4 R192, [R212+0x17900] ;  /* 0x01790000d4c0783b */ /* 0x000eee0000000200 */
[C---:B------:R-:W-:Y:S01]  /*8bc0*/  HMMA.16816.F32.BF16 R8, R196.reuse, R202, R8 ;  /* 0x000000cac408723c */ /* 0x040fe20000041808 */
[----:B------:R-:W-:Y:S07]  /*8bd0*/  LDSM.16.M88.4 R200, [R220+0x24100] ;  /* 0x02410000dcc8783b */ /* 0x000fee0000000200 */
[C---:B----4-:R-:W-:Y:S08]  /*8be0*/  HMMA.16816.F32.BF16 R12, R196.reuse, R204, R12 ;  /* 0x000000ccc40c723c */ /* 0x050ff0000004180c */
[C---:B------:R-:W-:Y:S01]  /*8bf0*/  HMMA.16816.F32.BF16 R16, R196.reuse, R206, R16 ;  /* 0x000000cec410723c */ /* 0x040fe20000041810 */
[----:B------:R-:W4:Y:S07]  /*8c00*/  LDSM.16.M88.4 R204, [R229] ;  /* 0x00000000e5cc783b */ /* 0x000f2e0000000200 */
[C---:B------:R-:W-:Y:S08]  /*8c10*/  HMMA.16816.F32.BF16 R20, R196.reuse, R208, R20 ;  /* 0x000000d0c414723c */ /* 0x040ff00000041814 */
[C---:B------:R-:W-:Y:S01]  /*8c20*/  HMMA.16816.F32.BF16 R24, R196.reuse, R210, R24 ;  /* 0x000000d2c418723c */ /* 0x040fe20000041818 */
[----:B------:R-:W4:Y:S07]  /*8c30*/  LDSM.16.M88.4 R208, [R228] ;  /* 0x00000000e4d0783b */ /* 0x000f2e0000000200 */
[C---:B--2---:R-:W-:Y:S08]  /*8c40*/  HMMA.16816.F32.BF16 R28, R196.reuse, R184, R28 ;  /* 0x000000b8c41c723c */ /* 0x044ff0000004181c */
[C---:B------:R-:W-:Y:S01]  /*8c50*/  HMMA.16816.F32.BF16 R32, R196.reuse, R186, R32 ;  /* 0x000000bac420723c */ /* 0x040fe20000041820 */
[----:B------:R-:W2:Y:S07]  /*8c60*/  LDSM.16.M88.4 R184, [R227] ;  /* 0x00000000e3b8783b */ /* 0x000eae0000000200 */
[C---:B-1----:R-:W-:Y:S08]  /*8c70*/  HMMA.16816.F32.BF16 R36, R196.reuse, R188, R36 ;  /* 0x000000bcc424723c */ /* 0x042ff00000041824 */
[C---:B------:R-:W-:Y:S01]  /*8c80*/  HMMA.16816.F32.BF16 R40, R196.reuse, R190, R40 ;  /* 0x000000bec428723c */ /* 0x040fe20000041828 */
[----:B------:R-:W1:Y:S07]  /*8c90*/  LDSM.16.M88.4 R188, [R226] ;  /* 0x00000000e2bc783b */ /* 0x000e6e0000000200 */
[C---:B---3--:R-:W-:Y:S08]  /*8ca0*/  HMMA.16816.F32.BF16 R44, R196.reuse, R192, R44 ;  /* 0x000000c0c42c723c */ /* 0x048ff0000004182c */
[----:B------:R-:W-:Y:S01]  /*8cb0*/  HMMA.16816.F32.BF16 R48, R196, R194, R48 ;  /* 0x000000c2c430723c */ /* 0x000fe20000041830 */
[----:B------:R-:W3:Y:S07]  /*8cc0*/  LDSM.16.M88.4 R192, [R225] ;  /* 0x00000000e1c0783b */ /* 0x000eee0000000200 */
[C---:B----4-:R-:W-:Y:S01]  /*8cd0*/  HMMA.16816.F32.BF16 R4, R200.reuse, R204, R4 ;  /* 0x000000ccc804723c */ /* 0x050fe20000041804 */
[----:B------:R-:W4:Y:S07]  /*8ce0*/  LDSM.16.M88.4 R196, [R224] ;  /* 0x00000000e0c4783b */ /* 0x000f2e0000000200 */
[C---:B------:R-:W-:Y:S01]  /*8cf0*/  HMMA.16816.F32.BF16 R8, R200.reuse, R206, R8 ;  /* 0x000000cec808723c */ /* 0x040fe20000041808 */
[----:B------:R-:W-:Y:S07]  /*8d00*/  LDSM.16.M88.4 R204, [R222+0x24100] ;  /* 0x02410000decc783b */ /* 0x000fee0000000200 */
[C---:B------:R-:W-:Y:S08]  /*8d10*/  HMMA.16816.F32.BF16 R12, R200.reuse, R208, R12 ;  /* 0x000000d0c80c723c */ /* 0x040ff0000004180c */
[C---:B------:R-:W-:Y:S01]  /*8d20*/  HMMA.16816.F32.BF16 R16, R200.reuse, R210, R16 ;  /* 0x000000d2c810723c */ /* 0x040fe20000041810 */
[----:B------:R-:W4:Y:S07]  /*8d30*/  LDSM.16.M88.4 R208, [R218+0x15100] ;  /* 0x01510000dad0783b */ /* 0x000f2e0000000200 */
        /* <DEDUP_REMOVED lines=9> */
[C---:B----4-:R-:W-:Y:S08]  /*8dd0*/  HMMA.16816.F32.BF16 R44, R200.reuse, R196, R44 ;  /* 0x000000c4c82c723c */ /* 0x050ff0000004182c */
[----:B------:R-:W-:Y:S01]  /*8de0*/  HMMA.16816.F32.BF16 R48, R200, R198, R48 ;  /* 0x000000c6c830723c */ /* 0x000fe20000041830 */
[----:B------:R-:W4:Y:S07]  /*8df0*/  LDSM.16.M88.4 R196, [R218+0x17100] ;  /* 0x01710000dac4783b */ /* 0x000f2e0000000200 */
[C---:B------:R-:W-:Y:S01]  /*8e00*/  HMMA.16816.F32.BF16 R4, R204.reuse, R208, R4 ;  /* 0x000000d0cc04723c */ /* 0x040fe20000041804 */
[----:B------:R-:W-:Y:S07]  /*8e10*/  LDSM.16.M88.4 R200, [R221+0x24100] ;  /* 0x02410000ddc8783b */ /* 0x000fee0000000200 */
[C---:B------:R-:W-:Y:S01]  /*8e20*/  HMMA.16816.F32.BF16 R8, R204.reuse, R210, R8 ;  /* 0x000000d2cc08723c */ /* 0x040fe20000041808 */
[----:B------:R-:W-:Y:S07]  /*8e30*/  LDSM.16.M88.4 R208, [R217+0x9000] ;  /* 0x00900000d9d0783b */ /* 0x000fee0000000200 */
[C---:B--2---:R-:W-:Y:S08]  /*8e40*/  HMMA.16816.F32.BF16 R12, R204.reuse, R184, R12 ;  /* 0x000000b8cc0c723c */ /* 0x044ff0000004180c */
[C---:B------:R-:W-:Y:S01]  /*8e50*/  HMMA.16816.F32.BF16 R16, R204.reuse, R186, R16 ;  /* 0x000000bacc10723c */ /* 0x040fe20000041810 */
[----:B------:R-:W2:Y:S07]  /*8e60*/  LDSM.16.M88.4 R184, [R218+0x17900] ;  /* 0x01790000dab8783b */ /* 0x000eae0000000200 */
[C---:B-1----:R-:W-:Y:S08]  /*8e70*/  HMMA.16816.F32.BF16 R20, R204.reuse, R188, R20 ;  /* 0x000000bccc14723c */ /* 0x042ff00000041814 */
[C---:B------:R-:W-:Y:S08]  /*8e80*/  HMMA.16816.F32.BF16 R24, R204.reuse, R190, R24 ;  /* 0x000000becc18723c */ /* 0x040ff00000041818 */
[C---:B---3--:R-:W-:Y:S08]  /*8e90*/  HMMA.16816.F32.BF16 R28, R204.reuse, R192, R28 ;  /* 0x000000c0cc1c723c */ /* 0x048ff0000004181c */
[C---:B------:R-:W-:Y:S08]  /*8ea0*/  HMMA.16816.F32.BF16 R32, R204.reuse, R194, R32 ;  /* 0x000000c2cc20723c */ /* 0x040ff00000041820 */
[C---:B----4-:R-:W-:Y:S08]  /*8eb0*/  HMMA.16816.F32.BF16 R36, R204.reuse, R196, R36 ;  /* 0x000000c4cc24723c */ /* 0x050ff00000041824 */
[C---:B------:R-:W-:Y:S08]  /*8ec0*/  HMMA.16816.F32.BF16 R40, R204.reuse, R198, R40 ;  /* 0x000000c6cc28723c */ /* 0x040ff00000041828 */
[C---:B--2---:R-:W-:Y:S08]  /*8ed0*/  HMMA.16816.F32.BF16 R44, R204.reuse, R184, R44 ;  /* 0x000000b8cc2c723c */ /* 0x044ff0000004182c */
[----:B------:R-:W-:Y:S01]  /*8ee0*/  HMMA.16816.F32.BF16 R48, R204, R186, R48 ;  /* 0x000000bacc30723c */ /* 0x000fe20000041830 */
[----:B------:R-:W1:Y:S07]  /*8ef0*/  LDSM.16.M88.4 R184, [R217+0x9800] ;  /* 0x00980000d9b8783b */ /* 0x000e6e0000000200 */
[C---:B------:R-:W-:Y:S08]  /*8f00*/  HMMA.16816.F32.BF16 R4, R200.reuse, R208, R4 ;  /* 0x000000d0c804723c */ /* 0x040ff00000041804 */
[C---:B------:R-:W-:Y:S11]  /*8f10*/  HMMA.16816.F32.BF16 R8, R200.reuse, R210, R8 ;  /* 0x000000d2c808723c */ /* 0x040ff60000041808 */
[----:B------:R-:W-:Y:S05]  /*8f20*/  @!UPT UIADD3 URZ, URZ, URZ, URZ ;  /* 0x0000003f3f3ff290 */ /* 0x000fea000fffe03f */
[----:B------:R-:W-:Y:S02]  /*8f30*/  FMUL.FTZ R4, R4, c[0x0][0x320] ;  /* 0x0000c80004047a20 */ /* 0x000fe40000410000 */
[----:B------:R-:W-:Y:S02]  /*8f40*/  FMUL.FTZ R5, R5, c[0x0][0x320] ;  /* 0x0000c80005057a20 */ /* 0x000fe40000410000 */
[----:B------:R-:W-:Y:S01]  /*8f50*/  FMUL.FTZ R6, R6, c[0x0][0x320] ;  /* 0x0000c80006067a20 */ /* 0x000fe20000410000 */
[----:B------:R-:W2:Y:S01]  /*8f60*/  MUFU.TANH R188, R4 ;  /* 0x0000000400bc7308 */ /* 0x000ea20000002400 */
[----:B------:R-:W-:Y:S02]  /*8f70*/  FMUL.FTZ R7, R7, c[0x0][0x320] ;  /* 0x0000c80007077a20 */ /* 0x000fe40000410000 */
[----:B------:R-:W-:Y:S01]  /*8f80*/  FMUL.FTZ R8, R8, c[0x0][0x320] ;  /* 0x0000c80008087a20 */ /* 0x000fe20000410000 */
[C---:B-1----:R-:W-:Y:S03]  /*8f90*/  HMMA.16816.F32.BF16 R12, R200.reuse, R184, R12 ;  /* 0x000000b8c80c723c */ /* 0x042fe6000004180c */
[----:B------:R-:W-:Y:S02]  /*8fa0*/  FMUL.FTZ R9, R9, c[0x0][0x320] ;  /* 0x0000c80009097a20 */ /* 0x000fe40000410000 */
[----:B------:R-:W-:Y:S01]  /*8fb0*/  FMUL.FTZ R10, R10, c[0x0][0x320] ;  /* 0x0000c8000a0a7a20 */ /* 0x000fe20000410000 */
[----:B------:R-:W1:Y:S01]  /*8fc0*/  MUFU.TANH R190, R5 ;  /* 0x0000000500be7308 */ /* 0x000e620000002400 */
[----:B------:R-:W-:Y:S01]  /*8fd0*/  FMUL.FTZ R11, R11, c[0x0][0x320] ;  /* 0x0000c8000b0b7a20 */ /* 0x000fe20000410000 */
[C---:B------:R-:W-:Y:S08]  /*8fe0*/  HMMA.16816.F32.BF16 R16, R200.reuse, R186, R16 ;  /* 0x000000bac810723c */ /* 0x040ff00000041810 */
[----:B------:R-:W3:Y:S01]  /*8ff0*/  MUFU.TANH R193, R6 ;  /* 0x0000000600c17308 */ /* 0x000ee20000002400 */
[----:B--2---:R-:W-:Y:S07]  /*9000*/  FMNMX.FTZ R0, R188, R133, !PT ;  /* 0x00000085bc007209 */ /* 0x004fee0007810000 */
[----:B------:R-:W-:Y:S02]  /*9010*/  FMUL.FTZ R12, R12, c[0x0][0x320] ;  /* 0x0000c8000c0c7a20 */ /* 0x000fe40000410000 */
[----:B------:R2:W4:Y:S01]  /*9020*/  MUFU.TANH R194, R7 ;  /* 0x0000000700c27308 */ /* 0x0005220000002400 */
[----:B------:R-:W-:Y:S02]  /*9030*/  FMUL.FTZ R13, R13, c[0x0][0x320] ;  /* 0x0000c8000d0d7a20 */ /* 0x000fe40000410000 */
[----:B------:R-:W-:Y:S01]  /*9040*/  FMUL.FTZ R14, R14, c[0x0][0x320] ;  /* 0x0000c8000e0e7a20 */ /* 0x000fe20000410000 */
[----:B-1----:R-:W-:Y:S01]  /*9050*/  FMNMX.FTZ R0, R190, R0, !PT ;  /* 0x00000000be007209 */ /* 0x002fe20007810000 */
[----:B------:R-:W-:Y:S02]  /*9060*/  FMUL.FTZ R15, R15, c[0x0][0x320] ;  /* 0x0000c8000f0f7a20 */ /* 0x000fe40000410000 */
[----:B------:R-:W-:Y:S02]  /*9070*/  FMUL.FTZ R16, R16, c[0x0][0x320] ;  /* 0x0000c80010107a20 */ /* 0x000fe40000410000 */
[----:B------:R-:W-:Y:S01]  /*9080*/  FMUL.FTZ R17, R17, c[0x0][0x320] ;  /* 0x0000c80011117a20 */ /* 0x000fe20000410000 */
[----:B------:R-:W1:Y:S01]  /*9090*/  MUFU.TANH R189, R8 ;  /* 0x0000000800bd7308 */ /* 0x000e620000002400 */
[----:B------:R-:W-:Y:S02]  /*90a0*/  FMUL.FTZ R18, R18, c[0x0][0x320] ;  /* 0x0000c80012127a20 */ /* 0x000fe40000410000 */
[----:B------:R-:W-:Y:S01]  /*90b0*/  FMUL.FTZ R19, R19, c[0x0][0x320] ;  /* 0x0000c80013137a20 */ /* 0x000fe20000410000 */
[----:B---3--:R-:W-:Y:S06]  /*90c0*/  FMNMX.FTZ R2, R193, R134, !PT ;  /* 0x00000086c1027209 */ /* 0x008fec0007810000 */
[----:B------:R-:W3:Y:S01]  /*90d0*/  MUFU.TANH R185, R9 ;  /* 0x0000000900b97308 */ /* 0x000ee20000002400 */
[----:B--2---:R-:W2:Y:S01]  /*90e0*/  LDSM.16.M88.4 R4, [R217+0xa000] ;  /* 0x00a00000d904783b */ /* 0x004ea20000000200 */
[----:B----4-:R-:W-:Y:S08]  /*90f0*/  FMNMX.FTZ R2, R194, R2, !PT ;  /* 0x00000002c2027209 */ /* 0x010ff00007810000 */
[----:B------:R-:W4:Y:S01]  /*9100*/  MUFU.TANH R191, R10 ;  /* 0x0000000a00bf7308 */ /* 0x000f220000002400 */
[----:B-1----:R-:W-:Y:S09]  /*9110*/  FMNMX.FTZ R0, R189, R0, !PT ;  /* 0x00000000bd007209 */ /* 0x002ff20007810000 */
[----:B------:R1:W1:Y:S01]  /*9120*/  MUFU.TANH R192, R11 ;  /* 0x0000000b00c07308 */ /* 0x0002620000002400 */
[----:B---3--:R-:W-:Y:S09]  /*9130*/  FMNMX.FTZ R0, R185, R0, !PT ;  /* 0x00000000b9007209 */ /* 0x008ff20007810000 */
[----:B------:R-:W3:Y:S01]  /*9140*/  MUFU.TANH R187, R12 ;  /* 0x0000000c00bb7308 */ /* 0x000ee20000002400 */
[----:B----4-:R-:W-:Y:S09]  /*9150*/  FMNMX.FTZ R2, R191, R2, !PT ;  /* 0x00000002bf027209 */ /* 0x010ff20007810000 */
[----:B------:R-:W4:Y:S01]  /*9160*/  MUFU.TANH R196, R14 ;  /* 0x0000000e00c47308 */ /* 0x000f220000002400 */
[C---:B--2---:R-:W-:Y:S01]  /*9170*/  HMMA.16816.F32.BF16 R20, R200.reuse, R4, R20 ;  /* 0x00000004c814723c */ /* 0x044fe20000041814 */
[----:B-1----:R-:W1:Y:S02]  /*9180*/  LDSM.16.M88.4 R8, [R217+0xa800] ;  /* 0x00a80000d908783b */ /* 0x002e640000000200 */
[----:B------:R-:W-:Y:S06]  /*9190*/  FMNMX.FTZ R2, R192, R2, !PT ;  /* 0x00000002c0027209 */ /* 0x000fec0007810000 */
[----:B------:R-:W-:Y:S01]  /*91a0*/  MUFU.TANH R198, R16 ;  /* 0x0000001000c67308 */ /* 0x000fe20000002400 */
[C---:B------:R-:W-:Y:S01]  /*91b0*/  HMMA.16816.F32.BF16 R24, R200.reuse, R6, R24 ;  /* 0x00000006c818723c */ /* 0x040fe20000041818 */
[----:B------:R-:W2:Y:S02]  /*91c0*/  LDSM.16.M88.4 R4, [R217+0xb000] ;  /* 0x00b00000d904783b */ /* 0x000ea40000000200 */
[----:B---3--:R-:W-:Y:S06]  /*91d0*/  FMNMX.FTZ R0, R187, R0, !PT ;  /* 0x00000000bb007209 */ /* 0x008fec0007810000 */
[----:B------:R-:W3:Y:S03]  /*91e0*/  MUFU.TANH R197, R15 ;  /* 0x0000000f00c57308 */ /* 0x000ee60000002400 */
[----:B----4-:R-:W-:Y:S02]  /*91f0*/  FMNMX.FTZ R2, R196, R2, !PT ;  /* 0x00000002c4027209 */ /* 0x010fe40007810000 */
[----:B------:R-:W-:Y:S02]  /*9200*/  FMUL.FTZ R22, R22, c[0x0][0x320] ;  /* 0x0000c80016167a20 */ /* 0x000fe40000410000 */
[----:B------:R-:W-:Y:S03]  /*9210*/  FMUL.FTZ R23, R23, c[0x0][0x320] ;  /* 0x0000c80017177a20 */ /* 0x000fe60000410000 */
[----:B------:R-:W-:Y:S01]  /*9220*/  MUFU.TANH R199, R17 ;  /* 0x0000001100c77308 */ /* 0x000fe20000002400 */
[----:B------:R-:W-:Y:S02]  /*9230*/  FMUL.FTZ R20, R20, c[0x0][0x320] ;  /* 0x0000c80014147a20 */ /* 0x000fe40000410000 */
[----:B------:R-:W-:Y:S02]  /*9240*/  FMUL.FTZ R21, R21, c[0x0][0x320] ;  /* 0x0000c80015157a20 */ /* 0x000fe40000410000 */
[----:B------:R-:W-:Y:S02]  /*9250*/  FMUL.FTZ R26, R26, c[0x0][0x320] ;  /* 0x0000c8001a1a7a20 */ /* 0x000fe40000410000 */
[----:B------:R-:W-:Y:S02]  /*9260*/  FMUL.FTZ R24, R24, c[0x0][0x320] ;  /* 0x0000c80018187a20 */ /* 0x000fe40000410000 */
[----:B------:R-:W-:Y:S01]  /*9270*/  FMUL.FTZ R27, R27, c[0x0][0x320] ;  /* 0x0000c8001b1b7a20 */ /* 0x000fe20000410000 */
[----:B------:R-:W-:Y:S01]  /*9280*/  MUFU.TANH R208, R22 ;  /* 0x0000001600d07308 */ /* 0x000fe20000002400 */
[----:B------:R-:W-:Y:S01]  /*9290*/  FMUL.FTZ R25, R25, c[0x0][0x320] ;  /* 0x0000c80019197a20 */ /* 0x000fe20000410000 */
[----:B---3--:R-:W-:Y:S01]  /*92a0*/  FMNMX.FTZ R2, R197, R2, !PT ;  /* 0x00000002c5027209 */ /* 0x008fe20007810000 */
[C---:B-1----:R-:W-:Y:S07]  /*92b0*/  HMMA.16816.F32.BF16 R28, R200.reuse, R8, R28 ;  /* 0x00000008c81c723c */ /* 0x042fee000004181c */
[----:B------:R-:W-:Y:S01]  /*92c0*/  MUFU.TANH R249, R23 ;  /* 0x0000001700f97308 */ /* 0x000fe20000002400 */
[C---:B------:R-:W-:Y:S01]  /*92d0*/  HMMA.16816.F32.BF16 R32, R200.reuse, R10, R32 ;  /* 0x0000000ac820723c */ /* 0x040fe20000041820 */
[----:B------:R-:W1:Y:S01]  /*92e0*/  LDSM.16.M88.4 R8, [R217+0xb800] ;  /* 0x00b80000d908783b */ /* 0x000e620000000200 */
[----:B------:R-:W-:Y:S06]  /*92f0*/  DEPBAR.LE SB0, 0x0 ;  /* 0x000080000000791a */ /* 0x000fec0000000000 */
[C---:B--2---:R-:W-:Y:S01]  /*9300*/  HMMA.16816.F32.BF16 R36, R200.reuse, R4, R36 ;  /* 0x00000004c824723c */ /* 0x044fe20000041824 */
[----:B------:R-:W-:Y:S07]  /*9310*/  BAR.SYNC.DEFER_BLOCKING 0x0 ;  /* 0x0000000000007b1d */ /* 0x000fee0000010000 */
[C---:B------:R-:W-:Y:S04]  /*9320*/  HMMA.16816.F32.BF16 R40, R200.reuse, R6, R40 ;  /* 0x00000006c828723c */ /* 0x040fe80000041828 */
[----:B------:R-:W-:Y:S02]  /*9330*/  FMUL.FTZ R28, R28, c[0x0][0x320] ;  /* 0x0000c8001c1c7a20 */ /* 0x000fe40000410000 */
[----:B------:R-:W-:Y:S01]  /*9340*/  FMUL.FTZ R29, R29, c[0x0][0x320] ;  /* 0x0000c8001d1d7a20 */ /* 0x000fe20000410000 */
[----:B------:R-:W-:Y:S01]  /*9350*/  MOV R6, UR16 ;  /* 0x0000001000067c02 */ /* 0x000fe20008000f00 */
[----:B------:R-:W-:Y:S01]  /*9360*/  FMUL.FTZ R30, R30, c[0x0][0x320] ;  /* 0x0000c8001e1e7a20 */ /* 0x000fe20000410000 */
[----:B------:R-:W-:Y:S03]  /*9370*/  @UP0 USHF.L.U64.HI UR16, UR4, 0x6, UR5 ;  /* 0x0000000604100899 */ /* 0x000fe60008010205 */
[----:B------:R-:W-:Y:S01]  /*9380*/  FMUL.FTZ R31, R31, c[0x0][0x320] ;  /* 0x0000c8001f1f7a20 */ /* 0x000fe20000410000 */
[----:B------:R-:W-:Y:S01]  /*9390*/  MOV R7, UR17 ;  /* 0x0000001100077c02 */ /* 0x000fe20008000f00 */
[----:B------:R-:W-:Y:S02]  /*93a0*/  FMUL.FTZ R35, R35, c[0x0][0x320] ;  /* 0x0000c80023237a20 */ /* 0x000fe40000410000 */
[----:B------:R-:W-:Y:S01]  /*93b0*/  FMUL.FTZ R36, R36, c[0x0][0x320] ;  /* 0x0000c80024247a20 */ /* 0x000fe20000410000 */
[----:B------:R-:W2:Y:S01]  /*93c0*/  MUFU.TANH R16, R28 ;  /* 0x0000001c00107308 */ /* 0x000ea20000002400 */
[----:B------:R-:W-:Y:S02]  /*93d0*/  FMUL.FTZ R37, R37, c[0x0][0x320] ;  /* 0x0000c80025257a20 */ /* 0x000fe40000410000 */
[----:B------:R-:W-:Y:S02]  /*93e0*/  FMUL.FTZ R38, R38, c[0x0][0x320] ;  /* 0x0000c80026267a20 */ /* 0x000fe40000410000 */
[----:B------:R-:W-:Y:S02]  /*93f0*/  FMUL.FTZ R39, R39, c[0x0][0x320] ;  /* 0x0000c80027277a20 */ /* 0x000fe40000410000 */
[----:B------:R-:W-:Y:S01]  /*9400*/  FMUL.FTZ R40, R40, c[0x0][0x320] ;  /* 0x0000c80028287a20 */ /* 0x000fe20000410000 */
[C---:B-1----:R-:W-:Y:S01]  /*9410*/  HMMA.16816.F32.BF16 R44, R200.reuse, R8, R44 ;  /* 0x00000008c82c723c */ /* 0x042fe2000004182c */
[----:B------:R-:W3:Y:S01]  /*9420*/  LDL.64 R8, [R1+0x20] ;  /* 0x0000200001087983 */ /* 0x000ee20000100a00 */
[----:B------:R-:W-:Y:S01]  /*9430*/  MUFU.TANH R135, R36 ;  /* 0x0000002400877308 */ /* 0x000fe20000002400 */
[----:B------:R-:W-:Y:S02]  /*9440*/  FMUL.FTZ R32, R32, c[0x0][0x320] ;  /* 0x0000c80020207a20 */ /* 0x000fe40000410000 */
[----:B------:R-:W-:Y:S02]  /*9450*/  FMUL.FTZ R33, R33, c[0x0][0x320] ;  /* 0x0000c80021217a20 */ /* 0x000fe40000410000 */
[----:B------:R-:W-:Y:S01]  /*9460*/  FMUL.FTZ R41, R41, c[0x0][0x320] ;  /* 0x0000c80029297a20 */ /* 0x000fe20000410000 */
[----:B------:R-:W-:Y:S01]  /*9470*/  HMMA.16816.F32.BF16 R48, R200, R10, R48 ;  /* 0x0000000ac830723c */ /* 0x000fe20000041830 */
[----:B------:R-:W4:Y:S03]  /*9480*/  LDL.64 R10, [R1+0x18] ;  /* 0x00001800010a7983 */ /* 0x000f260000100a00 */
[----:B------:R-:W1:Y:S01]  /*9490*/  MUFU.TANH R195, R13 ;  /* 0x0000000d00c37308 */ /* 0x000e620000002400 */
[----:B------:R-:W-:Y:S02]  /*94a0*/  FMUL.FTZ R34, R34, c[0x0][0x320] ;  /* 0x0000c80022227a20 */ /* 0x000fe40000410000 */
[----:B------:R-:W-:Y:S01]  /*94b0*/  FMUL.FTZ R42, R42, c[0x0][0x320] ;  /* 0x0000c8002a2a7a20 */ /* 0x000fe20000410000 */
[----:B--2---:R-:W-:Y:S01]  /*94c0*/  MOV R201, R16 ;  /* 0x0000001000c97202 */ /* 0x004fe20000000f00 */
[----:B------:R-:W-:Y:S05]  /*94d0*/  FMUL.FTZ R43, R43, c[0x0][0x320] ;  /* 0x0000c8002b2b7a20 */ /* 0x000fea0000410000 */
[----:B------:R-:W2:Y:S02]  /*94e0*/  MUFU.TANH R206, R20 ;  /* 0x0000001400ce7308 */ /* 0x000ea40000002400 */
[----:B------:R-:W-:Y:S02]  /*94f0*/  FMUL.FTZ R44, R44, c[0x0][0x320] ;  /* 0x0000c8002c2c7a20 */ /* 0x000fe40000410000 */
[----:B------:R-:W-:Y:S02]  /*9500*/  FMUL.FTZ R45, R45, c[0x0][0x320] ;  /* 0x0000c8002d2d7a20 */ /* 0x000fe40000410000 */
[----:B------:R-:W-:Y:S02]  /*9510*/  FMUL.FTZ R46, R46, c[0x0][0x320] ;  /* 0x0000c8002e2e7a20 */ /* 0x000fe40000410000 */
[----:B------:R-:W-:Y:S02]  /*9520*/  FMUL.FTZ R47, R47, c[0x0][0x320] ;  /* 0x0000c8002f2f7a20 */ /* 0x000fe40000410000 */
[----:B------:R-:W2:Y:S01]  /*9530*/  MUFU.TANH R204, R18 ;  /* 0x0000001200cc7308 */ /* 0x000ea20000002400 */
[----:B------:R-:W-:Y:S02]  /*9540*/  FMUL.FTZ R49, R49, c[0x0][0x320] ;  /* 0x0000c80031317a20 */ /* 0x000fe40000410000 */
[----:B------:R-:W-:Y:S01]  /*9550*/  FMUL.FTZ R48, R48, c[0x0][0x320] ;  /* 0x0000c80030307a20 */ /* 0x000fe20000410000 */
[----:B-1----:R-:W-:Y:S01]  /*9560*/  FMNMX.FTZ R0, R195, R0, !PT ;  /* 0x00000000c3007209 */ /* 0x002fe20007810000 */
[----:B------:R-:W-:Y:S03]  /*9570*/  FMUL.FTZ R50, R50, c[0x0][0x320] ;  /* 0x0000c80032327a20 */ /* 0x000fe60000410000 */
[----:B------:R-:W-:Y:S02]  /*9580*/  FMNMX.FTZ R0, R198, R0, !PT ;  /* 0x00000000c6007209 */ /* 0x000fe40007810000 */
[----:B------:R-:W1:Y:S02]  /*9590*/  MUFU.TANH R207, R21 ;  /* 0x0000001500cf7308 */ /* 0x000e640000002400 */
[----:B------:R-:W-:Y:S04]  /*95a0*/  FMNMX.FTZ R0, R199, R0, !PT ;  /* 0x00000000c7007209 */ /* 0x000fe80007810000 */
[----:B--2---:R-:W-:Y:S04]  /*95b0*/  FMNMX.FTZ R0, R206, R0, !PT ;  /* 0x00000000ce007209 */ /* 0x004fe80007810000 */
[----:B------:R-:W2:Y:S01]  /*95c0*/  MUFU.TANH R205, R19 ;  /* 0x0000001300cd7308 */ /* 0x000ea20000002400 */
[----:B------:R-:W-:Y:S09]  /*95d0*/  FMNMX.FTZ R2, R204, R2, !PT ;  /* 0x00000002cc027209 */ /* 0x000ff20007810000 */
[----:B------:R-:W2:Y:S01]  /*95e0*/  MUFU.TANH R186, R33 ;  /* 0x0000002100ba7308 */ /* 0x000ea20000002400 */
[----:B-1----:R-:W-:Y:S09]  /*95f0*/  FMNMX.FTZ R0, R207, R0, !PT ;  /* 0x00000000cf007209 */ /* 0x002ff20007810000 */
[----:B------:R1:W-:Y:S01]  /*9600*/  MUFU.TANH R33, R49 ;  /* 0x0000003100217308 */ /* 0x0003e20000002400 */
[----:B--2---:R-:W-:Y:S04]  /*9610*/  FMNMX.FTZ R2, R205, R2, !PT ;  /* 0x00000002cd027209 */ /* 0x004fe80007810000 */
[----:B------:R-:W-:Y:S05]  /*9620*/  FMNMX.FTZ R2, R208, R2, !PT ;  /* 0x00000002d0027209 */ /* 0x000fea0007810000 */
[----:B------:R-:W2:Y:S01]  /*9630*/  MUFU.TANH R250, R24 ;  /* 0x0000001800fa7308 */ /* 0x000ea20000002400 */
[----:B------:R-:W-:Y:S02]  /*9640*/  FMNMX.FTZ R2, R249, R2, !PT ;  /* 0x00000002f9027209 */ /* 0x000fe40007810000 */
[----:B------:R-:W-:Y:S07]  /*9650*/  MOV R200, R186 ;  /* 0x000000ba00c87202 */ /* 0x000fee0000000f00 */
[----:B------:R-:W2:Y:S01]  /*9660*/  MUFU.TANH R251, R25 ;  /* 0x0000001900fb7308 */ /* 0x000ea20000002400 */
[----:B-1----:R-:W-:Y:S09]  /*9670*/  MOV R49, R135 ;  /* 0x0000008700317202 */ /* 0x002ff20000000f00 */
[----:B------:R-:W1:Y:S01]  /*9680*/  MUFU.TANH R12, R29 ;  /* 0x0000001d000c7308 */ /* 0x000e620000002400 */
[----:B--2---:R-:W-:Y:S09]  /*9690*/  FMNMX.FTZ R0, R250, R0, !PT ;  /* 0x00000000fa007209 */ /* 0x004ff20007810000 */
[----:B------:R-:W2:Y:S01]  /*96a0*/  MUFU.TANH R252, R26 ;  /* 0x0000001a00fc7308 */ /* 0x000ea20000002400 */
[----:B------:R-:W-:Y:S04]  /*96b0*/  FMNMX.FTZ R0, R251, R0, !PT ;  /* 0x00000000fb007209 */ /* 0x000fe80007810000 */
[----:B------:R-:W-:Y:S05]  /*96c0*/  FMNMX.FTZ R0, R201, R0, !PT ;  /* 0x00000000c9007209 */ /* 0x000fea0007810000 */
[----:B------:R-:W2:Y:S01]  /*96d0*/  MUFU.TANH R209, R27 ;  /* 0x0000001b00d17308 */ /* 0x000ea20000002400 */
[----:B-1----:R-:W-:Y:S04]  /*96e0*/  MOV R202, R12 ;  /* 0x0000000c00ca7202 */ /* 0x002fe80000000f00 */
[----:B------:R-:W-:Y:S05]  /*96f0*/  FMNMX.FTZ R0, R202, R0, !PT ;  /* 0x00000000ca007209 */ /* 0x000fea0007810000 */
[----:B------:R-:W1:Y:S01]  /*9700*/  MUFU.TANH R211, R30 ;  /* 0x0000001e00d37308 */ /* 0x000e620000002400 */
[----:B--2---:R-:W-:Y:S09]  /*9710*/  FMNMX.FTZ R2, R252, R2, !PT ;  /* 0x00000002fc027209 */ /* 0x004ff20007810000 */
[----:B------:R-:W-:Y:S01]  /*9720*/  MUFU.TANH R184, R31 ;  /* 0x0000001f00b87308 */ /* 0x000fe20000002400 */
[----:B------:R-:W-:Y:S09]  /*9730*/  FMNMX.FTZ R2, R209, R2, !PT ;  /* 0x00000002d1027209 */ /* 0x000ff20007810000 */
[----:B------:R-:W-:Y:S01]  /*9740*/  MUFU.TANH R248, R34 ;  /* 0x0000002200f87308 */ /* 0x000fe20000002400 */
[----:B-1----:R-:W-:Y:S09]  /*9750*/  FMNMX.FTZ R2, R211, R2, !PT ;  /* 0x00000002d3027209 */ /* 0x002ff20007810000 */
[----:B------:R-:W1:Y:S10]  /*9760*/  MUFU.TANH R210, R32 ;  /* 0x0000002000d27308 */ /* 0x000e740000002400 */
[----:B------:R2:W-:Y:S10]  /*9770*/  MUFU.TANH R34, R48 ;  /* 0x0000003000227308 */ /* 0x0005f40000002400 */
[----:B------:R-:W2:Y:S01]  /*9780*/  MUFU.TANH R3, R37 ;  /* 0x0000002500037308 */ /* 0x000ea20000002400 */
[----:B-1----:R-:W-:Y:S04]  /*9790*/  FMNMX.FTZ R0, R210, R0, !PT ;  /* 0x00000000d2007209 */ /* 0x002fe80007810000 */
[----:B------:R-:W-:Y:S05]  /*97a0*/  FMNMX.FTZ R0, R200, R0, !PT ;  /* 0x00000000c8007209 */ /* 0x000fea0007810000 */
[----:B------:R1:W-:Y:S01]  /*97b0*/  MUFU.TANH R135, R50 ;  /* 0x0000003200877308 */ /* 0x0003e20000002400 */
[----:B------:R-:W-:Y:S02]  /*97c0*/  FMNMX.FTZ R0, R49, R0, !PT ;  /* 0x0000000031007209 */ /* 0x000fe40007810000 */
[----:B--2---:R-:W-:Y:S04]  /*97d0*/  MOV R48, R184 ;  /* 0x000000b800307202 */ /* 0x004fe80000000f00 */
[----:B------:R-:W-:Y:S03]  /*97e0*/  FMNMX.FTZ R2, R48, R2, !PT ;  /* 0x0000000230027209 */ /* 0x000fe60007810000 */
[----:B------:R-:W2:Y:S01]  /*97f0*/  MUFU.TANH R15, R35 ;  /* 0x00000023000f7308 */ /* 0x000ea20000002400 */
[----:B------:R-:W-:Y:S09]  /*9800*/  FMNMX.FTZ R2, R248, R2, !PT ;  /* 0x00000002f8027209 */ /* 0x000ff20007810000 */
[----:B------:R-:W2:Y:S01]  /*9810*/  MUFU.TANH R14, R40 ;  /* 0x00000028000e7308 */ /* 0x000ea20000002400 */
[----:B-1----:R-:W-:Y:S09]  /*9820*/  MOV R50, R3 ;  /* 0x0000000300327202 */ /* 0x002ff20000000f00 */
[----:B------:R-:W1:Y:S01]  /*9830*/  MUFU.TANH R13, R41 ;  /* 0x00000029000d7308 */ /* 0x000e620000002400 */
[----:B--2---:R-:W-:Y:S02]  /*9840*/  FMNMX.FTZ R3, R15, R2, !PT ;  /* 0x000000020f037209 */ /* 0x004fe40007810000 */
[----:B------:R-:W-:Y:S01]  /*9850*/  FMNMX.FTZ R2, R50, R0, !PT ;  /* 0x0000000032027209 */ /* 0x000fe20007810000 */
[----:B------:R-:W-:Y:S06]  /*9860*/  FMUL.FTZ R0, R51, c[0x0][0x320] ;  /* 0x0000c80033007a20 */ /* 0x000fec0000410000 */
[----:B------:R-:W2:Y:S01]  /*9870*/  MUFU.TANH R20, R44 ;  /* 0x0000002c00147308 */ /* 0x000ea20000002400 */
[----:B------:R-:W-:Y:S09]  /*9880*/  FMNMX.FTZ R2, R14, R2, !PT ;  /* 0x000000020e027209 */ /* 0x000ff20007810000 */
[----:B------:R2:W-:Y:S01]  /*9890*/  MUFU.TANH R184, R0 ;  /* 0x0000000000b87308 */ /* 0x0005e20000002400 */
[----:B-1----:R-:W-:Y:S09]  /*98a0*/  MOV R203, R13 ;  /* 0x0000000d00cb7202 */ /* 0x002ff20000000f00 */
[----:B------:R-:W1:Y:S10]  /*98b0*/  MUFU.TANH R16, R45 ;  /* 0x0000002d00107308 */ /* 0x000e740000002400 */
[----:B------:R-:W1:Y:S01]  /*98c0*/  MUFU.TANH R26, R38 ;  /* 0x00000026001a7308 */ /* 0x000e620000002400 */
[----:B--2---:R-:W-:Y:S04]  /*98d0*/  FMNMX.FTZ R0, R203, R2, !PT ;  /* 0x00000002cb007209 */ /* 0x004fe80007810000 */
[----:B------:R-:W-:Y:S05]  /*98e0*/  FMNMX.FTZ R0, R20, R0, !PT ;  /* 0x0000000014007209 */ /* 0x000fea0007810000 */
[----:B------:R-:W2:Y:S01]  /*98f0*/  MUFU.TANH R132, R42 ;  /* 0x0000002a00847308 */ /* 0x000ea20000002400 */
[----:B-1----:R-:W-:Y:S09]  /*9900*/  FMNMX.FTZ R0, R16, R0, !PT ;  /* 0x0000000010007209 */ /* 0x002ff20007810000 */
[----:B------:R-:W1:Y:S01]  /*9910*/  MUFU.TANH R21, R39 ;  /* 0x0000002700157308 */ /* 0x000e620000002400 */
[----:B------:R-:W-:Y:S09]  /*9920*/  FMNMX.FTZ R3, R26, R3, !PT ;  /* 0x000000031a037209 */ /* 0x000ff20007810000 */
[----:B------:R-:W3:Y:S01]  /*9930*/  MUFU.TANH R25, R43 ;  /* 0x0000002b00197308 */ /* 0x000ee20000002400 */
[----:B--2---:R-:W-:Y:S02]  /*9940*/  MOV R51, R132 ;  /* 0x0000008400337202 */ /* 0x004fe40000000f00 */
[----:B------:R-:W-:Y:S04]  /*9950*/  FMNMX.FTZ R132, R34, R0, !PT ;  /* 0x0000000022847209 */ /* 0x000fe80007810000 */
[----:B------:R-:W-:Y:S03]  /*9960*/  FMNMX.FTZ R132, R33, R132, !PT ;  /* 0x0000008421847209 */ /* 0x000fe60007810000 */
[----:B------:R-:W2:Y:S01]  /*9970*/  MUFU.TANH R17, R46 ;  /* 0x0000002e00117308 */ /* 0x000ea20000002400 */
[----:B-1----:R-:W-:Y:S02]  /*9980*/  FMNMX.FTZ R3, R21, R3, !PT ;  /* 0x0000000315037209 */ /* 0x002fe40007810000 */
[----:B----4-:R-:W-:Y:S02]  /*9990*/  @P0 MOV R5, R11 ;  /* 0x0000000b00050202 */ /* 0x010fe40000000f00 */
[----:B------:R-:W-:Y:S02]  /*99a0*/  FMNMX.FTZ R2, R51, R3, !PT ;  /* 0x0000000333027209 */ /* 0x000fe40007810000 */
[----:B------:R-:W1:Y:S03]  /*99b0*/  SHFL.BFLY PT, R3, R132, 0x2, 0x1f ;  /* 0x0c401f0084037f89 */ /* 0x000e6600000e0000 */
[----:B------:R-:W4:Y:S01]  /*99c0*/  MUFU.TANH R35, R47 ;  /* 0x0000002f00237308 */ /* 0x000f220000002400 */
[----:B---3--:R-:W-:Y:S04]  /*99d0*/  FMNMX.FTZ R2, R25, R2, !PT ;  /* 0x0000000219027209 */ /* 0x008fe80007810000 */
[----:B--2---:R-:W-:Y:S02]  /*99e0*/  FMNMX.FTZ R2, R17, R2, !PT ;  /* 0x0000000211027209 */ /* 0x004fe40007810000 */
[----:B-1----:R-:W-:Y:S02]  /*99f0*/  FMNMX.FTZ R132, R132, R3, !PT ;  /* 0x0000000384847209 */ /* 0x002fe40007810000 */
[----:B----4-:R-:W-:Y:S03]  /*9a00*/  FMNMX.FTZ R0, R35, R2, !PT ;  /* 0x0000000223007209 */ /* 0x010fe60007810000 */
[----:B------:R-:W1:Y:S01]  /*9a10*/  SHFL.BFLY PT, R4, R132, 0x1, 0x1f ;  /* 0x0c201f0084047f89 */ /* 0x000e6200000e0000 */
[----:B------:R-:W-:Y:S04]  /*9a20*/  FMNMX.FTZ R0, R135, R0, !PT ;  /* 0x0000000087007209 */ /* 0x000fe80007810000 */
[----:B------:R-:W-:Y:S05]  /*9a30*/  FMNMX.FTZ R0, R184, R0, !PT ;  /* 0x00000000b8007209 */ /* 0x000fea0007810000 */
[----:B------:R-:W2:Y:S01]  /*9a40*/  SHFL.BFLY PT, R2, R0, 0x2, 0x1f ;  /* 0x0c401f0000027f89 */ /* 0x000ea200000e0000 */
[----:B-1----:R-:W-:Y:S02]  /*9a50*/  FMNMX.FTZ R132, R132, R4, !PT ;  /* 0x0000000484847209 */ /* 0x002fe40007810000 */
[----:B------:R-:W-:Y:S03]  /*9a60*/  @P0 MOV R4, R8 ;  /* 0x0000000800040202 */ /* 0x000fe60000000f00 */
[----:B------:R-:W-:Y:S02]  /*9a70*/  FMUL.FTZ R186, R132, c[0x0][0x2d0] ;  /* 0x0000b40084ba7a20 */ /* 0x000fe40000410000 */
[----:B------:R-:W-:Y:S01]  /*9a80*/  @P0 IMAD.WIDE.U32 R4, R6, 0x60, R4 ;  /* 0x0000006006040825 */ /* 0x000fe200078e0004 */
[----:B--2---:R-:W-:Y:S03]  /*9a90*/  FMNMX.FTZ R0, R0, R2, !PT ;  /* 0x0000000200007209 */ /* 0x004fe60007810000 */
[--C-:B------:R-:W-:Y:S01]  /*9aa0*/  FFMA.FTZ R10, R189, c[0x0][0x2d0], -R186.reuse ;  /* 0x0000b400bd0a7a23 */ /* 0x100fe200000108ba */
[----:B------:R-:W-:Y:S01]  /*9ab0*/  @P0 IADD3 R6, R5, UR14, RZ ;  /* 0x0000000e05060c10 */ /* 0x000fe2000fffe0ff */
[----:B------:R-:W-:Y:S01]  /*9ac0*/  FFMA.FTZ R5, R188, c[0x0][0x2d0], -R186 ;  /* 0x0000b400bc057a23 */ /* 0x000fe200000108ba */
[C---:B------:R-:W-:Y:S01]  /*9ad0*/  @P0 SHF.L.U32 R7, R4.reuse, 0x1, RZ ;  /* 0x0000000104070819 */ /* 0x040fe200000006ff */
[----:B------:R1:W-:Y:S01]  /*9ae0*/  MUFU.EX2 R24, R10 ;  /* 0x0000000a00187308 */ /* 0x0003e20000000800 */
[----:B------:R-:W-:Y:S01]  /*9af0*/  @P0 SHF.L.U64.HI R6, R4, 0x1, R6 ;  /* 0x0000000104060819 */ /* 0x000fe20000010206 */
[----:B------:R-:W2:Y:S01]  /*9b00*/  SHFL.BFLY PT, R3, R0, 0x1, 0x1f ;  /* 0x0c201f0000037f89 */ /* 0x000ea200000e0000 */
[C---:B------:R-:W-:Y:S01]  /*9b10*/  @P0 IADD3 R8, P2, R7.reuse, 0x80, RZ ;  /* 0x0000008007080810 */ /* 0x040fe20007f5e0ff */
[----:B------:R-:W-:Y:S01]  /*9b20*/  @UP0 USHF.L.U32 UR14, UR4, 0x6, URZ ;  /* 0x00000006040e0899 */ /* 0x000fe2000800063f */
[----:B------:R-:W-:Y:S01]  /*9b30*/  FADD.FTZ R2, -R132, R133 ;  /* 0x0000008584027221 */ /* 0x000fe20000010100 */
[----:B------:R-:W-:Y:S02]  /*9b40*/  MOV R188, R35 ;  /* 0x0000002300bc7202 */ /* 0x000fe40000000f00 */
[----:B------:R-:W-:Y:S02]  /*9b50*/  @P0 IADD3 R8, P1, R8, c[0x0][0x1c8], RZ ;  /* 0x0000720008080a10 */ /* 0x000fe40007f3e0ff */
[----:B------:R3:W4:Y:S02]  /*9b60*/  MUFU.EX2 R11, R5 ;  /* 0x00000005000b7308 */ /* 0x0007240000000800 */
[----:B------:R-:W-:Y:S02]  /*9b70*/  @P0 IADD3.X R9, RZ, c[0x0][0x1cc], R6, P1, P2 ;  /* 0x00007300ff090a10 */ /* 0x000fe40000fe4406 */
[C---:B------:R-:W-:Y:S02]  /*9b80*/  @P0 IADD3 R4, P1, R7.reuse, c[0x0][0x1c8], RZ ;  /* 0x0000720007040a10 */ /* 0x040fe40007f3e0ff */
[----:B------:R-:W-:Y:S01]  /*9b90*/  @P0 IADD3 R12, P2, R7, 0x100, RZ ;  /* 0x00000100070c0810 */ /* 0x000fe20007f5e0ff */
[--C-:B-1----:R-:W-:Y:S01]  /*9ba0*/  FFMA.FTZ R10, R185, c[0x0][0x2d0], -R186.reuse ;  /* 0x0000b400b90a7a23 */ /* 0x102fe200000108ba */
[----:B--2---:R-:W-:Y:S01]  /*9bb0*/  FMNMX.FTZ R3, R0, R3, !PT ;  /* 0x0000000300037209 */ /* 0x004fe20007810000 */
[----:B------:R-:W-:Y:S02]  /*9bc0*/  FMUL.FTZ R0, R2, c[0x0][0x2d0] ;  /* 0x0000b40002007a20 */ /* 0x000fe40000410000 */
[----:B------:R-:W-:Y:S02]  /*9bd0*/  MUFU.EX2 R32, R10 ;  /* 0x0000000a00207308 */ /* 0x000fe40000000800 */
[----:B------:R-:W-:Y:S02]  /*9be0*/  FMUL.FTZ R133, R3, c[0x0][0x2d0] ;  /* 0x0000b40003857a20 */ /* 0x000fe40000410000 */
[----:B---3--:R-:W-:Y:S01]  /*9bf0*/  FFMA.FTZ R5, R190, c[0x0][0x2d0], -R186 ;  /* 0x0000b400be057a23 */ /* 0x008fe200000108ba */
[----:B----4-:R-:W-:Y:S01]  /*9c00*/  MOV R189, R11 ;  /* 0x0000000b00bd7202 */ /* 0x010fe20000000f00 */
[--C-:B------:R-:W-:Y:S01]  /*9c10*/  FFMA.FTZ R135, R135, c[0x0][0x2d0], -R133.reuse ;  /* 0x0000b40087877a23 */ /* 0x100fe20000010885 */
[----:B------:R-:W-:Y:S03]  /*9c20*/  MOV R190, R20 ;  /* 0x0000001400be7202 */ /* 0x000fe60000000f00 */
[----:B------:R1:W-:Y:S10]  /*9c30*/  MUFU.EX2 R18, R5 ;  /* 0x0000000500127308 */ /* 0x0003f40000000800 */
[----:B------:R2:W3:Y:S10]  /*9c40*/  MUFU.EX2 R2, R0 ;  /* 0x0000000000027308 */ /* 0x0004f40000000800 */
[----:B------:R-:W-:Y:S01]  /*9c50*/  MUFU.EX2 R135, R135 ;  /* 0x0000008700877308 */ /* 0x000fe20000000800 */
[----:B-1----:R-:W-:Y:S02]  /*9c60*/  @P0 IADD3.X R5, R6, c[0x0][0x1cc], RZ, P1, !PT ;  /* 0x0000730006050a10 */ /* 0x002fe40000ffe4ff */
[----:B------:R-:W-:Y:S03]  /*9c70*/  @P0 IADD3 R12, P1, R12, c[0x0][0x1c8], RZ ;  /* 0x000072000c0c0a10 */ /* 0x000fe60007f3e0ff */
[----:B------:R1:W-:Y:S01]  /*9c80*/  @P0 LDGSTS.E.BYPASS.LTC128B.128 [R247+0xc100], [R4.64], !P4 ;  /* 0x0c10000004f70fae */ /* 0x0003e2000e101d4a */
[----:B------:R-:W-:Y:S02]  /*9c90*/  @P0 IADD3.X R13, RZ, c[0x0][0x1cc], R6, P1, P2 ;  /* 0x00007300ff0d0a10 */ /* 0x000fe40000fe4406 */
[----:B------:R-:W-:Y:S01]  /*9ca0*/  @P0 IADD3 R7, P2, R7, 0x180, RZ ;  /* 0x0000018007070810 */ /* 0x000fe20007f5e0ff */
[----:B--2---:R-:W-:Y:S01]  /*9cb0*/  FADD.FTZ R0, -R3, R134 ;  /* 0x0000008603007221 */ /* 0x004fe20000010100 */
[----:B------:R-:W-:Y:S01]  /*9cc0*/  MOV R134, R15 ;  /* 0x0000000f00867202 */ /* 0x000fe20000000f00 */
[----:B---3--:R-:W-:Y:S02]  /*9cd0*/  FMUL.FTZ R41, R2, R173 ;  /* 0x000000ad02297220 */ /* 0x008fe40000410000 */
[----:B------:R2:W-:Y:S01]  /*9ce0*/  @P0 LDGSTS.E.BYPASS.LTC128B.128 [R247+0xf100], [R8.64], !P6 ;  /* 0x0f10000008f70fae */ /* 0x0005e2000f101d4a */
[----:B------:R-:W-:Y:S01]  /*9cf0*/  @P0 IADD3 R10, P1, R7, c[0x0][0x1c8], RZ ;  /* 0x00007200070a0a10 */ /* 0x000fe20007f3e0ff */
[--C-:B------:R-:W-:Y:S01]  /*9d00*/  FFMA.FTZ R7, R193, c[0x0][0x2d0], -R133.reuse ;  /* 0x0000b400c1077a23 */ /* 0x100fe20000010885 */
[----:B------:R-:W-:Y:S01]  /*9d10*/  MOV R193, R16 ;  /* 0x0000001000c17202 */ /* 0x000fe20000000f00 */
[----:B------:R-:W-:Y:S01]  /*9d20*/  FMUL.FTZ R0, R0, c[0x0][0x2d0] ;  /* 0x0000b40000007a20 */ /* 0x000fe20000410000 */
[----:B------:R-:W-:Y:S01]  /*9d30*/  @P0 IADD3.X R11, RZ, c[0x0][0x1cc], R6, P1, P2 ;  /* 0x00007300ff0b0a10 */ /* 0x000fe20000fe4406 */
[----:B------:R3:W-:Y:S01]  /*9d40*/  MUFU.EX2 R185, R7 ;  /* 0x0000000700b97308 */ /* 0x0007e20000000800 */
[C---:B------:R-:W-:Y:S01]  /*9d50*/  FMUL.FTZ R16, R2.reuse, R148 ;  /* 0x0000009402107220 */ /* 0x040fe20000410000 */
[----:B------:R4:W-:Y:S01]  /*9d60*/  @P0 LDGSTS.E.BYPASS.LTC128B.128 [R247+0x12100], [R12.64], !P3 ;  /* 0x121000000cf70fae */ /* 0x0009e2000d901d4a */
[----:B------:R-:W-:Y:S01]  /*9d70*/  MOV R148, R17 ;  /* 0x0000001100947202 */ /* 0x000fe20000000f00 */
[C---:B------:R-:W-:Y:S01]  /*9d80*/  FMUL.FTZ R17, R2.reuse, R149 ;  /* 0x0000009502117220 */ /* 0x040fe20000410000 */
[----:B------:R-:W-:Y:S01]  /*9d90*/  MOV R149, R18 ;  /* 0x0000001200957202 */ /* 0x000fe20000000f00 */
[C---:B------:R-:W-:Y:S02]  /*9da0*/  FMUL.FTZ R52, R2.reuse, R52 ;  /* 0x0000003402347220 */ /* 0x040fe40000410000 */
[C---:B------:R-:W-:Y:S02]  /*9db0*/  FMUL.FTZ R53, R2.reuse, R53 ;  /* 0x0000003502357220 */ /* 0x040fe40000410000 */
[----:B------:R4:W-:Y:S01]  /*9dc0*/  @P0 LDGSTS.E.BYPASS.LTC128B.128 [R247+0x15100], [R10.64], !P5 ;  /* 0x151000000af70fae */ /* 0x0009e2000e901d4a */
[----:B------:R-:W4:Y:S01]  /*9dd0*/  MUFU.EX2 R0, R0 ;  /* 0x0000000000007308 */ /* 0x000f220000000800 */
[----:B------:R-:W-:Y:S01]  /*9de0*/  FMUL.FTZ R56, R2, R56 ;  /* 0x0000003802387220 */ /* 0x000fe20000410000 */
[----:B-1----:R-:W-:Y:S01]  /*9df0*/  @P0 IADD3 R4, P1, R4, UR14, RZ ;  /* 0x0000000e04040c10 */ /* 0x002fe2000ff3e0ff */
[C---:B------:R-:W-:Y:S02]  /*9e00*/  FMUL.FTZ R57, R2.reuse, R57 ;  /* 0x0000003902397220 */ /* 0x040fe40000410000 */
[C---:B------:R-:W-:Y:S01]  /*9e10*/  FMUL.FTZ R60, R2.reuse, R60 ;  /* 0x0000003c023c7220 */ /* 0x040fe20000410000 */
[----:B------:R-:W-:Y:S01]  /*9e20*/  @P0 IADD3.X R5, R5, UR16, RZ, P1, !PT ;  /* 0x0000001005050c10 */ /* 0x000fe20008ffe4ff */
[----:B------:R-:W-:Y:S01]  /*9e30*/  FMUL.FTZ R61, R2, R61 ;  /* 0x0000003d023d7220 */ /* 0x000fe20000410000 */
[----:B------:R-:W-:Y:S01]  /*9e40*/  @P0 IADD3 R6, P1, R4, UR14, RZ ;  /* 0x0000000e04060c10 */ /* 0x000fe2000ff3e0ff */
[----:B------:R-:W-:Y:S02]  /*9e50*/  FMUL.FTZ R64, R2, R64 ;  /* 0x0000004002407220 */ /* 0x000fe40000410000 */
[----:B------:R1:W-:Y:S01]  /*9e60*/  @P0 LDGSTS.E.BYPASS.LTC128B.128 [R247+0xd100], [R4.64], !P4 ;  /* 0x0d10000004f70fae */ /* 0x0003e2000e101d4a */
[--C-:B--2---:R-:W-:Y:S01]  /*9e70*/  FFMA.FTZ R8, R194, c[0x0][0x2d0], -R133.reuse ;  /* 0x0000b400c2087a23 */ /* 0x104fe20000010885 */
[----:B---3--:R-:W-:Y:S01]  /*9e80*/  @P0 IADD3.X R7, R5, UR16, RZ, P1, !PT ;  /* 0x0000001005070c10 */ /* 0x008fe20008ffe4ff */
[C---:B------:R-:W-:Y:S01]  /*9e90*/  FMUL.FTZ R9, R2.reuse, R141 ;  /* 0x0000008d02097220 */ /* 0x040fe20000410000 */
[----:B------:R-:W-:Y:S01]  /*9ea0*/  MOV R194, R34 ;  /* 0x0000002200c27202 */ /* 0x000fe20000000f00 */
[----:B------:R2:W3:Y:S01]  /*9eb0*/  MUFU.EX2 R19, R8 ;  /* 0x0000000800137308 */ /* 0x0004e20000000800 */
[C---:B------:R-:W-:Y:S02]  /*9ec0*/  FMUL.FTZ R65, R2.reuse, R65 ;  /* 0x0000004102417220 */ /* 0x040fe40000410000 */
[----:B------:R1:W-:Y:S01]  /*9ed0*/  @P0 LDGSTS.E.BYPASS.LTC128B.128 [R247+0x10100], [R4.64+0x80], !P6 ;  /* 0x1010008004f70fae */ /* 0x0003e2000f101d4a */
[C---:B------:R-:W-:Y:S02]  /*9ee0*/  FMUL.FTZ R68, R2.reuse, R68 ;  /* 0x0000004402447220 */ /* 0x040fe40000410000 */
[----:B------:R-:W-:Y:S02]  /*9ef0*/  FMUL.FTZ R69, R2, R69 ;  /* 0x0000004502457220 */ /* 0x000fe40000410000 */
[C---:B----4-:R-:W-:Y:S02]  /*9f00*/  FMUL.FTZ R34, R0.reuse, R166 ;  /* 0x000000a600227220 */ /* 0x050fe40000410000 */
[C---:B------:R-:W-:Y:S01]  /*9f10*/  FMUL.FTZ R10, R0.reuse, R142 ;  /* 0x0000008e000a7220 */ /* 0x040fe20000410000 */
[----:B------:R1:W-:Y:S01]  /*9f20*/  @P0 LDGSTS.E.BYPASS.LTC128B.128 [R247+0x13100], [R4.64+0x100], !P3 ;  /* 0x1310010004f70fae */ /* 0x0003e2000d901d4a */
[C---:B------:R-:W-:Y:S02]  /*9f30*/  FMUL.FTZ R11, R0.reuse, R143 ;  /* 0x0000008f000b7220 */ /* 0x040fe40000410000 */
[C---:B------:R-:W-:Y:S02]  /*9f40*/  FMUL.FTZ R35, R0.reuse, R167 ;  /* 0x000000a700237220 */ /* 0x040fe40000410000 */
[C---:B------:R-:W-:Y:S02]  /*9f50*/  FMUL.FTZ R42, R0.reuse, R174 ;  /* 0x000000ae002a7220 */ /* 0x040fe40000410000 */
[C---:B------:R-:W-:Y:S01]  /*9f60*/  FMUL.FTZ R43, R0.reuse, R175 ;  /* 0x000000af002b7220 */ /* 0x040fe20000410000 */
[----:B------:R1:W-:Y:S01]  /*9f70*/  @P0 LDGSTS.E.BYPASS.LTC128B.128 [R247+0x16100], [R4.64+0x180], !P5 ;  /* 0x1610018004f70fae */ /* 0x0003e2000e901d4a */
[C---:B------:R-:W-:Y:S02]  /*9f80*/  FMUL.FTZ R54, R0.reuse, R54 ;  /* 0x0000003600367220 */ /* 0x040fe40000410000 */
[----:B------:R-:W-:Y:S02]  /*9f90*/  FMUL.FTZ R55, R0, R55 ;  /* 0x0000003700377220 */ /* 0x000fe40000410000 */
[----:B--2---:R-:W-:Y:S02]  /*9fa0*/  FMUL.FTZ R8, R2, R140 ;  /* 0x0000008c02087220 */ /* 0x004fe40000410000 */
[C---:B------:R-:W-:Y:S01]  /*9fb0*/  FMUL.FTZ R58, R0.reuse, R58 ;  /* 0x0000003a003a7220 */ /* 0x040fe20000410000 */
[----:B------:R2:W-:Y:S01]  /*9fc0*/  @P0 LDGSTS.E.BYPASS.LTC128B.128 [R247+0xe100], [R6.64], !P4 ;  /* 0x0e10000006f70fae */ /* 0x0005e2000e101d4a */
[C---:B------:R-:W-:Y:S02]  /*9fd0*/  FMUL.FTZ R59, R0.reuse, R59 ;  /* 0x0000003b003b7220 */ /* 0x040fe40000410000 */
[C---:B------:R-:W-:Y:S02]  /*9fe0*/  FMUL.FTZ R62, R0.reuse, R62 ;  /* 0x0000003e003e7220 */ /* 0x040fe40000410000 */
[C---:B------:R-:W-:Y:S02]  /*9ff0*/  FMUL.FTZ R63, R0.reuse, R63 ;  /* 0x0000003f003f7220 */ /* 0x040fe40000410000 */
[C---:B------:R-:W-:Y:S01]  /*a000*/  FMUL.FTZ R66, R0.reuse, R66 ;  /* 0x0000004200427220 */ /* 0x040fe20000410000 */
[----:B------:R2:W-:Y:S01]  /*a010*/  @P0 LDGSTS.E.BYPASS.LTC128B.128 [R247+0x11100], [R6.64+0x80], !P6 ;  /* 0x1110008006f70fae */ /* 0x0005e2000f101d4a */
[C---:B------:R-:W-:Y:S02]  /*a020*/  FMUL.FTZ R67, R0.reuse, R67 ;  /* 0x0000004300437220 */ /* 0x040fe40000410000 */
[C---:B------:R-:W-:Y:S02]  /*a030*/  FMUL.FTZ R70, R0.reuse, R70 ;  /* 0x0000004600467220 */ /* 0x040fe40000410000 */
[----:B------:R-:W-:Y:S02]  /*a040*/  FMUL.FTZ R71, R0, R71 ;  /* 0x0000004700477220 */ /* 0x000fe40000410000 */
[C---:B------:R-:W-:Y:S01]  /*a050*/  FMUL.FTZ R72, R2.reuse, R72 ;  /* 0x0000004802487220 */ /* 0x040fe20000410000 */
[----:B------:R2:W-:Y:S01]  /*a060*/  @P0 LDGSTS.E.BYPASS.LTC128B.128 [R247+0x14100], [R6.64+0x100], !P3 ;  /* 0x1410010006f70fae */ /* 0x0005e2000d901d4a */
[C---:B------:R-:W-:Y:S02]  /*a070*/  FMUL.FTZ R73, R2.reuse, R73 ;  /* 0x0000004902497220 */ /* 0x040fe40000410000 */
[--C-:B-1----:R-:W-:Y:S01]  /*a080*/  FFMA.FTZ R4, R191, c[0x0][0x2d0], -R133.reuse ;  /* 0x0000b400bf047a23 */ /* 0x102fe20000010885 */
[----:B------:R-:W-:Y:S01]  /*a090*/  MOV R191, R14 ;  /* 0x0000000e00bf7202 */ /* 0x000fe20000000f00 */
[----:B------:R-:W-:Y:S01]  /*a0a0*/  FMUL.FTZ R5, R2, R137 ;  /* 0x0000008902057220 */ /* 0x000fe20000410000 */
[----:B---3--:R-:W-:Y:S01]  /*a0b0*/  F2FP.BF16.PACK_AB R137, R19, R185 ;  /* 0x000000b91389723e */ /* 0x008fe200000010ff */
[----:B------:R1:W-:Y:S01]  /*a0c0*/  MUFU.EX2 R27, R4 ;  /* 0x00000004001b7308 */ /* 0x0003e20000000800 */
[----:B------:R2:W-:Y:S01]  /*a0d0*/  @P0 LDGSTS.E.BYPASS.LTC128B.128 [R247+0x17100], [R6.64+0x180], !P5 ;  /* 0x1710018006f70fae */ /* 0x0005e2000e901d4a */
[C---:B------:R-:W-:Y:S02]  /*a0e0*/  FMUL.FTZ R74, R0.reuse, R74 ;  /* 0x0000004a004a7220 */ /* 0x040fe40000410000 */
[----:B------:R-:W-:Y:S02]  /*a0f0*/  FMUL.FTZ R75, R0, R75 ;  /* 0x0000004b004b7220 */ /* 0x000fe40000410000 */
[C---:B------:R-:W-:Y:S02]  /*a100*/  FMUL.FTZ R76, R2.reuse, R76 ;  /* 0x0000004c024c7220 */ /* 0x040fe40000410000 */
[----:B------:R-:W-:Y:S01]  /*a110*/  FMUL.FTZ R77, R2, R77 ;  /* 0x0000004d024d7220 */ /* 0x000fe20000410000 */
[----:B------:R-:W3:Y:S01]  /*a120*/  LDSM.16.MT88.4 R12, [R213+0x100] ;  /* 0x00010000d50c783b */ /* 0x000ee20000004200 */
[C---:B------:R-:W-:Y:S02]  /*a130*/  FMUL.FTZ R78, R0.reuse, R78 ;  /* 0x0000004e004e7220 */ /* 0x040fe40000410000 */
[----:B------:R-:W-:Y:S02]  /*a140*/  FMUL.FTZ R79, R0, R79 ;  /* 0x0000004f004f7220 */ /* 0x000fe40000410000 */
[C---:B------:R-:W-:Y:S02]  /*a150*/  FMUL.FTZ R80, R2.reuse, R80 ;  /* 0x0000005002507220 */ /* 0x040fe40000410000 */
[----:B------:R-:W-:Y:S01]  /*a160*/  FMUL.FTZ R81, R2, R81 ;  /* 0x0000005102517220 */ /* 0x000fe20000410000 */
[----:B------:R-:W-:Y:S01]  /*a170*/  LDSM.16.MT88.4 R28, [R216+0x100] ;  /* 0x00010000d81c783b */ /* 0x000fe20000004200 */
[C---:B------:R-:W-:Y:S02]  /*a180*/  FMUL.FTZ R82, R0.reuse, R82 ;  /* 0x0000005200527220 */ /* 0x040fe40000410000 */
[----:B------:R-:W-:Y:S02]  /*a190*/  FMUL.FTZ R83, R0, R83 ;  /* 0x0000005300537220 */ /* 0x000fe40000410000 */
[----:B------:R-:W-:Y:S02]  /*a1a0*/  FMUL.FTZ R84, R2, R84 ;  /* 0x0000005402547220 */ /* 0x000fe40000410000 */
[--C-:B-1----:R-:W-:Y:S01]  /*a1b0*/  FFMA.FTZ R4, R192, c[0x0][0x2d0], -R133.reuse ;  /* 0x0000b400c0047a23 */ /* 0x102fe20000010885 */
[----:B------:R-:W-:Y:S01]  /*a1c0*/  MOV R192, R21 ;  /* 0x0000001500c07202 */ /* 0x000fe20000000f00 */
[----:B------:R-:W-:Y:S01]  /*a1d0*/  LDSM.16.MT88.4 R36, [R215+0x100] ;  /* 0x00010000d724783b */ /* 0x000fe20000004200 */
[----:B------:R-:W-:Y:S01]  /*a1e0*/  FMUL.FTZ R85, R2, R85 ;  /* 0x0000005502557220 */ /* 0x000fe20000410000 */
[----:B------:R-:W1:Y:S01]  /*a1f0*/  MUFU.EX2 R40, R4 ;  /* 0x0000000400287308 */ /* 0x000e620000000800 */
[----:B--2---:R-:W-:Y:S01]  /*a200*/  FMUL.FTZ R6, R0, R138 ;  /* 0x0000008a00067220 */ /* 0x004fe20000410000 */
[----:B------:R-:W-:Y:S01]  /*a210*/  F2FP.BF16.PACK_AB R138, R32, R24 ;  /* 0x00000018208a723e */ /* 0x000fe200000010ff */
[C---:B------:R-:W-:Y:S02]  /*a220*/  FMUL.FTZ R7, R0.reuse, R139 ;  /* 0x0000008b00077220 */ /* 0x040fe40000410000 */
[C---:B------:R-:W-:Y:S01]  /*a230*/  FMUL.FTZ R86, R0.reuse, R86 ;  /* 0x0000005600567220 */ /* 0x040fe20000410000 */
[----:B------:R-:W2:Y:S01]  /*a240*/  LDSM.16.MT88.4 R20, [R214+0x100] ;  /* 0x00010000d614783b */ /* 0x000ea20000004200 */
[----:B------:R-:W-:Y:S02]  /*a250*/  FMUL.FTZ R87, R0, R87 ;  /* 0x0000005700577220 */ /* 0x000fe40000410000 */
[C---:B------:R-:W-:Y:S02]  /*a260*/  FMUL.FTZ R88, R2.reuse, R88 ;  /* 0x0000005802587220 */ /* 0x040fe40000410000 */
[----:B------:R-:W-:Y:S02]  /*a270*/  FMUL.FTZ R89, R2, R89 ;  /* 0x0000005902597220 */ /* 0x000fe40000410000 */
[C---:B------:R-:W-:Y:S01]  /*a280*/  FMUL.FTZ R90, R0.reuse, R90 ;  /* 0x0000005a005a7220 */ /* 0x040fe20000410000 */
[----:B------:R-:W4:Y:S01]  /*a290*/  LDSM.16.MT88.4 R44, [R213+0x3100] ;  /* 0x00310000d52c783b */ /* 0x000f220000004200 */
[----:B------:R-:W-:Y:S02]  /*a2a0*/  FMUL.FTZ R91, R0, R91 ;  /* 0x0000005b005b7220 */ /* 0x000fe40000410000 */
[C---:B------:R-:W-:Y:S02]  /*a2b0*/  FMUL.FTZ R92, R2.reuse, R92 ;  /* 0x0000005c025c7220 */ /* 0x040fe40000410000 */
[----:B------:R-:W-:Y:S02]  /*a2c0*/  FMUL.FTZ R93, R2, R93 ;  /* 0x0000005d025d7220 */ /* 0x000fe40000410000 */
[C---:B------:R-:W-:Y:S01]  /*a2d0*/  FMUL.FTZ R94, R0.reuse, R94 ;  /* 0x0000005e005e7220 */ /* 0x040fe20000410000 */
[----:B------:R-:W4:Y:S01]  /*a2e0*/  LDSM.16.MT88.4 R140, [R214+0x3100] ;  /* 0x00310000d68c783b */ /* 0x000f220000004200 */
[----:B------:R-:W-:Y:S01]  /*a2f0*/  FMUL.FTZ R95, R0, R95 ;  /* 0x0000005f005f7220 */ /* 0x000fe20000410000 */
[----:B-1----:R-:W-:Y:S01]  /*a300*/  F2FP.BF16.PACK_AB R139, R40, R27 ;  /* 0x0000001b288b723e */ /* 0x002fe200000010ff */
[----:B------:R-:W-:Y:S01]  /*a310*/  FMUL.FTZ R4, R2, R136 ;  /* 0x0000008802047220 */ /* 0x000fe20000410000 */
[----:B------:R-:W-:Y:S01]  /*a320*/  F2FP.BF16.PACK_AB R136, R18, R189 ;  /* 0x000000bd1288723e */ /* 0x000fe200000010ff */
[C---:B------:R-:W-:Y:S01]  /*a330*/  FMUL.FTZ R18, R0.reuse, R150 ;  /* 0x0000009600127220 */ /* 0x040fe20000410000 */
[----:B------:R-:W-:Y:S01]  /*a340*/  MOV R150, R19 ;  /* 0x0000001300967202 */ /* 0x000fe20000000f00 */
[----:B------:R-:W-:Y:S01]  /*a350*/  FMUL.FTZ R19, R0, R151 ;  /* 0x0000009700137220 */ /* 0x000fe20000410000 */
[----:B------:R-:W0:Y:S01]  /*a360*/  LDGDEPBAR ;  /* 0x00000000000079af */ /* 0x000e220000000000 */
[----:B------:R-:W-:Y:S01]  /*a370*/  MOV R151, R40 ;  /* 0x0000002800977202 */ /* 0x000fe20000000f00 */
[C---:B------:R-:W-:Y:S01]  /*a380*/  FMUL.FTZ R40, R2.reuse, R172 ;  /* 0x000000ac02287220 */ /* 0x040fe20000410000 */
[C---:B---3--:R-:W-:Y:S05]  /*a390*/  HMMA.16816.F32.BF16 R4, R136.reuse, R12, R4 ;  /* 0x0000000c8804723c */ /* 0x048fea0000041804 */
[C---:B------:R-:W-:Y:S02]  /*a3a0*/  FMUL.FTZ R96, R2.reuse, R96 ;  /* 0x0000006002607220 */ /* 0x040fe40000410000 */
[C---:B------:R-:W-:Y:S01]  /*a3b0*/  FMUL.FTZ R12, R2.reuse, R144 ;  /* 0x00000090020c7220 */ /* 0x040fe20000410000 */
[C---:B------:R-:W-:Y:S04]  /*a3c0*/  HMMA.16816.F32.BF16 R8, R136.reuse, R14, R8 ;  /* 0x0000000e8808723c */ /* 0x040fe80000041808 */
[C---:B------:R-:W-:Y:S02]  /*a3d0*/  FMUL.FTZ R13, R2.reuse, R145 ;  /* 0x00000091020d7220 */ /* 0x040fe40000410000 */
[----:B------:R-:W-:Y:S02]  /*a3e0*/  FMUL.FTZ R97, R2, R97 ;  /* 0x0000006102617220 */ /* 0x000fe40000410000 */
[C---:B------:R-:W-:Y:S04]  /*a3f0*/  FMUL.FTZ R14, R0.reuse, R146 ;  /* 0x00000092000e7220 */ /* 0x040fe80000410000 */
[C---:B------:R-:W-:Y:S02]  /*a400*/  FMUL.FTZ R15, R0.reuse, R147 ;  /* 0x00000093000f7220 */ /* 0x040fe40000410000 */
[----:B------:R-:W1:Y:S01]  /*a410*/  LDSM.16.MT88.4 R144, [R216+0x3100] ;  /* 0x00310000d890783b */ /* 0x000e620000004200 */
[C---:B------:R-:W-:Y:S02]  /*a420*/  FMUL.FTZ R98, R0.reuse, R98 ;  /* 0x0000006200627220 */ /* 0x040fe40000410000 */
[----:B------:R-:W-:Y:S02]  /*a430*/  FMUL.FTZ R99, R0, R99 ;  /* 0x0000006300637220 */ /* 0x000fe40000410000 */
[C---:B--2---:R-:W-:Y:S03]  /*a440*/  HMMA.16816.F32.BF16 R12, R136.reuse, R20, R12 ;  /* 0x00000014880c723c */ /* 0x044fe6000004180c */
[C---:B------:R-:W-:Y:S02]  /*a450*/  FMUL.FTZ R100, R2.reuse, R100 ;  /* 0x0000006402647220 */ /* 0x040fe40000410000 */
        /* <DEDUP_REMOVED lines=11> */
[C---:B------:R-:W-:Y:S01]  /*a510*/  FMUL.FTZ R32, R2.reuse, R164 ;  /* 0x000000a402207220 */ /* 0x040fe20000410000 */
[----:B------:R-:W-:Y:S01]  /*a520*/  MOV R166, R154 ;  /* 0x0000009a00a67202 */ /* 0x000fe20000000f00 */
[C---:B------:R-:W-:Y:S01]  /*a530*/  FMUL.FTZ R33, R2.reuse, R165 ;  /* 0x000000a502217220 */ /* 0x040fe20000410000 */
[----:B------:R-:W-:Y:S01]  /*a540*/  MOV R155, R24 ;  /* 0x00000018009b7202 */ /* 0x000fe20000000f00 */
[C---:B------:R-:W-:Y:S01]  /*a550*/  FMUL.FTZ R24, R2.reuse, R156 ;  /* 0x0000009c02187220 */ /* 0x040fe20000410000 */
[C---:B------:R-:W-:Y:S03]  /*a560*/  HMMA.16816.F32.BF16 R20, R136.reuse, R28, R20 ;  /* 0x0000001c8814723c */ /* 0x040fe60000041814 */
[----:B------:R-:W-:Y:S01]  /*a570*/  MOV R156, R25 ;  /* 0x00000019009c7202 */ /* 0x000fe20000000f00 */
[----:B------:R-:W-:Y:S01]  /*a580*/  FMUL.FTZ R25, R2, R157 ;  /* 0x0000009d02197220 */ /* 0x000fe20000410000 */
[----:B------:R-:W-:Y:S01]  /*a590*/  MOV R157, R26 ;  /* 0x0000001a009d7202 */ /* 0x000fe20000000f00 */
[----:B------:R-:W-:Y:S01]  /*a5a0*/  FMUL.FTZ R26, R0, R158 ;  /* 0x0000009e001a7220 */ /* 0x000fe20000410000 */
[----:B------:R-:W-:Y:S01]  /*a5b0*/  MOV R158, R148 ;  /* 0x00000094009e7202 */ /* 0x000fe20000000f00 */
[C---:B------:R-:W-:Y:S01]  /*a5c0*/  FMUL.FTZ R28, R2.reuse, R160 ;  /* 0x000000a0021c7220 */ /* 0x040fe20000410000 */
[----:B------:R-:W-:Y:S03]  /*a5d0*/  MOV R160, R134 ;  /* 0x0000008600a07202 */ /* 0x000fe60000000f00 */
[----:B------:R-:W-:Y:S01]  /*a5e0*/  MOV R175, R158 ;  /* 0x0000009e00af7202 */ /* 0x000fe20000000f00 */
[C---:B------:R-:W-:Y:S03]  /*a5f0*/  HMMA.16816.F32.BF16 R24, R136.reuse, R30, R24 ;  /* 0x0000001e8818723c */ /* 0x040fe60000041818 */
[----:B------:R-:W-:Y:S01]  /*a600*/  FMUL.FTZ R29, R2, R161 ;  /* 0x000000a1021d7220 */ /* 0x000fe20000410000 */
[----:B------:R-:W-:Y:S01]  /*a610*/  MOV R161, R50 ;  /* 0x0000003200a17202 */ /* 0x000fe20000000f00 */
[--C-:B------:R-:W-:Y:S01]  /*a620*/  FFMA.FTZ R134, R187, c[0x0][0x2d0], -R186.reuse ;  /* 0x0000b400bb867a23 */ /* 0x100fe200000108ba */
[----:B------:R-:W-:Y:S01]  /*a630*/  MOV R164, R48 ;  /* 0x0000003000a47202 */ /* 0x000fe20000000f00 */
[C---:B------:R-:W-:Y:S01]  /*a640*/  FMUL.FTZ R30, R0.reuse, R162 ;  /* 0x000000a2001e7220 */ /* 0x040fe20000410000 */
[----:B------:R-:W-:Y:S01]  /*a650*/  MOV R162, R155 ;  /* 0x0000009b00a27202 */ /* 0x000fe20000000f00 */
[----:B------:R-:W-:Y:S03]  /*a660*/  FMUL.FTZ R31, R0, R163 ;  /* 0x000000a3001f7220 */ /* 0x000fe60000410000 */
[----:B------:R-:W-:Y:S01]  /*a670*/  MOV R155, R151 ;  /* 0x00000097009b7202 */ /* 0x000fe20000000f00 */
[----:B------:R-:W-:Y:S01]  /*a680*/  FMUL.FTZ R48, R2, R180 ;  /* 0x000000b402307220 */ /* 0x000fe20000410000 */
[----:B------:R-:W-:Y:S01]  /*a690*/  MOV R187, R210 ;  /* 0x000000d200bb7202 */ /* 0x000fe20000000f00 */
[C---:B------:R-:W-:Y:S01]  /*a6a0*/  FMUL.FTZ R50, R0.reuse, R182 ;  /* 0x000000b600327220 */ /* 0x040fe20000410000 */
[C---:B------:R-:W-:Y:S03]  /*a6b0*/  HMMA.16816.F32.BF16 R28, R136.reuse, R36, R28 ;  /* 0x00000024881c723c */ /* 0x040fe6000004181c */
[----:B------:R-:W-:Y:S01]  /*a6c0*/  MOV R182, R248 ;  /* 0x000000f800b67202 */ /* 0x000fe20000000f00 */
[C---:B------:R-:W-:Y:S01]  /*a6d0*/  FMUL.FTZ R102, R0.reuse, R102 ;  /* 0x0000006600667220 */ /* 0x040fe20000410000 */
[----:B------:R-:W-:Y:S01]  /*a6e0*/  MOV R167, R155 ;  /* 0x0000009b00a77202 */ /* 0x000fe20000000f00 */
[----:B------:R-:W-:Y:S01]  /*a6f0*/  FMUL.FTZ R103, R0, R103 ;  /* 0x0000006700677220 */ /* 0x000fe20000410000 */
[----:B------:R-:W-:Y:S01]  /*a700*/  MOV R191, R51 ;  /* 0x0000003300bf7202 */ /* 0x000fe20000000f00 */
[C---:B------:R-:W-:Y:S04]  /*a710*/  HMMA.16816.F32.BF16 R32, R136.reuse, R38, R32 ;  /* 0x000000268820723c */ /* 0x040fe80000041820 */
[C---:B------:R-:W-:Y:S01]  /*a720*/  FMUL.FTZ R36, R2.reuse, R168 ;  /* 0x000000a802247220 */ /* 0x040fe20000410000 */
[----:B------:R-:W-:Y:S01]  /*a730*/  MOV R163, R49 ;  /* 0x0000003100a37202 */ /* 0x000fe20000000f00 */
[----:B------:R2:W-:Y:S01]  /*a740*/  MUFU.EX2 R168, R134 ;  /* 0x0000008600a87308 */ /* 0x0005e20000000800 */
[----:B------:R-:W-:Y:S02]  /*a750*/  FMUL.FTZ R37, R2, R169 ;  /* 0x000000a902257220 */ /* 0x000fe40000410000 */
[C---:B------:R-:W-:Y:S03]  /*a760*/  FMUL.FTZ R38, R0.reuse, R170 ;  /* 0x000000aa00267220 */ /* 0x040fe60000410000 */
[----:B------:R-:W-:Y:S01]  /*a770*/  FMUL.FTZ R39, R0, R171 ;  /* 0x000000ab00277220 */ /* 0x000fe20000410000 */
[----:B------:R-:W-:Y:S01]  /*a780*/  MOV R180, R163 ;  /* 0x000000a300b47202 */ /* 0x000fe20000000f00 */
[----:B------:R-:W-:Y:S01]  /*a790*/  FMUL.FTZ R49, R2, R181 ;  /* 0x000000b502317220 */ /* 0x000fe20000410000 */
[----:B------:R-:W-:Y:S01]  /*a7a0*/  MOV R181, R160 ;  /* 0x000000a000b57202 */ /* 0x000fe20000000f00 */
[----:B------:R-:W-:Y:S01]  /*a7b0*/  FMUL.FTZ R51, R0, R183 ;  /* 0x000000b700337220 */ /* 0x000fe20000410000 */
[----:B------:R-:W-:Y:S01]  /*a7c0*/  MOV R160, R153 ;  /* 0x0000009900a07202 */ /* 0x000fe20000000f00 */
[C---:B------:R-:W-:Y:S01]  /*a7d0*/  FMUL.FTZ R104, R2.reuse, R104 ;  /* 0x0000006802687220 */ /* 0x040fe20000410000 */
[C---:B----4-:R-:W-:Y:S03]  /*a7e0*/  HMMA.16816.F32.BF16 R36, R136.reuse, R44, R36 ;  /* 0x0000002c8824723c */ /* 0x050fe60000041824 */
[----:B------:R-:W-:Y:S01]  /*a7f0*/  MOV R183, R211 ;  /* 0x000000d300b77202 */ /* 0x000fe20000000f00 */
[----:B------:R-:W-:Y:S02]  /*a800*/  FMUL.FTZ R105, R2, R105 ;  /* 0x0000006902697220 */ /* 0x000fe40000410000 */
[----:B------:R-:W-:Y:S02]  /*a810*/  FMUL.FTZ R106, R0, R106 ;  /* 0x0000006a006a7220 */ /* 0x000fe40000410000 */
[C---:B------:R-:W-:Y:S04]  /*a820*/  HMMA.16816.F32.BF16 R40, R136.reuse, R46, R40 ;  /* 0x0000002e8828723c */ /* 0x040fe80000041828 */
[--C-:B--2---:R-:W-:Y:S01]  /*a830*/  FFMA.FTZ R134, R195, c[0x0][0x2d0], -R186.reuse ;  /* 0x0000b400c3867a23 */ /* 0x104fe200000108ba */
[----:B------:R-:W-:Y:S01]  /*a840*/  MOV R195, R164 ;  /* 0x000000a400c37202 */ /* 0x000fe20000000f00 */
[C---:B------:R-:W-:Y:S01]  /*a850*/  FMUL.FTZ R44, R2.reuse, R176 ;  /* 0x000000b0022c7220 */ /* 0x040fe20000410000 */
[----:B------:R-:W-:Y:S01]  /*a860*/  MOV R176, R156 ;  /* 0x0000009c00b07202 */ /* 0x000fe20000000f00 */
[----:B------:R-:W-:Y:S01]  /*a870*/  FMUL.FTZ R45, R2, R177 ;  /* 0x000000b1022d7220 */ /* 0x000fe20000410000 */
[----:B------:R-:W-:Y:S01]  /*a880*/  MOV R156, R150 ;  /* 0x00000096009c7202 */ /* 0x000fe20000000f00 */
[----:B------:R2:W3:Y:S02]  /*a890*/  MUFU.EX2 R169, R134 ;  /* 0x0000008600a97308 */ /* 0x0004e40000000800 */
[----:B------:R-:W-:Y:S01]  /*a8a0*/  MOV R177, R157 ;  /* 0x0000009d00b17202 */ /* 0x000fe20000000f00 */
[C---:B------:R-:W-:Y:S01]  /*a8b0*/  FMUL.FTZ R46, R0.reuse, R178 ;  /* 0x000000b2002e7220 */ /* 0x040fe20000410000 */
[----:B------:R-:W-:Y:S01]  /*a8c0*/  MOV R157, R149 ;  /* 0x00000095009d7202 */ /* 0x000fe20000000f00 */
[C---:B------:R-:W-:Y:S01]  /*a8d0*/  FMUL.FTZ R47, R0.reuse, R179 ;  /* 0x000000b3002f7220 */ /* 0x040fe20000410000 */
[----:B------:R-:W4:Y:S01]  /*a8e0*/  LDSM.16.MT88.4 R148, [R215+0x3100] ;  /* 0x00310000d794783b */ /* 0x000f220000004200 */
[----:B------:R-:W-:Y:S01]  /*a8f0*/  MOV R179, R161 ;  /* 0x000000a100b37202 */ /* 0x000fe20000000f00 */
[----:B------:R-:W-:Y:S01]  /*a900*/  FMUL.FTZ R107, R0, R107 ;  /* 0x0000006b006b7220 */ /* 0x000fe20000410000 */
[----:B------:R-:W-:Y:S01]  /*a910*/  MOV R161, R152 ;  /* 0x0000009800a17202 */ /* 0x000fe20000000f00 */
[C---:B------:R-:W-:Y:S01]  /*a920*/  FMUL.FTZ R108, R2.reuse, R108 ;  /* 0x0000006c026c7220 */ /* 0x040fe20000410000 */
[----:B------:R-:W-:Y:S01]  /*a930*/  MOV R178, R159 ;  /* 0x0000009f00b27202 */ /* 0x000fe20000000f00 */
[C---:B------:R-:W-:Y:S02]  /*a940*/  HMMA.16816.F32.BF16 R44, R136.reuse, R140, R44 ;  /* 0x0000008c882c723c */ /* 0x040fe4000004182c */
[----:B------:R-:W-:Y:S01]  /*a950*/  LDSM.16.MT88.4 R152, [R216+0x900] ;  /* 0x00090000d898783b */ /* 0x000fe20000004200 */
[----:B------:R-:W-:Y:S01]  /*a960*/  MOV R174, R157 ;  /* 0x0000009d00ae7202 */ /* 0x000fe20000000f00 */
[----:B------:R-:W-:Y:S01]  /*a970*/  FMUL.FTZ R109, R2, R109 ;  /* 0x0000006d026d7220 */ /* 0x000fe20000410000 */
[----:B------:R-:W-:Y:S01]  /*a980*/  MOV R173, R156 ;  /* 0x0000009c00ad7202 */ /* 0x000fe20000000f00 */
[C---:B------:R-:W-:Y:S02]  /*a990*/  FMUL.FTZ R110, R0.reuse, R110 ;  /* 0x0000006e006e7220 */ /* 0x040fe40000410000 */
[C---:B------:R-:W-:Y:S02]  /*a9a0*/  HMMA.16816.F32.BF16 R48, R136.reuse, R142, R48 ;  /* 0x0000008e8830723c */ /* 0x040fe40000041830 */
[----:B------:R-:W3:Y:S02]  /*a9b0*/  LDSM.16.MT88.4 R140, [R213+0x6100] ;  /* 0x00610000d58c783b */ /* 0x000ee40000004200 */
[----:B------:R-:W-:Y:S02]  /*a9c0*/  FMUL.FTZ R111, R0, R111 ;  /* 0x0000006f006f7220 */ /* 0x000fe40000410000 */
[----:B------:R-:W-:Y:S02]  /*a9d0*/  FMUL.FTZ R112, R2, R112 ;  /* 0x0000007002707220 */ /* 0x000fe40000410000 */
[C---:B-1----:R-:W-:Y:S02]  /*a9e0*/  HMMA.16816.F32.BF16 R52, R136.reuse, R144, R52 ;  /* 0x000000908834723c */ /* 0x042fe40000041834 */
[----:B------:R-:W-:Y:S02]  /*a9f0*/  LDSM.16.MT88.4 R156, [R215+0x900] ;  /* 0x00090000d79c783b */ /* 0x000fe40000004200 */
[--C-:B--2---:R-:W-:Y:S01]  /*aa00*/  FFMA.FTZ R134, R196, c[0x0][0x2d0], -R133.reuse ;  /* 0x0000b400c4867a23 */ /* 0x104fe20000010885 */
[----:B------:R-:W-:Y:S01]  /*aa10*/  MOV R196, R202 ;  /* 0x000000ca00c47202 */ /* 0x000fe20000000f00 */
[----:B------:R-:W-:Y:S02]  /*aa20*/  FMUL.FTZ R113, R2, R113 ;  /* 0x0000007102717220 */ /* 0x000fe40000410000 */
[C---:B------:R-:W-:Y:S01]  /*aa30*/  HMMA.16816.F32.BF16 R56, R136.reuse, R146, R56 ;  /* 0x000000928838723c */ /* 0x040fe20000041838 */
[----:B------:R1:W-:Y:S01]  /*aa40*/  MUFU.EX2 R248, R134 ;  /* 0x0000008600f87308 */ /* 0x0003e20000000800 */
[----:B------:R-:W2:Y:S02]  /*aa50*/  LDSM.16.MT88.4 R144, [R214+0x6100] ;  /* 0x00610000d690783b */ /* 0x000ea40000004200 */
[C---:B------:R-:W-:Y:S02]  /*aa60*/  FMUL.FTZ R114, R0.reuse, R114 ;  /* 0x0000007200727220 */ /* 0x040fe40000410000 */
[----:B------:R-:W-:Y:S02]  /*aa70*/  FMUL.FTZ R115, R0, R115 ;  /* 0x0000007300737220 */ /* 0x000fe40000410000 */
[C---:B------:R-:W-:Y:S01]  /*aa80*/  FMUL.FTZ R116, R2.reuse, R116 ;  /* 0x0000007402747220 */ /* 0x040fe20000410000 */
[C---:B----4-:R-:W-:Y:S03]  /*aa90*/  HMMA.16816.F32.BF16 R60, R136.reuse, R148, R60 ;  /* 0x00000094883c723c */ /* 0x050fe6000004183c */
[----:B------:R-:W-:Y:S02]  /*aaa0*/  FMUL.FTZ R117, R2, R117 ;  /* 0x0000007502757220 */ /* 0x000fe40000410000 */
[C---:B------:R-:W-:Y:S02]  /*aab0*/  FMUL.FTZ R118, R0.reuse, R118 ;  /* 0x0000007600767220 */ /* 0x040fe40000410000 */
[----:B------:R-:W-:Y:S01]  /*aac0*/  FMUL.FTZ R119, R0, R119 ;  /* 0x0000007700777220 */ /* 0x000fe20000410000 */
[C---:B------:R-:W-:Y:S01]  /*aad0*/  HMMA.16816.F32.BF16 R64, R136.reuse, R150, R64 ;  /* 0x000000968840723c */ /* 0x040fe20000041840 */
[----:B------:R-:W4:Y:S03]  /*aae0*/  LDSM.16.MT88.4 R148, [R216+0x6100] ;  /* 0x00610000d894783b */ /* 0x000f260000004200 */
[C---:B------:R-:W-:Y:S02]  /*aaf0*/  FMUL.FTZ R120, R2.reuse, R120 ;  /* 0x0000007802787220 */ /* 0x040fe40000410000 */
[----:B------:R-:W-:Y:S02]  /*ab00*/  FMUL.FTZ R121, R2, R121 ;  /* 0x0000007902797220 */ /* 0x000fe40000410000 */
[C---:B---3--:R-:W-:Y:S04]  /*ab10*/  HMMA.16816.F32.BF16 R68, R136.reuse, R140, R68 ;  /* 0x0000008c8844723c */ /* 0x048fe80000041844 */
[--C-:B-1----:R-:W-:Y:S01]  /*ab20*/  FFMA.FTZ R134, R197, c[0x0][0x2d0], -R133.reuse ;  /* 0x0000b400c5867a23 */ /* 0x102fe20000010885 */
[----:B------:R-:W-:Y:S01]  /*ab30*/  MOV R197, R209 ;  /* 0x000000d100c57202 */ /* 0x000fe20000000f00 */
[C---:B------:R-:W-:Y:S02]  /*ab40*/  FMUL.FTZ R122, R0.reuse, R122 ;  /* 0x0000007a007a7220 */ /* 0x040fe40000410000 */
[C---:B------:R-:W-:Y:S01]  /*ab50*/  HMMA.16816.F32.BF16 R72, R136.reuse, R142, R72 ;  /* 0x0000008e8848723c */ /* 0x040fe20000041848 */
[----:B------:R1:W3:Y:S01]  /*ab60*/  MUFU.EX2 R211, R134 ;  /* 0x0000008600d37308 */ /* 0x0002e20000000800 */
[----:B------:R-:W3:Y:S02]  /*ab70*/  LDSM.16.MT88.4 R140, [R215+0x6100] ;  /* 0x00610000d78c783b */ /* 0x000ee40000004200 */
        /* <DEDUP_REMOVED lines=9> */
[----:B------:R-:W-:Y:S01]  /*ac10*/  FMUL.FTZ R129, R2, R129 ;  /* 0x0000008102817220 */ /* 0x000fe20000410000 */
[C---:B----4-:R-:W-:Y:S03]  /*ac20*/  HMMA.16816.F32.BF16 R84, R136.reuse, R148, R84 ;  /* 0x000000948854723c */ /* 0x050fe60000041854 */
[--C-:B-1----:R-:W-:Y:S02]  /*ac30*/  FFMA.FTZ R134, R198, c[0x0][0x2d0], -R186.reuse ;  /* 0x0000b400c6867a23 */ /* 0x102fe400000108ba */
[C---:B------:R-:W-:Y:S02]  /*ac40*/  FMUL.FTZ R130, R0.reuse, R130 ;  /* 0x0000008200827220 */ /* 0x040fe40000410000 */
[----:B------:R1:W-:Y:S01]  /*ac50*/  MUFU.EX2 R170, R134 ;  /* 0x0000008600aa7308 */ /* 0x0003e20000000800 */
[C---:B------:R-:W-:Y:S01]  /*ac60*/  HMMA.16816.F32.BF16 R88, R136.reuse, R150, R88 ;  /* 0x000000968858723c */ /* 0x040fe20000041858 */
[----:B------:R-:W4:Y:S03]  /*ac70*/  LDSM.16.MT88.4 R148, [R214+0x9100] ;  /* 0x00910000d694783b */ /* 0x000f260000004200 */
[----:B------:R-:W-:Y:S04]  /*ac80*/  FMUL.FTZ R131, R0, R131 ;  /* 0x0000008300837220 */ /* 0x000fe80000410000 */
[C---:B---3--:R-:W-:Y:S08]  /*ac90*/  HMMA.16816.F32.BF16 R92, R136.reuse, R140, R92 ;  /* 0x0000008c885c723c */ /* 0x048ff0000004185c */
[C---:B------:R-:W-:Y:S01]  /*aca0*/  HMMA.16816.F32.BF16 R96, R136.reuse, R142, R96 ;  /* 0x0000008e8860723c */ /* 0x040fe20000041860 */
[----:B------:R-:W3:Y:S03]  /*acb0*/  LDSM.16.MT88.4 R140, [R216+0x9100] ;  /* 0x00910000d88c783b */ /* 0x000ee60000004200 */
[--C-:B-1----:R-:W-:Y:S04]  /*acc0*/  FFMA.FTZ R134, R199, c[0x0][0x2d0], -R186.reuse ;  /* 0x0000b400c7867a23 */ /* 0x102fe800000108ba */
[C---:B--2---:R-:W-:Y:S01]  /*acd0*/  HMMA.16816.F32.BF16 R100, R136.reuse, R144, R100 ;  /* 0x000000908864723c */ /* 0x044fe20000041864 */
[----:B------:R1:W2:Y:S07]  /*ace0*/  MUFU.EX2 R171, R134 ;  /* 0x0000008600ab7308 */ /* 0x0002ae0000000800 */
[C---:B------:R-:W-:Y:S01]  /*acf0*/  HMMA.16816.F32.BF16 R104, R136.reuse, R146, R104 ;  /* 0x000000928868723c */ /* 0x040fe20000041868 */
[----:B------:R-:W2:Y:S07]  /*ad00*/  LDSM.16.MT88.4 R144, [R215+0x9100] ;  /* 0x00910000d790783b */ /* 0x000eae0000004200 */
[C---:B----4-:R-:W-:Y:S08]  /*ad10*/  HMMA.16816.F32.BF16 R108, R136.reuse, R148, R108 ;  /* 0x00000094886c723c */ /* 0x050ff0000004186c */
[C---:B------:R-:W-:Y:S01]  /*ad20*/  HMMA.16816.F32.BF16 R112, R136.reuse, R150, R112 ;  /* 0x000000968870723c */ /* 0x040fe20000041870 */
[----:B------:R-:W-:Y:S03]  /*ad30*/  LDSM.16.MT88.4 R148, [R214+0x900] ;  /* 0x00090000d694783b */ /* 0x000fe60000004200 */
[--C-:B-1----:R-:W-:Y:S04]  /*ad40*/  FFMA.FTZ R134, R204, c[0x0][0x2d0], -R133.reuse ;  /* 0x0000b400cc867a23 */ /* 0x102fe80000010885 */
[----:B------:R1:W-:Y:S01]  /*ad50*/  MUFU.EX2 R210, R134 ;  /* 0x0000008600d27308 */ /* 0x0003e20000000800 */
[C---:B---3--:R-:W-:Y:S08]  /*ad60*/  HMMA.16816.F32.BF16 R116, R136.reuse, R140, R116 ;  /* 0x0000008c8874723c */ /* 0x048ff00000041874 */
[C---:B------:R-:W-:Y:S01]  /*ad70*/  HMMA.16816.F32.BF16 R120, R136.reuse, R142, R120 ;  /* 0x0000008e8878723c */ /* 0x040fe20000041878 */
[----:B------:R-:W3:Y:S07]  /*ad80*/  LDSM.16.MT88.4 R140, [R213+0x900] ;  /* 0x00090000d58c783b */ /* 0x000eee0000004200 */
[C---:B--2---:R-:W-:Y:S04]  /*ad90*/  HMMA.16816.F32.BF16 R124, R136.reuse, R144, R124 ;  /* 0x00000090887c723c */ /* 0x044fe8000004187c */
[--C-:B-1----:R-:W-:Y:S04]  /*ada0*/  FFMA.FTZ R134, R205, c[0x0][0x2d0], -R133.reuse ;  /* 0x0000b400cd867a23 */ /* 0x102fe80000010885 */
[----:B------:R-:W-:Y:S01]  /*adb0*/  HMMA.16816.F32.BF16 R128, R136, R146, R128 ;  /* 0x000000928880723c */ /* 0x000fe20000041880 */
[----:B------:R-:W1:Y:S01]  /*adc0*/  LDSM.16.MT88.4 R144, [R213+0x3900] ;  /* 0x00390000d590783b */ /* 0x000e620000004200 */
[----:B------:R-:W2:Y:S05]  /*add0*/  MUFU.EX2 R209, R134 ;  /* 0x0000008600d17308 */ /* 0x000eaa0000000800 */
[----:B------:R-:W-:Y:S02]  /*ade0*/  F2FP.BF16.PACK_AB R136, R169, R168 ;  /* 0x000000a8a988723e */ /* 0x000fe400000010ff */
[----:B------:R-:W-:Y:S03]  /*adf0*/  F2FP.BF16.PACK_AB R137, R211, R248 ;  /* 0x000000f8d389723e */ /* 0x000fe600000010ff */
[----:B------:R-:W-:Y:S02]  /*ae00*/  F2FP.BF16.PACK_AB R138, R171, R170 ;  /* 0x000000aaab8a723e */ /* 0x000fe400000010ff */
[----:B--2---:R-:W-:Y:S01]  /*ae10*/  F2FP.BF16.PACK_AB R139, R209, R210 ;  /* 0x000000d2d18b723e */ /* 0x004fe200000010ff */
[--C-:B------:R-:W-:Y:S04]  /*ae20*/  FFMA.FTZ R134, R206, c[0x0][0x2d0], -R186.reuse ;  /* 0x0000b400ce867a23 */ /* 0x100fe800000108ba */
[----:B------:R2:W-:Y:S02]  /*ae30*/  MUFU.EX2 R163, R134 ;  /* 0x0000008600a37308 */ /* 0x0005e40000000800 */
[C---:B---3--:R-:W-:Y:S08]  /*ae40*/  HMMA.16816.F32.BF16 R4, R136.reuse, R140, R4 ;  /* 0x0000008c8804723c */ /* 0x048ff00000041804 */
[C---:B------:R-:W-:Y:S01]  /*ae50*/  HMMA.16816.F32.BF16 R8, R136.reuse, R142, R8 ;  /* 0x0000008e8808723c */ /* 0x040fe20000041808 */
[----:B------:R-:W3:Y:S07]  /*ae60*/  LDSM.16.MT88.4 R140, [R214+0x3900] ;  /* 0x00390000d68c783b */ /* 0x000eee0000004200 */
[C---:B------:R-:W-:Y:S04]  /*ae70*/  HMMA.16816.F32.BF16 R12, R136.reuse, R148, R12 ;  /* 0x00000094880c723c */ /* 0x040fe8000004180c */
[--C-:B--2---:R-:W-:Y:S04]  /*ae80*/  FFMA.FTZ R134, R207, c[0x0][0x2d0], -R186.reuse ;  /* 0x0000b400cf867a23 */ /* 0x104fe800000108ba */
[C---:B------:R-:W-:Y:S01]  /*ae90*/  HMMA.16816.F32.BF16 R16, R136.reuse, R150, R16 ;  /* 0x000000968810723c */ /* 0x040fe20000041810 */
[----:B------:R-:W2:Y:S01]  /*aea0*/  LDSM.16.MT88.4 R148, [R216+0x3900] ;  /* 0x00390000d894783b */ /* 0x000ea20000004200 */
[----:B------:R4:W1:Y:S06]  /*aeb0*/  MUFU.EX2 R164, R134 ;  /* 0x0000008600a47308 */ /* 0x00086c0000000800 */
[C---:B------:R-:W-:Y:S08]  /*aec0*/  HMMA.16816.F32.BF16 R20, R136.reuse, R152, R20 ;  /* 0x000000988814723c */ /* 0x040ff00000041814 */
[C---:B------:R-:W-:Y:S01]  /*aed0*/  HMMA.16816.F32.BF16 R24, R136.reuse, R154, R24 ;  /* 0x0000009a8818723c */ /* 0x040fe20000041818 */
[----:B------:R-:W2:Y:S07]  /*aee0*/  LDSM.16.MT88.4 R152, [R215+0x3900] ;  /* 0x00390000d798783b */ /* 0x000eae0000004200 */
[C---:B------:R-:W-:Y:S04]  /*aef0*/  HMMA.16816.F32.BF16 R28, R136.reuse, R156, R28 ;  /* 0x0000009c881c723c */ /* 0x040fe8000004181c */
[--C-:B----4-:R-:W-:Y:S04]  /*af00*/  FFMA.FTZ R134, R208, c[0x0][0x2d0], -R133.reuse ;  /* 0x0000b400d0867a23 */ /* 0x110fe80000010885 */
[C---:B------:R-:W-:Y:S01]  /*af10*/  HMMA.16816.F32.BF16 R32, R136.reuse, R158, R32 ;  /* 0x0000009e8820723c */ /* 0x040fe20000041820 */
[----:B------:R-:W4:Y:S01]  /*af20*/  LDSM.16.MT88.4 R156, [R213+0x6900] ;  /* 0x00690000d59c783b */ /* 0x000f220000004200 */
[----:B------:R2:W-:Y:S06]  /*af30*/  MUFU.EX2 R206, R134 ;  /* 0x0000008600ce7308 */ /* 0x0005ec0000000800 */
[C---:B-1----:R-:W-:Y:S08]  /*af40*/  HMMA.16816.F32.BF16 R36, R136.reuse, R144, R36 ;  /* 0x000000908824723c */ /* 0x042ff00000041824 */
[C---:B------:R-:W-:Y:S01]  /*af50*/  HMMA.16816.F32.BF16 R40, R136.reuse, R146, R40 ;  /* 0x000000928828723c */ /* 0x040fe20000041828 */
[----:B------:R-:W1:Y:S07]  /*af60*/  LDSM.16.MT88.4 R144, [R214+0x6900] ;  /* 0x00690000d690783b */ /* 0x000e6e0000004200 */
[C---:B---3--:R-:W-:Y:S04]  /*af70*/  HMMA.16816.F32.BF16 R44, R136.reuse, R140, R44 ;  /* 0x0000008c882c723c */ /* 0x048fe8000004182c */
[--C-:B--2---:R-:W-:Y:S04]  /*af80*/  FFMA.FTZ R134, R249, c[0x0][0x2d0], -R133.reuse ;  /* 0x0000b400f9867a23 */ /* 0x104fe80000010885 */
[C---:B------:R-:W-:Y:S01]  /*af90*/  HMMA.16816.F32.BF16 R48, R136.reuse, R142, R48 ;  /* 0x0000008e8830723c */ /* 0x040fe20000041830 */
[----:B------:R-:W2:Y:S01]  /*afa0*/  LDSM.16.MT88.4 R140, [R216+0x6900] ;  /* 0x00690000d88c783b */ /* 0x000ea20000004200 */
[----:B------:R3:W-:Y:S06]  /*afb0*/  MUFU.EX2 R205, R134 ;  /* 0x0000008600cd7308 */ /* 0x0007ec0000000800 */
[C---:B------:R-:W-:Y:S08]  /*afc0*/  HMMA.16816.F32.BF16 R52, R136.reuse, R148, R52 ;  /* 0x000000948834723c */ /* 0x040ff00000041834 */
[C---:B------:R-:W-:Y:S01]  /*afd0*/  HMMA.16816.F32.BF16 R56, R136.reuse, R150, R56 ;  /* 0x000000968838723c */ /* 0x040fe20000041838 */
[----:B------:R-:W2:Y:S07]  /*afe0*/  LDSM.16.MT88.4 R148, [R215+0x6900] ;  /* 0x00690000d794783b */ /* 0x000eae0000004200 */
[C---:B------:R-:W-:Y:S04]  /*aff0*/  HMMA.16816.F32.BF16 R60, R136.reuse, R152, R60 ;  /* 0x00000098883c723c */ /* 0x040fe8000004183c */
[--C-:B---3--:R-:W-:Y:S04]  /*b000*/  FFMA.FTZ R134, R250, c[0x0][0x2d0], -R186.reuse ;  /* 0x0000b400fa867a23 */ /* 0x108fe800000108ba */
[C---:B------:R-:W-:Y:S01]  /*b010*/  HMMA.16816.F32.BF16 R64, R136.reuse, R154, R64 ;  /* 0x0000009a8840723c */ /* 0x040fe20000041840 */
[----:B------:R-:W3:Y:S01]  /*b020*/  LDSM.16.MT88.4 R152, [R213+0x9900] ;  /* 0x00990000d598783b */ /* 0x000ee20000004200 */
[----:B------:R2:W-:Y:S06]  /*b030*/  MUFU.EX2 R165, R134 ;  /* 0x0000008600a57308 */ /* 0x0005ec0000000800 */
[C---:B----4-:R-:W-:Y:S08]  /*b040*/  HMMA.16816.F32.BF16 R68, R136.reuse, R156, R68 ;  /* 0x0000009c8844723c */ /* 0x050ff00000041844 */
[C---:B------:R-:W-:Y:S01]  /*b050*/  HMMA.16816.F32.BF16 R72, R136.reuse, R158, R72 ;  /* 0x0000009e8848723c */ /* 0x040fe20000041848 */
[----:B------:R-:W-:Y:S07]  /*b060*/  LDSM.16.MT88.4 R156, [R216+0x1100] ;  /* 0x00110000d89c783b */ /* 0x000fee0000004200 */
[C---:B-1----:R-:W-:Y:S04]  /*b070*/  HMMA.16816.F32.BF16 R76, R136.reuse, R144, R76 ;  /* 0x00000090884c723c */ /* 0x042fe8000004184c */
[--C-:B--2---:R-:W-:Y:S04]  /*b080*/  FFMA.FTZ R134, R251, c[0x0][0x2d0], -R186.reuse ;  /* 0x0000b400fb867a23 */ /* 0x104fe800000108ba */
[C---:B------:R-:W-:Y:S01]  /*b090*/  HMMA.16816.F32.BF16 R80, R136.reuse, R146, R80 ;  /* 0x000000928850723c */ /* 0x040fe20000041850 */
[----:B------:R-:W1:Y:S01]  /*b0a0*/  LDSM.16.MT88.4 R144, [R214+0x9900] ;  /* 0x00990000d690783b */ /* 0x000e620000004200 */
[----:B------:R2:W4:Y:S06]  /*b0b0*/  MUFU.EX2 R172, R134 ;  /* 0x0000008600ac7308 */ /* 0x00052c0000000800 */
[C---:B------:R-:W-:Y:S08]  /*b0c0*/  HMMA.16816.F32.BF16 R84, R136.reuse, R140, R84 ;  /* 0x0000008c8854723c */ /* 0x040ff00000041854 */
[C---:B------:R-:W-:Y:S01]  /*b0d0*/  HMMA.16816.F32.BF16 R88, R136.reuse, R142, R88 ;  /* 0x0000008e8858723c */ /* 0x040fe20000041858 */
[----:B------:R-:W4:Y:S07]  /*b0e0*/  LDSM.16.MT88.4 R140, [R216+0x9900] ;  /* 0x00990000d88c783b */ /* 0x000f2e0000004200 */
[C---:B------:R-:W-:Y:S04]  /*b0f0*/  HMMA.16816.F32.BF16 R92, R136.reuse, R148, R92 ;  /* 0x00000094885c723c */ /* 0x040fe8000004185c */
[--C-:B--2---:R-:W-:Y:S04]  /*b100*/  FFMA.FTZ R134, R252, c[0x0][0x2d0], -R133.reuse ;  /* 0x0000b400fc867a23 */ /* 0x104fe80000010885 */
[C---:B------:R-:W-:Y:S01]  /*b110*/  HMMA.16816.F32.BF16 R96, R136.reuse, R150, R96 ;  /* 0x000000968860723c */ /* 0x040fe20000041860 */
[----:B------:R-:W2:Y:S01]  /*b120*/  LDSM.16.MT88.4 R148, [R215+0x9900] ;  /* 0x00990000d794783b */ /* 0x000ea20000004200 */
[----:B------:R4:W-:Y:S06]  /*b130*/  MUFU.EX2 R202, R134 ;  /* 0x0000008600ca7308 */ /* 0x0009ec0000000800 */
[C---:B---3--:R-:W-:Y:S08]  /*b140*/  HMMA.16816.F32.BF16 R100, R136.reuse, R152, R100 ;  /* 0x000000988864723c */ /* 0x048ff00000041864 */
[C---:B------:R-:W-:Y:S01]  /*b150*/  HMMA.16816.F32.BF16 R104, R136.reuse, R154, R104 ;  /* 0x0000009a8868723c */ /* 0x040fe20000041868 */
[----:B------:R-:W3:Y:S07]  /*b160*/  LDSM.16.MT88.4 R152, [R213+0x1100] ;  /* 0x00110000d598783b */ /* 0x000eee0000004200 */
[C---:B-1----:R-:W-:Y:S04]  /*b170*/  HMMA.16816.F32.BF16 R108, R136.reuse, R144, R108 ;  /* 0x00000090886c723c */ /* 0x042fe8000004186c */
[--C-:B----4-:R-:W-:Y:S01]  /*b180*/  FFMA.FTZ R134, R197, c[0x0][0x2d0], -R133.reuse ;  /* 0x0000b400c5867a23 */ /* 0x110fe20000010885 */
[----:B------:R-:W-:Y:S03]  /*b190*/  MOV R197, R201 ;  /* 0x000000c900c57202 */ /* 0x000fe60000000f00 */
[C---:B------:R-:W-:Y:S01]  /*b1a0*/  HMMA.16816.F32.BF16 R112, R136.reuse, R146, R112 ;  /* 0x000000928870723c */ /* 0x040fe20000041870 */
[----:B------:R-:W1:Y:S01]  /*b1b0*/  LDSM.16.MT88.4 R144, [R214+0x1100] ;  /* 0x00110000d690783b */ /* 0x000e620000004200 */
[----:B------:R4:W1:Y:S06]  /*b1c0*/  MUFU.EX2 R201, R134 ;  /* 0x0000008600c97308 */ /* 0x00086c0000000800 */
[C---:B------:R-:W-:Y:S08]  /*b1d0*/  HMMA.16816.F32.BF16 R116, R136.reuse, R140, R116 ;  /* 0x0000008c8874723c */ /* 0x040ff00000041874 */
[C---:B------:R-:W-:Y:S01]  /*b1e0*/  HMMA.16816.F32.BF16 R120, R136.reuse, R142, R120 ;  /* 0x0000008e8878723c */ /* 0x040fe20000041878 */
[----:B------:R-:W3:Y:S07]  /*b1f0*/  LDSM.16.MT88.4 R140, [R215+0x1100] ;  /* 0x00110000d78c783b */ /* 0x000eee0000004200 */
[C---:B--2---:R-:W-:Y:S04]  /*b200*/  HMMA.16816.F32.BF16 R124, R136.reuse, R148, R124 ;  /* 0x00000094887c723c */ /* 0x044fe8000004187c */
[--C-:B----4-:R-:W-:Y:S04]  /*b210*/  FFMA.FTZ R134, R197, c[0x0][0x2d0], -R186.reuse ;  /* 0x0000b400c5867a23 */ /* 0x110fe800000108ba */
[----:B------:R-:W-:Y:S01]  /*b220*/  HMMA.16816.F32.BF16 R128, R136, R150, R128 ;  /* 0x000000968880723c */ /* 0x000fe20000041880 */
[----:B------:R-:W2:Y:S01]  /*b230*/  LDSM.16.MT88.4 R148, [R213+0x4100] ;  /* 0x00410000d594783b */ /* 0x000ea20000004200 */
[----:B------:R4:W-:Y:S05]  /*b240*/  MUFU.EX2 R252, R134 ;  /* 0x0000008600fc7308 */ /* 0x0009ea0000000800 */
[----:B------:R-:W-:Y:S02]  /*b250*/  F2FP.BF16.PACK_AB R136, R164, R163 ;  /* 0x000000a3a488723e */ /* 0x000fe400000010ff */
[----:B------:R-:W-:Y:S03]  /*b260*/  F2FP.BF16.PACK_AB R138, R172, R165 ;  /* 0x000000a5ac8a723e */ /* 0x000fe600000010ff */
[----:B------:R-:W-:Y:S02]  /*b270*/  F2FP.BF16.PACK_AB R137, R205, R206 ;  /* 0x000000cecd89723e */ /* 0x000fe400000010ff */
[----:B-1----:R-:W-:Y:S07]  /*b280*/  F2FP.BF16.PACK_AB R139, R201, R202 ;  /* 0x000000cac98b723e */ /* 0x002fee00000010ff */
[C---:B---3--:R-:W-:Y:S03]  /*b290*/  HMMA.16816.F32.BF16 R4, R136.reuse, R152, R4 ;  /* 0x000000988804723c */ /* 0x048fe60000041804 */
[--C-:B----4-:R-:W-:Y:S05]  /*b2a0*/  FFMA.FTZ R134, R196, c[0x0][0x2d0], -R186.reuse ;  /* 0x0000b400c4867a23 */ /* 0x110fea00000108ba */
[C---:B------:R-:W-:Y:S01]  /*b2b0*/  HMMA.16816.F32.BF16 R8, R136.reuse, R154, R8 ;  /* 0x0000009a8808723c */ /* 0x040fe20000041808 */
[----:B------:R-:W1:Y:S01]  /*b2c0*/  LDSM.16.MT88.4 R152, [R214+0x4100] ;  /* 0x00410000d698783b */ /* 0x000e620000004200 */
[----:B------:R3:W4:Y:S06]  /*b2d0*/  MUFU.EX2 R251, R134 ;  /* 0x0000008600fb7308 */ /* 0x00072c0000000800 */
[C---:B------:R-:W-:Y:S08]  /*b2e0*/  HMMA.16816.F32.BF16 R12, R136.reuse, R144, R12 ;  /* 0x00000090880c723c */ /* 0x040ff0000004180c */
[C---:B------:R-:W-:Y:S01]  /*b2f0*/  HMMA.16816.F32.BF16 R16, R136.reuse, R146, R16 ;  /* 0x000000928810723c */ /* 0x040fe20000041810 */
[----:B------:R-:W1:Y:S07]  /*b300*/  LDSM.16.MT88.4 R144, [R216+0x4100] ;  /* 0x00410000d890783b */ /* 0x000e6e0000004200 */
[C---:B------:R-:W-:Y:S04]  /*b310*/  HMMA.16816.F32.BF16 R20, R136.reuse, R156, R20 ;  /* 0x0000009c8814723c */ /* 0x040fe80000041814 */
[--C-:B---3--:R-:W-:Y:S01]  /*b320*/  FFMA.FTZ R134, R183, c[0x0][0x2d0], -R133.reuse ;  /* 0x0000b400b7867a23 */ /* 0x108fe20000010885 */
[----:B------:R-:W-:Y:S03]  /*b330*/  MOV R183, R200 ;  /* 0x000000c800b77202 */ /* 0x000fe60000000f00 */
[C---:B------:R-:W-:Y:S01]  /*b340*/  HMMA.16816.F32.BF16 R24, R136.reuse, R158, R24 ;  /* 0x0000009e8818723c */ /* 0x040fe20000041818 */
[----:B------:R-:W-:Y:S01]  /*b350*/  LDSM.16.MT88.4 R156, [R213+0x7100] ;  /* 0x00710000d59c783b */ /* 0x000fe20000004200 */
[----:B------:R3:W-:Y:S06]  /*b360*/  MUFU.EX2 R200, R134 ;  /* 0x0000008600c87308 */ /* 0x0007ec0000000800 */
[C---:B------:R-:W-:Y:S08]  /*b370*/  HMMA.16816.F32.BF16 R28, R136.reuse, R140, R28 ;  /* 0x0000008c881c723c */ /* 0x040ff0000004181c */
[C---:B------:R-:W-:Y:S01]  /*b380*/  HMMA.16816.F32.BF16 R32, R136.reuse, R142, R32 ;  /* 0x0000008e8820723c */ /* 0x040fe20000041820 */
[----:B------:R-:W4:Y:S07]  /*b390*/  LDSM.16.MT88.4 R140, [R215+0x4100] ;  /* 0x00410000d78c783b */ /* 0x000f2e0000004200 */
[C---:B--2---:R-:W-:Y:S04]  /*b3a0*/  HMMA.16816.F32.BF16 R36, R136.reuse, R148, R36 ;  /* 0x000000948824723c */ /* 0x044fe80000041824 */
[--C-:B---3--:R-:W-:Y:S04]  /*b3b0*/  FFMA.FTZ R134, R195, c[0x0][0x2d0], -R133.reuse ;  /* 0x0000b400c3867a23 */ /* 0x108fe80000010885 */
[C---:B------:R-:W-:Y:S01]  /*b3c0*/  HMMA.16816.F32.BF16 R40, R136.reuse, R150, R40 ;  /* 0x000000968828723c */ /* 0x040fe20000041828 */
[----:B------:R-:W2:Y:S01]  /*b3d0*/  LDSM.16.MT88.4 R148, [R214+0x7100] ;  /* 0x00710000d694783b */ /* 0x000ea20000004200 */
[----:B------:R3:W2:Y:S06]  /*b3e0*/  MUFU.EX2 R199, R134 ;  /* 0x0000008600c77308 */ /* 0x0006ac0000000800 */
[C---:B-1----:R-:W-:Y:S08]  /*b3f0*/  HMMA.16816.F32.BF16 R44, R136.reuse, R152, R44 ;  /* 0x00000098882c723c */ /* 0x042ff0000004182c */
[C---:B------:R-:W-:Y:S01]  /*b400*/  HMMA.16816.F32.BF16 R48, R136.reuse, R154, R48 ;  /* 0x0000009a8830723c */ /* 0x040fe20000041830 */
[----:B------:R-:W1:Y:S07]  /*b410*/  LDSM.16.MT88.4 R152, [R216+0x7100] ;  /* 0x00710000d898783b */ /* 0x000e6e0000004200 */
[C---:B------:R-:W-:Y:S04]  /*b420*/  HMMA.16816.F32.BF16 R52, R136.reuse, R144, R52 ;  /* 0x000000908834723c */ /* 0x040fe80000041834 */
[--C-:B---3--:R-:W-:Y:S04]  /*b430*/  FFMA.FTZ R134, R183, c[0x0][0x2d0], -R186.reuse ;  /* 0x0000b400b7867a23 */ /* 0x108fe800000108ba */
[C---:B------:R-:W-:Y:S01]  /*b440*/  HMMA.16816.F32.BF16 R56, R136.reuse, R146, R56 ;  /* 0x000000928838723c */ /* 0x040fe20000041838 */
[----:B------:R-:W3:Y:S01]  /*b450*/  LDSM.16.MT88.4 R144, [R215+0x7100] ;  /* 0x00710000d790783b */ /* 0x000ee20000004200 */
[----:B------:R1:W-:Y:S06]  /*b460*/  MUFU.EX2 R249, R134 ;  /* 0x0000008600f97308 */ /* 0x0003ec0000000800 */
[C---:B----4-:R-:W-:Y:S08]  /*b470*/  HMMA.16816.F32.BF16 R60, R136.reuse, R140, R60 ;  /* 0x0000008c883c723c */ /* 0x050ff0000004183c */
[C---:B------:R-:W-:Y:S01]  /*b480*/  HMMA.16816.F32.BF16 R64, R136.reuse, R142, R64 ;  /* 0x0000008e8840723c */ /* 0x040fe20000041840 */
[----:B------:R-:W4:Y:S07]  /*b490*/  LDSM.16.MT88.4 R140, [R213+0xa100] ;  /* 0x00a10000d58c783b */ /* 0x000f2e0000004200 */
[C---:B------:R-:W-:Y:S04]  /*b4a0*/  HMMA.16816.F32.BF16 R68, R136.reuse, R156, R68 ;  /* 0x0000009c8844723c */ /* 0x040fe80000041844 */
[--C-:B-1----:R-:W-:Y:S03]  /*b4b0*/  FFMA.FTZ R134, R182, c[0x0][0x2d0], -R133.reuse ;  /* 0x0000b400b6867a23 */ /* 0x102fe60000010885 */
[--C-:B------:R-:W-:Y:S01]  /*b4c0*/  FFMA.FTZ R156, R187, c[0x0][0x2d0], -R186.reuse ;  /* 0x0000b400bb9c7a23 */ /* 0x100fe200000108ba */
[C---:B------:R-:W-:Y:S01]  /*b4d0*/  HMMA.16816.F32.BF16 R72, R136.reuse, R158, R72 ;  /* 0x0000009e8848723c */ /* 0x040fe20000041848 */
[----:B------:R1:W-:Y:S07]  /*b4e0*/  MUFU.EX2 R198, R134 ;  /* 0x0000008600c67308 */ /* 0x0003ee0000000800 */
[C---:B--2---:R-:W-:Y:S03]  /*b4f0*/  HMMA.16816.F32.BF16 R76, R136.reuse, R148, R76 ;  /* 0x00000094884c723c */ /* 0x044fe6000004184c */
[----:B------:R2:W2:Y:S05]  /*b500*/  MUFU.EX2 R250, R156 ;  /* 0x0000009c00fa7308 */ /* 0x0004aa0000000800 */
[C---:B------:R-:W-:Y:S01]  /*b510*/  HMMA.16816.F32.BF16 R80, R136.reuse, R150, R80 ;  /* 0x000000968850723c */ /* 0x040fe20000041850 */
[----:B------:R-:W4:Y:S07]  /*b520*/  LDSM.16.MT88.4 R148, [R214+0xa100] ;  /* 0x00a10000d694783b */ /* 0x000f2e0000004200 */
[C---:B------:R-:W-:Y:S04]  /*b530*/  HMMA.16816.F32.BF16 R84, R136.reuse, R152, R84 ;  /* 0x000000988854723c */ /* 0x040fe80000041854 */
[--C-:B-1----:R-:W-:Y:S04]  /*b540*/  FFMA.FTZ R134, R181, c[0x0][0x2d0], -R133.reuse ;  /* 0x0000b400b5867a23 */ /* 0x102fe80000010885 */
[C---:B------:R-:W-:Y:S01]  /*b550*/  HMMA.16816.F32.BF16 R88, R136.reuse, R154, R88 ;  /* 0x0000009a8858723c */ /* 0x040fe20000041858 */
[----:B------:R-:W1:Y:S01]  /*b560*/  LDSM.16.MT88.4 R152, [R216+0xa100] ;  /* 0x00a10000d898783b */ /* 0x000e620000004200 */
[----:B------:R4:W1:Y:S06]  /*b570*/  MUFU.EX2 R197, R134 ;  /* 0x0000008600c57308 */ /* 0x00086c0000000800 */
[C---:B---3--:R-:W-:Y:S01]  /*b580*/  HMMA.16816.F32.BF16 R92, R136.reuse, R144, R92 ;  /* 0x00000090885c723c */ /* 0x048fe2000004185c */
[----:B--2---:R-:W-:Y:S07]  /*b590*/  LDSM.16.MT88.4 R156, [R215+0x1900] ;  /* 0x00190000d79c783b */ /* 0x004fee0000004200 */
[C---:B------:R-:W-:Y:S01]  /*b5a0*/  HMMA.16816.F32.BF16 R96, R136.reuse, R146, R96 ;  /* 0x000000928860723c */ /* 0x040fe20000041860 */
[----:B------:R-:W2:Y:S07]  /*b5b0*/  LDSM.16.MT88.4 R144, [R215+0xa100] ;  /* 0x00a10000d790783b */ /* 0x000eae0000004200 */
[C---:B----4-:R-:W-:Y:S04]  /*b5c0*/  HMMA.16816.F32.BF16 R100, R136.reuse, R140, R100 ;  /* 0x0000008c8864723c */ /* 0x050fe80000041864 */
[--C-:B------:R-:W-:Y:S01]  /*b5d0*/  FFMA.FTZ R134, R180, c[0x0][0x2d0], -R186.reuse ;  /* 0x0000b400b4867a23 */ /* 0x100fe200000108ba */
[----:B------:R-:W-:Y:S03]  /*b5e0*/  MOV R180, R189 ;  /* 0x000000bd00b47202 */ /* 0x000fe60000000f00 */
[C---:B------:R-:W-:Y:S01]  /*b5f0*/  HMMA.16816.F32.BF16 R104, R136.reuse, R142, R104 ;  /* 0x0000008e8868723c */ /* 0x040fe20000041868 */
[----:B------:R-:W3:Y:S01]  /*b600*/  LDSM.16.MT88.4 R140, [R213+0x1900] ;  /* 0x00190000d58c783b */ /* 0x000ee20000004200 */
[----:B------:R4:W-:Y:S06]  /*b610*/  MUFU.EX2 R208, R134 ;  /* 0x0000008600d07308 */ /* 0x0009ec0000000800 */
[C---:B------:R-:W-:Y:S08]  /*b620*/  HMMA.16816.F32.BF16 R108, R136.reuse, R148, R108 ;  /* 0x00000094886c723c */ /* 0x040ff0000004186c */
[C---:B------:R-:W-:Y:S01]  /*b630*/  HMMA.16816.F32.BF16 R112, R136.reuse, R150, R112 ;  /* 0x000000968870723c */ /* 0x040fe20000041870 */
[----:B------:R-:W3:Y:S07]  /*b640*/  LDSM.16.MT88.4 R148, [R214+0x1900] ;  /* 0x00190000d694783b */ /* 0x000eee0000004200 */
[C---:B-1----:R-:W-:Y:S04]  /*b650*/  HMMA.16816.F32.BF16 R116, R136.reuse, R152, R116 ;  /* 0x000000988874723c */ /* 0x042fe80000041874 */
[--C-:B----4-:R-:W-:Y:S02]  /*b660*/  FFMA.FTZ R134, R179, c[0x0][0x2d0], -R186.reuse ;  /* 0x0000b400b3867a23 */ /* 0x110fe400000108ba */
[----:B------:R-:W4:Y:S02]  /*b670*/  LDL.LU R179, [R1] ;  /* 0x0000000001b37983 */ /* 0x000f240000300800 */
[C---:B------:R-:W-:Y:S01]  /*b680*/  HMMA.16816.F32.BF16 R120, R136.reuse, R154, R120 ;  /* 0x0000009a8878723c */ /* 0x040fe20000041878 */
[----:B------:R1:W1:Y:S01]  /*b690*/  MUFU.EX2 R207, R134 ;  /* 0x0000008600cf7308 */ /* 0x0002620000000800 */
[----:B------:R-:W3:Y:S06]  /*b6a0*/  LDSM.16.MT88.4 R152, [R216+0x1900] ;  /* 0x00190000d898783b */ /* 0x000eec0000004200 */
[C---:B--2---:R-:W-:Y:S08]  /*b6b0*/  HMMA.16816.F32.BF16 R124, R136.reuse, R144, R124 ;  /* 0x00000090887c723c */ /* 0x044ff0000004187c */
[----:B------:R-:W-:Y:S01]  /*b6c0*/  HMMA.16816.F32.BF16 R128, R136, R146, R128 ;  /* 0x000000928880723c */ /* 0x000fe20000041880 */
[----:B------:R-:W2:Y:S06]  /*b6d0*/  LDSM.16.MT88.4 R144, [R213+0x4900] ;  /* 0x00490000d590783b */ /* 0x000eac0000004200 */
[----:B------:R-:W-:Y:S02]  /*b6e0*/  F2FP.BF16.PACK_AB R136, R251, R252 ;  /* 0x000000fcfb88723e */ /* 0x000fe400000010ff */
[----:B------:R-:W-:Y:S03]  /*b6f0*/  F2FP.BF16.PACK_AB R137, R199, R200 ;  /* 0x000000c8c789723e */ /* 0x000fe600000010ff */
[----:B------:R-:W-:Y:S01]  /*b700*/  F2FP.BF16.PACK_AB R138, R249, R250 ;  /* 0x000000faf98a723e */ /* 0x000fe200000010ff */
[--C-:B-1----:R-:W-:Y:S01]  /*b710*/  FFMA.FTZ R134, R177, c[0x0][0x2d0], -R133.reuse ;  /* 0x0000b400b1867a23 */ /* 0x102fe20000010885 */
[----:B------:R-:W-:Y:S02]  /*b720*/  F2FP.BF16.PACK_AB R139, R197, R198 ;  /* 0x000000c6c58b723e */ /* 0x000fe400000010ff */
[----:B------:R-:W-:Y:S02]  /*b730*/  MOV R177, R176 ;  /* 0x000000b000b17202 */ /* 0x000fe40000000f00 */
[----:B------:R-:W-:Y:S02]  /*b740*/  MOV R176, R193 ;  /* 0x000000c100b07202 */ /* 0x000fe40000000f00 */
[----:B------:R1:W-:Y:S01]  /*b750*/  MUFU.EX2 R193, R134 ;  /* 0x0000008600c17308 */ /* 0x0003e20000000800 */
[C---:B---3--:R-:W-:Y:S08]  /*b760*/  HMMA.16816.F32.BF16 R4, R136.reuse, R140, R4 ;  /* 0x0000008c8804723c */ /* 0x048ff00000041804 */
[C---:B------:R-:W-:Y:S01]  /*b770*/  HMMA.16816.F32.BF16 R8, R136.reuse, R142, R8 ;  /* 0x0000008e8808723c */ /* 0x040fe20000041808 */
[----:B------:R-:W3:Y:S07]  /*b780*/  LDSM.16.MT88.4 R140, [R214+0x4900] ;  /* 0x00490000d68c783b */ /* 0x000eee0000004200 */
[C---:B------:R-:W-:Y:S04]  /*b790*/  HMMA.16816.F32.BF16 R12, R136.reuse, R148, R12 ;  /* 0x00000094880c723c */ /* 0x040fe8000004180c */
[--C-:B-1----:R-:W-:Y:S04]  /*b7a0*/  FFMA.FTZ R134, R192, c[0x0][0x2d0], -R133.reuse ;  /* 0x0000b400c0867a23 */ /* 0x102fe80000010885 */
[C---:B------:R-:W-:Y:S01]  /*b7b0*/  HMMA.16816.F32.BF16 R16, R136.reuse, R150, R16 ;  /* 0x000000968810723c */ /* 0x040fe20000041810 */
[----:B------:R-:W1:Y:S01]  /*b7c0*/  LDSM.16.MT88.4 R148, [R216+0x4900] ;  /* 0x00490000d894783b */ /* 0x000e620000004200 */
[----:B------:R2:W1:Y:S06]  /*b7d0*/  MUFU.EX2 R192, R134 ;  /* 0x0000008600c07308 */ /* 0x00046c0000000800 */
[C---:B------:R-:W-:Y:S08]  /*b7e0*/  HMMA.16816.F32.BF16 R20, R136.reuse, R152, R20 ;  /* 0x000000988814723c */ /* 0x040ff00000041814 */
[C---:B------:R-:W-:Y:S01]  /*b7f0*/  HMMA.16816.F32.BF16 R24, R136.reuse, R154, R24 ;  /* 0x0000009a8818723c */ /* 0x040fe20000041818 */
[----:B------:R-:W1:Y:S07]  /*b800*/  LDSM.16.MT88.4 R152, [R215+0x4900] ;  /* 0x00490000d798783b */ /* 0x000e6e0000004200 */
[C---:B------:R-:W-:Y:S04]  /*b810*/  HMMA.16816.F32.BF16 R28, R136.reuse, R156, R28 ;  /* 0x0000009c881c723c */ /* 0x040fe8000004181c */
[--C-:B--2---:R-:W-:Y:S01]  /*b820*/  FFMA.FTZ R134, R178, c[0x0][0x2d0], -R186.reuse ;  /* 0x0000b400b2867a23 */ /* 0x104fe200000108ba */
[----:B------:R-:W-:Y:S03]  /*b830*/  MOV R178, R167 ;  /* 0x000000a700b27202 */ /* 0x000fe60000000f00 */
[C---:B------:R-:W-:Y:S01]  /*b840*/  HMMA.16816.F32.BF16 R32, R136.reuse, R158, R32 ;  /* 0x0000009e8820723c */ /* 0x040fe20000041820 */
[----:B------:R-:W2:Y:S01]  /*b850*/  LDSM.16.MT88.4 R156, [R213+0x7900] ;  /* 0x00790000d59c783b */ /* 0x000ea20000004200 */
[----:B------:R1:W-:Y:S06]  /*b860*/  MUFU.EX2 R204, R134 ;  /* 0x0000008600cc7308 */ /* 0x0003ec0000000800 */
[C---:B------:R-:W-:Y:S08]  /*b870*/  HMMA.16816.F32.BF16 R36, R136.reuse, R144, R36 ;  /* 0x000000908824723c */ /* 0x040ff00000041824 */
[C---:B------:R-:W-:Y:S01]  /*b880*/  HMMA.16816.F32.BF16 R40, R136.reuse, R146, R40 ;  /* 0x000000928828723c */ /* 0x040fe20000041828 */
[----:B------:R-:W2:Y:S07]  /*b890*/  LDSM.16.MT88.4 R144, [R214+0x7900] ;  /* 0x00790000d690783b */ /* 0x000eae0000004200 */
[C---:B---3--:R-:W-:Y:S04]  /*b8a0*/  HMMA.16816.F32.BF16 R44, R136.reuse, R140, R44 ;  /* 0x0000008c882c723c */ /* 0x048fe8000004182c */
        /* <DEDUP_REMOVED lines=8> */
[--C-:B---3--:R-:W-:Y:S04]  /*b930*/  FFMA.FTZ R134, R191, c[0x0][0x2d0], -R133.reuse ;  /* 0x0000b400bf867a23 */ /* 0x108fe80000010885 */
[C---:B------:R-:W-:Y:S01]  /*b940*/  HMMA.16816.F32.BF16 R64, R136.reuse, R154, R64 ;  /* 0x0000009a8840723c */ /* 0x040fe20000041840 */
[----:B------:R-:W3:Y:S01]  /*b950*/  LDSM.16.MT88.4 R152, [R213+0xa900] ;  /* 0x00a90000d598783b */ /* 0x000ee20000004200 */
[----:B------:R1:W-:Y:S06]  /*b960*/  MUFU.EX2 R191, R134 ;  /* 0x0000008600bf7308 */ /* 0x0003ec0000000800 */
[C---:B--2---:R-:W-:Y:S08]  /*b970*/  HMMA.16816.F32.BF16 R68, R136.reuse, R156, R68 ;  /* 0x0000009c8844723c */ /* 0x044ff00000041844 */
[C---:B------:R-:W-:Y:S01]  /*b980*/  HMMA.16816.F32.BF16 R72, R136.reuse, R158, R72 ;  /* 0x0000009e8848723c */ /* 0x040fe20000041848 */
[----:B------:R-:W-:Y:S07]  /*b990*/  LDSM.16.MT88.4 R156, [R213+0x5100] ;  /* 0x00510000d59c783b */ /* 0x000fee0000004200 */
[C---:B------:R-:W-:Y:S04]  /*b9a0*/  HMMA.16816.F32.BF16 R76, R136.reuse, R144, R76 ;  /* 0x00000090884c723c */ /* 0x040fe8000004184c */
[--C-:B-1----:R-:W-:Y:S01]  /*b9b0*/  FFMA.FTZ R134, R177, c[0x0][0x2d0], -R133.reuse ;  /* 0x0000b400b1867a23 */ /* 0x102fe20000010885 */
[----:B------:R-:W-:Y:S03]  /*b9c0*/  MOV R177, R190 ;  /* 0x000000be00b17202 */ /* 0x000fe60000000f00 */
        /* <DEDUP_REMOVED lines=12> */
[C---:B---3--:R-:W-:Y:S08]  /*ba90*/  HMMA.16816.F32.BF16 R100, R136.reuse, R152, R100 ;  /* 0x000000988864723c */ /* 0x048ff00000041864 */
[C---:B------:R-:W-:Y:S01]  /*baa0*/  HMMA.16816.F32.BF16 R104, R136.reuse, R154, R104 ;  /* 0x0000009a8868723c */ /* 0x040fe20000041868 */
[----:B------:R-:W-:Y:S07]  /*bab0*/  LDSM.16.MT88.4 R152, [R215+0x2100] ;  /* 0x00210000d798783b */ /* 0x000fee0000004200 */
[C---:B-1----:R-:W-:Y:S04]  /*bac0*/  HMMA.16816.F32.BF16 R108, R136.reuse, R144, R108 ;  /* 0x00000090886c723c */ /* 0x042fe8000004186c */
[----:B------:R-:W-:Y:S01]  /*bad0*/  FFMA.FTZ R134, R176, c[0x0][0x2d0], -R186 ;  /* 0x0000b400b0867a23 */ /* 0x000fe200000108ba */
[----:B------:R-:W-:Y:S03]  /*bae0*/  MOV R176, R173 ;  /* 0x000000ad00b07202 */ /* 0x000fe60000000f00 */
[C---:B------:R-:W-:Y:S01]  /*baf0*/  HMMA.16816.F32.BF16 R112, R136.reuse, R146, R112 ;  /* 0x000000928870723c */ /* 0x040fe20000041870 */
[----:B------:R-:W1:Y:S01]  /*bb00*/  LDSM.16.MT88.4 R144, [R213+0x2100] ;  /* 0x00210000d590783b */ /* 0x000e620000004200 */
[----:B------:R3:W1:Y:S06]  /*bb10*/  MUFU.EX2 R195, R134 ;  /* 0x0000008600c37308 */ /* 0x00066c0000000800 */
[C---:B------:R-:W-:Y:S08]  /*bb20*/  HMMA.16816.F32.BF16 R116, R136.reuse, R140, R116 ;  /* 0x0000008c8874723c */ /* 0x040ff00000041874 */
[C---:B------:R-:W-:Y:S01]  /*bb30*/  HMMA.16816.F32.BF16 R120, R136.reuse, R142, R120 ;  /* 0x0000008e8878723c */ /* 0x040fe20000041878 */
[----:B------:R-:W1:Y:S07]  /*bb40*/  LDSM.16.MT88.4 R140, [R214+0x2100] ;  /* 0x00210000d68c783b */ /* 0x000e6e0000004200 */
[C---:B--2---:R-:W-:Y:S04]  /*bb50*/  HMMA.16816.F32.BF16 R124, R136.reuse, R148, R124 ;  /* 0x00000094887c723c */ /* 0x044fe8000004187c */
[--C-:B---3--:R-:W-:Y:S04]  /*bb60*/  FFMA.FTZ R134, R175, c[0x0][0x2d0], -R133.reuse ;  /* 0x0000b400af867a23 */ /* 0x108fe80000010885 */
[----:B------:R-:W-:Y:S01]  /*bb70*/  HMMA.16816.F32.BF16 R128, R136, R150, R128 ;  /* 0x000000968880723c */ /* 0x000fe20000041880 */
[----:B------:R-:W2:Y:S01]  /*bb80*/  LDSM.16.MT88.4 R148, [R216+0x2100] ;  /* 0x00210000d894783b */ /* 0x000ea20000004200 */
[----:B------:R3:W-:Y:S05]  /*bb90*/  MUFU.EX2 R189, R134 ;  /* 0x0000008600bd7308 */ /* 0x0007ea0000000800 */
[----:B------:R-:W-:Y:S02]  /*bba0*/  F2FP.BF16.PACK_AB R136, R207, R208 ;  /* 0x000000d0cf88723e */ /* 0x000fe400000010ff */
[----:B------:R-:W-:Y:S03]  /*bbb0*/  F2FP.BF16.PACK_AB R137, R192, R193 ;  /* 0x000000c1c089723e */ /* 0x000fe600000010ff */
[----:B------:R-:W-:Y:S01]  /*bbc0*/  F2FP.BF16.PACK_AB R138, R203, R204 ;  /* 0x000000cccb8a723e */ /* 0x000fe200000010ff */
[----:B----4-:R-:W-:Y:S01]  /*bbd0*/  FFMA.FTZ R2, R2, R179, R180 ;  /* 0x000000b302027223 */ /* 0x010fe200000100b4 */
[----:B------:R-:W-:Y:S01]  /*bbe0*/  F2FP.BF16.PACK_AB R139, R190, R191 ;  /* 0x000000bfbe8b723e */ /* 0x000fe200000010ff */
[----:B------:R-:W-:Y:S01]  /*bbf0*/  LDSM.16.MT88.4 R180, [R214+0x5900] ;  /* 0x00590000d6b4783b */ /* 0x000fe20000004200 */
[----:B------:R-:W-:Y:S02]  /*bc00*/  MOV R179, R178 ;  /* 0x000000b200b37202 */ /* 0x000fe40000000f00 */
[----:B------:R-:W-:Y:S03]  /*bc10*/  MOV R178, R185 ;  /* 0x000000b900b27202 */ /* 0x000fe60000000f00 */
[C---:B-1----:R-:W-:Y:S03]  /*bc20*/  HMMA.16816.F32.BF16 R4, R136.reuse, R144, R4 ;  /* 0x000000908804723c */ /* 0x042fe60000041804 */
[--C-:B---3--:R-:W-:Y:S02]  /*bc30*/  FFMA.FTZ R134, R188, c[0x0][0x2d0], -R133.reuse ;  /* 0x0000b400bc867a23 */ /* 0x108fe40000010885 */
[----:B------:R-:W-:Y:S03]  /*bc40*/  FFMA.FTZ R133, R184, c[0x0][0x2d0], -R133 ;  /* 0x0000b400b8857a23 */ /* 0x000fe60000010885 */
[C---:B------:R-:W-:Y:S01]  /*bc50*/  HMMA.16816.F32.BF16 R8, R136.reuse, R146, R8 ;  /* 0x000000928808723c */ /* 0x040fe20000041808 */
[----:B------:R-:W1:Y:S01]  /*bc60*/  LDSM.16.MT88.4 R144, [R214+0x5100] ;  /* 0x00510000d690783b */ /* 0x000e620000004200 */
[----:B------:R3:W4:Y:S02]  /*bc70*/  MUFU.EX2 R188, R134 ;  /* 0x0000008600bc7308 */ /* 0x0007240000000800 */
[----:B------:R-:W-:Y:S04]  /*bc80*/  F2FP.BF16.PACK_AB R184, R195, R196 ;  /* 0x000000c4c3b8723e */ /* 0x000fe800000010ff */
[C---:B------:R-:W-:Y:S04]  /*bc90*/  HMMA.16816.F32.BF16 R12, R136.reuse, R140, R12 ;  /* 0x0000008c880c723c */ /* 0x040fe8000004180c */
[----:B------:R-:W1:Y:S04]  /*bca0*/  MUFU.EX2 R133, R133 ;  /* 0x0000008500857308 */ /* 0x000e680000000800 */
[C---:B------:R-:W-:Y:S01]  /*bcb0*/  HMMA.16816.F32.BF16 R16, R136.reuse, R142, R16 ;  /* 0x0000008e8810723c */ /* 0x040fe20000041810 */
[----:B------:R-:W1:Y:S07]  /*bcc0*/  LDSM.16.MT88.4 R140, [R216+0x5100] ;  /* 0x00510000d88c783b */ /* 0x000e6e0000004200 */
[C---:B--2---:R-:W-:Y:S04]  /*bcd0*/  HMMA.16816.F32.BF16 R20, R136.reuse, R148, R20 ;  /* 0x000000948814723c */ /* 0x044fe80000041814 */
[--C-:B---3--:R-:W-:Y:S01]  /*bce0*/  FFMA.FTZ R134, R194, c[0x0][0x2d0], -R186.reuse ;  /* 0x0000b400c2867a23 */ /* 0x108fe200000108ba */
[----:B----4-:R-:W-:Y:S03]  /*bcf0*/  F2FP.BF16.PACK_AB R185, R188, R189 ;  /* 0x000000bdbcb9723e */ /* 0x010fe600000010ff */
[C---:B------:R-:W-:Y:S01]  /*bd00*/  HMMA.16816.F32.BF16 R24, R136.reuse, R150, R24 ;  /* 0x000000968818723c */ /* 0x040fe20000041818 */
[----:B------:R-:W2:Y:S01]  /*bd10*/  LDSM.16.MT88.4 R148, [R215+0x5100] ;  /* 0x00510000d794783b */ /* 0x000ea20000004200 */
[----:B------:R3:W-:Y:S02]  /*bd20*/  MUFU.EX2 R194, R134 ;  /* 0x0000008600c27308 */ /* 0x0007e40000000800 */
[----:B-1----:R-:W-:Y:S04]  /*bd30*/  F2FP.BF16.PACK_AB R187, R133, R135 ;  /* 0x0000008785bb723e */ /* 0x002fe800000010ff */
[C---:B------:R-:W-:Y:S08]  /*bd40*/  HMMA.16816.F32.BF16 R28, R136.reuse, R152, R28 ;  /* 0x00000098881c723c */ /* 0x040ff0000004181c */
[C---:B------:R-:W-:Y:S01]  /*bd50*/  HMMA.16816.F32.BF16 R32, R136.reuse, R154, R32 ;  /* 0x0000009a8820723c */ /* 0x040fe20000041820 */
[----:B------:R-:W1:Y:S07]  /*bd60*/  LDSM.16.MT88.4 R152, [R213+0x8100] ;  /* 0x00810000d598783b */ /* 0x000e6e0000004200 */
[C---:B------:R-:W-:Y:S04]  /*bd70*/  HMMA.16816.F32.BF16 R36, R136.reuse, R156, R36 ;  /* 0x0000009c8824723c */ /* 0x040fe80000041824 */
[----:B---3--:R-:W-:Y:S04]  /*bd80*/  FFMA.FTZ R134, R166, c[0x0][0x2d0], -R186 ;  /* 0x0000b400a6867a23 */ /* 0x008fe800000108ba */
[C---:B------:R-:W-:Y:S01]  /*bd90*/  HMMA.16816.F32.BF16 R40, R136.reuse, R158, R40 ;  /* 0x0000009e8828723c */ /* 0x040fe20000041828 */
[----:B------:R-:W3:Y:S01]  /*bda0*/  LDSM.16.MT88.4 R156, [R214+0x8100] ;  /* 0x00810000d69c783b */ /* 0x000ee20000004200 */
[----:B------:R-:W4:Y:S06]  /*bdb0*/  MUFU.EX2 R134, R134 ;  /* 0x0000008600867308 */ /* 0x000f2c0000000800 */
[C---:B------:R-:W-:Y:S08]  /*bdc0*/  HMMA.16816.F32.BF16 R44, R136.reuse, R144, R44 ;  /* 0x00000090882c723c */ /* 0x040ff0000004182c */
[C---:B------:R-:W-:Y:S01]  /*bdd0*/  HMMA.16816.F32.BF16 R48, R136.reuse, R146, R48 ;  /* 0x000000928830723c */ /* 0x040fe20000041830 */
[----:B------:R-:W3:Y:S07]  /*bde0*/  LDSM.16.MT88.4 R144, [R216+0x8100] ;  /* 0x00810000d890783b */ /* 0x000eee0000004200 */
[C---:B------:R-:W-:Y:S04]  /*bdf0*/  HMMA.16816.F32.BF16 R52, R136.reuse, R140, R52 ;  /* 0x0000008c8834723c */ /* 0x040fe80000041834 */
[----:B----4-:R-:W-:Y:S04]  /*be00*/  F2FP.BF16.PACK_AB R186, R134, R194 ;  /* 0x000000c286ba723e */ /* 0x010fe800000010ff */
        /* <DEDUP_REMOVED lines=10> */
[----:B------:R-:W-:Y:S07]  /*beb0*/  LDSM.16.MT88.4 R156, [R216+0x2900] ;  /* 0x00290000d89c783b */ /* 0x000fee0000004200 */
[C---:B------:R-:W-:Y:S08]  /*bec0*/  HMMA.16816.F32.BF16 R84, R136.reuse, R144, R84 ;  /* 0x000000908854723c */ /* 0x040ff00000041854 */
        /* <DEDUP_REMOVED lines=11> */
[C---:B---3--:R-:W-:Y:S07]  /*bf80*/  HMMA.16816.F32.BF16 R116, R136.reuse, R144, R116 ;  /* 0x000000908874723c */ /* 0x048fee0000041874 */
[----:B------:R-:W-:Y:S01]  /*bf90*/  MOV R144, R165 ;  /* 0x000000a500907202 */ /* 0x000fe20000000f00 */
[C---:B------:R-:W-:Y:S04]  /*bfa0*/  HMMA.16816.F32.BF16 R120, R136.reuse, R146, R120 ;  /* 0x000000928878723c */ /* 0x040fe80000041878 */
[----:B------:R-:W-:Y:S02]  /*bfb0*/  MOV R145, R164 ;  /* 0x000000a400917202 */ /* 0x000fe40000000f00 */
[----:B------:R-:W3:Y:S01]  /*bfc0*/  LDSM.16.MT88.4 R164, [R215+0x2900] ;  /* 0x00290000d7a4783b */ /* 0x000ee20000004200 */
[----:B------:R-:W-:Y:S01]  /*bfd0*/  MOV R147, R172 ;  /* 0x000000ac00937202 */ /* 0x000fe20000000f00 */
[C---:B----4-:R-:W-:Y:S06]  /*bfe0*/  HMMA.16816.F32.BF16 R124, R136.reuse, R140, R124 ;  /* 0x0000008c887c723c */ /* 0x050fec000004187c */
[----:B------:R-:W4:Y:S02]  /*bff0*/  LDSM.16.MT88.4 R172, [R213+0x5900] ;  /* 0x00590000d5ac783b */ /* 0x000f240000004200 */
[----:B------:R-:W-:Y:S08]  /*c000*/  HMMA.16816.F32.BF16 R128, R136, R142, R128 ;  /* 0x0000008e8880723c */ /* 0x000ff00000041880 */
[C---:B--2---:R-:W-:Y:S07]  /*c010*/  HMMA.16816.F32.BF16 R136, R184.reuse, R148, R4 ;  /* 0x00000094b888723c */ /* 0x044fee0000041804 */
[----:B------:R-:W-:Y:S01]  /*c020*/  MOV R4, R147 ;  /* 0x0000009300047202 */ /* 0x000fe20000000f00 */
[C---:B------:R-:W-:Y:S04]  /*c030*/  HMMA.16816.F32.BF16 R140, R184.reuse, R150, R8 ;  /* 0x00000096b88c723c */ /* 0x040fe80000041808 */
[----:B------:R-:W-:Y:S02]  /*c040*/  MOV R5, R144 ;  /* 0x0000009000057202 */ /* 0x000fe40000000f00 */
[----:B------:R-:W-:Y:S02]  /*c050*/  MOV R6, R145 ;  /* 0x0000009100067202 */ /* 0x000fe40000000f00 */
[C---:B-1----:R-:W-:Y:S01]  /*c060*/  HMMA.16816.F32.BF16 R144, R184.reuse, R152, R12 ;  /* 0x00000098b890723c */ /* 0x042fe2000004180c */
[----:B------:R-:W-:Y:S03]  /*c070*/  LDSM.16.MT88.4 R12, [R213+0x8900] ;  /* 0x00890000d50c783b */ /* 0x000fe60000004200 */
[----:B------:R-:W-:Y:S02]  /*c080*/  MOV R7, R163 ;  /* 0x000000a300077202 */ /* 0x000fe40000000f00 */
[----:B------:R-:W-:Y:S02]  /*c090*/  MOV R9, R162 ;  /* 0x000000a200097202 */ /* 0x000fe40000000f00 */
[C---:B------:R-:W-:Y:S01]  /*c0a0*/  HMMA.16816.F32.BF16 R148, R184.reuse, R154, R16 ;  /* 0x0000009ab894723c */ /* 0x040fe20000041810 */
[----:B------:R-:W-:Y:S03]  /*c0b0*/  LDSM.16.MT88.4 R16, [R214+0x8900] ;  /* 0x00890000d610783b */ /* 0x000fe60000004200 */
[----:B------:R-:W-:Y:S02]  /*c0c0*/  MOV R10, R161 ;  /* 0x000000a1000a7202 */ /* 0x000fe40000000f00 */
[----:B------:R-:W-:Y:S02]  /*c0d0*/  MOV R11, R160 ;  /* 0x000000a0000b7202 */ /* 0x000fe40000000f00 */
[C---:B------:R-:W-:Y:S01]  /*c0e0*/  HMMA.16816.F32.BF16 R152, R184.reuse, R156, R20 ;  /* 0x0000009cb898723c */ /* 0x040fe20000041814 */
[----:B------:R-:W-:Y:S07]  /*c0f0*/  LDSM.16.MT88.4 R20, [R216+0x8900] ;  /* 0x00890000d814783b */ /* 0x000fee0000004200 */
[C---:B------:R-:W-:Y:S01]  /*c100*/  HMMA.16816.F32.BF16 R156, R184.reuse, R158, R24 ;  /* 0x0000009eb89c723c */ /* 0x040fe20000041818 */
[----:B------:R-:W-:Y:S07]  /*c110*/  LDSM.16.MT88.4 R24, [R215+0x8900] ;  /* 0x00890000d718783b */ /* 0x000fee0000004200 */
[C---:B---3--:R-:W-:Y:S07]  /*c120*/  HMMA.16816.F32.BF16 R160, R184.reuse, R164, R28 ;  /* 0x000000a4b8a0723c */ /* 0x048fee000004181c */
        /* <DEDUP_REMOVED lines=8> */
[C---:B----4-:R-:W-:Y:S03]  /*c1b0*/  HMMA.16816.F32.BF16 R168, R184.reuse, R172, R36 ;  /* 0x000000acb8a8723c */ /* 0x050fe60000041824 */
[----:B------:R-:W-:Y:S02]  /*c1c0*/  MOV R28, R7 ;  /* 0x00000007001c7202 */ /* 0x000fe40000000f00 */
[----:B------:R-:W1:Y:S02]  /*c1d0*/  LDSM.16.MT88.4 R4, [R216+0x5900] ;  /* 0x00590000d804783b */ /* 0x000e640000004200 */
[----:B------:R-:W-:Y:S01]  /*c1e0*/  MOV R36, R9 ;  /* 0x0000000900247202 */ /* 0x000fe20000000f00 */
[C---:B------:R-:W-:Y:S04]  /*c1f0*/  HMMA.16816.F32.BF16 R172, R184.reuse, R174, R40 ;  /* 0x000000aeb8ac723c */ /* 0x040fe80000041828 */
[----:B------:R-:W-:Y:S01]  /*c200*/  MOV R37, R10 ;  /* 0x0000000a00257202 */ /* 0x000fe20000000f00 */
[----:B------:R-:W2:Y:S01]  /*c210*/  LDL.LU R40, [R1+0x4] ;  /* 0x0000040001287983 */ /* 0x000ea20000300800 */
[----:B------:R-:W-:Y:S02]  /*c220*/  MOV R38, R11 ;  /* 0x0000000b00267202 */ /* 0x000fe40000000f00 */
[----:B------:R-:W-:Y:S01]  /*c230*/  MOV R39, R179 ;  /* 0x000000b300277202 */ /* 0x000fe20000000f00 */
[----:B------:R-:W3:Y:S03]  /*c240*/  LDSM.16.MT88.4 R8, [R215+0x5900] ;  /* 0x00590000d708783b */ /* 0x000ee60000004200 */
[----:B------:R-:W-:Y:S02]  /*c250*/  MOV R41, R178 ;  /* 0x000000b200297202 */ /* 0x000fe40000000f00 */
[----:B------:R-:W-:Y:S02]  /*c260*/  MOV R42, R177 ;  /* 0x000000b1002a7202 */ /* 0x000fe40000000f00 */
[----:B------:R-:W-:Y:S02]  /*c270*/  MOV R43, R176 ;  /* 0x000000b0002b7202 */ /* 0x000fe40000000f00 */
[C---:B------:R-:W-:Y:S03]  /*c280*/  HMMA.16816.F32.BF16 R176, R184.reuse, R180, R44 ;  /* 0x000000b4b8b0723c */ /* 0x040fe6000004182c */
[----:B------:R-:W-:Y:S04]  /*c290*/  FADD.FTZ R2, R42, R2 ;  /* 0x000000022a027221 */ /* 0x000fe80000010000 */
[----:B------:R-:W-:Y:S01]  /*c2a0*/  FADD.FTZ R2, R36, R2 ;  /* 0x0000000224027221 */ /* 0x000fe20000010000 */
[C---:B------:R-:W-:Y:S04]  /*c2b0*/  HMMA.16816.F32.BF16 R180, R184.reuse, R182, R48 ;  /* 0x000000b6b8b4723c */ /* 0x040fe80000041830 */
[----:B------:R-:W-:Y:S04]  /*c2c0*/  FADD.FTZ R2, R38, R2 ;  /* 0x0000000226027221 */ /* 0x000fe80000010000 */
[----:B------:R-:W-:Y:S01]  /*c2d0*/  FADD.FTZ R2, R32, R2 ;  /* 0x0000000220027221 */ /* 0x000fe20000010000 */
[C---:B-1----:R-:W-:Y:S03]  /*c2e0*/  HMMA.16816.F32.BF16 R52, R184.reuse, R4, R52 ;  /* 0x00000004b834723c */ /* 0x042fe60000041834 */
[----:B------:R-:W-:Y:S04]  /*c2f0*/  FADD.FTZ R2, R33, R2 ;  /* 0x0000000221027221 */ /* 0x000fe80000010000 */
[----:B------:R-:W-:Y:S01]  /*c300*/  FADD.FTZ R2, R34, R2 ;  /* 0x0000000222027221 */ /* 0x000fe20000010000 */
[C---:B------:R-:W-:Y:S01]  /*c310*/  HMMA.16816.F32.BF16 R56, R184.reuse, R6, R56 ;  /* 0x00000006b838723c */ /* 0x040fe20000041838 */
[----:B------:R-:W1:Y:S03]  /*c320*/  LDSM.16.MT88.4 R4, [R213+0xb900] ;  /* 0x00b90000d504783b */ /* 0x000e660000004200 */
[----:B------:R-:W-:Y:S04]  /*c330*/  FADD.FTZ R2, R35, R2 ;  /* 0x0000000223027221 */ /* 0x000fe80000010000 */
[C---:B---3--:R-:W-:Y:S04]  /*c340*/  HMMA.16816.F32.BF16 R60, R184.reuse, R8, R60 ;  /* 0x00000008b83c723c */ /* 0x048fe8000004183c */
[----:B------:R-:W-:Y:S04]  /*c350*/  FADD.FTZ R2, R28, R2 ;  /* 0x000000021c027221 */ /* 0x000fe80000010000 */
[C---:B------:R-:W-:Y:S01]  /*c360*/  HMMA.16816.F32.BF16 R64, R184.reuse, R10, R64 ;  /* 0x0000000ab840723c */ /* 0x040fe20000041840 */
[----:B------:R-:W3:Y:S03]  /*c370*/  LDSM.16.MT88.4 R8, [R214+0xb900] ;  /* 0x00b90000d608783b */ /* 0x000ee60000004200 */
[----:B------:R-:W-:Y:S04]  /*c380*/  FADD.FTZ R2, R29, R2 ;  /* 0x000000021d027221 */ /* 0x000fe80000010000 */
[C---:B------:R-:W-:Y:S04]  /*c390*/  HMMA.16816.F32.BF16 R68, R184.reuse, R12, R68 ;  /* 0x0000000cb844723c */ /* 0x040fe80000041844 */
[----:B------:R-:W-:Y:S04]  /*c3a0*/  FADD.FTZ R2, R30, R2 ;  /* 0x000000021e027221 */ /* 0x000fe80000010000 */
[C---:B------:R-:W-:Y:S01]  /*c3b0*/  HMMA.16816.F32.BF16 R72, R184.reuse, R14, R72 ;  /* 0x0000000eb848723c */ /* 0x040fe20000041848 */
[----:B------:R-:W4:Y:S03]  /*c3c0*/  LDSM.16.MT88.4 R12, [R216+0xb900] ;  /* 0x00b90000d80c783b */ /* 0x000f260000004200 */
[----:B------:R-:W-:Y:S04]  /*c3d0*/  FADD.FTZ R2, R31, R2 ;  /* 0x000000021f027221 */ /* 0x000fe80000010000 */
[C---:B------:R-:W-:Y:S04]  /*c3e0*/  HMMA.16816.F32.BF16 R76, R184.reuse, R16, R76 ;  /* 0x00000010b84c723c */ /* 0x040fe8000004184c */
        /* <DEDUP_REMOVED lines=11> */
[C---:B-1----:R-:W-:Y:S04]  /*c4a0*/  HMMA.16816.F32.BF16 R100, R184.reuse, R4, R100 ;  /* 0x00000004b864723c */ /* 0x042fe80000041864 */
[----:B------:R-:W-:Y:S04]  /*c4b0*/  FADD.FTZ R2, R204, R2 ;  /* 0x00000002cc027221 */ /* 0x000fe80000010000 */
[----:B------:R-:W-:Y:S01]  /*c4c0*/  FADD.FTZ R2, R203, R2 ;  /* 0x00000002cb027221 */ /* 0x000fe20000010000 */
[C---:B------:R-:W-:Y:S01]  /*c4d0*/  HMMA.16816.F32.BF16 R104, R184.reuse, R6, R104 ;  /* 0x00000006b868723c */ /* 0x040fe20000041868 */
[----:B------:R-:W1:Y:S07]  /*c4e0*/  LDSM.16.MT88.4 R4, [R215+0xb900] ;  /* 0x00b90000d704783b */ /* 0x000e6e0000004200 */
[C---:B---3--:R-:W-:Y:S08]  /*c4f0*/  HMMA.16816.F32.BF16 R108, R184.reuse, R8, R108 ;  /* 0x00000008b86c723c */ /* 0x048ff0000004186c */
[C---:B------:R-:W-:Y:S08]  /*c500*/  HMMA.16816.F32.BF16 R112, R184.reuse, R10, R112 ;  /* 0x0000000ab870723c */ /* 0x040ff00000041870 */
[C---:B----4-:R-:W-:Y:S08]  /*c510*/  HMMA.16816.F32.BF16 R116, R184.reuse, R12, R116 ;  /* 0x0000000cb874723c */ /* 0x050ff00000041874 */
[C---:B------:R-:W-:Y:S08]  /*c520*/  HMMA.16816.F32.BF16 R120, R184.reuse, R14, R120 ;  /* 0x0000000eb878723c */ /* 0x040ff00000041878 */
[C---:B-1----:R-:W-:Y:S08]  /*c530*/  HMMA.16816.F32.BF16 R124, R184.reuse, R4, R124 ;  /* 0x00000004b87c723c */ /* 0x042ff0000004187c */
[----:B------:R-:W-:Y:S04]  /*c540*/  HMMA.16816.F32.BF16 R128, R184, R6, R128 ;  /* 0x00000006b880723c */ /* 0x000fe80000041880 */
[----:B--2---:R-:W-:Y:S04]  /*c550*/  FFMA.FTZ R0, R0, R40, R41 ;  /* 0x0000002800007223 */ /* 0x004fe80000010029 */
[----:B------:R-:W-:Y:S04]  /*c560*/  FADD.FTZ R0, R43, R0 ;  /* 0x000000002b007221 */ /* 0x000fe80000010000 */
        /* <DEDUP_REMOVED lines=17> */
[----:B------:R-:W-:Y:S02]  /*c680*/  FADD.FTZ R4, R190, R0 ;  /* 0x00000000be047221 */ /* 0x000fe40000010000 */
[----:B------:R-:W-:Y:S02]  /*c690*/  FADD.FTZ R0, R196, R2 ;  /* 0x00000002c4007221 */ /* 0x000fe40000010000 */
[----:B------:R-:W-:Y:S02]  /*c6a0*/  FADD.FTZ R4, R189, R4 ;  /* 0x00000004bd047221 */ /* 0x000fe40000010000 */
[----:B------:R-:W-:Y:S02]  /*c6b0*/  FADD.FTZ R0, R195, R0 ;  /* 0x00000000c3007221 */ /* 0x000fe40000010000 */
[----:B------:R-:W-:Y:S02]  /*c6c0*/  FADD.FTZ R4, R188, R4 ;  /* 0x00000004bc047221 */ /* 0x000fe40000010000 */
[----:B------:R-:W-:Y:S02]  /*c6d0*/  FADD.FTZ R2, R194, R0 ;  /* 0x00000000c2027221 */ /* 0x000fe40000010000 */
[----:B------:R-:W-:Y:S02]  /*c6e0*/  FADD.FTZ R0, R135, R4 ;  /* 0x0000000487007221 */ /* 0x000fe40000010000 */
[----:B------:R-:W-:Y:S01]  /*c6f0*/  FADD.FTZ R2, R134, R2 ;  /* 0x0000000286027221 */ /* 0x000fe20000010000 */
[----:B------:R-:W-:Y:S01]  /*c700*/  MOV R134, R3 ;  /* 0x0000000300867202 */ /* 0x000fe20000000f00 */
[----:B------:R-:W-:Y:S01]  /*c710*/  FADD.FTZ R0, R133, R0 ;  /* 0x0000000085007221 */ /* 0x000fe20000010000 */
[----:B------:R-:W-:Y:S02]  /*c720*/  MOV R133, R132 ;  /* 0x0000008400857202 */ /* 0x000fe40000000f00 */
[----:B------:R1:W-:Y:S04]  /*c730*/  STL [R1], R2 ;  /* 0x0000000201007387 */ /* 0x0003e80000100800 */
[----:B------:R1:W-:Y:S01]  /*c740*/  STL [R1+0x4], R0 ;  /* 0x0000040001007387 */ /* 0x0003e20000100800 */
[----:B------:R-:W-:-:S05]  /*c750*/  @P0 BRA `(.L_x_1218) ;  /* 0xffffb22000000947 */ /* 0x000fca000383ffff */
.L_x_1217:
[----:B-1-3--:R-:W2:Y:S04]  /*c760*/  LDL.LU R0, [R1] ;  /* 0x0000000001007983 */ /* 0x00aea80000300800 */
        /* <DEDUP_REMOVED lines=8> */
[----:B------:R-:W1:Y:S01]  /*c7f0*/  SHFL.BFLY PT, R0, R6, 0x1, 0x1f ;  /* 0x0c201f0006007f89 */ /* 0x000e6200000e0000 */
[----:B------:R-:W-:-:S03]  /*c800*/  MOV R2, RZ ;  /* 0x000000ff00027202 */ /* 0x000fc60000000f00 */
[----:B------:R-:W2:Y:S01]  /*c810*/  SHFL.BFLY PT, R4, R7, 0x1, 0x1f ;  /* 0x0c201f0007047f89 */ /* 0x000ea200000e0000 */
[----:B-1----:R-:W-:Y:S01]  /*c820*/  FADD.FTZ R6, R6, R0 ;  /* 0x0000000006067221 */ /* 0x002fe20000010000 */
[----:B------:R-:W-:Y:S01]  /*c830*/  MOV R0, RZ ;  /* 0x000000ff00007202 */ /* 0x000fe20000000f00 */
[----:B--2---:R-:W-:-:S03]  /*c840*/  FADD.FTZ R7, R4, R7 ;  /* 0x0000000704077221 */ /* 0x004fc60000010000 */
[----:B------:R-:W-:Y:S02]  /*c850*/  FSETP.NE.FTZ.AND P1, PT, R6, RZ, PT ;  /* 0x000000ff0600720b */ /* 0x000fe40003f35000 */
[----:B------:R-:W-:-:S11]  /*c860*/  FSETP.NE.FTZ.AND P0, PT, R7, RZ, PT ;  /* 0x000000ff0700720b */ /* 0x000fd60003f15000 */
        /* <DEDUP_REMOVED lines=140> */
.L_x_1209:
        /* <DEDUP_REMOVED lines=311> */
.L_x_1221:
[----:B------:R-:W-:Y:S05]  /*e4a0*/  BSYNC B0 ;  /* 0x0000000000007941 */ /* 0x000fea0003800000 */
.L_x_1220:
        /* <DEDUP_REMOVED lines=195> */
.L_x_1219:
        /* <DEDUP_REMOVED lines=50> */
.L_x_1222:
        /* <DEDUP_REMOVED lines=16> */
.L_x_2619:


//--------------------- .text._ZN7cutlass13device_kernelIN5flash19enable_sm80_to_sm89INS1_16FlashAttnFwdSm80INS1_25CollectiveMainloopFwdSm80ILi8ELi1ELb0EN4cute5tupleIJNS5_1CILi128EEENS7_ILi64EEENS7_ILi256EEEEEELi256ENS_10bfloat16_tEfNS_4arch4Sm80ELb0ELb0ELb1ELb1ELb0ELb0ELb1ELb1EEENS1_21CollectiveEpilogueFwdINS6_IJS8_SA_S9_EEENS6_IJNS7_ILi1EEESI_SI_EEESC_SE_Li256ELb1ELb1ELb1ELb0EEENS1_36VarlenDynamicPersistentTileSchedulerILi128ELi64ELi256ELi256ELb1ELb1ELb0ELb0ELb1ELb1EEEEEEEEEvNT_6ParamsE --------------------------
	.section	.text._ZN7cutlass13device_kernelIN5flash19enable_sm80_to_sm89INS1_16FlashAttnFwdSm80INS1_25CollectiveMainloopFwdSm80ILi8ELi1ELb0EN4cute5tupleIJNS5_1CILi128EEENS7_ILi64EEENS7_ILi256EEEEEELi256ENS_10bfloat16_tEfNS_4arch4Sm80ELb0ELb0ELb1ELb1ELb0ELb0ELb1ELb1EEENS1_21CollectiveEpilogueFwdINS6_IJS8_SA_S9_EEENS6_IJNS7_ILi1EEESI_SI_EEESC_SE_Li256ELb1ELb1ELb1ELb0EEENS1_36VarlenDynamicPersistentTileSchedulerILi128ELi64ELi256ELi256ELb1ELb1ELb0ELb0ELb1ELb1EEEEEEEEEvNT_6ParamsE,"ax",@progbits
	.sectioninfo	@"SHI_REGISTERS=255"
	.align	128
.text._ZN7cutlass13device_kernelIN5flash19enable_sm80_to_sm89INS1_16FlashAttnFwdSm80INS1_25CollectiveMainloopFwdSm80ILi8ELi1ELb0EN4cute5tupleIJNS5_1CILi128EEENS7_ILi64EEENS7_ILi256EEEEEELi256ENS_10bfloat16_tEfNS_4arch4Sm80ELb0ELb0ELb1ELb1ELb0ELb0ELb1ELb1EEENS1_21CollectiveEpilogueFwdINS6_IJS8_SA_S9_EEENS6_IJNS7_ILi1EEESI_SI_EEESC_SE_Li256ELb1ELb1ELb1ELb0EEENS1_36VarlenDynamicPersistentTileSchedulerILi128ELi64ELi256ELi256ELb1ELb1ELb0ELb0ELb1ELb1EEEEEEEEEvNT_6ParamsE:
        .type           _ZN7cutlass13device_kernelIN5flash19enable_sm80_to_sm89INS1_16FlashAttnFwdSm80INS1_25CollectiveMainloopFwdSm80ILi8ELi1ELb0EN4cute5tupleIJNS5_1CILi128EEENS7_ILi64EEENS7_ILi256EEEEEELi256ENS_10bfloat16_tEfNS_4arch4Sm80ELb0ELb0ELb1ELb1ELb0ELb0ELb1ELb1EEENS1_21CollectiveEpilogueFwdINS6_IJS8_SA_S9_EEENS6_IJNS7_ILi1EEESI_SI_EEESC_SE_Li256ELb1ELb1ELb1ELb0EEENS1_36VarlenDynamicPersistentTileSchedulerILi128ELi64ELi256ELi256ELb1ELb1ELb0ELb0ELb1ELb1EEEEEEEEEvNT_6ParamsE,@function
        .size           _ZN7cutlass13device_kernelIN5flash19enable_sm80_to_sm89INS1_16FlashAttnFwdSm80INS1_25CollectiveMainloopFwdSm80ILi8ELi1ELb0EN4cute5tupleIJNS5_1CILi128EEENS7_ILi64EEENS7_ILi256EEEEEELi256ENS_10bfloat16_tEfNS_4arch4Sm80ELb0ELb0ELb1ELb1ELb0ELb0ELb1ELb1EEENS1_21CollectiveEpilogueFwdINS6_IJS8_SA_S9_EEENS6_IJNS7_ILi1EEESI_SI_EEESC_SE_Li256ELb1ELb1ELb1ELb0EEENS1_36VarlenDynamicPersistentTileSchedulerILi128ELi64ELi256ELi256ELb1ELb1ELb0ELb0ELb1ELb1EEEEEEEEEvNT_6ParamsE,(.L_x_2620 - _ZN7cutlass13device_kernelIN5flash19enable_sm80_to_sm89INS1_16FlashAttnFwdSm80INS1_25CollectiveMainloopFwdSm80ILi8ELi1ELb0EN4cute5tupleIJNS5_1CILi128EEENS7_ILi64EEENS7_ILi256EEEEEELi256ENS_10bfloat16_tEfNS_4arch4Sm80ELb0ELb0ELb1ELb1ELb0ELb0ELb1ELb1EEENS1_21CollectiveEpilogueFwdINS6_IJS8_SA_S9_EEENS6_IJNS7_ILi1EEESI_SI_EEESC_SE_Li256ELb1ELb1ELb1ELb0EEENS1_36VarlenDynamicPersistentTileSchedulerILi128ELi64ELi256ELi256ELb1ELb1ELb0ELb0ELb1ELb1EEEEEEEEEvNT_6ParamsE)
        .other          _ZN7cutlass13device_kernelIN5flash19enable_sm80_to_sm89INS1_16FlashAttnFwdSm80INS1_25CollectiveMainloopFwdSm80ILi8ELi1ELb0EN4cute5tupleIJNS5_1CILi128EEENS7_ILi64EEENS7_ILi256EEEEEELi256ENS_10bfloat16_tEfNS_4arch4Sm80ELb0ELb0ELb1ELb1ELb0ELb0ELb1ELb1EEENS1_21CollectiveEpilogueFwdINS6_IJS8_SA_S9_EEENS6_IJNS7_ILi1EEESI_SI_EEESC_SE_Li256ELb1ELb1ELb1ELb0EEENS1_36VarlenDynamicPersistentTileSchedulerILi128ELi64ELi256ELi256ELb1ELb1ELb0ELb0ELb1ELb1EEEEEEEEEvNT_6ParamsE,@"STO_CUDA_ENTRY STV_DEFAULT"
_ZN7cutlass13device_kernelIN5flash19enable_sm80_to_sm89INS1_16FlashAttnFwdSm80INS1_25CollectiveMainloopFwdSm80ILi8ELi1ELb0EN4cute5tupleIJNS5_1CILi128EEENS7_ILi64EEENS7_ILi256EEEEEELi256ENS_10bfloat16_tEfNS_4arch4Sm80ELb0ELb0ELb1ELb1ELb0ELb0ELb1ELb1EEENS1_21CollectiveEpilogueFwdINS6_IJS8_SA_S9_EEENS6_IJNS7_ILi1EEESI_SI_EEESC_SE_Li256ELb1ELb1ELb1ELb0EEENS1_36VarlenDynamicPersistentTileSchedulerILi128ELi64ELi256ELi256ELb1ELb1ELb0ELb0ELb1ELb1EEEEEEEEEvNT_6ParamsE:
        /* <DEDUP_REMOVED lines=54> */
.L_x_1228:
        /* <DEDUP_REMOVED lines=17> */
.L_x_1316:
        /* <DEDUP_REMOVED lines=16> */
.L_x_1317:
[----:B--2---:R-:W-:-:S05]  /*0570*/  IMAD R0, R0, c[0x0][0x538], RZ ;  /* 0x00014e0000007a24 */ /* 0x004fca00078e02ff */
[----:B------:R-:W-:-:S04]  /*0580*/  IADD3 R6, R0, R6, RZ ;  /* 0x0000000600067210 */ /* 0x000fc80007ffe0ff */
[----:B------:R-:W-:-:S13]  /*0590*/  ISETP.GT.AND P0, PT, R6, UR4, PT ;  /* 0x0000000406007c0c */ /* 0x000fda000bf04270 */
[----:B-1----:R-:W-:Y:S05]  /*05a0*/  @!P0 BRA `(.L_x_1228) ;  /* 0xfffffdb000008947 */ /* 0x002fea000383ffff */
.L_x_1224:
[----:B------:R-:W-:-:S05]  /*05b0*/  IADD3 R12, -R0, R6, RZ ;  /* 0x00000006000c7210 */ /* 0x000fca0007ffe1ff */
[----:B------:R-:W-:-:S05]  /*05c0*/  IMAD R0, R4, c[0x0][0x538], R12 ;  /* 0x00014e0004007a24 */ /* 0x000fca00078e020c */
[----:B------:R-:W-:Y:S01]  /*05d0*/  ISETP.GT.AND P0, PT, R0, UR4, PT ;  /* 0x0000000400007c0c */ /* 0x000fe2000bf04270 */
[----:B------:R-:W-:-:S12]  /*05e0*/  BRA.DIV ~URZ, `(.L_x_1229) ;  /* 0x0000f5927f007947 */ /* 0x000fd8000b800000 */
[----:B------:R-:W-:-:S04]  /*05f0*/  VOTE.ANY R6, PT, !P0 ;  /* 0x0000000000067806 */ /* 0x000fc800040e0100 */
.L_x_1318:
[----:B------:R1:W2:Y:S01]  /*0600*/  POPC R13, R6 ;  /* 0x00000006000d7309 */ /* 0x0002a20000000000 */
[----:B------:R-:W-:Y:S05]  /*0610*/  BRA.DIV ~URZ, `(.L_x_1230) ;  /* 0x0000f5b27f007947 */ /* 0x000fea000b800000 */
[----:B--2---:R-:W2:Y:S04]  /*0620*/  SHFL.IDX PT, R11, R8, R13, 0x1f ;  /* 0x00001f0d080b7589 */ /* 0x004ea800000e0000 */
[----:B------:R3:W4:Y:S02]  /*0630*/  SHFL.IDX PT, R10, R7, R13, 0x1f ;  /* 0x00001f0d070a7589 */ /* 0x00072400000e0000 */
[----:B---3--:R-:W-:Y:S02]  /*0640*/  MOV R7, RZ ;  /* 0x000000ff00077202 */ /* 0x008fe40000000f00 */
.L_x_1319:
[----:B--2-4-:R-:W-:Y:S01]  /*0650*/  ISETP.NE.AND P0, PT, R6, RZ, PT ;  /* 0x000000ff0600720c */ /* 0x014fe20003f05270 */
[----:B------:R-:W-:-:S12]  /*0660*/  BSSY B0, `(.L_x_1231) ;  /* 0x0000005000007945 */ /* 0x000fd80003800000 */
[----:B------:R-:W-:Y:S05]  /*0670*/  @!P0 BRA `(.L_x_1232) ;  /* 0x0000003000008947 */ /* 0x000fea0003800000 */
[----:B------:R-:W-:Y:S01]  /*0680*/  IADD3 R3, R13, -0x1, RZ ;  /* 0xffffffff0d037810 */ /* 0x000fe20007ffe0ff */
[----:B------:R-:W-:Y:S05]  /*0690*/  BRA.DIV ~URZ, `(.L_x_1233) ;  /* 0x0000f6127f007947 */ /* 0x000fea000b800000 */
[----:B------:R2:W3:Y:S02]  /*06a0*/  SHFL.IDX PT, R7, R4, R3, 0x1f ;  /* 0x00001f0304077589 */ /* 0x0004e400000e0000 */
.L_x_1232:
[----:B------:R-:W-:Y:S05]  /*06b0*/  BSYNC B0 ;  /* 0x0000000000007941 */ /* 0x000fea0003800000 */
.L_x_1231:
        /* <DEDUP_REMOVED lines=69> */
.L_x_1225:
[----:B------:R-:W-:Y:S01]  /*0b10*/  MOV R0, UR4 ;  /* 0x0000000400007c02 */ /* 0x000fe20008000f00 */
[----:B------:R-:W-:Y:S04]  /*0b20*/  STL [R1+0x24], RZ ;  /* 0x000024ff01007387 */ /* 0x000fe80000100800 */
[----:B------:R-:W-:Y:S04]  /*0b30*/  STL [R1+0x28], RZ ;  /* 0x000028ff01007387 */ /* 0x000fe80000100800 */
[----:B------:R1:W-:Y:S02]  /*0b40*/  STL [R1+0x20], R0 ;  /* 0x0000200001007387 */ /* 0x0003e40000100800 */
[----:B-1----:R-:W-:-:S05]  /*0b50*/  MOV R0, c[0x0][0x53c] ;  /* 0x00014f0000007a02 */ /* 0x002fca0000000f00 */
[----:B------:R1:W-:Y:S02]  /*0b60*/  STL [R1+0x2c], R0 ;  /* 0x00002c0001007387 */ /* 0x0003e40000100800 */
.L_x_1234:
        /* <DEDUP_REMOVED lines=8> */
.L_x_1223:
[----:B------:R-:W2:Y:S02]  /*0bf0*/  LDL R0, [R1+0x2c] ;  /* 0x00002c0001007983 */ /* 0x000ea40000100800 */
[----:B--2---:R-:W-:-:S13]  /*0c00*/  ISETP.GE.AND P0, PT, R0, c[0x0][0x53c], PT ;  /* 0x00014f0000007a0c */ /* 0x004fda0003f06270 */
[----:B------:R-:W-:Y:S05]  /*0c10*/  @P0 EXIT ;  /* 0x000000000000094d */ /* 0x000fea0003800000 */
[----:B------:R-:W2:Y:S02]  /*0c20*/  S2R R15, SR_TID.X ;  /* 0x00000000000f7919 */ /* 0x000ea40000002100 */
[----:B--2---:R-:W-:-:S04]  /*0c30*/  SHF.R.S32.HI R10, RZ, 0x1f, R15 ;  /* 0x0000001fff0a7819 */ /* 0x004fc8000001140f */
[CC--:B------:R-:W-:Y:S02]  /*0c40*/  LEA.HI R2, R10.reuse, R15.reuse, RZ, 0x4 ;  /* 0x0000000f0a027211 */ /* 0x0c0fe400078f20ff */
[----:B-1----:R-:W-:Y:S02]  /*0c50*/  LEA.HI R7, R10, R15, RZ, 0x3 ;  /* 0x0000000f0a077211 */ /* 0x002fe400078f18ff */
[----:B------:R-:W-:Y:S02]  /*0c60*/  SHF.R.S32.HI R3, RZ, 0x4, R2 ;  /* 0x00000004ff037819 */ /* 0x000fe40000011402 */
[----:B------:R-:W-:Y:S02]  /*0c70*/  LOP3.LUT R9, R7, 0xfffffff8, RZ, 0xc0, !PT ;  /* 0xfffffff807097812 */ /* 0x000fe400078ec0ff */
[----:B------:R-:W-:Y:S02]  /*0c80*/  LEA.HI R0, R2, R3, RZ, 0x1 ;  /* 0x0000000302007211 */ /* 0x000fe400078f08ff */
[----:B------:R-:W-:Y:S01]  /*0c90*/  SHF.R.S32.HI R17, RZ, 0x3, R7 ;  /* 0x00000003ff117819 */ /* 0x000fe20000011407 */
[----:B------:R-:W-:Y:S01]  /*0ca0*/  IMAD.IADD R9, R15, 0x1, -R9 ;  /* 0x000000010f097824 */ /* 0x000fe200078e0a09 */
[----:B------:R-:W-:-:S02]  /*0cb0*/  LOP3.LUT R0, R0, 0xfffffffe, RZ, 0xc0, !PT ;  /* 0xfffffffe00007812 */ /* 0x000fc400078ec0ff */
[----:B------:R-:W-:Y:S01]  /*0cc0*/  LEA.HI R11, R10, R15, RZ, 0x2 ;  /* 0x0000000f0a0b7211 */ /* 0x000fe200078f10ff */
[----:B------:R-:W-:Y:S02]  /*0cd0*/  IMAD.SHL.U32 R4, R17, 0x40, RZ ;  /* 0x0000004011047824 */ /* 0x000fe400078e00ff */
[----:B------:R-:W-:Y:S01]  /*0ce0*/  IMAD.IADD R13, R3, 0x1, -R0 ;  /* 0x00000001030d7824 */ /* 0x000fe200078e0a00 */
[----:B------:R-:W-:Y:S01]  /*0cf0*/  LOP3.LUT R0, R2, 0xfffffff0, RZ, 0xc0, !PT ;  /* 0xfffffff002007812 */ /* 0x000fe200078ec0ff */
[C---:B------:R-:W-:Y:S01]  /*0d00*/  IMAD.SHL.U32 R18, R9.reuse, 0x8, RZ ;  /* 0x0000000809127824 */ /* 0x040fe200078e00ff */
[--C-:B------:R-:W-:Y:S01]  /*0d10*/  SHF.R.S32.HI R8, RZ, 0x2, R11.reuse ;  /* 0x00000002ff087819 */ /* 0x100fe2000001140b */
[----:B------:R-:W-:Y:S01]  /*0d20*/  IMAD.SHL.U32 R6, R9, 0x40, RZ ;  /* 0x0000004009067824 */ /* 0x000fe200078e00ff */
[----:B------:R-:W-:Y:S01]  /*0d30*/  SHF.R.S32.HI R3, RZ, 0x1f, R11 ;  /* 0x0000001fff037819 */ /* 0x000fe2000001140b */
[----:B------:R-:W-:Y:S01]  /*0d40*/  IMAD.IADD R2, R15, 0x1, -R0 ;  /* 0x000000010f027824 */ /* 0x000fe200078e0a00 */
[----:B------:R-:W-:-:S02]  /*0d50*/  LOP3.LUT R0, R4, 0x1c0, RZ, 0xc0, !PT ;  /* 0x000001c004007812 */ /* 0x000fc400078ec0ff */
[----:B------:R-:W-:Y:S02]  /*0d60*/  LEA.HI R3, R3, R8, RZ, 0x3 ;  /* 0x0000000803037211 */ /* 0x000fe400078f18ff */
[----:B------:R-:W-:Y:S02]  /*0d70*/  SHF.R.S32.HI R12, RZ, 0x1f, R2 ;  /* 0x0000001fff0c7819 */ /* 0x000fe40000011402 */
[----:B------:R-:W-:Y:S02]  /*0d80*/  LOP3.LUT R4, R3, 0xfffffff8, RZ, 0xc0, !PT ;  /* 0xfffffff803047812 */ /* 0x000fe400078ec0ff */
[----:B------:R-:W-:Y:S02]  /*0d90*/  LOP3.LUT R5, R0, 0x38, R18, 0xf8, !PT ;  /* 0x0000003800057812 */ /* 0x000fe400078ef812 */
[----:B------:R-:W-:Y:S01]  /*0da0*/  SHF.R.U32.HI R3, RZ, 0x3, R0 ;  /* 0x00000003ff037819 */ /* 0x000fe20000011600 */
[----:B------:R-:W-:Y:S01]  /*0db0*/  IMAD.IADD R8, R8, 0x1, -R4 ;  /* 0x0000000108087824 */ /* 0x000fe200078e0a04 */
[----:B------:R-:W-:-:S02]  /*0dc0*/  LOP3.LUT R0, R6, 0x1c0, RZ, 0xc0, !PT ;  /* 0x000001c006007812 */ /* 0x000fc400078ec0ff */
[----:B------:R-:W-:Y:S02]  /*0dd0*/  LEA.HI R12, R12, R2, RZ, 0x3 ;  /* 0x000000020c0c7211 */ /* 0x000fe400078f18ff */
[----:B------:R-:W-:Y:S02]  /*0de0*/  LOP3.LUT R5, R5, R3, RZ, 0x3c, !PT ;  /* 0x0000000305057212 */ /* 0x000fe400078e3cff */
[----:B------:R-:W-:Y:S02]  /*0df0*/  LOP3.LUT R3, R0, 0x8, R7, 0xf8, !PT ;  /* 0x0000000800037812 */ /* 0x000fe400078ef807 */
[----:B------:R-:W-:Y:S02]  /*0e00*/  SHF.R.U32.HI R0, RZ, 0x3, R0 ;  /* 0x00000003ff007819 */ /* 0x000fe40000011600 */
[----:B------:R-:W-:Y:S02]  /*0e10*/  LEA.HI R7, R10, R15, RZ, 0x5 ;  /* 0x0000000f0a077211 */ /* 0x000fe400078f28ff */
[----:B------:R-:W-:-:S02]  /*0e20*/  LOP3.LUT R4, R12, 0xfffffff8, RZ, 0xc0, !PT ;  /* 0xfffffff80c047812 */ /* 0x000fc400078ec0ff */
[----:B------:R-:W-:Y:S02]  /*0e30*/  LEA.HI R6, R10, R15, RZ, 0x6 ;  /* 0x0000000f0a067211 */ /* 0x000fe400078f30ff */
[----:B------:R-:W-:Y:S01]  /*0e40*/  LOP3.LUT R14, R3, R0, RZ, 0x3c, !PT ;  /* 0x00000000030e7212 */ /* 0x000fe200078e3cff */
[----:B------:R-:W-:Y:S01]  /*0e50*/  IMAD.IADD R10, R2, 0x1, -R4 ;  /* 0x00000001020a7824 */ /* 0x000fe200078e0a04 */
[----:B------:R-:W-:Y:S01]  /*0e60*/  LOP3.LUT R0, R7, 0xffffffe0, RZ, 0xc0, !PT ;  /* 0xffffffe007007812 */ /* 0x000fe200078ec0ff */
[----:B------:R-:W-:Y:S01]  /*0e70*/  IMAD.SHL.U32 R4, R6, 0x8, RZ ;  /* 0x0000000806047824 */ /* 0x000fe200078e00ff */
[--C-:B------:R-:W-:Y:S02]  /*0e80*/  SHF.R.S32.HI R6, RZ, 0x5, R7.reuse ;  /* 0x00000005ff067819 */ /* 0x100fe40000011407 */
[----:B------:R-:W-:Y:S01]  /*0e90*/  SHF.R.S32.HI R2, RZ, 0x1f, R7 ;  /* 0x0000001fff027819 */ /* 0x000fe20000011407 */
[----:B------:R-:W-:Y:S01]  /*0ea0*/  IMAD.IADD R16, R15, 0x1, -R0 ;  /* 0x000000010f107824 */ /* 0x000fe200078e0a00 */
[----:B------:R-:W-:Y:S01]  /*0eb0*/  LOP3.LUT R3, R11, 0xfffffffc, RZ, 0xc0, !PT ;  /* 0xfffffffc0b037812 */ /* 0x000fe200078ec0ff */
[----:B------:R-:W-:Y:S01]  /*0ec0*/  IMAD.SHL.U32 R7, R13, 0x8, RZ ;  /* 0x000000080d077824 */ /* 0x000fe200078e00ff */
[----:B------:R-:W-:Y:S01]  /*0ed0*/  LEA.HI R0, R2, R6, RZ, 0x3 ;  /* 0x0000000602007211 */ /* 0x000fe200078f18ff */
[----:B------:R-:W-:Y:S01]  /*0ee0*/  IMAD.SHL.U32 R2, R10, 0x40, RZ ;  /* 0x000000400a027824 */ /* 0x000fe200078e00ff */
[----:B------:R-:W-:-:S02]  /*0ef0*/  SHF.R.S32.HI R11, RZ, 0x1f, R16 ;  /* 0x0000001fff0b7819 */ /* 0x000fc40000011410 */
[----:B------:R-:W-:Y:S02]  /*0f00*/  LOP3.LUT R0, R0, 0xffffff8, RZ, 0xc0, !PT ;  /* 0x0ffffff800007812 */ /* 0x000fe400078ec0ff */
[----:B------:R-:W-:Y:S02]  /*0f10*/  LEA.HI R11, R11, R16, RZ, 0x2 ;  /* 0x000000100b0b7211 */ /* 0x000fe400078f10ff */
[----:B------:R-:W-:Y:S02]  /*0f20*/  LOP3.LUT R2, R2, 0x1c0, RZ, 0xc0, !PT ;  /* 0x000001c002027812 */ /* 0x000fe400078ec0ff */
[----:B------:R-:W-:Y:S01]  /*0f30*/  LOP3.LUT R219, R5, 0x7ffffe00, R4, 0xf8, !PT ;  /* 0x7ffffe0005db7812 */ /* 0x000fe200078ef804 */
[----:B------:R-:W-:Y:S01]  /*0f40*/  IMAD.IADD R5, R15, 0x1, -R3 ;  /* 0x000000010f057824 */ /* 0x000fe200078e0a03 */
[----:B------:R-:W-:Y:S01]  /*0f50*/  LOP3.LUT R7, R2, 0x8, R7, 0xf8, !PT ;  /* 0x0000000802077812 */ /* 0x000fe200078ef807 */
[----:B------:R-:W-:Y:S01]  /*0f60*/  IMAD.IADD R3, R6, 0x1, -R0 ;  /* 0x0000000106037824 */ /* 0x000fe200078e0a00 */
[----:B------:R-:W-:Y:S01]  /*0f70*/  SHF.R.S32.HI R0, RZ, 0x2, R11 ;  /* 0x00000002ff007819 */ /* 0x000fe2000001140b */
[----:B------:R-:W-:Y:S01]  /*0f80*/  IMAD.SHL.U32 R219, R219, 0x2, RZ ;  /* 0x00000002dbdb7824 */ /* 0x000fe200078e00ff */
[----:B------:R-:W-:-:S02]  /*0f90*/  SHF.R.U32.HI R2, RZ, 0x3, R2 ;  /* 0x00000003ff027819 */ /* 0x000fc40000011602 */
[C---:B------:R-:W-:Y:S01]  /*0fa0*/  LOP3.LUT R4, R8.reuse, 0x1, RZ, 0xc0, !PT ;  /* 0x0000000108047812 */ /* 0x040fe200078ec0ff */
[----:B------:R-:W-:Y:S01]  /*0fb0*/  IMAD R15, R3, 0x10, R0 ;  /* 0x00000010030f7824 */ /* 0x000fe200078e0200 */
[----:B------:R-:W-:Y:S01]  /*0fc0*/  LOP3.LUT R7, R7, R2, RZ, 0x3c, !PT ;  /* 0x0000000207077212 */ /* 0x000fe200078e3cff */
[----:B------:R-:W-:Y:S01]  /*0fd0*/  IMAD.SHL.U32 R2, R8, 0x40, RZ ;  /* 0x0000004008027824 */ /* 0x000fe200078e00ff */
[----:B------:R-:W-:Y:S01]  /*0fe0*/  LEA.HI R0, R5, R5, RZ, 0x1 ;  /* 0x0000000505007211 */ /* 0x000fe200078f08ff */
[----:B------:R-:W-:Y:S01]  /*0ff0*/  IMAD.SHL.U32 R3, R12, 0x40, RZ ;  /* 0x000000400c037824 */ /* 0x000fe200078e00ff */
[----:B------:R-:W-:Y:S01]  /*1000*/  ISETP.NE.U32.AND P0, PT, R4, 0x1, PT ;  /* 0x000000010400780c */ /* 0x000fe20003f05070 */
[----:B------:R-:W-:Y:S01]  /*1010*/  IMAD.SHL.U32 R4, R6, 0x400, RZ ;  /* 0x0000040006047824 */ /* 0x000fe200078e00ff */
[----:B------:R-:W-:Y:S01]  /*1020*/  LOP3.LUT R0, R0, 0x1ffffffe, RZ, 0xc0, !PT ;  /* 0x1ffffffe00007812 */ /* 0x000fe200078ec0ff */
[----:B------:R-:W-:Y:S01]  /*1030*/  STL [R1+0xe4], R15 ;  /* 0x0000e40f01007387 */ /* 0x000fe20000100800 */
[----:B------:R-:W-:-:S02]  /*1040*/  LOP3.LUT R2, R2, 0x1c0, RZ, 0xc0, !PT ;  /* 0x000001c002027812 */ /* 0x000fc400078ec0ff */
[----:B------:R-:W-:Y:S01]  /*1050*/  LOP3.LUT R3, R3, 0xfffffe00, RZ, 0xc0, !PT ;  /* 0xfffffe0003037812 */ /* 0x000fe200078ec0ff */
[C---:B------:R-:W-:Y:S01]  /*1060*/  IMAD.IADD R12, R5.reuse, 0x1, -R0 ;  /* 0x00000001050c7824 */ /* 0x040fe200078e0a00 */
[----:B------:R-:W-:Y:S01]  /*1070*/  LEA.HI R2, R2, R2, RZ, 0x1d ;  /* 0x0000000202027211 */ /* 0x000fe200078fe8ff */
[----:B------:R-:W-:Y:S01]  /*1080*/  IMAD R5, R5, 0x2, R4 ;  /* 0x0000000205057824 */ /* 0x000fe200078e0204 */
[----:B------:R-:W-:Y:S01]  /*1090*/  R2P PR, R8, 0x6 ;  /* 0x0000000608007804 */ /* 0x000fe20000000000 */
[----:B------:R-:W-:Y:S01]  /*10a0*/  IMAD R0, R13, 0x200, R14 ;  /* 0x000002000d007824 */ /* 0x000fe200078e020e */
[-C--:B------:R-:W-:Y:S01]  /*10b0*/  IADD3 R4, R7, R3.reuse, R4 ;  /* 0x0000000307047210 */ /* 0x080fe20007ffe004 */
[----:B------:R-:W-:Y:S01]  /*10c0*/  IMAD.IADD R8, R5, 0x1, R2 ;  /* 0x0000000105087824 */ /* 0x000fe200078e0202 */
[----:B------:R-:W-:Y:S01]  /*10d0*/  LOP3.LUT R5, R7, R3, RZ, 0xfc, !PT ;  /* 0x0000000307057212 */ /* 0x000fe200078efcff */
[----:B------:R-:W-:Y:S01]  /*10e0*/  IMAD R3, R9, 0x20, R17 ;  /* 0x0000002009037824 */ /* 0x000fe200078e0211 */
[----:B------:R-:W-:Y:S01]  /*10f0*/  SHF.R.S32.HI R19, RZ, 0x1f, R18 ;  /* 0x0000001fff137819 */ /* 0x000fe20000011412 */
[----:B------:R-:W-:Y:S01]  /*1100*/  IMAD.MOV.U32 R13, RZ, RZ, 0x20 ;  /* 0x00000020ff0d7424 */ /* 0x000fe200078e00ff */
[----:B------:R-:W-:-:S02]  /*1110*/  IADD3 R7, R18, 0x40, RZ ;  /* 0x0000004012077810 */ /* 0x000fc40007ffe0ff */
[----:B------:R1:W-:Y:S01]  /*1120*/  STL [R1+0xa4], R3 ;  /* 0x0000a40301007387 */ /* 0x0003e20000100800 */
[C---:B------:R-:W-:Y:S02]  /*1130*/  IADD3 R6, R18.reuse, 0xc0, RZ ;  /* 0x000000c012067810 */ /* 0x040fe40007ffe0ff */
[C---:B------:R-:W-:Y:S01]  /*1140*/  LOP3.LUT P3, RZ, R9.reuse, 0x4, RZ, 0xc0, !PT ;  /* 0x0000000409ff7812 */ /* 0x040fe2000786c0ff */
[----:B------:R-:W-:Y:S01]  /*1150*/  STL.64 [R1], R18 ;  /* 0x0000001201007387 */ /* 0x000fe20000100a00 */
[----:B------:R-:W-:Y:S02]  /*1160*/  LOP3.LUT P4, RZ, R9, 0x2, RZ, 0xc0, !PT ;  /* 0x0000000209ff7812 */ /* 0x000fe4000788c0ff */
[----:B------:R-:W-:Y:S01]  /*1170*/  IADD3 R252, R18, 0x80, RZ ;  /* 0x0000008012fc7810 */ /* 0x000fe20007ffe0ff */
[----:B------:R2:W-:Y:S01]  /*1180*/  STL [R1+0x8], R7 ;  /* 0x0000080701007387 */ /* 0x0005e20000100800 */
[----:B------:R-:W-:Y:S02]  /*1190*/  SHF.R.S32.HI R9, RZ, 0x1f, R7 ;  /* 0x0000001fff097819 */ /* 0x000fe40000011407 */
[C---:B------:R-:W-:Y:S01]  /*11a0*/  LOP3.LUT P6, RZ, R10.reuse, 0x2, RZ, 0xc0, !PT ;  /* 0x000000020aff7812 */ /* 0x040fe200078cc0ff */
[----:B------:R3:W-:Y:S01]  /*11b0*/  STL [R1+0xc], R6 ;  /* 0x00000c0601007387 */ /* 0x0007e20000100800 */
[----:B------:R-:W-:Y:S01]  /*11c0*/  LOP3.LUT P5, RZ, R10, 0x4, RZ, 0xc0, !PT ;  /* 0x000000040aff7812 */ /* 0x000fe200078ac0ff */
[----:B------:R-:W-:Y:S01]  /*11d0*/  IMAD.MOV.U32 R10, RZ, RZ, 0x40 ;  /* 0x00000040ff0a7424 */ /* 0x000fe200078e00ff */
[----:B------:R-:W-:Y:S01]  /*11e0*/  LEA R192, R0, 0x8100, 0x1 ;  /* 0x0000810000c07811 */ /* 0x000fe200078e08ff */
[----:B------:R4:W-:Y:S01]  /*11f0*/  STL [R1+0x3c], R9 ;  /* 0x00003c0901007387 */ /* 0x0009e20000100800 */
[----:B------:R-:W-:-:S02]  /*1200*/  LEA R199, R4, 0x10100, 0x1 ;  /* 0x0001010004c77811 */ /* 0x000fc400078e08ff */
[C---:B------:R-:W-:Y:S02]  /*1210*/  SEL R2, R10.reuse, 0xffffffc0, !P3 ;  /* 0xffffffc00a027807 */ /* 0x040fe40005800000 */
[----:B------:R-:W-:Y:S02]  /*1220*/  SEL R0, R10, 0xffffffc0, !P5 ;  /* 0xffffffc00a007807 */ /* 0x000fe40006800000 */
[C---:B------:R-:W-:Y:S01]  /*1230*/  IADD3 R203, R192.reuse, 0x20, RZ ;  /* 0x00000020c0cb7810 */ /* 0x040fe20007ffe0ff */
[----:B------:R-:W-:Y:S01]  /*1240*/  IMAD.IADD R198, R192, 0x1, R2 ;  /* 0x00000001c0c67824 */ /* 0x000fe200078e0202 */
[----:B-1----:R-:W-:Y:S01]  /*1250*/  LOP3.LUT R3, R11, 0x7ffffffc, RZ, 0xc0, !PT ;  /* 0x7ffffffc0b037812 */ /* 0x002fe200078ec0ff */
[----:B------:R-:W-:Y:S01]  /*1260*/  IMAD R11, R12, 0x8, R15 ;  /* 0x000000080c0b7824 */ /* 0x000fe200078e020f */
[----:B------:R-:W-:Y:S01]  /*1270*/  @P4 IADD3 R203, R192, -0x20, RZ ;  /* 0xffffffe0c0cb4810 */ /* 0x000fe20007ffe0ff */
[----:B------:R-:W-:Y:S01]  /*1280*/  IMAD.IADD R202, R199, 0x1, R0 ;  /* 0x00000001c7ca7824 */ /* 0x000fe200078e0200 */
[----:B------:R-:W-:Y:S01]  /*1290*/  LEA R193, R5, 0x100, 0x1 ;  /* 0x0000010005c17811 */ /* 0x000fe200078e08ff */
[----:B------:R-:W-:Y:S01]  /*12a0*/  IMAD.IADD R3, R16, 0x1, -R3 ;  /* 0x0000000110037824 */ /* 0x000fe200078e0a03 */
[C---:B------:R-:W-:Y:S01]  /*12b0*/  IADD3 R218, R203.reuse, 0x800, RZ ;  /* 0x00000800cbda7810 */ /* 0x040fe20007ffe0ff */
[----:B------:R-:W-:Y:S01]  /*12c0*/  IMAD.IADD R195, R2, 0x1, R203 ;  /* 0x0000000102c37824 */ /* 0x000fe200078e02cb */
[----:B--2---:R-:W-:Y:S01]  /*12d0*/  SHF.R.S32.HI R7, RZ, 0x1f, R252 ;  /* 0x0000001fff077819 */ /* 0x004fe200000114fc */
[----:B------:R-:W-:Y:S01]  /*12e0*/  IMAD.IADD R197, R0, 0x1, R193 ;  /* 0x0000000100c57824 */ /* 0x000fe200078e02c1 */
[----:B------:R-:W-:-:S02]  /*12f0*/  IADD3 R217, R203, 0x1000, RZ ;  /* 0x00001000cbd97810 */ /* 0x000fc40007ffe0ff */
[----:B---3--:R-:W-:Y:S01]  /*1300*/  SHF.R.S32.HI R6, RZ, 0x1f, R6 ;  /* 0x0000001fff067819 */ /* 0x008fe20000011406 */
[----:B------:R1:W-:Y:S01]  /*1310*/  STL [R1+0x38], R7 ;  /* 0x0000380701007387 */ /* 0x0003e20000100800 */
[----:B------:R-:W-:Y:S01]  /*1320*/  IADD3 R216, R203, 0x1800, RZ ;  /* 0x00001800cbd87810 */ /* 0x000fe20007ffe0ff */
[----:B----4-:R-:W-:Y:S02]  /*1330*/  IMAD.SHL.U32 R9, R3, 0x2, RZ ;  /* 0x0000000203097824 */ /* 0x010fe400078e00ff */
[----:B------:R2:W-:Y:S01]  /*1340*/  STL [R1+0x34], R6 ;  /* 0x0000340601007387 */ /* 0x0005e20000100800 */
[----:B------:R-:W-:Y:S02]  /*1350*/  SEL R3, R13, 0xffffffe0, !P6 ;  /* 0xffffffe00d037807 */ /* 0x000fe40007000000 */
[----:B------:R-:W-:Y:S01]  /*1360*/  IADD3 R215, R203, 0x2000, RZ ;  /* 0x00002000cbd77810 */ /* 0x000fe20007ffe0ff */
[----:B------:R3:W-:Y:S01]  /*1370*/  STL [R1+0xe8], R11 ;  /* 0x0000e80b01007387 */ /* 0x0007e20000100800 */
[----:B------:R-:W-:Y:S01]  /*1380*/  IADD3 R23, R9, 0x90, RZ ;  /* 0x0000009009177810 */ /* 0x000fe20007ffe0ff */
[----:B------:R-:W-:Y:S01]  /*1390*/  IMAD.IADD R200, R199, 0x1, R3 ;  /* 0x00000001c7c87824 */ /* 0x000fe200078e0203 */
[C---:B------:R-:W-:Y:S01]  /*13a0*/  IADD3 R22, R9.reuse, 0x98, RZ ;  /* 0x0000009809167810 */ /* 0x040fe20007ffe0ff */
[----:B------:R-:W-:Y:S01]  /*13b0*/  STL [R1+0x10], R9 ;  /* 0x0000100901007387 */ /* 0x000fe20000100800 */
[----:B------:R-:W-:Y:S01]  /*13c0*/  IADD3 R21, R9, 0xa0, RZ ;  /* 0x000000a009157810 */ /* 0x000fe20007ffe0ff */
[----:B------:R-:W-:Y:S01]  /*13d0*/  IMAD.IADD R194, R3, 0x1, R193 ;  /* 0x0000000103c27824 */ /* 0x000fe200078e02c1 */
[C---:B------:R-:W-:Y:S01]  /*13e0*/  IADD3 R20, R9.reuse, 0xa8, RZ ;  /* 0x000000a809147810 */ /* 0x040fe20007ffe0ff */
[----:B------:R-:W-:Y:S01]  /*13f0*/  IMAD.IADD R201, R200, 0x1, R0 ;  /* 0x00000001c8c97824 */ /* 0x000fe200078e0200 */
[C---:B------:R-:W-:Y:S01]  /*1400*/  IADD3 R19, R9.reuse, 0xb0, RZ ;  /* 0x000000b009137810 */ /* 0x040fe20007ffe0ff */
[----:B------:R-:W-:Y:S01]  /*1410*/  IMAD.IADD R196, R0, 0x1, R194 ;  /* 0x0000000100c47824 */ /* 0x000fe200078e02c2 */
[----:B------:R-:W-:-:S02]  /*1420*/  IADD3 R18, R9, 0xb8, RZ ;  /* 0x000000b809127810 */ /* 0x000fc40007ffe0ff */
[C---:B------:R-:W-:Y:S02]  /*1430*/  IADD3 R17, R9.reuse, 0xc0, RZ ;  /* 0x000000c009117810 */ /* 0x040fe40007ffe0ff */
[C---:B------:R-:W-:Y:S02]  /*1440*/  IADD3 R16, R9.reuse, 0xc8, RZ ;  /* 0x000000c809107810 */ /* 0x040fe40007ffe0ff */
[----:B------:R-:W-:Y:S02]  /*1450*/  IADD3 R15, R9, 0xd0, RZ ;  /* 0x000000d0090f7810 */ /* 0x000fe40007ffe0ff */
[----:B-1----:R-:W-:Y:S02]  /*1460*/  SEL R7, R13, 0xffffffe0, !P1 ;  /* 0xffffffe00d077807 */ /* 0x002fe40004800000 */
[----:B--2---:R-:W-:Y:S02]  /*1470*/  SEL R6, R10, 0xffffffc0, !P2 ;  /* 0xffffffc00a067807 */ /* 0x004fe40005000000 */
[----:B------:R-:W-:-:S02]  /*1480*/  IADD3 R10, R9, 0x10, RZ ;  /* 0x00000010090a7810 */ /* 0x000fc40007ffe0ff */
[C---:B---3--:R-:W-:Y:S02]  /*1490*/  IADD3 R11, R9.reuse, 0x8, RZ ;  /* 0x00000008090b7810 */ /* 0x048fe40007ffe0ff */
[C---:B------:R-:W-:Y:S02]  /*14a0*/  IADD3 R14, R9.reuse, 0xd8, RZ ;  /* 0x000000d8090e7810 */ /* 0x040fe40007ffe0ff */
[C---:B------:R-:W-:Y:S01]  /*14b0*/  IADD3 R13, R9.reuse, 0xe0, RZ ;  /* 0x000000e0090d7810 */ /* 0x040fe20007ffe0ff */
[----:B------:R1:W-:Y:S01]  /*14c0*/  STL [R1+0x64], R11 ;  /* 0x0000640b01007387 */ /* 0x0003e20000100800 */
[----:B------:R-:W-:Y:S02]  /*14d0*/  IADD3 R12, R9, 0xe8, RZ ;  /* 0x000000e8090c7810 */ /* 0x000fe40007ffe0ff */
[C---:B------:R-:W-:Y:S01]  /*14e0*/  IADD3 R214, R203.reuse, 0x2800, RZ ;  /* 0x00002800cbd67810 */ /* 0x040fe20007ffe0ff */
[----:B------:R2:W-:Y:S01]  /*14f0*/  STL [R1+0x60], R10 ;  /* 0x0000600a01007387 */ /* 0x0005e20000100800 */
[----:B------:R-:W-:-:S02]  /*1500*/  IADD3 R213, R203, 0x3000, RZ ;  /* 0x00003000cbd57810 */ /* 0x000fc40007ffe0ff */
[C---:B------:R-:W-:Y:S01]  /*1510*/  IADD3 R212, R203.reuse, 0x3800, RZ ;  /* 0x00003800cbd47810 */ /* 0x040fe20007ffe0ff */
[----:B------:R-:W-:Y:S01]  /*1520*/  STL [R1+0xa0], R23 ;  /* 0x0000a01701007387 */ /* 0x000fe20000100800 */
[C---:B------:R-:W-:Y:S02]  /*1530*/  IADD3 R211, R203.reuse, 0x4000, RZ ;  /* 0x00004000cbd37810 */ /* 0x040fe40007ffe0ff */
[C---:B------:R-:W-:Y:S01]  /*1540*/  IADD3 R210, R203.reuse, 0x4800, RZ ;  /* 0x00004800cbd27810 */ /* 0x040fe20007ffe0ff */
[----:B------:R3:W-:Y:S01]  /*1550*/  STL [R1+0x9c], R22 ;  /* 0x00009c1601007387 */ /* 0x0007e20000100800 */
[C---:B------:R-:W-:Y:S02]  /*1560*/  IADD3 R209, R203.reuse, 0x5000, RZ ;  /* 0x00005000cbd17810 */ /* 0x040fe40007ffe0ff */
[C---:B------:R-:W-:Y:S01]  /*1570*/  IADD3 R208, R203.reuse, 0x5800, RZ ;  /* 0x00005800cbd07810 */ /* 0x040fe20007ffe0ff */
[----:B------:R4:W-:Y:S01]  /*1580*/  STL [R1+0x98], R21 ;  /* 0x0000981501007387 */ /* 0x0009e20000100800 */
[----:B------:R-:W-:-:S02]  /*1590*/  IADD3 R207, R203, 0x6000, RZ ;  /* 0x00006000cbcf7810 */ /* 0x000fc40007ffe0ff */
[C---:B------:R-:W-:Y:S01]  /*15a0*/  IADD3 R206, R203.reuse, 0x6800, RZ ;  /* 0x00006800cbce7810 */ /* 0x040fe20007ffe0ff */
[----:B------:R-:W-:Y:S01]  /*15b0*/  STL [R1+0x94], R20 ;  /* 0x0000941401007387 */ /* 0x000fe20000100800 */
[C---:B------:R-:W-:Y:S02]  /*15c0*/  IADD3 R205, R203.reuse, 0x7000, RZ ;  /* 0x00007000cbcd7810 */ /* 0x040fe40007ffe0ff */
[----:B------:R-:W-:Y:S01]  /*15d0*/  IADD3 R204, R203, 0x7800, RZ ;  /* 0x00007800cbcc7810 */ /* 0x000fe20007ffe0ff */
[----:B------:R5:W-:Y:S01]  /*15e0*/  STL [R1+0x90], R19 ;  /* 0x0000901301007387 */ /* 0x000be20000100800 */
[C---:B-1----:R-:W-:Y:S02]  /*15f0*/  IADD3 R11, R9.reuse, 0xf0, RZ ;  /* 0x000000f0090b7810 */ /* 0x042fe40007ffe0ff */
[----:B------:R-:W-:Y:S01]  /*1600*/  IADD3 R9, R9, 0xf8, RZ ;  /* 0x000000f809097810 */ /* 0x000fe20007ffe0ff */
[----:B------:R1:W-:Y:S01]  /*1610*/  STL [R1+0x8c], R18 ;  /* 0x00008c1201007387 */ /* 0x0003e20000100800 */
[----:B--2---:R-:W-:-:S02]  /*1620*/  LEA R10, R8, 0x80, 0x1 ;  /* 0x00000080080a7811 */ /* 0x004fc400078e08ff */
[----:B------:R-:W-:Y:S01]  /*1630*/  SHF.R.S32.HI R8, RZ, 0x1f, R23 ;  /* 0x0000001fff087819 */ /* 0x000fe20000011417 */
[----:B------:R-:W-:Y:S04]  /*1640*/  STL [R1+0x88], R17 ;  /* 0x0000881101007387 */ /* 0x000fe80000100800 */
[----:B------:R2:W-:Y:S01]  /*1650*/  STL [R1+0x84], R16 ;  /* 0x0000841001007387 */ /* 0x0005e20000100800 */
[----:B---3--:R-:W-:-:S03]  /*1660*/  SHF.R.S32.HI R22, RZ, 0x1f, R22 ;  /* 0x0000001fff167819 */ /* 0x008fc60000011416 */
[----:B------:R3:W-:Y:S01]  /*1670*/  STL [R1+0x80], R15 ;  /* 0x0000800f01007387 */ /* 0x0007e20000100800 */
[----:B----4-:R-:W-:-:S03]  /*1680*/  SHF.R.S32.HI R21, RZ, 0x1f, R21 ;  /* 0x0000001fff157819 */ /* 0x010fc60000011415 */
[----:B------:R-:W-:Y:S04]  /*1690*/  STL [R1+0x7c], R14 ;  /* 0x00007c0e01007387 */ /* 0x000fe80000100800 */
[----:B------:R4:W-:Y:S01]  /*16a0*/  STL [R1+0x78], R13 ;  /* 0x0000780d01007387 */ /* 0x0009e20000100800 */
[----:B-----5:R-:W-:-:S03]  /*16b0*/  SHF.R.S32.HI R19, RZ, 0x1f, R19 ;  /* 0x0000001fff137819 */ /* 0x020fc60000011413 */
[----:B------:R5:W-:Y:S01]  /*16c0*/  STL [R1+0x74], R12 ;  /* 0x0000740c01007387 */ /* 0x000be20000100800 */
[----:B-1----:R-:W-:-:S03]  /*16d0*/  SHF.R.S32.HI R18, RZ, 0x1f, R18 ;  /* 0x0000001fff127819 */ /* 0x002fc60000011412 */
[----:B------:R-:W-:Y:S04]  /*16e0*/  STL [R1+0x70], R11 ;  /* 0x0000700b01007387 */ /* 0x000fe80000100800 */
[----:B------:R1:W-:Y:S01]  /*16f0*/  STL [R1+0x6c], R9 ;  /* 0x00006c0901007387 */ /* 0x0003e20000100800 */
[----:B--2---:R-:W-:-:S03]  /*1700*/  SHF.R.S32.HI R16, RZ, 0x1f, R16 ;  /* 0x0000001fff107819 */ /* 0x004fc60000011410 */
[----:B------:R-:W-:Y:S01]  /*1710*/  STL [R1+0x40], R10 ;  /* 0x0000400a01007387 */ /* 0x000fe20000100800 */
[----:B---3--:R-:W-:-:S03]  /*1720*/  SHF.R.S32.HI R15, RZ, 0x1f, R15 ;  /* 0x0000001fff0f7819 */ /* 0x008fc6000001140f */
[----:B------:R2:W-:Y:S04]  /*1730*/  STL [R1+0xdc], R8 ;  /* 0x0000dc0801007387 */ /* 0x0005e80000100800 */
[----:B------:R-:W-:Y:S01]  /*1740*/  STL [R1+0xd8], R22 ;  /* 0x0000d81601007387 */ /* 0x000fe20000100800 */
[----:B----4-:R-:W-:-:S03]  /*1750*/  SHF.R.S32.HI R13, RZ, 0x1f, R13 ;  /* 0x0000001fff0d7819 */ /* 0x010fc6000001140d */
[----:B------:R-:W-:Y:S01]  /*1760*/  STL [R1+0xd4], R21 ;  /* 0x0000d41501007387 */ /* 0x000fe20000100800 */
[----:B-----5:R-:W-:Y:S02]  /*1770*/  SHF.R.S32.HI R12, RZ, 0x1f, R12 ;  /* 0x0000001fff0c7819 */ /* 0x020fe4000001140c */
[----:B-1----:R-:W-:Y:S02]  /*1780*/  SHF.R.S32.HI R9, RZ, 0x1f, R9 ;  /* 0x0000001fff097819 */ /* 0x002fe40000011409 */
[----:B--2---:R-:W-:-:S05]  /*1790*/  SHF.R.S32.HI R8, RZ, 0x1f, R20 ;  /* 0x0000001fff087819 */ /* 0x004fca0000011414 */
[----:B------:R1:W-:Y:S04]  /*17a0*/  STL [R1+0xd0], R8 ;  /* 0x0000d00801007387 */ /* 0x0003e80000100800 */
[----:B------:R-:W-:Y:S04]  /*17b0*/  STL [R1+0xcc], R19 ;  /* 0x0000cc1301007387 */ /* 0x000fe80000100800 */
[----:B------:R-:W-:Y:S01]  /*17c0*/  STL [R1+0xc8], R18 ;  /* 0x0000c81201007387 */ /* 0x000fe20000100800 */
[----:B-1----:R-:W-:-:S05]  /*17d0*/  SHF.R.S32.HI R8, RZ, 0x1f, R17 ;  /* 0x0000001fff087819 */ /* 0x002fca0000011411 */
[----:B------:R1:W-:Y:S04]  /*17e0*/  STL [R1+0xc4], R8 ;  /* 0x0000c40801007387 */ /* 0x0003e80000100800 */
[----:B------:R-:W-:Y:S04]  /*17f0*/  STL [R1+0xc0], R16 ;  /* 0x0000c01001007387 */ /* 0x000fe80000100800 */
[----:B------:R-:W-:Y:S01]  /*1800*/  STL [R1+0xbc], R15 ;  /* 0x0000bc0f01007387 */ /* 0x000fe20000100800 */
[----:B-1----:R-:W-:-:S05]  /*1810*/  SHF.R.S32.HI R8, RZ, 0x1f, R14 ;  /* 0x0000001fff087819 */ /* 0x002fca000001140e */
[----:B------:R1:W-:Y:S04]  /*1820*/  STL [R1+0xb8], R8 ;  /* 0x0000b80801007387 */ /* 0x0003e80000100800 */
[----:B------:R-:W-:Y:S04]  /*1830*/  STL [R1+0xb4], R13 ;  /* 0x0000b40d01007387 */ /* 0x000fe80000100800 */
[----:B------:R-:W-:Y:S01]  /*1840*/  STL [R1+0xb0], R12 ;  /* 0x0000b00c01007387 */ /* 0x000fe20000100800 */
[----:B-1----:R-:W-:Y:S01]  /*1850*/  SHF.R.S32.HI R8, RZ, 0x1f, R11 ;  /* 0x0000001fff087819 */ /* 0x002fe2000001140b */
[----:B------:R-:W-:-:S04]  /*1860*/  IMAD.IADD R11, R10, 0x1, R6 ;  /* 0x000000010a0b7824 */ /* 0x000fc800078e0206 */
[----:B------:R1:W-:Y:S04]  /*1870*/  STL [R1+0xac], R8 ;  /* 0x0000ac0801007387 */ /* 0x0003e80000100800 */
[----:B------:R2:W-:Y:S04]  /*1880*/  STL [R1+0xa8], R9 ;  /* 0x0000a80901007387 */ /* 0x0005e80000100800 */
[----:B------:R-:W-:Y:S01]  /*1890*/  STL [R1+0x5c], R11 ;  /* 0x00005c0b01007387 */ /* 0x000fe20000100800 */
[C---:B-1----:R-:W-:Y:S02]  /*18a0*/  IADD3 R8, R10.reuse, -0x10, RZ ;  /* 0xfffffff00a087810 */ /* 0x042fe40007ffe0ff */
[C---:B------:R-:W-:Y:S01]  /*18b0*/  @P0 IADD3 R8, R10.reuse, 0x10, RZ ;  /* 0x000000100a080810 */ /* 0x040fe20007ffe0ff */
[----:B--2---:R-:W-:-:S04]  /*18c0*/  IMAD.IADD R9, R10, 0x1, R7 ;  /* 0x000000010a097824 */ /* 0x004fc800078e0207 */
[----:B------:R-:W-:Y:S02]  /*18d0*/  IMAD.IADD R4, R6, 0x1, R8 ;  /* 0x0000000106047824 */ /* 0x000fe400078e0208 */
[----:B------:R-:W-:Y:S01]  /*18e0*/  IMAD.IADD R2, R9, 0x1, R6 ;  /* 0x0000000109027824 */ /* 0x000fe200078e0206 */
[----:B------:R-:W-:Y:S04]  /*18f0*/  STL [R1+0x4c], R9 ;  /* 0x00004c0901007387 */ /* 0x000fe80000100800 */
[----:B------:R1:W-:Y:S04]  /*1900*/  STL [R1+0x58], R2 ;  /* 0x0000580201007387 */ /* 0x0003e80000100800 */
[----:B------:R-:W-:Y:S04]  /*1910*/  STL [R1+0x44], R8 ;  /* 0x0000440801007387 */ /* 0x000fe80000100800 */
[----:B------:R-:W-:Y:S01]  /*1920*/  STL [R1+0x54], R4 ;  /* 0x0000540401007387 */ /* 0x000fe20000100800 */
[----:B-1----:R-:W-:-:S05]  /*1930*/  IMAD.IADD R2, R7, 0x1, R8 ;  /* 0x0000000107027824 */ /* 0x002fca00078e0208 */
[----:B------:R1:W-:Y:S02]  /*1940*/  STL [R1+0x48], R2 ;  /* 0x0000480201007387 */ /* 0x0003e40000100800 */
[----:B-1----:R-:W-:-:S05]  /*1950*/  IMAD.IADD R2, R2, 0x1, R6 ;  /* 0x0000000102027824 */ /* 0x002fca00078e0206 */
[----:B------:R1:W-:Y:S02]  /*1960*/  STL [R1+0x50], R2 ;  /* 0x0000500201007387 */ /* 0x0003e40000100800 */
.L_x_1315:
[----:B------:R-:W2:Y:S01]  /*1970*/  LDL R0, [R1+0x2c] ;  /* 0x00002c0001007983 */ /* 0x000ea20000100800 */
[----:B------:R-:W-:Y:S01]  /*1980*/  IMAD.MOV.U32 R13, RZ, RZ, 0x4 ;  /* 0x00000004ff0d7424 */ /* 0x000fe200078e00ff */
[----:B------:R-:W-:Y:S02]  /*1990*/  ISETP.NE.U32.AND P0, PT, RZ, c[0x0][0x370], PT ;  /* 0x0000dc00ff007a0c */ /* 0x000fe40003f05070 */
[----:B------:R-:W3:Y:S02]  /*19a0*/  LDL R11, [R1+0x28] ;  /* 0x00002800010b7983 */ /* 0x000ee40000100800 */
[----:B------:R-:W-:Y:S01]  /*19b0*/  ISETP.NE.AND.EX P0, PT, RZ, c[0x0][0x374], PT, P0 ;  /* 0x0000dd00ff007a0c */ /* 0x000fe20003f05300 */
[----:B-12---:R-:W-:-:S05]  /*19c0*/  IMAD.WIDE R2, R0, R13, c[0x0][0x588] ;  /* 0x0001620000027625 */ /* 0x006fca00078e020d */
[----:B------:R-:W2:Y:S01]  /*19d0*/  LDG.E R114, [R2.64] ;  /* 0x0000000602727981 */ /* 0x000ea2000c1e1900 */
[----:B------:R-:W-:Y:S01]  /*19e0*/  ISETP.NE.U32.AND P5, PT, RZ, c[0x0][0x360], PT ;  /* 0x0000d800ff007a0c */ /* 0x000fe20003fa5070 */
[----:B------:R-:W-:Y:S01]  /*19f0*/  CS2R R6, SRZ ;  /* 0x0000000000067805 */ /* 0x000fe2000001ff00 */
        /* <DEDUP_REMOVED lines=9> */
[----:B------:R-:W-:Y:S02]  /*1a90*/  @P0 LEA.HI.X R3, R114, c[0x0][0x374], R115, 0x2, P1 ;  /* 0x0000dd0072030a11 */ /* 0x000fe400008f1473 */
[----:B------:R-:W-:-:S03]  /*1aa0*/  ISETP.NE.U32.AND P1, PT, RZ, c[0x0][0x350], PT ;  /* 0x0000d400ff007a0c */ /* 0x000fc60003f25070 */
[----:B------:R2:W5:Y:S01]  /*1ab0*/  @P0 LDG.E R7, [R2.64] ;  /* 0x0000000602070981 */ /* 0x000562000c1e1900 */
[----:B------:R-:W-:Y:S02]  /*1ac0*/  ISETP.NE.AND.EX P1, PT, RZ, c[0x0][0x354], PT, P1 ;  /* 0x0000d500ff007a0c */ /* 0x000fe40003f25310 */
[C---:B------:R-:W-:Y:S02]  /*1ad0*/  @P5 LEA R8, P0, R114.reuse, c[0x0][0x360], 0x2 ;  /* 0x0000d80072085a11 */ /* 0x040fe400078010ff */
[C-C-:B------:R-:W-:Y:S02]  /*1ae0*/  LEA.HI.X R5, R114.reuse, c[0x0][0x34c], R115.reuse, 0x2, P4 ;  /* 0x0000d30072057a11 */ /* 0x140fe400020f1473 */
[----:B------:R-:W-:-:S03]  /*1af0*/  @P5 LEA.HI.X R9, R114, c[0x0][0x364], R115, 0x2, P0 ;  /* 0x0000d90072095a11 */ /* 0x000fc600000f1473 */
[----:B------:R1:W5:Y:S04]  /*1b00*/  @P2 LDG.E R6, [R4.64] ;  /* 0x0000000604062981 */ /* 0x000368000c1e1900 */
[----:B------:R1:W5:Y:S01]  /*1b10*/  @P5 LDG.E R18, [R8.64] ;  /* 0x0000000608125981 */ /* 0x000362000c1e1900 */
[----:B--2---:R-:W-:-:S04]  /*1b20*/  LEA R2, P3, R114, c[0x0][0x350], 0x2 ;  /* 0x0000d40072027a11 */ /* 0x004fc800078610ff */
[----:B------:R-:W-:-:S05]  /*1b30*/  LEA.HI.X R3, R114, c[0x0][0x354], R115, 0x2, P3 ;  /* 0x0000d50072037a11 */ /* 0x000fca00018f1473 */
[----:B------:R1:W5:Y:S01]  /*1b40*/  @P1 LDG.E R10, [R2.64] ;  /* 0x00000006020a1981 */ /* 0x000362000c1e1900 */
[----:B---3--:R-:W-:-:S05]  /*1b50*/  LOP3.LUT R107, R11, 0xffff, RZ, 0xc0, !PT ;  /* 0x0000ffff0b6b7812 */ /* 0x008fca00078ec0ff */
[----:B------:R1:W-:Y:S01]  /*1b60*/  STL [R1+0x1c], R107 ;  /* 0x00001c6b01007387 */ /* 0x0003e20000100800 */
[----:B------:R-:W-:Y:S01]  /*1b70*/  YIELD ;  /* 0x0000000000007946 */ /* 0x000fe20003800000 */
[----:B------:R-:W-:Y:S05]  /*1b80*/  @P5 BRA `(.L_x_1235) ;  /* 0x0000005000005947 */ /* 0x000fea0003800000 */
[----:B-----5:R-:W-:Y:S01]  /*1b90*/  MOV R18, c[0x0][0x168] ;  /* 0x00005a0000127a02 */ /* 0x020fe20000000f00 */
[----:B------:R-:W-:Y:S05]  /*1ba0*/  @!P2 BRA `(.L_x_1235) ;  /* 0x000000300000a947 */ /* 0x000fea0003800000 */
[----:B-1----:R-:W2:Y:S04]  /*1bb0*/  LDG.E R8, [R4.64] ;  /* 0x0000000604087981 */ /* 0x002ea8000c1e1900 */
[----:B------:R-:W2:Y:S02]  /*1bc0*/  LDG.E R0, [R4.64+0x4] ;  /* 0x0000040604007981 */ /* 0x000ea4000c1e1900 */
[----:B--2---:R-:W-:Y:S02]  /*1bd0*/  IADD3 R18, -R8, R0, RZ ;  /* 0x0000000008127210 */ /* 0x004fe40007ffe1ff */
.L_x_1235:
[----:B------:R-:W-:-:S04]  /*1be0*/  ISETP.NE.U32.AND P0, PT, RZ, c[0x0][0x368], PT ;  /* 0x0000da00ff007a0c */ /* 0x000fc80003f05070 */
[----:B------:R-:W-:-:S13]  /*1bf0*/  ISETP.NE.AND.EX P0, PT, RZ, c[0x0][0x36c], PT, P0 ;  /* 0x0000db00ff007a0c */ /* 0x000fda0003f05300 */
[----:B------:R-:W-:Y:S05]  /*1c00*/  @!P0 BRA `(.L_x_1236) ;  /* 0x0000004000008947 */ /* 0x000fea0003800000 */
[----:B-1----:R-:W-:-:S04]  /*1c10*/  LEA R2, P0, R114, c[0x0][0x368], 0x2 ;  /* 0x0000da0072027a11 */ /* 0x002fc800078010ff */
[----:B------:R-:W-:-:S05]  /*1c20*/  LEA.HI.X R3, R114, c[0x0][0x36c], R115, 0x2, P0 ;  /* 0x0000db0072037a11 */ /* 0x000fca00000f1473 */
[----:B------:R1:W5:Y:S01]  /*1c30*/  LDG.E R0, [R2.64] ;  /* 0x0000000602007981 */ /* 0x000362000c1e1900 */
[----:B------:R-:W-:Y:S05]  /*1c40*/  BRA `(.L_x_1237) ;  /* 0x0000005000007947 */ /* 0x000fea0003800000 */
.L_x_1236:
[----:B------:R-:W-:Y:S01]  /*1c50*/  MOV R0, c[0x0][0x1d0] ;  /* 0x0000740000007a02 */ /* 0x000fe20000000f00 */
[----:B------:R-:W-:Y:S05]  /*1c60*/  @!P1 BRA `(.L_x_1237) ;  /* 0x0000003000009947 */ /* 0x000fea0003800000 */
[----:B-1----:R-:W2:Y:S04]  /*1c70*/  LDG.E R4, [R2.64] ;  /* 0x0000000602047981 */ /* 0x002ea8000c1e1900 */
[----:B------:R-:W2:Y:S02]  /*1c80*/  LDG.E R0, [R2.64+0x4] ;  /* 0x0000040602007981 */ /* 0x000ea4000c1e1900 */
[----:B--2---:R-:W-:-:S04]  /*1c90*/  IADD3 R0, -R4, R0, RZ ;  /* 0x0000000004007210 */ /* 0x004fc80007ffe1ff */
.L_x_1237:
[C---:B-1----:R-:W-:Y:S01]  /*1ca0*/  LOP3.LUT R2, R11.reuse, 0xff000000, RZ, 0xc0, !PT ;  /* 0xff0000000b027812 */ /* 0x042fe200078ec0ff */
[--C-:B-----5:R-:W-:Y:S01]  /*1cb0*/  IMAD.IADD R19, R0, 0x1, -R7.reuse ;  /* 0x0000000100137824 */ /* 0x120fe200078e0a07 */
[----:B------:R-:W-:Y:S01]  /*1cc0*/  LOP3.LUT R3, R11, 0xff0000, RZ, 0xc0, !PT ;  /* 0x00ff00000b037812 */ /* 0x000fe200078ec0ff */
[----:B------:R-:W-:Y:S01]  /*1cd0*/  BSSY B0, `(.L_x_1238) ;  /* 0x000002d000007945 */ /* 0x000fe20003800000 */
[----:B------:R-:W-:Y:S01]  /*1ce0*/  SHF.R.U32.HI R4, RZ, 0x8, R2 ;  /* 0x00000008ff047819 */ /* 0x000fe20000011602 */
[----:B------:R-:W-:Y:S01]  /*1cf0*/  IMAD.IADD R12, R10, 0x1, R7 ;  /* 0x000000010a0c7824 */ /* 0x000fe200078e0207 */
[----:B------:R-:W-:-:S02]  /*1d00*/  ISETP.GE.AND P0, PT, R19, 0x1, PT ;  /* 0x000000011300780c */ /* 0x000fc40003f06270 */
[----:B------:R-:W-:Y:S02]  /*1d10*/  LEA.HI R3, R3, R4, RZ, 0x10 ;  /* 0x0000000403037211 */ /* 0x000fe400078f80ff */
[----:B------:R-:W-:Y:S02]  /*1d20*/  IADD3 R0, R19, 0x3f, RZ ;  /* 0x0000003f13007810 */ /* 0x000fe40007ffe0ff */
[----:B------:R-:W-:Y:S02]  /*1d30*/  LOP3.LUT R14, R3, 0xff, RZ, 0xc0, !PT ;  /* 0x000000ff030e7812 */ /* 0x000fe400078ec0ff */
[----:B------:R-:W-:Y:S02]  /*1d40*/  SHF.R.U32.HI R5, RZ, 0x10, R3 ;  /* 0x00000010ff057819 */ /* 0x000fe40000011603 */
[----:B------:R-:W-:Y:S01]  /*1d50*/  SHF.R.S32.HI R2, RZ, 0x1f, R0 ;  /* 0x0000001fff027819 */ /* 0x000fe20000011400 */
[----:B------:R1:W-:Y:S03]  /*1d60*/  STL [R1+0x68], R14 ;  /* 0x0000680e01007387 */ /* 0x0003e60000100800 */
[----:B------:R-:W-:Y:S01]  /*1d70*/  LEA.HI R0, R2, R0, RZ, 0x6 ;  /* 0x0000000002007211 */ /* 0x000fe200078f30ff */
[----:B------:R1:W-:Y:S01]  /*1d80*/  STL [R1+0x28], R5 ;  /* 0x0000280501007387 */ /* 0x0003e20000100800 */
[----:B------:R-:W-:-:S02]  /*1d90*/  IMAD.MOV.U32 R2, RZ, RZ, RZ ;  /* 0x000000ffff027224 */ /* 0x000fc400078e00ff */
[----:B------:R-:W-:Y:S01]  /*1da0*/  SHF.R.S32.HI R8, RZ, 0x6, R0 ;  /* 0x00000006ff087819 */ /* 0x000fe20000011400 */
        /* <DEDUP_REMOVED lines=31> */
.L_x_1239:
[----:B------:R-:W-:Y:S05]  /*1fa0*/  BSYNC B0 ;  /* 0x0000000000007941 */ /* 0x000fea0003800000 */
.L_x_1238:
        /* <DEDUP_REMOVED lines=73> */
[----:B------:R-:W2:Y:S01]  /*2440*/  LDL R102, [R1+0x24] ;  /* 0x0000240001667983 */ /* 0x000ea20000100800 */
[----:B------:R-:W-:-:S03]  /*2450*/  ISETP.NE.U32.AND P0, PT, RZ, c[0x0][0x340], PT ;  /* 0x0000d000ff007a0c */ /* 0x000fc60003f05070 */
[----:B------:R-:W3:Y:S04]  /*2460*/  LDL R106, [R1+0x8] ;  /* 0x00000800016a7983 */ /* 0x000ee80000100800 */
[----:B------:R-:W4:Y:S01]  /*2470*/  LDL.64 R110, [R1] ;  /* 0x00000000016e7983 */ /* 0x000f220000100a00 */
[----:B------:R-:W-:-:S03]  /*2480*/  ISETP.NE.AND.EX P0, PT, RZ, c[0x0][0x344], PT, P0 ;  /* 0x0000d100ff007a0c */ /* 0x000fc60003f05300 */
[----:B------:R-:W5:Y:S10]  /*2490*/  LDL R21, [R1+0xc] ;  /* 0x00000c0001157983 */ /* 0x000f740000100800 */
[----:B------:R-:W-:-:S05]  /*24a0*/  @P0 IMAD.WIDE R2, R114, R13, c[0x0][0x340] ;  /* 0x0000d00072020625 */ /* 0x000fca00078e020d */
[----:B------:R1:W4:Y:S04]  /*24b0*/  @P0 LDG.E R11, [R2.64] ;  /* 0x00000006020b0981 */ /* 0x000328000c1e1900 */
[----:B------:R-:W1:Y:S01]  /*24c0*/  S2R R8, SR_TID.X ;  /* 0x0000000000087919 */ /* 0x000e620000002100 */
[----:B------:R-:W-:-:S05]  /*24d0*/  SHF.R.S32.HI R0, RZ, 0x1f, R6 ;  /* 0x0000001fff007819 */ /* 0x000fca0000011406 */
[----:B------:R-:W-:-:S04]  /*24e0*/  IMAD R0, R0, c[0x0][0x178], RZ ;  /* 0x00005e0000007a24 */ /* 0x000fc800078e02ff */
[----:B------:R-:W-:Y:S02]  /*24f0*/  IMAD R0, R6, c[0x0][0x17c], R0 ;  /* 0x00005f0006007a24 */ /* 0x000fe400078e0200 */
[----:B-1----:R-:W-:-:S05]  /*2500*/  IMAD.MOV.U32 R2, RZ, RZ, c[0x0][0x2c4] ;  /* 0x0000b100ff027624 */ /* 0x002fca00078e00ff */
[----:B------:R-:W-:Y:S01]  /*2510*/  ISETP.NE.AND P3, PT, R2, 0x1, PT ;  /* 0x000000010200780c */ /* 0x000fe20003f65270 */
[----:B------:R-:W-:Y:S01]  /*2520*/  IMAD.WIDE.U32 R2, R6, c[0x0][0x178], RZ ;  /* 0x00005e0006027a25 */ /* 0x000fe200078e00ff */
[----:B------:R-:W-:-:S03]  /*2530*/  SHF.R.S32.HI R103, RZ, 0x1f, R8 ;  /* 0x0000001fff677819 */ /* 0x000fc60000011408 */
[----:B------:R-:W-:Y:S01]  /*2540*/  IMAD.IADD R3, R3, 0x1, R0 ;  /* 0x0000000103037824 */ /* 0x000fe200078e0200 */
[----:B------:R-:W-:Y:S02]  /*2550*/  LEA.HI R103, R103, R8, RZ, 0x3 ;  /* 0x0000000867677211 */ /* 0x000fe400078f18ff */
[----:B------:R-:W-:Y:S01]  /*2560*/  SEL R7, R115, RZ, !P2 ;  /* 0x000000ff73077207 */ /* 0x000fe20005000000 */
[----:B------:R-:W-:Y:S01]  /*2570*/  IMAD.WIDE.U32 R2, R107, c[0x0][0x1b8], R2 ;  /* 0x00006e006b027a25 */ /* 0x000fe200078e0002 */
[----:B------:R-:W-:-:S03]  /*2580*/  SHF.R.S32.HI R103, RZ, 0x3, R103 ;  /* 0x00000003ff677819 */ /* 0x000fc60000011467 */
[----:B------:R-:W-:Y:S01]  /*2590*/  IMAD R5, R107, c[0x0][0x1bc], R3 ;  /* 0x00006f006b057a24 */ /* 0x000fe200078e0203 */
[----:B------:R-:W-:Y:S01]  /*25a0*/  SEL R3, R114, RZ, !P2 ;  /* 0x000000ff72037207 */ /* 0x000fe20005000000 */
[----:B------:R-:W-:Y:S01]  /*25b0*/  IMAD R8, R7, c[0x0][0x1c0], RZ ;  /* 0x0000700007087a24 */ /* 0x000fe200078e02ff */
[----:B------:R-:W-:-:S03]  /*25c0*/  SHF.R.S32.HI R7, RZ, 0x1f, R12 ;  /* 0x0000001fff077819 */ /* 0x000fc6000001140c */
[----:B------:R-:W-:Y:S01]  /*25d0*/  IMAD R14, R3, c[0x0][0x1c4], R8 ;  /* 0x00007100030e7a24 */ /* 0x000fe200078e0208 */
[----:B------:R-:W-:Y:S02]  /*25e0*/  IADD3 R96, R224, -0x1, RZ ;  /* 0xffffffffe0607810 */ /* 0x000fe40007ffe0ff */
[----:B--2---:R-:W-:-:S05]  /*25f0*/  LEA R6, R102, R4, 0x7 ;  /* 0x0000000466067211 */ /* 0x004fca00078e38ff */
[----:B------:R-:W-:-:S04]  /*2600*/  @P3 IMAD.HI.U32 R4, R6, c[0x0][0x2c8], RZ ;  /* 0x0000b20006043a27 */ /* 0x000fc800078e00ff */
[----:B------:R-:W-:Y:S01]  /*2610*/  IMAD.MOV.U32 R0, RZ, RZ, R6 ;  /* 0x000000ffff007224 */ /* 0x000fe200078e0006 */
[----:B------:R-:W-:Y:S01]  /*2620*/  @P3 SHF.R.U32.HI R0, RZ, c[0x0][0x2cc], R4 ;  /* 0x0000b300ff003a19 */ /* 0x000fe20000011604 */
[----:B------:R-:W-:Y:S01]  /*2630*/  IMAD.MOV.U32 R4, RZ, RZ, R2 ;  /* 0x000000ffff047224 */ /* 0x000fe200078e0002 */
[----:B------:R-:W-:-:S03]  /*2640*/  IADD3 R2, P2, R103, R12, RZ ;  /* 0x0000000c67027210 */ /* 0x000fc60007f5e0ff */
[----:B------:R-:W-:Y:S01]  /*2650*/  IMAD.WIDE.U32 R4, R3, c[0x0][0x1c0], R4 ;  /* 0x0000700003047a25 */ /* 0x000fe200078e0004 */
[----:B------:R-:W-:-:S05]  /*2660*/  LEA.HI.X.SX32 R3, R103, R7, 0x1, P2 ;  /* 0x0000000767037211 */ /* 0x000fca00010f0eff */
[C---:B------:R-:W-:Y:S02]  /*2670*/  IMAD R15, R3.reuse, c[0x0][0x1e0], RZ ;  /* 0x00007800030f7a24 */ /* 0x040fe400078e02ff */
[----:B------:R-:W-:Y:S01]  /*2680*/  IMAD R3, R3, c[0x0][0x208], RZ ;  /* 0x0000820003037a24 */ /* 0x000fe200078e02ff */
[----:B---3--:R-:W-:Y:S01]  /*2690*/  ISETP.GE.AND P5, PT, R106, c[0x0][0x1d4], PT ;  /* 0x000075006a007a0c */ /* 0x008fe20003fa6270 */
[C---:B------:R-:W-:Y:S02]  /*26a0*/  IMAD R16, R2.reuse, c[0x0][0x1e4], R15 ;  /* 0x0000790002107a24 */ /* 0x040fe400078e020f */
[----:B----4-:R-:W-:Y:S01]  /*26b0*/  IMAD.WIDE.U32 R8, R2, c[0x0][0x1e0], R110 ;  /* 0x0000780002087a25 */ /* 0x010fe200078e006e */
[----:B------:R-:W-:-:S03]  /*26c0*/  ISETP.GE.AND P4, PT, R110, c[0x0][0x1d4], PT ;  /* 0x000075006e007a0c */ /* 0x000fc60003f86270 */
[----:B------:R-:W-:Y:S01]  /*26d0*/  IMAD.WIDE.U32 R12, R2, c[0x0][0x208], R110 ;  /* 0x00008200020c7a25 */ /* 0x000fe200078e006e */
[----:B------:R-:W-:-:S03]  /*26e0*/  SEL R7, RZ, 0xffffffff, P5 ;  /* 0xffffffffff077807 */ /* 0x000fc60002800000 */
[----:B------:R-:W-:Y:S01]  /*26f0*/  IMAD R15, R2, c[0x0][0x20c], R3 ;  /* 0x00008300020f7a24 */ /* 0x000fe200078e0203 */
[----:B------:R-:W-:Y:S02]  /*2700*/  SHF.R.S32.HI R2, RZ, 0x1f, R0 ;  /* 0x0000001fff027819 */ /* 0x000fe40000011400 */
[----:B------:R-:W-:Y:S02]  /*2710*/  IADD3 R3, R5, R14, RZ ;  /* 0x0000000e05037210 */ /* 0x000fe40007ffe0ff */
[----:B------:R-:W-:Y:S01]  /*2720*/  SEL R10, RZ, 0x1, P4 ;  /* 0x00000001ff0a7807 */ /* 0x000fe20002000000 */
[----:B------:R-:W-:Y:S01]  /*2730*/  IMAD R5, R2, c[0x0][0x1b0], RZ ;  /* 0x00006c0002057a24 */ /* 0x000fe200078e02ff */
[----:B------:R-:W-:Y:S01]  /*2740*/  SHF.L.U32 R17, R7, 0x1, RZ ;  /* 0x0000000107117819 */ /* 0x000fe200000006ff */
[----:B------:R-:W-:Y:S02]  /*2750*/  IMAD.MOV.U32 R2, RZ, RZ, R4 ;  /* 0x000000ffff027224 */ /* 0x000fe400078e0004 */
[----:B------:R-:W-:Y:S01]  /*2760*/  IMAD.MOV R7, RZ, RZ, -R0 ;  /* 0x000000ffff077224 */ /* 0x000fe200078e0a00 */
[----:B------:R-:W-:Y:S01]  /*2770*/  LOP3.LUT R17, R17, 0x2, R10, 0xe2, !PT ;  /* 0x0000000211117812 */ /* 0x000fe200078ee20a */
[----:B------:R-:W-:-:S02]  /*2780*/  IMAD R4, R0, c[0x0][0x1b4], R5 ;  /* 0x00006d0000047a24 */ /* 0x000fc400078e0205 */
[----:B------:R-:W-:Y:S01]  /*2790*/  IMAD.WIDE.U32 R2, R0, c[0x0][0x1b0], R2 ;  /* 0x00006c0000027a25 */ /* 0x000fe200078e0002 */
[----:B------:R-:W-:-:S03]  /*27a0*/  ISETP.GE.AND P2, PT, R252, c[0x0][0x1d4], PT ;  /* 0x00007500fc007a0c */ /* 0x000fc60003f46270 */
[----:B------:R-:W-:Y:S01]  /*27b0*/  IMAD R10, R7, c[0x0][0x2c4], R6 ;  /* 0x0000b100070a7a24 */ /* 0x000fe200078e0206 */
[----:B-----5:R-:W-:Y:S02]  /*27c0*/  ISETP.GE.AND P6, PT, R21, c[0x0][0x1d4], PT ;  /* 0x0000750015007a0c */ /* 0x020fe40003fc6270 */
[----:B------:R-:W-:Y:S02]  /*27d0*/  IADD3 R5, R9, R16, RZ ;  /* 0x0000001009057210 */ /* 0x000fe40007ffe0ff */
[----:B------:R-:W-:Y:S01]  /*27e0*/  IADD3 R3, R3, R4, RZ ;  /* 0x0000000403037210 */ /* 0x000fe20007ffe0ff */
[----:B------:R-:W-:Y:S01]  /*27f0*/  IMAD.MOV.U32 R4, RZ, RZ, R8 ;  /* 0x000000ffff047224 */ /* 0x000fe200078e0008 */
[----:B------:R-:W-:Y:S02]  /*2800*/  SHF.R.S32.HI R0, RZ, 0x1f, R10 ;  /* 0x0000001fff007819 */ /* 0x000fe4000001140a */
[----:B------:R-:W-:Y:S02]  /*2810*/  SEL R14, RZ, 0x4, P2 ;  /* 0x00000004ff0e7807 */ /* 0x000fe40001000000 */
[----:B------:R-:W-:Y:S01]  /*2820*/  SEL R6, RZ, 0x8, P6 ;  /* 0x00000008ff067807 */ /* 0x000fe20003000000 */
[----:B------:R-:W-:-:S03]  /*2830*/  IMAD.WIDE.U32 R8, R107, c[0x0][0x1e8], R4 ;  /* 0x00007a006b087a25 */ /* 0x000fc600078e0004 */
[----:B------:R-:W-:Y:S01]  /*2840*/  LOP3.LUT R28, R6, R17, R14, 0xfe, !PT ;  /* 0x00000011061c7212 */ /* 0x000fe200078efe0e */
[----:B------:R-:W-:Y:S01]  /*2850*/  IMAD R4, R0, c[0x0][0x1a8], RZ ;  /* 0x00006a0000047a24 */ /* 0x000fe200078e02ff */
[----:B------:R-:W-:Y:S01]  /*2860*/  MOV R6, R12 ;  /* 0x0000000c00067202 */ /* 0x000fe20000000f00 */
[----:B------:R-:W-:Y:S01]  /*2870*/  IMAD.IADD R7, R13, 0x1, R15 ;  /* 0x000000010d077824 */ /* 0x000fe200078e020f */
[----:B------:R-:W-:Y:S01]  /*2880*/  @P0 SHF.R.S32.HI R0, RZ, 0x1f, R11 ;  /* 0x0000001fff000819 */ /* 0x000fe2000001140b */
[----:B------:R-:W-:Y:S02]  /*2890*/  @!P0 IMAD.MOV.U32 R0, RZ, RZ, R115 ;  /* 0x000000ffff008224 */ /* 0x000fe400078e0073 */
[----:B------:R-:W-:Y:S02]  /*28a0*/  IMAD R12, R10, c[0x0][0x1ac], R4 ;  /* 0x00006b000a0c7a24 */ /* 0x000fe400078e0204 */
[----:B------:R-:W-:Y:S01]  /*28b0*/  IMAD.WIDE.U32 R4, R107, c[0x0][0x210], R6 ;  /* 0x000084006b047a25 */ /* 0x000fe200078e0006 */
[----:B------:R-:W-:-:S02]  /*28c0*/  SEL R6, R0, RZ, !P1 ;  /* 0x000000ff00067207 */ /* 0x000fc40004800000 */
[----:B------:R-:W-:Y:S01]  /*28d0*/  @!P0 MOV R11, R114 ;  /* 0x00000072000b8202 */ /* 0x000fe20000000f00 */
[----:B------:R-:W-:-:S03]  /*28e0*/  IMAD.WIDE.U32 R2, R10, c[0x0][0x1a8], R2 ;  /* 0x00006a000a027a25 */ /* 0x000fc600078e0002 */
[----:B------:R-:W-:Y:S01]  /*28f0*/  SEL R0, R11, RZ, !P1 ;  /* 0x000000ff0b007207 */ /* 0x000fe20004800000 */
[----:B------:R-:W-:Y:S01]  /*2900*/  IMAD.IADD R3, R3, 0x1, R12 ;  /* 0x0000000103037824 */ /* 0x000fe200078e020c */
[----:B------:R-:W-:Y:S01]  /*2910*/  LEA R15, P0, R2, c[0x0][0x160], 0x1 ;  /* 0x00005800020f7a11 */ /* 0x000fe200078008ff */
[C---:B------:R-:W-:Y:S02]  /*2920*/  IMAD R7, R6.reuse, c[0x0][0x1f0], RZ ;  /* 0x00007c0006077a24 */ /* 0x040fe400078e02ff */
[C---:B------:R-:W-:Y:S02]  /*2930*/  IMAD R5, R107.reuse, c[0x0][0x214], R5 ;  /* 0x000085006b057a24 */ /* 0x040fe400078e0205 */
[----:B------:R-:W-:Y:S02]  /*2940*/  IMAD R6, R6, c[0x0][0x218], RZ ;  /* 0x0000860006067a24 */ /* 0x000fe400078e02ff */
[----:B------:R-:W-:Y:S01]  /*2950*/  IMAD R9, R107, c[0x0][0x1ec], R9 ;  /* 0x00007b006b097a24 */ /* 0x000fe200078e0209 */
[----:B------:R-:W-:Y:S01]  /*2960*/  LEA.HI.X R14, R2, c[0x0][0x164], R3, 0x1, P0 ;  /* 0x00005900020e7a11 */ /* 0x000fe200000f0c03 */
[----:B------:R-:W-:-:S02]  /*2970*/  IMAD R2, R0, c[0x0][0x21c], R6 ;  /* 0x0000870000027a24 */ /* 0x000fc400078e0206 */
[----:B------:R-:W-:Y:S01]  /*2980*/  IMAD.WIDE.U32 R230, R0, c[0x0][0x218], R4 ;  /* 0x0000860000e67a25 */ /* 0x000fe200078e0004 */
[----:B------:R-:W-:-:S03]  /*2990*/  P2R R98, PR, RZ, 0x20 ;  /* 0x00000020ff627803 */ /* 0x000fc60000000000 */
[C---:B------:R-:W-:Y:S02]  /*29a0*/  IMAD R3, R0.reuse, c[0x0][0x1f4], R7 ;  /* 0x00007d0000037a24 */ /* 0x040fe400078e0207 */
[----:B------:R-:W-:Y:S01]  /*29b0*/  IMAD.WIDE.U32 R228, R0, c[0x0][0x1f0], R8 ;  /* 0x00007c0000e47a25 */ /* 0x000fe200078e0008 */
[----:B------:R-:W-:Y:S02]  /*29c0*/  P2R R99, PR, RZ, 0x10 ;  /* 0x00000010ff637803 */ /* 0x000fe40000000000 */
[----:B------:R-:W-:Y:S01]  /*29d0*/  P2R R20, PR, RZ, 0x4 ;  /* 0x00000004ff147803 */ /* 0x000fe20000000000 */
[----:B------:R-:W-:Y:S01]  /*29e0*/  IMAD.IADD R227, R229, 0x1, R3 ;  /* 0x00000001e5e37824 */ /* 0x000fe200078e0203 */
[----:B------:R-:W-:Y:S02]  /*29f0*/  ISETP.GE.AND P5, PT, R110, c[0x0][0x198], PT ;  /* 0x000066006e007a0c */ /* 0x000fe40003fa6270 */
[----:B------:R-:W-:Y:S02]  /*2a00*/  ISETP.GE.AND P4, PT, R106, c[0x0][0x198], PT ;  /* 0x000066006a007a0c */ /* 0x000fe40003f86270 */
[----:B------:R-:W-:-:S02]  /*2a10*/  ISETP.GE.AND P3, PT, R252, c[0x0][0x198], PT ;  /* 0x00006600fc007a0c */ /* 0x000fc40003f66270 */
[----:B------:R-:W-:Y:S02]  /*2a20*/  LEA R12, R102, R103, 0x7 ;  /* 0x00000067660c7211 */ /* 0x000fe400078e38ff */
[----:B------:R-:W-:Y:S02]  /*2a30*/  IADD3 R235, R231, R2, RZ ;  /* 0x00000002e7eb7210 */ /* 0x000fe40007ffe0ff */
[----:B------:R-:W-:Y:S01]  /*2a40*/  ISETP.GE.AND P2, PT, R21, c[0x0][0x198], PT ;  /* 0x0000660015007a0c */ /* 0x000fe20003f46270 */
[----:B------:R-:W-:Y:S10]  /*2a50*/  BRA.DIV ~URZ, `(.L_x_1241) ;  /* 0x0000d2b27f007947 */ /* 0x000ff4000b800000 */
[----:B------:R1:W2:Y:S02]  /*2a60*/  SHFL.IDX PT, R4, R14, RZ, 0x181f ;  /* 0x00181fff0e047589 */ /* 0x0002a400000e0000 */
.L_x_1320:
[----:B------:R-:W-:Y:S05]  /*2a70*/  BRA.DIV ~URZ, `(.L_x_1242) ;  /* 0x0000d3027f007947 */ /* 0x000fea000b800000 */
[----:B------:R3:W4:Y:S02]  /*2a80*/  SHFL.IDX PT, R0, R15, RZ, 0x181f ;  /* 0x00181fff0f007589 */ /* 0x00072400000e0000 */
.L_x_1321:
[----:B------:R-:W-:Y:S01]  /*2a90*/  IMAD R13, R18, c[0x0][0x2c4], RZ ;  /* 0x0000b100120d7a24 */ /* 0x000fe200078e02ff */
[----:B------:R-:W-:Y:S04]  /*2aa0*/  BSSY B0, `(.L_x_1243) ;  /* 0x0000018000007945 */ /* 0x000fe80003800000 */
[----:B------:R-:W-:-:S13]  /*2ab0*/  ISETP.GE.AND P0, PT, R12, R13, PT ;  /* 0x0000000d0c00720c */ /* 0x000fda0003f06270 */
[----:B------:R-:W-:Y:S05]  /*2ac0*/  @P0 BRA `(.L_x_1244) ;  /* 0x0000015000000947 */ /* 0x000fea0003800000 */
[----:B------:R-:W5:Y:S04]  /*2ad0*/  LDL.64 R8, [R1] ;  /* 0x0000000001087983 */ /* 0x000f680000100a00 */
[----:B---3--:R-:W3:Y:S04]  /*2ae0*/  LDL R3, [R1+0x8] ;  /* 0x0000080001037983 */ /* 0x008ee80000100800 */
[----:B----4-:R-:W4:Y:S04]  /*2af0*/  LDL R6, [R1+0x3c] ;  /* 0x00003c0001067983 */ /* 0x010f280000100800 */
[----:B--2---:R-:W2:Y:S04]  /*2b00*/  LDL R2, [R1+0x38] ;  /* 0x0000380001027983 */ /* 0x004ea80000100800 */
[----:B------:R-:W2:Y:S04]  /*2b10*/  LDL R5, [R1+0xc] ;  /* 0x00000c0001057983 */ /* 0x000ea80000100800 */
[----:B------:R-:W2:Y:S01]  /*2b20*/  LDL R16, [R1+0x34] ;  /* 0x0000340001107983 */ /* 0x000ea20000100800 */
[----:B-----5:R-:W-:-:S04]  /*2b30*/  LEA R10, P0, R8, R0, 0x1 ;  /* 0x00000000080a7211 */ /* 0x020fc800078008ff */
[----:B------:R-:W-:Y:S02]  /*2b40*/  LEA.HI.X R11, R8, R4, R9, 0x1, P0 ;  /* 0x00000004080b7211 */ /* 0x000fe400000f0c09 */
[----:B---3--:R-:W-:-:S03]  /*2b50*/  LEA R8, P0, R3, R0, 0x1 ;  /* 0x0000000003087211 */ /* 0x008fc600078008ff */
[----:B------:R-:W-:Y:S01]  /*2b60*/  @!PT LDS RZ, [RZ] ;  /* 0x00000000fffff984 */ /* 0x000fe20000000800 */
[----:B------:R-:W-:Y:S01]  /*2b70*/  @!PT LDS RZ, [RZ] ;  /* 0x00000000fffff984 */ /* 0x000fe20000000800 */
[----:B------:R-:W-:Y:S01]  /*2b80*/  @!PT LDS RZ, [RZ] ;  /* 0x00000000fffff984 */ /* 0x000fe20000000800 */
[----:B------:R3:W-:Y:S01]  /*2b90*/  LDGSTS.E.BYPASS.LTC128B.128 [R219+0x10100], [R10.64], !P5 ;  /* 0x101000000adb7fae */ /* 0x0007e2000e901d46 */
[----:B----4-:R-:W-:Y:S02]  /*2ba0*/  LEA.HI.X R9, R3, R4, R6, 0x1, P0 ;  /* 0x0000000403097211 */ /* 0x010fe400000f0c06 */
[----:B------:R-:W-:-:S03]  /*2bb0*/  LEA R6, P0, R252, R0, 0x1 ;  /* 0x00000000fc067211 */ /* 0x000fc600078008ff */
[----:B------:R3:W-:Y:S01]  /*2bc0*/  LDGSTS.E.BYPASS.LTC128B.128 [R219+0x14100], [R8.64], !P4 ;  /* 0x1410000008db7fae */ /* 0x0007e2000e101d46 */
[----:B--2---:R-:W-:Y:S02]  /*2bd0*/  LEA.HI.X R7, R252, R4, R2, 0x1, P0 ;  /* 0x00000004fc077211 */ /* 0x004fe400000f0c02 */
[----:B------:R-:W-:-:S03]  /*2be0*/  LEA R2, P0, R5, R0, 0x1 ;  /* 0x0000000005027211 */ /* 0x000fc600078008ff */
[----:B------:R3:W-:Y:S01]  /*2bf0*/  LDGSTS.E.BYPASS.LTC128B.128 [R219+0x18100], [R6.64], !P3 ;  /* 0x1810000006db7fae */ /* 0x0007e2000d901d46 */
[----:B------:R-:W-:-:S05]  /*2c00*/  LEA.HI.X R3, R5, R4, R16, 0x1, P0 ;  /* 0x0000000405037211 */ /* 0x000fca00000f0c10 */
[----:B------:R3:W-:Y:S04]  /*2c10*/  LDGSTS.E.BYPASS.LTC128B.128 [R219+0x1c100], [R2.64], !P2 ;  /* 0x1c10000002db7fae */ /* 0x0007e8000d101d46 */
.L_x_1244:
[----:B------:R-:W-:Y:S05]  /*2c20*/  BSYNC B0 ;  /* 0x0000000000007941 */ /* 0x000fea0003800000 */
.L_x_1243:
[----:B------:R-:W-:Y:S05]  /*2c30*/  BRA.DIV ~URZ, `(.L_x_1245) ;  /* 0x0000d1a27f007947 */ /* 0x000fea000b800000 */
[----:B--2---:R2:W1:Y:S04]  /*2c40*/  SHFL.IDX PT, R4, R14, 0x1, 0x181f ;  /* 0x00381f000e047f89 */ /* 0x00446800000e0000 */
[----:B----4-:R2:W4:Y:S02]  /*2c50*/  SHFL.IDX PT, R0, R15, 0x1, 0x181f ;  /* 0x00381f000f007f89 */ /* 0x01052400000e0000 */
.L_x_1322:
[----:B---3--:R-:W-:Y:S01]  /*2c60*/  IADD3 R2, R12, 0x20, RZ ;  /* 0x000000200c027810 */ /* 0x008fe20007ffe0ff */
[----:B------:R-:W-:Y:S03]  /*2c70*/  BSSY B0, `(.L_x_1246) ;  /* 0x0000018000007945 */ /* 0x000fe60003800000 */
[----:B------:R-:W-:-:S13]  /*2c80*/  ISETP.GE.AND P0, PT, R2, R13, PT ;  /* 0x0000000d0200720c */ /* 0x000fda0003f06270 */
[----:B------:R-:W-:Y:S05]  /*2c90*/  @P0 BRA `(.L_x_1247) ;  /* 0x0000015000000947 */ /* 0x000fea0003800000 */
[----:B------:R-:W3:Y:S04]  /*2ca0*/  LDL.64 R8, [R1] ;  /* 0x0000000001087983 */ /* 0x000ee80000100a00 */
[----:B------:R-:W5:Y:S04]  /*2cb0*/  LDL R6, [R1+0x8] ;  /* 0x0000080001067983 */ /* 0x000f680000100800 */
[----:B--2---:R-:W2:Y:S04]  /*2cc0*/  LDL R7, [R1+0x3c] ;  /* 0x00003c0001077983 */ /* 0x004ea80000100800 */
[----:B----4-:R-:W4:Y:S04]  /*2cd0*/  LDL R3, [R1+0x38] ;  /* 0x0000380001037983 */ /* 0x010f280000100800 */
[----:B------:R-:W4:Y:S04]  /*2ce0*/  LDL R5, [R1+0xc] ;  /* 0x00000c0001057983 */ /* 0x000f280000100800 */
[----:B------:R-:W4:Y:S01]  /*2cf0*/  LDL R16, [R1+0x34] ;  /* 0x0000340001107983 */ /* 0x000f220000100800 */
[----:B---3--:R-:W-:-:S04]  /*2d00*/  LEA R10, P0, R8, R0, 0x1 ;  /* 0x00000000080a7211 */ /* 0x008fc800078008ff */
[----:B-1----:R-:W-:Y:S02]  /*2d10*/  LEA.HI.X R11, R8, R4, R9, 0x1, P0 ;  /* 0x00000004080b7211 */ /* 0x002fe400000f0c09 */
[----:B-----5:R-:W-:-:S03]  /*2d20*/  LEA R8, P0, R6, R0, 0x1 ;  /* 0x0000000006087211 */ /* 0x020fc600078008ff */
[----:B------:R-:W-:Y:S01]  /*2d30*/  @!PT LDS RZ, [RZ] ;  /* 0x00000000fffff984 */ /* 0x000fe20000000800 */
[----:B------:R-:W-:Y:S01]  /*2d40*/  @!PT LDS RZ, [RZ] ;  /* 0x00000000fffff984 */ /* 0x000fe20000000800 */
[----:B------:R-:W-:Y:S01]  /*2d50*/  @!PT LDS RZ, [RZ] ;  /* 0x00000000fffff984 */ /* 0x000fe20000000800 */
[----:B------:R1:W-:Y:S01]  /*2d60*/  LDGSTS.E.BYPASS.LTC128B.128 [R219+0x11100], [R10.64], !P5 ;  /* 0x111000000adb7fae */ /* 0x0003e2000e901d46 */
[----:B--2---:R-:W-:Y:S02]  /*2d70*/  LEA.HI.X R9, R6, R4, R7, 0x1, P0 ;  /* 0x0000000406097211 */ /* 0x004fe400000f0c07 */
[----:B------:R-:W-:-:S03]  /*2d80*/  LEA R6, P0, R252, R0, 0x1 ;  /* 0x00000000fc067211 */ /* 0x000fc600078008ff */
[----:B------:R1:W-:Y:S01]  /*2d90*/  LDGSTS.E.BYPASS.LTC128B.128 [R219+0x15100], [R8.64], !P4 ;  /* 0x1510000008db7fae */ /* 0x0003e2000e101d46 */
[----:B----4-:R-:W-:Y:S02]  /*2da0*/  LEA.HI.X R7, R252, R4, R3, 0x1, P0 ;  /* 0x00000004fc077211 */ /* 0x010fe400000f0c03 */
[----:B------:R-:W-:-:S03]  /*2db0*/  LEA R2, P0, R5, R0, 0x1 ;  /* 0x0000000005027211 */ /* 0x000fc600078008ff */
[----:B------:R1:W-:Y:S01]  /*2dc0*/  LDGSTS.E.BYPASS.LTC128B.128 [R219+0x19100], [R6.64], !P3 ;  /* 0x1910000006db7fae */ /* 0x0003e2000d901d46 */
[----:B------:R-:W-:-:S05]  /*2dd0*/  LEA.HI.X R3, R5, R4, R16, 0x1, P0 ;  /* 0x0000000405037211 */ /* 0x000fca00000f0c10 */
[----:B------:R1:W-:Y:S04]  /*2de0*/  LDGSTS.E.BYPASS.LTC128B.128 [R219+0x1d100], [R2.64], !P2 ;  /* 0x1d10000002db7fae */ /* 0x0003e8000d101d46 */
.L_x_1247:
[----:B------:R-:W-:Y:S05]  /*2df0*/  BSYNC B0 ;  /* 0x0000000000007941 */ /* 0x000fea0003800000 */
.L_x_1246:
[----:B------:R-:W-:Y:S05]  /*2e00*/  BRA.DIV ~URZ, `(.L_x_1248) ;  /* 0x0000d0927f007947 */ /* 0x000fea000b800000 */
[----:B-1----:R1:W3:Y:S02]  /*2e10*/  SHFL.IDX PT, R4, R14, 0x2, 0x181f ;  /* 0x00581f000e047f89 */ /* 0x0022e400000e0000 */
.L_x_1323:
[----:B------:R-:W-:Y:S05]  /*2e20*/  BRA.DIV ~URZ, `(.L_x_1249) ;  /* 0x0000d0e27f007947 */ /* 0x000fea000b800000 */
[----:B----4-:R4:W1:Y:S02]  /*2e30*/  SHFL.IDX PT, R0, R15, 0x2, 0x181f ;  /* 0x00581f000f007f89 */ /* 0x01086400000e0000 */
.L_x_1324:
[----:B------:R-:W-:Y:S01]  /*2e40*/  IADD3 R2, R12, 0x40, RZ ;  /* 0x000000400c027810 */ /* 0x000fe20007ffe0ff */
[----:B------:R-:W-:Y:S03]  /*2e50*/  BSSY B0, `(.L_x_1250) ;  /* 0x0000018000007945 */ /* 0x000fe60003800000 */
[----:B------:R-:W-:-:S13]  /*2e60*/  ISETP.GE.AND P0, PT, R2, R13, PT ;  /* 0x0000000d0200720c */ /* 0x000fda0003f06270 */
[----:B------:R-:W-:Y:S05]  /*2e70*/  @P0 BRA `(.L_x_1251) ;  /* 0x0000015000000947 */ /* 0x000fea0003800000 */
[----:B------:R-:W5:Y:S04]  /*2e80*/  LDL.64 R8, [R1] ;  /* 0x0000000001087983 */ /* 0x000f680000100a00 */
[----:B--2---:R-:W2:Y:S04]  /*2e90*/  LDL R6, [R1+0x8] ;  /* 0x0000080001067983 */ /* 0x004ea80000100800 */
[----:B----4-:R-:W4:Y:S04]  /*2ea0*/  LDL R7, [R1+0x3c] ;  /* 0x00003c0001077983 */ /* 0x010f280000100800 */
[----:B---3--:R-:W3:Y:S04]  /*2eb0*/  LDL R3, [R1+0x38] ;  /* 0x0000380001037983 */ /* 0x008ee80000100800 */
[----:B------:R-:W3:Y:S04]  /*2ec0*/  LDL R5, [R1+0xc] ;  /* 0x00000c0001057983 */ /* 0x000ee80000100800 */
[----:B------:R-:W3:Y:S01]  /*2ed0*/  LDL R16, [R1+0x34] ;  /* 0x0000340001107983 */ /* 0x000ee20000100800 */
[----:B-1---5:R-:W-:-:S04]  /*2ee0*/  LEA R10, P0, R8, R0, 0x1 ;  /* 0x00000000080a7211 */ /* 0x022fc800078008ff */
[----:B------:R-:W-:Y:S02]  /*2ef0*/  LEA.HI.X R11, R8, R4, R9, 0x1, P0 ;  /* 0x00000004080b7211 */ /* 0x000fe400000f0c09 */
[----:B--2---:R-:W-:-:S03]  /*2f00*/  LEA R8, P0, R6, R0, 0x1 ;  /* 0x0000000006087211 */ /* 0x004fc600078008ff */
[----:B------:R-:W-:Y:S01]  /*2f10*/  @!PT LDS RZ, [RZ] ;  /* 0x00000000fffff984 */ /* 0x000fe20000000800 */
[----:B------:R-:W-:Y:S01]  /*2f20*/  @!PT LDS RZ, [RZ] ;  /* 0x00000000fffff984 */ /* 0x000fe20000000800 */
[----:B------:R-:W-:Y:S01]  /*2f30*/  @!PT LDS RZ, [RZ] ;  /* 0x00000000fffff984 */ /* 0x000fe20000000800 */
[----:B------:R1:W-:Y:S01]  /*2f40*/  LDGSTS.E.BYPASS.LTC128B.128 [R219+0x12100], [R10.64], !P5 ;  /* 0x121000000adb7fae */ /* 0x0003e2000e901d46 */
[----:B----4-:R-:W-:Y:S02]  /*2f50*/  LEA.HI.X R9, R6, R4, R7, 0x1, P0 ;  /* 0x0000000406097211 */ /* 0x010fe400000f0c07 */
[----:B------:R-:W-:-:S03]  /*2f60*/  LEA R6, P0, R252, R0, 0x1 ;  /* 0x00000000fc067211 */ /* 0x000fc600078008ff */
[----:B------:R1:W-:Y:S01]  /*2f70*/  LDGSTS.E.BYPASS.LTC128B.128 [R219+0x16100], [R8.64], !P4 ;  /* 0x1610000008db7fae */ /* 0x0003e2000e101d46 */
[----:B---3--:R-:W-:Y:S02]  /*2f80*/  LEA.HI.X R7, R252, R4, R3, 0x1, P0 ;  /* 0x00000004fc077211 */ /* 0x008fe400000f0c03 */
[----:B------:R-:W-:-:S03]  /*2f90*/  LEA R2, P0, R5, R0, 0x1 ;  /* 0x0000000005027211 */ /* 0x000fc600078008ff */
[----:B------:R1:W-:Y:S01]  /*2fa0*/  LDGSTS.E.BYPASS.LTC128B.128 [R219+0x1a100], [R6.64], !P3 ;  /* 0x1a10000006db7fae */ /* 0x0003e2000d901d46 */
[----:B------:R-:W-:-:S05]  /*2fb0*/  LEA.HI.X R3, R5, R4, R16, 0x1, P0 ;  /* 0x0000000405037211 */ /* 0x000fca00000f0c10 */
[----:B------:R1:W-:Y:S04]  /*2fc0*/  LDGSTS.E.BYPASS.LTC128B.128 [R219+0x1e100], [R2.64], !P2 ;  /* 0x1e10000002db7fae */ /* 0x0003e8000d101d46 */
.L_x_1251:
[----:B------:R-:W-:Y:S05]  /*2fd0*/  BSYNC B0 ;  /* 0x0000000000007941 */ /* 0x000fea0003800000 */
.L_x_1250:
[----:B------:R-:W-:Y:S05]  /*2fe0*/  BRA.DIV ~URZ, `(.L_x_1252) ;  /* 0x0000cf827f007947 */ /* 0x000fea000b800000 */
[----:B---3--:R3:W2:Y:S04]  /*2ff0*/  SHFL.IDX PT, R4, R14, 0x3, 0x181f ;  /* 0x00781f000e047f89 */ /* 0x0086a800000e0000 */
[----:B-1----:R3:W1:Y:S02]  /*3000*/  SHFL.IDX PT, R0, R15, 0x3, 0x181f ;  /* 0x00781f000f007f89 */ /* 0x00266400000e0000 */
.L_x_1325:
[----:B------:R-:W5:Y:S04]  /*3010*/  LDL.64 R6, [R1] ;  /* 0x0000000001067983 */ /* 0x000f680000100a00 */
[----:B---3--:R-:W3:Y:S04]  /*3020*/  LDL R3, [R1+0x8] ;  /* 0x0000080001037983 */ /* 0x008ee80000100800 */
[----:B----4-:R-:W4:Y:S04]  /*3030*/  LDL R5, [R1+0x3c] ;  /* 0x00003c0001057983 */ /* 0x010f280000100800 */
[----:B--2---:R-:W2:Y:S04]  /*3040*/  LDL R10, [R1+0x38] ;  /* 0x00003800010a7983 */ /* 0x004ea80000100800 */
[----:B------:R-:W2:Y:S04]  /*3050*/  LDL R11, [R1+0xc] ;  /* 0x00000c00010b7983 */ /* 0x000ea80000100800 */
[----:B------:R-:W2:Y:S01]  /*3060*/  LDL R14, [R1+0x34] ;  /* 0x00003400010e7983 */ /* 0x000ea20000100800 */
[----:B------:R-:W-:Y:S01]  /*3070*/  IADD3 R2, R12, 0x60, RZ ;  /* 0x000000600c027810 */ /* 0x000fe20007ffe0ff */
[----:B------:R-:W-:-:S02]  /*3080*/  IMAD R97, R96, -0x40, R19 ;  /* 0xffffffc060617824 */ /* 0x000fc400078e0213 */
[----:B------:R-:W2:Y:S01]  /*3090*/  LDL R133, [R1+0x18] ;  /* 0x0000180001857983 */ /* 0x000ea20000100800 */
[----:B------:R-:W-:-:S13]  /*30a0*/  ISETP.GE.AND P1, PT, R2, R13, PT ;  /* 0x0000000d0200720c */ /* 0x000fda0003f26270 */
[----:B-1---5:R-:W-:-:S04]  /*30b0*/  @!P1 LEA R8, P0, R6, R0, 0x1 ;  /* 0x0000000006089211 */ /* 0x022fc800078008ff */
[----:B------:R-:W-:Y:S02]  /*30c0*/  @!P1 LEA.HI.X R9, R6, R4, R7, 0x1, P0 ;  /* 0x0000000406099211 */ /* 0x000fe400000f0c07 */
[----:B---3--:R-:W-:-:S03]  /*30d0*/  @!P1 LEA R6, P0, R3, R0, 0x1 ;  /* 0x0000000003069211 */ /* 0x008fc600078008ff */
[----:B------:R-:W-:Y:S01]  /*30e0*/  @!PT LDS RZ, [RZ] ;  /* 0x00000000fffff984 */ /* 0x000fe20000000800 */
[----:B------:R-:W-:Y:S01]  /*30f0*/  @!PT LDS RZ, [RZ] ;  /* 0x00000000fffff984 */ /* 0x000fe20000000800 */
[----:B------:R-:W-:Y:S01]  /*3100*/  @!PT LDS RZ, [RZ] ;  /* 0x00000000fffff984 */ /* 0x000fe20000000800 */
[----:B------:R1:W-:Y:S01]  /*3110*/  @!P1 LDGSTS.E.BYPASS.LTC128B.128 [R219+0x13100], [R8.64], !P5 ;  /* 0x1310000008db9fae */ /* 0x0003e2000e901d46 */
[----:B----4-:R-:W-:-:S03]  /*3120*/  @!P1 LEA.HI.X R7, R3, R4, R5, 0x1, P0 ;  /* 0x0000000403079211 */ /* 0x010fc600000f0c05 */
[----:B------:R-:W3:Y:S01]  /*3130*/  S2R R5, SR_TID.X ;  /* 0x0000000000057919 */ /* 0x000ee20000002100 */
[----:B------:R-:W-:-:S03]  /*3140*/  @!P1 LEA R2, P0, R252, R0, 0x1 ;  /* 0x00000000fc029211 */ /* 0x000fc600078008ff */
[----:B------:R4:W-:Y:S01]  /*3150*/  @!P1 LDGSTS.E.BYPASS.LTC128B.128 [R219+0x17100], [R6.64], !P4 ;  /* 0x1710000006db9fae */ /* 0x0009e2000e101d46 */
[----:B--2---:R-:W-:-:S05]  /*3160*/  @!P1 LEA.HI.X R3, R252, R4, R10, 0x1, P0 ;  /* 0x00000004fc039211 */ /* 0x004fca00000f0c0a */
[----:B------:R2:W-:Y:S01]  /*3170*/  @!P1 LDGSTS.E.BYPASS.LTC128B.128 [R219+0x1b100], [R2.64], !P3 ;  /* 0x1b10000002db9fae */ /* 0x0005e2000d901d46 */
[----:B---3--:R-:W-:-:S04]  /*3180*/  SHF.R.S32.HI R10, RZ, 0x1f, R5 ;  /* 0x0000001fff0a7819 */ /* 0x008fc80000011405 */
[----:B------:R-:W-:-:S04]  /*3190*/  LEA.HI R10, R10, R5, RZ, 0x3 ;  /* 0x000000050a0a7211 */ /* 0x000fc800078f18ff */
[----:B------:R-:W-:Y:S02]  /*31a0*/  SHF.R.S32.HI R10, RZ, 0x3, R10 ;  /* 0x00000003ff0a7819 */ /* 0x000fe4000001140a */
[----:B----4-:R-:W-:-:S03]  /*31b0*/  SHF.R.S32.HI R6, RZ, 0x1f, R96 ;  /* 0x0000001fff067819 */ /* 0x010fc60000011460 */
[----:B------:R-:W-:Y:S01]  /*31c0*/  IMAD.IADD R5, R19, 0x1, -R10 ;  /* 0x0000000113057824 */ /* 0x000fe200078e0a0a */
[----:B--2---:R-:W-:-:S03]  /*31d0*/  @!P1 LEA R2, P0, R11, R0, 0x1 ;  /* 0x000000000b029211 */ /* 0x004fc600078008ff */
[----:B------:R-:W-:Y:S01]  /*31e0*/  IMAD R0, R96, -0x40, R5 ;  /* 0xffffffc060007824 */ /* 0x000fe200078e0205 */
[----:B------:R-:W-:Y:S01]  /*31f0*/  @!P1 LEA.HI.X R3, R11, R4, R14, 0x1, P0 ;  /* 0x000000040b039211 */ /* 0x000fe200000f0c0e */
[----:B------:R-:W-:-:S03]  /*3200*/  IMAD R7, R6, c[0x0][0x1e0], RZ ;  /* 0x0000780006077a24 */ /* 0x000fc600078e02ff */
[----:B------:R-:W-:Y:S01]  /*3210*/  ISETP.GE.AND P0, PT, R0, 0x1, PT ;  /* 0x000000010000780c */ /* 0x000fe20003f06270 */
[----:B------:R2:W-:Y:S01]  /*3220*/  @!P1 LDGSTS.E.BYPASS.LTC128B.128 [R219+0x1f100], [R2.64], !P2 ;  /* 0x1f10000002db9fae */ /* 0x0005e2000d101d46 */
[----:B------:R-:W-:-:S03]  /*3230*/  IMAD.WIDE.U32 R4, R96, c[0x0][0x1e0], RZ ;  /* 0x0000780060047a25 */ /* 0x000fc600078e00ff */
[----:B------:R-:W0:Y:S01]  /*3240*/  LDGDEPBAR ;  /* 0x00000000000079af */ /* 0x000e220000000000 */
[----:B------:R-:W-:Y:S01]  /*3250*/  IMAD R7, R96, c[0x0][0x1e4], R7 ;  /* 0x0000790060077a24 */ /* 0x000fe200078e0207 */
[----:B------:R-:W-:Y:S02]  /*3260*/  WARPSYNC 0xffffffff ;  /* 0xffffffff00007948 */ /* 0x000fe40003800000 */
[----:B------:R-:W-:Y:S01]  /*3270*/  BAR.SYNC.DEFER_BLOCKING 0x0 ;  /* 0x0000000000007b1d */ /* 0x000fe20000010000 */
[----:B------:R-:W-:Y:S02]  /*3280*/  ISETP.GE.AND P2, PT, R0, 0x21, PT ;  /* 0x000000210000780c */ /* 0x000fe40003f46270 */
[----:B------:R-:W-:Y:S02]  /*3290*/  LEA R0, P1, R4, R228, 0x6 ;  /* 0x000000e404007211 */ /* 0x000fe400078230ff */
[----:B------:R-:W-:Y:S02]  /*32a0*/  ISETP.NE.AND P3, PT, R99, RZ, PT ;  /* 0x000000ff6300720c */ /* 0x000fe40003f65270 */
[----:B------:R-:W-:-:S02]  /*32b0*/  ISETP.NE.AND P4, PT, R98, RZ, PT ;  /* 0x000000ff6200720c */ /* 0x000fc40003f85270 */
[----:B------:R-:W-:Y:S01]  /*32c0*/  ISETP.NE.AND P5, PT, R20, RZ, PT ;  /* 0x000000ff1400720c */ /* 0x000fe20003fa5270 */
[----:B--2---:R-:W-:Y:S02]  /*32d0*/  IMAD.IADD R2, R5, 0x1, R7 ;  /* 0x0000000105027824 */ /* 0x004fe400078e0207 */
[----:B------:R-:W-:-:S03]  /*32e0*/  IMAD.MOV.U32 R3, RZ, RZ, 0x20 ;  /* 0x00000020ff037424 */ /* 0x000fc600078e00ff */
[----:B------:R-:W-:Y:S01]  /*32f0*/  LEA.HI.X R2, R4, R227, R2, 0x6, P1 ;  /* 0x000000e304027211 */ /* 0x000fe200008f3402 */
[----:B-1----:R-:W-:Y:S01]  /*3300*/  IMAD.WIDE.U32 R8, R3, c[0x0][0x1e0], RZ ;  /* 0x0000780003087a25 */ /* 0x002fe200078e00ff */
[----:B------:R-:W-:-:S03]  /*3310*/  @P0 LEA R4, P1, R0, c[0x0][0x1c8], 0x1 ;  /* 0x0000720000040a11 */ /* 0x000fc600078208ff */
[----:B------:R-:W-:Y:S01]  /*3320*/  IMAD R3, R3, c[0x0][0x1e4], RZ ;  /* 0x0000790003037a24 */ /* 0x000fe200078e02ff */
[C---:B------:R-:W-:Y:S02]  /*3330*/  @P0 LEA.HI.X R5, R0.reuse, c[0x0][0x1cc], R2, 0x1, P1 ;  /* 0x0000730000050a11 */ /* 0x040fe400008f0c02 */
[----:B------:R-:W-:-:S03]  /*3340*/  @P2 IADD3 R0, P1, R0, R8, RZ ;  /* 0x0000000800002210 */ /* 0x000fc60007f3e0ff */
[----:B------:R-:W-:Y:S01]  /*3350*/  @!PT LDS RZ, [RZ] ;  /* 0x00000000fffff984 */ /* 0x000fe20000000800 */
[----:B------:R-:W-:Y:S01]  /*3360*/  @!PT LDS RZ, [RZ] ;  /* 0x00000000fffff984 */ /* 0x000fe20000000800 */
[----:B------:R-:W-:Y:S01]  /*3370*/  @!PT LDS RZ, [RZ] ;  /* 0x00000000fffff984 */ /* 0x000fe20000000800 */
[----:B------:R1:W-:Y:S01]  /*3380*/  @P0 LDGSTS.E.BYPASS.LTC128B.128 [R219+0x8100], [R4.64], !P3 ;  /* 0x0810000004db0fae */ /* 0x0003e2000d901d46 */
[----:B------:R-:W-:Y:S02]  /*3390*/  @P2 IADD3.X R3, R2, R9, R3, P1, !PT ;  /* 0x0000000902032210 */ /* 0x000fe40000ffe403 */
[C---:B------:R-:W-:Y:S01]  /*33a0*/  @P2 LEA R2, P1, R0.reuse, c[0x0][0x1c8], 0x1 ;  /* 0x0000720000022a11 */ /* 0x040fe200078208ff */
[----:B------:R1:W-:Y:S03]  /*33b0*/  @P0 LDGSTS.E.BYPASS.LTC128B.128 [R219+0xa100], [R4.64+0x80], !P4 ;  /* 0x0a10008004db0fae */ /* 0x0003e6000e101d46 */
[----:B------:R-:W-:Y:S01]  /*33c0*/  @P2 LEA.HI.X R3, R0, c[0x0][0x1cc], R3, 0x1, P1 ;  /* 0x0000730000032a11 */ /* 0x000fe200008f0c03 */
[----:B------:R1:W-:Y:S04]  /*33d0*/  @P0 LDGSTS.E.BYPASS.LTC128B.128 [R219+0xc100], [R4.64+0x100], !P5 ;  /* 0x0c10010004db0fae */ /* 0x0003e8000e901d46 */
[----:B------:R1:W-:Y:S04]  /*33e0*/  @P0 LDGSTS.E.BYPASS.LTC128B.128 [R219+0xe100], [R4.64+0x180], !P6 ;  /* 0x0e10018004db0fae */ /* 0x0003e8000f101d46 */
[----:B------:R2:W-:Y:S04]  /*33f0*/  @P2 LDGSTS.E.BYPASS.LTC128B.128 [R219+0x9100], [R2.64], !P3 ;  /* 0x0910000002db2fae */ /* 0x0005e8000d901d46 */
[----:B------:R2:W-:Y:S04]  /*3400*/  @P2 LDGSTS.E.BYPASS.LTC128B.128 [R219+0xb100], [R2.64+0x80], !P4 ;  /* 0x0b10008002db2fae */ /* 0x0005e8000e101d46 */
[----:B------:R2:W-:Y:S04]  /*3410*/  @P2 LDGSTS.E.BYPASS.LTC128B.128 [R219+0xd100], [R2.64+0x100], !P5 ;  /* 0x0d10010002db2fae */ /* 0x0005e8000e901d46 */
[----:B------:R2:W-:Y:S04]  /*3420*/  @P2 LDGSTS.E.BYPASS.LTC128B.128 [R219+0xf100], [R2.64+0x180], !P6 ;  /* 0x0f10018002db2fae */ /* 0x0005e8000f101d46 */
[----:B------:R-:W0:Y:S01]  /*3430*/  LDGDEPBAR ;  /* 0x00000000000079af */ /* 0x000e220000000000 */
[----:B------:R-:W-:-:S04]  /*3440*/  IMAD R0, R6, c[0x0][0x208], RZ ;  /* 0x0000820006007a24 */ /* 0x000fc800078e02ff */
[C---:B------:R-:W-:Y:S02]  /*3450*/  IMAD R6, R96.reuse, c[0x0][0x20c], R0 ;  /* 0x0000830060067a24 */ /* 0x040fe400078e0200 */
[----:B-1----:R-:W-:-:S05]  /*3460*/  IMAD.WIDE.U32 R4, R96, c[0x0][0x208], RZ ;  /* 0x0000820060047a25 */ /* 0x002fca00078e00ff */
[----:B------:R-:W-:Y:S02]  /*3470*/  LEA R0, P1, R4, R230, 0x6 ;  /* 0x000000e604007211 */ /* 0x000fe400078230ff */
[----:B--2---:R-:W-:Y:S01]  /*3480*/  IADD3 R3, R5, R6, RZ ;  /* 0x0000000605037210 */ /* 0x004fe20007ffe0ff */
[----:B------:R-:W-:-:S04]  /*3490*/  DEPBAR.LE SB0, 0x1 ;  /* 0x000080400000791a */ /* 0x000fc80000000000 */
[----:B------:R-:W-:-:S04]  /*34a0*/  DEPBAR.LE SB0, 0x0 ;  /* 0x000080000000791a */ /* 0x000fc80000000000 */
[----:B------:R-:W-:Y:S01]  /*34b0*/  BAR.SYNC.DEFER_BLOCKING 0x0 ;  /* 0x0000000000007b1d */ /* 0x000fe20000010000 */
[----:B------:R-:W-:Y:S01]  /*34c0*/  LEA R2, P0, R0, c[0x0][0x1f8], 0x1 ;  /* 0x00007e0000027a11 */ /* 0x000fe200078008ff */
[----:B------:R-:W-:Y:S01]  /*34d0*/  IMAD.MOV.U32 R5, RZ, RZ, c[0x0][0x208] ;  /* 0x00008200ff057624 */ /* 0x000fe200078e00ff */
[----:B------:R-:W-:Y:S02]  /*34e0*/  LEA.HI.X R3, R4, R235, R3, 0x6, P1 ;  /* 0x000000eb04037211 */ /* 0x000fe400008f3403 */
[----:B------:R-:W-:Y:S01]  /*34f0*/  LOP3.LUT R4, R28, 0x1, RZ, 0xc0, !PT ;  /* 0x000000011c047812 */ /* 0x000fe200078ec0ff */
[----:B------:R-:W-:Y:S01]  /*3500*/  IMAD.MOV.U32 R6, RZ, RZ, c[0x0][0x20c] ;  /* 0x00008300ff067624 */ /* 0x000fe200078e00ff */
[----:B------:R-:W-:Y:S02]  /*3510*/  LEA.HI.X R3, R0, c[0x0][0x1fc], R3, 0x1, P0 ;  /* 0x00007f0000037a11 */ /* 0x000fe400000f0c03 */
[----:B------:R-:W-:Y:S02]  /*3520*/  LEA R12, P0, R5, R2, 0x6 ;  /* 0x00000002050c7211 */ /* 0x000fe400078030ff */
[----:B------:R-:W-:-:S02]  /*3530*/  ISETP.NE.U32.AND P3, PT, R4, 0x1, PT ;  /* 0x000000010400780c */ /* 0x000fc40003f65070 */
[----:B------:R-:W-:Y:S02]  /*3540*/  IADD3 R0, -R10, R97, RZ ;  /* 0x000000610a007210 */ /* 0x000fe40007ffe1ff */
[----:B------:R-:W-:Y:S02]  /*3550*/  LEA.HI.X R13, R5, R3, R6, 0x6, P0 ;  /* 0x00000003050d7211 */ /* 0x000fe400000f3406 */
[----:B------:R-:W-:Y:S02]  /*3560*/  ISETP.LT.OR P0, PT, R0, 0x1, P3 ;  /* 0x000000010000780c */ /* 0x000fe40001f01670 */
[----:B------:R-:W-:Y:S01]  /*3570*/  LOP3.LUT P2, RZ, R28, 0x2, RZ, 0xc0, !PT ;  /* 0x000000021cff7812 */ /* 0x000fe2000784c0ff */
[----:B------:R-:W-:Y:S04]  /*3580*/  LDSM.16.M88.4 R4, [R199] ;  /* 0x00000000c704783b */ /* 0x000fe80000000200 */
[----:B------:R-:W1:Y:S04]  /*3590*/  LDSM.16.M88.4 R20, [R192] ;  /* 0x00000000c014783b */ /* 0x000e680000000200 */
[----:B------:R-:W2:Y:S04]  /*35a0*/  LDSM.16.M88.4 R16, [R192+0x800] ;  /* 0x00080000c010783b */ /* 0x000ea80000000200 */
[----:B------:R-:W3:Y:S04]  /*35b0*/  LDSM.16.M88.4 R24, [R192+0x1000] ;  /* 0x00100000c018783b */ /* 0x000ee80000000200 */
[----:B------:R-:W4:Y:S04]  /*35c0*/  LDSM.16.M88.4 R32, [R192+0x1800] ;  /* 0x00180000c020783b */ /* 0x000f280000000200 */
[----:B------:R-:W-:Y:S04]  /*35d0*/  LDSM.16.M88.4 R8, [R200] ;  /* 0x00000000c808783b */ /* 0x000fe80000000200 */
[----:B------:R-:W5:Y:S04]  /*35e0*/  LDSM.16.M88.4 R48, [R203] ;  /* 0x00000000cb30783b */ /* 0x000f680000000200 */
[----:B------:R-:W1:Y:S04]  /*35f0*/  LDSM.16.M88.4 R60, [R218] ;  /* 0x00000000da3c783b */ /* 0x000e680000000200 */
[----:B------:R-:W1:Y:S04]  /*3600*/  LDSM.16.M88.4 R64, [R217] ;  /* 0x00000000d940783b */ /* 0x000e680000000200 */
[----:B------:R-:W1:Y:S04]  /*3610*/  LDSM.16.M88.4 R76, [R216] ;  /* 0x00000000d84c783b */ /* 0x000e680000000200 */
[----:B------:R-:W-:Y:S01]  /*3620*/  @!PT LDS RZ, [RZ] ;  /* 0x00000000fffff984 */ /* 0x000fe20000000800 */
[----:B------:R-:W-:Y:S01]  /*3630*/  @!PT LDS RZ, [RZ] ;  /* 0x00000000fffff984 */ /* 0x000fe20000000800 */
[----:B------:R-:W-:Y:S01]  /*3640*/  @!PT LDS RZ, [RZ] ;  /* 0x00000000fffff984 */ /* 0x000fe20000000800 */
[----:B------:R1:W-:Y:S01]  /*3650*/  LDGSTS.E.BYPASS.LTC128B.128 [R219+0x100], [R2.64], !P0 ;  /* 0x0010000002db7fae */ /* 0x0003e2000c101d46 */
[----:B------:R-:W-:-:S02]  /*3660*/  ISETP.LT.OR P0, PT, R0, 0x1, !P2 ;  /* 0x000000010000780c */ /* 0x000fc40005701670 */
[----:B------:R-:W-:-:S11]  /*3670*/  LOP3.LUT P1, RZ, R28, 0x4, RZ, 0xc0, !PT ;  /* 0x000000041cff7812 */ /* 0x000fd6000782c0ff */
[----:B------:R2:W-:Y:S01]  /*3680*/  LDGSTS.E.BYPASS.LTC128B.128 [R219+0x2100], [R2.64+0x80], !P0 ;  /* 0x0210008002db7fae */ /* 0x0005e2000c101d46 */
[C---:B------:R-:W-:Y:S02]  /*3690*/  ISETP.LT.OR P0, PT, R0.reuse, 0x1, !P1 ;  /* 0x000000010000780c */ /* 0x040fe40004f01670 */
[C---:B------:R-:W-:Y:S02]  /*36a0*/  ISETP.LT.OR P3, PT, R0.reuse, 0x21, P3 ;  /* 0x000000210000780c */ /* 0x040fe40001f61670 */
[----:B------:R-:W-:-:S09]  /*36b0*/  ISETP.LT.OR P2, PT, R0, 0x21, !P2 ;  /* 0x000000210000780c */ /* 0x000fd20005741670 */
[----:B------:R2:W-:Y:S01]  /*36c0*/  LDGSTS.E.BYPASS.LTC128B.128 [R219+0x4100], [R2.64+0x100], !P0 ;  /* 0x0410010002db7fae */ /* 0x0005e2000c101d46 */
[----:B------:R-:W-:-:S04]  /*36d0*/  LOP3.LUT P0, RZ, R28, 0x8, RZ, 0xc0, !PT ;  /* 0x000000081cff7812 */ /* 0x000fc8000780c0ff */
[C---:B------:R-:W-:Y:S02]  /*36e0*/  ISETP.LT.OR P4, PT, R0.reuse, 0x1, !P0 ;  /* 0x000000010000780c */ /* 0x040fe40004781670 */
[C---:B------:R-:W-:Y:S02]  /*36f0*/  ISETP.LT.OR P1, PT, R0.reuse, 0x21, !P1 ;  /* 0x000000210000780c */ /* 0x040fe40004f21670 */
[----:B------:R-:W-:Y:S01]  /*3700*/  ISETP.LT.OR P0, PT, R0, 0x21, !P0 ;  /* 0x000000210000780c */ /* 0x000fe20004701670 */
[C---:B-1----:R-:W-:Y:S08]  /*3710*/  HMMA.16816.F32.BF16 R28, R4.reuse, R20, RZ ;  /* 0x00000014041c723c */ /* 0x042ff000000418ff */
[----:B------:R1:W-:Y:S01]  /*3720*/  LDGSTS.E.BYPASS.LTC128B.128 [R219+0x6100], [R2.64+0x180], !P4 ;  /* 0x0610018002db7fae */ /* 0x0003e2000e101d46 */
[C---:B------:R-:W-:Y:S03]  /*3730*/  HMMA.16816.F32.BF16 R20, R4.reuse, R22, RZ ;  /* 0x000000160414723c */ /* 0x040fe600000418ff */
[----:B------:R1:W-:Y:S04]  /*3740*/  LDGSTS.E.BYPASS.LTC128B.128 [R219+0x1100], [R12.64], !P3 ;  /* 0x011000000cdb7fae */ /* 0x0003e8000d901d46 */
[----:B------:R1:W-:Y:S01]  /*3750*/  LDGSTS.E.BYPASS.LTC128B.128 [R219+0x3100], [R12.64+0x80], !P2 ;  /* 0x031000800cdb7fae */ /* 0x0003e2000d101d46 */
[C---:B--2---:R-:W-:Y:S03]  /*3760*/  HMMA.16816.F32.BF16 R36, R4.reuse, R16, RZ ;  /* 0x000000100424723c */ /* 0x044fe600000418ff */
[----:B------:R1:W-:Y:S04]  /*3770*/  LDGSTS.E.BYPASS.LTC128B.128 [R219+0x5100], [R12.64+0x100], !P1 ;  /* 0x051001000cdb7fae */ /* 0x0003e8000c901d46 */
[----:B------:R1:W-:Y:S01]  /*3780*/  LDGSTS.E.BYPASS.LTC128B.128 [R219+0x7100], [R12.64+0x180], !P0 ;  /* 0x071001800cdb7fae */ /* 0x0003e2000c101d46 */
[C---:B------:R-:W-:Y:S03]  /*3790*/  HMMA.16816.F32.BF16 R40, R4.reuse, R18, RZ ;  /* 0x000000120428723c */ /* 0x040fe600000418ff */
[----:B------:R-:W-:Y:S04]  /*37a0*/  LDSM.16.M88.4 R68, [R198] ;  /* 0x00000000c644783b */ /* 0x000fe80000000200 */
[----:B------:R-:W-:Y:S01]  /*37b0*/  LDSM.16.M88.4 R72, [R198+0x800] ;  /* 0x00080000c648783b */ /* 0x000fe20000000200 */
[C---:B---3--:R-:W-:Y:S03]  /*37c0*/  HMMA.16816.F32.BF16 R44, R4.reuse, R24, RZ ;  /* 0x00000018042c723c */ /* 0x048fe600000418ff */
[----:B------:R-:W-:Y:S04]  /*37d0*/  LDSM.16.M88.4 R84, [R198+0x1000] ;  /* 0x00100000c654783b */ /* 0x000fe80000000200 */
[----:B------:R-:W-:Y:S01]  /*37e0*/  LDSM.16.M88.4 R80, [R195+0x800] ;  /* 0x00080000c350783b */ /* 0x000fe20000000200 */
[C---:B------:R-:W-:Y:S03]  /*37f0*/  HMMA.16816.F32.BF16 R52, R4.reuse, R26, RZ ;  /* 0x0000001a0434723c */ /* 0x040fe600000418ff */
[----:B------:R-:W-:Y:S04]  /*3800*/  LDSM.16.M88.4 R88, [R195+0x1000] ;  /* 0x00100000c358783b */ /* 0x000fe80000000200 */
[----:B------:R-:W0:Y:S04]  /*3810*/  LDGDEPBAR ;  /* 0x00000000000079af */ /* 0x000e280000000000 */
[----:B-1----:R-:W1:Y:S01]  /*3820*/  LDSM.16.M88.4 R12, [R202] ;  /* 0x00000000ca0c783b */ /* 0x002e620000000200 */
[C---:B----4-:R-:W-:Y:S08]  /*3830*/  HMMA.16816.F32.BF16 R56, R4.reuse, R32, RZ ;  /* 0x000000200438723c */ /* 0x050ff000000418ff */
[----:B------:R-:W-:Y:S01]  /*3840*/  HMMA.16816.F32.BF16 R16, R4, R34, RZ ;  /* 0x000000220410723c */ /* 0x000fe200000418ff */
[----:B------:R-:W-:Y:S07]  /*3850*/  LDSM.16.M88.4 R4, [R201] ;  /* 0x00000000c904783b */ /* 0x000fee0000000200 */
[C---:B-----5:R-:W-:Y:S08]  /*3860*/  HMMA.16816.F32.BF16 R24, R8.reuse, R48, R28 ;  /* 0x000000300818723c */ /* 0x060ff0000004181c */
[C---:B------:R-:W-:Y:S01]  /*3870*/  HMMA.16816.F32.BF16 R28, R8.reuse, R50, R20 ;  /* 0x00000032081c723c */ /* 0x040fe20000041814 */
[----:B------:R-:W2:Y:S04]  /*3880*/  LDSM.16.M88.4 R20, [R198+0x1800] ;  /* 0x00180000c614783b */ /* 0x000ea80000000200 */
[----:B------:R-:W-:Y:S03]  /*3890*/  LDSM.16.M88.4 R48, [R195+0x1800] ;  /* 0x00180000c330783b */ /* 0x000fe60000000200 */
[C---:B------:R-:W-:Y:S08]  /*38a0*/  HMMA.16816.F32.BF16 R32, R8.reuse, R60, R36 ;  /* 0x0000003c0820723c */ /* 0x040ff00000041824 */
[C---:B------:R-:W-:Y:S01]  /*38b0*/  HMMA.16816.F32.BF16 R36, R8.reuse, R62, R40 ;  /* 0x0000003e0824723c */ /* 0x040fe20000041828 */
[----:B------:R-:W3:Y:S07]  /*38c0*/  LDSM.16.M88.4 R60, [R195] ;  /* 0x00000000c33c783b */ /* 0x000eee0000000200 */
[C---:B------:R-:W-:Y:S08]  /*38d0*/  HMMA.16816.F32.BF16 R40, R8.reuse, R64, R44 ;  /* 0x000000400828723c */ /* 0x040ff0000004182c */
[C---:B------:R-:W-:Y:S01]  /*38e0*/  HMMA.16816.F32.BF16 R44, R8.reuse, R66, R52 ;  /* 0x00000042082c723c */ /* 0x040fe20000041834 */
[----:B------:R-:W-:Y:S07]  /*38f0*/  LDSM.16.M88.4 R64, [R192+0x2800] ;  /* 0x00280000c040783b */ /* 0x000fee0000000200 */
[C---:B------:R-:W-:Y:S01]  /*3900*/  HMMA.16816.F32.BF16 R52, R8.reuse, R76, R56 ;  /* 0x0000004c0834723c */ /* 0x040fe20000041838 */
[----:B------:R-:W-:Y:S07]  /*3910*/  LDSM.16.M88.4 R56, [R192+0x2000] ;  /* 0x00200000c038783b */ /* 0x000fee0000000200 */
[----:B------:R-:W-:Y:S01]  /*3920*/  HMMA.16816.F32.BF16 R16, R8, R78, R16 ;  /* 0x0000004e0810723c */ /* 0x000fe20000041810 */
[----:B------:R-:W4:Y:S04]  /*3930*/  LDSM.16.M88.4 R8, [R199+0x4000] ;  /* 0x00400000c708783b */ /* 0x000f280000000200 */
[----:B------:R-:W-:Y:S03]  /*3940*/  LDSM.16.M88.4 R76, [R214] ;  /* 0x00000000d64c783b */ /* 0x000fe60000000200 */
        /* <DEDUP_REMOVED lines=8> */
[----:B------:R-:W1:Y:S07]  /*39d0*/  LDSM.16.M88.4 R84, [R192+0x3000] ;  /* 0x00300000c054783b */ /* 0x000e6e0000000200 */
[C---:B--2---:R-:W-:Y:S08]  /*39e0*/  HMMA.16816.F32.BF16 R52, R12.reuse, R20, R52 ;  /* 0x000000140c34723c */ /* 0x044ff00000041834 */
[----:B------:R-:W-:Y:S01]  /*39f0*/  HMMA.16816.F32.BF16 R12, R12, R22, R16 ;  /* 0x000000160c0c723c */ /* 0x000fe20000041810 */
[----:B------:R-:W2:Y:S04]  /*3a00*/  LDSM.16.M88.4 R20, [R192+0x3800] ;  /* 0x00380000c014783b */ /* 0x000ea80000000200 */
[----:B------:R-:W-:Y:S03]  /*3a10*/  LDSM.16.M88.4 R16, [R200+0x4000] ;  /* 0x00400000c810783b */ /* 0x000fe60000000200 */
[C---:B---3--:R-:W-:Y:S08]  /*3a20*/  HMMA.16816.F32.BF16 R24, R4.reuse, R60, R24 ;  /* 0x0000003c0418723c */ /* 0x048ff00000041818 */
[C---:B------:R-:W-:Y:S01]  /*3a30*/  HMMA.16816.F32.BF16 R28, R4.reuse, R62, R28 ;  /* 0x0000003e041c723c */ /* 0x040fe2000004181c */
[----:B------:R-:W3:Y:S07]  /*3a40*/  LDSM.16.M88.4 R60, [R215] ;  /* 0x00000000d73c783b */ /* 0x000eee0000000200 */
[C---:B------:R-:W-:Y:S08]  /*3a50*/  HMMA.16816.F32.BF16 R32, R4.reuse, R80, R32 ;  /* 0x000000500420723c */ /* 0x040ff00000041820 */
[C---:B------:R-:W-:Y:S01]  /*3a60*/  HMMA.16816.F32.BF16 R36, R4.reuse, R82, R36 ;  /* 0x000000520424723c */ /* 0x040fe20000041824 */
[----:B------:R-:W-:Y:S07]  /*3a70*/  LDSM.16.M88.4 R80, [R198+0x3000] ;  /* 0x00300000c650783b */ /* 0x000fee0000000200 */
[C---:B------:R-:W-:Y:S08]  /*3a80*/  HMMA.16816.F32.BF16 R40, R4.reuse, R88, R40 ;  /* 0x000000580428723c */ /* 0x040ff00000041828 */
[C---:B------:R-:W-:Y:S01]  /*3a90*/  HMMA.16816.F32.BF16 R44, R4.reuse, R90, R44 ;  /* 0x0000005a042c723c */ /* 0x040fe2000004182c */
[----:B------:R-:W5:Y:S07]  /*3aa0*/  LDSM.16.M88.4 R88, [R213] ;  /* 0x00000000d558783b */ /* 0x000f6e0000000200 */
[C---:B------:R-:W-:Y:S08]  /*3ab0*/  HMMA.16816.F32.BF16 R52, R4.reuse, R48, R52 ;  /* 0x000000300434723c */ /* 0x040ff00000041834 */
[----:B------:R-:W-:Y:S01]  /*3ac0*/  HMMA.16816.F32.BF16 R12, R4, R50, R12 ;  /* 0x00000032040c723c */ /* 0x000fe2000004180c */
[----:B------:R-:W-:Y:S04]  /*3ad0*/  LDSM.16.M88.4 R4, [R202+0x4000] ;  /* 0x00400000ca04783b */ /* 0x000fe80000000200 */
[----:B------:R-:W-:Y:S03]  /*3ae0*/  LDSM.16.M88.4 R48, [R198+0x3800] ;  /* 0x00380000c630783b */ /* 0x000fe60000000200 */
[C---:B----4-:R-:W-:Y:S08]  /*3af0*/  HMMA.16816.F32.BF16 R24, R8.reuse, R56, R24 ;  /* 0x000000380818723c */ /* 0x050ff00000041818 */
[C---:B------:R-:W-:Y:S01]  /*3b00*/  HMMA.16816.F32.BF16 R28, R8.reuse, R58, R28 ;  /* 0x0000003a081c723c */ /* 0x040fe2000004181c */
[----:B------:R-:W4:Y:S07]  /*3b10*/  LDSM.16.M88.4 R56, [R212] ;  /* 0x00000000d438783b */ /* 0x000f2e0000000200 */
[C---:B------:R-:W-:Y:S08]  /*3b20*/  HMMA.16816.F32.BF16 R32, R8.reuse, R64, R32 ;  /* 0x000000400820723c */ /* 0x040ff00000041820 */
[C---:B------:R-:W-:Y:S01]  /*3b30*/  HMMA.16816.F32.BF16 R36, R8.reuse, R66, R36 ;  /* 0x000000420824723c */ /* 0x040fe20000041824 */
[----:B------:R-:W-:Y:S07]  /*3b40*/  LDSM.16.M88.4 R64, [R195+0x2000] ;  /* 0x00200000c340783b */ /* 0x000fee0000000200 */
[C---:B-1----:R-:W-:Y:S08]  /*3b50*/  HMMA.16816.F32.BF16 R40, R8.reuse, R84, R40 ;  /* 0x000000540828723c */ /* 0x042ff00000041828 */
[C---:B------:R-:W-:Y:S01]  /*3b60*/  HMMA.16816.F32.BF16 R44, R8.reuse, R86, R44 ;  /* 0x00000056082c723c */ /* 0x040fe2000004182c */
[----:B------:R-:W-:Y:S07]  /*3b70*/  LDSM.16.M88.4 R84, [R192+0x5000] ;  /* 0x00500000c054783b */ /* 0x000fee0000000200 */
[C---:B--2---:R-:W-:Y:S08]  /*3b80*/  HMMA.16816.F32.BF16 R52, R8.reuse, R20, R52 ;  /* 0x000000140834723c */ /* 0x044ff00000041834 */
[----:B------:R-:W-:Y:S01]  /*3b90*/  HMMA.16816.F32.BF16 R20, R8, R22, R12 ;  /* 0x000000160814723c */ /* 0x000fe2000004180c */
[----:B------:R-:W1:Y:S07]  /*3ba0*/  LDSM.16.M88.4 R12, [R201+0x4000] ;  /* 0x00400000c90c783b */ /* 0x000e6e0000000200 */
[C---:B---3--:R-:W-:Y:S08]  /*3bb0*/  HMMA.16816.F32.BF16 R8, R16.reuse, R60, R24 ;  /* 0x0000003c1008723c */ /* 0x048ff00000041818 */
[C---:B------:R-:W-:Y:S01]  /*3bc0*/  HMMA.16816.F32.BF16 R28, R16.reuse, R62, R28 ;  /* 0x0000003e101c723c */ /* 0x040fe2000004181c */
[----:B------:R-:W-:Y:S07]  /*3bd0*/  LDSM.16.M88.4 R60, [R195+0x3800] ;  /* 0x00380000c33c783b */ /* 0x000fee0000000200 */
[C---:B------:R-:W-:Y:S08]  /*3be0*/  HMMA.16816.F32.BF16 R32, R16.reuse, R76, R32 ;  /* 0x0000004c1020723c */ /* 0x040ff00000041820 */
[C---:B------:R-:W-:Y:S01]  /*3bf0*/  HMMA.16816.F32.BF16 R36, R16.reuse, R78, R36 ;  /* 0x0000004e1024723c */ /* 0x040fe20000041824 */
[----:B------:R-:W2:Y:S07]  /*3c00*/  LDSM.16.M88.4 R76, [R195+0x2800] ;  /* 0x00280000c34c783b */ /* 0x000eae0000000200 */
[C---:B-----5:R-:W-:Y:S08]  /*3c10*/  HMMA.16816.F32.BF16 R40, R16.reuse, R88, R40 ;  /* 0x000000581028723c */ /* 0x060ff00000041828 */
[C---:B------:R-:W-:Y:S01]  /*3c20*/  HMMA.16816.F32.BF16 R44, R16.reuse, R90, R44 ;  /* 0x0000005a102c723c */ /* 0x040fe2000004182c */
[----:B------:R-:W3:Y:S07]  /*3c30*/  LDSM.16.M88.4 R88, [R195+0x3000] ;  /* 0x00300000c358783b */ /* 0x000eee0000000200 */
[C---:B----4-:R-:W-:Y:S08]  /*3c40*/  HMMA.16816.F32.BF16 R52, R16.reuse, R56, R52 ;  /* 0x000000381034723c */ /* 0x050ff00000041834 */
[----:B------:R-:W-:Y:S01]  /*3c50*/  HMMA.16816.F32.BF16 R24, R16, R58, R20 ;  /* 0x0000003a1018723c */ /* 0x000fe20000041814 */
[----:B------:R-:W-:Y:S04]  /*3c60*/  LDSM.16.M88.4 R16, [R199+0x8000] ;  /* 0x00800000c710783b */ /* 0x000fe80000000200 */
[----:B------:R-:W-:Y:S03]  /*3c70*/  LDSM.16.M88.4 R56, [R192+0x5800] ;  /* 0x00580000c038783b */ /* 0x000fe60000000200 */
[C---:B------:R-:W-:Y:S08]  /*3c80*/  HMMA.16816.F32.BF16 R20, R4.reuse, R68, R8 ;  /* 0x000000440414723c */ /* 0x040ff00000041808 */
[C---:B------:R-:W-:Y:S01]  /*3c90*/  HMMA.16816.F32.BF16 R8, R4.reuse, R70, R28 ;  /* 0x000000460408723c */ /* 0x040fe2000004181c */
[----:B------:R-:W4:Y:S07]  /*3ca0*/  LDSM.16.M88.4 R68, [R192+0x4000] ;  /* 0x00400000c044783b */ /* 0x000f2e0000000200 */
[C---:B------:R-:W-:Y:S08]  /*3cb0*/  HMMA.16816.F32.BF16 R32, R4.reuse, R72, R32 ;  /* 0x000000480420723c */ /* 0x040ff00000041820 */
[C---:B------:R-:W-:Y:S01]  /*3cc0*/  HMMA.16816.F32.BF16 R36, R4.reuse, R74, R36 ;  /* 0x0000004a0424723c */ /* 0x040fe20000041824 */
[----:B------:R-:W5:Y:S07]  /*3cd0*/  LDSM.16.M88.4 R72, [R192+0x4800] ;  /* 0x00480000c048783b */ /* 0x000f6e0000000200 */
[C---:B------:R-:W-:Y:S08]  /*3ce0*/  HMMA.16816.F32.BF16 R40, R4.reuse, R80, R40 ;  /* 0x000000500428723c */ /* 0x040ff00000041828 */
[C---:B------:R-:W-:Y:S01]  /*3cf0*/  HMMA.16816.F32.BF16 R44, R4.reuse, R82, R44 ;  /* 0x00000052042c723c */ /* 0x040fe2000004182c */
[----:B------:R-:W-:Y:S07]  /*3d00*/  LDSM.16.M88.4 R80, [R198+0x4800] ;  /* 0x00480000c650783b */ /* 0x000fee0000000200 */
[C---:B------:R-:W-:Y:S08]  /*3d10*/  HMMA.16816.F32.BF16 R52, R4.reuse, R48, R52 ;  /* 0x000000300434723c */ /* 0x040ff00000041834 */
[----:B------:R-:W-:Y:S08]  /*3d20*/  HMMA.16816.F32.BF16 R28, R4, R50, R24 ;  /* 0x00000032041c723c */ /* 0x000ff00000041818 */
[C---:B-1----:R-:W-:Y:S08]  /*3d30*/  HMMA.16816.F32.BF16 R24, R12.reuse, R64, R20 ;  /* 0x000000400c18723c */ /* 0x042ff00000041814 */
[C---:B------:R-:W-:Y:S01]  /*3d40*/  HMMA.16816.F32.BF16 R20, R12.reuse, R66, R8 ;  /* 0x000000420c14723c */ /* 0x040fe20000041808 */
[----:B------:R-:W-:Y:S04]  /*3d50*/  LDSM.16.M88.4 R8, [R200+0x8000] ;  /* 0x00800000c808783b */ /* 0x000fe80000000200 */
[----:B------:R-:W1:Y:S03]  /*3d60*/  LDSM.16.M88.4 R64, [R211] ;  /* 0x00000000d340783b */ /* 0x000e660000000200 */
[C---:B--2---:R-:W-:Y:S08]  /*3d70*/  HMMA.16816.F32.BF16 R4, R12.reuse, R76, R32 ;  /* 0x0000004c0c04723c */ /* 0x044ff00000041820 */
[C---:B------:R-:W-:Y:S01]  /*3d80*/  HMMA.16816.F32.BF16 R36, R12.reuse, R78, R36 ;  /* 0x0000004e0c24723c */ /* 0x040fe20000041824 */
[----:B------:R-:W2:Y:S07]  /*3d90*/  LDSM.16.M88.4 R76, [R210] ;  /* 0x00000000d24c783b */ /* 0x000eae0000000200 */
[C---:B---3--:R-:W-:Y:S08]  /*3da0*/  HMMA.16816.F32.BF16 R40, R12.reuse, R88, R40 ;  /* 0x000000580c28723c */ /* 0x048ff00000041828 */
[C---:B------:R-:W-:Y:S01]  /*3db0*/  HMMA.16816.F32.BF16 R44, R12.reuse, R90, R44 ;  /* 0x0000005a0c2c723c */ /* 0x040fe2000004182c */
[----:B------:R-:W3:Y:S07]  /*3dc0*/  LDSM.16.M88.4 R88, [R209] ;  /* 0x00000000d158783b */ /* 0x000eee0000000200 */
[C---:B------:R-:W-:Y:S08]  /*3dd0*/  HMMA.16816.F32.BF16 R52, R12.reuse, R60, R52 ;  /* 0x0000003c0c34723c */ /* 0x040ff00000041834 */
[----:B------:R-:W-:Y:S01]  /*3de0*/  HMMA.16816.F32.BF16 R32, R12, R62, R28 ;  /* 0x0000003e0c20723c */ /* 0x000fe2000004181c */
[----:B------:R-:W1:Y:S07]  /*3df0*/  LDSM.16.M88.4 R60, [R208] ;  /* 0x00000000d03c783b */ /* 0x000e6e0000000200 */
[C---:B----4-:R-:W-:Y:S08]  /*3e00*/  HMMA.16816.F32.BF16 R28, R16.reuse, R68, R24 ;  /* 0x00000044101c723c */ /* 0x050ff00000041818 */
[C---:B------:R-:W-:Y:S01]  /*3e10*/  HMMA.16816.F32.BF16 R24, R16.reuse, R70, R20 ;  /* 0x000000461018723c */ /* 0x040fe20000041814 */
[----:B------:R-:W-:Y:S07]  /*3e20*/  LDSM.16.M88.4 R68, [R195+0x4000] ;  /* 0x00400000c344783b */ /* 0x000fee0000000200 */
[C---:B-----5:R-:W-:Y:S01]  /*3e30*/  HMMA.16816.F32.BF16 R20, R16.reuse, R72, R4 ;  /* 0x000000481014723c */ /* 0x060fe20000041804 */
[----:B------:R-:W-:Y:S07]  /*3e40*/  LDSM.16.M88.4 R4, [R202+0x8000] ;  /* 0x00800000ca04783b */ /* 0x000fee0000000200 */
[C---:B------:R-:W-:Y:S01]  /*3e50*/  HMMA.16816.F32.BF16 R12, R16.reuse, R74, R36 ;  /* 0x0000004a100c723c */ /* 0x040fe20000041824 */
[----:B------:R-:W4:Y:S07]  /*3e60*/  LDSM.16.M88.4 R72, [R198+0x4000] ;  /* 0x00400000c648783b */ /* 0x000f2e0000000200 */
[C---:B------:R-:W-:Y:S08]  /*3e70*/  HMMA.16816.F32.BF16 R40, R16.reuse, R84, R40 ;  /* 0x000000541028723c */ /* 0x040ff00000041828 */
[C---:B------:R-:W-:Y:S01]  /*3e80*/  HMMA.16816.F32.BF16 R48, R16.reuse, R86, R44 ;  /* 0x000000561030723c */ /* 0x040fe2000004182c */
[----:B------:R-:W5:Y:S07]  /*3e90*/  LDSM.16.M88.4 R84, [R198+0x5000] ;  /* 0x00500000c654783b */ /* 0x000f6e0000000200 */
[C---:B------:R-:W-:Y:S08]  /*3ea0*/  HMMA.16816.F32.BF16 R44, R16.reuse, R56, R52 ;  /* 0x00000038102c723c */ /* 0x040ff00000041834 */
[----:B------:R-:W-:Y:S08]  /*3eb0*/  HMMA.16816.F32.BF16 R36, R16, R58, R32 ;  /* 0x0000003a1024723c */ /* 0x000ff00000041820 */
[C---:B-1----:R-:W-:Y:S08]  /*3ec0*/  HMMA.16816.F32.BF16 R32, R8.reuse, R64, R28 ;  /* 0x000000400820723c */ /* 0x042ff0000004181c */
[C---:B------:R-:W-:Y:S01]  /*3ed0*/  HMMA.16816.F32.BF16 R28, R8.reuse, R66, R24 ;  /* 0x00000042081c723c */ /* 0x040fe20000041818 */
[----:B------:R-:W1:Y:S07]  /*3ee0*/  LDSM.16.M88.4 R64, [R198+0x5800] ;  /* 0x00580000c640783b */ /* 0x000e6e0000000200 */
[C---:B--2---:R-:W-:Y:S01]  /*3ef0*/  HMMA.16816.F32.BF16 R24, R8.reuse, R76, R20 ;  /* 0x0000004c0818723c */ /* 0x044fe20000041814 */
[----:B------:R-:W2:Y:S07]  /*3f00*/  LDSM.16.M88.4 R20, [R201+0x8000] ;  /* 0x00800000c914783b */ /* 0x000eae0000000200 */
[C---:B------:R-:W-:Y:S01]  /*3f10*/  HMMA.16816.F32.BF16 R16, R8.reuse, R78, R12 ;  /* 0x0000004e0810723c */ /* 0x040fe2000004180c */
[----:B------:R-:W1:Y:S07]  /*3f20*/  LDSM.16.M88.4 R76, [R195+0x4800] ;  /* 0x00480000c34c783b */ /* 0x000e6e0000000200 */
[C---:B---3--:R-:W-:Y:S01]  /*3f30*/  HMMA.16816.F32.BF16 R12, R8.reuse, R88, R40 ;  /* 0x00000058080c723c */ /* 0x048fe20000041828 */
[----:B------:R-:W-:Y:S07]  /*3f40*/  LDSM.16.M88.4 R40, [R195+0x5000] ;  /* 0x00500000c328783b */ /* 0x000fee0000000200 */
[C---:B------:R-:W-:Y:S08]  /*3f50*/  HMMA.16816.F32.BF16 R56, R8.reuse, R90, R48 ;  /* 0x0000005a0838723c */ /* 0x040ff00000041830 */
[C---:B------:R-:W-:Y:S08]  /*3f60*/  HMMA.16816.F32.BF16 R48, R8.reuse, R60, R44 ;  /* 0x0000003c0830723c */ /* 0x040ff0000004182c */
[----:B------:R-:W-:Y:S01]  /*3f70*/  HMMA.16816.F32.BF16 R44, R8, R62, R36 ;  /* 0x0000003e082c723c */ /* 0x000fe20000041824 */
[----:B------:R-:W-:Y:S07]  /*3f80*/  LDSM.16.M88.4 R60, [R192+0x6000] ;  /* 0x00600000c03c783b */ /* 0x000fee0000000200 */
[C---:B----4-:R-:W-:Y:S08]  /*3f90*/  HMMA.16816.F32.BF16 R36, R4.reuse, R72, R32 ;  /* 0x000000480424723c */ /* 0x050ff00000041820 */
[C---:B------:R-:W-:Y:S01]  /*3fa0*/  HMMA.16816.F32.BF16 R52, R4.reuse, R82, R16 ;  /* 0x000000520434723c */ /* 0x040fe20000041810 */
[----:B------:R-:W3:Y:S07]  /*3fb0*/  LDSM.16.M88.4 R16, [R199+0xc000] ;  /* 0x00c00000c710783b */ /* 0x000eee0000000200 */
[C---:B------:R-:W-:Y:S08]  /*3fc0*/  HMMA.16816.F32.BF16 R32, R4.reuse, R80, R24 ;  /* 0x000000500420723c */ /* 0x040ff00000041818 */
[C---:B-----5:R-:W-:Y:S01]  /*3fd0*/  HMMA.16816.F32.BF16 R24, R4.reuse, R84, R12 ;  /* 0x000000540418723c */ /* 0x060fe2000004180c */
[----:B------:R-:W-:Y:S07]  /*3fe0*/  LDSM.16.M88.4 R12, [R200+0xc000] ;  /* 0x00c00000c80c783b */ /* 0x000fee0000000200 */
[C---:B------:R-:W-:Y:S01]  /*3ff0*/  HMMA.16816.F32.BF16 R8, R4.reuse, R86, R56 ;  /* 0x000000560408723c */ /* 0x040fe20000041838 */
[----:B------:R-:W4:Y:S04]  /*4000*/  LDSM.16.M88.4 R84, [R195+0x5800] ;  /* 0x00580000c354783b */ /* 0x000f280000000200 */
[----:B------:R-:W-:Y:S03]  /*4010*/  LDSM.16.M88.4 R56, [R195+0x6000] ;  /* 0x00600000c338783b */ /* 0x000fe60000000200 */
[C---:B------:R-:W-:Y:S01]  /*4020*/  HMMA.16816.F32.BF16 R28, R4.reuse, R74, R28 ;  /* 0x0000004a041c723c */ /* 0x040fe2000004181c */
[----:B------:R-:W-:Y:S07]  /*4030*/  LDSM.16.M88.4 R72, [R192+0x7800] ;  /* 0x00780000c048783b */ /* 0x000fee0000000200 */
[C---:B-1----:R-:W-:Y:S08]  /*4040*/  HMMA.16816.F32.BF16 R48, R4.reuse, R64, R48 ;  /* 0x000000400430723c */ /* 0x042ff00000041830 */
[----:B------:R-:W-:Y:S01]  /*4050*/  HMMA.16816.F32.BF16 R92, R4, R66, R44 ;  /* 0x00000042045c723c */ /* 0x000fe2000004182c */
[----:B------:R-:W-:Y:S04]  /*4060*/  LDSM.16.M88.4 R64, [R206] ;  /* 0x00000000ce40783b */ /* 0x000fe80000000200 */
[----:B------:R-:W-:Y:S03]  /*4070*/  LDSM.16.M88.4 R44, [R192+0x7000] ;  /* 0x00700000c02c783b */ /* 0x000fe60000000200 */
[C---:B--2---:R-:W-:Y:S01]  /*4080*/  HMMA.16816.F32.BF16 R4, R20.reuse, R68, R36 ;  /* 0x000000441404723c */ /* 0x044fe20000041824 */
[----:B------:R-:W1:Y:S07]  /*4090*/  LDSM.16.M88.4 R36, [R207] ;  /* 0x00000000cf24783b */ /* 0x000e6e0000000200 */
[C---:B------:R-:W-:Y:S08]  /*40a0*/  HMMA.16816.F32.BF16 R28, R20.reuse, R70, R28 ;  /* 0x00000046141c723c */ /* 0x040ff0000004181c */
[----:B------:R-:W-:Y:S01]  /*40b0*/  HMMA.16816.F32.BF16 R68, R20, R78, R52 ;  /* 0x0000004e1444723c */ /* 0x000fe20000041834 */
[----:B------:R-:W2:Y:S07]  /*40c0*/  LDSM.16.M88.4 R52, [R192+0x6800] ;  /* 0x00680000c034783b */ /* 0x000eae0000000200 */
[----:B---3--:R-:W-:Y:S08]  /*40d0*/  HMMA.16816.F32.BF16 R4, R16, R60, R4 ;  /* 0x0000003c1004723c */ /* 0x008ff00000041804 */
[C---:B------:R-:W-:Y:S08]  /*40e0*/  HMMA.16816.F32.BF16 R32, R20.reuse, R76, R32 ;  /* 0x0000004c1420723c */ /* 0x040ff00000041820 */
[C---:B------:R-:W-:Y:S01]  /*40f0*/  HMMA.16816.F32.BF16 R76, R20.reuse, R42, R8 ;  /* 0x0000002a144c723c */ /* 0x040fe20000041808 */
[----:B------:R-:W-:Y:S07]  /*4100*/  LDSM.16.M88.4 R8, [R202+0xc000] ;  /* 0x00c00000ca08783b */ /* 0x000fee0000000200 */
[----:B----4-:R-:W-:Y:S01]  /*4110*/  HMMA.16816.F32.BF16 R88, R20, R84, R48 ;  /* 0x000000541458723c */ /* 0x010fe20000041830 */
[----:B------:R-:W3:Y:S07]  /*4120*/  LDSM.16.M88.4 R48, [R198+0x6000] ;  /* 0x00600000c630783b */ /* 0x000eee0000000200 */
[----:B------:R-:W-:Y:S01]  /*4130*/  HMMA.16816.F32.BF16 R28, R16, R62, R28 ;  /* 0x0000003e101c723c */ /* 0x000fe2000004181c */
[----:B------:R-:W-:Y:S07]  /*4140*/  LDSM.16.M88.4 R60, [R198+0x6800] ;  /* 0x00680000c63c783b */ /* 0x000fee0000000200 */
[----:B------:R-:W-:Y:S08]  /*4150*/  HMMA.16816.F32.BF16 R80, R20, R40, R24 ;  /* 0x000000281450723c */ /* 0x000ff00000041818 */
[C---:B-1----:R-:W-:Y:S01]  /*4160*/  HMMA.16816.F32.BF16 R24, R12.reuse, R36, R4 ;  /* 0x000000240c18723c */ /* 0x042fe20000041804 */
[----:B------:R-:W1:Y:S07]  /*4170*/  LDSM.16.M88.4 R4, [R201+0xc000] ;  /* 0x00c00000c904783b */ /* 0x000e6e0000000200 */
[----:B------:R-:W-:Y:S08]  /*4180*/  HMMA.16816.F32.BF16 R28, R12, R38, R28 ;  /* 0x000000260c1c723c */ /* 0x000ff0000004181c */
[----:B--2---:R-:W-:Y:S08]  /*4190*/  HMMA.16816.F32.BF16 R32, R16, R52, R32 ;  /* 0x000000341020723c */ /* 0x004ff00000041820 */
[----:B---3--:R-:W-:Y:S08]  /*41a0*/  HMMA.16816.F32.BF16 R24, R8, R48, R24 ;  /* 0x000000300818723c */ /* 0x008ff00000041818 */
[----:B------:R-:W-:Y:S01]  /*41b0*/  HMMA.16816.F32.BF16 R40, R16, R54, R68 ;  /* 0x000000361028723c */ /* 0x000fe20000041844 */
[----:B------:R-:W2:Y:S04]  /*41c0*/  LDSM.16.M88.4 R68, [R205] ;  /* 0x00000000cd44783b */ /* 0x000ea80000000200 */
[----:B------:R-:W3:Y:S03]  /*41d0*/  LDSM.16.M88.4 R52, [R195+0x6800] ;  /* 0x00680000c334783b */ /* 0x000ee60000000200 */
[----:B------:R-:W-:Y:S08]  /*41e0*/  HMMA.16816.F32.BF16 R28, R8, R50, R28 ;  /* 0x00000032081c723c */ /* 0x000ff0000004181c */
[----:B------:R-:W-:Y:S08]  /*41f0*/  HMMA.16816.F32.BF16 R36, R12, R64, R32 ;  /* 0x000000400c24723c */ /* 0x000ff00000041820 */
[----:B-1----:R-:W-:Y:S08]  /*4200*/  HMMA.16816.F32.BF16 R48, R4, R56, R24 ;  /* 0x000000380430723c */ /* 0x002ff00000041818 */
[----:B------:R-:W-:Y:S08]  /*4210*/  HMMA.16816.F32.BF16 R84, R20, R86, R92 ;  /* 0x000000561454723c */ /* 0x000ff0000004185c */
[----:B------:R-:W-:Y:S08]  /*4220*/  HMMA.16816.F32.BF16 R20, R16, R44, R80 ;  /* 0x0000002c1014723c */ /* 0x000ff00000041850 */
[----:B------:R-:W-:Y:S08]  /*4230*/  HMMA.16816.F32.BF16 R32, R12, R66, R40 ;  /* 0x000000420c20723c */ /* 0x000ff00000041828 */
[----:B------:R-:W-:Y:S01]  /*4240*/  HMMA.16816.F32.BF16 R28, R4, R58, R28 ;  /* 0x0000003a041c723c */ /* 0x000fe2000004181c */
[----:B------:R-:W1:Y:S07]  /*4250*/  LDSM.16.M88.4 R56, [R198+0x7000] ;  /* 0x00700000c638783b */ /* 0x000e6e0000000200 */
[----:B------:R-:W-:Y:S01]  /*4260*/  HMMA.16816.F32.BF16 R36, R8, R60, R36 ;  /* 0x0000003c0824723c */ /* 0x000fe20000041824 */
[----:B------:R-:W-:-:S07]  /*4270*/  FMUL.FTZ R0, R48, c[0x0][0x320] ;  /* 0x0000c80030007a20 */ /* 0x000fce0000410000 */
[----:B------:R-:W-:Y:S01]  /*4280*/  HMMA.16816.F32.BF16 R44, R16, R46, R76 ;  /* 0x0000002e102c723c */ /* 0x000fe2000004184c */
[----:B------:R4:W1:Y:S07]  /*4290*/  MUFU.TANH R78, R0 ;  /* 0x00000000004e7308 */ /* 0x00086e0000002400 */
[----:B--2---:R-:W-:Y:S01]  /*42a0*/  HMMA.16816.F32.BF16 R24, R12, R68, R20 ;  /* 0x000000440c18723c */ /* 0x004fe20000041814 */
[----:B----4-:R-:W-:-:S07]  /*42b0*/  FMUL.FTZ R0, R49, c[0x0][0x320] ;  /* 0x0000c80031007a20 */ /* 0x010fce0000410000 */
[----:B------:R-:W-:Y:S01]  /*42c0*/  HMMA.16816.F32.BF16 R20, R8, R62, R32 ;  /* 0x0000003e0814723c */ /* 0x000fe20000041820 */
[----:B------:R-:W2:Y:S01]  /*42d0*/  LDSM.16.M88.4 R60, [R204] ;  /* 0x00000000cc3c783b */ /* 0x000ea20000000200 */
[----:B------:R4:W1:Y:S06]  /*42e0*/  MUFU.TANH R77, R0 ;  /* 0x00000000004d7308 */ /* 0x00086c0000002400 */
[----:B---3--:R-:W-:Y:S01]  /*42f0*/  HMMA.16816.F32.BF16 R36, R4, R52, R36 ;  /* 0x000000340424723c */ /* 0x008fe20000041824 */
[----:B----4-:R-:W-:-:S04]  /*4300*/  FMUL.FTZ R0, R50, c[0x0][0x320] ;  /* 0x0000c80032007a20 */ /* 0x010fc80000410000 */
[----:B------:R3:W4:Y:S03]  /*4310*/  MUFU.TANH R76, R0 ;  /* 0x00000000004c7308 */ /* 0x0007260000002400 */
[----:B------:R-:W-:Y:S01]  /*4320*/  HMMA.16816.F32.BF16 R64, R16, R72, R88 ;  /* 0x000000481040723c */ /* 0x000fe20000041858 */
[----:B---3--:R-:W-:Y:S02]  /*4330*/  FMUL.FTZ R0, R51, c[0x0][0x320] ;  /* 0x0000c80033007a20 */ /* 0x008fe40000410000 */
[----:B------:R-:W3:Y:S02]  /*4340*/  LDSM.16.M88.4 R48, [R195+0x7000] ;  /* 0x00700000c330783b */ /* 0x000ee40000000200 */
[----:B------:R5:W1:Y:S03]  /*4350*/  MUFU.TANH R73, R0 ;  /* 0x0000000000497308 */ /* 0x000a660000002400 */
[----:B------:R-:W-:Y:S01]  /*4360*/  HMMA.16816.F32.BF16 R40, R12, R70, R44 ;  /* 0x000000460c28723c */ /* 0x000fe2000004182c */
[----:B------:R-:W2:Y:S01]  /*4370*/  LDSM.16.M88.4 R44, [R198+0x7800] ;  /* 0x00780000c62c783b */ /* 0x000ea20000000200 */
[----:B-----5:R-:W-:-:S04]  /*4380*/  FMUL.FTZ R0, R28, c[0x0][0x320] ;  /* 0x0000c8001c007a20 */ /* 0x020fc80000410000 */
[----:B------:R5:W2:Y:S02]  /*4390*/  MUFU.TANH R72, R0 ;  /* 0x0000000000487308 */ /* 0x000aa40000002400 */
[----:B-1----:R-:W-:Y:S01]  /*43a0*/  HMMA.16816.F32.BF16 R32, R8, R56, R24 ;  /* 0x000000380820723c */ /* 0x002fe20000041818 */
[----:B-----5:R-:W-:-:S05]  /*43b0*/  FMUL.FTZ R0, R29, c[0x0][0x320] ;  /* 0x0000c8001d007a20 */ /* 0x020fca0000410000 */
[----:B------:R1:W1:Y:S02]  /*43c0*/  MUFU.TANH R68, R0 ;  /* 0x0000000000447308 */ /* 0x0002640000002400 */
[----:B------:R-:W-:Y:S01]  /*43d0*/  HMMA.16816.F32.BF16 R24, R4, R54, R20 ;  /* 0x000000360418723c */ /* 0x000fe20000041814 */
[----:B-1----:R-:W-:-:S05]  /*43e0*/  FMUL.FTZ R0, R30, c[0x0][0x320] ;  /* 0x0000c8001e007a20 */ /* 0x002fca0000410000 */
[----:B------:R1:W1:Y:S02]  /*43f0*/  MUFU.TANH R69, R0 ;  /* 0x0000000000457308 */ /* 0x0002640000002400 */
[----:B------:R-:W-:Y:S01]  /*4400*/  HMMA.16816.F32.BF16 R16, R16, R74, R84 ;  /* 0x0000004a1010723c */ /* 0x000fe20000041854 */
[----:B-1----:R-:W-:-:S05]  /*4410*/  FMUL.FTZ R0, R31, c[0x0][0x320] ;  /* 0x0000c8001f007a20 */ /* 0x002fca0000410000 */
[----:B------:R1:W1:Y:S02]  /*4420*/  MUFU.TANH R56, R0 ;  /* 0x0000000000387308 */ /* 0x0002640000002400 */
[----:B--2---:R-:W-:Y:S01]  /*4430*/  HMMA.16816.F32.BF16 R20, R12, R60, R64 ;  /* 0x0000003c0c14723c */ /* 0x004fe20000041840 */
[----:B-1----:R-:W-:-:S05]  /*4440*/  FMUL.FTZ R0, R36, c[0x0][0x320] ;  /* 0x0000c80024007a20 */ /* 0x002fca0000410000 */
[----:B------:R1:W2:Y:S02]  /*4450*/  MUFU.TANH R55, R0 ;  /* 0x0000000000377308 */ /* 0x0002a40000002400 */
[----:B------:R-:W-:Y:S01]  /*4460*/  HMMA.16816.F32.BF16 R28, R8, R58, R40 ;  /* 0x0000003a081c723c */ /* 0x000fe20000041828 */
[----:B-1----:R-:W-:-:S05]  /*4470*/  FMUL.FTZ R0, R37, c[0x0][0x320] ;  /* 0x0000c80025007a20 */ /* 0x002fca0000410000 */
[----:B------:R1:W1:Y:S02]  /*4480*/  MUFU.TANH R54, R0 ;  /* 0x0000000000367308 */ /* 0x0002640000002400 */
[----:B---3--:R-:W-:Y:S01]  /*4490*/  HMMA.16816.F32.BF16 R32, R4, R48, R32 ;  /* 0x000000300420723c */ /* 0x008fe20000041820 */
[----:B-1----:R-:W-:-:S05]  /*44a0*/  FMUL.FTZ R0, R38, c[0x0][0x320] ;  /* 0x0000c80026007a20 */ /* 0x002fca0000410000 */
[----:B------:R1:W3:Y:S02]  /*44b0*/  MUFU.TANH R53, R0 ;  /* 0x0000000000357308 */ /* 0x0002e40000002400 */
[----:B------:R-:W-:Y:S01]  /*44c0*/  HMMA.16816.F32.BF16 R12, R12, R62, R16 ;  /* 0x0000003e0c0c723c */ /* 0x000fe20000041810 */
[----:B-1----:R-:W-:Y:S02]  /*44d0*/  FMUL.FTZ R0, R39, c[0x0][0x320] ;  /* 0x0000c80027007a20 */ /* 0x002fe40000410000 */
[----:B------:R-:W1:Y:S05]  /*44e0*/  LDSM.16.M88.4 R36, [R195+0x7800] ;  /* 0x00780000c324783b */ /* 0x000e6a0000000200 */
[----:B------:R-:W-:Y:S01]  /*44f0*/  HMMA.16816.F32.BF16 R16, R8, R44, R20 ;  /* 0x0000002c0810723c */ /* 0x000fe20000041814 */
[----:B------:R5:W1:Y:S01]  /*4500*/  MUFU.TANH R52, R0 ;  /* 0x0000000000347308 */ /* 0x000a620000002400 */
[----:B------:R-:W-:Y:S01]  /*4510*/  ISETP.GT.AND P0, PT, R96, R133, PT ;  /* 0x000000856000720c */ /* 0x000fe20003f04270 */
[----:B------:R-:W-:-:S04]  /*4520*/  DEPBAR.LE SB0, 0x0 ;  /* 0x000080000000791a */ /* 0x000fc80000000000 */
[----:B-----5:R-:W-:-:S04]  /*4530*/  FMUL.FTZ R0, R24, c[0x0][0x320] ;  /* 0x0000c80018007a20 */ /* 0x020fc80000410000 */
[----:B------:R5:W1:Y:S01]  /*4540*/  MUFU.TANH R43, R0 ;  /* 0x00000000002b7308 */ /* 0x000a620000002400 */
[----:B------:R-:W-:Y:S01]  /*4550*/  HMMA.16816.F32.BF16 R20, R4, R50, R28 ;  /* 0x000000320414723c */ /* 0x000fe2000004181c */
[----:B-----5:R-:W-:-:S06]  /*4560*/  FMUL.FTZ R0, R25, c[0x0][0x320] ;  /* 0x0000c80019007a20 */ /* 0x020fcc0000410000 */
[----:B------:R5:W1:Y:S02]  /*4570*/  MUFU.TANH R48, R0 ;  /* 0x0000000000307308 */ /* 0x000a640000002400 */
[----:B-----5:R-:W-:-:S06]  /*4580*/  FMUL.FTZ R0, R26, c[0x0][0x320] ;  /* 0x0000c8001a007a20 */ /* 0x020fcc0000410000 */
[----:B------:R5:W1:Y:S02]  /*4590*/  MUFU.TANH R42, R0 ;  /* 0x00000000002a7308 */ /* 0x000a640000002400 */
[----:B-----5:R-:W-:-:S06]  /*45a0*/  FMUL.FTZ R0, R27, c[0x0][0x320] ;  /* 0x0000c8001b007a20 */ /* 0x020fcc0000410000 */
[----:B------:R5:W1:Y:S01]  /*45b0*/  MUFU.TANH R41, R0 ;  /* 0x0000000000297308 */ /* 0x000a620000002400 */
[----:B------:R-:W-:Y:S01]  /*45c0*/  HMMA.16816.F32.BF16 R8, R8, R46, R12 ;  /* 0x0000002e0808723c */ /* 0x000fe2000004180c */
[----:B-----5:R-:W-:-:S06]  /*45d0*/  FMUL.FTZ R0, R32, c[0x0][0x320] ;  /* 0x0000c80020007a20 */ /* 0x020fcc0000410000 */
[----:B------:R5:W2:Y:S01]  /*45e0*/  MUFU.TANH R40, R0 ;  /* 0x0000000000287308 */ /* 0x000aa20000002400 */
[----:B-1----:R-:W-:Y:S01]  /*45f0*/  HMMA.16816.F32.BF16 R12, R4, R36, R16 ;  /* 0x00000024040c723c */ /* 0x002fe20000041810 */
[----:B-----5:R-:W-:-:S06]  /*4600*/  FMUL.FTZ R0, R33, c[0x0][0x320] ;  /* 0x0000c80021007a20 */ /* 0x020fcc0000410000 */
[----:B------:R1:W1:Y:S02]  /*4610*/  MUFU.TANH R32, R0 ;  /* 0x0000000000207308 */ /* 0x0002640000002400 */
[----:B-1----:R-:W-:-:S06]  /*4620*/  FMUL.FTZ R0, R34, c[0x0][0x320] ;  /* 0x0000c80022007a20 */ /* 0x002fcc0000410000 */
[----:B------:R1:W1:Y:S02]  /*4630*/  MUFU.TANH R34, R0 ;  /* 0x0000000000227308 */ /* 0x0002640000002400 */
[----:B-1----:R-:W-:-:S06]  /*4640*/  FMUL.FTZ R0, R35, c[0x0][0x320] ;  /* 0x0000c80023007a20 */ /* 0x002fcc0000410000 */
[----:B------:R1:W1:Y:S02]  /*4650*/  MUFU.TANH R33, R0 ;  /* 0x0000000000217308 */ /* 0x0002640000002400 */
[----:B-1----:R-:W-:-:S06]  /*4660*/  FMUL.FTZ R0, R20, c[0x0][0x320] ;  /* 0x0000c80014007a20 */ /* 0x002fcc0000410000 */
[----:B------:R1:W1:Y:S01]  /*4670*/  MUFU.TANH R28, R0 ;  /* 0x00000000001c7308 */ /* 0x0002620000002400 */
[----:B------:R-:W-:Y:S01]  /*4680*/  HMMA.16816.F32.BF16 R4, R4, R38, R8 ;  /* 0x000000260404723c */ /* 0x000fe20000041808 */
        /* <DEDUP_REMOVED lines=25> */
[----:B-1234-:R-:W-:Y:S01]  /*4820*/  IADD3 R0, R224, -0x2, RZ ;  /* 0xfffffffee0007810 */ /* 0x01efe20007ffe0ff */
[----:B------:R-:W-:Y:S01]  /*4830*/  IMAD.MOV.U32 R6, RZ, RZ, c[0x0][0x1e4] ;  /* 0x00007900ff067624 */ /* 0x000fe200078e00ff */
[----:B------:R-:W-:Y:S02]  /*4840*/  ISETP.NE.AND P3, PT, R99, RZ, PT ;  /* 0x000000ff6300720c */ /* 0x000fe40003f65270 */
[----:B------:R-:W-:Y:S01]  /*4850*/  SHF.R.S32.HI R2, RZ, 0x1f, R0 ;  /* 0x0000001fff027819 */ /* 0x000fe20000011400 */
[----:B------:R-:W-:Y:S01]  /*4860*/  IMAD.WIDE.U32 R4, R0, c[0x0][0x1e0], RZ ;  /* 0x0000780000047a25 */ /* 0x000fe200078e00ff */
[----:B------:R-:W-:-:S03]  /*4870*/  ISETP.NE.AND P4, PT, R98, RZ, PT ;  /* 0x000000ff6200720c */ /* 0x000fc60003f85270 */
        /* <DEDUP_REMOVED lines=21> */
.L_x_1254:
[----:B--234-:R-:W-:Y:S05]  /*49d0*/  BSYNC B0 ;  /* 0x0000000000007941 */ /* 0x01cfea0003800000 */
.L_x_1253:
[----:B-1----:R-:W2:Y:S04]  /*49e0*/  LDL R0, [R1+0x10] ;  /* 0x0000100001007983 */ /* 0x002ea80000100800 */
[----:B------:R-:W-:Y:S04]  /*49f0*/  LDSM.16.MT88.4 R44, [R194+0x800] ;  /* 0x00080000c22c783b */ /* 0x000fe80000004200 */
[----:B------:R-:W-:Y:S04]  /*4a00*/  LDSM.16.MT88.4 R36, [R197] ;  /* 0x00000000c524783b */ /* 0x000fe80000004200 */
[----:B------:R-:W-:Y:S04]  /*4a10*/  LDSM.16.MT88.4 R64, [R194+0x2800] ;  /* 0x00280000c240783b */ /* 0x000fe80000004200 */
[----:B------:R-:W0:Y:S01]  /*4a20*/  LDGDEPBAR ;  /* 0x00000000000079af */ /* 0x000e220000000000 */
[----:B--2---:R-:W-:-:S05]  /*4a30*/  IMAD.IADD R0, R97, 0x1, -R0 ;  /* 0x0000000161007824 */ /* 0x004fca00078e0a00 */
[C---:B------:R-:W-:Y:S02]  /*4a40*/  ISETP.GT.AND P1, PT, R0.reuse, RZ, PT ;  /* 0x000000ff0000720c */ /* 0x040fe40003f24270 */
[C---:B------:R-:W-:Y:S02]  /*4a50*/  ISETP.GT.AND P0, PT, R0.reuse, 0x1, PT ;  /* 0x000000010000780c */ /* 0x040fe40003f04270 */
[----:B------:R-:W-:Y:S02]  /*4a60*/  ISETP.GT.AND P6, PT, R0, 0x8, PT ;  /* 0x000000080000780c */ /* 0x000fe40003fc4270 */
[----:B------:R-:W-:Y:S02]  /*4a70*/  FSEL R5, R78, -INF , P1 ;  /* 0xff8000004e057808 */ /* 0x000fe40000800000 */
[----:B------:R-:W-:Y:S02]  /*4a80*/  FSEL R6, R77, -INF , P0 ;  /* 0xff8000004d067808 */ /* 0x000fe40000000000 */
[----:B------:R-:W-:-:S02]  /*4a90*/  ISETP.GT.AND P5, PT, R0, 0x9, PT ;  /* 0x000000090000780c */ /* 0x000fc40003fa4270 */
[----:B------:R-:W-:Y:S02]  /*4aa0*/  FSEL R7, R72, -INF , P6 ;  /* 0xff80000048077808 */ /* 0x000fe40003000000 */
        /* <DEDUP_REMOVED lines=18> */
[----:B------:R-:W-:Y:S01]  /*4bd0*/  FMNMX.FTZ R2, R11, R2, !PT ;  /* 0x000000020b027209 */ /* 0x000fe20007810000 */
[----:B------:R-:W-:Y:S01]  /*4be0*/  LDSM.16.MT88.4 R48, [R197+0x800] ;  /* 0x00080000c530783b */ /* 0x000fe20000004200 */
[----:B------:R-:W-:Y:S02]  /*4bf0*/  FSEL R13, R69, -INF , P6 ;  /* 0xff800000450d7808 */ /* 0x000fe40003000000 */
[----:B------:R-:W-:Y:S02]  /*4c00*/  ISETP.GT.AND P6, PT, R0, 0x21, PT ;  /* 0x000000210000780c */ /* 0x000fe40003fc4270 */
[----:B------:R-:W-:Y:S02]  /*4c10*/  FSEL R104, R40, -INF , P0 ;  /* 0xff80000028687808 */ /* 0x000fe40000000000 */
        /* <DEDUP_REMOVED lines=14> */
[----:B------:R-:W-:Y:S01]  /*4d00*/  LDSM.16.MT88.4 R52, [R196] ;  /* 0x00000000c434783b */ /* 0x000fe20000004200 */
        /* <DEDUP_REMOVED lines=9> */
[----:B------:R-:W-:Y:S01]  /*4da0*/  ISETP.GT.AND P1, PT, R0, 0x38, PT ;  /* 0x000000380000780c */ /* 0x000fe20003f24270 */
[----:B------:R-:W-:Y:S01]  /*4db0*/  LDSM.16.MT88.4 R40, [R196+0x800] ;  /* 0x00080000c428783b */ /* 0x000fe20000004200 */
[----:B------:R-:W-:Y:S02]  /*4dc0*/  FSEL R99, R22, -INF , P2 ;  /* 0xff80000016637808 */ /* 0x000fe40001000000 */
[----:B------:R-:W-:Y:S02]  /*4dd0*/  FMNMX.FTZ R2, R100, R2, !PT ;  /* 0x0000000264027209 */ /* 0x000fe40007810000 */
[----:B------:R-:W-:-:S02]  /*4de0*/  FSEL R105, R34, -INF , P0 ;  /* 0xff80000022697808 */ /* 0x000fc40000000000 */
[----:B------:R-:W-:Y:S02]  /*4df0*/  FMNMX.FTZ R3, R20, R3, !PT ;  /* 0x0000000314037209 */ /* 0x000fe40007810000 */
[----:B------:R-:W-:Y:S02]  /*4e00*/  ISETP.GT.AND P0, PT, R0, 0x39, PT ;  /* 0x000000390000780c */ /* 0x000fe40003f04270 */
[----:B------:R-:W-:Y:S02]  /*4e10*/  FSEL R95, R16, -INF , P1 ;  /* 0xff800000105f7808 */ /* 0x000fe40000800000 */
[----:B------:R-:W-:Y:S02]  /*4e20*/  FMNMX.FTZ R0, R99, R2, !PT ;  /* 0x0000000263007209 */ /* 0x000fe40007810000 */
        /* <DEDUP_REMOVED lines=9> */
[----:B------:R-:W-:Y:S01]  /*4ec0*/  FMNMX.FTZ R2, R98, R2, !PT ;  /* 0x0000000262027209 */ /* 0x000fe20007810000 */
[----:B------:R-:W-:Y:S01]  /*4ed0*/  LDSM.16.MT88.4 R32, [R193+0x800] ;  /* 0x00080000c120783b */ /* 0x000fe20000004200 */
[----:B------:R-:W-:Y:S02]  /*4ee0*/  FSEL R96, R30, -INF , P4 ;  /* 0xff8000001e607808 */ /* 0x000fe40002000000 */
[----:B------:R-:W-:Y:S02]  /*4ef0*/  FMNMX.FTZ R2, R97, R2, !PT ;  /* 0x0000000261027209 */ /* 0x000fe40007810000 */
[----:B------:R-:W-:Y:S02]  /*4f00*/  FSEL R94, R27, -INF , P3 ;  /* 0xff8000001b5e7808 */ /* 0x000fe40001800000 */
[----:B------:R-:W-:Y:S02]  /*4f10*/  FMNMX.FTZ R2, R96, R2, !PT ;  /* 0x0000000260027209 */ /* 0x000fe40007810000 */
[----:B------:R-:W-:-:S02]  /*4f20*/  FSEL R93, R26, -INF , P2 ;  /* 0xff8000001a5d7808 */ /* 0x000fc40001000000 */
[----:B------:R-:W-:Y:S02]  /*4f30*/  FMNMX.FTZ R2, R94, R2, !PT ;  /* 0x000000025e027209 */ /* 0x000fe40007810000 */
[----:B------:R-:W-:Y:S02]  /*4f40*/  FSEL R91, R25, -INF , P1 ;  /* 0xff800000195b7808 */ /* 0x000fe40000800000 */
[----:B------:R-:W-:Y:S02]  /*4f50*/  FMNMX.FTZ R2, R93, R2, !PT ;  /* 0x000000025d027209 */ /* 0x000fe40007810000 */
[----:B------:R-:W-:Y:S02]  /*4f60*/  FSEL R90, R24, -INF , P0 ;  /* 0xff800000185a7808 */ /* 0x000fe40000000000 */
[----:B------:R-:W-:Y:S02]  /*4f70*/  FMNMX.FTZ R2, R91, R2, !PT ;  /* 0x000000025b027209 */ /* 0x000fe40007810000 */
[----:B-1----:R-:W-:-:S02]  /*4f80*/  FMNMX.FTZ R0, R0, R3, !PT ;  /* 0x0000000300007209 */ /* 0x002fc40007810000 */
[----:B------:R-:W-:-:S03]  /*4f90*/  FMNMX.FTZ R2, R90, R2, !PT ;  /* 0x000000025a027209 */ /* 0x000fc60007810000 */
        /* <DEDUP_REMOVED lines=8> */
[----:B------:R-:W-:-:S04]  /*5020*/  FFMA.FTZ R3, R5, c[0x0][0x2d0], -R2 ;  /* 0x0000b40005037a23 */ /* 0x000fc80000010802 */
[----:B------:R2:W-:Y:S01]  /*5030*/  MUFU.EX2 R80, R3 ;  /* 0x0000000300507308 */ /* 0x0005e20000000800 */
[----:B-1----:R-:W-:Y:S01]  /*5040*/  FMNMX.FTZ R16, R0, R4, !PT ;  /* 0x0000000400107209 */ /* 0x002fe20007810000 */
[--C-:B------:R-:W-:Y:S02]  /*5050*/  FFMA.FTZ R0, R9, c[0x0][0x2d0], -R2.reuse ;  /* 0x0000b40009007a23 */ /* 0x100fe40000010802 */
[----:B--2---:R-:W-:Y:S01]  /*5060*/  FFMA.FTZ R3, R6, c[0x0][0x2d0], -R2 ;  /* 0x0000b40006037a23 */ /* 0x004fe20000010802 */
[----:B------:R-:W-:-:S03]  /*5070*/  FSETP.NEU.FTZ.AND P0, PT, R16, -INF , PT ;  /* 0xff8000001000780b */ /* 0x000fc60003f1d000 */
[----:B------:R1:W-:Y:S08]  /*5080*/  MUFU.EX2 R82, R0 ;  /* 0x0000000000527308 */ /* 0x0003f00000000800 */
[----:B------:R2:W3:Y:S01]  /*5090*/  MUFU.EX2 R79, R3 ;  /* 0x00000003004f7308 */ /* 0x0004e20000000800 */
[----:B-1----:R-:W-:-:S05]  /*50a0*/  FMUL.FTZ R0, R16, c[0x0][0x2d0] ;  /* 0x0000b40010007a20 */ /* 0x002fca0000410000 */
[----:B------:R-:W-:Y:S01]  /*50b0*/  FSEL R0, R0, RZ, P0 ;  /* 0x000000ff00007208 */ /* 0x000fe20000000000 */
[--C-:B--2---:R-:W-:Y:S02]  /*50c0*/  FFMA.FTZ R3, R7, c[0x0][0x2d0], -R2.reuse ;  /* 0x0000b40007037a23 */ /* 0x104fe40000010802 */
[----:B------:R-:W1:Y:S02]  /*50d0*/  LDSM.16.MT88.4 R4, [R193] ;  /* 0x00000000c104783b */ /* 0x000e640000004200 */
[----:B------:R2:W-:Y:S02]  /*50e0*/  MUFU.EX2 R81, R3 ;  /* 0x0000000300517308 */ /* 0x0005e40000000800 */
[----:B--2---:R-:W-:Y:S01]  /*50f0*/  FFMA.FTZ R3, R8, c[0x0][0x2d0], -R2 ;  /* 0x0000b40008037a23 */ /* 0x004fe20000010802 */
[----:B---3--:R-:W-:-:S05]  /*5100*/  F2FP.BF16.PACK_AB R8, R79, R80 ;  /* 0x000000504f08723e */ /* 0x008fca00000010ff */
[----:B------:R2:W3:Y:S02]  /*5110*/  MUFU.EX2 R83, R3 ;  /* 0x0000000300537308 */ /* 0x0004e40000000800 */
[----:B--2---:R-:W-:Y:S01]  /*5120*/  FFMA.FTZ R3, R10, c[0x0][0x2d0], -R2 ;  /* 0x0000b4000a037a23 */ /* 0x004fe20000010802 */
[----:B---3--:R-:W-:-:S05]  /*5130*/  F2FP.BF16.PACK_AB R10, R83, R81 ;  /* 0x00000051530a723e */ /* 0x008fca00000010ff */
[----:B------:R2:W-:Y:S02]  /*5140*/  MUFU.EX2 R84, R3 ;  /* 0x0000000300547308 */ /* 0x0005e40000000800 */
[----:B--2---:R-:W-:-:S06]  /*5150*/  FFMA.FTZ R3, R11, c[0x0][0x2d0], -R2 ;  /* 0x0000b4000b037a23 */ /* 0x004fcc0000010802 */
[----:B------:R2:W-:Y:S02]  /*5160*/  MUFU.EX2 R86, R3 ;  /* 0x0000000300567308 */ /* 0x0005e40000000800 */
[----:B--2---:R-:W-:-:S06]  /*5170*/  FFMA.FTZ R3, R12, c[0x0][0x2d0], -R0 ;  /* 0x0000b4000c037a23 */ /* 0x004fcc0000010800 */
[----:B------:R2:W-:Y:S02]  /*5180*/  MUFU.EX2 R77, R3 ;  /* 0x00000003004d7308 */ /* 0x0005e40000000800 */
[----:B--2---:R-:W-:-:S06]  /*5190*/  FFMA.FTZ R3, R14, c[0x0][0x2d0], -R0 ;  /* 0x0000b4000e037a23 */ /* 0x004fcc0000010800 */
[----:B------:R2:W3:Y:S02]  /*51a0*/  MUFU.EX2 R76, R3 ;  /* 0x00000003004c7308 */ /* 0x0004e40000000800 */
[--C-:B--2---:R-:W-:Y:S01]  /*51b0*/  FFMA.FTZ R3, R13, c[0x0][0x2d0], -R0.reuse ;  /* 0x0000b4000d037a23 */ /* 0x104fe20000010800 */
[----:B---3--:R-:W-:Y:S01]  /*51c0*/  F2FP.BF16.PACK_AB R9, R76, R77 ;  /* 0x0000004d4c09723e */ /* 0x008fe200000010ff */
[----:B------:R-:W2:Y:S04]  /*51d0*/  LDSM.16.MT88.4 R12, [R194] ;  /* 0x00000000c20c783b */ /* 0x000ea80000004200 */
[----:B------:R3:W-:Y:S02]  /*51e0*/  MUFU.EX2 R78, R3 ;  /* 0x00000003004e7308 */ /* 0x0007e40000000800 */
[----:B---3--:R-:W-:-:S06]  /*51f0*/  FFMA.FTZ R3, R18, c[0x0][0x2d0], -R0 ;  /* 0x0000b40012037a23 */ /* 0x008fcc0000010800 */
[----:B------:R3:W4:Y:S02]  /*5200*/  MUFU.EX2 R18, R3 ;  /* 0x0000000300127308 */ /* 0x0007240000000800 */
[----:B---3--:R-:W-:Y:S01]  /*5210*/  FFMA.FTZ R3, R17, c[0x0][0x2d0], -R2 ;  /* 0x0000b40011037a23 */ /* 0x008fe20000010802 */
[----:B----4-:R-:W-:-:S05]  /*5220*/  F2FP.BF16.PACK_AB R11, R18, R78 ;  /* 0x0000004e120b723e */ /* 0x010fca00000010ff */
[----:B------:R3:W-:Y:S02]  /*5230*/  MUFU.EX2 R87, R3 ;  /* 0x0000000300577308 */ /* 0x0007e40000000800 */
[----:B-1----:R-:W-:Y:S01]  /*5240*/  HMMA.16816.F32.BF16 R24, R8, R4, RZ ;  /* 0x000000040818723c */ /* 0x002fe200000418ff */
[----:B---3--:R-:W-:-:S05]  /*5250*/  FFMA.FTZ R3, R19, c[0x0][0x2d0], -R0 ;  /* 0x0000b40013037a23 */ /* 0x008fca0000010800 */
[----:B------:R1:W-:Y:S02]  /*5260*/  MUFU.EX2 R19, R3 ;  /* 0x0000000300137308 */ /* 0x0003e40000000800 */
[----:B-1----:R-:W-:-:S06]  /*5270*/  FFMA.FTZ R3, R20, c[0x0][0x2d0], -R0 ;  /* 0x0000b40014037a23 */ /* 0x002fcc0000010800 */
[----:B------:R1:W3:Y:S02]  /*5280*/  MUFU.EX2 R85, R3 ;  /* 0x0000000300557308 */ /* 0x0002e40000000800 */
[----:B-1----:R-:W-:Y:S02]  /*5290*/  FFMA.FTZ R3, R21, c[0x0][0x2d0], -R0 ;  /* 0x0000b40015037a23 */ /* 0x002fe40000010800 */
[C---:B------:R-:W-:Y:S04]  /*52a0*/  HMMA.16816.F32.BF16 R20, R8.reuse, R6, RZ ;  /* 0x000000060814723c */ /* 0x040fe800000418ff */
[----:B------:R1:W-:Y:S04]  /*52b0*/  MUFU.EX2 R89, R3 ;  /* 0x0000000300597308 */ /* 0x0003e80000000800 */
[----:B--2---:R-:W-:Y:S07]  /*52c0*/  HMMA.16816.F32.BF16 R4, R8, R12, RZ ;  /* 0x0000000c0804723c */ /* 0x004fee00000418ff */
[----:B------:R-:W-:-:S02]  /*52d0*/  F2FP.BF16.PACK_AB R12, R84, R82 ;  /* 0x00000052540c723e */ /* 0x000fc400000010ff */
[----:B---3--:R-:W-:Y:S01]  /*52e0*/  F2FP.BF16.PACK_AB R13, R85, R19 ;  /* 0x00000013550d723e */ /* 0x008fe200000010ff */
[----:B-1----:R-:W-:Y:S02]  /*52f0*/  FFMA.FTZ R3, R28, c[0x0][0x2d0], -R0 ;  /* 0x0000b4001c037a23 */ /* 0x002fe40000010800 */
[----:B------:R-:W-:Y:S02]  /*5300*/  HMMA.16816.F32.BF16 R28, R8, R14, RZ ;  /* 0x0000000e081c723c */ /* 0x000fe400000418ff */
[----:B------:R-:W1:Y:S05]  /*5310*/  MUFU.EX2 R88, R3 ;  /* 0x0000000300587308 */ /* 0x000e6a0000000800 */
[----:B------:R-:W-:-:S02]  /*5320*/  F2FP.BF16.PACK_AB R14, R87, R86 ;  /* 0x00000056570e723e */ /* 0x000fc400000010ff */
[----:B-1----:R-:W-:Y:S11]  /*5330*/  F2FP.BF16.PACK_AB R15, R88, R89 ;  /* 0x00000059580f723e */ /* 0x002ff600000010ff */
[----:B------:R-:W-:Y:S04]  /*5340*/  @!UPT UIADD3 URZ, URZ, URZ, URZ ;  /* 0x0000003f3f3ff290 */ /* 0x000fe8000fffe03f */
[C---:B------:R-:W-:Y:S08]  /*5350*/  HMMA.16816.F32.BF16 R28, R12.reuse, R46, R28 ;  /* 0x0000002e0c1c723c */ /* 0x040ff0000004181c */
[----:B------:R-:W-:Y:S08]  /*5360*/  HMMA.16816.F32.BF16 R60, R12, R34, R20 ;  /* 0x000000220c3c723c */ /* 0x000ff00000041814 */
[----:B------:R-:W-:Y:S08]  /*5370*/  HMMA.16816.F32.BF16 R20, R8, R38, RZ ;  /* 0x000000260814723c */ /* 0x000ff000000418ff */
[----:B------:R-:W-:Y:S01]  /*5380*/  HMMA.16816.F32.BF16 R136, R12, R32, R24 ;  /* 0x000000200c88723c */ /* 0x000fe20000041818 */
[----:B------:R-:W-:-:S02]  /*5390*/  IMAD.MOV.U32 R111, RZ, RZ, R28 ;  /* 0x000000ffff6f7224 */ /* 0x000fc400078e001c */
[----:B------:R-:W-:Y:S02]  /*53a0*/  IMAD.MOV.U32 R110, RZ, RZ, R29 ;  /* 0x000000ffff6e7224 */ /* 0x000fe400078e001d */
[----:B------:R-:W-:Y:S02]  /*53b0*/  IMAD.MOV.U32 R109, RZ, RZ, R30 ;  /* 0x000000ffff6d7224 */ /* 0x000fe400078e001e */
[----:B------:R-:W-:Y:S01]  /*53c0*/  IMAD.MOV.U32 R108, RZ, RZ, R31 ;  /* 0x000000ffff6c7224 */ /* 0x000fe200078e001f */
[----:B------:R-:W-:Y:S01]  /*53d0*/  HMMA.16816.F32.BF16 R24, R8, R36, RZ ;  /* 0x000000240818723c */ /* 0x000fe200000418ff */
[----:B------:R-:W1:Y:S01]  /*53e0*/  LDSM.16.MT88.4 R28, [R193+0x2000] ;  /* 0x00200000c11c783b */ /* 0x000e620000004200 */
[----:B------:R-:W-:Y:S02]  /*53f0*/  IMAD.MOV.U32 R107, RZ, RZ, R60 ;  /* 0x000000ffff6b7224 */ /* 0x000fe400078e003c */
[----:B------:R-:W-:Y:S01]  /*5400*/  IMAD.MOV.U32 R106, RZ, RZ, R61 ;  /* 0x000000ffff6a7224 */ /* 0x000fe200078e003d */
[----:B------:R-:W-:Y:S01]  /*5410*/  LDSM.16.MT88.4 R36, [R197+0x2000] ;  /* 0x00200000c524783b */ /* 0x000fe20000004200 */
[----:B------:R-:W-:-:S02]  /*5420*/  IMAD.MOV.U32 R17, RZ, RZ, R62 ;  /* 0x000000ffff117224 */ /* 0x000fc400078e003e */
[C---:B------:R-:W-:Y:S01]  /*5430*/  HMMA.16816.F32.BF16 R20, R12.reuse, R50, R20 ;  /* 0x000000320c14723c */ /* 0x040fe20000041814 */
[----:B------:R-:W-:Y:S02]  /*5440*/  IMAD.MOV.U32 R3, RZ, RZ, R63 ;  /* 0x000000ffff037224 */ /* 0x000fe400078e003f */
[----:B------:R-:W-:Y:S05]  /*5450*/  LDSM.16.MT88.4 R60, [R197+0x2800] ;  /* 0x00280000c53c783b */ /* 0x000fea0000004200 */
[C---:B------:R-:W-:Y:S01]  /*5460*/  HMMA.16816.F32.BF16 R144, R12.reuse, R44, R4 ;  /* 0x0000002c0c90723c */ /* 0x040fe20000041804 */
[----:B------:R-:W2:Y:S07]  /*5470*/  LDSM.16.MT88.4 R44, [R194+0x2000] ;  /* 0x00200000c22c783b */ /* 0x000eae0000004200 */
[----:B------:R-:W-:Y:S01]  /*5480*/  HMMA.16816.F32.BF16 R152, R12, R48, R24 ;  /* 0x000000300c98723c */ /* 0x000fe20000041818 */
[----:B------:R-:W3:Y:S07]  /*5490*/  LDSM.16.MT88.4 R48, [R193+0x2800] ;  /* 0x00280000c130783b */ /* 0x000eee0000004200 */
[----:B------:R-:W-:Y:S01]  /*54a0*/  HMMA.16816.F32.BF16 R32, R8, R54, RZ ;  /* 0x000000360820723c */ /* 0x000fe200000418ff */
[----:B------:R-:W-:-:S02]  /*54b0*/  IMAD.MOV.U32 R115, RZ, RZ, R20 ;  /* 0x000000ffff737224 */ /* 0x000fc400078e0014 */
[----:B------:R-:W-:Y:S02]  /*54c0*/  IMAD.MOV.U32 R114, RZ, RZ, R21 ;  /* 0x000000ffff727224 */ /* 0x000fe400078e0015 */
[----:B------:R-:W-:Y:S02]  /*54d0*/  IMAD.MOV.U32 R113, RZ, RZ, R22 ;  /* 0x000000ffff717224 */ /* 0x000fe400078e0016 */
[----:B------:R-:W-:Y:S01]  /*54e0*/  IMAD.MOV.U32 R112, RZ, RZ, R23 ;  /* 0x000000ffff707224 */ /* 0x000fe200078e0017 */
[C---:B------:R-:W-:Y:S01]  /*54f0*/  HMMA.16816.F32.BF16 R4, R8.reuse, R52, RZ ;  /* 0x000000340804723c */ /* 0x040fe200000418ff */
[----:B------:R-:W-:Y:S07]  /*5500*/  LDSM.16.MT88.4 R52, [R194+0x4000] ;  /* 0x00400000c234783b */ /* 0x000fee0000004200 */
[----:B-1----:R-:W-:Y:S08]  /*5510*/  HMMA.16816.F32.BF16 R20, R8, R30, RZ ;  /* 0x0000001e0814723c */ /* 0x002ff000000418ff */
[C---:B------:R-:W-:Y:S08]  /*5520*/  HMMA.16816.F32.BF16 R68, R12.reuse, R42, R32 ;  /* 0x0000002a0c44723c */ /* 0x040ff00000041820 */
[----:B------:R-:W-:Y:S08]  /*5530*/  HMMA.16816.F32.BF16 R160, R12, R40, R4 ;  /* 0x000000280ca0723c */ /* 0x000ff00000041804 */
[C---:B------:R-:W-:Y:S08]  /*5540*/  HMMA.16816.F32.BF16 R24, R8.reuse, R28, RZ ;  /* 0x0000001c0818723c */ /* 0x040ff000000418ff */
[----:B--2---:R-:W-:Y:S01]  /*5550*/  HMMA.16816.F32.BF16 R4, R8, R44, RZ ;  /* 0x0000002c0804723c */ /* 0x004fe200000418ff */
[----:B------:R-:W-:-:S02]  /*5560*/  IMAD.MOV.U32 R119, RZ, RZ, R68 ;  /* 0x000000ffff777224 */ /* 0x000fc400078e0044 */
[----:B------:R-:W-:Y:S02]  /*5570*/  IMAD.MOV.U32 R118, RZ, RZ, R69 ;  /* 0x000000ffff767224 */ /* 0x000fe400078e0045 */
[----:B------:R-:W-:Y:S02]  /*5580*/  IMAD.MOV.U32 R117, RZ, RZ, R70 ;  /* 0x000000ffff757224 */ /* 0x000fe400078e0046 */
[----:B------:R-:W-:Y:S01]  /*5590*/  IMAD.MOV.U32 R116, RZ, RZ, R71 ;  /* 0x000000ffff747224 */ /* 0x000fe200078e0047 */
[----:B---3--:R-:W-:Y:S01]  /*55a0*/  HMMA.16816.F32.BF16 R20, R12, R50, R20 ;  /* 0x000000320c14723c */ /* 0x008fe20000041814 */
[----:B------:R-:W-:Y:S07]  /*55b0*/  LDSM.16.MT88.4 R68, [R193+0x4800] ;  /* 0x00480000c144783b */ /* 0x000fee0000004200 */
[C---:B------:R-:W-:Y:S01]  /*55c0*/  HMMA.16816.F32.BF16 R40, R8.reuse, R46, RZ ;  /* 0x0000002e0828723c */ /* 0x040fe200000418ff */
[----:B------:R-:W1:Y:S07]  /*55d0*/  LDSM.16.MT88.4 R44, [R196+0x2800] ;  /* 0x00280000c42c783b */ /* 0x000e6e0000004200 */
[----:B------:R-:W-:Y:S08]  /*55e0*/  HMMA.16816.F32.BF16 R32, R8, R36, RZ ;  /* 0x000000240820723c */ /* 0x000ff000000418ff */
[----:B------:R-:W-:Y:S01]  /*55f0*/  HMMA.16816.F32.BF16 R244, R12, R48, R24 ;  /* 0x000000300cf4723c */ /* 0x000fe20000041818 */
[----:B------:R-:W-:Y:S01]  /*5600*/  IMAD.MOV.U32 R37, RZ, RZ, R22 ;  /* 0x000000ffff257224 */ /* 0x000fe200078e0016 */
[----:B------:R-:W-:-:S05]  /*5610*/  MOV R36, R23 ;  /* 0x0000001700247202 */ /* 0x000fca0000000f00 */
[----:B------:R-:W-:Y:S01]  /*5620*/  IMAD.MOV.U32 R49, RZ, RZ, R20 ;  /* 0x000000ffff317224 */ /* 0x000fe200078e0014 */
[----:B------:R-:W-:Y:S01]  /*5630*/  HMMA.16816.F32.BF16 R240, R12, R64, R4 ;  /* 0x000000400cf0723c */ /* 0x000fe20000041804 */
[----:B------:R-:W-:-:S07]  /*5640*/  IMAD.MOV.U32 R48, RZ, RZ, R21 ;  /* 0x000000ffff307224 */ /* 0x000fce00078e0015 */
[C---:B------:R-:W-:Y:S07]  /*5650*/  HMMA.16816.F32.BF16 R20, R8.reuse, R58, RZ ;  /* 0x0000003a0814723c */ /* 0x040fee00000418ff */
[----:B------:R-:W-:Y:S01]  /*5660*/  IMAD.MOV.U32 R58, RZ, RZ, R37 ;  /* 0x000000ffff3a7224 */ /* 0x000fe200078e0025 */
[----:B------:R-:W-:Y:S01]  /*5670*/  HMMA.16816.F32.BF16 R4, R8, R72, RZ ;  /* 0x000000480804723c */ /* 0x000fe200000418ff */
[----:B------:R-:W-:-:S06]  /*5680*/  IMAD.MOV.U32 R59, RZ, RZ, R36 ;  /* 0x000000ffff3b7224 */ /* 0x000fcc00078e0024 */
[----:B------:R-:W-:Y:S01]  /*5690*/  IMAD.MOV.U32 R72, RZ, RZ, R111 ;  /* 0x000000ffff487224 */ /* 0x000fe200078e006f */
[----:B------:R-:W-:Y:S01]  /*56a0*/  HMMA.16816.F32.BF16 R28, R8, R38, RZ ;  /* 0x00000026081c723c */ /* 0x000fe200000418ff */
[----:B------:R-:W2:Y:S01]  /*56b0*/  LDSM.16.MT88.4 R36, [R194+0x4800] ;  /* 0x00480000c224783b */ /* 0x000ea20000004200 */
[----:B------:R-:W-:-:S06]  /*56c0*/  IMAD.MOV.U32 R73, RZ, RZ, R110 ;  /* 0x000000ffff497224 */ /* 0x000fcc00078e006e */
[C---:B------:R-:W-:Y:S01]  /*56d0*/  HMMA.16816.F32.BF16 R184, R12.reuse, R60, R32 ;  /* 0x0000003c0cb8723c */ /* 0x040fe20000041820 */
[----:B------:R-:W3:Y:S06]  /*56e0*/  LDSM.16.MT88.4 R32, [R197+0x4000] ;  /* 0x00400000c520783b */ /* 0x000eec0000004200 */
[----:B------:R-:W-:Y:S01]  /*56f0*/  IMAD.MOV.U32 R60, RZ, RZ, R119 ;  /* 0x000000ffff3c7224 */ /* 0x000fe200078e0077 */
[----:B-1----:R-:W-:Y:S01]  /*5700*/  HMMA.16816.F32.BF16 R188, R12, R46, R20 ;  /* 0x0000002e0cbc723c */ /* 0x002fe20000041814 */
[----:B------:R-:W-:-:S06]  /*5710*/  IMAD.MOV.U32 R61, RZ, RZ, R118 ;  /* 0x000000ffff3d7224 */ /* 0x000fcc00078e0076 */
[----:B------:R-:W-:Y:S01]  /*5720*/  MOV R46, R113 ;  /* 0x00000071002e7202 */ /* 0x000fe20000000f00 */
[----:B------:R-:W-:Y:S01]  /*5730*/  HMMA.16816.F32.BF16 R176, R12, R68, R4 ;  /* 0x000000440cb0723c */ /* 0x000fe20000041804 */
[----:B------:R-:W-:-:S07]  /*5740*/  IMAD.MOV.U32 R47, RZ, RZ, R112 ;  /* 0x000000ffff2f7224 */ /* 0x000fce00078e0070 */
[----:B------:R-:W-:Y:S07]  /*5750*/  HMMA.16816.F32.BF16 R24, R8, R56, RZ ;  /* 0x000000380818723c */ /* 0x000fee00000418ff */
[----:B------:R-:W-:Y:S01]  /*5760*/  IMAD.MOV.U32 R56, RZ, RZ, R49 ;  /* 0x000000ffff387224 */ /* 0x000fe200078e0031 */
[----:B------:R-:W-:Y:S01]  /*5770*/  HMMA.16816.F32.BF16 R236, R12, R66, R40 ;  /* 0x000000420cec723c */ /* 0x000fe20000041828 */
[----:B------:R-:W1:Y:S01]  /*5780*/  LDSM.16.MT88.4 R40, [R196+0x4000] ;  /* 0x00400000c428783b */ /* 0x000e620000004200 */
[----:B------:R-:W-:-:S06]  /*5790*/  IMAD.MOV.U32 R57, RZ, RZ, R48 ;  /* 0x000000ffff397224 */ /* 0x000fcc00078e0030 */
[C---:B------:R-:W-:Y:S07]  /*57a0*/  HMMA.16816.F32.BF16 R20, R8.reuse, R52, RZ ;  /* 0x000000340814723c */ /* 0x040fee00000418ff */
[----:B------:R-:W-:Y:S01]  /*57b0*/  IMAD.MOV.U32 R52, RZ, RZ, R107 ;  /* 0x000000ffff347224 */ /* 0x000fe200078e006b */
[----:B------:R-:W-:Y:S01]  /*57c0*/  HMMA.16816.F32.BF16 R4, R8, R54, RZ ;  /* 0x000000360804723c */ /* 0x000fe200000418ff */
[----:B------:R-:W-:-:S06]  /*57d0*/  IMAD.MOV.U32 R53, RZ, RZ, R106 ;  /* 0x000000ffff357224 */ /* 0x000fcc00078e006a */
[----:B------:R-:W-:Y:S01]  /*57e0*/  IMAD.MOV.U32 R54, RZ, RZ, R17 ;  /* 0x000000ffff367224 */ /* 0x000fe200078e0011 */
[C---:B------:R-:W-:Y:S01]  /*57f0*/  HMMA.16816.F32.BF16 R220, R12.reuse, R62, R28 ;  /* 0x0000003e0cdc723c */ /* 0x040fe2000004181c */
[----:B------:R-:W4:Y:S01]  /*5800*/  LDSM.16.MT88.4 R28, [R197+0x4800] ;  /* 0x00480000c51c783b */ /* 0x000f220000004200 */
[----:B------:R-:W-:Y:S02]  /*5810*/  FADD.FTZ R17, R77, R76 ;  /* 0x0000004c4d117221 */ /* 0x000fe40000010000 */
[----:B------:R-:W-:Y:S02]  /*5820*/  IMAD.MOV.U32 R55, RZ, RZ, R3 ;  /* 0x000000ffff377224 */ /* 0x000fe400078e0003 */
[----:B------:R-:W-:Y:S02]  /*5830*/  FADD.FTZ R3, R80, R79 ;  /* 0x0000004f50037221 */ /* 0x000fe40000010000 */
[----:B------:R-:W-:Y:S01]  /*5840*/  HMMA.16816.F32.BF16 R180, R12, R44, R24 ;  /* 0x0000002c0cb4723c */ /* 0x000fe20000041818 */
[----:B------:R-:W-:-:S02]  /*5850*/  IMAD.MOV.U32 R62, RZ, RZ, R117 ;  /* 0x000000ffff3e7224 */ /* 0x000fc400078e0075 */
[----:B------:R-:W-:Y:S02]  /*5860*/  IMAD.MOV.U32 R63, RZ, RZ, R116 ;  /* 0x000000ffff3f7224 */ /* 0x000fe400078e0074 */
[----:B------:R-:W-:Y:S02]  /*5870*/  FADD.FTZ R3, R81, R3 ;  /* 0x0000000351037221 */ /* 0x000fe40000010000 */
[----:B------:R-:W-:Y:S01]  /*5880*/  IMAD.MOV.U32 R44, RZ, RZ, R115 ;  /* 0x000000ffff2c7224 */ /* 0x000fe200078e0073 */
[----:B--2---:R-:W-:Y:S01]  /*5890*/  HMMA.16816.F32.BF16 R148, R12, R36, R20 ;  /* 0x000000240c94723c */ /* 0x004fe20000041814 */
[----:B------:R-:W-:Y:S02]  /*58a0*/  IMAD.MOV.U32 R45, RZ, RZ, R114 ;  /* 0x000000ffff2d7224 */ /* 0x000fe400078e0072 */
[----:B------:R-:W-:-:S04]  /*58b0*/  FADD.FTZ R3, R83, R3 ;  /* 0x0000000353037221 */ /* 0x000fc80000010000 */
[----:B------:R-:W-:Y:S01]  /*58c0*/  FADD.FTZ R3, R82, R3 ;  /* 0x0000000352037221 */ /* 0x000fe20000010000 */
[----:B------:R-:W-:Y:S01]  /*58d0*/  HMMA.16816.F32.BF16 R156, R12, R38, R4 ;  /* 0x000000260c9c723c */ /* 0x000fe20000041804 */
[----:B------:R-:W2:Y:S02]  /*58e0*/  LDSM.16.MT88.4 R36, [R196+0x4800] ;  /* 0x00480000c424783b */ /* 0x000ea40000004200 */
[----:B------:R-:W-:-:S05]  /*58f0*/  FADD.FTZ R3, R84, R3 ;  /* 0x0000000354037221 */ /* 0x000fca0000010000 */
[C---:B------:R-:W-:Y:S07]  /*5900*/  HMMA.16816.F32.BF16 R24, R8.reuse, R74, RZ ;  /* 0x0000004a0818723c */ /* 0x040fee00000418ff */
[----:B------:R-:W-:Y:S01]  /*5910*/  IMAD.MOV.U32 R74, RZ, RZ, R109 ;  /* 0x000000ffff4a7224 */ /* 0x000fe200078e006d */
[----:B---3--:R-:W-:Y:S01]  /*5920*/  HMMA.16816.F32.BF16 R20, R8, R34, RZ ;  /* 0x000000220814723c */ /* 0x008fe200000418ff */
[----:B------:R-:W-:-:S06]  /*5930*/  IMAD.MOV.U32 R75, RZ, RZ, R108 ;  /* 0x000000ffff4b7224 */ /* 0x000fcc00078e006c */
[--C-:B------:R-:W-:Y:S01]  /*5940*/  FFMA.FTZ R35, R95, c[0x0][0x2d0], -R2.reuse ;  /* 0x0000b4005f237a23 */ /* 0x100fe20000010802 */
[----:B-1----:R-:W-:Y:S01]  /*5950*/  HMMA.16816.F32.BF16 R4, R8, R40, RZ ;  /* 0x000000280804723c */ /* 0x002fe200000418ff */
[----:B------:R-:W-:-:S06]  /*5960*/  FFMA.FTZ R34, R92, c[0x0][0x2d0], -R2 ;  /* 0x0000b4005c227a23 */ /* 0x000fcc0000010802 */
[--C-:B------:R-:W-:Y:S01]  /*5970*/  FFMA.FTZ R40, R94, c[0x0][0x2d0], -R0.reuse ;  /* 0x0000b4005e287a23 */ /* 0x100fe20000010800 */
[----:B------:R-:W-:Y:S01]  /*5980*/  HMMA.16816.F32.BF16 R164, R12, R70, R24 ;  /* 0x000000460ca4723c */ /* 0x000fe20000041818 */
[----:B------:R-:W-:-:S07]  /*5990*/  FFMA.FTZ R41, R93, c[0x0][0x2d0], -R0 ;  /* 0x0000b4005d297a23 */ /* 0x000fce0000010800 */
[----:B------:R-:W-:Y:S07]  /*59a0*/  HMMA.16816.F32.BF16 R24, R8, R32, RZ ;  /* 0x000000200818723c */ /* 0x000fee00000418ff */
[--C-:B------:R-:W-:Y:S01]  /*59b0*/  FFMA.FTZ R32, R100, c[0x0][0x2d0], -R2.reuse ;  /* 0x0000b40064207a23 */ /* 0x100fe20000010802 */
[----:B----4-:R-:W-:Y:S01]  /*59c0*/  HMMA.16816.F32.BF16 R140, R12, R30, R20 ;  /* 0x0000001e0c8c723c */ /* 0x010fe20000041814 */
[----:B------:R-:W1:Y:S01]  /*59d0*/  LDSM.16.MT88.4 R20, [R193+0x6000] ;  /* 0x00600000c114783b */ /* 0x000e620000004200 */
[----:B------:R-:W-:-:S06]  /*59e0*/  FFMA.FTZ R33, R99, c[0x0][0x2d0], -R2 ;  /* 0x0000b40063217a23 */ /* 0x000fcc0000010802 */
[----:B--2---:R-:W-:Y:S07]  /*59f0*/  HMMA.16816.F32.BF16 R112, R12, R36, R4 ;  /* 0x000000240c70723c */ /* 0x004fee0000041804 */
[--C-:B------:R-:W-:Y:S01]  /*5a00*/  FFMA.FTZ R36, R98, c[0x0][0x2d0], -R0.reuse ;  /* 0x0000b40062247a23 */ /* 0x100fe20000010800 */
[----:B------:R-:W-:Y:S07]  /*5a10*/  HMMA.16816.F32.BF16 R4, R8, R42, RZ ;  /* 0x0000002a0804723c */ /* 0x000fee00000418ff */
[--C-:B------:R-:W-:Y:S01]  /*5a20*/  FFMA.FTZ R42, R91, c[0x0][0x2d0], -R0.reuse ;  /* 0x0000b4005b2a7a23 */ /* 0x100fe20000010800 */
[----:B------:R-:W-:Y:S01]  /*5a30*/  HMMA.16816.F32.BF16 R108, R12, R28, R24 ;  /* 0x0000001c0c6c723c */ /* 0x000fe20000041818 */
[----:B------:R-:W2:Y:S01]  /*5a40*/  LDSM.16.MT88.4 R28, [R193+0x6800] ;  /* 0x00680000c11c783b */ /* 0x000ea20000004200 */
[----:B------:R-:W-:-:S03]  /*5a50*/  FFMA.FTZ R43, R90, c[0x0][0x2d0], -R0 ;  /* 0x0000b4005a2b7a23 */ /* 0x000fc60000010800 */
[----:B------:R-:W3:Y:S11]  /*5a60*/  LDSM.16.MT88.4 R24, [R194+0x6000] ;  /* 0x00600000c218783b */ /* 0x000ef60000004200 */
[----:B------:R-:W-:Y:S07]  /*5a70*/  HMMA.16816.F32.BF16 R116, R12, R38, R4 ;  /* 0x000000260c74723c */ /* 0x000fee0000041804 */
[--C-:B------:R-:W-:Y:S01]  /*5a80*/  FFMA.FTZ R38, R97, c[0x0][0x2d0], -R0.reuse ;  /* 0x0000b40061267a23 */ /* 0x100fe20000010800 */
[----:B-1----:R-:W-:Y:S01]  /*5a90*/  HMMA.16816.F32.BF16 R4, R8, R20, RZ ;  /* 0x000000140804723c */ /* 0x002fe200000418ff */
[----:B------:R-:W-:Y:S11]  /*5aa0*/  FFMA.FTZ R39, R96, c[0x0][0x2d0], -R0 ;  /* 0x0000b40060277a23 */ /* 0x000ff60000010800 */
[----:B------:R-:W-:Y:S11]  /*5ab0*/  @!UPT UIADD3 URZ, URZ, URZ, URZ ;  /* 0x0000003f3f3ff290 */ /* 0x000ff6000fffe03f */
[----:B------:R-:W-:Y:S01]  /*5ac0*/  @!UPT UIADD3 URZ, URZ, URZ, URZ ;  /* 0x0000003f3f3ff290 */ /* 0x000fe2000fffe03f */
[----:B--2---:R-:W-:Y:S07]  /*5ad0*/  HMMA.16816.F32.BF16 R120, R12, R28, R4 ;  /* 0x0000001c0c78723c */ /* 0x004fee0000041804 */
[----:B------:R-:W-:-:S04]  /*5ae0*/  FADD.FTZ R4, R78, R17 ;  /* 0x000000114e047221 */ /* 0x000fc80000010000 */
[----:B------:R-:W-:Y:S02]  /*5af0*/  FADD.FTZ R17, R18, R4 ;  /* 0x0000000412117221 */ /* 0x000fe40000010000 */
[----:B------:R-:W-:Y:S01]  /*5b00*/  HMMA.16816.F32.BF16 R4, R8, R22, RZ ;  /* 0x000000160804723c */ /* 0x000fe200000418ff */
[----:B------:R-:W1:Y:S01]  /*5b10*/  LDSM.16.MT88.4 R20, [R194+0x6800] ;  /* 0x00680000c214783b */ /* 0x000e620000004200 */
[----:B------:R-:W-:Y:S02]  /*5b20*/  FFMA.FTZ R18, R102, c[0x0][0x2d0], -R2 ;  /* 0x0000b40066127a23 */ /* 0x000fe40000010802 */
[----:B------:R-:W-:Y:S02]  /*5b30*/  FADD.FTZ R17, R19, R17 ;  /* 0x0000001113117221 */ /* 0x000fe40000010000 */
[----:B------:R-:W-:-:S06]  /*5b40*/  FFMA.FTZ R19, R105, c[0x0][0x2d0], -R0 ;  /* 0x0000b40069137a23 */ /* 0x000fcc0000010800 */
[----:B------:R-:W-:Y:S11]  /*5b50*/  MUFU.EX2 R19, R19 ;  /* 0x0000001300137308 */ /* 0x000ff60000000800 */
[----:B------:R-:W-:Y:S01]  /*5b60*/  @!UPT UIADD3 URZ, URZ, URZ, URZ ;  /* 0x0000003f3f3ff290 */ /* 0x000fe2000fffe03f */
[----:B------:R-:W-:Y:S01]  /*5b70*/  HMMA.16816.F32.BF16 R172, R12, R30, R4 ;  /* 0x0000001e0cac723c */ /* 0x000fe20000041804 */
[----:B------:R-:W2:Y:S07]  /*5b80*/  LDSM.16.MT88.4 R28, [R197+0x6000] ;  /* 0x00600000c51c783b */ /* 0x000eae0000004200 */
[----:B---3--:R-:W-:Y:S11]  /*5b90*/  HMMA.16816.F32.BF16 R4, R8, R24, RZ ;  /* 0x000000180804723c */ /* 0x008ff600000418ff */
[----:B------:R-:W-:Y:S11]  /*5ba0*/  @!UPT UIADD3 URZ, URZ, URZ, URZ ;  /* 0x0000003f3f3ff290 */ /* 0x000ff6000fffe03f */
[----:B------:R-:W-:Y:S02]  /*5bb0*/  @!UPT UIADD3 URZ, URZ, URZ, URZ ;  /* 0x0000003f3f3ff290 */ /* 0x000fe4000fffe03f */
[----:B-1----:R-:W-:Y:S08]  /*5bc0*/  HMMA.16816.F32.BF16 R168, R12, R20, R4 ;  /* 0x000000140ca8723c */ /* 0x002ff00000041804 */
[----:B------:R-:W-:Y:S01]  /*5bd0*/  HMMA.16816.F32.BF16 R4, R8, R26, RZ ;  /* 0x0000001a0804723c */ /* 0x000fe200000418ff */
[----:B------:R-:W1:Y:S11]  /*5be0*/  LDSM.16.MT88.4 R24, [R197+0x6800] ;  /* 0x00680000c518783b */ /* 0x000e760000004200 */
[----:B------:R-:W-:Y:S11]  /*5bf0*/  @!UPT UIADD3 URZ, URZ, URZ, URZ ;  /* 0x0000003f3f3ff290 */ /* 0x000ff6000fffe03f */
[----:B------:R-:W-:Y:S01]  /*5c00*/  @!UPT UIADD3 URZ, URZ, URZ, URZ ;  /* 0x0000003f3f3ff290 */ /* 0x000fe2000fffe03f */
[----:B------:R-:W-:Y:S07]  /*5c10*/  HMMA.16816.F32.BF16 R124, R12, R22, R4 ;  /* 0x000000160c7c723c */ /* 0x000fee0000041804 */
[----:B------:R-:W-:Y:S01]  /*5c20*/  FADD.FTZ R4, R86, R3 ;  /* 0x0000000356047221 */ /* 0x000fe20000010000 */
[----:B--2---:R-:W-:Y:S01]  /*5c30*/  HMMA.16816.F32.BF16 R20, R8, R28, RZ ;  /* 0x0000001c0814723c */ /* 0x004fe200000418ff */
[--C-:B------:R-:W-:Y:S02]  /*5c40*/  FFMA.FTZ R3, R104, c[0x0][0x2d0], -R2.reuse ;  /* 0x0000b40068037a23 */ /* 0x100fe40000010802 */
[----:B------:R-:W-:-:S02]  /*5c50*/  FFMA.FTZ R6, R103, c[0x0][0x2d0], -R2 ;  /* 0x0000b40067067a23 */ /* 0x000fc40000010802 */
[----:B------:R-:W-:Y:S02]  /*5c60*/  FFMA.FTZ R7, R101, c[0x0][0x2d0], -R2 ;  /* 0x0000b40065077a23 */ /* 0x000fe40000010802 */
[----:B------:R-:W2:Y:S01]  /*5c70*/  MUFU.EX2 R3, R3 ;  /* 0x0000000300037308 */ /* 0x000ea20000000800 */
[----:B------:R-:W-:Y:S02]  /*5c80*/  FADD.FTZ R4, R87, R4 ;  /* 0x0000000457047221 */ /* 0x000fe40000010000 */
[----:B------:R-:W-:-:S04]  /*5c90*/  FADD.FTZ R5, R85, R17 ;  /* 0x0000001155057221 */ /* 0x000fc80000010000 */
[----:B------:R-:W-:Y:S01]  /*5ca0*/  FADD.FTZ R5, R89, R5 ;  /* 0x0000000559057221 */ /* 0x000fe20000010000 */
[----:B------:R-:W3:Y:S03]  /*5cb0*/  MUFU.EX2 R2, R6 ;  /* 0x0000000600027308 */ /* 0x000ee60000000800 */
[----:B------:R-:W-:Y:S02]  /*5cc0*/  FADD.FTZ R37, R88, R5 ;  /* 0x0000000558257221 */ /* 0x000fe40000010000 */
[----:B--2---:R-:W-:-:S04]  /*5cd0*/  FADD.FTZ R0, R3, R4 ;  /* 0x0000000403007221 */ /* 0x004fc80000010000 */
[----:B-1----:R-:W-:Y:S01]  /*5ce0*/  HMMA.16816.F32.BF16 R64, R12, R24, R20 ;  /* 0x000000180c40723c */ /* 0x002fe20000041814 */
[----:B------:R-:W-:Y:S01]  /*5cf0*/  MUFU.EX2 R5, R32 ;  /* 0x0000002000057308 */ /* 0x000fe20000000800 */
[C---:B---3--:R-:W-:Y:S01]  /*5d00*/  FADD.FTZ R6, R2.reuse, R0 ;  /* 0x0000000002067221 */ /* 0x048fe20000010000 */
[----:B------:R-:W-:-:S05]  /*5d10*/  F2FP.BF16.PACK_AB R4, R2, R3 ;  /* 0x000000030204723e */ /* 0x000fca00000010ff */
[----:B------:R-:W-:Y:S01]  /*5d20*/  HMMA.16816.F32.BF16 R20, R8, R30, RZ ;  /* 0x0000001e0814723c */ /* 0x000fe200000418ff */
[----:B------:R-:W1:Y:S08]  /*5d30*/  MUFU.EX2 R2, R18 ;  /* 0x0000001200027308 */ /* 0x000e700000000800 */
[----:B------:R-:W2:Y:S08]  /*5d40*/  MUFU.EX2 R0, R7 ;  /* 0x0000000700007308 */ /* 0x000eb00000000800 */
[----:B------:R-:W3:Y:S01]  /*5d50*/  MUFU.EX2 R3, R33 ;  /* 0x0000002100037308 */ /* 0x000ee20000000800 */
[----:B-1----:R-:W-:-:S06]  /*5d60*/  FADD.FTZ R6, R2, R6 ;  /* 0x0000000602067221 */ /* 0x002fcc0000010000 */
[----:B------:R-:W-:Y:S01]  /*5d70*/  HMMA.16816.F32.BF16 R48, R12, R26, R20 ;  /* 0x0000001a0c30723c */ /* 0x000fe20000041814 */
[C---:B--2---:R-:W-:Y:S01]  /*5d80*/  FADD.FTZ R6, R0.reuse, R6 ;  /* 0x0000000600067221 */ /* 0x044fe20000010000 */
[----:B------:R-:W1:Y:S05]  /*5d90*/  MUFU.EX2 R17, R35 ;  /* 0x0000002300117308 */ /* 0x000e6a0000000800 */
[----:B------:R-:W-:Y:S01]  /*5da0*/  FADD.FTZ R20, R5, R6 ;  /* 0x0000000605147221 */ /* 0x000fe20000010000 */
[----:B------:R-:W-:Y:S01]  /*5db0*/  F2FP.BF16.PACK_AB R6, R0, R2 ;  /* 0x000000020006723e */ /* 0x000fe200000010ff */
[----:B------:R-:W-:Y:S01]  /*5dc0*/  FADD.FTZ R2, R19, R37 ;  /* 0x0000002513027221 */ /* 0x000fe20000010000 */
[----:B------:R-:W2:Y:S01]  /*5dd0*/  MUFU.EX2 R7, R34 ;  /* 0x0000002200077308 */ /* 0x000ea20000000800 */
[C---:B---3--:R-:W-:Y:S01]  /*5de0*/  FADD.FTZ R0, R3.reuse, R20 ;  /* 0x0000001403007221 */ /* 0x048fe20000010000 */
[----:B------:R-:W-:Y:S01]  /*5df0*/  F2FP.BF16.PACK_AB R128, R3, R5 ;  /* 0x000000050380723e */ /* 0x000fe200000010ff */
[----:B------:R-:W3:Y:S05]  /*5e00*/  LDSM.16.MT88.4 R20, [R196+0x6000] ;  /* 0x00600000c414783b */ /* 0x000eea0000004200 */
[----:B------:R-:W4:Y:S01]  /*5e10*/  MUFU.EX2 R18, R36 ;  /* 0x0000002400127308 */ /* 0x000f220000000800 */
[----:B-1----:R-:W-:-:S04]  /*5e20*/  FADD.FTZ R0, R17, R0 ;  /* 0x0000000011007221 */ /* 0x002fc80000010000 */
[C---:B--2---:R-:W-:Y:S01]  /*5e30*/  FADD.FTZ R251, R7.reuse, R0 ;  /* 0x0000000007fb7221 */ /* 0x044fe20000010000 */
[----:B------:R-:W-:Y:S02]  /*5e40*/  F2FP.BF16.PACK_AB R130, R7, R17 ;  /* 0x000000110782723e */ /* 0x000fe400000010ff */
[----:B------:R-:W-:Y:S01]  /*5e50*/  MUFU.EX2 R3, R39 ;  /* 0x0000002700037308 */ /* 0x000fe20000000800 */
[C---:B----4-:R-:W-:Y:S01]  /*5e60*/  FADD.FTZ R0, R18.reuse, R2 ;  /* 0x0000000212007221 */ /* 0x050fe20000010000 */
[----:B------:R-:W-:-:S06]  /*5e70*/  F2FP.BF16.PACK_AB R5, R18, R19 ;  /* 0x000000131205723e */ /* 0x000fcc00000010ff */
[----:B------:R-:W1:Y:S08]  /*5e80*/  MUFU.EX2 R7, R38 ;  /* 0x0000002600077308 */ /* 0x000e700000000800 */
[----:B------:R-:W-:Y:S08]  /*5e90*/  MUFU.EX2 R18, R40 ;  /* 0x0000002800127308 */ /* 0x000ff00000000800 */
[----:B------:R-:W2:Y:S01]  /*5ea0*/  MUFU.EX2 R17, R41 ;  /* 0x0000002900117308 */ /* 0x000ea20000000800 */
[C---:B---3--:R-:W-:Y:S07]  /*5eb0*/  HMMA.16816.F32.BF16 R24, R8.reuse, R20, RZ ;  /* 0x000000140818723c */ /* 0x048fee00000418ff */
[----:B------:R-:W3:Y:S01]  /*5ec0*/  MUFU.EX2 R2, R42 ;  /* 0x0000002a00027308 */ /* 0x000ee20000000800 */
[----:B------:R-:W-:Y:S07]  /*5ed0*/  HMMA.16816.F32.BF16 R20, R8, R22, RZ ;  /* 0x000000160814723c */ /* 0x000fee00000418ff */
[----:B-1----:R-:W-:Y:S01]  /*5ee0*/  FADD.FTZ R8, R7, R0 ;  /* 0x0000000007087221 */ /* 0x002fe20000010000 */
[----:B------:R-:W-:Y:S01]  /*5ef0*/  F2FP.BF16.PACK_AB R7, R3, R7 ;  /* 0x000000070307723e */ /* 0x000fe200000010ff */
[----:B------:R-:W1:Y:S01]  /*5f00*/  MUFU.EX2 R0, R43 ;  /* 0x0000002b00007308 */ /* 0x000e620000000800 */
[----:B--2---:R-:W-:Y:S01]  /*5f10*/  F2FP.BF16.PACK_AB R129, R17, R18 ;  /* 0x000000121181723e */ /* 0x004fe200000010ff */
[----:B------:R-:W-:-:S04]  /*5f20*/  FADD.FTZ R8, R3, R8 ;  /* 0x0000000803087221 */ /* 0x000fc80000010000 */
[----:B------:R-:W-:-:S04]  /*5f30*/  FADD.FTZ R8, R18, R8 ;  /* 0x0000000812087221 */ /* 0x000fc80000010000 */
[----:B------:R-:W-:-:S04]  /*5f40*/  FADD.FTZ R8, R17, R8 ;  /* 0x0000000811087221 */ /* 0x000fc80000010000 */
[----:B---3--:R-:W-:Y:S02]  /*5f50*/  FADD.FTZ R3, R2, R8 ;  /* 0x0000000802037221 */ /* 0x008fe40000010000 */
[----:B------:R-:W2:Y:S01]  /*5f60*/  LDSM.16.MT88.4 R8, [R196+0x6800] ;  /* 0x00680000c408783b */ /* 0x000ea20000004200 */
[C---:B-1----:R-:W-:Y:S01]  /*5f70*/  F2FP.BF16.PACK_AB R131, R0.reuse, R2 ;  /* 0x000000020083723e */ /* 0x042fe200000010ff */
[----:B------:R-:W-:Y:S01]  /*5f80*/  FADD.FTZ R250, R0, R3 ;  /* 0x0000000300fa7221 */ /* 0x000fe20000010000 */
[----:B------:R-:W-:-:S04]  /*5f90*/  IADD3 R0, R224, -0x2, RZ ;  /* 0xfffffffee0007810 */ /* 0x000fc80007ffe0ff */
[----:B------:R-:W-:Y:S01]  /*5fa0*/  ISETP.GE.AND P0, PT, R0, R133, PT ;  /* 0x000000850000720c */ /* 0x000fe20003f06270 */
[C---:B--2---:R-:W-:Y:S08]  /*5fb0*/  HMMA.16816.F32.BF16 R32, R12.reuse, R8, R24 ;  /* 0x000000080c20723c */ /* 0x044ff00000041818 */
[----:B------:R-:W-:Y:S01]  /*5fc0*/  HMMA.16816.F32.BF16 R24, R12, R10, R20 ;  /* 0x0000000a0c18723c */ /* 0x000fe20000041814 */
[----:B------:R-:W1:Y:S04]  /*5fd0*/  LDSM.16.MT88.4 R8, [R193+0x1000] ;  /* 0x00100000c108783b */ /* 0x000e680000004200 */
[----:B------:R-:W2:Y:S04]  /*5fe0*/  LDSM.16.MT88.4 R12, [R194+0x1000] ;  /* 0x00100000c20c783b */ /* 0x000ea80000004200 */
[----:B------:R-:W3:Y:S01]  /*5ff0*/  LDSM.16.MT88.4 R20, [R194+0x7000] ;  /* 0x00700000c214783b */ /* 0x000ee20000004200 */
        /* <DEDUP_REMOVED lines=27> */
[----:B------:R-:W1:Y:S07]  /*61b0*/  LDSM.16.MT88.4 R164, [R196+0x1800] ;  /* 0x00180000c4a4783b */ /* 0x000e6e0000004200 */
[C---:B------:R-:W-:Y:S01]  /*61c0*/  HMMA.16816.F32.BF16 R88, R4.reuse, R8, R176 ;  /* 0x000000080458723c */ /* 0x040fe200000418b0 */
[----:B------:R-:W-:Y:S07]  /*61d0*/  LDSM.16.MT88.4 R8, [R197+0x5000] ;  /* 0x00500000c508783b */ /* 0x000fee0000004200 */
[C---:B--2---:R-:W-:Y:S01]  /*61e0*/  HMMA.16816.F32.BF16 R100, R4.reuse, R14, R156 ;  /* 0x0000000e0464723c */ /* 0x044fe2000004189c */
[----:B------:R-:W2:Y:S07]  /*61f0*/  LDSM.16.MT88.4 R156, [R197+0x1800] ;  /* 0x00180000c59c783b */ /* 0x000eae0000004200 */
[----:B------:R-:W-:Y:S01]  /*6200*/  HMMA.16816.F32.BF16 R96, R4, R12, R148 ;  /* 0x0000000c0460723c */ /* 0x000fe20000041894 */
[----:B------:R-:W3:Y:S04]  /*6210*/  LDSM.16.MT88.4 R12, [R196+0x5000] ;  /* 0x00500000c40c783b */ /* 0x000ee80000004200 */
[----:B------:R-:W4:Y:S03]  /*6220*/  LDSM.16.MT88.4 R148, [R194+0x1800] ;  /* 0x00180000c294783b */ /* 0x000f260000004200 */
[C---:B-1----:R-:W-:Y:S08]  /*6230*/  HMMA.16816.F32.BF16 R160, R128.reuse, R164, R160 ;  /* 0x000000a480a0723c */ /* 0x042ff000000418a0 */
[C---:B------:R-:W-:Y:S08]  /*6240*/  HMMA.16816.F32.BF16 R164, R128.reuse, R166, R44 ;  /* 0x000000a680a4723c */ /* 0x040ff0000004182c */
[C---:B--2---:R-:W-:Y:S08]  /*6250*/  HMMA.16816.F32.BF16 R152, R128.reuse, R156, R152 ;  /* 0x0000009c8098723c */ /* 0x044ff00000041898 */
[----:B------:R-:W-:Y:S01]  /*6260*/  HMMA.16816.F32.BF16 R156, R128, R158, R40 ;  /* 0x0000009e809c723c */ /* 0x000fe20000041828 */
[----:B------:R-:W1:Y:S07]  /*6270*/  LDSM.16.MT88.4 R40, [R193+0x3800] ;  /* 0x00380000c128783b */ /* 0x000e6e0000004200 */
[C---:B---3--:R-:W-:Y:S08]  /*6280*/  HMMA.16816.F32.BF16 R112, R4.reuse, R12, R112 ;  /* 0x0000000c0470723c */ /* 0x048ff00000041870 */
[----:B------:R-:W-:Y:S01]  /*6290*/  HMMA.16816.F32.BF16 R116, R4, R14, R116 ;  /* 0x0000000e0474723c */ /* 0x000fe20000041874 */
[----:B------:R-:W2:Y:S07]  /*62a0*/  LDSM.16.MT88.4 R12, [R197+0x7000] ;  /* 0x00700000c50c783b */ /* 0x000eae0000004200 */
[C---:B----4-:R-:W-:Y:S08]  /*62b0*/  HMMA.16816.F32.BF16 R144, R128.reuse, R148, R144 ;  /* 0x000000948090723c */ /* 0x050ff00000041890 */
[----:B------:R-:W-:Y:S08]  /*62c0*/  HMMA.16816.F32.BF16 R148, R128, R150, R36 ;  /* 0x000000968094723c */ /* 0x000ff00000041824 */
[----:B------:R-:W-:Y:S08]  /*62d0*/  HMMA.16816.F32.BF16 R104, R4, R8, R108 ;  /* 0x000000080468723c */ /* 0x000ff0000004186c */
[C---:B-1----:R-:W-:Y:S08]  /*62e0*/  HMMA.16816.F32.BF16 R36, R128.reuse, R40, R52 ;  /* 0x000000288024723c */ /* 0x042ff00000041834 */
[----:B------:R-:W-:Y:S01]  /*62f0*/  HMMA.16816.F32.BF16 R40, R128, R42, R56 ;  /* 0x0000002a8028723c */ /* 0x000fe20000041838 */
[----:B------:R-:W1:Y:S07]  /*6300*/  LDSM.16.MT88.4 R56, [R197+0x3800] ;  /* 0x00380000c538783b */ /* 0x000e6e0000004200 */
[C---:B--2---:R-:W-:Y:S01]  /*6310*/  HMMA.16816.F32.BF16 R20, R4.reuse, R12, R64 ;  /* 0x0000000c0414723c */ /* 0x044fe20000041840 */
[----:B------:R-:W-:Y:S07]  /*6320*/  LDSM.16.MT88.4 R64, [R196+0x3800] ;  /* 0x00380000c440783b */ /* 0x000fee0000004200 */
[C---:B------:R-:W-:Y:S01]  /*6330*/  HMMA.16816.F32.BF16 R12, R4.reuse, R14, R48 ;  /* 0x0000000e040c723c */ /* 0x040fe20000041830 */
[----:B------:R-:W2:Y:S07]  /*6340*/  LDSM.16.MT88.4 R48, [R194+0x3800] ;  /* 0x00380000c230783b */ /* 0x000eae0000004200 */
[----:B------:R-:W-:Y:S01]  /*6350*/  HMMA.16816.F32.BF16 R108, R4, R10, R140 ;  /* 0x0000000a046c723c */ /* 0x000fe2000004188c */
[----:B------:R-:W-:Y:S04]  /*6360*/  LDSM.16.MT88.4 R8, [R193+0x7000] ;  /* 0x00700000c108783b */ /* 0x000fe80000004200 */
[----:B------:R-:W-:Y:S03]  /*6370*/  LDSM.16.MT88.4 R140, [R193+0x1800] ;  /* 0x00180000c18c783b */ /* 0x000fe60000004200 */
[C---:B-1----:R-:W-:Y:S01]  /*6380*/  HMMA.16816.F32.BF16 R52, R128.reuse, R56, R72 ;  /* 0x000000388034723c */ /* 0x042fe20000041848 */
[----:B------:R-:W1:Y:S07]  /*6390*/  LDSM.16.MT88.4 R72, [R193+0x5800] ;  /* 0x00580000c148783b */ /* 0x000e6e0000004200 */
[C---:B------:R-:W-:Y:S08]  /*63a0*/  HMMA.16816.F32.BF16 R56, R128.reuse, R58, R76 ;  /* 0x0000003a8038723c */ /* 0x040ff0000004184c */
[C---:B--2---:R-:W-:Y:S08]  /*63b0*/  HMMA.16816.F32.BF16 R44, R128.reuse, R48, R60 ;  /* 0x00000030802c723c */ /* 0x044ff0000004183c */
[C---:B------:R-:W-:Y:S08]  /*63c0*/  HMMA.16816.F32.BF16 R48, R128.reuse, R50, R68 ;  /* 0x000000328030723c */ /* 0x040ff00000041844 */
[C---:B------:R-:W-:Y:S01]  /*63d0*/  HMMA.16816.F32.BF16 R60, R128.reuse, R64, R80 ;  /* 0x00000040803c723c */ /* 0x040fe20000041850 */
[----:B------:R-:W2:Y:S07]  /*63e0*/  LDSM.16.MT88.4 R80, [R194+0x5800] ;  /* 0x00580000c250783b */ /* 0x000eae0000004200 */
[C---:B------:R-:W-:Y:S08]  /*63f0*/  HMMA.16816.F32.BF16 R64, R128.reuse, R66, R84 ;  /* 0x000000428040723c */ /* 0x040ff00000041854 */
[----:B-1----:R-:W-:Y:S01]  /*6400*/  HMMA.16816.F32.BF16 R68, R128, R72, R88 ;  /* 0x000000488044723c */ /* 0x002fe20000041858 */
[----:B------:R-:W1:Y:S07]  /*6410*/  LDSM.16.MT88.4 R88, [R197+0x5800] ;  /* 0x00580000c558783b */ /* 0x000e6e0000004200 */
[C---:B------:R-:W-:Y:S08]  /*6420*/  HMMA.16816.F32.BF16 R120, R4.reuse, R8, R120 ;  /* 0x000000080478723c */ /* 0x040ff00000041878 */
[----:B------:R-:W-:Y:S01]  /*6430*/  HMMA.16816.F32.BF16 R172, R4, R10, R172 ;  /* 0x0000000a04ac723c */ /* 0x000fe200000418ac */
[----:B------:R-:W3:Y:S07]  /*6440*/  LDSM.16.MT88.4 R8, [R196+0x7000] ;  /* 0x00700000c408783b */ /* 0x000eee0000004200 */
[C---:B------:R-:W-:Y:S08]  /*6450*/  HMMA.16816.F32.BF16 R72, R128.reuse, R74, R92 ;  /* 0x0000004a8048723c */ /* 0x040ff0000004185c */
[C---:B--2---:R-:W-:Y:S01]  /*6460*/  HMMA.16816.F32.BF16 R76, R128.reuse, R80, R96 ;  /* 0x00000050804c723c */ /* 0x044fe20000041860 */
[----:B------:R-:W2:Y:S07]  /*6470*/  LDSM.16.MT88.4 R96, [R196+0x5800] ;  /* 0x00580000c460783b */ /* 0x000eae0000004200 */
[C---:B------:R-:W-:Y:S08]  /*6480*/  HMMA.16816.F32.BF16 R80, R128.reuse, R82, R100 ;  /* 0x000000528050723c */ /* 0x040ff00000041864 */
[C---:B-1----:R-:W-:Y:S01]  /*6490*/  HMMA.16816.F32.BF16 R84, R128.reuse, R88, R104 ;  /* 0x000000588054723c */ /* 0x042fe20000041868 */
[----:B------:R-:W1:Y:S07]  /*64a0*/  LDSM.16.MT88.4 R104, [R193+0x7800] ;  /* 0x00780000c168783b */ /* 0x000e6e0000004200 */
[----:B------:R-:W-:Y:S08]  /*64b0*/  HMMA.16816.F32.BF16 R88, R128, R90, R108 ;  /* 0x0000005a8058723c */ /* 0x000ff0000004186c */
[C---:B---3--:R-:W-:Y:S08]  /*64c0*/  HMMA.16816.F32.BF16 R32, R4.reuse, R8, R32 ;  /* 0x000000080420723c */ /* 0x048ff00000041820 */
[----:B------:R-:W-:Y:S01]  /*64d0*/  HMMA.16816.F32.BF16 R24, R4, R10, R24 ;  /* 0x0000000a0418723c */ /* 0x000fe20000041818 */
[----:B------:R-:W-:Y:S07]  /*64e0*/  LDSM.16.MT88.4 R4, [R196+0x7800] ;  /* 0x00780000c404783b */ /* 0x000fee0000004200 */
[C---:B--2---:R-:W-:Y:S01]  /*64f0*/  HMMA.16816.F32.BF16 R92, R128.reuse, R96, R112 ;  /* 0x00000060805c723c */ /* 0x044fe20000041870 */
[----:B------:R-:W2:Y:S07]  /*6500*/  LDSM.16.MT88.4 R112, [R194+0x7800] ;  /* 0x00780000c270783b */ /* 0x000eae0000004200 */
[C---:B------:R-:W-:Y:S08]  /*6510*/  HMMA.16816.F32.BF16 R96, R128.reuse, R98, R116 ;  /* 0x000000628060723c */ /* 0x040ff00000041874 */
[C---:B-1----:R-:W-:Y:S01]  /*6520*/  HMMA.16816.F32.BF16 R100, R128.reuse, R104, R120 ;  /* 0x000000688064723c */ /* 0x042fe20000041878 */
[----:B------:R-:W1:Y:S07]  /*6530*/  LDSM.16.MT88.4 R120, [R197+0x7800] ;  /* 0x00780000c578783b */ /* 0x000e6e0000004200 */
[C---:B------:R-:W-:Y:S08]  /*6540*/  HMMA.16816.F32.BF16 R136, R128.reuse, R140, R136 ;  /* 0x0000008c8088723c */ /* 0x040ff00000041888 */
[C---:B------:R-:W-:Y:S08]  /*6550*/  HMMA.16816.F32.BF16 R140, R128.reuse, R142, R28 ;  /* 0x0000008e808c723c */ /* 0x040ff0000004181c */
[C---:B------:R-:W-:Y:S08]  /*6560*/  HMMA.16816.F32.BF16 R104, R128.reuse, R106, R172 ;  /* 0x0000006a8068723c */ /* 0x040ff000000418ac */
[C---:B--2---:R-:W-:Y:S08]  /*6570*/  HMMA.16816.F32.BF16 R108, R128.reuse, R112, R168 ;  /* 0x00000070806c723c */ /* 0x044ff000000418a8 */
[C---:B------:R-:W-:Y:S08]  /*6580*/  HMMA.16816.F32.BF16 R112, R128.reuse, R114, R124 ;  /* 0x000000728070723c */ /* 0x040ff0000004187c */
[C---:B-1----:R-:W-:Y:S08]  /*6590*/  HMMA.16816.F32.BF16 R116, R128.reuse, R120, R20 ;  /* 0x000000788074723c */ /* 0x042ff00000041814 */
[C---:B------:R-:W-:Y:S08]  /*65a0*/  HMMA.16816.F32.BF16 R120, R128.reuse, R122, R12 ;  /* 0x0000007a8078723c */ /* 0x040ff0000004180c */
[C---:B------:R-:W-:Y:S08]  /*65b0*/  HMMA.16816.F32.BF16 R124, R128.reuse, R4, R32 ;  /* 0x00000004807c723c */ /* 0x040ff00000041820 */
[----:B------:R-:W-:Y:S01]  /*65c0*/  HMMA.16816.F32.BF16 R128, R128, R6, R24 ;  /* 0x000000068080723c */ /* 0x000fe20000041818 */
[----:B------:R-:W-:Y:S07]  /*65d0*/  @!UPT UIADD3 URZ, URZ, URZ, URZ ;  /* 0x0000003f3f3ff290 */ /* 0x000fee000fffe03f */
[----:B------:R-:W-:Y:S11]  /*65e0*/  @!P0 BRA `(.L_x_1255) ;  /* 0x0000383000008947 */ /* 0x000ff60003800000 */
[----:B------:R-:W-:Y:S02]  /*65f0*/  MOV R220, R0 ;  /* 0x0000000000dc7202 */ /* 0x000fe40000000f00 */
[----:B------:R-:W-:-:S02]  /*6600*/  MOV R134, R16 ;  /* 0x0000001000867202 */ /* 0x000fc40000000f00 */
[----:B------:R-:W-:Y:S02]  /*6610*/  MOV R133, R132 ;  /* 0x0000008400857202 */ /* 0x000fe40000000f00 */
.L_x_1256:
[----:B------:R-:W2:Y:S01]  /*6620*/  LDL.64 R10, [R1] ;  /* 0x00000000010a7983 */ /* 0x000ea20000100a00 */
[----:B------:R-:W-:Y:S01]  /*6630*/  SHF.R.S32.HI R0, RZ, 0x1f, R220 ;  /* 0x0000001fff007819 */ /* 0x000fe200000114dc */
[----:B------:R-:W-:Y:S04]  /*6640*/  DEPBAR.LE SB0, 0x0 ;  /* 0x000080000000791a */ /* 0x000fe80000000000 */
[----:B------:R-:W3:Y:S01]  /*6650*/  LDL R9, [R1+0x8] ;  /* 0x0000080001097983 */ /* 0x000ee20000100800 */
[----:B------:R-:W-:Y:S01]  /*6660*/  WARPSYNC 0xffffffff ;  /* 0xffffffff00007948 */ /* 0x000fe20003800000 */
[----:B------:R-:W-:Y:S02]  /*6670*/  IMAD R0, R0, c[0x0][0x208], RZ ;  /* 0x0000820000007a24 */ /* 0x000fe400078e02ff */
[----:B------:R-:W-:Y:S01]  /*6680*/  BAR.SYNC.DEFER_BLOCKING 0x0 ;  /* 0x0000000000007b1d */ /* 0x000fe20000010000 */
[----:B------:R-:W-:Y:S01]  /*6690*/  IMAD.WIDE.U32 R4, R220, c[0x0][0x208], RZ ;  /* 0x00008200dc047a25 */ /* 0x000fe200078e00ff */
[C---:B------:R-:W-:Y:S02]  /*66a0*/  IADD3 R14, P2, R230.reuse, 0x40, RZ ;  /* 0x00000040e60e7810 */ /* 0x040fe40007f5e0ff */
[----:B------:R-:W-:Y:S01]  /*66b0*/  IADD3 R15, P3, R230, 0x80, RZ ;  /* 0x00000080e60f7810 */ /* 0x000fe20007f7e0ff */
[----:B------:R-:W-:Y:S01]  /*66c0*/  IMAD R0, R220, c[0x0][0x20c], R0 ;  /* 0x00008300dc007a24 */ /* 0x000fe200078e0200 */
[C---:B------:R-:W-:Y:S02]  /*66d0*/  SHF.L.U32 R3, R4.reuse, 0x6, RZ ;  /* 0x0000000604037819 */ /* 0x040fe400000006ff */
[-C--:B------:R-:W-:Y:S02]  /*66e0*/  IADD3.X R20, RZ, R235.reuse, RZ, P2, !PT ;  /* 0x000000ebff147210 */ /* 0x080fe400017fe4ff */
[----:B------:R-:W-:Y:S02]  /*66f0*/  IADD3 R0, R5, R0, RZ ;  /* 0x0000000005007210 */ /* 0x000fe40007ffe0ff */
[C---:B------:R-:W-:Y:S02]  /*6700*/  IADD3 R2, P1, R3.reuse, R230, RZ ;  /* 0x000000e603027210 */ /* 0x040fe40007f3e0ff */
[----:B------:R-:W-:Y:S02]  /*6710*/  SHF.L.U64.HI R0, R4, 0x6, R0 ;  /* 0x0000000604007819 */ /* 0x000fe40000010200 */
[C---:B------:R-:W-:Y:S02]  /*6720*/  IADD3 R4, P0, R3.reuse, R14, RZ ;  /* 0x0000000e03047210 */ /* 0x040fe40007f1e0ff */
[CC--:B------:R-:W-:Y:S02]  /*6730*/  IADD3.X R5, R0.reuse, R235.reuse, RZ, P1, !PT ;  /* 0x000000eb00057210 */ /* 0x0c0fe40000ffe4ff */
[----:B------:R-:W-:Y:S02]  /*6740*/  IADD3.X R8, R0, R20, RZ, P0, !PT ;  /* 0x0000001400087210 */ /* 0x000fe400007fe4ff */
[----:B------:R-:W-:Y:S02]  /*6750*/  LEA R12, P1, R4, c[0x0][0x1f8], 0x1 ;  /* 0x00007e00040c7a11 */ /* 0x000fe400078208ff */
[----:B------:R-:W-:Y:S01]  /*6760*/  LEA R6, P2, R2, c[0x0][0x1f8], 0x1 ;  /* 0x00007e0002067a11 */ /* 0x000fe200078408ff */
[----:B------:R-:W4:Y:S01]  /*6770*/  LDL R23, [R1+0xc] ;  /* 0x00000c0001177983 */ /* 0x000f220000100800 */
[----:B------:R-:W-:Y:S02]  /*6780*/  LEA.HI.X R13, R4, c[0x0][0x1fc], R8, 0x1, P1 ;  /* 0x00007f00040d7a11 */ /* 0x000fe400008f0c08 */
[----:B------:R-:W-:Y:S01]  /*6790*/  LEA.HI.X R7, R2, c[0x0][0x1fc], R5, 0x1, P2 ;  /* 0x00007f0002077a11 */ /* 0x000fe200010f0c05 */
[----:B------:R-:W-:Y:S01]  /*67a0*/  LDSM.16.M88.4 R32, [R199] ;  /* 0x00000000c720783b */ /* 0x000fe20000000200 */
[----:B------:R-:W-:Y:S02]  /*67b0*/  ISETP.GE.AND P2, PT, R252, c[0x0][0x1d4], PT ;  /* 0x00007500fc007a0c */ /* 0x000fe40003f46270 */
[----:B------:R-:W-:Y:S02]  /*67c0*/  IADD3.X R21, RZ, R235, RZ, P3, !PT ;  /* 0x000000ebff157210 */ /* 0x000fe40001ffe4ff */
[----:B------:R-:W-:Y:S03]  /*67d0*/  IADD3 R2, P4, R3, R15, RZ ;  /* 0x0000000f03027210 */ /* 0x000fe60007f9e0ff */
[----:B------:R-:W-:Y:S01]  /*67e0*/  LDSM.16.M88.4 R16, [R192+0x800] ;  /* 0x00080000c010783b */ /* 0x000fe20000000200 */
[----:B------:R-:W-:Y:S02]  /*67f0*/  LEA R4, P3, R2, c[0x0][0x1f8], 0x1 ;  /* 0x00007e0002047a11 */ /* 0x000fe400078608ff */
[----:B------:R-:W-:Y:S04]  /*6800*/  IADD3.X R5, R0, R21, RZ, P4, !PT ;  /* 0x0000001500057210 */ /* 0x000fe800027fe4ff */
[----:B------:R-:W-:Y:S01]  /*6810*/  LEA.HI.X R5, R2, c[0x0][0x1fc], R5, 0x1, P3 ;  /* 0x00007f0002057a11 */ /* 0x000fe200018f0c05 */
[----:B------:R-:W-:Y:S08]  /*6820*/  LDSM.16.M88.4 R24, [R192+0x1000] ;  /* 0x00100000c018783b */ /* 0x000ff00000000200 */
[----:B------:R-:W-:Y:S08]  /*6830*/  LDSM.16.M88.4 R168, [R192+0x1800] ;  /* 0x00180000c0a8783b */ /* 0x000ff00000000200 */
[----:B------:R-:W-:Y:S08]  /*6840*/  LDSM.16.M88.4 R172, [R200] ;  /* 0x00000000c8ac783b */ /* 0x000ff00000000200 */
[----:B------:R-:W-:Y:S08]  /*6850*/  LDSM.16.M88.4 R176, [R203] ;  /* 0x00000000cbb0783b */ /* 0x000ff00000000200 */
[----:B------:R-:W-:Y:S08]  /*6860*/  LDSM.16.M88.4 R180, [R218] ;  /* 0x00000000dab4783b */ /* 0x000ff00000000200 */
[----:B------:R-:W-:Y:S08]  /*6870*/  LDSM.16.M88.4 R184, [R217] ;  /* 0x00000000d9b8783b */ /* 0x000ff00000000200 */
[----:B------:R-:W-:Y:S08]  /*6880*/  LDSM.16.M88.4 R188, [R216] ;  /* 0x00000000d8bc783b */ /* 0x000ff00000000200 */
[----:B------:R-:W5:Y:S01]  /*6890*/  LDL R132, [R1+0x18] ;  /* 0x0000180001847983 */ /* 0x000f620000100800 */
[----:B--2---:R-:W-:Y:S02]  /*68a0*/  ISETP.GE.AND P0, PT, R10, c[0x0][0x1d4], PT ;  /* 0x000075000a007a0c */ /* 0x004fe40003f06270 */
[----:B---3--:R-:W-:Y:S02]  /*68b0*/  ISETP.GE.AND P1, PT, R9, c[0x0][0x1d4], PT ;  /* 0x0000750009007a0c */ /* 0x008fe40003f26270 */
[----:B------:R-:W1:Y:S09]  /*68c0*/  LDSM.16.M88.4 R8, [R192] ;  /* 0x00000000c008783b */ /* 0x000e720000000200 */
[----:B------:R-:W-:Y:S01]  /*68d0*/  @!PT LDS RZ, [RZ] ;  /* 0x00000000fffff984 */ /* 0x000fe20000000800 */
[----:B------:R-:W-:Y:S01]  /*68e0*/  @!PT LDS RZ, [RZ] ;  /* 0x00000000fffff984 */ /* 0x000fe20000000800 */
[----:B------:R-:W-:Y:S01]  /*68f0*/  @!PT LDS RZ, [RZ] ;  /* 0x00000000fffff984 */ /* 0x000fe20000000800 */
[----:B------:R2:W-:Y:S08]  /*6900*/  LDGSTS.E.BYPASS.LTC128B.128 [R219+0x100], [R6.64], !P0 ;  /* 0x0010000006db7fae */ /* 0x0005f0000c101d46 */
[----:B------:R3:W-:Y:S08]  /*6910*/  LDGSTS.E.BYPASS.LTC128B.128 [R219+0x2100], [R12.64], !P1 ;  /* 0x021000000cdb7fae */ /* 0x0007f0000c901d46 */
[----:B------:R1:W-:Y:S01]  /*6920*/  LDGSTS.E.BYPASS.LTC128B.128 [R219+0x4100], [R4.64], !P2 ;  /* 0x0410000004db7fae */ /* 0x0003e2000d101d46 */
[----:B--2---:R-:W-:Y:S02]  /*6930*/  IADD3 R7, P3, R230, 0xc0, RZ ;  /* 0x000000c0e6077810 */ /* 0x004fe40007f7e0ff */
[----:B------:R-:W-:Y:S02]  /*6940*/  MOV R6, c[0x0][0x208] ;  /* 0x0000820000067a02 */ /* 0x000fe40000000f00 */
[----:B------:R-:W-:Y:S02]  /*6950*/  IADD3.X R22, RZ, R235, RZ, P3, !PT ;  /* 0x000000ebff167210 */ /* 0x000fe40001ffe4ff */
[----:B----4-:R-:W-:Y:S02]  /*6960*/  ISETP.GE.AND P3, PT, R23, c[0x0][0x1d4], PT ;  /* 0x0000750017007a0c */ /* 0x010fe40003f66270 */
[C---:B------:R-:W-:Y:S02]  /*6970*/  LEA R2, P4, R6.reuse, R3, 0x5 ;  /* 0x0000000306027211 */ /* 0x040fe400078828ff */
[----:B-1----:R-:W-:Y:S02]  /*6980*/  MOV R4, c[0x0][0x20c] ;  /* 0x0000830000047a02 */ /* 0x002fe40000000f00 */
[----:B------:R-:W-:Y:S02]  /*6990*/  IADD3 R5, P5, R3, R7, RZ ;  /* 0x0000000703057210 */ /* 0x000fe40007fbe0ff */
[----:B------:R-:W-:Y:S02]  /*69a0*/  LEA.HI.X R3, R6, R0, R4, 0x5, P4 ;  /* 0x0000000006037211 */ /* 0x000fe400020f2c04 */
[C---:B------:R-:W-:Y:S02]  /*69b0*/  LEA R4, P4, R5.reuse, c[0x0][0x1f8], 0x1 ;  /* 0x00007e0005047a11 */ /* 0x040fe400078808ff */
[----:B------:R-:W-:Y:S04]  /*69c0*/  IADD3.X R0, R0, R22, RZ, P5, !PT ;  /* 0x0000001600007210 */ /* 0x000fe80002ffe4ff */
[----:B------:R-:W-:Y:S02]  /*69d0*/  LEA.HI.X R5, R5, c[0x0][0x1fc], R0, 0x1, P4 ;  /* 0x00007f0005057a11 */ /* 0x000fe400020f0c00 */
[----:B------:R-:W-:Y:S03]  /*69e0*/  IADD3 R6, P4, R2, R230, RZ ;  /* 0x000000e602067210 */ /* 0x000fe60007f9e0ff */
[----:B------:R1:W-:Y:S01]  /*69f0*/  LDGSTS.E.BYPASS.LTC128B.128 [R219+0x6100], [R4.64], !P3 ;  /* 0x0610000004db7fae */ /* 0x0003e2000d901d46 */
[----:B---3--:R-:W-:Y:S02]  /*6a00*/  LEA R12, P5, R6, c[0x0][0x1f8], 0x1 ;  /* 0x00007e00060c7a11 */ /* 0x008fe400078a08ff */
[C---:B-1----:R-:W-:Y:S02]  /*6a10*/  IADD3.X R4, R3.reuse, R235, RZ, P4, !PT ;  /* 0x000000eb03047210 */ /* 0x042fe400027fe4ff */
[----:B------:R-:W-:Y:S02]  /*6a20*/  IADD3 R0, P4, R2, R14, RZ ;  /* 0x0000000e02007210 */ /* 0x000fe40007f9e0ff */
[----:B------:R-:W-:Y:S02]  /*6a30*/  LEA.HI.X R13, R6, c[0x0][0x1fc], R4, 0x1, P5 ;  /* 0x00007f00060d7a11 */ /* 0x000fe400028f0c04 */
[----:B------:R-:W-:Y:S02]  /*6a40*/  LEA R14, P5, R0, c[0x0][0x1f8], 0x1 ;  /* 0x00007e00000e7a11 */ /* 0x000fe400078a08ff */
[C---:B------:R-:W-:Y:S01]  /*6a50*/  IADD3.X R5, R3.reuse, R20, RZ, P4, !PT ;  /* 0x0000001403057210 */ /* 0x040fe200027fe4ff */
[----:B------:R1:W-:Y:S01]  /*6a60*/  LDGSTS.E.BYPASS.LTC128B.128 [R219+0x1100], [R12.64], !P0 ;  /* 0x011000000cdb7fae */ /* 0x0003e2000c101d46 */
[----:B------:R-:W-:Y:S02]  /*6a70*/  IADD3 R4, P4, R2, R15, RZ ;  /* 0x0000000f02047210 */ /* 0x000fe40007f9e0ff */
[----:B------:R-:W-:Y:S02]  /*6a80*/  LEA.HI.X R15, R0, c[0x0][0x1fc], R5, 0x1, P5 ;  /* 0x00007f00000f7a11 */ /* 0x000fe400028f0c05 */
[----:B------:R-:W-:Y:S02]  /*6a90*/  LEA R20, P5, R4, c[0x0][0x1f8], 0x1 ;  /* 0x00007e0004147a11 */ /* 0x000fe400078a08ff */
[C---:B------:R-:W-:Y:S01]  /*6aa0*/  IADD3.X R5, R3.reuse, R21, RZ, P4, !PT ;  /* 0x0000001503057210 */ /* 0x040fe200027fe4ff */
[----:B------:R1:W-:Y:S01]  /*6ab0*/  LDGSTS.E.BYPASS.LTC128B.128 [R219+0x3100], [R14.64], !P1 ;  /* 0x031000000edb7fae */ /* 0x0003e2000c901d46 */
[----:B------:R-:W-:Y:S02]  /*6ac0*/  IADD3 R0, P4, R2, R7, RZ ;  /* 0x0000000702007210 */ /* 0x000fe40007f9e0ff */
[----:B------:R-:W-:Y:S02]  /*6ad0*/  LEA.HI.X R21, R4, c[0x0][0x1fc], R5, 0x1, P5 ;  /* 0x00007f0004157a11 */ /* 0x000fe400028f0c05 */
[C---:B------:R-:W-:Y:S03]  /*6ae0*/  HMMA.16816.F32.BF16 R4, R32.reuse, R8, RZ ;  /* 0x000000082004723c */ /* 0x040fe600000418ff */
[----:B------:R2:W-:Y:S01]  /*6af0*/  LDGSTS.E.BYPASS.LTC128B.128 [R219+0x5100], [R20.64], !P2 ;  /* 0x0510000014db7fae */ /* 0x0005e2000d101d46 */
[----:B------:R-:W-:Y:S02]  /*6b00*/  IADD3.X R3, R3, R22, RZ, P4, !PT ;  /* 0x0000001603037210 */ /* 0x000fe400027fe4ff */
[C---:B------:R-:W-:Y:S02]  /*6b10*/  LEA R2, P4, R0.reuse, c[0x0][0x1f8], 0x1 ;  /* 0x00007e0000027a11 */ /* 0x040fe400078808ff */
[C---:B------:R-:W-:Y:S04]  /*6b20*/  HMMA.16816.F32.BF16 R8, R32.reuse, R10, RZ ;  /* 0x0000000a2008723c */ /* 0x040fe800000418ff */
[----:B------:R-:W-:Y:S02]  /*6b30*/  LEA.HI.X R3, R0, c[0x0][0x1fc], R3, 0x1, P4 ;  /* 0x00007f0000037a11 */ /* 0x000fe400020f0c03 */
[C---:B-----5:R-:W-:Y:S02]  /*6b40*/  ISETP.GT.AND P4, PT, R220.reuse, R132, PT ;  /* 0x00000084dc00720c */ /* 0x060fe40003f84270 */
[----:B------:R-:W-:Y:S01]  /*6b50*/  IADD3 R220, R220, -0x1, RZ ;  /* 0xffffffffdcdc7810 */ /* 0x000fe20007ffe0ff */
[----:B------:R3:W-:Y:S01]  /*6b60*/  LDGSTS.E.BYPASS.LTC128B.128 [R219+0x7100], [R2.64], !P3 ;  /* 0x0710000002db7fae */ /* 0x0007e2000d901d46 */
[C---:B-1----:R-:W-:Y:S07]  /*6b70*/  HMMA.16816.F32.BF16 R12, R32.reuse, R16, RZ ;  /* 0x00000010200c723c */ /* 0x042fee00000418ff */
[----:B------:R-:W0:Y:S01]  /*6b80*/  LDGDEPBAR ;  /* 0x00000000000079af */ /* 0x000e220000000000 */
[C---:B------:R-:W-:Y:S08]  /*6b90*/  HMMA.16816.F32.BF16 R16, R32.reuse, R18, RZ ;  /* 0x000000122010723c */ /* 0x040ff000000418ff */
[C---:B--2---:R-:W-:Y:S08]  /*6ba0*/  HMMA.16816.F32.BF16 R20, R32.reuse, R24, RZ ;  /* 0x000000182014723c */ /* 0x044ff000000418ff */
[C---:B------:R-:W-:Y:S08]  /*6bb0*/  HMMA.16816.F32.BF16 R24, R32.reuse, R26, RZ ;  /* 0x0000001a2018723c */ /* 0x040ff000000418ff */
[C---:B------:R-:W-:Y:S08]  /*6bc0*/  HMMA.16816.F32.BF16 R28, R32.reuse, R168, RZ ;  /* 0x000000a8201c723c */ /* 0x040ff000000418ff */
[----:B------:R-:W-:Y:S01]  /*6bd0*/  HMMA.16816.F32.BF16 R32, R32, R170, RZ ;  /* 0x000000aa2020723c */ /* 0x000fe200000418ff */
[----:B------:R-:W-:Y:S07]  /*6be0*/  LDSM.16.M88.4 R168, [R202] ;  /* 0x00000000caa8783b */ /* 0x000fee0000000200 */
[C---:B------:R-:W-:Y:S08]  /*6bf0*/  HMMA.16816.F32.BF16 R4, R172.reuse, R176, R4 ;  /* 0x000000b0ac04723c */ /* 0x040ff00000041804 */
[C---:B------:R-:W-:Y:S01]  /*6c00*/  HMMA.16816.F32.BF16 R8, R172.reuse, R178, R8 ;  /* 0x000000b2ac08723c */ /* 0x040fe20000041808 */
[----:B------:R-:W1:Y:S07]  /*6c10*/  LDSM.16.M88.4 R176, [R198] ;  /* 0x00000000c6b0783b */ /* 0x000e6e0000000200 */
[C---:B------:R-:W-:Y:S08]  /*6c20*/  HMMA.16816.F32.BF16 R12, R172.reuse, R180, R12 ;  /* 0x000000b4ac0c723c */ /* 0x040ff0000004180c */
[C---:B------:R-:W-:Y:S01]  /*6c30*/  HMMA.16816.F32.BF16 R16, R172.reuse, R182, R16 ;  /* 0x000000b6ac10723c */ /* 0x040fe20000041810 */
[----:B------:R-:W2:Y:S07]  /*6c40*/  LDSM.16.M88.4 R180, [R198+0x800] ;  /* 0x00080000c6b4783b */ /* 0x000eae0000000200 */
[C---:B------:R-:W-:Y:S08]  /*6c50*/  HMMA.16816.F32.BF16 R20, R172.reuse, R184, R20 ;  /* 0x000000b8ac14723c */ /* 0x040ff00000041814 */
[C---:B------:R-:W-:Y:S01]  /*6c60*/  HMMA.16816.F32.BF16 R24, R172.reuse, R186, R24 ;  /* 0x000000baac18723c */ /* 0x040fe20000041818 */
[----:B------:R-:W-:Y:S07]  /*6c70*/  LDSM.16.M88.4 R184, [R198+0x1800] ;  /* 0x00180000c6b8783b */ /* 0x000fee0000000200 */
[C---:B------:R-:W-:Y:S08]  /*6c80*/  HMMA.16816.F32.BF16 R28, R172.reuse, R188, R28 ;  /* 0x000000bcac1c723c */ /* 0x040ff0000004181c */
[----:B------:R-:W-:Y:S01]  /*6c90*/  HMMA.16816.F32.BF16 R32, R172, R190, R32 ;  /* 0x000000beac20723c */ /* 0x000fe20000041820 */
[----:B------:R-:W4:Y:S07]  /*6ca0*/  LDSM.16.M88.4 R172, [R198+0x1000] ;  /* 0x00100000c6ac783b */ /* 0x000f2e0000000200 */
[C---:B-1----:R-:W-:Y:S08]  /*6cb0*/  HMMA.16816.F32.BF16 R4, R168.reuse, R176, R4 ;  /* 0x000000b0a804723c */ /* 0x042ff00000041804 */
[C---:B------:R-:W-:Y:S01]  /*6cc0*/  HMMA.16816.F32.BF16 R8, R168.reuse, R178, R8 ;  /* 0x000000b2a808723c */ /* 0x040fe20000041808 */
[----:B------:R-:W-:Y:S07]  /*6cd0*/  LDSM.16.M88.4 R176, [R195] ;  /* 0x00000000c3b0783b */ /* 0x000fee0000000200 */
[C---:B--2---:R-:W-:Y:S08]  /*6ce0*/  HMMA.16816.F32.BF16 R12, R168.reuse, R180, R12 ;  /* 0x000000b4a80c723c */ /* 0x044ff0000004180c */
[C---:B------:R-:W-:Y:S01]  /*6cf0*/  HMMA.16816.F32.BF16 R16, R168.reuse, R182, R16 ;  /* 0x000000b6a810723c */ /* 0x040fe20000041810 */
[----:B------:R-:W-:Y:S07]  /*6d00*/  LDSM.16.M88.4 R180, [R195+0x800] ;  /* 0x00080000c3b4783b */ /* 0x000fee0000000200 */
[C---:B----4-:R-:W-:Y:S08]  /*6d10*/  HMMA.16816.F32.BF16 R20, R168.reuse, R172, R20 ;  /* 0x000000aca814723c */ /* 0x050ff00000041814 */
[C---:B------:R-:W-:Y:S01]  /*6d20*/  HMMA.16816.F32.BF16 R24, R168.reuse, R174, R24 ;  /* 0x000000aea818723c */ /* 0x040fe20000041818 */
[----:B------:R-:W1:Y:S07]  /*6d30*/  LDSM.16.M88.4 R172, [R201] ;  /* 0x00000000c9ac783b */ /* 0x000e6e0000000200 */
[C---:B------:R-:W-:Y:S08]  /*6d40*/  HMMA.16816.F32.BF16 R28, R168.reuse, R184, R28 ;  /* 0x000000b8a81c723c */ /* 0x040ff0000004181c */
[----:B------:R-:W-:Y:S01]  /*6d50*/  HMMA.16816.F32.BF16 R32, R168, R186, R32 ;  /* 0x000000baa820723c */ /* 0x000fe20000041820 */
[----:B------:R-:W2:Y:S08]  /*6d60*/  LDSM.16.M88.4 R168, [R195+0x1000] ;  /* 0x00100000c3a8783b */ /* 0x000eb00000000200 */
[----:B------:R-:W4:Y:S01]  /*6d70*/  LDSM.16.M88.4 R184, [R195+0x1800] ;  /* 0x00180000c3b8783b */ /* 0x000f220000000200 */
[C---:B-1----:R-:W-:Y:S08]  /*6d80*/  HMMA.16816.F32.BF16 R4, R172.reuse, R176, R4 ;  /* 0x000000b0ac04723c */ /* 0x042ff00000041804 */
        /* <DEDUP_REMOVED lines=8> */
[C---:B----4-:R-:W-:Y:S08]  /*6e10*/  HMMA.16816.F32.BF16 R28, R172.reuse, R184, R28 ;  /* 0x000000b8ac1c723c */ /* 0x050ff0000004181c */
[----:B------:R-:W-:Y:S01]  /*6e20*/  HMMA.16816.F32.BF16 R32, R172, R186, R32 ;  /* 0x000000baac20723c */ /* 0x000fe20000041820 */
[----:B------:R-:W2:Y:S08]  /*6e30*/  LDSM.16.M88.4 R172, [R192+0x3000] ;  /* 0x00300000c0ac783b */ /* 0x000eb00000000200 */
[----:B------:R-:W4:Y:S01]  /*6e40*/  LDSM.16.M88.4 R184, [R192+0x3800] ;  /* 0x00380000c0b8783b */ /* 0x000f220000000200 */
[C---:B-1----:R-:W-:Y:S08]  /*6e50*/  HMMA.16816.F32.BF16 R4, R168.reuse, R176, R4 ;  /* 0x000000b0a804723c */ /* 0x042ff00000041804 */
        /* <DEDUP_REMOVED lines=8> */
[C---:B----4-:R-:W-:Y:S08]  /*6ee0*/  HMMA.16816.F32.BF16 R28, R168.reuse, R184, R28 ;  /* 0x000000b8a81c723c */ /* 0x050ff0000004181c */
[----:B------:R-:W-:Y:S01]  /*6ef0*/  HMMA.16816.F32.BF16 R32, R168, R186, R32 ;  /* 0x000000baa820723c */ /* 0x000fe20000041820 */
[----:B------:R-:W2:Y:S08]  /*6f00*/  LDSM.16.M88.4 R168, [R213] ;  /* 0x00000000d5a8783b */ /* 0x000eb00000000200 */
[----:B------:R-:W4:Y:S01]  /*6f10*/  LDSM.16.M88.4 R184, [R212] ;  /* 0x00000000d4b8783b */ /* 0x000f220000000200 */
        /* <DEDUP_REMOVED lines=122> */
[----:B------:R-:W4:Y:S07]  /*76c0*/  LDSM.16.M88.4 R180, [R201+0xc000] ;  /* 0x00c00000c9b4783b */ /* 0x000f2e0000000200 */
[C---:B--2---:R-:W-:Y:S08]  /*76d0*/  HMMA.16816.F32.BF16 R20, R168.reuse, R172, R20 ;  /* 0x000000aca814723c */ /* 0x044ff00000041814 */
[C---:B------:R-:W-:Y:S08]  /*76e0*/  HMMA.16816.F32.BF16 R24, R168.reuse, R174, R24 ;  /* 0x000000aea818723c */ /* 0x040ff00000041818 */
[C---:B-1----:R-:W-:Y:S08]  /*76f0*/  HMMA.16816.F32.BF16 R28, R168.reuse, R176, R28 ;  /* 0x000000b0a81c723c */ /* 0x042ff0000004181c */
[----:B------:R-:W-:Y:S01]  /*7700*/  HMMA.16816.F32.BF16 R32, R168, R178, R32 ;  /* 0x000000b2a820723c */ /* 0x000fe20000041820 */
[----:B------:R-:W1:Y:S07]  /*7710*/  LDSM.16.M88.4 R168, [R195+0x6800] ;  /* 0x00680000c3a8783b */ /* 0x000e6e0000000200 */
[C---:B----4-:R-:W-:Y:S08]  /*7720*/  HMMA.16816.F32.BF16 R4, R180.reuse, R184, R4 ;  /* 0x000000b8b404723c */ /* 0x050ff00000041804 */
[C---:B------:R-:W-:Y:S11]  /*7730*/  HMMA.16816.F32.BF16 R8, R180.reuse, R186, R8 ;  /* 0x000000bab408723c */ /* 0x040ff60000041808 */
[----:B------:R-:W-:Y:S05]  /*7740*/  @!UPT UIADD3 URZ, URZ, URZ, URZ ;  /* 0x0000003f3f3ff290 */ /* 0x000fea000fffe03f */
[----:B------:R-:W-:Y:S04]  /*7750*/  FMUL.FTZ R0, R4, c[0x0][0x320] ;  /* 0x0000c80004007a20 */ /* 0x000fe80000410000 */
[----:B------:R2:W4:Y:S04]  /*7760*/  MUFU.TANH R176, R0 ;  /* 0x0000000000b07308 */ /* 0x0005280000002400 */
[----:B---3--:R-:W-:Y:S01]  /*7770*/  FMUL.FTZ R2, R11, c[0x0][0x320] ;  /* 0x0000c8000b027a20 */ /* 0x008fe20000410000 */
[C---:B-1----:R-:W-:Y:S05]  /*7780*/  HMMA.16816.F32.BF16 R12, R180.reuse, R168, R12 ;  /* 0x000000a8b40c723c */ /* 0x042fea000004180c */
[----:B------:R1:W-:Y:S03]  /*7790*/  MUFU.TANH R174, R2 ;  /* 0x0000000200ae7308 */ /* 0x0003e60000002400 */
[C---:B------:R-:W-:Y:S04]  /*77a0*/  HMMA.16816.F32.BF16 R16, R180.reuse, R170, R16 ;  /* 0x000000aab410723c */ /* 0x040fe80000041810 */
[----:B--2---:R-:W-:Y:S04]  /*77b0*/  FMUL.FTZ R0, R5, c[0x0][0x320] ;  /* 0x0000c80005007a20 */ /* 0x004fe80000410000 */
[----:B------:R2:W3:Y:S11]  /*77c0*/  MUFU.TANH R175, R0 ;  /* 0x0000000000af7308 */ /* 0x0004f60000002400 */
[----:B------:R-:W-:Y:S05]  /*77d0*/  @!UPT UIADD3 URZ, URZ, URZ, URZ ;  /* 0x0000003f3f3ff290 */ /* 0x000fea000fffe03f */
[----:B-1----:R-:W-:Y:S04]  /*77e0*/  FMUL.FTZ R2, R19, c[0x0][0x320] ;  /* 0x0000c80013027a20 */ /* 0x002fe80000410000 */
[----:B------:R-:W-:Y:S01]  /*77f0*/  MUFU.TANH R225, R2 ;  /* 0x0000000200e17308 */ /* 0x000fe20000002400 */
[----:B--2---:R-:W-:Y:S09]  /*7800*/  FMUL.FTZ R0, R6, c[0x0][0x320] ;  /* 0x0000c80006007a20 */ /* 0x004ff20000410000 */
[----:B------:R1:W-:Y:S02]  /*7810*/  MUFU.TANH R177, R0 ;  /* 0x0000000000b17308 */ /* 0x0003e40000002400 */
[----:B-1----:R-:W-:Y:S02]  /*7820*/  FMUL.FTZ R0, R7, c[0x0][0x320] ;  /* 0x0000c80007007a20 */ /* 0x002fe40000410000 */
[----:B------:R-:W1:Y:S06]  /*7830*/  LDSM.16.M88.4 R4, [R195+0x7000] ;  /* 0x00700000c304783b */ /* 0x000e6c0000000200 */
[----:B------:R2:W-:Y:S02]  /*7840*/  MUFU.TANH R178, R0 ;  /* 0x0000000000b27308 */ /* 0x0005e40000002400 */
[----:B--2---:R-:W-:Y:S08]  /*7850*/  FMUL.FTZ R0, R8, c[0x0][0x320] ;  /* 0x0000c80008007a20 */ /* 0x004ff00000410000 */
[----:B------:R2:W5:Y:S01]  /*7860*/  MUFU.TANH R173, R0 ;  /* 0x0000000000ad7308 */ /* 0x0005620000002400 */
[C---:B-1----:R-:W-:Y:S08]  /*7870*/  HMMA.16816.F32.BF16 R20, R180.reuse, R4, R20 ;  /* 0x00000004b414723c */ /* 0x042ff00000041814 */
[C---:B------:R-:W-:Y:S04]  /*7880*/  HMMA.16816.F32.BF16 R24, R180.reuse, R6, R24 ;  /* 0x00000006b418723c */ /* 0x040fe80000041818 */
[----:B--2---:R-:W-:Y:S04]  /*7890*/  FMUL.FTZ R0, R9, c[0x0][0x320] ;  /* 0x0000c80009007a20 */ /* 0x004fe80000410000 */
[----:B------:R1:W2:Y:S11]  /*78a0*/  MUFU.TANH R169, R0 ;  /* 0x0000000000a97308 */ /* 0x0002b60000002400 */
[----:B------:R-:W-:Y:S05]  /*78b0*/  @!UPT UIADD3 URZ, URZ, URZ, URZ ;  /* 0x0000003f3f3ff290 */ /* 0x000fea000fffe03f */
[----:B------:R-:W-:Y:S02]  /*78c0*/  FMUL.FTZ R2, R27, c[0x0][0x320] ;  /* 0x0000c8001b027a20 */ /* 0x000fe40000410000 */
[----:B------:R-:W-:Y:S02]  /*78d0*/  FMUL.FTZ R5, R25, c[0x0][0x320] ;  /* 0x0000c80019057a20 */ /* 0x000fe40000410000 */
[----:B------:R2:W-:Y:S01]  /*78e0*/  MUFU.TANH R243, R2 ;  /* 0x0000000200f37308 */ /* 0x0005e20000002400 */
[----:B-1----:R-:W-:Y:S02]  /*78f0*/  FMUL.FTZ R0, R10, c[0x0][0x320] ;  /* 0x0000c8000a007a20 */ /* 0x002fe40000410000 */
[----:B------:R-:W1:Y:S01]  /*7900*/  LDSM.16.M88.4 R8, [R195+0x7800] ;  /* 0x00780000c308783b */ /* 0x000e620000000200 */
[----:B------:R-:W-:Y:S06]  /*7910*/  DEPBAR.LE SB0, 0x0 ;  /* 0x000080000000791a */ /* 0x000fec0000000000 */
[----:B------:R3:W-:Y:S01]  /*7920*/  MUFU.TANH R172, R0 ;  /* 0x0000000000ac7308 */ /* 0x0007e20000002400 */
[----:B------:R-:W-:Y:S01]  /*7930*/  BAR.SYNC.DEFER_BLOCKING 0x0 ;  /* 0x0000000000007b1d */ /* 0x000fe20000010000 */
[----:B--2---:R-:W-:Y:S04]  /*7940*/  @P4 IMAD.WIDE.U32 R2, R220, c[0x0][0x1e0], RZ ;  /* 0x00007800dc024a25 */ /* 0x004fe800078e00ff */
[----:B---3--:R-:W-:Y:S04]  /*7950*/  FMUL.FTZ R0, R12, c[0x0][0x320] ;  /* 0x0000c8000c007a20 */ /* 0x008fe80000410000 */
[----:B------:R2:W3:Y:S01]  /*7960*/  MUFU.TANH R171, R0 ;  /* 0x0000000000ab7308 */ /* 0x0004e20000002400 */
[C---:B-1----:R-:W-:Y:S09]  /*7970*/  HMMA.16816.F32.BF16 R28, R180.reuse, R8, R28 ;  /* 0x00000008b41c723c */ /* 0x042ff2000004181c */
[----:B------:R4:W-:Y:S03]  /*7980*/  MUFU.TANH R240, R5 ;  /* 0x0000000500f07308 */ /* 0x0009e60000002400 */
[----:B------:R-:W-:Y:S01]  /*7990*/  @P4 MOV R9, c[0x0][0x1e4] ;  /* 0x0000790000094a02 */ /* 0x000fe20000000f00 */
[----:B------:R-:W-:Y:S03]  /*79a0*/  HMMA.16816.F32.BF16 R32, R180, R10, R32 ;  /* 0x0000000ab420723c */ /* 0x000fe60000041820 */
[----:B--2---:R-:W-:Y:S04]  /*79b0*/  FMUL.FTZ R0, R13, c[0x0][0x320] ;  /* 0x0000c8000d007a20 */ /* 0x004fe80000410000 */
[----:B------:R1:W2:Y:S05]  /*79c0*/  MUFU.TANH R179, R0 ;  /* 0x0000000000b37308 */ /* 0x0002aa0000002400 */
[----:B------:R-:W-:Y:S02]  /*79d0*/  FMUL.FTZ R4, R28, c[0x0][0x320] ;  /* 0x0000c8001c047a20 */ /* 0x000fe40000410000 */
[----:B------:R-:W-:Y:S01]  /*79e0*/  FMUL.FTZ R10, R30, c[0x0][0x320] ;  /* 0x0000c8001e0a7a20 */ /* 0x000fe20000410000 */
[----:B----4-:R-:W-:Y:S02]  /*79f0*/  FMNMX.FTZ R5, R176, R133, !PT ;  /* 0x00000085b0057209 */ /* 0x010fe40007810000 */
[----:B------:R4:W-:Y:S02]  /*7a00*/  MUFU.TANH R249, R4 ;  /* 0x0000000400f97308 */ /* 0x0009e40000002400 */
[----:B------:R-:W-:Y:S04]  /*7a10*/  FMNMX.FTZ R5, R175, R5, !PT ;  /* 0x00000005af057209 */ /* 0x000fe80007810000 */
[----:B-----5:R-:W-:Y:S04]  /*7a20*/  FMNMX.FTZ R7, R173, R5, !PT ;  /* 0x00000005ad077209 */ /* 0x020fe80007810000 */
[----:B------:R-:W-:Y:S01]  /*7a30*/  MUFU.TANH R248, R10 ;  /* 0x0000000a00f87308 */ /* 0x000fe20000002400 */
[----:B-1----:R-:W-:Y:S02]  /*7a40*/  FMUL.FTZ R0, R14, c[0x0][0x320] ;  /* 0x0000c8000e007a20 */ /* 0x002fe40000410000 */
[----:B------:R-:W-:Y:S07]  /*7a50*/  FMUL.FTZ R14, R33, c[0x0][0x320] ;  /* 0x0000c800210e7a20 */ /* 0x000fee0000410000 */
[----:B------:R1:W-:Y:S01]  /*7a60*/  MUFU.TANH R184, R0 ;  /* 0x0000000000b87308 */ /* 0x0003e20000002400 */
[----:B----4-:R-:W-:Y:S09]  /*7a70*/  FMUL.FTZ R4, R29, c[0x0][0x320] ;  /* 0x0000c8001d047a20 */ /* 0x010ff20000410000 */
[----:B------:R-:W-:Y:S10]  /*7a80*/  MUFU.TANH R246, R4 ;  /* 0x0000000400f67308 */ /* 0x000ff40000002400 */
[----:B------:R-:W-:Y:S01]  /*7a90*/  MUFU.TANH R245, R14 ;  /* 0x0000000e00f57308 */ /* 0x000fe20000002400 */
[----:B-1----:R-:W-:Y:S02]  /*7aa0*/  FMUL.FTZ R0, R15, c[0x0][0x320] ;  /* 0x0000c8000f007a20 */ /* 0x002fe40000410000 */
[----:B------:R-:W-:Y:S07]  /*7ab0*/  FMUL.FTZ R15, R31, c[0x0][0x320] ;  /* 0x0000c8001f0f7a20 */ /* 0x000fee0000410000 */
[----:B------:R1:W-:Y:S10]  /*7ac0*/  MUFU.TANH R185, R0 ;  /* 0x0000000000b97308 */ /* 0x0003f40000002400 */
[----:B------:R-:W-:Y:S01]  /*7ad0*/  MUFU.TANH R244, R15 ;  /* 0x0000000f00f47308 */ /* 0x000fe20000002400 */
[----:B-1----:R-:W-:Y:S09]  /*7ae0*/  FMUL.FTZ R0, R16, c[0x0][0x320] ;  /* 0x0000c80010007a20 */ /* 0x002ff20000410000 */
[----:B------:R1:W4:Y:S02]  /*7af0*/  MUFU.TANH R186, R0 ;  /* 0x0000000000ba7308 */ /* 0x0003240000002400 */
[----:B-1----:R-:W-:Y:S08]  /*7b00*/  FMUL.FTZ R0, R17, c[0x0][0x320] ;  /* 0x0000c80011007a20 */ /* 0x002ff00000410000 */
[----:B------:R1:W5:Y:S02]  /*7b10*/  MUFU.TANH R187, R0 ;  /* 0x0000000000bb7308 */ /* 0x0003640000002400 */
[----:B-1----:R-:W-:Y:S08]  /*7b20*/  FMUL.FTZ R0, R18, c[0x0][0x320] ;  /* 0x0000c80012007a20 */ /* 0x002ff00000410000 */
[----:B------:R1:W-:Y:S02]  /*7b30*/  MUFU.TANH R188, R0 ;  /* 0x0000000000bc7308 */ /* 0x0003e40000002400 */
[----:B-1----:R-:W-:Y:S08]  /*7b40*/  FMUL.FTZ R0, R20, c[0x0][0x320] ;  /* 0x0000c80014007a20 */ /* 0x002ff00000410000 */
[----:B------:R1:W1:Y:S02]  /*7b50*/  MUFU.TANH R239, R0 ;  /* 0x0000000000ef7308 */ /* 0x0002640000002400 */
[----:B-1----:R-:W-:Y:S08]  /*7b60*/  FMUL.FTZ R0, R21, c[0x0][0x320] ;  /* 0x0000c80015007a20 */ /* 0x002ff00000410000 */
[----:B------:R1:W1:Y:S02]  /*7b70*/  MUFU.TANH R238, R0 ;  /* 0x0000000000ee7308 */ /* 0x0002640000002400 */
[----:B-1----:R-:W-:Y:S08]  /*7b80*/  FMUL.FTZ R0, R22, c[0x0][0x320] ;  /* 0x0000c80016007a20 */ /* 0x002ff00000410000 */
[----:B------:R1:W-:Y:S02]  /*7b90*/  MUFU.TANH R237, R0 ;  /* 0x0000000000ed7308 */ /* 0x0003e40000002400 */
[----:B-1----:R-:W-:Y:S08]  /*7ba0*/  FMUL.FTZ R0, R23, c[0x0][0x320] ;  /* 0x0000c80017007a20 */ /* 0x002ff00000410000 */
[----:B------:R1:W-:Y:S02]  /*7bb0*/  MUFU.TANH R236, R0 ;  /* 0x0000000000ec7308 */ /* 0x0003e40000002400 */
[----:B-1----:R-:W-:Y:S08]  /*7bc0*/  FMUL.FTZ R0, R24, c[0x0][0x320] ;  /* 0x0000c80018007a20 */ /* 0x002ff00000410000 */
[----:B------:R1:W1:Y:S02]  /*7bd0*/  MUFU.TANH R241, R0 ;  /* 0x0000000000f17308 */ /* 0x0002640000002400 */
[----:B-1----:R-:W-:Y:S08]  /*7be0*/  FMUL.FTZ R0, R26, c[0x0][0x320] ;  /* 0x0000c8001a007a20 */ /* 0x002ff00000410000 */
[----:B------:R1:W-:Y:S02]  /*7bf0*/  MUFU.TANH R242, R0 ;  /* 0x0000000000f27308 */ /* 0x0003e40000002400 */
[----:B-1----:R-:W-:Y:S05]  /*7c00*/  @P4 SHF.R.S32.HI R0, RZ, 0x1f, R220 ;  /* 0x0000001fff004819 */ /* 0x002fea00000114dc */
[----:B------:R-:W-:Y:S04]  /*7c10*/  @P4 IMAD R0, R0, c[0x0][0x1e0], RZ ;  /* 0x0000780000004a24 */ /* 0x000fe800078e02ff */
[----:B------:R-:W-:Y:S05]  /*7c20*/  @P4 IMAD R0, R220, c[0x0][0x1e4], R0 ;  /* 0x00007900dc004a24 */ /* 0x000fea00078e0200 */
[----:B------:R-:W-:Y:S02]  /*7c30*/  @P4 IADD3 R0, R3, R0, RZ ;  /* 0x0000000003004210 */ /* 0x000fe40007ffe0ff */
[C---:B------:R-:W-:Y:S02]  /*7c40*/  @P4 SHF.L.U32 R3, R2.reuse, 0x6, RZ ;  /* 0x0000000602034819 */ /* 0x040fe400000006ff */
[----:B------:R-:W-:Y:S02]  /*7c50*/  @P4 SHF.L.U64.HI R2, R2, 0x6, R0 ;  /* 0x0000000602024819 */ /* 0x000fe40000010200 */
[----:B------:R-:W-:Y:S02]  /*7c60*/  @P4 MOV R0, c[0x0][0x1e0] ;  /* 0x0000780000004a02 */ /* 0x000fe40000000f00 */
[----:B------:R-:W-:Y:S02]  /*7c70*/  @P4 IADD3 R6, P6, R3, R228, RZ ;  /* 0x000000e403064210 */ /* 0x000fe40007fde0ff */
[----:B------:R-:W-:Y:S02]  /*7c80*/  @P4 LEA R4, P5, R0, R3, 0x5 ;  /* 0x0000000300044211 */ /* 0x000fe400078a28ff */
[----:B------:R-:W-:Y:S02]  /*7c90*/  @P4 IADD3.X R8, R2, R227, RZ, P6, !PT ;  /* 0x000000e302084210 */ /* 0x000fe400037fe4ff */
[----:B------:R-:W-:Y:S02]  /*7ca0*/  @P4 LEA R20, P6, R6, c[0x0][0x1c8], 0x1 ;  /* 0x0000720006144a11 */ /* 0x000fe400078c08ff */
[----:B------:R-:W-:Y:S02]  /*7cb0*/  @P4 LEA.HI.X R5, R0, R2, R9, 0x5, P5 ;  /* 0x0000000200054211 */ /* 0x000fe400028f2c09 */
[----:B------:R-:W-:Y:S02]  /*7cc0*/  FMNMX.FTZ R0, R169, R7, !PT ;  /* 0x00000007a9007209 */ /* 0x000fe40007810000 */
[----:B------:R-:W-:Y:S01]  /*7cd0*/  @P4 LEA.HI.X R21, R6, c[0x0][0x1cc], R8, 0x1, P6 ;  /* 0x0000730006154a11 */ /* 0x000fe200030f0c08 */
[----:B------:R-:W-:Y:S01]  /*7ce0*/  FMUL.FTZ R6, R32, c[0x0][0x320] ;  /* 0x0000c80020067a20 */ /* 0x000fe20000410000 */
[----:B---3--:R-:W-:Y:S02]  /*7cf0*/  FMNMX.FTZ R0, R171, R0, !PT ;  /* 0x00000000ab007209 */ /* 0x008fe40007810000 */
[C---:B------:R-:W-:Y:S01]  /*7d00*/  @P4 IADD3 R7, P5, R228.reuse, 0x40, RZ ;  /* 0x00000040e4074810 */ /* 0x040fe20007fbe0ff */
[----:B------:R1:W3:Y:S01]  /*7d10*/  MUFU.TANH R247, R6 ;  /* 0x0000000600f77308 */ /* 0x0002e20000002400 */
[----:B------:R-:W-:Y:S01]  /*7d20*/  @P4 IADD3 R9, P6, R228, 0x80, RZ ;  /* 0x00000080e4094810 */ /* 0x000fe20007fde0ff */
[----:B------:R-:W-:Y:S01]  /*7d30*/  @!PT LDS RZ, [RZ] ;  /* 0x00000000fffff984 */ /* 0x000fe20000000800 */
[----:B------:R-:W-:Y:S01]  /*7d40*/  @!PT LDS RZ, [RZ] ;  /* 0x00000000fffff984 */ /* 0x000fe20000000800 */
[----:B------:R-:W-:Y:S01]  /*7d50*/  @!PT LDS RZ, [RZ] ;  /* 0x00000000fffff984 */ /* 0x000fe20000000800 */
[----:B------:R1:W-:Y:S01]  /*7d60*/  @P4 LDGSTS.E.BYPASS.LTC128B.128 [R219+0x8100], [R20.64], !P0 ;  /* 0x0810000014db4fae */ /* 0x0003e2000c101d46 */
[----:B--2---:R-:W-:Y:S02]  /*7d70*/  FMNMX.FTZ R0, R179, R0, !PT ;  /* 0x00000000b3007209 */ /* 0x004fe40007810000 */
[-C--:B------:R-:W-:Y:S02]  /*7d80*/  @P4 IADD3.X R10, RZ, R227.reuse, RZ, P5, !PT ;  /* 0x000000e3ff0a4210 */ /* 0x080fe40002ffe4ff */
[----:B------:R-:W-:Y:S02]  /*7d90*/  @P4 IADD3.X R11, RZ, R227, RZ, P6, !PT ;  /* 0x000000e3ff0b4210 */ /* 0x000fe400037fe4ff */
[----:B----4-:R-:W-:Y:S02]  /*7da0*/  FMNMX.FTZ R13, R186, R0, !PT ;  /* 0x00000000ba0d7209 */ /* 0x010fe40007810000 */
[----:B------:R-:W-:Y:S02]  /*7db0*/  @P4 IADD3 R0, P5, R3, R9, RZ ;  /* 0x0000000903004210 */ /* 0x000fe40007fbe0ff */
[----:B------:R-:W-:Y:S04]  /*7dc0*/  FMNMX.FTZ R8, R177, R134, !PT ;  /* 0x00000086b1087209 */ /* 0x000fe80007810000 */
[----:B------:R-:W-:Y:S02]  /*7dd0*/  FMNMX.FTZ R12, R178, R8, !PT ;  /* 0x00000008b20c7209 */ /* 0x000fe40007810000 */
[----:B-----5:R-:W-:Y:S02]  /*7de0*/  FMNMX.FTZ R8, R187, R13, !PT ;  /* 0x0000000dbb087209 */ /* 0x020fe40007810000 */
[----:B------:R-:W-:Y:S02]  /*7df0*/  @P4 IADD3.X R13, R2, R11, RZ, P5, !PT ;  /* 0x0000000b020d4210 */ /* 0x000fe40002ffe4ff */
[----:B------:R-:W-:Y:S02]  /*7e00*/  @P4 LEA R16, P5, R0, c[0x0][0x1c8], 0x1 ;  /* 0x0000720000104a11 */ /* 0x000fe400078a08ff */
[----:B------:R-:W-:Y:S02]  /*7e10*/  FMNMX.FTZ R12, R172, R12, !PT ;  /* 0x0000000cac0c7209 */ /* 0x000fe40007810000 */
[----:B------:R-:W-:Y:S01]  /*7e20*/  @P4 LEA.HI.X R17, R0, c[0x0][0x1cc], R13, 0x1, P5 ;  /* 0x0000730000114a11 */ /* 0x000fe200028f0c0d */
[----:B------:R-:W-:Y:S01]  /*7e30*/  FMUL.FTZ R13, R34, c[0x0][0x320] ;  /* 0x0000c800220d7a20 */ /* 0x000fe20000410000 */
[----:B------:R-:W-:Y:S01]  /*7e40*/  FMNMX.FTZ R8, R239, R8, !PT ;  /* 0x00000008ef087209 */ /* 0x000fe20007810000 */
[----:B------:R-:W-:Y:S01]  /*7e50*/  FMUL.FTZ R0, R35, c[0x0][0x320] ;  /* 0x0000c80023007a20 */ /* 0x000fe20000410000 */
[----:B-1----:R-:W-:Y:S01]  /*7e60*/  @P4 IADD3 R6, P6, R3, R7, RZ ;  /* 0x0000000703064210 */ /* 0x002fe20007fde0ff */
[----:B------:R1:W2:Y:S01]  /*7e70*/  MUFU.TANH R135, R13 ;  /* 0x0000000d00877308 */ /* 0x0002a20000002400 */
[----:B------:R-:W-:Y:S02]  /*7e80*/  FMNMX.FTZ R12, R174, R12, !PT ;  /* 0x0000000cae0c7209 */ /* 0x000fe40007810000 */
[----:B------:R-:W-:Y:S02]  /*7e90*/  FMNMX.FTZ R8, R238, R8, !PT ;  /* 0x00000008ee087209 */ /* 0x000fe40007810000 */
[----:B------:R-:W-:Y:S02]  /*7ea0*/  @P4 IADD3.X R14, R2, R10, RZ, P6, !PT ;  /* 0x0000000a020e4210 */ /* 0x000fe400037fe4ff */
[----:B------:R-:W-:Y:S02]  /*7eb0*/  @P4 LEA R18, P6, R6, c[0x0][0x1c8], 0x1 ;  /* 0x0000720006124a11 */ /* 0x000fe400078c08ff */
[----:B------:R-:W-:Y:S01]  /*7ec0*/  FMNMX.FTZ R12, R184, R12, !PT ;  /* 0x0000000cb80c7209 */ /* 0x000fe20007810000 */
[----:B------:R4:W5:Y:S01]  /*7ed0*/  MUFU.TANH R168, R0 ;  /* 0x0000000000a87308 */ /* 0x0009620000002400 */
[----:B------:R-:W-:Y:S02]  /*7ee0*/  FMNMX.FTZ R8, R241, R8, !PT ;  /* 0x00000008f1087209 */ /* 0x000fe40007810000 */
[----:B------:R-:W-:Y:S02]  /*7ef0*/  @P4 LEA.HI.X R19, R6, c[0x0][0x1cc], R14, 0x1, P6 ;  /* 0x0000730006134a11 */ /* 0x000fe400030f0c0e */
[----:B------:R-:W-:Y:S02]  /*7f00*/  FMNMX.FTZ R6, R240, R8, !PT ;  /* 0x00000008f0067209 */ /* 0x000fe40007810000 */
[----:B------:R-:W-:Y:S01]  /*7f10*/  FMNMX.FTZ R12, R185, R12, !PT ;  /* 0x0000000cb90c7209 */ /* 0x000fe20007810000 */
[----:B------:R2:W-:Y:S01]  /*7f20*/  @P4 LDGSTS.E.BYPASS.LTC128B.128 [R219+0xa100], [R18.64], !P1 ;  /* 0x0a10000012db4fae */ /* 0x0005e2000c901d46 */
[----:B------:R-:W-:Y:S02]  /*7f30*/  FMNMX.FTZ R8, R249, R6, !PT ;  /* 0x00000006f9087209 */ /* 0x000fe40007810000 */
[----:B------:R-:W-:Y:S02]  /*7f40*/  FMNMX.FTZ R12, R188, R12, !PT ;  /* 0x0000000cbc0c7209 */ /* 0x000fe40007810000 */
[----:B------:R-:W-:Y:S02]  /*7f50*/  @P4 IADD3 R6, P5, R228, 0xc0, RZ ;  /* 0x000000c0e4064810 */ /* 0x000fe40007fbe0ff */
[----:B-1----:R-:W-:Y:S01]  /*7f60*/  FMNMX.FTZ R13, R225, R12, !PT ;  /* 0x0000000ce10d7209 */ /* 0x002fe20007810000 */
[----:B------:R1:W-:Y:S01]  /*7f70*/  @P4 LDGSTS.E.BYPASS.LTC128B.128 [R219+0xc100], [R16.64], !P2 ;  /* 0x0c10000010db4fae */ /* 0x0003e2000d101d46 */
[----:B------:R-:W-:Y:S02]  /*7f80*/  FMNMX.FTZ R12, R246, R8, !PT ;  /* 0x00000008f60c7209 */ /* 0x000fe40007810000 */
[----:B------:R-:W-:Y:S02]  /*7f90*/  @P4 IADD3 R3, P6, R3, R6, RZ ;  /* 0x0000000603034210 */ /* 0x000fe40007fde0ff */
[----:B------:R-:W-:Y:S02]  /*7fa0*/  @P4 IADD3.X R8, RZ, R227, RZ, P5, !PT ;  /* 0x000000e3ff084210 */ /* 0x000fe40002ffe4ff */
[----:B---3--:R-:W-:Y:S02]  /*7fb0*/  FMNMX.FTZ R12, R247, R12, !PT ;  /* 0x0000000cf70c7209 */ /* 0x008fe40007810000 */
[----:B------:R-:W-:Y:S02]  /*7fc0*/  @P4 LEA R14, P5, R3, c[0x0][0x1c8], 0x1 ;  /* 0x00007200030e4a11 */ /* 0x000fe400078a08ff */
[----:B------:R-:W-:Y:S02]  /*7fd0*/  @P4 IADD3.X R15, R2, R8, RZ, P6, !PT ;  /* 0x00000008020f4210 */ /* 0x000fe400037fe4ff */
[----:B------:R-:W-:Y:S02]  /*7fe0*/  FMNMX.FTZ R2, R245, R12, !PT ;  /* 0x0000000cf5027209 */ /* 0x000fe40007810000 */
[----:B------:R-:W-:Y:S02]  /*7ff0*/  @P4 LEA.HI.X R15, R3, c[0x0][0x1cc], R15, 0x1, P5 ;  /* 0x00007300030f4a11 */ /* 0x000fe400028f0c0f */
[----:B------:R-:W-:Y:S01]  /*8000*/  FMNMX.FTZ R13, R237, R13, !PT ;  /* 0x0000000ded0d7209 */ /* 0x000fe20007810000 */
[----:B------:R-:W3:Y:S01]  /*8010*/  SHFL.BFLY PT, R3, R2, 0x2, 0x1f ;  /* 0x0c401f0002037f89 */ /* 0x000ee200000e0000 */
[----:B------:R-:W-:Y:S02]  /*8020*/  @P4 IADD3 R7, P5, R4, R7, RZ ;  /* 0x0000000704074210 */ /* 0x000fe40007fbe0ff */
[----:B------:R-:W-:Y:S04]  /*8030*/  FMNMX.FTZ R13, R236, R13, !PT ;  /* 0x0000000dec0d7209 */ /* 0x000fe80007810000 */
[----:B----4-:R-:W-:Y:S01]  /*8040*/  FMNMX.FTZ R0, R242, R13, !PT ;  /* 0x0000000df2007209 */ /* 0x010fe20007810000 */
[----:B------:R4:W-:Y:S03]  /*8050*/  @P4 LDGSTS.E.BYPASS.LTC128B.128 [R219+0xe100], [R14.64], !P3 ;  /* 0x0e1000000edb4fae */ /* 0x0009e6000d901d46 */
[----:B------:R-:W-:Y:S04]  /*8060*/  FMNMX.FTZ R0, R243, R0, !PT ;  /* 0x00000000f3007209 */ /* 0x000fe80007810000 */
[----:B------:R-:W-:Y:S04]  /*8070*/  FMNMX.FTZ R0, R248, R0, !PT ;  /* 0x00000000f8007209 */ /* 0x000fe80007810000 */
[----:B------:R-:W-:Y:S04]  /*8080*/  FMNMX.FTZ R0, R244, R0, !PT ;  /* 0x00000000f4007209 */ /* 0x000fe80007810000 */
[----:B--2---:R-:W-:Y:S02]  /*8090*/  FMNMX.FTZ R0, R135, R0, !PT ;  /* 0x0000000087007209 */ /* 0x004fe40007810000 */
[----:B---3--:R-:W-:Y:S02]  /*80a0*/  FMNMX.FTZ R3, R2, R3, !PT ;  /* 0x0000000302037209 */ /* 0x008fe40007810000 */
[----:B-----5:R-:W-:Y:S03]  /*80b0*/  FMNMX.FTZ R0, R168, R0, !PT ;  /* 0x00000000a8007209 */ /* 0x020fe60007810000 */
[----:B------:R-:W2:Y:S08]  /*80c0*/  SHFL.BFLY PT, R12, R3, 0x1, 0x1f ;  /* 0x0c201f00030c7f89 */ /* 0x000eb000000e0000 */
[----:B------:R-:W3:Y:S01]  /*80d0*/  SHFL.BFLY PT, R2, R0, 0x2, 0x1f ;  /* 0x0c401f0000027f89 */ /* 0x000ee200000e0000 */
[----:B--2---:R-:W-:Y:S02]  /*80e0*/  FMNMX.FTZ R132, R3, R12, !PT ;  /* 0x0000000c03847209 */ /* 0x004fe40007810000 */
[----:B------:R-:W-:Y:S02]  /*80f0*/  @P4 IADD3 R12, P6, R4, R9, RZ ;  /* 0x00000009040c4210 */ /* 0x000fe40007fde0ff */
[C---:B------:R-:W-:Y:S01]  /*8100*/  @P4 IADD3.X R9, R5.reuse, R10, RZ, P5, !PT ;  /* 0x0000000a05094210 */ /* 0x040fe20002ffe4ff */
[----:B------:R-:W-:Y:S01]  /*8110*/  FMUL.FTZ R170, R132, c[0x0][0x2d0] ;  /* 0x0000b40084aa7a20 */ /* 0x000fe20000410000 */
[C---:B------:R-:W-:Y:S02]  /*8120*/  @P4 IADD3 R13, P5, R4.reuse, R6, RZ ;  /* 0x00000006040d4210 */ /* 0x040fe40007fbe0ff */
[C---:B------:R-:W-:Y:S02]  /*8130*/  @P4 IADD3.X R23, R5.reuse, R11, RZ, P6, !PT ;  /* 0x0000000b05174210 */ /* 0x040fe400037fe4ff */
[----:B------:R-:W-:Y:S02]  /*8140*/  @P4 IADD3 R4, P6, R4, R228, RZ ;  /* 0x000000e404044210 */ /* 0x000fe40007fde0ff */
[C---:B------:R-:W-:Y:S02]  /*8150*/  @P4 IADD3.X R22, R5.reuse, R8, RZ, P5, !PT ;  /* 0x0000000805164210 */ /* 0x040fe40002ffe4ff */
[----:B------:R-:W-:Y:S02]  /*8160*/  @P4 LEA R10, P5, R4, c[0x0][0x1c8], 0x1 ;  /* 0x00007200040a4a11 */ /* 0x000fe400078a08ff */
[----:B------:R-:W-:Y:S02]  /*8170*/  @P4 IADD3.X R5, R5, R227, RZ, P6, !PT ;  /* 0x000000e305054210 */ /* 0x000fe400037fe4ff */
[----:B---3--:R-:W-:Y:S01]  /*8180*/  FMNMX.FTZ R0, R0, R2, !PT ;  /* 0x0000000200007209 */ /* 0x008fe20007810000 */
[----:B------:R-:W-:Y:S01]  /*8190*/  FADD.FTZ R2, -R132, R133 ;  /* 0x0000008584027221 */ /* 0x000fe20000010100 */
[----:B------:R-:W-:Y:S01]  /*81a0*/  @P4 LEA.HI.X R11, R4, c[0x0][0x1cc], R5, 0x1, P5 ;  /* 0x00007300040b4a11 */ /* 0x000fe200028f0c05 */
[--C-:B------:R-:W-:Y:S01]  /*81b0*/  FFMA.FTZ R4, R176, c[0x0][0x2d0], -R170.reuse ;  /* 0x0000b400b0047a23 */ /* 0x100fe200000108aa */
[C---:B------:R-:W-:Y:S01]  /*81c0*/  @P4 LEA R8, P5, R7.reuse, c[0x0][0x1c8], 0x1 ;  /* 0x0000720007084a11 */ /* 0x040fe200078a08ff */
[----:B------:R-:W2:Y:S02]  /*81d0*/  SHFL.BFLY PT, R3, R0, 0x1, 0x1f ;  /* 0x0c201f0000037f89 */ /* 0x000ea400000e0000 */
[----:B------:R3:W-:Y:S01]  /*81e0*/  MUFU.EX2 R226, R4 ;  /* 0x0000000400e27308 */ /* 0x0007e20000000800 */
[----:B------:R-:W-:Y:S02]  /*81f0*/  @P4 LEA.HI.X R9, R7, c[0x0][0x1cc], R9, 0x1, P5 ;  /* 0x0000730007094a11 */ /* 0x000fe400028f0c09 */
[C---:B------:R-:W-:Y:S03]  /*8200*/  @P4 LEA R6, P5, R12.reuse, c[0x0][0x1c8], 0x1 ;  /* 0x000072000c064a11 */ /* 0x040fe600078a08ff */
[----:B------:R5:W-:Y:S01]  /*8210*/  @P4 LDGSTS.E.BYPASS.LTC128B.128 [R219+0x9100], [R10.64], !P0 ;  /* 0x091000000adb4fae */ /* 0x000be2000c101d46 */
[----:B------:R-:W-:Y:S07]  /*8220*/  @P4 LEA.HI.X R7, R12, c[0x0][0x1cc], R23, 0x1, P5 ;  /* 0x000073000c074a11 */ /* 0x000fee00028f0c17 */
[----:B------:R1:W-:Y:S01]  /*8230*/  @P4 LDGSTS.E.BYPASS.LTC128B.128 [R219+0xb100], [R8.64], !P1 ;  /* 0x0b10000008db4fae */ /* 0x0003e2000c901d46 */
[----:B--2---:R-:W-:Y:S07]  /*8240*/  FMNMX.FTZ R3, R0, R3, !PT ;  /* 0x0000000300037209 */ /* 0x004fee0007810000 */
[----:B------:R2:W-:Y:S01]  /*8250*/  @P4 LDGSTS.E.BYPASS.LTC128B.128 [R219+0xd100], [R6.64], !P2 ;  /* 0x0d10000006db4fae */ /* 0x0005e2000d101d46 */
[--C-:B---3--:R-:W-:Y:S02]  /*8260*/  FFMA.FTZ R4, R175, c[0x0][0x2d0], -R170.reuse ;  /* 0x0000b400af047a23 */ /* 0x108fe400000108aa */
[----:B------:R-:W-:Y:S02]  /*8270*/  FMUL.FTZ R0, R2, c[0x0][0x2d0] ;  /* 0x0000b40002007a20 */ /* 0x000fe40000410000 */
[----:B------:R3:W-:Y:S01]  /*8280*/  MUFU.EX2 R234, R4 ;  /* 0x0000000400ea7308 */ /* 0x0007e20000000800 */
[----:B------:R-:W-:Y:S04]  /*8290*/  FMUL.FTZ R133, R3, c[0x0][0x2d0] ;  /* 0x0000b40003857a20 */ /* 0x000fe80000410000 */
[--C-:B------:R-:W-:Y:S02]  /*82a0*/  FFMA.FTZ R5, R177, c[0x0][0x2d0], -R133.reuse ;  /* 0x0000b400b1057a23 */ /* 0x100fe40000010885 */
[--C-:B------:R-:W-:Y:S02]  /*82b0*/  FFMA.FTZ R12, R178, c[0x0][0x2d0], -R133.reuse ;  /* 0x0000b400b20c7a23 */ /* 0x100fe40000010885 */
[--C-:B------:R-:W-:Y:S01]  /*82c0*/  FFMA.FTZ R135, R135, c[0x0][0x2d0], -R133.reuse ;  /* 0x0000b40087877a23 */ /* 0x100fe20000010885 */
[----:B------:R2:W2:Y:S01]  /*82d0*/  MUFU.EX2 R2, R0 ;  /* 0x0000000000027308 */ /* 0x0004a20000000800 */
[--C-:B-1----:R-:W-:Y:S09]  /*82e0*/  FFMA.FTZ R8, R172, c[0x0][0x2d0], -R133.reuse ;  /* 0x0000b400ac087a23 */ /* 0x102ff20000010885 */
[----:B------:R-:W-:Y:S01]  /*82f0*/  MUFU.EX2 R191, R12 ;  /* 0x0000000c00bf7308 */ /* 0x000fe20000000800 */
[----:B---3--:R-:W-:Y:S09]  /*8300*/  FFMA.FTZ R4, R173, c[0x0][0x2d0], -R170 ;  /* 0x0000b400ad047a23 */ /* 0x008ff200000108aa */
[----:B------:R1:W-:Y:S01]  /*8310*/  MUFU.EX2 R233, R4 ;  /* 0x0000000400e97308 */ /* 0x0003e20000000800 */
[----:B--2---:R-:W-:Y:S02]  /*8320*/  FADD.FTZ R0, -R3, R134 ;  /* 0x0000008603007221 */ /* 0x004fe40000010100 */
[----:B------:R-:W-:Y:S02]  /*8330*/  FMUL.FTZ R9, R2, R141 ;  /* 0x0000008d02097220 */ /* 0x000fe40000410000 */
[----:B------:R-:W-:Y:S05]  /*8340*/  FMUL.FTZ R0, R0, c[0x0][0x2d0] ;  /* 0x0000b40000007a20 */ /* 0x000fea0000410000 */
[----:B------:R2:W-:Y:S01]  /*8350*/  MUFU.EX2 R190, R8 ;  /* 0x0000000800be7308 */ /* 0x0005e20000000800 */
[C---:B------:R-:W-:Y:S02]  /*8360*/  FMUL.FTZ R16, R2.reuse, R148 ;  /* 0x0000009402107220 */ /* 0x040fe40000410000 */
[C---:B------:R-:W-:Y:S02]  /*8370*/  FMUL.FTZ R17, R2.reuse, R149 ;  /* 0x0000009502117220 */ /* 0x040fe40000410000 */
[C---:B------:R-:W-:Y:S02]  /*8380*/  FMUL.FTZ R24, R2.reuse, R156 ;  /* 0x0000009c02187220 */ /* 0x040fe40000410000 */
[C---:B------:R-:W-:Y:S02]  /*8390*/  FMUL.FTZ R25, R2.reuse, R157 ;  /* 0x0000009d02197220 */ /* 0x040fe40000410000 */
[--C-:B------:R-:W-:Y:S01]  /*83a0*/  FFMA.FTZ R134, R171, c[0x0][0x2d0], -R170.reuse ;  /* 0x0000b400ab867a23 */ /* 0x100fe200000108aa */
[----:B------:R-:W3:Y:S01]  /*83b0*/  MUFU.EX2 R0, R0 ;  /* 0x0000000000007308 */ /* 0x000ee20000000800 */
[C---:B------:R-:W-:Y:S02]  /*83c0*/  FMUL.FTZ R32, R2.reuse, R164 ;  /* 0x000000a402207220 */ /* 0x040fe40000410000 */
[C---:B------:R-:W-:Y:S02]  /*83d0*/  FMUL.FTZ R33, R2.reuse, R165 ;  /* 0x000000a502217220 */ /* 0x040fe40000410000 */
[----:B-1----:R-:W-:Y:S02]  /*83e0*/  FFMA.FTZ R4, R169, c[0x0][0x2d0], -R170 ;  /* 0x0000b400a9047a23 */ /* 0x002fe400000108aa */
[C---:B------:R-:W-:Y:S02]  /*83f0*/  FMUL.FTZ R36, R2.reuse, R36 ;  /* 0x0000002402247220 */ /* 0x040fe40000410000 */
[C---:B------:R-:W-:Y:S01]  /*8400*/  FMUL.FTZ R37, R2.reuse, R37 ;  /* 0x0000002502257220 */ /* 0x040fe20000410000 */
[----:B------:R1:W1:Y:S01]  /*8410*/  MUFU.EX2 R232, R4 ;  /* 0x0000000400e87308 */ /* 0x0002620000000800 */
[C---:B------:R-:W-:Y:S02]  /*8420*/  FMUL.FTZ R40, R2.reuse, R40 ;  /* 0x0000002802287220 */ /* 0x040fe40000410000 */
[C---:B------:R-:W-:Y:S02]  /*8430*/  FMUL.FTZ R41, R2.reuse, R41 ;  /* 0x0000002902297220 */ /* 0x040fe40000410000 */
[C---:B--2---:R-:W-:Y:S02]  /*8440*/  FMUL.FTZ R8, R2.reuse, R140 ;  /* 0x0000008c02087220 */ /* 0x044fe40000410000 */
[C---:B------:R-:W-:Y:S02]  /*8450*/  FMUL.FTZ R44, R2.reuse, R44 ;  /* 0x0000002c022c7220 */ /* 0x040fe40000410000 */
[C---:B------:R-:W-:Y:S01]  /*8460*/  FMUL.FTZ R45, R2.reuse, R45 ;  /* 0x0000002d022d7220 */ /* 0x040fe20000410000 */
[----:B------:R2:W2:Y:S01]  /*8470*/  MUFU.EX2 R169, R5 ;  /* 0x0000000500a97308 */ /* 0x0004a20000000800 */
[C---:B------:R-:W-:Y:S02]  /*8480*/  FMUL.FTZ R48, R2.reuse, R48 ;  /* 0x0000003002307220 */ /* 0x040fe40000410000 */
[----:B------:R-:W-:Y:S02]  /*8490*/  FMUL.FTZ R49, R2, R49 ;  /* 0x0000003102317220 */ /* 0x000fe40000410000 */
[C---:B---3--:R-:W-:Y:S02]  /*84a0*/  FMUL.FTZ R6, R0.reuse, R138 ;  /* 0x0000008a00067220 */ /* 0x048fe40000410000 */
[C---:B------:R-:W-:Y:S02]  /*84b0*/  FMUL.FTZ R7, R0.reuse, R139 ;  /* 0x0000008b00077220 */ /* 0x040fe40000410000 */
[C---:B-----5:R-:W-:Y:S01]  /*84c0*/  FMUL.FTZ R10, R0.reuse, R142 ;  /* 0x0000008e000a7220 */ /* 0x060fe20000410000 */
[----:B------:R-:W-:Y:S01]  /*84d0*/  MUFU.EX2 R224, R134 ;  /* 0x0000008600e07308 */ /* 0x000fe20000000800 */
[C---:B------:R-:W-:Y:S02]  /*84e0*/  FMUL.FTZ R11, R0.reuse, R143 ;  /* 0x0000008f000b7220 */ /* 0x040fe40000410000 */
[C---:B------:R-:W-:Y:S01]  /*84f0*/  FMUL.FTZ R18, R0.reuse, R150 ;  /* 0x0000009600127220 */ /* 0x040fe20000410000 */
[C---:B-1----:R-:W-:Y:S01]  /*8500*/  @P4 LEA R4, P5, R13.reuse, c[0x0][0x1c8], 0x1 ;  /* 0x000072000d044a11 */ /* 0x042fe200078a08ff */
[----:B------:R-:W-:Y:S01]  /*8510*/  FMUL.FTZ R19, R0, R151 ;  /* 0x0000009700137220 */ /* 0x000fe20000410000 */
[----:B------:R-:W-:Y:S01]  /*8520*/  F2FP.BF16.PACK_AB R138, R232, R233 ;  /* 0x000000e9e88a723e */ /* 0x000fe200000010ff */
[C---:B------:R-:W-:Y:S02]  /*8530*/  FMUL.FTZ R26, R0.reuse, R158 ;  /* 0x0000009e001a7220 */ /* 0x040fe40000410000 */
[C---:B------:R-:W-:Y:S01]  /*8540*/  FMUL.FTZ R27, R0.reuse, R159 ;  /* 0x0000009f001b7220 */ /* 0x040fe20000410000 */
[----:B------:R-:W-:Y:S01]  /*8550*/  MUFU.EX2 R135, R135 ;  /* 0x0000008700877308 */ /* 0x000fe20000000800 */
[C---:B------:R-:W-:Y:S02]  /*8560*/  FMUL.FTZ R34, R0.reuse, R166 ;  /* 0x000000a600227220 */ /* 0x040fe40000410000 */
[C---:B------:R-:W-:Y:S01]  /*8570*/  FMUL.FTZ R35, R0.reuse, R167 ;  /* 0x000000a700237220 */ /* 0x040fe20000410000 */
[----:B--2---:R-:W-:Y:S01]  /*8580*/  @P4 LEA.HI.X R5, R13, c[0x0][0x1cc], R22, 0x1, P5 ;  /* 0x000073000d054a11 */ /* 0x004fe200028f0c16 */
[C---:B------:R-:W-:Y:S02]  /*8590*/  FMUL.FTZ R38, R0.reuse, R38 ;  /* 0x0000002600267220 */ /* 0x040fe40000410000 */
[C---:B------:R-:W-:Y:S02]  /*85a0*/  FMUL.FTZ R39, R0.reuse, R39 ;  /* 0x0000002700277220 */ /* 0x040fe40000410000 */
[----:B------:R1:W-:Y:S01]  /*85b0*/  @P4 LDGSTS.E.BYPASS.LTC128B.128 [R219+0xf100], [R4.64], !P3 ;  /* 0x0f10000004db4fae */ /* 0x0003e2000d901d46 */
[C---:B------:R-:W-:Y:S02]  /*85c0*/  FMUL.FTZ R42, R0.reuse, R42 ;  /* 0x0000002a002a7220 */ /* 0x040fe40000410000 */
[C---:B------:R-:W-:Y:S02]  /*85d0*/  FMUL.FTZ R43, R0.reuse, R43 ;  /* 0x0000002b002b7220 */ /* 0x040fe40000410000 */
[C---:B------:R-:W-:Y:S02]  /*85e0*/  FMUL.FTZ R46, R0.reuse, R46 ;  /* 0x0000002e002e7220 */ /* 0x040fe40000410000 */
[C---:B------:R-:W-:Y:S01]  /*85f0*/  FMUL.FTZ R47, R0.reuse, R47 ;  /* 0x0000002f002f7220 */ /* 0x040fe20000410000 */
[----:B----4-:R-:W2:Y:S01]  /*8600*/  LDSM.16.MT88.4 R12, [R193] ;  /* 0x00000000c10c783b */ /* 0x010ea20000004200 */
[C---:B------:R-:W-:Y:S02]  /*8610*/  FMUL.FTZ R50, R0.reuse, R50 ;  /* 0x0000003200327220 */ /* 0x040fe40000410000 */
        /* <DEDUP_REMOVED lines=8> */
[----:B------:R-:W4:Y:S01]  /*86a0*/  LDSM.16.MT88.4 R28, [R197] ;  /* 0x00000000c51c783b */ /* 0x000f220000004200 */
[----:B------:R-:W-:Y:S02]  /*86b0*/  FMUL.FTZ R58, R0, R58 ;  /* 0x0000003a003a7220 */ /* 0x000fe40000410000 */
[--C-:B-1----:R-:W-:Y:S02]  /*86c0*/  FFMA.FTZ R4, R174, c[0x0][0x2d0], -R133.reuse ;  /* 0x0000b400ae047a23 */ /* 0x102fe40000010885 */
[----:B------:R-:W-:Y:S01]  /*86d0*/  FMUL.FTZ R5, R2, R137 ;  /* 0x0000008902057220 */ /* 0x000fe20000410000 */
[----:B------:R-:W-:Y:S01]  /*86e0*/  F2FP.BF16.PACK_AB R137, R191, R169 ;  /* 0x000000a9bf89723e */ /* 0x000fe200000010ff */
[----:B------:R-:W1:Y:S01]  /*86f0*/  MUFU.EX2 R189, R4 ;  /* 0x0000000400bd7308 */ /* 0x000e620000000800 */
[----:B------:R-:W5:Y:S01]  /*8700*/  LDSM.16.MT88.4 R140, [R196] ;  /* 0x00000000c48c783b */ /* 0x000f620000004200 */
[----:B------:R-:W-:Y:S02]  /*8710*/  FMUL.FTZ R59, R0, R59 ;  /* 0x0000003b003b7220 */ /* 0x000fe40000410000 */
[C---:B------:R-:W-:Y:S02]  /*8720*/  FMUL.FTZ R60, R2.reuse, R60 ;  /* 0x0000003c023c7220 */ /* 0x040fe40000410000 */
[----:B------:R-:W-:Y:S02]  /*8730*/  FMUL.FTZ R61, R2, R61 ;  /* 0x0000003d023d7220 */ /* 0x000fe40000410000 */
[C---:B------:R-:W-:Y:S01]  /*8740*/  FMUL.FTZ R62, R0.reuse, R62 ;  /* 0x0000003e003e7220 */ /* 0x040fe20000410000 */
[----:B------:R-:W-:Y:S01]  /*8750*/  LDSM.16.MT88.4 R148, [R194+0x2000] ;  /* 0x00200000c294783b */ /* 0x000fe20000004200 */
[----:B------:R-:W-:Y:S02]  /*8760*/  FMUL.FTZ R63, R0, R63 ;  /* 0x0000003f003f7220 */ /* 0x000fe40000410000 */
[C---:B------:R-:W-:Y:S02]  /*8770*/  FMUL.FTZ R64, R2.reuse, R64 ;  /* 0x0000004002407220 */ /* 0x040fe40000410000 */
[----:B------:R-:W-:Y:S02]  /*8780*/  FMUL.FTZ R65, R2, R65 ;  /* 0x0000004102417220 */ /* 0x000fe40000410000 */
[C---:B------:R-:W-:Y:S01]  /*8790*/  FMUL.FTZ R66, R0.reuse, R66 ;  /* 0x0000004200427220 */ /* 0x040fe20000410000 */
[----:B------:R-:W-:Y:S01]  /*87a0*/  LDSM.16.MT88.4 R156, [R197+0x1800] ;  /* 0x00180000c59c783b */ /* 0x000fe20000004200 */
[----:B------:R-:W-:Y:S02]  /*87b0*/  FMUL.FTZ R67, R0, R67 ;  /* 0x0000004300437220 */ /* 0x000fe40000410000 */
[C---:B------:R-:W-:Y:S02]  /*87c0*/  FMUL.FTZ R68, R2.reuse, R68 ;  /* 0x0000004402447220 */ /* 0x040fe40000410000 */
[C---:B------:R-:W-:Y:S01]  /*87d0*/  FMUL.FTZ R69, R2.reuse, R69 ;  /* 0x0000004502457220 */ /* 0x040fe20000410000 */
[----:B-1----:R-:W-:Y:S01]  /*87e0*/  F2FP.BF16.PACK_AB R139, R189, R190 ;  /* 0x000000bebd8b723e */ /* 0x002fe200000010ff */
[----:B------:R-:W-:Y:S01]  /*87f0*/  FMUL.FTZ R4, R2, R136 ;  /* 0x0000008802047220 */ /* 0x000fe20000410000 */
[----:B------:R-:W-:Y:S01]  /*8800*/  F2FP.BF16.PACK_AB R136, R234, R226 ;  /* 0x000000e2ea88723e */ /* 0x000fe200000010ff */
[----:B------:R-:W-:Y:S01]  /*8810*/  LDSM.16.MT88.4 R164, [R196+0x1800] ;  /* 0x00180000c4a4783b */ /* 0x000fe20000004200 */
[C---:B------:R-:W-:Y:S02]  /*8820*/  FMUL.FTZ R70, R0.reuse, R70 ;  /* 0x0000004600467220 */ /* 0x040fe40000410000 */
[----:B------:R-:W-:Y:S02]  /*8830*/  FMUL.FTZ R71, R0, R71 ;  /* 0x0000004700477220 */ /* 0x000fe40000410000 */
[C---:B------:R-:W-:Y:S01]  /*8840*/  FMUL.FTZ R72, R2.reuse, R72 ;  /* 0x0000004802487220 */ /* 0x040fe20000410000 */
[C---:B--2---:R-:W-:Y:S02]  /*8850*/  HMMA.16816.F32.BF16 R4, R136.reuse, R12, R4 ;  /* 0x0000000c8804723c */ /* 0x044fe40000041804 */
[----:B------:R-:W0:Y:S03]  /*8860*/  LDGDEPBAR ;  /* 0x00000000000079af */ /* 0x000e260000000000 */
[C---:B------:R-:W-:Y:S02]  /*8870*/  FMUL.FTZ R73, R2.reuse, R73 ;  /* 0x0000004902497220 */ /* 0x040fe40000410000 */
[C---:B------:R-:W-:Y:S01]  /*8880*/  FMUL.FTZ R12, R2.reuse, R144 ;  /* 0x00000090020c7220 */ /* 0x040fe20000410000 */
[C---:B------:R-:W-:Y:S04]  /*8890*/  HMMA.16816.F32.BF16 R8, R136.reuse, R14, R8 ;  /* 0x0000000e8808723c */ /* 0x040fe80000041808 */
[----:B------:R-:W-:Y:S02]  /*88a0*/  FMUL.FTZ R13, R2, R145 ;  /* 0x00000091020d7220 */ /* 0x000fe40000410000 */
[--C-:B------:R-:W-:Y:S02]  /*88b0*/  FFMA.FTZ R134, R179, c[0x0][0x2d0], -R170.reuse ;  /* 0x0000b400b3867a23 */ /* 0x100fe400000108aa */
[C---:B------:R-:W-:Y:S02]  /*88c0*/  FMUL.FTZ R14, R0.reuse, R146 ;  /* 0x00000092000e7220 */ /* 0x040fe40000410000 */
[----:B------:R1:W2:Y:S02]  /*88d0*/  MUFU.EX2 R223, R134 ;  /* 0x0000008600df7308 */ /* 0x0002a40000000800 */
[C---:B------:R-:W-:Y:S02]  /*88e0*/  FMUL.FTZ R15, R0.reuse, R147 ;  /* 0x00000093000f7220 */ /* 0x040fe40000410000 */
[----:B------:R-:W1:Y:S01]  /*88f0*/  LDSM.16.MT88.4 R144, [R193+0x2000] ;  /* 0x00200000c190783b */ /* 0x000e620000004200 */
[C---:B------:R-:W-:Y:S02]  /*8900*/  FMUL.FTZ R74, R0.reuse, R74 ;  /* 0x0000004a004a7220 */ /* 0x040fe40000410000 */
[----:B------:R-:W-:Y:S02]  /*8910*/  FMUL.FTZ R75, R0, R75 ;  /* 0x0000004b004b7220 */ /* 0x000fe40000410000 */
[C---:B---3--:R-:W-:Y:S03]  /*8920*/  HMMA.16816.F32.BF16 R12, R136.reuse, R20, R12 ;  /* 0x00000014880c723c */ /* 0x048fe6000004180c */
[C---:B------:R-:W-:Y:S02]  /*8930*/  FMUL.FTZ R76, R2.reuse, R76 ;  /* 0x0000004c024c7220 */ /* 0x040fe40000410000 */
[----:B------:R-:W-:Y:S02]  /*8940*/  FMUL.FTZ R77, R2, R77 ;  /* 0x0000004d024d7220 */ /* 0x000fe40000410000 */
[----:B------:R-:W-:Y:S01]  /*8950*/  FMUL.FTZ R78, R0, R78 ;  /* 0x0000004e004e7220 */ /* 0x000fe20000410000 */
[C---:B------:R-:W-:Y:S04]  /*8960*/  HMMA.16816.F32.BF16 R16, R136.reuse, R22, R16 ;  /* 0x000000168810723c */ /* 0x040fe80000041810 */
[C---:B------:R-:W-:Y:S02]  /*8970*/  FMUL.FTZ R20, R2.reuse, R152 ;  /* 0x0000009802147220 */ /* 0x040fe40000410000 */
[----:B------:R-:W-:Y:S02]  /*8980*/  FMUL.FTZ R21, R2, R153 ;  /* 0x0000009902157220 */ /* 0x000fe40000410000 */
[C---:B------:R-:W-:Y:S04]  /*8990*/  FMUL.FTZ R22, R0.reuse, R154 ;  /* 0x0000009a00167220 */ /* 0x040fe80000410000 */
[C---:B------:R-:W-:Y:S02]  /*89a0*/  FMUL.FTZ R23, R0.reuse, R155 ;  /* 0x0000009b00177220 */ /* 0x040fe40000410000 */
[----:B------:R-:W-:Y:S02]  /*89b0*/  FMUL.FTZ R79, R0, R79 ;  /* 0x0000004f004f7220 */ /* 0x000fe40000410000 */
[C---:B------:R-:W-:Y:S02]  /*89c0*/  FMUL.FTZ R80, R2.reuse, R80 ;  /* 0x0000005002507220 */ /* 0x040fe40000410000 */
[----:B------:R-:W-:Y:S01]  /*89d0*/  FMUL.FTZ R81, R2, R81 ;  /* 0x0000005102517220 */ /* 0x000fe20000410000 */
[C---:B----4-:R-:W-:Y:S03]  /*89e0*/  HMMA.16816.F32.BF16 R20, R136.reuse, R28, R20 ;  /* 0x0000001c8814723c */ /* 0x050fe60000041814 */
[C---:B------:R-:W-:Y:S02]  /*89f0*/  FMUL.FTZ R82, R0.reuse, R82 ;  /* 0x0000005200527220 */ /* 0x040fe40000410000 */
[----:B------:R-:W-:Y:S02]  /*8a00*/  FMUL.FTZ R83, R0, R83 ;  /* 0x0000005300537220 */ /* 0x000fe40000410000 */
[C---:B------:R-:W-:Y:S01]  /*8a10*/  FMUL.FTZ R28, R2.reuse, R160 ;  /* 0x000000a0021c7220 */ /* 0x040fe20000410000 */
[C---:B------:R-:W-:Y:S04]  /*8a20*/  HMMA.16816.F32.BF16 R24, R136.reuse, R30, R24 ;  /* 0x0000001e8818723c */ /* 0x040fe80000041818 */
[----:B------:R-:W-:Y:S02]  /*8a30*/  FMUL.FTZ R29, R2, R161 ;  /* 0x000000a1021d7220 */ /* 0x000fe40000410000 */
[--C-:B-1----:R-:W-:Y:S02]  /*8a40*/  FFMA.FTZ R134, R184, c[0x0][0x2d0], -R133.reuse ;  /* 0x0000b400b8867a23 */ /* 0x102fe40000010885 */
[C---:B------:R-:W-:Y:S02]  /*8a50*/  FMUL.FTZ R30, R0.reuse, R162 ;  /* 0x000000a2001e7220 */ /* 0x040fe40000410000 */
[----:B------:R1:W-:Y:S02]  /*8a60*/  MUFU.EX2 R184, R134 ;  /* 0x0000008600b87308 */ /* 0x0003e40000000800 */
[----:B------:R-:W-:Y:S02]  /*8a70*/  FMUL.FTZ R31, R0, R163 ;  /* 0x000000a3001f7220 */ /* 0x000fe40000410000 */
[C---:B------:R-:W-:Y:S02]  /*8a80*/  FMUL.FTZ R84, R2.reuse, R84 ;  /* 0x0000005402547220 */ /* 0x040fe40000410000 */
[----:B------:R-:W-:Y:S02]  /*8a90*/  FMUL.FTZ R85, R2, R85 ;  /* 0x0000005502557220 */ /* 0x000fe40000410000 */
[C---:B------:R-:W-:Y:S01]  /*8aa0*/  FMUL.FTZ R86, R0.reuse, R86 ;  /* 0x0000005600567220 */ /* 0x040fe20000410000 */
[C---:B-----5:R-:W-:Y:S03]  /*8ab0*/  HMMA.16816.F32.BF16 R28, R136.reuse, R140, R28 ;  /* 0x0000008c881c723c */ /* 0x060fe6000004181c */
[----:B------:R-:W-:Y:S02]  /*8ac0*/  FMUL.FTZ R87, R0, R87 ;  /* 0x0000005700577220 */ /* 0x000fe40000410000 */
[C---:B------:R-:W-:Y:S02]  /*8ad0*/  FMUL.FTZ R88, R2.reuse, R88 ;  /* 0x0000005802587220 */ /* 0x040fe40000410000 */
[----:B------:R-:W-:Y:S01]  /*8ae0*/  FMUL.FTZ R89, R2, R89 ;  /* 0x0000005902597220 */ /* 0x000fe20000410000 */
[C---:B------:R-:W-:Y:S01]  /*8af0*/  HMMA.16816.F32.BF16 R32, R136.reuse, R142, R32 ;  /* 0x0000008e8820723c */ /* 0x040fe20000041820 */
[----:B------:R-:W3:Y:S03]  /*8b00*/  LDSM.16.MT88.4 R140, [R197+0x2000] ;  /* 0x00200000c58c783b */ /* 0x000ee60000004200 */
[C---:B------:R-:W-:Y:S02]  /*8b10*/  FMUL.FTZ R90, R0.reuse, R90 ;  /* 0x0000005a005a7220 */ /* 0x040fe40000410000 */
[----:B------:R-:W-:Y:S02]  /*8b20*/  FMUL.FTZ R91, R0, R91 ;  /* 0x0000005b005b7220 */ /* 0x000fe40000410000 */
[C---:B------:R-:W-:Y:S04]  /*8b30*/  HMMA.16816.F32.BF16 R36, R136.reuse, R144, R36 ;  /* 0x000000908824723c */ /* 0x040fe80000041824 */
[C---:B------:R-:W-:Y:S02]  /*8b40*/  FMUL.FTZ R92, R2.reuse, R92 ;  /* 0x0000005c025c7220 */ /* 0x040fe40000410000 */
[----:B------:R-:W-:Y:S02]  /*8b50*/  FMUL.FTZ R93, R2, R93 ;  /* 0x0000005d025d7220 */ /* 0x000fe40000410000 */
[C---:B------:R-:W-:Y:S01]  /*8b60*/  HMMA.16816.F32.BF16 R40, R136.reuse, R146, R40 ;  /* 0x000000928828723c */ /* 0x040fe20000041828 */
[----:B------:R-:W4:Y:S03]  /*8b70*/  LDSM.16.MT88.4 R144, [R196+0x2000] ;  /* 0x00200000c490783b */ /* 0x000f260000004200 */
[C---:B------:R-:W-:Y:S02]  /*8b80*/  FMUL.FTZ R94, R0.reuse, R94 ;  /* 0x0000005e005e7220 */ /* 0x040fe40000410000 */
[----:B------:R-:W-:Y:S02]  /*8b90*/  FMUL.FTZ R95, R0, R95 ;  /* 0x0000005f005f7220 */ /* 0x000fe40000410000 */
[C---:B------:R-:W-:Y:S04]  /*8ba0*/  HMMA.16816.F32.BF16 R44, R136.reuse, R148, R44 ;  /* 0x00000094882c723c */ /* 0x040fe8000004182c */
[C---:B------:R-:W-:Y:S02]  /*8bb0*/  FMUL.FTZ R96, R2.reuse, R96 ;  /* 0x0000006002607220 */ /* 0x040fe40000410000 */
[----:B------:R-:W-:Y:S02]  /*8bc0*/  FMUL.FTZ R97, R2, R97 ;  /* 0x0000006102617220 */ /* 0x000fe40000410000 */
[C---:B------:R-:W-:Y:S01]  /*8bd0*/  HMMA.16816.F32.BF16 R48, R136.reuse, R150, R48 ;  /* 0x000000968830723c */ /* 0x040fe20000041830 */
[----:B------:R-:W5:Y:S03]  /*8be0*/  LDSM.16.MT88.4 R148, [R193+0x4000] ;  /* 0x00400000c194783b */ /* 0x000f660000004200 */
[C---:B------:R-:W-:Y:S02]  /*8bf0*/  FMUL.FTZ R98, R0.reuse, R98 ;  /* 0x0000006200627220 */ /* 0x040fe40000410000 */
[----:B------:R-:W-:Y:S02]  /*8c00*/  FMUL.FTZ R99, R0, R99 ;  /* 0x0000006300637220 */ /* 0x000fe40000410000 */
[C---:B------:R-:W-:Y:S01]  /*8c10*/  FMUL.FTZ R100, R2.reuse, R100 ;  /* 0x0000006402647220 */ /* 0x040fe20000410000 */
[C---:B---3--:R-:W-:Y:S03]  /*8c20*/  HMMA.16816.F32.BF16 R52, R136.reuse, R140, R52 ;  /* 0x0000008c8834723c */ /* 0x048fe60000041834 */
[----:B------:R-:W-:Y:S02]  /*8c30*/  FMUL.FTZ R101, R2, R101 ;  /* 0x0000006502657220 */ /* 0x000fe40000410000 */
[C---:B------:R-:W-:Y:S02]  /*8c40*/  FMUL.FTZ R102, R0.reuse, R102 ;  /* 0x0000006600667220 */ /* 0x040fe40000410000 */
[----:B------:R-:W-:Y:S01]  /*8c50*/  FMUL.FTZ R103, R0, R103 ;  /* 0x0000006700677220 */ /* 0x000fe20000410000 */
[C---:B------:R-:W-:Y:S01]  /*8c60*/  HMMA.16816.F32.BF16 R56, R136.reuse, R142, R56 ;  /* 0x0000008e8838723c */ /* 0x040fe20000041838 */
[----:B------:R-:W3:Y:S03]  /*8c70*/  LDSM.16.MT88.4 R140, [R194+0x4000] ;  /* 0x00400000c28c783b */ /* 0x000ee60000004200 */
[C---:B------:R-:W-:Y:S02]  /*8c80*/  FMUL.FTZ R104, R2.reuse, R104 ;  /* 0x0000006802687220 */ /* 0x040fe40000410000 */
[----:B------:R-:W-:Y:S02]  /*8c90*/  FMUL.FTZ R105, R2, R105 ;  /* 0x0000006902697220 */ /* 0x000fe40000410000 */
[C---:B----4-:R-:W-:Y:S04]  /*8ca0*/  HMMA.16816.F32.BF16 R60, R136.reuse, R144, R60 ;  /* 0x00000090883c723c */ /* 0x050fe8000004183c */
[--C-:B-1----:R-:W-:Y:S02]  /*8cb0*/  FFMA.FTZ R134, R185, c[0x0][0x2d0], -R133.reuse ;  /* 0x0000b400b9867a23 */ /* 0x102fe40000010885 */
[C---:B------:R-:W-:Y:S02]  /*8cc0*/  FMUL.FTZ R106, R0.reuse, R106 ;  /* 0x0000006a006a7220 */ /* 0x040fe40000410000 */
[C---:B------:R-:W-:Y:S01]  /*8cd0*/  HMMA.16816.F32.BF16 R64, R136.reuse, R146, R64 ;  /* 0x000000928840723c */ /* 0x040fe20000041840 */
[----:B------:R1:W4:Y:S01]  /*8ce0*/  MUFU.EX2 R183, R134 ;  /* 0x0000008600b77308 */ /* 0x0003220000000800 */
[----:B------:R-:W2:Y:S02]  /*8cf0*/  LDSM.16.MT88.4 R144, [R197+0x4000] ;  /* 0x00400000c590783b */ /* 0x000ea40000004200 */
[----:B------:R-:W-:Y:S02]  /*8d00*/  FMUL.FTZ R107, R0, R107 ;  /* 0x0000006b006b7220 */ /* 0x000fe40000410000 */
[C---:B------:R-:W-:Y:S02]  /*8d10*/  FMUL.FTZ R108, R2.reuse, R108 ;  /* 0x0000006c026c7220 */ /* 0x040fe40000410000 */
[C---:B-----5:R-:W-:Y:S04]  /*8d20*/  HMMA.16816.F32.BF16 R68, R136.reuse, R148, R68 ;  /* 0x000000948844723c */ /* 0x060fe80000041844 */
[----:B------:R-:W-:Y:S02]  /*8d30*/  FMUL.FTZ R109, R2, R109 ;  /* 0x0000006d026d7220 */ /* 0x000fe40000410000 */
[C---:B------:R-:W-:Y:S02]  /*8d40*/  FMUL.FTZ R110, R0.reuse, R110 ;  /* 0x0000006e006e7220 */ /* 0x040fe40000410000 */
[C---:B------:R-:W-:Y:S01]  /*8d50*/  HMMA.16816.F32.BF16 R72, R136.reuse, R150, R72 ;  /* 0x000000968848723c */ /* 0x040fe20000041848 */
[----:B------:R-:W5:Y:S03]  /*8d60*/  LDSM.16.MT88.4 R148, [R196+0x4000] ;  /* 0x00400000c494783b */ /* 0x000f660000004200 */
[----:B------:R-:W-:Y:S02]  /*8d70*/  FMUL.FTZ R111, R0, R111 ;  /* 0x0000006f006f7220 */ /* 0x000fe40000410000 */
[C---:B------:R-:W-:Y:S02]  /*8d80*/  FMUL.FTZ R112, R2.reuse, R112 ;  /* 0x0000007002707220 */ /* 0x040fe40000410000 */
[----:B------:R-:W-:Y:S01]  /*8d90*/  FMUL.FTZ R113, R2, R113 ;  /* 0x0000007102717220 */ /* 0x000fe20000410000 */
[C---:B---3--:R-:W-:Y:S03]  /*8da0*/  HMMA.16816.F32.BF16 R76, R136.reuse, R140, R76 ;  /* 0x0000008c884c723c */ /* 0x048fe6000004184c */
[--C-:B-1----:R-:W-:Y:S02]  /*8db0*/  FFMA.FTZ R134, R186, c[0x0][0x2d0], -R170.reuse ;  /* 0x0000b400ba867a23 */ /* 0x102fe400000108aa */
[C---:B------:R-:W-:Y:S02]  /*8dc0*/  FMUL.FTZ R114, R0.reuse, R114 ;  /* 0x0000007200727220 */ /* 0x040fe40000410000 */
[----:B------:R1:W-:Y:S01]  /*8dd0*/  MUFU.EX2 R222, R134 ;  /* 0x0000008600de7308 */ /* 0x0003e20000000800 */
[C---:B------:R-:W-:Y:S01]  /*8de0*/  HMMA.16816.F32.BF16 R80, R136.reuse, R142, R80 ;  /* 0x0000008e8850723c */ /* 0x040fe20000041850 */
[----:B------:R-:W3:Y:S03]  /*8df0*/  LDSM.16.MT88.4 R140, [R193+0x6000] ;  /* 0x00600000c18c783b */ /* 0x000ee60000004200 */
        /* <DEDUP_REMOVED lines=10> */
[--C-:B-1----:R-:W-:Y:S02]  /*8ea0*/  FFMA.FTZ R134, R187, c[0x0][0x2d0], -R170.reuse ;  /* 0x0000b400bb867a23 */ /* 0x102fe400000108aa */
[C---:B-----5:R-:W-:Y:S02]  /*8eb0*/  HMMA.16816.F32.BF16 R92, R136.reuse, R148, R92 ;  /* 0x00000094885c723c */ /* 0x060fe4000004185c */
[----:B------:R1:W5:Y:S02]  /*8ec0*/  MUFU.EX2 R221, R134 ;  /* 0x0000008600dd7308 */ /* 0x0003640000000800 */
[C---:B------:R-:W-:Y:S02]  /*8ed0*/  FMUL.FTZ R122, R0.reuse, R122 ;  /* 0x0000007a007a7220 */ /* 0x040fe40000410000 */
[----:B------:R-:W-:Y:S02]  /*8ee0*/  FMUL.FTZ R123, R0, R123 ;  /* 0x0000007b007b7220 */ /* 0x000fe40000410000 */
[C---:B------:R-:W-:Y:S01]  /*8ef0*/  HMMA.16816.F32.BF16 R96, R136.reuse, R150, R96 ;  /* 0x000000968860723c */ /* 0x040fe20000041860 */
[----:B------:R-:W4:Y:S03]  /*8f00*/  LDSM.16.MT88.4 R148, [R197+0x6000] ;  /* 0x00600000c594783b */ /* 0x000f260000004200 */
[C---:B------:R-:W-:Y:S02]  /*8f10*/  FMUL.FTZ R124, R2.reuse, R124 ;  /* 0x0000007c027c7220 */ /* 0x040fe40000410000 */
[----:B------:R-:W-:Y:S02]  /*8f20*/  FMUL.FTZ R125, R2, R125 ;  /* 0x0000007d027d7220 */ /* 0x000fe40000410000 */
[C---:B---3--:R-:W-:Y:S04]  /*8f30*/  HMMA.16816.F32.BF16 R100, R136.reuse, R140, R100 ;  /* 0x0000008c8864723c */ /* 0x048fe80000041864 */
[C---:B------:R-:W-:Y:S02]  /*8f40*/  FMUL.FTZ R126, R0.reuse, R126 ;  /* 0x0000007e007e7220 */ /* 0x040fe40000410000 */
[----:B------:R-:W-:Y:S02]  /*8f50*/  FMUL.FTZ R127, R0, R127 ;  /* 0x0000007f007f7220 */ /* 0x000fe40000410000 */
[C---:B------:R-:W-:Y:S01]  /*8f60*/  HMMA.16816.F32.BF16 R104, R136.reuse, R142, R104 ;  /* 0x0000008e8868723c */ /* 0x040fe20000041868 */
[----:B------:R-:W3:Y:S03]  /*8f70*/  LDSM.16.MT88.4 R140, [R196+0x6000] ;  /* 0x00600000c48c783b */ /* 0x000ee60000004200 */
[----:B-1----:R-:W-:Y:S02]  /*8f80*/  FFMA.FTZ R134, R188, c[0x0][0x2d0], -R133 ;  /* 0x0000b400bc867a23 */ /* 0x002fe40000010885 */
[C---:B------:R-:W-:Y:S02]  /*8f90*/  FMUL.FTZ R128, R2.reuse, R128 ;  /* 0x0000008002807220 */ /* 0x040fe40000410000 */
[----:B------:R1:W-:Y:S01]  /*8fa0*/  MUFU.EX2 R182, R134 ;  /* 0x0000008600b67308 */ /* 0x0003e20000000800 */
[C---:B--2---:R-:W-:Y:S03]  /*8fb0*/  HMMA.16816.F32.BF16 R108, R136.reuse, R144, R108 ;  /* 0x00000090886c723c */ /* 0x044fe6000004186c */
[----:B------:R-:W-:Y:S02]  /*8fc0*/  FMUL.FTZ R129, R2, R129 ;  /* 0x0000008102817220 */ /* 0x000fe40000410000 */
[C---:B------:R-:W-:Y:S02]  /*8fd0*/  FMUL.FTZ R130, R0.reuse, R130 ;  /* 0x0000008200827220 */ /* 0x040fe40000410000 */
[C---:B------:R-:W-:Y:S01]  /*8fe0*/  FMUL.FTZ R131, R0.reuse, R131 ;  /* 0x0000008300837220 */ /* 0x040fe20000410000 */
[C---:B------:R-:W-:Y:S01]  /*8ff0*/  HMMA.16816.F32.BF16 R112, R136.reuse, R146, R112 ;  /* 0x000000928870723c */ /* 0x040fe20000041870 */
[----:B------:R-:W2:Y:S03]  /*9000*/  LDSM.16.MT88.4 R144, [R193+0x800] ;  /* 0x00080000c190783b */ /* 0x000ea60000004200 */
[----:B------:R-:W-:Y:S02]  /*9010*/  FFMA.FTZ R152, R245, c[0x0][0x2d0], -R170 ;  /* 0x0000b400f5987a23 */ /* 0x000fe400000108aa */
[----:B------:R-:W-:Y:S02]  /*9020*/  FFMA.FTZ R0, R0, R250, R169 ;  /* 0x000000fa00007223 */ /* 0x000fe400000100a9 */
[C---:B----4-:R-:W-:Y:S04]  /*9030*/  HMMA.16816.F32.BF16 R116, R136.reuse, R148, R116 ;  /* 0x000000948874723c */ /* 0x050fe80000041874 */
[----:B------:R-:W-:Y:S02]  /*9040*/  FFMA.FTZ R2, R2, R251, R226 ;  /* 0x000000fb02027223 */ /* 0x000fe400000100e2 */
[----:B------:R-:W-:Y:S02]  /*9050*/  FADD.FTZ R0, R191, R0 ;  /* 0x00000000bf007221 */ /* 0x000fe40000010000 */
[C---:B------:R-:W-:Y:S01]  /*9060*/  HMMA.16816.F32.BF16 R120, R136.reuse, R150, R120 ;  /* 0x000000968878723c */ /* 0x040fe20000041878 */
[----:B------:R-:W4:Y:S03]  /*9070*/  LDSM.16.MT88.4 R148, [R194+0x800] ;  /* 0x00080000c294783b */ /* 0x000f260000004200 */
[--C-:B-1----:R-:W-:Y:S02]  /*9080*/  FFMA.FTZ R134, R225, c[0x0][0x2d0], -R133.reuse ;  /* 0x0000b400e1867a23 */ /* 0x102fe40000010885 */
[----:B------:R-:W-:Y:S02]  /*9090*/  FADD.FTZ R2, R234, R2 ;  /* 0x00000002ea027221 */ /* 0x000fe40000010000 */
[C---:B---3--:R-:W-:Y:S01]  /*90a0*/  HMMA.16816.F32.BF16 R124, R136.reuse, R140, R124 ;  /* 0x0000008c887c723c */ /* 0x048fe2000004187c */
[----:B------:R-:W1:Y:S03]  /*90b0*/  MUFU.EX2 R181, R134 ;  /* 0x0000008600b57308 */ /* 0x000e660000000800 */
[----:B------:R-:W-:Y:S02]  /*90c0*/  FADD.FTZ R2, R233, R2 ;  /* 0x00000002e9027221 */ /* 0x000fe40000010000 */
[----:B------:R-:W-:Y:S02]  /*90d0*/  FADD.FTZ R0, R190, R0 ;  /* 0x00000000be007221 */ /* 0x000fe40000010000 */
[----:B------:R-:W-:Y:S01]  /*90e0*/  HMMA.16816.F32.BF16 R128, R136, R142, R128 ;  /* 0x0000008e8880723c */ /* 0x000fe20000041880 */
[----:B------:R-:W3:Y:S03]  /*90f0*/  LDSM.16.MT88.4 R140, [R197+0x800] ;  /* 0x00080000c58c783b */ /* 0x000ee60000004200 */
[----:B------:R-:W-:Y:S02]  /*9100*/  FADD.FTZ R2, R232, R2 ;  /* 0x00000002e8027221 */ /* 0x000fe40000010000 */
[----:B------:R-:W-:Y:S01]  /*9110*/  FADD.FTZ R0, R189, R0 ;  /* 0x00000000bd007221 */ /* 0x000fe20000010000 */
[----:B------:R-:W-:Y:S01]  /*9120*/  F2FP.BF16.PACK_AB R136, R223, R224 ;  /* 0x000000e0df88723e */ /* 0x000fe200000010ff */
[----:B------:R-:W-:Y:S01]  /*9130*/  FADD.FTZ R2, R224, R2 ;  /* 0x00000002e0027221 */ /* 0x000fe20000010000 */
[----:B------:R-:W-:Y:S03]  /*9140*/  F2FP.BF16.PACK_AB R137, R183, R184 ;  /* 0x000000b8b789723e */ /* 0x000fe600000010ff */
[----:B-----5:R-:W-:Y:S01]  /*9150*/  F2FP.BF16.PACK_AB R138, R221, R222 ;  /* 0x000000dedd8a723e */ /* 0x020fe200000010ff */
[----:B------:R-:W-:Y:S02]  /*9160*/  FADD.FTZ R0, R184, R0 ;  /* 0x00000000b8007221 */ /* 0x000fe40000010000 */
[----:B------:R-:W-:Y:S01]  /*9170*/  FADD.FTZ R2, R223, R2 ;  /* 0x00000002df027221 */ /* 0x000fe20000010000 */
[----:B-1----:R-:W-:Y:S01]  /*9180*/  F2FP.BF16.PACK_AB R139, R181, R182 ;  /* 0x000000b6b58b723e */ /* 0x002fe200000010ff */
[----:B------:R-:W-:Y:S02]  /*9190*/  FFMA.FTZ R134, R239, c[0x0][0x2d0], -R170 ;  /* 0x0000b400ef867a23 */ /* 0x000fe400000108aa */
[----:B------:R-:W-:Y:S02]  /*91a0*/  FADD.FTZ R0, R183, R0 ;  /* 0x00000000b7007221 */ /* 0x000fe40000010000 */
[----:B------:R1:W5:Y:S01]  /*91b0*/  MUFU.EX2 R187, R134 ;  /* 0x0000008600bb7308 */ /* 0x0003620000000800 */
[----:B------:R-:W-:Y:S01]  /*91c0*/  FADD.FTZ R2, R222, R2 ;  /* 0x00000002de027221 */ /* 0x000fe20000010000 */
[C---:B--2---:R-:W-:Y:S03]  /*91d0*/  HMMA.16816.F32.BF16 R4, R136.reuse, R144, R4 ;  /* 0x000000908804723c */ /* 0x044fe60000041804 */
[----:B------:R-:W-:Y:S02]  /*91e0*/  FADD.FTZ R0, R182, R0 ;  /* 0x00000000b6007221 */ /* 0x000fe40000010000 */
[----:B------:R-:W-:Y:S02]  /*91f0*/  FADD.FTZ R2, R221, R2 ;  /* 0x00000002dd027221 */ /* 0x000fe40000010000 */
[----:B------:R-:W-:Y:S01]  /*9200*/  FADD.FTZ R0, R181, R0 ;  /* 0x00000000b5007221 */ /* 0x000fe20000010000 */
[C---:B------:R-:W-:Y:S01]  /*9210*/  HMMA.16816.F32.BF16 R8, R136.reuse, R146, R8 ;  /* 0x000000928808723c */ /* 0x040fe20000041808 */
[----:B------:R-:W2:Y:S07]  /*9220*/  LDSM.16.MT88.4 R144, [R196+0x800] ;  /* 0x00080000c490783b */ /* 0x000eae0000004200 */
[C---:B----4-:R-:W-:Y:S04]  /*9230*/  HMMA.16816.F32.BF16 R12, R136.reuse, R148, R12 ;  /* 0x00000094880c723c */ /* 0x050fe8000004180c */
[----:B-1----:R-:W-:Y:S04]  /*9240*/  FFMA.FTZ R134, R238, c[0x0][0x2d0], -R170 ;  /* 0x0000b400ee867a23 */ /* 0x002fe800000108aa */
[C---:B------:R-:W-:Y:S01]  /*9250*/  HMMA.16816.F32.BF16 R16, R136.reuse, R150, R16 ;  /* 0x000000968810723c */ /* 0x040fe20000041810 */
[----:B------:R-:W1:Y:S01]  /*9260*/  LDSM.16.MT88.4 R148, [R193+0x2800] ;  /* 0x00280000c194783b */ /* 0x000e620000004200 */
[----:B------:R4:W4:Y:S02]  /*9270*/  MUFU.EX2 R188, R134 ;  /* 0x0000008600bc7308 */ /* 0x0009240000000800 */
[----:B-----5:R-:W-:Y:S04]  /*9280*/  FADD.FTZ R2, R187, R2 ;  /* 0x00000002bb027221 */ /* 0x020fe80000010000 */
[C---:B---3--:R-:W-:Y:S08]  /*9290*/  HMMA.16816.F32.BF16 R20, R136.reuse, R140, R20 ;  /* 0x0000008c8814723c */ /* 0x048ff00000041814 */
[C---:B------:R-:W-:Y:S01]  /*92a0*/  HMMA.16816.F32.BF16 R24, R136.reuse, R142, R24 ;  /* 0x0000008e8818723c */ /* 0x040fe20000041818 */
[----:B------:R-:W3:Y:S07]  /*92b0*/  LDSM.16.MT88.4 R140, [R194+0x2800] ;  /* 0x00280000c28c783b */ /* 0x000eee0000004200 */
[C---:B--2---:R-:W-:Y:S04]  /*92c0*/  HMMA.16816.F32.BF16 R28, R136.reuse, R144, R28 ;  /* 0x00000090881c723c */ /* 0x044fe8000004181c */
[--C-:B----4-:R-:W-:Y:S02]  /*92d0*/  FFMA.FTZ R134, R237, c[0x0][0x2d0], -R133.reuse ;  /* 0x0000b400ed867a23 */ /* 0x110fe40000010885 */
[----:B------:R-:W-:Y:S02]  /*92e0*/  FADD.FTZ R2, R188, R2 ;  /* 0x00000002bc027221 */ /* 0x000fe40000010000 */
[----:B------:R2:W4:Y:S01]  /*92f0*/  MUFU.EX2 R176, R134 ;  /* 0x0000008600b07308 */ /* 0x0005220000000800 */
[C---:B------:R-:W-:Y:S01]  /*9300*/  HMMA.16816.F32.BF16 R32, R136.reuse, R146, R32 ;  /* 0x000000928820723c */ /* 0x040fe20000041820 */
[----:B------:R-:W5:Y:S07]  /*9310*/  LDSM.16.MT88.4 R144, [R197+0x2800] ;  /* 0x00280000c590783b */ /* 0x000f6e0000004200 */
[C---:B-1----:R-:W-:Y:S08]  /*9320*/  HMMA.16816.F32.BF16 R36, R136.reuse, R148, R36 ;  /* 0x000000948824723c */ /* 0x042ff00000041824 */
[C---:B------:R-:W-:Y:S01]  /*9330*/  HMMA.16816.F32.BF16 R40, R136.reuse, R150, R40 ;  /* 0x000000968828723c */ /* 0x040fe20000041828 */
[----:B------:R-:W1:Y:S03]  /*9340*/  LDSM.16.MT88.4 R148, [R196+0x2800] ;  /* 0x00280000c494783b */ /* 0x000e660000004200 */
[--C-:B--2---:R-:W-:Y:S04]  /*9350*/  FFMA.FTZ R134, R236, c[0x0][0x2d0], -R133.reuse ;  /* 0x0000b400ec867a23 */ /* 0x104fe80000010885 */
[C---:B---3--:R-:W-:Y:S01]  /*9360*/  HMMA.16816.F32.BF16 R44, R136.reuse, R140, R44 ;  /* 0x0000008c882c723c */ /* 0x048fe2000004182c */
[----:B------:R2:W3:Y:S03]  /*9370*/  MUFU.EX2 R177, R134 ;  /* 0x0000008600b17308 */ /* 0x0004e60000000800 */
[----:B----4-:R-:W-:Y:S04]  /*9380*/  FADD.FTZ R0, R176, R0 ;  /* 0x00000000b0007221 */ /* 0x010fe80000010000 */
[C---:B------:R-:W-:Y:S01]  /*9390*/  HMMA.16816.F32.BF16 R48, R136.reuse, R142, R48 ;  /* 0x0000008e8830723c */ /* 0x040fe20000041830 */
[----:B------:R-:W4:Y:S07]  /*93a0*/  LDSM.16.MT88.4 R140, [R193+0x4800] ;  /* 0x00480000c18c783b */ /* 0x000f2e0000004200 */
[C---:B-----5:R-:W-:Y:S08]  /*93b0*/  HMMA.16816.F32.BF16 R52, R136.reuse, R144, R52 ;  /* 0x000000908834723c */ /* 0x060ff00000041834 */
[C---:B------:R-:W-:Y:S01]  /*93c0*/  HMMA.16816.F32.BF16 R56, R136.reuse, R146, R56 ;  /* 0x000000928838723c */ /* 0x040fe20000041838 */
[----:B------:R-:W5:Y:S03]  /*93d0*/  LDSM.16.MT88.4 R144, [R194+0x4800] ;  /* 0x00480000c290783b */ /* 0x000f660000004200 */
[----:B--2---:R-:W-:Y:S02]  /*93e0*/  FFMA.FTZ R134, R241, c[0x0][0x2d0], -R170 ;  /* 0x0000b400f1867a23 */ /* 0x004fe400000108aa */
[----:B---3--:R-:W-:Y:S02]  /*93f0*/  FADD.FTZ R0, R177, R0 ;  /* 0x00000000b1007221 */ /* 0x008fe40000010000 */
[C---:B-1----:R-:W-:Y:S01]  /*9400*/  HMMA.16816.F32.BF16 R60, R136.reuse, R148, R60 ;  /* 0x00000094883c723c */ /* 0x042fe2000004183c */
[----:B------:R1:W2:Y:S07]  /*9410*/  MUFU.EX2 R186, R134 ;  /* 0x0000008600ba7308 */ /* 0x0002ae0000000800 */
[C---:B------:R-:W-:Y:S01]  /*9420*/  HMMA.16816.F32.BF16 R64, R136.reuse, R150, R64 ;  /* 0x000000968840723c */ /* 0x040fe20000041840 */
[----:B------:R-:W3:Y:S07]  /*9430*/  LDSM.16.MT88.4 R148, [R197+0x4800] ;  /* 0x00480000c594783b */ /* 0x000eee0000004200 */
[C---:B----4-:R-:W-:Y:S08]  /*9440*/  HMMA.16816.F32.BF16 R68, R136.reuse, R140, R68 ;  /* 0x0000008c8844723c */ /* 0x050ff00000041844 */
[C---:B------:R-:W-:Y:S01]  /*9450*/  HMMA.16816.F32.BF16 R72, R136.reuse, R142, R72 ;  /* 0x0000008e8848723c */ /* 0x040fe20000041848 */
[----:B------:R-:W4:Y:S03]  /*9460*/  LDSM.16.MT88.4 R140, [R196+0x4800] ;  /* 0x00480000c48c783b */ /* 0x000f260000004200 */
[----:B-1----:R-:W-:Y:S02]  /*9470*/  FFMA.FTZ R134, R240, c[0x0][0x2d0], -R170 ;  /* 0x0000b400f0867a23 */ /* 0x002fe400000108aa */
[----:B--2---:R-:W-:Y:S02]  /*9480*/  FADD.FTZ R2, R186, R2 ;  /* 0x00000002ba027221 */ /* 0x004fe40000010000 */
[----:B------:R1:W-:Y:S01]  /*9490*/  MUFU.EX2 R185, R134 ;  /* 0x0000008600b97308 */ /* 0x0003e20000000800 */
[C---:B-----5:R-:W-:Y:S08]  /*94a0*/  HMMA.16816.F32.BF16 R76, R136.reuse, R144, R76 ;  /* 0x00000090884c723c */ /* 0x060ff0000004184c */
[C---:B------:R-:W-:Y:S01]  /*94b0*/  HMMA.16816.F32.BF16 R80, R136.reuse, R146, R80 ;  /* 0x000000928850723c */ /* 0x040fe20000041850 */
[----:B------:R-:W2:Y:S07]  /*94c0*/  LDSM.16.MT88.4 R144, [R193+0x6800] ;  /* 0x00680000c190783b */ /* 0x000eae0000004200 */
[C---:B---3--:R-:W-:Y:S04]  /*94d0*/  HMMA.16816.F32.BF16 R84, R136.reuse, R148, R84 ;  /* 0x000000948854723c */ /* 0x048fe80000041854 */
[--C-:B-1----:R-:W-:Y:S04]  /*94e0*/  FFMA.FTZ R134, R242, c[0x0][0x2d0], -R133.reuse ;  /* 0x0000b400f2867a23 */ /* 0x102fe80000010885 */
[C---:B------:R-:W-:Y:S01]  /*94f0*/  HMMA.16816.F32.BF16 R88, R136.reuse, R150, R88 ;  /* 0x000000968858723c */ /* 0x040fe20000041858 */
[----:B------:R-:W1:Y:S01]  /*9500*/  LDSM.16.MT88.4 R148, [R194+0x6800] ;  /* 0x00680000c294783b */ /* 0x000e620000004200 */
[----:B------:R3:W5:Y:S06]  /*9510*/  MUFU.EX2 R175, R134 ;  /* 0x0000008600af7308 */ /* 0x00076c0000000800 */
[C---:B----4-:R-:W-:Y:S08]  /*9520*/  HMMA.16816.F32.BF16 R92, R136.reuse, R140, R92 ;  /* 0x0000008c885c723c */ /* 0x050ff0000004185c */
[C---:B------:R-:W-:Y:S01]  /*9530*/  HMMA.16816.F32.BF16 R96, R136.reuse, R142, R96 ;  /* 0x0000008e8860723c */ /* 0x040fe20000041860 */
[----:B------:R-:W4:Y:S07]  /*9540*/  LDSM.16.MT88.4 R140, [R197+0x6800] ;  /* 0x00680000c58c783b */ /* 0x000f2e0000004200 */
[C---:B--2---:R-:W-:Y:S04]  /*9550*/  HMMA.16816.F32.BF16 R100, R136.reuse, R144, R100 ;  /* 0x000000908864723c */ /* 0x044fe80000041864 */
[--C-:B---3--:R-:W-:Y:S02]  /*9560*/  FFMA.FTZ R134, R243, c[0x0][0x2d0], -R133.reuse ;  /* 0x0000b400f3867a23 */ /* 0x108fe40000010885 */
[----:B-----5:R-:W-:Y:S02]  /*9570*/  FADD.FTZ R0, R175, R0 ;  /* 0x00000000af007221 */ /* 0x020fe40000010000 */
[----:B------:R2:W3:Y:S01]  /*9580*/  MUFU.EX2 R174, R134 ;  /* 0x0000008600ae7308 */ /* 0x0004e20000000800 */
[C---:B------:R-:W-:Y:S01]  /*9590*/  HMMA.16816.F32.BF16 R104, R136.reuse, R146, R104 ;  /* 0x000000928868723c */ /* 0x040fe20000041868 */
[----:B------:R-:W5:Y:S07]  /*95a0*/  LDSM.16.MT88.4 R144, [R196+0x6800] ;  /* 0x00680000c490783b */ /* 0x000f6e0000004200 */
[C---:B-1----:R-:W-:Y:S08]  /*95b0*/  HMMA.16816.F32.BF16 R108, R136.reuse, R148, R108 ;  /* 0x00000094886c723c */ /* 0x042ff0000004186c */
[C---:B------:R-:W-:Y:S01]  /*95c0*/  HMMA.16816.F32.BF16 R112, R136.reuse, R150, R112 ;  /* 0x000000968870723c */ /* 0x040fe20000041870 */
[----:B------:R-:W-:Y:S03]  /*95d0*/  LDSM.16.MT88.4 R148, [R194+0x1000] ;  /* 0x00100000c294783b */ /* 0x000fe60000004200 */
[--C-:B--2---:R-:W-:Y:S04]  /*95e0*/  FFMA.FTZ R134, R249, c[0x0][0x2d0], -R170.reuse ;  /* 0x0000b400f9867a23 */ /* 0x104fe800000108aa */
[C---:B----4-:R-:W-:Y:S01]  /*95f0*/  HMMA.16816.F32.BF16 R116, R136.reuse, R140, R116 ;  /* 0x0000008c8874723c */ /* 0x050fe20000041874 */
[----:B------:R1:W-:Y:S07]  /*9600*/  MUFU.EX2 R180, R134 ;  /* 0x0000008600b47308 */ /* 0x0003ee0000000800 */
[C---:B------:R-:W-:Y:S01]  /*9610*/  HMMA.16816.F32.BF16 R120, R136.reuse, R142, R120 ;  /* 0x0000008e8878723c */ /* 0x040fe20000041878 */
[----:B------:R-:W2:Y:S07]  /*9620*/  LDSM.16.MT88.4 R140, [R193+0x1000] ;  /* 0x00100000c18c783b */ /* 0x000eae0000004200 */
[C---:B-----5:R-:W-:Y:S08]  /*9630*/  HMMA.16816.F32.BF16 R124, R136.reuse, R144, R124 ;  /* 0x00000090887c723c */ /* 0x060ff0000004187c */
[----:B------:R-:W-:Y:S01]  /*9640*/  HMMA.16816.F32.BF16 R128, R136, R146, R128 ;  /* 0x000000928880723c */ /* 0x000fe20000041880 */
[----:B------:R-:W4:Y:S03]  /*9650*/  LDSM.16.MT88.4 R144, [R197+0x1000] ;  /* 0x00100000c590783b */ /* 0x000f260000004200 */
[--C-:B-1----:R-:W-:Y:S03]  /*9660*/  FFMA.FTZ R134, R246, c[0x0][0x2d0], -R170.reuse ;  /* 0x0000b400f6867a23 */ /* 0x102fe600000108aa */
[----:B------:R-:W-:Y:S01]  /*9670*/  F2FP.BF16.PACK_AB R136, R188, R187 ;  /* 0x000000bbbc88723e */ /* 0x000fe200000010ff */
[----:B------:R1:W5:Y:S01]  /*9680*/  MUFU.EX2 R179, R134 ;  /* 0x0000008600b37308 */ /* 0x0003620000000800 */
[----:B------:R-:W-:Y:S03]  /*9690*/  F2FP.BF16.PACK_AB R137, R177, R176 ;  /* 0x000000b0b189723e */ /* 0x000fe600000010ff */
[----:B------:R-:W-:Y:S02]  /*96a0*/  F2FP.BF16.PACK_AB R138, R185, R186 ;  /* 0x000000bab98a723e */ /* 0x000fe400000010ff */
[----:B---3--:R-:W-:Y:S07]  /*96b0*/  F2FP.BF16.PACK_AB R139, R174, R175 ;  /* 0x000000afae8b723e */ /* 0x008fee00000010ff */
[C---:B--2---:R-:W-:Y:S08]  /*96c0*/  HMMA.16816.F32.BF16 R4, R136.reuse, R140, R4 ;  /* 0x0000008c8804723c */ /* 0x044ff00000041804 */
[C---:B------:R-:W-:Y:S01]  /*96d0*/  HMMA.16816.F32.BF16 R8, R136.reuse, R142, R8 ;  /* 0x0000008e8808723c */ /* 0x040fe20000041808 */
[----:B------:R-:W2:Y:S03]  /*96e0*/  LDSM.16.MT88.4 R140, [R196+0x1000] ;  /* 0x00100000c48c783b */ /* 0x000ea60000004200 */
[--C-:B-1----:R-:W-:Y:S04]  /*96f0*/  FFMA.FTZ R134, R248, c[0x0][0x2d0], -R133.reuse ;  /* 0x0000b400f8867a23 */ /* 0x102fe80000010885 */
[C---:B------:R-:W-:Y:S01]  /*9700*/  HMMA.16816.F32.BF16 R12, R136.reuse, R148, R12 ;  /* 0x00000094880c723c */ /* 0x040fe2000004180c */
[----:B------:R1:W-:Y:S07]  /*9710*/  MUFU.EX2 R172, R134 ;  /* 0x0000008600ac7308 */ /* 0x0003ee0000000800 */
[C---:B------:R-:W-:Y:S01]  /*9720*/  HMMA.16816.F32.BF16 R16, R136.reuse, R150, R16 ;  /* 0x000000968810723c */ /* 0x040fe20000041810 */
[----:B------:R-:W3:Y:S07]  /*9730*/  LDSM.16.MT88.4 R148, [R193+0x3000] ;  /* 0x00300000c194783b */ /* 0x000eee0000004200 */
[C---:B----4-:R-:W-:Y:S08]  /*9740*/  HMMA.16816.F32.BF16 R20, R136.reuse, R144, R20 ;  /* 0x000000908814723c */ /* 0x050ff00000041814 */
[C---:B------:R-:W-:Y:S01]  /*9750*/  HMMA.16816.F32.BF16 R24, R136.reuse, R146, R24 ;  /* 0x000000928818723c */ /* 0x040fe20000041818 */
[----:B------:R-:W4:Y:S03]  /*9760*/  LDSM.16.MT88.4 R144, [R194+0x3000] ;  /* 0x00300000c290783b */ /* 0x000f260000004200 */
[--C-:B-1----:R-:W-:Y:S02]  /*9770*/  FFMA.FTZ R134, R244, c[0x0][0x2d0], -R133.reuse ;  /* 0x0000b400f4867a23 */ /* 0x102fe40000010885 */
[----:B------:R-:W-:Y:S01]  /*9780*/  FFMA.FTZ R133, R168, c[0x0][0x2d0], -R133 ;  /* 0x0000b400a8857a23 */ /* 0x000fe20000010885 */
[----:B-----5:R-:W-:Y:S01]  /*9790*/  F2FP.BF16.PACK_AB R168, R179, R180 ;  /* 0x000000b4b3a8723e */ /* 0x020fe200000010ff */
[----:B------:R-:W1:Y:S01]  /*97a0*/  MUFU.EX2 R173, R134 ;  /* 0x0000008600ad7308 */ /* 0x000e620000000800 */
[C---:B--2---:R-:W-:Y:S08]  /*97b0*/  HMMA.16816.F32.BF16 R28, R136.reuse, R140, R28 ;  /* 0x0000008c881c723c */ /* 0x044ff0000004181c */
[C---:B------:R-:W-:Y:S01]  /*97c0*/  HMMA.16816.F32.BF16 R32, R136.reuse, R142, R32 ;  /* 0x0000008e8820723c */ /* 0x040fe20000041820 */
[----:B------:R-:W2:Y:S01]  /*97d0*/  LDSM.16.MT88.4 R140, [R197+0x3000] ;  /* 0x00300000c58c783b */ /* 0x000ea20000004200 */
[----:B------:R-:W5:Y:S06]  /*97e0*/  MUFU.EX2 R133, R133 ;  /* 0x0000008500857308 */ /* 0x000f6c0000000800 */
[C---:B---3--:R-:W-:Y:S04]  /*97f0*/  HMMA.16816.F32.BF16 R36, R136.reuse, R148, R36 ;  /* 0x000000948824723c */ /* 0x048fe80000041824 */
[----:B-1----:R-:W-:Y:S04]  /*9800*/  F2FP.BF16.PACK_AB R169, R173, R172 ;  /* 0x000000acada9723e */ /* 0x002fe800000010ff */
[C---:B------:R-:W-:Y:S01]  /*9810*/  HMMA.16816.F32.BF16 R40, R136.reuse, R150, R40 ;  /* 0x000000968828723c */ /* 0x040fe20000041828 */
[----:B------:R-:W1:Y:S03]  /*9820*/  LDSM.16.MT88.4 R148, [R196+0x3000] ;  /* 0x00300000c494783b */ /* 0x000e660000004200 */
[----:B------:R-:W-:Y:S04]  /*9830*/  FFMA.FTZ R134, R247, c[0x0][0x2d0], -R170 ;  /* 0x0000b400f7867a23 */ /* 0x000fe800000108aa */
[C---:B----4-:R-:W-:Y:S01]  /*9840*/  HMMA.16816.F32.BF16 R44, R136.reuse, R144, R44 ;  /* 0x00000090882c723c */ /* 0x050fe2000004182c */
[----:B------:R-:W-:Y:S03]  /*9850*/  MUFU.EX2 R178, R134 ;  /* 0x0000008600b27308 */ /* 0x000fe60000000800 */
[----:B-----5:R-:W-:Y:S04]  /*9860*/  F2FP.BF16.PACK_AB R171, R133, R135 ;  /* 0x0000008785ab723e */ /* 0x020fe800000010ff */
[C---:B------:R-:W-:Y:S01]  /*9870*/  HMMA.16816.F32.BF16 R48, R136.reuse, R146, R48 ;  /* 0x000000928830723c */ /* 0x040fe20000041830 */
[----:B------:R-:W3:Y:S02]  /*9880*/  LDSM.16.MT88.4 R144, [R193+0x5000] ;  /* 0x00500000c190783b */ /* 0x000ee40000004200 */
[----:B------:R-:W4:Y:S05]  /*9890*/  MUFU.EX2 R134, R152 ;  /* 0x0000009800867308 */ /* 0x000f2a0000000800 */
[C---:B--2---:R-:W-:Y:S08]  /*98a0*/  HMMA.16816.F32.BF16 R52, R136.reuse, R140, R52 ;  /* 0x0000008c8834723c */ /* 0x044ff00000041834 */
[C---:B------:R-:W-:Y:S01]  /*98b0*/  HMMA.16816.F32.BF16 R56, R136.reuse, R142, R56 ;  /* 0x0000008e8838723c */ /* 0x040fe20000041838 */
[----:B------:R-:W2:Y:S07]  /*98c0*/  LDSM.16.MT88.4 R140, [R194+0x5000] ;  /* 0x00500000c28c783b */ /* 0x000eae0000004200 */
[C---:B-1----:R-:W-:Y:S04]  /*98d0*/  HMMA.16816.F32.BF16 R60, R136.reuse, R148, R60 ;  /* 0x00000094883c723c */ /* 0x042fe8000004183c */
[----:B----4-:R-:W-:Y:S04]  /*98e0*/  F2FP.BF16.PACK_AB R170, R134, R178 ;  /* 0x000000b286aa723e */ /* 0x010fe800000010ff */
        /* <DEDUP_REMOVED lines=10> */
[----:B------:R-:W-:Y:S07]  /*9990*/  LDSM.16.MT88.4 R148, [R197+0x7000] ;  /* 0x00700000c594783b */ /* 0x000fee0000004200 */
[C---:B---3--:R-:W-:Y:S08]  /*99a0*/  HMMA.16816.F32.BF16 R92, R136.reuse, R144, R92 ;  /* 0x00000090885c723c */ /* 0x048ff0000004185c */
        /* <DEDUP_REMOVED lines=8> */
[C---:B------:R-:W-:Y:S08]  /*9a30*/  HMMA.16816.F32.BF16 R116, R136.reuse, R148, R116 ;  /* 0x000000948874723c */ /* 0x040ff00000041874 */
[C---:B------:R-:W-:Y:S01]  /*9a40*/  HMMA.16816.F32.BF16 R120, R136.reuse, R150, R120 ;  /* 0x000000968878723c */ /* 0x040fe20000041878 */
[----:B------:R-:W3:Y:S07]  /*9a50*/  LDSM.16.MT88.4 R148, [R194+0x1800] ;  /* 0x00180000c294783b */ /* 0x000eee0000004200 */
[C---:B--2---:R-:W-:Y:S08]  /*9a60*/  HMMA.16816.F32.BF16 R124, R136.reuse, R140, R124 ;  /* 0x0000008c887c723c */ /* 0x044ff0000004187c */
[----:B------:R-:W-:Y:S08]  /*9a70*/  HMMA.16816.F32.BF16 R128, R136, R142, R128 ;  /* 0x0000008e8880723c */ /* 0x000ff00000041880 */
[C---:B-1----:R-:W-:Y:S01]  /*9a80*/  HMMA.16816.F32.BF16 R136, R168.reuse, R144, R4 ;  /* 0x00000090a888723c */ /* 0x042fe20000041804 */
[----:B------:R-:W1:Y:S07]  /*9a90*/  LDSM.16.MT88.4 R4, [R193+0x3800] ;  /* 0x00380000c104783b */ /* 0x000e6e0000004200 */
[C---:B------:R-:W-:Y:S01]  /*9aa0*/  HMMA.16816.F32.BF16 R140, R168.reuse, R146, R8 ;  /* 0x00000092a88c723c */ /* 0x040fe20000041808 */
[----:B------:R-:W2:Y:S07]  /*9ab0*/  LDSM.16.MT88.4 R8, [R194+0x3800] ;  /* 0x00380000c208783b */ /* 0x000eae0000004200 */
[C---:B---3--:R-:W-:Y:S01]  /*9ac0*/  HMMA.16816.F32.BF16 R144, R168.reuse, R148, R12 ;  /* 0x00000094a890723c */ /* 0x048fe2000004180c */
[----:B------:R-:W3:Y:S07]  /*9ad0*/  LDSM.16.MT88.4 R12, [R197+0x3800] ;  /* 0x00380000c50c783b */ /* 0x000eee0000004200 */
[C---:B------:R-:W-:Y:S01]  /*9ae0*/  HMMA.16816.F32.BF16 R148, R168.reuse, R150, R16 ;  /* 0x00000096a894723c */ /* 0x040fe20000041810 */
[----:B------:R-:W4:Y:S07]  /*9af0*/  LDSM.16.MT88.4 R16, [R196+0x3800] ;  /* 0x00380000c410783b */ /* 0x000f2e0000004200 */
[C---:B------:R-:W-:Y:S08]  /*9b00*/  HMMA.16816.F32.BF16 R152, R168.reuse, R156, R20 ;  /* 0x0000009ca898723c */ /* 0x040ff00000041814 */
        /* <DEDUP_REMOVED lines=24> */
[C---:B----4-:R-:W-:Y:S07]  /*9c90*/  HMMA.16816.F32.BF16 R92, R168.reuse, R16, R92 ;  /* 0x00000010a85c723c */ /* 0x050fee000004185c */
[-C--:B------:R-:W-:Y:S01]  /*9ca0*/  MOV R16, R3.reuse ;  /* 0x0000000300107202 */ /* 0x080fe20000000f00 */
[C---:B------:R-:W-:Y:S08]  /*9cb0*/  HMMA.16816.F32.BF16 R96, R168.reuse, R18, R96 ;  /* 0x00000012a860723c */ /* 0x040ff00000041860 */
[C---:B-1----:R-:W-:Y:S08]  /*9cc0*/  HMMA.16816.F32.BF16 R100, R168.reuse, R4, R100 ;  /* 0x00000004a864723c */ /* 0x042ff00000041864 */
[C---:B------:R-:W-:Y:S01]  /*9cd0*/  HMMA.16816.F32.BF16 R104, R168.reuse, R6, R104 ;  /* 0x00000006a868723c */ /* 0x040fe20000041868 */
[----:B------:R-:W1:Y:S07]  /*9ce0*/  LDSM.16.MT88.4 R4, [R196+0x7800] ;  /* 0x00780000c404783b */ /* 0x000e6e0000004200 */
[C---:B--2---:R-:W-:Y:S08]  /*9cf0*/  HMMA.16816.F32.BF16 R108, R168.reuse, R8, R108 ;  /* 0x00000008a86c723c */ /* 0x044ff0000004186c */
        /* <DEDUP_REMOVED lines=11> */
[----:B------:R-:W-:Y:S02]  /*9db0*/  FADD.FTZ R2, R178, R0 ;  /* 0x00000000b2027221 */ /* 0x000fe40000010000 */
[----:B------:R-:W-:Y:S02]  /*9dc0*/  FADD.FTZ R0, R135, R4 ;  /* 0x0000000487007221 */ /* 0x000fe40000010000 */
[----:B------:R-:W-:Y:S01]  /*9dd0*/  FADD.FTZ R251, R134, R2 ;  /* 0x0000000286fb7221 */ /* 0x000fe20000010000 */
[----:B------:R-:W-:Y:S01]  /*9de0*/  MOV R134, R3 ;  /* 0x0000000300867202 */ /* 0x000fe20000000f00 */
[----:B------:R-:W-:Y:S01]  /*9df0*/  FADD.FTZ R250, R133, R0 ;  /* 0x0000000085fa7221 */ /* 0x000fe20000010000 */
[----:B------:R-:W-:Y:S01]  /*9e00*/  MOV R133, R132 ;  /* 0x0000008400857202 */ /* 0x000fe20000000f00 */
[----:B------:R-:W-:-:S05]  /*9e10*/  @P4 BRA `(.L_x_1256) ;  /* 0xffffc80000004947 */ /* 0x000fca000383ffff */
.L_x_1255:
        /* <DEDUP_REMOVED lines=8> */
.L_x_1326:
[----:B------:R-:W-:Y:S01]  /*9ea0*/  FSETP.NE.FTZ.AND P1, PT, R0, RZ, PT ;  /* 0x000000ff0000720b */ /* 0x000fe20003f35000 */
[----:B---3--:R-:W-:Y:S01]  /*9eb0*/  FADD.FTZ R3, R3, R4 ;  /* 0x0000000403037221 */ /* 0x008fe20000010000 */
[----:B------:R-:W-:Y:S02]  /*9ec0*/  MOV R2, RZ ;  /* 0x000000ff00027202 */ /* 0x000fe40000000f00 */
[----:B------:R-:W-:Y:S02]  /*9ed0*/  MOV R21, 0xff800000 ;  /* 0xff80000000157802 */ /* 0x000fe40000000f00 */
[----:B------:R-:W-:-:S02]  /*9ee0*/  FSETP.NE.FTZ.AND P0, PT, R3, RZ, PT ;  /* 0x000000ff0300720b */ /* 0x000fc40003f15000 */
[----:B------:R-:W-:-:S05]  /*9ef0*/  MOV R20, 0xff800000 ;  /* 0xff80000000147802 */ /* 0x000fca0000000f00 */
[----:B------:R-:W1:Y:S01]  /*9f00*/  @P1 MUFU.LG2 R5, R0 ;  /* 0x0000000000051308 */ /* 0x000e620000000c00 */
[----:B--2---:R-:W-:-:S05]  /*9f10*/  @P1 MOV R4, 0x3f317218 ;  /* 0x3f31721800041802 */ /* 0x004fca0000000f00 */
[----:B------:R-:W-:Y:S02]  /*9f20*/  @P1 FMUL.FTZ R4, R4, c[0x0][0x2d0] ;  /* 0x0000b40004041a20 */ /* 0x000fe40000410000 */
[----:B------:R2:W3:Y:S01]  /*9f30*/  @P1 MUFU.RCP R2, R0 ;  /* 0x0000000000021308 */ /* 0x0004e20000001000 */
[----:B-1----:R-:W-:-:S04]  /*9f40*/  @P1 FMUL.FTZ R5, R5, 0.69314718246459960938 ;  /* 0x3f31721805051820 */ /* 0x002fc80000410000 */
[----:B------:R-:W-:Y:S01]  /*9f50*/  @P1 FFMA.FTZ R21, R4, R132, R5 ;  /* 0x0000008404151223 */ /* 0x000fe20000010005 */
[----:B------:R-:W-:Y:S02]  /*9f60*/  MOV R4, 0x1 ;  /* 0x0000000100047802 */ /* 0x000fe40000000f00 */
[----:B--2---:R-:W-:Y:S01]  /*9f70*/  MOV R0, RZ ;  /* 0x000000ff00007202 */ /* 0x004fe20000000f00 */
[C---:B---3--:R-:W-:Y:S02]  /*9f80*/  FMUL.FTZ R22, R2.reuse, R140 ;  /* 0x0000008c02167220 */ /* 0x048fe40000410000 */
[C---:B------:R-:W-:Y:S02]  /*9f90*/  FMUL.FTZ R23, R2.reuse, R141 ;  /* 0x0000008d02177220 */ /* 0x040fe40000410000 */
[C---:B------:R-:W-:Y:S01]  /*9fa0*/  FMUL.FTZ R30, R2.reuse, R148 ;  /* 0x00000094021e7220 */ /* 0x040fe20000410000 */
[----:B------:R-:W1:Y:S01]  /*9fb0*/  @P0 MUFU.RCP R0, R3 ;  /* 0x0000000300000308 */ /* 0x000e620000001000 */
        /* <DEDUP_REMOVED lines=61> */
[----:B------:R2:W3:Y:S01]  /*a390*/  @P0 MUFU.LG2 R2, R3 ;  /* 0x0000000300020308 */ /* 0x0004e20000000c00 */
[C---:B-1----:R-:W-:Y:S02]  /*a3a0*/  FMUL.FTZ R120, R0.reuse, R142 ;  /* 0x0000008e00787220 */ /* 0x042fe40000410000 */
[C---:B------:R-:W-:Y:S02]  /*a3b0*/  FMUL.FTZ R121, R0.reuse, R143 ;  /* 0x0000008f00797220 */ /* 0x040fe40000410000 */
[C---:B------:R-:W-:Y:S02]  /*a3c0*/  FMUL.FTZ R128, R0.reuse, R158 ;  /* 0x0000009e00807220 */ /* 0x040fe40000410000 */
[C---:B------:R-:W-:Y:S02]  /*a3d0*/  FMUL.FTZ R129, R0.reuse, R159 ;  /* 0x0000009f00817220 */ /* 0x040fe40000410000 */
[C---:B------:R-:W-:Y:S02]  /*a3e0*/  FMUL.FTZ R112, R0.reuse, R138 ;  /* 0x0000008a00707220 */ /* 0x040fe40000410000 */
[----:B------:R-:W-:-:S02]  /*a3f0*/  FMUL.FTZ R113, R0, R139 ;  /* 0x0000008b00717220 */ /* 0x000fc40000410000 */
[C---:B------:R-:W-:Y:S02]  /*a400*/  FMUL.FTZ R116, R0.reuse, R146 ;  /* 0x0000009200747220 */ /* 0x040fe40000410000 */
[C---:B------:R-:W-:Y:S01]  /*a410*/  FMUL.FTZ R117, R0.reuse, R147 ;  /* 0x0000009300757220 */ /* 0x040fe20000410000 */
[----:B--2---:R-:W-:Y:S01]  /*a420*/  @P0 MOV R3, 0x3f317218 ;  /* 0x3f31721800030802 */ /* 0x004fe20000000f00 */
[C---:B------:R-:W-:Y:S02]  /*a430*/  FMUL.FTZ R142, R0.reuse, R166 ;  /* 0x000000a6008e7220 */ /* 0x040fe40000410000 */
[C---:B------:R-:W-:Y:S02]  /*a440*/  FMUL.FTZ R143, R0.reuse, R167 ;  /* 0x000000a7008f7220 */ /* 0x040fe40000410000 */
[C---:B------:R-:W-:Y:S02]  /*a450*/  FMUL.FTZ R158, R0.reuse, R50 ;  /* 0x00000032009e7220 */ /* 0x040fe40000410000 */
[----:B------:R-:W-:-:S02]  /*a460*/  FMUL.FTZ R159, R0, R51 ;  /* 0x00000033009f7220 */ /* 0x000fc40000410000 */
[C---:B------:R-:W-:Y:S02]  /*a470*/  FMUL.FTZ R156, R0.reuse, R54 ;  /* 0x00000036009c7220 */ /* 0x040fe40000410000 */
[----:B------:R-:W-:Y:S02]  /*a480*/  FMUL.FTZ R157, R0, R55 ;  /* 0x00000037009d7220 */ /* 0x000fe40000410000 */
[----:B---3--:R-:W-:Y:S02]  /*a490*/  @P0 FMUL.FTZ R2, R2, 0.69314718246459960938 ;  /* 0x3f31721802020820 */ /* 0x008fe40000410000 */
        /* <DEDUP_REMOVED lines=50> */
[----:B------:R-:W-:Y:S01]  /*a7c0*/  FMUL.FTZ R39, R0, R131 ;  /* 0x0000008300277220 */ /* 0x000fe20000410000 */
[----:B------:R-:W-:Y:S01]  /*a7d0*/  PRMT R0, R4, 0x7610, R0 ;  /* 0x0000761004007816 */ /* 0x000fe20000000000 */
[----:B------:R-:W-:-:S02]  /*a7e0*/  @P0 FFMA.FTZ R20, R3, R16, R2 ;  /* 0x0000001003140223 */ /* 0x000fc40000010002 */
.L_x_1240:
        /* <DEDUP_REMOVED lines=19> */
.L_x_1259:
[----:B--2---:R-:W-:Y:S05]  /*a920*/  BSYNC B0 ;  /* 0x0000000000007941 */ /* 0x004fea0003800000 */
.L_x_1258:
[----:B------:R-:W-:Y:S01]  /*a930*/  PRMT R0, R0, 0x9910, RZ ;  /* 0x0000991000007816 */ /* 0x000fe200000000ff */
[----:B------:R-:W-:Y:S01]  /*a940*/  BSSY B1, `(.L_x_1260) ;  /* 0x000043a000017945 */ /* 0x000fe20003800000 */
[----:B-----5:R-:W-:Y:S02]  /*a950*/  IMAD.MOV.U32 R98, RZ, RZ, R6 ;  /* 0x000000ffff627224 */ /* 0x020fe400078e0006 */
[----:B------:R-:W-:-:S13]  /*a960*/  ISETP.NE.AND P0, PT, R0, RZ, PT ;  /* 0x000000ff0000720c */ /* 0x000fda0003f05270 */
        /* <DEDUP_REMOVED lines=8> */
[----:B------:R-:W4:Y:S01]  /*a9f0*/  LDL R11, [R1+0x50] ;  /* 0x00005000010b7983 */ /* 0x000f220000100800 */
[----:B------:R-:W-:Y:S01]  /*aa00*/  WARPSYNC 0xffffffff ;  /* 0xffffffff00007948 */ /* 0x000fe20003800000 */
[----:B------:R-:W-:-:S02]  /*aa10*/  F2FP.BF16.PACK_AB R0, R25, R24 ;  /* 0x000000181900723e */ /* 0x000fc400000010ff */
[----:B------:R-:W-:Y:S01]  /*aa20*/  BAR.SYNC.DEFER_BLOCKING 0x1, 0x100 ;  /* 0x0044000000007b1d */ /* 0x000fe20000010000 */
[----:B------:R-:W-:Y:S02]  /*aa30*/  F2FP.BF16.PACK_AB R2, R113, R112 ;  /* 0x000000707102723e */ /* 0x000fe400000010ff */
[----:B------:R-:W-:-:S03]  /*aa40*/  F2FP.BF16.PACK_AB R3, R23, R22 ;  /* 0x000000161703723e */ /* 0x000fc600000010ff */
[----:B------:R-:W4:Y:S01]  /*aa50*/  LDL R9, [R1+0x14] ;  /* 0x0000140001097983 */ /* 0x000f220000100800 */
[----:B------:R-:W-:-:S03]  /*aa60*/  F2FP.BF16.PACK_AB R4, R85, R84 ;  /* 0x000000545504723e */ /* 0x000fc600000010ff */
[----:B--2---:R1:W-:Y:S04]  /*aa70*/  STS [R8], R0 ;  /* 0x0000000008007388 */ /* 0x0043e80000000800 */
[----:B------:R2:W-:Y:S04]  /*aa80*/  STS [R8+0x400], R2 ;  /* 0x0004000208007388 */ /* 0x0005e80000000800 */
[----:B---3--:R3:W-:Y:S01]  /*aa90*/  STS [R13], R3 ;  /* 0x000000030d007388 */ /* 0x0087e20000000800 */
[----:B-1----:R-:W-:Y:S02]  /*aaa0*/  F2FP.BF16.PACK_AB R0, R121, R120 ;  /* 0x000000787900723e */ /* 0x002fe400000010ff */
        /* <DEDUP_REMOVED lines=91> */
[----:B------:R1:W-:Y:S04]  /*b060*/  STS [R8+0xc000], R0 ;  /* 0x00c0000008007388 */ /* 0x0003e80000000800 */
[----:B------:R2:W-:Y:S01]  /*b070*/  STS [R8+0xc400], R2 ;  /* 0x00c4000208007388 */ /* 0x0005e20000000800 */
[----:B---3--:R-:W-:Y:S02]  /*b080*/  F2FP.BF16.PACK_AB R3, R89, R88 ;  /* 0x000000585903723e */ /* 0x008fe400000010ff */
[----:B-1----:R-:W-:Y:S01]  /*b090*/  F2FP.BF16.PACK_AB R0, R63, R62 ;  /* 0x0000003e3f00723e */ /* 0x002fe200000010ff */
[----:B--2---:R-:W2:Y:S01]  /*b0a0*/  LDL R8, [R1+0x30] ;  /* 0x0000300001087983 */ /* 0x004ea20000100800 */
[----:B------:R-:W-:-:S03]  /*b0b0*/  F2FP.BF16.PACK_AB R2, R93, R92 ;  /* 0x0000005c5d02723e */ /* 0x000fc600000010ff */
[----:B------:R1:W-:Y:S04]  /*b0c0*/  STS [R13+0xc000], R4 ;  /* 0x00c000040d007388 */ /* 0x0003e80000000800 */
[----:B------:R3:W-:Y:S04]  /*b0d0*/  STS [R13+0xc400], R0 ;  /* 0x00c400000d007388 */ /* 0x0007e80000000800 */
[----:B------:R4:W-:Y:S01]  /*b0e0*/  STS [R10+0xc000], R3 ;  /* 0x00c000030a007388 */ /* 0x0009e20000000800 */
[----:B-1----:R-:W-:Y:S02]  /*b0f0*/  F2FP.BF16.PACK_AB R4, R67, R66 ;  /* 0x000000424304723e */ /* 0x002fe400000010ff */
[----:B---3--:R-:W-:-:S03]  /*b100*/  F2FP.BF16.PACK_AB R0, R95, R94 ;  /* 0x0000005e5f00723e */ /* 0x008fc600000010ff */
[----:B------:R1:W-:Y:S01]  /*b110*/  STS [R10+0xc400], R4 ;  /* 0x00c400040a007388 */ /* 0x0003e20000000800 */
[----:B----4-:R-:W-:-:S03]  /*b120*/  F2FP.BF16.PACK_AB R3, R109, R108 ;  /* 0x0000006c6d03723e */ /* 0x010fc600000010ff */
[----:B------:R3:W-:Y:S04]  /*b130*/  STS [R12+0xc000], R2 ;  /* 0x00c000020c007388 */ /* 0x0007e80000000800 */
[----:B------:R4:W-:Y:S04]  /*b140*/  STS [R12+0xc400], R0 ;  /* 0x00c400000c007388 */ /* 0x0009e80000000800 */
[----:B------:R4:W-:Y:S01]  /*b150*/  STS [R7+0xc000], R3 ;  /* 0x00c0000307007388 */ /* 0x0009e20000000800 */
[----:B------:R-:W-:Y:S02]  /*b160*/  ISETP.NE.U32.AND P2, PT, RZ, c[0x0][0x508], PT ;  /* 0x00014200ff007a0c */ /* 0x000fe40003f45070 */
[----:B------:R-:W-:Y:S01]  /*b170*/  ISETP.NE.U32.AND P1, PT, RZ, c[0x0][0x500], PT ;  /* 0x00014000ff007a0c */ /* 0x000fe20003f25070 */
[----:B-1----:R-:W2:Y:S01]  /*b180*/  LDL.LU R10, [R1+0x28] ;  /* 0x00002800010a7983 */ /* 0x002ea20000300800 */
[----:B------:R-:W-:-:S02]  /*b190*/  ISETP.NE.AND.EX P2, PT, RZ, c[0x0][0x50c], PT, P2 ;  /* 0x00014300ff007a0c */ /* 0x000fc40003f45320 */
[----:B------:R-:W-:Y:S02]  /*b1a0*/  ISETP.NE.AND.EX P1, PT, RZ, c[0x0][0x504], PT, P1 ;  /* 0x00014100ff007a0c */ /* 0x000fe40003f25310 */
[----:B---3--:R-:W-:Y:S02]  /*b1b0*/  F2FP.BF16.PACK_AB R2, R87, R86 ;  /* 0x000000565702723e */ /* 0x008fe400000010ff */
[----:B----4-:R-:W-:Y:S01]  /*b1c0*/  F2FP.BF16.PACK_AB R0, R105, R104 ;  /* 0x000000686900723e */ /* 0x010fe200000010ff */
[----:B------:R-:W-:Y:S02]  /*b1d0*/  IMAD.MOV.U32 R12, RZ, RZ, c[0x0][0x388] ;  /* 0x0000e200ff0c7624 */ /* 0x000fe400078e00ff */
[----:B------:R1:W-:Y:S01]  /*b1e0*/  STS [R7+0xc400], R2 ;  /* 0x00c4000207007388 */ /* 0x0003e20000000800 */
[----:B------:R-:W-:-:S03]  /*b1f0*/  F2FP.BF16.PACK_AB R3, R71, R70 ;  /* 0x000000464703723e */ /* 0x000fc600000010ff */
[----:B------:R3:W-:Y:S01]  /*b200*/  STS [R6+0xc000], R0 ;  /* 0x00c0000006007388 */ /* 0x0007e20000000800 */
[----:B------:R-:W-:-:S03]  /*b210*/  @P2 LEA R4, P0, R9, c[0x0][0x508], 0x2 ;  /* 0x0001420009042a11 */ /* 0x000fc600078010ff */
[----:B------:R4:W-:Y:S01]  /*b220*/  STS [R6+0xc400], R3 ;  /* 0x00c4000306007388 */ /* 0x0009e20000000800 */
[----:B-1----:R-:W-:Y:S02]  /*b230*/  F2FP.BF16.PACK_AB R2, R97, R96 ;  /* 0x000000606102723e */ /* 0x002fe400000010ff */
[----:B---3--:R-:W-:-:S03]  /*b240*/  F2FP.BF16.PACK_AB R0, R47, R46 ;  /* 0x0000002e2f00723e */ /* 0x008fc600000010ff */
[----:B------:R1:W-:Y:S01]  /*b250*/  STS [R5+0xc000], R2 ;  /* 0x00c0000205007388 */ /* 0x0003e20000000800 */
[----:B----4-:R-:W-:-:S03]  /*b260*/  F2FP.BF16.PACK_AB R3, R49, R48 ;  /* 0x000000303103723e */ /* 0x010fc600000010ff */
[----:B------:R3:W-:Y:S01]  /*b270*/  STS [R5+0xc400], R0 ;  /* 0x00c4000005007388 */ /* 0x0007e20000000800 */
[----:B------:R-:W-:-:S03]  /*b280*/  IMAD.MOV.U32 R6, RZ, RZ, 0x4 ;  /* 0x00000004ff067424 */ /* 0x000fc600078e00ff */
[----:B------:R-:W-:Y:S01]  /*b290*/  STS [R11+0xc000], R3 ;  /* 0x00c000030b007388 */ /* 0x000fe20000000800 */
[----:B------:R-:W-:-:S04]  /*b2a0*/  IMAD.WIDE R6, R9, R6, c[0x0][0x500] ;  /* 0x0001400009067625 */ /* 0x000fc800078e0206 */
[----:B-1----:R-:W-:Y:S01]  /*b2b0*/  IMAD.MOV.U32 R2, RZ, RZ, RZ ;  /* 0x000000ffff027224 */ /* 0x002fe200078e00ff */
[----:B---3--:R-:W-:-:S05]  /*b2c0*/  F2FP.BF16.PACK_AB R0, R39, R38 ;  /* 0x000000262700723e */ /* 0x008fca00000010ff */
[----:B------:R1:W-:Y:S04]  /*b2d0*/  STS [R11+0xc400], R0 ;  /* 0x00c400000b007388 */ /* 0x0003e80000000800 */
[----:B------:R-:W-:Y:S06]  /*b2e0*/  BAR.SYNC.DEFER_BLOCKING 0x1, 0x100 ;  /* 0x0044000000007b1d */ /* 0x000fec0000010000 */
[----:B------:R3:W5:Y:S01]  /*b2f0*/  @P1 LDG.E R2, [R6.64] ;  /* 0x0000000606021981 */ /* 0x000762000c1e1900 */
[----:B--2---:R-:W-:-:S05]  /*b300*/  @P2 LEA.HI.X R5, R9, c[0x0][0x50c], R8, 0x2, P0 ;  /* 0x0001430009052a11 */ /* 0x004fca00000f1408 */
[----:B------:R3:W5:Y:S01]  /*b310*/  @P2 LDG.E R12, [R4.64] ;  /* 0x00000006040c2981 */ /* 0x000762000c1e1900 */
[----:B------:R-:W-:-:S04]  /*b320*/  ISETP.NE.AND P0, PT, R10, RZ, PT ;  /* 0x000000ff0a00720c */ /* 0x000fc80003f05270 */
[----:B-1----:R-:W-:Y:S01]  /*b330*/  SEL R0, R10, c[0x0][0x3d4], P0 ;  /* 0x0000f5000a007a07 */ /* 0x002fe20000000000 */
[----:B------:R-:W-:Y:S05]  /*b340*/  @P2 BRA `(.L_x_1262) ;  /* 0x0000004000002947 */ /* 0x000fea0003800000 */
[----:B---3--:R-:W-:Y:S05]  /*b350*/  @!P1 BRA `(.L_x_1262) ;  /* 0x0000003000009947 */ /* 0x008fea0003800000 */
[----:B-----5:R1:W2:Y:S04]  /*b360*/  LDG.E R12, [R6.64] ;  /* 0x00000006060c7981 */ /* 0x0202a8000c1e1900 */
[----:B-1----:R-:W2:Y:S02]  /*b370*/  LDG.E R6, [R6.64+0x4] ;  /* 0x0000040606067981 */ /* 0x002ea4000c1e1900 */
[----:B--2---:R-:W-:Y:S02]  /*b380*/  IADD3 R12, -R12, R6, RZ ;  /* 0x000000060c0c7210 */ /* 0x004fe40007ffe1ff */
.L_x_1262:
[----:B---3--:R-:W2:Y:S01]  /*b390*/  LDL R102, [R1+0x1c] ;  /* 0x00001c0001667983 */ /* 0x008ea20000100800 */
[----:B------:R-:W-:Y:S01]  /*b3a0*/  IMAD.MOV.U32 R10, RZ, RZ, 0x368 ;  /* 0x00000368ff0a7424 */ /* 0x000fe200078e00ff */
[----:B------:R-:W-:Y:S02]  /*b3b0*/  ISETP.GT.AND P2, PT, R0, 0x1, PT ;  /* 0x000000010000780c */ /* 0x000fe40003f44270 */
[----:B------:R-:W3:Y:S02]  /*b3c0*/  LDL R103, [R1+0xe8] ;  /* 0x0000e80001677983 */ /* 0x000ee40000100800 */
[----:B------:R-:W-:-:S02]  /*b3d0*/  SEL R10, R10, 0x328, P2 ;  /* 0x000003280a0a7807 */ /* 0x000fc40001000000 */
[----:B------:R-:W3:Y:S02]  /*b3e0*/  LDL R99, [R1+0x24] ;  /* 0x0000240001637983 */ /* 0x000ee40000100800 */
[----:B------:R-:W2:Y:S02]  /*b3f0*/  LDC.64 R14, c[0x0][R10+0x168] ;  /* 0x00005a000a0e7b82 */ /* 0x000ea40000000a00 */
[----:B------:R-:W4:Y:S01]  /*b400*/  LDL R106, [R1+0x68] ;  /* 0x00006800016a7983 */ /* 0x000f220000100800 */
[----:B------:R-:W-:-:S04]  /*b410*/  ISETP.NE.U32.AND P0, PT, RZ, c[0x0][0x500], PT ;  /* 0x00014000ff007a0c */ /* 0x000fc80003f05070 */
[----:B------:R-:W-:-:S04]  /*b420*/  ISETP.NE.AND.EX P0, PT, RZ, c[0x0][0x504], PT, P0 ;  /* 0x00014100ff007a0c */ /* 0x000fc80003f05300 */
[----:B------:R-:W-:Y:S01]  /*b430*/  SEL R4, R8, RZ, !P0 ;  /* 0x000000ff08047207 */ /* 0x000fe20004000000 */
[----:B------:R-:W1:Y:S08]  /*b440*/  LDC.64 R6, c[0x0][R10+0x170] ;  /* 0x00005c000a067b82 */ /* 0x000e700000000a00 */
[----:B------:R-:W1:Y:S08]  /*b450*/  LDC.64 R16, c[0x0][R10+0x178] ;  /* 0x00005e000a107b82 */ /* 0x000e700000000a00 */
[----:B------:R1:W1:Y:S01]  /*b460*/  LDC.64 R18, c[0x0][R10+0x160] ;  /* 0x000058000a127b82 */ /* 0x0002620000000a00 */
[----:B------:R-:W-:Y:S01]  /*b470*/  SEL R0, R9, RZ, !P0 ;  /* 0x000000ff09007207 */ /* 0x000fe20004000000 */
[----:B------:R-:W-:-:S05]  /*b480*/  IMAD.MOV.U32 R5, RZ, RZ, c[0x0][0x4e8] ;  /* 0x00013a00ff057624 */ /* 0x000fca00078e00ff */
[----:B------:R-:W-:Y:S01]  /*b490*/  ISETP.NE.AND P1, PT, R5, 0x1, PT ;  /* 0x000000010500780c */ /* 0x000fe20003f25270 */
[----:B--2---:R-:W-:Y:S02]  /*b4a0*/  IMAD R8, R15, R102, RZ ;  /* 0x000000660f087224 */ /* 0x004fe400078e02ff */
[----:B------:R-:W2:Y:S01]  /*b4b0*/  LDL R15, [R1+0xe4] ;  /* 0x0000e400010f7983 */ /* 0x000ea20000100800 */
[----:B-1----:R-:W-:-:S04]  /*b4c0*/  IMAD R3, R7, R0, RZ ;  /* 0x0000000007037224 */ /* 0x002fc800078e02ff */
[C---:B------:R-:W-:Y:S02]  /*b4d0*/  IMAD R3, R6.reuse, R4, R3 ;  /* 0x0000000406037224 */ /* 0x040fe400078e0203 */
[----:B------:R-:W-:-:S04]  /*b4e0*/  IMAD.WIDE.U32 R4, R6, R0, RZ ;  /* 0x0000000006047225 */ /* 0x000fc800078e00ff */
[----:B------:R-:W-:-:S04]  /*b4f0*/  IMAD.WIDE.U32 R6, R14, R102, RZ ;  /* 0x000000660e067225 */ /* 0x000fc800078e00ff */
[----:B------:R-:W-:Y:S01]  /*b500*/  IMAD.IADD R13, R5, 0x1, R3 ;  /* 0x00000001050d7824 */ /* 0x000fe200078e0203 */
[----:B-----5:R-:W-:Y:S01]  /*b510*/  IADD3 R9, P5, P4, R4, R6, R2 ;  /* 0x0000000604097210 */ /* 0x020fe20007cbe002 */
[----:B---3--:R-:W-:Y:S01]  /*b520*/  IMAD R3, R99, 0x80, R103 ;  /* 0x0000008063037824 */ /* 0x008fe200078e0267 */
[----:B----4-:R-:W-:Y:S01]  /*b530*/  SEL R4, R106, RZ, P2 ;  /* 0x000000ff6a047207 */ /* 0x010fe20001000000 */
[----:B------:R-:W-:Y:S02]  /*b540*/  IMAD.IADD R11, R7, 0x1, R8 ;  /* 0x00000001070b7824 */ /* 0x000fe400078e0208 */
[----:B------:R-:W-:Y:S01]  /*b550*/  @P1 IMAD.HI.U32 R5, R3, c[0x0][0x4ec], RZ ;  /* 0x00013b0003051a27 */ /* 0x000fe200078e00ff */
[----:B------:R-:W1:Y:S03]  /*b560*/  S2R R103, SR_TID.X ;  /* 0x0000000000677919 */ /* 0x000e660000002100 */
[----:B------:R-:W-:-:S02]  /*b570*/  IMAD R8, R17, R4, RZ ;  /* 0x0000000411087224 */ /* 0x000fc400078e02ff */
[----:B------:R-:W-:-:S04]  /*b580*/  IMAD.WIDE.U32 R6, R16, R4, RZ ;  /* 0x0000000410067225 */ /* 0x000fc800078e00ff */
[----:B------:R-:W-:Y:S01]  /*b590*/  IMAD.MOV.U32 R4, RZ, RZ, R3 ;  /* 0x000000ffff047224 */ /* 0x000fe200078e0003 */
[----:B------:R-:W-:Y:S01]  /*b5a0*/  @P1 SHF.R.U32.HI R4, RZ, c[0x0][0x4f0], R5 ;  /* 0x00013c00ff041a19 */ /* 0x000fe20000011605 */
[----:B------:R-:W-:-:S03]  /*b5b0*/  IMAD.IADD R10, R7, 0x1, R8 ;  /* 0x00000001070a7824 */ /* 0x000fc600078e0208 */
[----:B------:R-:W-:Y:S01]  /*b5c0*/  IADD3 R8, P3, P0, R4, R9, R6 ;  /* 0x0000000904087210 */ /* 0x000fe2000787e006 */
[----:B------:R-:W-:Y:S01]  /*b5d0*/  IMAD.MOV R5, RZ, RZ, -R4 ;  /* 0x000000ffff057224 */ /* 0x000fe200078e0a04 */
[----:B------:R-:W-:Y:S02]  /*b5e0*/  SHF.R.S32.HI R6, RZ, 0x1f, R2 ;  /* 0x0000001fff067819 */ /* 0x000fe40000011402 */
[----:B------:R-:W-:Y:S01]  /*b5f0*/  SHF.R.S32.HI R7, RZ, 0x1f, R4 ;  /* 0x0000001fff077819 */ /* 0x000fe20000011404 */
[----:B------:R-:W-:Y:S01]  /*b600*/  IMAD R4, R5, c[0x0][0x4e8], R3 ;  /* 0x00013a0005047a24 */ /* 0x000fe200078e0203 */
[----:B------:R-:W-:-:S04]  /*b610*/  IADD3.X R9, R13, R11, R6, P5, P4 ;  /* 0x0000000b0d097210 */ /* 0x000fc80002fe8406 */
[----:B------:R-:W-:Y:S01]  /*b620*/  IADD3.X R9, R7, R9, R10, P3, P0 ;  /* 0x0000000907097210 */ /* 0x000fe20001fe040a */
[----:B------:R-:W-:Y:S01]  /*b630*/  IMAD R5, R19, R4, RZ ;  /* 0x0000000413057224 */ /* 0x000fe200078e02ff */
[----:B------:R-:W-:Y:S01]  /*b640*/  SHF.R.S32.HI R7, RZ, 0x1f, R4 ;  /* 0x0000001fff077819 */ /* 0x000fe20000011404 */
[----:B------:R-:W-:-:S04]  /*b650*/  IMAD.MOV.U32 R10, RZ, RZ, c[0x0][0x4a8] ;  /* 0x00012a00ff0a7624 */ /* 0x000fc800078e00ff */
[C---:B------:R-:W-:Y:S02]  /*b660*/  IMAD R7, R18.reuse, R7, R5 ;  /* 0x0000000712077224 */ /* 0x040fe400078e0205 */
        /* <DEDUP_REMOVED lines=13> */
[----:B------:R-:W-:Y:S04]  /*b740*/  SHFL.IDX PT, R8, R8, 0x1, 0x1c1f ;  /* 0x003c1f0008087f89 */ /* 0x000fe800000e0000 */
[----:B------:R3:W4:Y:S01]  /*b750*/  SHFL.IDX PT, R9, R4, 0x1, 0x1c1f ;  /* 0x003c1f0004097f89 */ /* 0x00072200000e0000 */
[----:B------:R-:W-:Y:S01]  /*b760*/  LOP3.LUT P0, RZ, R14, 0x3, RZ, 0xc0, !PT ;  /* 0x000000030eff7812 */ /* 0x000fe2000780c0ff */
[----:B---3--:R-:W-:Y:S02]  /*b770*/  IMAD R4, R12, c[0x0][0x4e8], RZ ;  /* 0x00013a000c047a24 */ /* 0x008fe400078e02ff */
[----:B--2---:R-:W-:-:S05]  /*b780*/  IMAD R5, R99, 0x80, R15 ;  /* 0x0000008063057824 */ /* 0x004fca00078e020f */
[C---:B------:R-:W-:Y:S02]  /*b790*/  IADD3 R7, R5.reuse, 0x8, RZ ;  /* 0x0000000805077810 */ /* 0x040fe40007ffe0ff */
[-C--:B------:R-:W-:Y:S02]  /*b7a0*/  ISETP.GE.OR P3, PT, R5, R4.reuse, P0 ;  /* 0x000000040500720c */ /* 0x080fe40000766670 */
[----:B------:R-:W-:-:S11]  /*b7b0*/  ISETP.GE.OR P0, PT, R7, R4, P0 ;  /* 0x000000040700720c */ /* 0x000fd60000706670 */
[----:B-1----:R1:W-:Y:S01]  /*b7c0*/  @!P3 ST.E [R10.64], R21 ;  /* 0x000000150a00b985 */ /* 0x0023e2000c101906 */
[----:B------:R-:W-:-:S03]  /*b7d0*/  ISETP.GE.AND P3, PT, R5, R4, PT ;  /* 0x000000040500720c */ /* 0x000fc60003f66270 */
[----:B----4-:R1:W-:Y:S01]  /*b7e0*/  @!P0 ST.E [R8.64], R20 ;  /* 0x0000001408008985 */ /* 0x0103e2000c101906 */
[----:B------:R-:W-:Y:S01]  /*b7f0*/  ISETP.GE.AND P0, PT, R7, R4, PT ;  /* 0x000000040700720c */ /* 0x000fe20003f06270 */
[----:B------:R-:W-:Y:S05]  /*b800*/  @P2 BRA `(.L_x_1263) ;  /* 0x00000ad000002947 */ /* 0x000fea0003800000 */
[----:B------:R-:W2:Y:S01]  /*b810*/  LDL R14, [R1+0xa4] ;  /* 0x0000a400010e7983 */ /* 0x000ea20000100800 */
[----:B------:R-:W-:Y:S01]  /*b820*/  IMAD R3, R6, c[0x0][0x3a0], RZ ;  /* 0x0000e80006037a24 */ /* 0x000fe200078e02ff */
[----:B-1----:R-:W-:Y:S01]  /*b830*/  SHF.R.S32.HI R8, RZ, 0x1f, R0 ;  /* 0x0000001fff087819 */ /* 0x002fe20000011400 */
[C---:B------:R-:W-:Y:S01]  /*b840*/  IMAD.WIDE.U32 R6, R2.reuse, c[0x0][0x3a0], RZ ;  /* 0x0000e80002067a25 */ /* 0x040fe200078e00ff */
[----:B------:R1:W3:Y:S03]  /*b850*/  LDS.128 R28, [R219+0x80] ;  /* 0x00008000db1c7984 */ /* 0x0002e60000000c00 */
[----:B------:R-:W-:Y:S01]  /*b860*/  IMAD R2, R2, c[0x0][0x3a4], R3 ;  /* 0x0000e90002027a24 */ /* 0x000fe200078e0203 */
[----:B------:R1:W4:Y:S04]  /*b870*/  LDS.128 R44, [R219+0x1080] ;  /* 0x00108000db2c7984 */ /* 0x0003280000000c00 */
[----:B------:R-:W-:Y:S01]  /*b880*/  IADD3 R3, R7, R2, RZ ;  /* 0x0000000207037210 */ /* 0x000fe20007ffe0ff */
[----:B------:R1:W1:Y:S01]  /*b890*/  LDS.128 R60, [R219+0x2080] ;  /* 0x00208000db3c7984 */ /* 0x0002620000000c00 */
[----:B------:R-:W-:-:S03]  /*b8a0*/  MOV R2, R6 ;  /* 0x0000000600027202 */ /* 0x000fc60000000f00 */
[----:B------:R1:W1:Y:S02]  /*b8b0*/  LDS.128 R72, [R219+0x3080] ;  /* 0x00308000db487984 */ /* 0x0002640000000c00 */
[----:B------:R-:W-:Y:S02]  /*b8c0*/  IMAD.WIDE.U32 R6, R102, c[0x0][0x3e8], R2 ;  /* 0x0000fa0066067a25 */ /* 0x000fe400078e0002 */
[----:B------:R1:W1:Y:S02]  /*b8d0*/  LDS.128 R24, [R219+0x4080] ;  /* 0x00408000db187984 */ /* 0x0002640000000c00 */
[----:B------:R-:W-:Y:S02]  /*b8e0*/  IMAD R3, R8, c[0x0][0x3f0], RZ ;  /* 0x0000fc0008037a24 */ /* 0x000fe400078e02ff */
[----:B------:R1:W1:Y:S01]  /*b8f0*/  LDS.128 R40, [R219+0x5080] ;  /* 0x00508000db287984 */ /* 0x0002620000000c00 */
[----:B------:R-:W-:-:S03]  /*b900*/  IMAD R7, R102, c[0x0][0x3ec], R7 ;  /* 0x0000fb0066077a24 */ /* 0x000fc600078e0207 */
[----:B------:R1:W1:Y:S01]  /*b910*/  LDS.128 R56, [R219+0x6080] ;  /* 0x00608000db387984 */ /* 0x0002620000000c00 */
[----:B------:R-:W-:-:S03]  /*b920*/  IMAD.WIDE.U32 R6, R0, c[0x0][0x3f0], R6 ;  /* 0x0000fc0000067a25 */ /* 0x000fc600078e0006 */
[----:B------:R1:W1:Y:S04]  /*b930*/  LDS.128 R68, [R219+0x7080] ;  /* 0x00708000db447984 */ /* 0x0002680000000c00 */
        /* <DEDUP_REMOVED lines=8> */
[----:B------:R-:W5:Y:S02]  /*b9c0*/  S2R R10, SR_TID.X ;  /* 0x00000000000a7919 */ /* 0x000f640000002100 */
[----:B-----5:R-:W-:-:S04]  /*b9d0*/  SHF.R.S32.HI R9, RZ, 0x1f, R10 ;  /* 0x0000001fff097819 */ /* 0x020fc8000001140a */
[----:B------:R-:W-:-:S04]  /*b9e0*/  LEA.HI R9, R9, R10, RZ, 0x3 ;  /* 0x0000000a09097211 */ /* 0x000fc800078f18ff */
[----:B------:R-:W-:Y:S02]  /*b9f0*/  SHF.R.S32.HI R9, RZ, 0x3, R9 ;  /* 0x00000003ff097819 */ /* 0x000fe40000011409 */
[----:B--2---:R-:W-:-:S04]  /*ba00*/  LEA R5, R99, R14, 0x7 ;  /* 0x0000000e63057211 */ /* 0x004fc800078e38ff */
[----:B------:R-:W-:Y:S01]  /*ba10*/  MOV R2, R5 ;  /* 0x0000000500027202 */ /* 0x000fe20000000f00 */
[----:B------:R-:W-:-:S05]  /*ba20*/  @P1 IMAD.HI.U32 R8, R5, c[0x0][0x4ec], RZ ;  /* 0x00013b0005081a27 */ /* 0x000fca00078e00ff */
[----:B------:R-:W-:Y:S01]  /*ba30*/  @P1 SHF.R.U32.HI R2, RZ, c[0x0][0x4f0], R8 ;  /* 0x00013c00ff021a19 */ /* 0x000fe20000011608 */
[----:B------:R-:W-:-:S03]  /*ba40*/  IMAD R8, R0, c[0x0][0x3f4], R3 ;  /* 0x0000fd0000087a24 */ /* 0x000fc600078e0203 */
[----:B------:R-:W-:Y:S02]  /*ba50*/  SHF.R.S32.HI R3, RZ, 0x1f, R2 ;  /* 0x0000001fff037819 */ /* 0x000fe40000011402 */
[----:B------:R-:W-:Y:S02]  /*ba60*/  IADD3 R0, -R2, RZ, RZ ;  /* 0x000000ff02007210 */ /* 0x000fe40007ffe1ff */
[----:B------:R-:W-:Y:S01]  /*ba70*/  IADD3 R7, R7, R8, RZ ;  /* 0x0000000807077210 */ /* 0x000fe20007ffe0ff */
[----:B------:R-:W-:Y:S02]  /*ba80*/  IMAD R3, R3, c[0x0][0x3e0], RZ ;  /* 0x0000f80003037a24 */ /* 0x000fe400078e02ff */
[----:B------:R-:W-:Y:S02]  /*ba90*/  IMAD R0, R0, c[0x0][0x4e8], R5 ;  /* 0x00013a0000007a24 */ /* 0x000fe400078e0205 */
[C---:B------:R-:W-:Y:S02]  /*baa0*/  IMAD R8, R2.reuse, c[0x0][0x3e4], R3 ;  /* 0x0000f90002087a24 */ /* 0x040fe400078e0203 */
[----:B------:R-:W-:Y:S01]  /*bab0*/  IMAD.WIDE.U32 R2, R2, c[0x0][0x3e0], R6 ;  /* 0x0000f80002027a25 */ /* 0x000fe200078e0006 */
[----:B------:R-:W-:-:S02]  /*bac0*/  SHF.R.S32.HI R5, RZ, 0x1f, R0 ;  /* 0x0000001fff057819 */ /* 0x000fc40000011400 */
[----:B------:R-:W-:Y:S02]  /*bad0*/  LEA R7, R99, R9, 0x7 ;  /* 0x0000000963077211 */ /* 0x000fe400078e38ff */
        /* <DEDUP_REMOVED lines=8> */
[----:B-1-34-:R1:W2:Y:S02]  /*bb60*/  SHFL.IDX PT, R6, R14, RZ, 0x181f ;  /* 0x00181fff0e067589 */ /* 0x01a2a400000e0000 */
.L_x_1327:
[----:B------:R-:W-:Y:S05]  /*bb70*/  BRA.DIV ~URZ, `(.L_x_1265) ;  /* 0x000046927f007947 */ /* 0x000fea000b800000 */
[----:B------:R3:W4:Y:S02]  /*bb80*/  SHFL.IDX PT, R0, R15, RZ, 0x181f ;  /* 0x00181fff0f007589 */ /* 0x00072400000e0000 */
.L_x_1328:
[----:B------:R-:W-:Y:S01]  /*bb90*/  ISETP.GE.AND P0, PT, R7, R4, PT ;  /* 0x000000040700720c */ /* 0x000fe20003f06270 */
[----:B------:R-:W-:-:S12]  /*bba0*/  BSSY B0, `(.L_x_1266) ;  /* 0x0000018000007945 */ /* 0x000fd80003800000 */
[----:B------:R-:W-:Y:S05]  /*bbb0*/  @P0 BRA `(.L_x_1267) ;  /* 0x0000016000000947 */ /* 0x000fea0003800000 */
[----:B------:R-:W5:Y:S04]  /*bbc0*/  LDL.64 R2, [R1] ;  /* 0x0000000001027983 */ /* 0x000f680000100a00 */
[----:B---3--:R-:W3:Y:S04]  /*bbd0*/  LDL R82, [R1+0x8] ;  /* 0x0000080001527983 */ /* 0x008ee80000100800 */
[----:B----4-:R-:W4:Y:S04]  /*bbe0*/  LDL R5, [R1+0xc] ;  /* 0x00000c0001057983 */ /* 0x010f280000100800 */
[----:B--2---:R-:W2:Y:S04]  /*bbf0*/  LDL R83, [R1+0x3c] ;  /* 0x00003c0001537983 */ /* 0x004ea80000100800 */
[----:B------:R-:W2:Y:S04]  /*bc00*/  LDL R81, [R1+0x38] ;  /* 0x0000380001517983 */ /* 0x000ea80000100800 */
[----:B------:R-:W2:Y:S01]  /*bc10*/  LDL R80, [R1+0x34] ;  /* 0x0000340001507983 */ /* 0x000ea20000100800 */
[----:B------:R-:W-:-:S13]  /*bc20*/  ISETP.GE.AND P4, PT, R252, c[0x0][0x3c8], PT ;  /* 0x0000f200fc007a0c */ /* 0x000fda0003f86270 */
[----:B------:R-:W-:Y:S02]  /*bc30*/  @!P4 LEA R8, P1, R252, R0, 0x1 ;  /* 0x00000000fc08c211 */ /* 0x000fe400078208ff */
        /* <DEDUP_REMOVED lines=8> */
[----:B------:R-:W-:-:S02]  /*bcc0*/  @!P4 LEA.HI.X R9, R252, R6, R81, 0x1, P1 ;  /* 0x00000006fc09c211 */ /* 0x000fc400008f0c51 */
[----:B------:R-:W-:Y:S01]  /*bcd0*/  @!P3 LEA.HI.X R3, R5, R6, R80, 0x1, P0 ;  /* 0x000000060503b211 */ /* 0x000fe200000f0c50 */
[----:B------:R2:W-:Y:S04]  /*bce0*/  @!P6 ST.E.128 [R12.64], R28 ;  /* 0x0000001c0c00e985 */ /* 0x0005e8000c101d06 */
[----:B------:R2:W-:Y:S04]  /*bcf0*/  @!P5 ST.E.128 [R10.64], R24 ;  /* 0x000000180a00d985 */ /* 0x0005e8000c101d06 */
[----:B------:R2:W-:Y:S04]  /*bd00*/  @!P4 ST.E.128 [R8.64], R20 ;  /* 0x000000140800c985 */ /* 0x0005e8000c101d06 */
[----:B------:R2:W-:Y:S02]  /*bd10*/  @!P3 ST.E.128 [R2.64], R16 ;  /* 0x000000100200b985 */ /* 0x0005e4000c101d06 */
.L_x_1267:
[----:B------:R-:W-:Y:S05]  /*bd20*/  BSYNC B0 ;  /* 0x0000000000007941 */ /* 0x000fea0003800000 */
.L_x_1266:
[----:B------:R-:W-:Y:S05]  /*bd30*/  BRA.DIV ~URZ, `(.L_x_1268) ;  /* 0x000045327f007947 */ /* 0x000fea000b800000 */
[----:B--2---:R2:W1:Y:S04]  /*bd40*/  SHFL.IDX PT, R6, R14, 0x1, 0x181f ;  /* 0x00381f000e067f89 */ /* 0x00446800000e0000 */
[----:B----4-:R2:W4:Y:S02]  /*bd50*/  SHFL.IDX PT, R0, R15, 0x1, 0x181f ;  /* 0x00381f000f007f89 */ /* 0x01052400000e0000 */
.L_x_1329:
[----:B------:R-:W-:Y:S01]  /*bd60*/  IADD3 R2, R7, 0x20, RZ ;  /* 0x0000002007027810 */ /* 0x000fe20007ffe0ff */
[----:B------:R-:W-:Y:S03]  /*bd70*/  BSSY B0, `(.L_x_1269) ;  /* 0x0000019000007945 */ /* 0x000fe60003800000 */
[----:B------:R-:W-:-:S13]  /*bd80*/  ISETP.GE.AND P0, PT, R2, R4, PT ;  /* 0x000000040200720c */ /* 0x000fda0003f06270 */
[----:B------:R-:W-:Y:S05]  /*bd90*/  @P0 BRA `(.L_x_1270) ;  /* 0x0000016000000947 */ /* 0x000fea0003800000 */
[----:B------:R-:W5:Y:S04]  /*bda0*/  LDL.64 R20, [R1] ;  /* 0x0000000001147983 */ /* 0x000f680000100a00 */
[----:B--2---:R-:W2:Y:S04]  /*bdb0*/  LDL R18, [R1+0x8] ;  /* 0x0000080001127983 */ /* 0x004ea80000100800 */
[----:B---3--:R-:W3:Y:S04]  /*bdc0*/  LDL R5, [R1+0xc] ;  /* 0x00000c0001057983 */ /* 0x008ee80000100800 */
[----:B----4-:R-:W4:Y:S04]  /*bdd0*/  LDL R19, [R1+0x3c] ;  /* 0x00003c0001137983 */ /* 0x010f280000100800 */
[----:B------:R-:W4:Y:S04]  /*bde0*/  LDL R17, [R1+0x38] ;  /* 0x0000380001117983 */ /* 0x000f280000100800 */
[----:B------:R-:W4:Y:S01]  /*bdf0*/  LDL R16, [R1+0x34] ;  /* 0x0000340001107983 */ /* 0x000f220000100800 */
[----:B------:R-:W-:-:S13]  /*be00*/  ISETP.GE.AND P1, PT, R252, c[0x0][0x3c8], PT ;  /* 0x0000f200fc007a0c */ /* 0x000fda0003f26270 */
[----:B------:R-:W-:Y:S02]  /*be10*/  @!P1 LEA R8, P5, R252, R0, 0x1 ;  /* 0x00000000fc089211 */ /* 0x000fe400078a08ff */
[----:B-----5:R-:W-:Y:S02]  /*be20*/  ISETP.GE.AND P3, PT, R20, c[0x0][0x3c8], PT ;  /* 0x0000f20014007a0c */ /* 0x020fe40003f66270 */
[----:B--2---:R-:W-:Y:S02]  /*be30*/  ISETP.GE.AND P2, PT, R18, c[0x0][0x3c8], PT ;  /* 0x0000f20012007a0c */ /* 0x004fe40003f46270 */
[----:B---3--:R-:W-:-:S09]  /*be40*/  ISETP.GE.AND P0, PT, R5, c[0x0][0x3c8], PT ;  /* 0x0000f20005007a0c */ /* 0x008fd20003f06270 */
[-C--:B------:R-:W-:Y:S02]  /*be50*/  @!P3 LEA R12, P4, R20, R0.reuse, 0x1 ;  /* 0x00000000140cb211 */ /* 0x080fe400078808ff */
[----:B------:R-:W-:Y:S02]  /*be60*/  @!P2 LEA R10, P6, R18, R0, 0x1 ;  /* 0x00000000120aa211 */ /* 0x000fe400078c08ff */
[----:B-1----:R-:W-:Y:S02]  /*be70*/  @!P3 LEA.HI.X R13, R20, R6, R21, 0x1, P4 ;  /* 0x00000006140db211 */ /* 0x002fe400020f0c15 */
[----:B------:R-:W-:Y:S02]  /*be80*/  @!P0 LEA R2, P4, R5, R0, 0x1 ;  /* 0x0000000005028211 */ /* 0x000fe400078808ff */
[-C--:B----4-:R-:W-:Y:S02]  /*be90*/  @!P2 LEA.HI.X R11, R18, R6.reuse, R19, 0x1, P6 ;  /* 0x00000006120ba211 */ /* 0x090fe400030f0c13 */
[----:B------:R-:W-:-:S02]  /*bea0*/  @!P1 LEA.HI.X R9, R252, R6, R17, 0x1, P5 ;  /* 0x00000006fc099211 */ /* 0x000fc400028f0c11 */
[----:B------:R-:W-:Y:S01]  /*beb0*/  @!P0 LEA.HI.X R3, R5, R6, R16, 0x1, P4 ;  /* 0x0000000605038211 */ /* 0x000fe200020f0c10 */
[----:B------:R1:W-:Y:S04]  /*bec0*/  @!P3 ST.E.128 [R12.64], R44 ;  /* 0x0000002c0c00b985 */ /* 0x0003e8000c101d06 */
[----:B------:R1:W-:Y:S04]  /*bed0*/  @!P2 ST.E.128 [R10.64], R40 ;  /* 0x000000280a00a985 */ /* 0x0003e8000c101d06 */
[----:B------:R1:W-:Y:S04]  /*bee0*/  @!P1 ST.E.128 [R8.64], R36 ;  /* 0x0000002408009985 */ /* 0x0003e8000c101d06 */
[----:B------:R1:W-:Y:S02]  /*bef0*/  @!P0 ST.E.128 [R2.64], R32 ;  /* 0x0000002002008985 */ /* 0x0003e4000c101d06 */
.L_x_1270:
[----:B------:R-:W-:Y:S05]  /*bf00*/  BSYNC B0 ;  /* 0x0000000000007941 */ /* 0x000fea0003800000 */
.L_x_1269:
[----:B------:R-:W-:Y:S05]  /*bf10*/  BRA.DIV ~URZ, `(.L_x_1271) ;  /* 0x000044127f007947 */ /* 0x000fea000b800000 */
[----:B-1----:R1:W2:Y:S02]  /*bf20*/  SHFL.IDX PT, R6, R14, 0x2, 0x181f ;  /* 0x00581f000e067f89 */ /* 0x0022a400000e0000 */
.L_x_1330:
[----:B------:R-:W-:Y:S05]  /*bf30*/  BRA.DIV ~URZ, `(.L_x_1272) ;  /* 0x000044627f007947 */ /* 0x000fea000b800000 */
[----:B----4-:R4:W1:Y:S02]  /*bf40*/  SHFL.IDX PT, R0, R15, 0x2, 0x181f ;  /* 0x00581f000f007f89 */ /* 0x01086400000e0000 */
.L_x_1331:
[----:B------:R-:W-:Y:S01]  /*bf50*/  IADD3 R2, R7, 0x40, RZ ;  /* 0x0000004007027810 */ /* 0x000fe20007ffe0ff */
[----:B------:R-:W-:Y:S03]  /*bf60*/  BSSY B0, `(.L_x_1273) ;  /* 0x0000019000007945 */ /* 0x000fe60003800000 */
        /* <DEDUP_REMOVED lines=9> */
[----:B-1----:R-:W-:Y:S02]  /*c000*/  @!P1 LEA R8, P5, R252, R0, 0x1 ;  /* 0x00000000fc089211 */ /* 0x002fe400078a08ff */
        /* <DEDUP_REMOVED lines=14> */
.L_x_1274:
[----:B------:R-:W-:Y:S05]  /*c0f0*/  BSYNC B0 ;  /* 0x0000000000007941 */ /* 0x000fea0003800000 */
.L_x_1273:
[----:B------:R-:W-:Y:S05]  /*c100*/  BRA.DIV ~URZ, `(.L_x_1275) ;  /* 0x000042f27f007947 */ /* 0x000fea000b800000 */
[----:B--2---:R2:W3:Y:S04]  /*c110*/  SHFL.IDX PT, R6, R14, 0x3, 0x181f ;  /* 0x00781f000e067f89 */ /* 0x0044e800000e0000 */
[----:B-1----:R2:W1:Y:S02]  /*c120*/  SHFL.IDX PT, R0, R15, 0x3, 0x181f ;  /* 0x00781f000f007f89 */ /* 0x00246400000e0000 */
.L_x_1332:
[----:B------:R-:W-:-:S04]  /*c130*/  IADD3 R2, R7, 0x60, RZ ;  /* 0x0000006007027810 */ /* 0x000fc80007ffe0ff */
[----:B------:R-:W-:-:S13]  /*c140*/  ISETP.GE.AND P0, PT, R2, R4, PT ;  /* 0x000000040200720c */ /* 0x000fda0003f06270 */
[----:B------:R-:W-:Y:S05]  /*c150*/  @P0 BRA `(.L_x_1276) ;  /* 0x00002b8000000947 */ /* 0x000fea0003800000 */
[----:B--234-:R-:W2:Y:S04]  /*c160*/  LDL.64 R14, [R1] ;  /* 0x00000000010e7983 */ /* 0x01cea80000100a00 */
[----:B------:R-:W3:Y:S04]  /*c170*/  LDL R12, [R1+0x8] ;  /* 0x00000800010c7983 */ /* 0x000ee80000100800 */
[----:B------:R-:W4:Y:S04]  /*c180*/  LDL R13, [R1+0x3c] ;  /* 0x00003c00010d7983 */ /* 0x000f280000100800 */
[----:B------:R-:W5:Y:S04]  /*c190*/  LDL R11, [R1+0x38] ;  /* 0x00003800010b7983 */ /* 0x000f680000100800 */
[----:B------:R-:W4:Y:S01]  /*c1a0*/  LDL R10, [R1+0xc] ;  /* 0x00000c00010a7983 */ /* 0x000f220000100800 */
[----:B------:R-:W-:-:S13]  /*c1b0*/  ISETP.GE.AND P0, PT, R252, c[0x0][0x3c8], PT ;  /* 0x0000f200fc007a0c */ /* 0x000fda0003f06270 */
[----:B-1----:R-:W-:Y:S02]  /*c1c0*/  @!P0 LEA R2, P3, R252, R0, 0x1 ;  /* 0x00000000fc028211 */ /* 0x002fe400078608ff */
[----:B--2---:R-:W-:Y:S02]  /*c1d0*/  ISETP.GE.AND P2, PT, R14, c[0x0][0x3c8], PT ;  /* 0x0000f2000e007a0c */ /* 0x004fe40003f46270 */
[----:B---3--:R-:W-:-:S11]  /*c1e0*/  ISETP.GE.AND P1, PT, R12, c[0x0][0x3c8], PT ;  /* 0x0000f2000c007a0c */ /* 0x008fd60003f26270 */
[-C--:B------:R-:W-:Y:S02]  /*c1f0*/  @!P2 LEA R8, P5, R14, R0.reuse, 0x1 ;  /* 0x000000000e08a211 */ /* 0x080fe400078a08ff */
[----:B------:R-:W-:Y:S02]  /*c200*/  @!P1 LEA R4, P4, R12, R0, 0x1 ;  /* 0x000000000c049211 */ /* 0x000fe400078808ff */
[-C--:B------:R-:W-:Y:S02]  /*c210*/  @!P2 LEA.HI.X R9, R14, R6.reuse, R15, 0x1, P5 ;  /* 0x000000060e09a211 */ /* 0x080fe400028f0c0f */
[-C--:B----4-:R-:W-:Y:S02]  /*c220*/  @!P1 LEA.HI.X R5, R12, R6.reuse, R13, 0x1, P4 ;  /* 0x000000060c059211 */ /* 0x090fe400020f0c0d */
[----:B-----5:R-:W-:Y:S01]  /*c230*/  @!P0 LEA.HI.X R3, R252, R6, R11, 0x1, P3 ;  /* 0x00000006fc038211 */ /* 0x020fe200018f0c0b */
        /* <DEDUP_REMOVED lines=10> */
.L_x_1263:
        /* <DEDUP_REMOVED lines=8> */
[----:B------:R-:W-:-:S04]  /*c360*/  IMAD R2, R2, c[0x0][0x440], RZ ;  /* 0x0001100002027a24 */ /* 0x000fc800078e02ff */
        /* <DEDUP_REMOVED lines=25> */
.L_x_1333:
[----:B------:R-:W-:Y:S05]  /*c500*/  BRA.DIV ~URZ, `(.L_x_1278) ;  /* 0x000040227f007947 */ /* 0x000fea000b800000 */
[----:B------:R3:W4:Y:S02]  /*c510*/  SHFL.IDX PT, R0, R21, RZ, 0x1c1f ;  /* 0x001c1fff15007589 */ /* 0x00072400000e0000 */
.L_x_1334:
[----:B------:R-:W-:Y:S01]  /*c520*/  BSSY B0, `(.L_x_1279) ;  /* 0x00000c2000007945 */ /* 0x000fe20003800000 */
[----:B------:R-:W-:Y:S05]  /*c530*/  @P3 BRA `(.L_x_1280) ;  /* 0x00000c0000003947 */ /* 0x000fea0003800000 */
[----:B------:R-:W5:Y:S04]  /*c540*/  LDL R107, [R1+0x10] ;  /* 0x00001000016b7983 */ /* 0x000f680000100800 */
        /* <DEDUP_REMOVED lines=8> */
[----:B------:R-:W-:-:S04]  /*c5d0*/  IADD3 R6, R107, 0x18, RZ ;  /* 0x000000186b067810 */ /* 0x000fc80007ffe0ff */
[----:B------:R-:W-:-:S05]  /*c5e0*/  ISETP.GE.AND P5, PT, R6, c[0x0][0x3c8], PT ;  /* 0x0000f20006007a0c */ /* 0x000fca0003fa6270 */
[----:B------:R-:W-:Y:S02]  /*c5f0*/  @!P2 IMAD.MOV.U32 R2, RZ, RZ, R0 ;  /* 0x000000ffff02a224 */ /* 0x000fe400078e0000 */
[----:B------:R-:W-:Y:S01]  /*c600*/  @!P2 IMAD.MOV.U32 R3, RZ, RZ, R4 ;  /* 0x000000ffff03a224 */ /* 0x000fe200078e0004 */
[----:B----4-:R-:W-:Y:S02]  /*c610*/  ISETP.GE.AND P3, PT, R12, c[0x0][0x3c8], PT ;  /* 0x0000f2000c007a0c */ /* 0x010fe40003f66270 */
[----:B------:R-:W-:Y:S01]  /*c620*/  SHF.R.S32.HI R7, RZ, 0x1f, R10 ;  /* 0x0000001fff077819 */ /* 0x000fe2000001140a */
[C---:B------:R-:W-:Y:S01]  /*c630*/  @!P2 IMAD.WIDE R2, R107.reuse, 0x4, R2 ;  /* 0x000000046b02a825 */ /* 0x040fe200078e0202 */
[C---:B------:R-:W-:Y:S02]  /*c640*/  @!P1 LEA R8, P4, R10.reuse, R0, 0x2 ;  /* 0x000000000a089211 */ /* 0x040fe400078810ff */
[----:B------:R-:W-:Y:S02]  /*c650*/  IADD3 R5, R107, 0x20, RZ ;  /* 0x000000206b057810 */ /* 0x000fe40007ffe0ff */
[----:B------:R-:W-:Y:S01]  /*c660*/  @!P1 LEA.HI.X R9, R10, R4, R7, 0x2, P4 ;  /* 0x000000040a099211 */ /* 0x000fe200020f1407 */
[----:B------:R3:W-:Y:S01]  /*c670*/  @!P2 ST.E.64 [R2.64], R24 ;  /* 0x000000180200a985 */ /* 0x0007e2000c101b06 */
[----:B------:R-:W-:-:S02]  /*c680*/  ISETP.GE.AND P4, PT, R5, c[0x0][0x3c8], PT ;  /* 0x0000f20005007a0c */ /* 0x000fc40003f86270 */
[----:B------:R-:W-:Y:S01]  /*c690*/  SHF.R.S32.HI R11, RZ, 0x1f, R6 ;  /* 0x0000001fff0b7819 */ /* 0x000fe20000011406 */
[----:B------:R4:W-:Y:S01]  /*c6a0*/  @!P1 ST.E.64 [R8.64], R22 ;  /* 0x0000001608009985 */ /* 0x0009e2000c101b06 */
[C---:B------:R-:W-:Y:S02]  /*c6b0*/  @!P5 LEA R10, P1, R6.reuse, R0, 0x2 ;  /* 0x00000000060ad211 */ /* 0x040fe400078210ff */
[----:B------:R-:W-:Y:S02]  /*c6c0*/  SHF.R.S32.HI R7, RZ, 0x1f, R12 ;  /* 0x0000001fff077819 */ /* 0x000fe4000001140c */
[----:B------:R-:W-:Y:S02]  /*c6d0*/  @!P5 LEA.HI.X R11, R6, R4, R11, 0x2, P1 ;  /* 0x00000004060bd211 */ /* 0x000fe400008f140b */
[----:B------:R-:W-:Y:S02]  /*c6e0*/  SHF.R.S32.HI R13, RZ, 0x1f, R5 ;  /* 0x0000001fff0d7819 */ /* 0x000fe40000011405 */
[C---:B---3--:R-:W-:Y:S01]  /*c6f0*/  IADD3 R3, R107.reuse, 0x28, RZ ;  /* 0x000000286b037810 */ /* 0x048fe20007ffe0ff */
[----:B------:R-:W3:Y:S01]  /*c700*/  LDL R24, [R1+0xd8] ;  /* 0x0000d80001187983 */ /* 0x000ee20000100800 */
[----:B------:R-:W-:-:S02]  /*c710*/  IADD3 R2, R107, 0x30, RZ ;  /* 0x000000306b027810 */ /* 0x000fc40007ffe0ff */
[----:B------:R-:W-:Y:S01]  /*c720*/  ISETP.GE.AND P6, PT, R3, c[0x0][0x3c8], PT ;  /* 0x0000f20003007a0c */ /* 0x000fe20003fc6270 */
[----:B----4-:R-:W4:Y:S01]  /*c730*/  LDL R22, [R1+0x9c] ;  /* 0x00009c0001167983 */ /* 0x010f220000100800 */
[----:B------:R-:W-:Y:S02]  /*c740*/  @!P3 LEA R8, P2, R12, R0, 0x2 ;  /* 0x000000000c08b211 */ /* 0x000fe400078410ff */
[----:B------:R-:W-:Y:S01]  /*c750*/  ISETP.GE.AND P1, PT, R2, c[0x0][0x3c8], PT ;  /* 0x0000f20002007a0c */ /* 0x000fe20003f26270 */
[----:B------:R-:W5:Y:S01]  /*c760*/  LDL R25, [R1+0x88] ;  /* 0x0000880001197983 */ /* 0x000f620000100800 */
[----:B------:R-:W-:Y:S02]  /*c770*/  @!P3 LEA.HI.X R9, R12, R4, R7, 0x2, P2 ;  /* 0x000000040c09b211 */ /* 0x000fe400010f1407 */
[----:B------:R-:W-:Y:S01]  /*c780*/  @!P4 LEA R12, P2, R5, R0, 0x2 ;  /* 0x00000000050cc211 */ /* 0x000fe200078410ff */
[----:B------:R-:W3:Y:S01]  /*c790*/  LDL R23, [R1+0x84] ;  /* 0x0000840001177983 */ /* 0x000ee20000100800 */
[----:B------:R-:W-:-:S02]  /*c7a0*/  IADD3 R7, R107, 0x38, RZ ;  /* 0x000000386b077810 */ /* 0x000fc40007ffe0ff */
[----:B------:R-:W-:Y:S02]  /*c7b0*/  @!P4 LEA.HI.X R13, R5, R4, R13, 0x2, P2 ;  /* 0x00000004050dc211 */ /* 0x000fe400010f140d */
[----:B------:R-:W-:Y:S02]  /*c7c0*/  SHF.R.S32.HI R5, RZ, 0x1f, R3 ;  /* 0x0000001fff057819 */ /* 0x000fe40000011403 */
[----:B------:R-:W-:Y:S01]  /*c7d0*/  @!P6 LEA R16, P2, R3, R0, 0x2 ;  /* 0x000000000310e211 */ /* 0x000fe200078410ff */
[----:B------:R1:W-:Y:S01]  /*c7e0*/  @!P3 ST.E.64 [R8.64], R26 ;  /* 0x0000001a0800b985 */ /* 0x0003e2000c101b06 */
[----:B------:R-:W-:Y:S02]  /*c7f0*/  ISETP.GE.AND P3, PT, R7, c[0x0][0x3c8], PT ;  /* 0x0000f20007007a0c */ /* 0x000fe40003f66270 */
[----:B------:R-:W-:Y:S02]  /*c800*/  @!P6 LEA.HI.X R17, R3, R4, R5, 0x2, P2 ;  /* 0x000000040311e211 */ /* 0x000fe400010f1405 */
[----:B------:R-:W-:-:S02]  /*c810*/  SHF.R.S32.HI R3, RZ, 0x1f, R2 ;  /* 0x0000001fff037819 */ /* 0x000fc40000011402 */
[C---:B------:R-:W-:Y:S02]  /*c820*/  IADD3 R6, R107.reuse, 0x40, RZ ;  /* 0x000000406b067810 */ /* 0x040fe40007ffe0ff */
[----:B------:R-:W-:Y:S01]  /*c830*/  IADD3 R5, R107, 0x48, RZ ;  /* 0x000000486b057810 */ /* 0x000fe20007ffe0ff */
[----:B------:R2:W-:Y:S01]  /*c840*/  @!P5 ST.E.64 [R10.64], R30 ;  /* 0x0000001e0a00d985 */ /* 0x0005e2000c101b06 */
[----:B------:R-:W-:-:S03]  /*c850*/  ISETP.GE.AND P5, PT, R6, c[0x0][0x3c8], PT ;  /* 0x0000f20006007a0c */ /* 0x000fc60003fa6270 */
[----:B------:R2:W-:Y:S01]  /*c860*/  @!P4 ST.E.64 [R12.64], R28 ;  /* 0x0000001c0c00c985 */ /* 0x0005e2000c101b06 */
[----:B------:R-:W-:-:S03]  /*c870*/  ISETP.GE.AND P4, PT, R5, c[0x0][0x3c8], PT ;  /* 0x0000f20005007a0c */ /* 0x000fc60003f86270 */
[----:B------:R-:W-:Y:S01]  /*c880*/  @!P6 ST.E.64 [R16.64], R34 ;  /* 0x000000221000e985 */ /* 0x000fe2000c101b06 */
[----:B-1----:R-:W-:-:S03]  /*c890*/  @!P1 LEA R8, P2, R2, R0, 0x2 ;  /* 0x0000000002089211 */ /* 0x002fc600078410ff */
[----:B------:R-:W5:Y:S01]  /*c8a0*/  LDL R27, [R1+0x8c] ;  /* 0x00008c00011b7983 */ /* 0x000f620000100800 */
[----:B------:R-:W-:-:S03]  /*c8b0*/  @!P1 LEA.HI.X R9, R2, R4, R3, 0x2, P2 ;  /* 0x0000000402099211 */ /* 0x000fc600010f1403 */
[----:B------:R-:W5:Y:S01]  /*c8c0*/  LDL R26, [R1+0xc4] ;  /* 0x0000c400011a7983 */ /* 0x000f620000100800 */
[----:B------:R-:W-:-:S04]  /*c8d0*/  IADD3 R3, R107, 0x50, RZ ;  /* 0x000000506b037810 */ /* 0x000fc80007ffe0ff */
[----:B------:R-:W-:Y:S01]  /*c8e0*/  ISETP.GE.AND P6, PT, R3, c[0x0][0x3c8], PT ;  /* 0x0000f20003007a0c */ /* 0x000fe20003fc6270 */
[----:B--2---:R-:W2:Y:S01]  /*c8f0*/  LDL R31, [R1+0xd4] ;  /* 0x0000d400011f7983 */ /* 0x004ea20000100800 */
[----:B------:R-:W-:Y:S02]  /*c900*/  SHF.R.S32.HI R2, RZ, 0x1f, R7 ;  /* 0x0000001fff027819 */ /* 0x000fe40000011407 */
[-C--:B------:R-:W-:Y:S01]  /*c910*/  @!P3 LEA R14, P2, R7, R0.reuse, 0x2 ;  /* 0x00000000070eb211 */ /* 0x080fe200078410ff */
[----:B------:R1:W-:Y:S01]  /*c920*/  @!P1 ST.E.64 [R8.64], R32 ;  /* 0x0000002008009985 */ /* 0x0003e2000c101b06 */
[----:B------:R-:W-:Y:S02]  /*c930*/  @!P4 LEA R12, P1, R5, R0, 0x2 ;  /* 0x00000000050cc211 */ /* 0x000fe400078210ff */
[----:B------:R-:W-:Y:S01]  /*c940*/  @!P3 LEA.HI.X R15, R7, R4, R2, 0x2, P2 ;  /* 0x00000004070fb211 */ /* 0x000fe200010f1402 */
[----:B------:R-:W2:Y:S01]  /*c950*/  LDL R29, [R1+0x90] ;  /* 0x00009000011d7983 */ /* 0x000ea20000100800 */
[----:B------:R-:W-:-:S02]  /*c960*/  @!P5 LEA R10, P2, R6, R0, 0x2 ;  /* 0x00000000060ad211 */ /* 0x000fc400078410ff */
[----:B------:R-:W-:Y:S01]  /*c970*/  SHF.R.S32.HI R7, RZ, 0x1f, R5 ;  /* 0x0000001fff077819 */ /* 0x000fe20000011405 */
[----:B------:R-:W2:Y:S03]  /*c980*/  LDL R30, [R1+0xcc] ;  /* 0x0000cc00011e7983 */ /* 0x000ea60000100800 */
[----:B------:R-:W-:Y:S01]  /*c990*/  @!P4 LEA.HI.X R13, R5, R4, R7, 0x2, P1 ;  /* 0x00000004050dc211 */ /* 0x000fe200008f1407 */
[----:B------:R-:W2:Y:S01]  /*c9a0*/  LDL R28, [R1+0xc8] ;  /* 0x0000c800011c7983 */ /* 0x000ea20000100800 */
[----:B------:R-:W-:-:S03]  /*c9b0*/  @!P6 LEA R18, P1, R3, R0, 0x2 ;  /* 0x000000000312e211 */ /* 0x000fc600078210ff */
[----:B------:R-:W-:Y:S01]  /*c9c0*/  @!P3 ST.E.64 [R14.64], R132 ;  /* 0x000000840e00b985 */ /* 0x000fe2000c101b06 */
[----:B-1----:R-:W-:-:S04]  /*c9d0*/  SHF.R.S32.HI R8, RZ, 0x1f, R6 ;  /* 0x0000001fff087819 */ /* 0x002fc80000011406 */
[----:B------:R-:W-:Y:S02]  /*c9e0*/  @!P5 LEA.HI.X R11, R6, R4, R8, 0x2, P2 ;  /* 0x00000004060bd211 */ /* 0x000fe400010f1408 */
[----:B------:R-:W-:-:S04]  /*c9f0*/  SHF.R.S32.HI R6, RZ, 0x1f, R3 ;  /* 0x0000001fff067819 */ /* 0x000fc80000011403 */
[----:B------:R-:W-:Y:S01]  /*ca00*/  @!P6 LEA.HI.X R19, R3, R4, R6, 0x2, P1 ;  /* 0x000000040313e211 */ /* 0x000fe200008f1406 */
[----:B------:R-:W-:Y:S04]  /*ca10*/  @!P5 ST.E.64 [R10.64], R134 ;  /* 0x000000860a00d985 */ /* 0x000fe8000c101b06 */
[----:B------:R-:W-:Y:S04]  /*ca20*/  @!P4 ST.E.64 [R12.64], R36 ;  /* 0x000000240c00c985 */ /* 0x000fe8000c101b06 */
[----:B------:R1:W-:Y:S04]  /*ca30*/  @!P6 ST.E.64 [R18.64], R44 ;  /* 0x0000002c1200e985 */ /* 0x0003e8000c101b06 */
[----:B-1----:R-:W2:Y:S01]  /*ca40*/  LDL R18, [R1+0xd0] ;  /* 0x0000d00001127983 */ /* 0x002ea20000100800 */
[----:B------:R-:W-:-:S02]  /*ca50*/  IADD3 R2, R107, 0x58, RZ ;  /* 0x000000586b027810 */ /* 0x000fc40007ffe0ff */
[----:B------:R-:W-:Y:S01]  /*ca60*/  IADD3 R5, R107, 0x60, RZ ;  /* 0x000000606b057810 */ /* 0x000fe20007ffe0ff */
[----:B------:R-:W5:Y:S01]  /*ca70*/  LDL R19, [R1+0x80] ;  /* 0x0000800001137983 */ /* 0x000f620000100800 */
[----:B------:R-:W-:Y:S02]  /*ca80*/  ISETP.GE.AND P2, PT, R2, c[0x0][0x3c8], PT ;  /* 0x0000f20002007a0c */ /* 0x000fe40003f46270 */
[----:B------:R-:W-:Y:S02]  /*ca90*/  SHF.R.S32.HI R3, RZ, 0x1f, R2 ;  /* 0x0000001fff037819 */ /* 0x000fe40000011402 */
[----:B------:R-:W-:-:S09]  /*caa0*/  ISETP.GE.AND P3, PT, R5, c[0x0][0x3c8], PT ;  /* 0x0000f20005007a0c */ /* 0x000fd20003f66270 */
[----:B------:R-:W-:-:S04]  /*cab0*/  @!P2 LEA R8, P1, R2, R0, 0x2 ;  /* 0x000000000208a211 */ /* 0x000fc800078210ff */
[----:B------:R-:W-:Y:S02]  /*cac0*/  @!P2 LEA.HI.X R9, R2, R4, R3, 0x2, P1 ;  /* 0x000000040209a211 */ /* 0x000fe400008f1403 */
[C---:B------:R-:W-:Y:S02]  /*cad0*/  IADD3 R3, R107.reuse, 0x68, RZ ;  /* 0x000000686b037810 */ /* 0x040fe40007ffe0ff */
[----:B------:R-:W-:Y:S02]  /*cae0*/  IADD3 R2, R107, 0x70, RZ ;  /* 0x000000706b027810 */ /* 0x000fe40007ffe0ff */
[----:B------:R-:W-:Y:S02]  /*caf0*/  ISETP.GE.AND P5, PT, R3, c[0x0][0x3c8], PT ;  /* 0x0000f20003007a0c */ /* 0x000fe40003fa6270 */
[----:B------:R-:W-:Y:S02]  /*cb00*/  ISETP.GE.AND P1, PT, R2, c[0x0][0x3c8], PT ;  /* 0x0000f20002007a0c */ /* 0x000fe40003f26270 */
[----:B------:R-:W-:-:S04]  /*cb10*/  IADD3 R6, R107, 0x78, RZ ;  /* 0x000000786b067810 */ /* 0x000fc80007ffe0ff */
[----:B------:R-:W-:Y:S02]  /*cb20*/  ISETP.GE.AND P6, PT, R6, c[0x0][0x3c8], PT ;  /* 0x0000f20006007a0c */ /* 0x000fe40003fc6270 */
[----:B------:R-:W-:Y:S02]  /*cb30*/  SHF.R.S32.HI R7, RZ, 0x1f, R5 ;  /* 0x0000001fff077819 */ /* 0x000fe40000011405 */
[CC--:B------:R-:W-:Y:S01]  /*cb40*/  @!P3 LEA R16, P4, R5.reuse, R0.reuse, 0x2 ;  /* 0x000000000510b211 */ /* 0x0c0fe200078810ff */
[----:B------:R1:W-:Y:S02]  /*cb50*/  @!P2 ST.E.64 [R8.64], R40 ;  /* 0x000000280800a985 */ /* 0x0003e4000c101b06 */
[----:B------:R-:W-:Y:S02]  /*cb60*/  @!P1 LEA R12, P2, R2, R0, 0x2 ;  /* 0x00000000020c9211 */ /* 0x000fe400078410ff */
[----:B------:R-:W-:Y:S02]  /*cb70*/  @!P3 LEA.HI.X R17, R5, R4, R7, 0x2, P4 ;  /* 0x000000040511b211 */ /* 0x000fe400020f1407 */
[----:B------:R-:W-:-:S02]  /*cb80*/  @!P5 LEA R14, P4, R3, R0, 0x2 ;  /* 0x00000000030ed211 */ /* 0x000fc400078810ff */
[----:B------:R-:W-:Y:S02]  /*cb90*/  SHF.R.S32.HI R7, RZ, 0x1f, R2 ;  /* 0x0000001fff077819 */ /* 0x000fe40000011402 */
[C---:B------:R-:W-:Y:S02]  /*cba0*/  IADD3 R5, R107.reuse, 0x80, RZ ;  /* 0x000000806b057810 */ /* 0x040fe40007ffe0ff */
[----:B------:R-:W-:Y:S02]  /*cbb0*/  @!P1 LEA.HI.X R13, R2, R4, R7, 0x2, P2 ;  /* 0x00000004020d9211 */ /* 0x000fe400010f1407 */
[----:B------:R-:W-:Y:S02]  /*cbc0*/  @!P6 LEA R10, P2, R6, R0, 0x2 ;  /* 0x00000000060ae211 */ /* 0x000fe400078410ff */
[----:B------:R-:W-:Y:S02]  /*cbd0*/  IADD3 R2, R107, 0x88, RZ ;  /* 0x000000886b027810 */ /* 0x000fe40007ffe0ff */
[----:B-1----:R-:W-:-:S04]  /*cbe0*/  SHF.R.S32.HI R8, RZ, 0x1f, R3 ;  /* 0x0000001fff087819 */ /* 0x002fc80000011403 */
[----:B------:R-:W-:Y:S02]  /*cbf0*/  @!P5 LEA.HI.X R15, R3, R4, R8, 0x2, P4 ;  /* 0x00000004030fd211 */ /* 0x000fe400020f1408 */
[----:B------:R-:W-:Y:S02]  /*cc00*/  ISETP.GE.AND P4, PT, R5, c[0x0][0x3c8], PT ;  /* 0x0000f20005007a0c */ /* 0x000fe40003f86270 */
[----:B------:R-:W-:-:S04]  /*cc10*/  SHF.R.S32.HI R3, RZ, 0x1f, R6 ;  /* 0x0000001fff037819 */ /* 0x000fc80000011406 */
[----:B------:R-:W-:Y:S02]  /*cc20*/  @!P6 LEA.HI.X R11, R6, R4, R3, 0x2, P2 ;  /* 0x00000004060be211 */ /* 0x000fe400010f1403 */
[----:B------:R-:W-:Y:S01]  /*cc30*/  ISETP.GE.AND P2, PT, R2, c[0x0][0x3c8], PT ;  /* 0x0000f20002007a0c */ /* 0x000fe20003f46270 */
[----:B------:R1:W-:Y:S01]  /*cc40*/  @!P3 ST.E.64 [R16.64], R140 ;  /* 0x0000008c1000b985 */ /* 0x0003e2000c101b06 */
[----:B------:R-:W-:-:S03]  /*cc50*/  SHF.R.S32.HI R3, RZ, 0x1f, R5 ;  /* 0x0000001fff037819 */ /* 0x000fc60000011405 */
[C---:B------:R-:W-:Y:S01]  /*cc60*/  @!P4 LEA R8, P3, R5.reuse, R0, 0x2 ;  /* 0x000000000508c211 */ /* 0x040fe200078610ff */
[----:B------:R1:W-:Y:S04]  /*cc70*/  @!P5 ST.E.64 [R14.64], R148 ;  /* 0x000000940e00d985 */ /* 0x0003e8000c101b06 */
[----:B------:R1:W-:Y:S01]  /*cc80*/  @!P1 ST.E.64 [R12.64], R136 ;  /* 0x000000880c009985 */ /* 0x0003e2000c101b06 */
[----:B------:R-:W-:Y:S02]  /*cc90*/  @!P4 LEA.HI.X R9, R5, R4, R3, 0x2, P3 ;  /* 0x000000040509c211 */ /* 0x000fe400018f1403 */
[----:B------:R-:W-:Y:S01]  /*cca0*/  SHF.R.S32.HI R3, RZ, 0x1f, R2 ;  /* 0x0000001fff037819 */ /* 0x000fe20000011402 */
[----:B------:R1:W-:Y:S01]  /*ccb0*/  @!P6 ST.E.64 [R10.64], R144 ;  /* 0x000000900a00e985 */ /* 0x0003e2000c101b06 */
[----:B------:R-:W-:-:S03]  /*ccc0*/  @!P2 LEA R6, P3, R2, R0, 0x2 ;  /* 0x000000000206a211 */ /* 0x000fc600078610ff */
[----:B------:R-:W5:Y:S01]  /*ccd0*/  LDL R5, [R1+0x6c] ;  /* 0x00006c0001057983 */ /* 0x000f620000100800 */
[----:B------:R-:W-:-:S03]  /*cce0*/  @!P2 LEA.HI.X R7, R2, R4, R3, 0x2, P3 ;  /* 0x000000040207a211 */ /* 0x000fc600018f1403 */
[----:B------:R-:W-:Y:S04]  /*ccf0*/  @!P4 ST.E.64 [R8.64], R52 ;  /* 0x000000340800c985 */ /* 0x000fe8000c101b06 */
[----:B------:R3:W-:Y:S01]  /*cd00*/  @!P2 ST.E.64 [R6.64], R56 ;  /* 0x000000380600a985 */ /* 0x0007e2000c101b06 */
[----:B------:R-:W-:-:S03]  /*cd10*/  ISETP.GE.AND P2, PT, R99, c[0x0][0x3c8], PT ;  /* 0x0000f20063007a0c */ /* 0x000fc60003f46270 */
[----:B-1----:R-:W5:Y:S04]  /*cd20*/  LDL R17, [R1+0x78] ;  /* 0x0000780001117983 */ /* 0x002f680000100800 */
[----:B------:R-:W5:Y:S04]  /*cd30*/  LDL R16, [R1+0xb0] ;  /* 0x0000b00001107983 */ /* 0x000f680000100800 */
[----:B------:R-:W5:Y:S04]  /*cd40*/  LDL R15, [R1+0x74] ;  /* 0x00007400010f7983 */ /* 0x000f680000100800 */
[----:B------:R-:W5:Y:S04]  /*cd50*/  LDL R13, [R1+0x70] ;  /* 0x00007000010d7983 */ /* 0x000f680000100800 */
[----:B------:R-:W5:Y:S04]  /*cd60*/  LDL R10, [R1+0x7c] ;  /* 0x00007c00010a7983 */ /* 0x000f680000100800 */
[----:B------:R-:W5:Y:S04]  /*cd70*/  LDL R11, [R1+0xb8] ;  /* 0x0000b800010b7983 */ /* 0x000f680000100800 */
[----:B------:R-:W5:Y:S04]  /*cd80*/  LDL R14, [R1+0xac] ;  /* 0x0000ac00010e7983 */ /* 0x000f680000100800 */
[----:B------:R-:W5:Y:S01]  /*cd90*/  LDL R12, [R1+0xa8] ;  /* 0x0000a800010c7983 */ /* 0x000f620000100800 */
[----:B----4-:R-:W-:-:S13]  /*cda0*/  ISETP.GE.AND P1, PT, R22, c[0x0][0x3c8], PT ;  /* 0x0000f20016007a0c */ /* 0x010fda0003f26270 */
[----:B---3--:R-:W-:-:S04]  /*cdb0*/  @!P1 LEA R6, P3, R22, R0, 0x2 ;  /* 0x0000000016069211 */ /* 0x008fc800078610ff */
[----:B------:R-:W-:Y:S02]  /*cdc0*/  @!P1 LEA.HI.X R7, R22, R4, R24, 0x2, P3 ;  /* 0x0000000416079211 */ /* 0x000fe400018f1418 */
[----:B------:R-:W3:Y:S04]  /*cdd0*/  LDL R24, [R1+0xc0] ;  /* 0x0000c00001187983 */ /* 0x000ee80000100800 */
[----:B------:R-:W4:Y:S01]  /*cde0*/  LDL R22, [R1+0xbc] ;  /* 0x0000bc0001167983 */ /* 0x000f220000100800 */
[----:B------:R-:W-:-:S04]  /*cdf0*/  @!P2 LEA R8, P3, R99, R0, 0x2 ;  /* 0x000000006308a211 */ /* 0x000fc800078610ff */
[----:B--2---:R-:W-:Y:S02]  /*ce00*/  @!P2 LEA.HI.X R9, R99, R4, R18, 0x2, P3 ;  /* 0x000000046309a211 */ /* 0x004fe400018f1412 */
[----:B------:R-:W2:Y:S01]  /*ce10*/  LDL R18, [R1+0xb4] ;  /* 0x0000b40001127983 */ /* 0x000ea20000100800 */
[----:B------:R-:W-:Y:S02]  /*ce20*/  ISETP.GE.AND P5, PT, R103, c[0x0][0x3c8], PT ;  /* 0x0000f20067007a0c */ /* 0x000fe40003fa6270 */
[----:B------:R-:W-:-:S11]  /*ce30*/  ISETP.GE.AND P6, PT, R102, c[0x0][0x3c8], PT ;  /* 0x0000f20066007a0c */ /* 0x000fd60003fc6270 */
[----:B------:R-:W-:-:S04]  /*ce40*/  @!P5 LEA R2, P4, R103, R0, 0x2 ;  /* 0x000000006702d211 */ /* 0x000fc800078810ff */
[----:B------:R-:W-:-:S05]  /*ce50*/  @!P5 LEA.HI.X R3, R103, R4, R106, 0x2, P4 ;  /* 0x000000046703d211 */ /* 0x000fca00020f146a */
[----:B------:R1:W-:Y:S01]  /*ce60*/  @!P5 ST.E.64 [R2.64], R60 ;  /* 0x0000003c0200d985 */ /* 0x0003e2000c101b06 */
[----:B------:R-:W-:-:S03]  /*ce70*/  ISETP.GE.AND P5, PT, R29, c[0x0][0x3c8], PT ;  /* 0x0000f2001d007a0c */ /* 0x000fc60003fa6270 */
[----:B------:R5:W-:Y:S02]  /*ce80*/  @!P1 ST.E.64 [R6.64], R64 ;  /* 0x0000004006009985 */ /* 0x000be4000c101b06 */
[----:B-----5:R-:W-:Y:S02]  /*ce90*/  ISETP.GE.AND P1, PT, R27, c[0x0][0x3c8], PT ;  /* 0x0000f2001b007a0c */ /* 0x020fe40003f26270 */
[----:B-1----:R-:W-:-:S04]  /*cea0*/  @!P6 LEA R2, P4, R102, R0, 0x2 ;  /* 0x000000006602e211 */ /* 0x002fc800078810ff */
[----:B------:R-:W-:Y:S02]  /*ceb0*/  @!P6 LEA.HI.X R3, R102, R4, R31, 0x2, P4 ;  /* 0x000000046603e211 */ /* 0x000fe400020f141f */
[----:B------:R-:W-:-:S03]  /*cec0*/  @!P5 LEA R6, P3, R29, R0, 0x2 ;  /* 0x000000001d06d211 */ /* 0x000fc600078610ff */
[----:B------:R1:W-:Y:S01]  /*ced0*/  @!P6 ST.E.64 [R2.64], R68 ;  /* 0x000000440200e985 */ /* 0x0003e2000c101b06 */
[----:B------:R-:W-:Y:S02]  /*cee0*/  ISETP.GE.AND P6, PT, R25, c[0x0][0x3c8], PT ;  /* 0x0000f20019007a0c */ /* 0x000fe40003fc6270 */
[----:B------:R-:W-:Y:S01]  /*cef0*/  ISETP.GE.AND P4, PT, R23, c[0x0][0x3c8], PT ;  /* 0x0000f20017007a0c */ /* 0x000fe20003f86270 */
[----:B------:R5:W-:Y:S01]  /*cf00*/  @!P2 ST.E.64 [R8.64], R72 ;  /* 0x000000480800a985 */ /* 0x000be2000c101b06 */
[----:B------:R-:W-:Y:S02]  /*cf10*/  @!P5 LEA.HI.X R7, R29, R4, R30, 0x2, P3 ;  /* 0x000000041d07d211 */ /* 0x000fe400018f141e */
[----:B------:R-:W-:-:S03]  /*cf20*/  ISETP.GE.AND P3, PT, R19, c[0x0][0x3c8], PT ;  /* 0x0000f20013007a0c */ /* 0x000fc60003f66270 */
[----:B------:R5:W-:Y:S01]  /*cf30*/  @!P5 ST.E.64 [R6.64], R76 ;  /* 0x0000004c0600d985 */ /* 0x000be2000c101b06 */
[----:B-1----:R-:W-:-:S04]  /*cf40*/  @!P1 LEA R2, P2, R27, R0, 0x2 ;  /* 0x000000001b029211 */ /* 0x002fc800078410ff */
[----:B------:R-:W-:Y:S02]  /*cf50*/  @!P1 LEA.HI.X R3, R27, R4, R28, 0x2, P2 ;  /* 0x000000041b039211 */ /* 0x000fe400010f141c */
[----:B-----5:R-:W-:-:S03]  /*cf60*/  @!P6 LEA R8, P2, R25, R0, 0x2 ;  /* 0x000000001908e211 */ /* 0x020fc600078410ff */
[----:B------:R1:W-:Y:S01]  /*cf70*/  @!P1 ST.E.64 [R2.64], R80 ;  /* 0x0000005002009985 */ /* 0x0003e2000c101b06 */
[----:B------:R-:W-:Y:S02]  /*cf80*/  @!P6 LEA.HI.X R9, R25, R4, R26, 0x2, P2 ;  /* 0x000000041909e211 */ /* 0x000fe400010f141a */
[----:B------:R-:W-:-:S03]  /*cf90*/  @!P3 LEA R6, P2, R19, R0, 0x2 ;  /* 0x000000001306b211 */ /* 0x000fc600078410ff */
[----:B------:R-:W-:Y:S01]  /*cfa0*/  @!P6 ST.E.64 [R8.64], R100 ;  /* 0x000000640800e985 */ /* 0x000fe2000c101b06 */
[----:B------:R-:W-:Y:S02]  /*cfb0*/  ISETP.GE.AND P6, PT, R17, c[0x0][0x3c8], PT ;  /* 0x0000f20011007a0c */ /* 0x000fe40003fc6270 */
[----:B------:R-:W-:Y:S02]  /*cfc0*/  ISETP.GE.AND P1, PT, R10, c[0x0][0x3c8], PT ;  /* 0x0000f2000a007a0c */ /* 0x000fe40003f26270 */
[----:B-1----:R-:W-:-:S04]  /*cfd0*/  @!P4 LEA R2, P5, R23, R0, 0x2 ;  /* 0x000000001702c211 */ /* 0x002fc800078a10ff */
[-C--:B---3--:R-:W-:Y:S02]  /*cfe0*/  @!P4 LEA.HI.X R3, R23, R4.reuse, R24, 0x2, P5 ;  /* 0x000000041703c211 */ /* 0x088fe400028f1418 */
[----:B------:R-:W-:Y:S02]  /*cff0*/  ISETP.GE.AND P5, PT, R15, c[0x0][0x3c8], PT ;  /* 0x0000f2000f007a0c */ /* 0x000fe40003fa6270 */
[----:B----4-:R-:W-:Y:S01]  /*d000*/  @!P3 LEA.HI.X R7, R19, R4, R22, 0x2, P2 ;  /* 0x000000041307b211 */ /* 0x010fe200010f1416 */
[----:B------:R1:W-:Y:S01]  /*d010*/  @!P4 ST.E.64 [R2.64], R84 ;  /* 0x000000540200c985 */ /* 0x0003e2000c101b06 */
[----:B------:R-:W-:-:S03]  /*d020*/  ISETP.GE.AND P4, PT, R13, c[0x0][0x3c8], PT ;  /* 0x0000f2000d007a0c */ /* 0x000fc60003f86270 */
[----:B------:R-:W-:Y:S01]  /*d030*/  @!P3 ST.E.64 [R6.64], R88 ;  /* 0x000000580600b985 */ /* 0x000fe2000c101b06 */
[----:B------:R-:W-:Y:S02]  /*d040*/  ISETP.GE.AND P3, PT, R5, c[0x0][0x3c8], PT ;  /* 0x0000f20005007a0c */ /* 0x000fe40003f66270 */
[----:B-1----:R-:W-:-:S04]  /*d050*/  @!P1 LEA R2, P2, R10, R0, 0x2 ;  /* 0x000000000a029211 */ /* 0x002fc800078410ff */
[----:B------:R-:W-:Y:S02]  /*d060*/  @!P1 LEA.HI.X R3, R10, R4, R11, 0x2, P2 ;  /* 0x000000040a039211 */ /* 0x000fe400010f140b */
[----:B------:R-:W-:-:S03]  /*d070*/  @!P6 LEA R10, P2, R17, R0, 0x2 ;  /* 0x00000000110ae211 */ /* 0x000fc600078410ff */
[----:B------:R1:W-:Y:S01]  /*d080*/  @!P1 ST.E.64 [R2.64], R92 ;  /* 0x0000005c02009985 */ /* 0x0003e2000c101b06 */
[----:B------:R-:W-:-:S04]  /*d090*/  @!P5 LEA R8, P1, R15, R0, 0x2 ;  /* 0x000000000f08d211 */ /* 0x000fc800078210ff */
[----:B------:R-:W-:Y:S02]  /*d0a0*/  @!P5 LEA.HI.X R9, R15, R4, R16, 0x2, P1 ;  /* 0x000000040f09d211 */ /* 0x000fe400008f1410 */
[----:B-1----:R-:W-:-:S04]  /*d0b0*/  @!P3 LEA R2, P1, R5, R0, 0x2 ;  /* 0x000000000502b211 */ /* 0x002fc800078210ff */
[-C--:B------:R-:W-:Y:S02]  /*d0c0*/  @!P3 LEA.HI.X R3, R5, R4.reuse, R12, 0x2, P1 ;  /* 0x000000040503b211 */ /* 0x080fe400008f140c */
[----:B--2---:R-:W-:Y:S02]  /*d0d0*/  @!P6 LEA.HI.X R11, R17, R4, R18, 0x2, P2 ;  /* 0x00000004110be211 */ /* 0x004fe400010f1412 */
[----:B------:R-:W-:-:S04]  /*d0e0*/  @!P4 LEA R6, P2, R13, R0, 0x2 ;  /* 0x000000000d06c211 */ /* 0x000fc800078410ff */
[----:B------:R-:W-:Y:S01]  /*d0f0*/  @!P4 LEA.HI.X R7, R13, R4, R14, 0x2, P2 ;  /* 0x000000040d07c211 */ /* 0x000fe200010f140e */
[----:B------:R1:W-:Y:S04]  /*d100*/  @!P6 ST.E.64 [R10.64], R108 ;  /* 0x0000006c0a00e985 */ /* 0x0003e8000c101b06 */
[----:B------:R1:W-:Y:S04]  /*d110*/  @!P5 ST.E.64 [R8.64], R104 ;  /* 0x000000680800d985 */ /* 0x0003e8000c101b06 */
[----:B------:R1:W-:Y:S04]  /*d120*/  @!P4 ST.E.64 [R6.64], R96 ;  /* 0x000000600600c985 */ /* 0x0003e8000c101b06 */
[----:B------:R1:W-:Y:S02]  /*d130*/  @!P3 ST.E.64 [R2.64], R48 ;  /* 0x000000300200b985 */ /* 0x0003e4000c101b06 */
.L_x_1280:
[----:B------:R-:W-:Y:S05]  /*d140*/  BSYNC B0 ;  /* 0x0000000000007941 */ /* 0x000fea0003800000 */
.L_x_1279:
[----:B------:R-:W-:Y:S05]  /*d150*/  BRA.DIV ~URZ, `(.L_x_1281) ;  /* 0x000034327f007947 */ /* 0x000fea000b800000 */
[----:B--2---:R2:W1:Y:S04]  /*d160*/  SHFL.IDX PT, R4, R20, 0x1, 0x1c1f ;  /* 0x003c1f0014047f89 */ /* 0x00446800000e0000 */
[----:B----4-:R2:W4:Y:S02]  /*d170*/  SHFL.IDX PT, R0, R21, 0x1, 0x1c1f ;  /* 0x003c1f0015007f89 */ /* 0x01052400000e0000 */
.L_x_1335:
[----:B------:R-:W-:Y:S05]  /*d180*/  @P0 BRA `(.L_x_1276) ;  /* 0x00001b5000000947 */ /* 0x000fea0003800000 */
[----:B--23--:R-:W2:Y:S04]  /*d190*/  LDL R21, [R1+0x10] ;  /* 0x0000100001157983 */ /* 0x00cea80000100800 */
[----:B------:R-:W3:Y:S04]  /*d1a0*/  LDL R13, [R1+0x64] ;  /* 0x00006400010d7983 */ /* 0x000ee80000100800 */
[----:B------:R-:W5:Y:S04]  /*d1b0*/  LDL R12, [R1+0x60] ;  /* 0x00006000010c7983 */ /* 0x000f680000100800 */
[----:B-1--4-:R-:W4:Y:S04]  /*d1c0*/  LDL R20, [R1+0xa0] ;  /* 0x0000a00001147983 */ /* 0x012f280000100800 */
[----:B------:R-:W4:Y:S04]  /*d1d0*/  LDL R22, [R1+0xdc] ;  /* 0x0000dc0001167983 */ /* 0x000f280000100800 */
        /* <DEDUP_REMOVED lines=8> */
[----:B------:R-:W4:Y:S01]  /*d260*/  LDL R24, [R1+0xc4] ;  /* 0x0000c40001187983 */ /* 0x000f220000100800 */
[----:B--2---:R-:W-:-:S02]  /*d270*/  ISETP.GE.AND P0, PT, R21, c[0x0][0x3c8], PT ;  /* 0x0000f20015007a0c */ /* 0x004fc40003f06270 */
[----:B------:R-:W-:-:S04]  /*d280*/  IADD3 R2, R21, 0x18, RZ ;  /* 0x0000001815027810 */ /* 0x000fc80007ffe0ff */
[----:B------:R-:W-:Y:S02]  /*d290*/  ISETP.GE.AND P3, PT, R2, c[0x0][0x3c8], PT ;  /* 0x0000f20002007a0c */ /* 0x000fe40003f66270 */
[----:B---3--:R-:W-:-:S05]  /*d2a0*/  ISETP.GE.AND P5, PT, R13, c[0x0][0x3c8], PT ;  /* 0x0000f2000d007a0c */ /* 0x008fca0003fa6270 */
[----:B------:R-:W-:Y:S02]  /*d2b0*/  @!P0 IMAD.MOV.U32 R6, RZ, RZ, R0 ;  /* 0x000000ffff068224 */ /* 0x000fe400078e0000 */
[----:B------:R-:W-:Y:S01]  /*d2c0*/  @!P0 IMAD.MOV.U32 R7, RZ, RZ, R4 ;  /* 0x000000ffff078224 */ /* 0x000fe200078e0004 */
[----:B-----5:R-:W-:Y:S02]  /*d2d0*/  ISETP.GE.AND P4, PT, R12, c[0x0][0x3c8], PT ;  /* 0x0000f2000c007a0c */ /* 0x020fe40003f86270 */
[----:B------:R-:W-:Y:S01]  /*d2e0*/  SHF.R.S32.HI R5, RZ, 0x1f, R2 ;  /* 0x0000001fff057819 */ /* 0x000fe20000011402 */
[C---:B------:R-:W-:Y:S01]  /*d2f0*/  @!P0 IMAD.WIDE R6, R21.reuse, 0x4, R6 ;  /* 0x0000000415068825 */ /* 0x040fe200078e0206 */
[C---:B------:R-:W-:Y:S02]  /*d300*/  @!P3 LEA R16, P1, R2.reuse, R0, 0x2 ;  /* 0x000000000210b211 */ /* 0x040fe400078210ff */
[----:B------:R-:W-:Y:S02]  /*d310*/  IADD3 R3, R21, 0x20, RZ ;  /* 0x0000002015037810 */ /* 0x000fe40007ffe0ff */
[----:B------:R1:W-:Y:S01]  /*d320*/  @!P0 ST.E.64 [R6.64], R112 ;  /* 0x0000007006008985 */ /* 0x0003e2000c101b06 */
[----:B------:R-:W-:-:S02]  /*d330*/  @!P3 LEA.HI.X R17, R2, R4, R5, 0x2, P1 ;  /* 0x000000040211b211 */ /* 0x000fc400008f1405 */
[----:B------:R-:W-:Y:S02]  /*d340*/  ISETP.GE.AND P2, PT, R3, c[0x0][0x3c8], PT ;  /* 0x0000f20003007a0c */ /* 0x000fe40003f46270 */
[-C--:B------:R-:W-:Y:S02]  /*d350*/  @!P5 LEA R10, P1, R13, R0.reuse, 0x2 ;  /* 0x000000000d0ad211 */ /* 0x080fe400078210ff */
[C---:B------:R-:W-:Y:S02]  /*d360*/  IADD3 R2, R21.reuse, 0x28, RZ ;  /* 0x0000002815027810 */ /* 0x040fe40007ffe0ff */
[----:B------:R-:W-:Y:S02]  /*d370*/  @!P4 LEA R8, P0, R12, R0, 0x2 ;  /* 0x000000000c08c211 */ /* 0x000fe400078010ff */
[----:B------:R-:W-:Y:S02]  /*d380*/  IADD3 R5, R21, 0x30, RZ ;  /* 0x0000003015057810 */ /* 0x000fe40007ffe0ff */
[----:B-1----:R-:W-:-:S04]  /*d390*/  SHF.R.S32.HI R7, RZ, 0x1f, R13 ;  /* 0x0000001fff077819 */ /* 0x002fc8000001140d */
[-C--:B------:R-:W-:Y:S02]  /*d3a0*/  @!P5 LEA.HI.X R11, R13, R4.reuse, R7, 0x2, P1 ;  /* 0x000000040d0bd211 */ /* 0x080fe400008f1407 */
[----:B------:R-:W-:Y:S02]  /*d3b0*/  ISETP.GE.AND P1, PT, R2, c[0x0][0x3c8], PT ;  /* 0x0000f20002007a0c */ /* 0x000fe40003f26270 */
[----:B------:R-:W-:Y:S02]  /*d3c0*/  SHF.R.S32.HI R6, RZ, 0x1f, R12 ;  /* 0x0000001fff067819 */ /* 0x000fe4000001140c */
[----:B------:R-:W-:Y:S02]  /*d3d0*/  SHF.R.S32.HI R7, RZ, 0x1f, R3 ;  /* 0x0000001fff077819 */ /* 0x000fe40000011403 */
[----:B------:R-:W-:Y:S02]  /*d3e0*/  @!P4 LEA.HI.X R9, R12, R4, R6, 0x2, P0 ;  /* 0x000000040c09c211 */ /* 0x000fe400000f1406 */
[----:B------:R-:W-:-:S02]  /*d3f0*/  @!P2 LEA R12, P6, R3, R0, 0x2 ;  /* 0x00000000030ca211 */ /* 0x000fc400078c10ff */
[----:B------:R-:W-:Y:S02]  /*d400*/  ISETP.GE.AND P0, PT, R5, c[0x0][0x3c8], PT ;  /* 0x0000f20005007a0c */ /* 0x000fe40003f06270 */
[----:B------:R-:W-:Y:S01]  /*d410*/  IADD3 R6, R21, 0x38, RZ ;  /* 0x0000003815067810 */ /* 0x000fe20007ffe0ff */
[----:B------:R1:W-:Y:S01]  /*d420*/  @!P5 ST.E.64 [R10.64], R120 ;  /* 0x000000780a00d985 */ /* 0x0003e2000c101b06 */
[----:B------:R-:W-:Y:S02]  /*d430*/  @!P2 LEA.HI.X R13, R3, R4, R7, 0x2, P6 ;  /* 0x00000004030da211 */ /* 0x000fe400030f1407 */
[----:B------:R-:W-:Y:S01]  /*d440*/  ISETP.GE.AND P5, PT, R6, c[0x0][0x3c8], PT ;  /* 0x0000f20006007a0c */ /* 0x000fe20003fa6270 */
[----:B------:R2:W-:Y:S01]  /*d450*/  @!P4 ST.E.64 [R8.64], R116 ;  /* 0x000000740800c985 */ /* 0x0005e2000c101b06 */
[----:B------:R-:W-:Y:S02]  /*d460*/  SHF.R.S32.HI R7, RZ, 0x1f, R2 ;  /* 0x0000001fff077819 */ /* 0x000fe40000011402 */
[----:B------:R-:W-:-:S03]  /*d470*/  IADD3 R3, R21, 0x40, RZ ;  /* 0x0000004015037810 */ /* 0x000fc60007ffe0ff */
[-C--:B------:R-:W-:Y:S02]  /*d480*/  @!P0 LEA R14, P6, R5, R0.reuse, 0x2 ;  /* 0x00000000050e8211 */ /* 0x080fe400078c10ff */
[----:B-1----:R-:W-:-:S04]  /*d490*/  @!P1 LEA R10, P4, R2, R0, 0x2 ;  /* 0x00000000020a9211 */ /* 0x002fc800078810ff */
[----:B------:R-:W-:Y:S02]  /*d4a0*/  @!P1 LEA.HI.X R11, R2, R4, R7, 0x2, P4 ;  /* 0x00000004020b9211 */ /* 0x000fe400020f1407 */
[----:B------:R-:W-:Y:S02]  /*d4b0*/  ISETP.GE.AND P4, PT, R3, c[0x0][0x3c8], PT ;  /* 0x0000f20003007a0c */ /* 0x000fe40003f86270 */
[----:B--2---:R-:W-:-:S04]  /*d4c0*/  SHF.R.S32.HI R8, RZ, 0x1f, R5 ;  /* 0x0000001fff087819 */ /* 0x004fc80000011405 */
[----:B------:R-:W-:Y:S02]  /*d4d0*/  @!P0 LEA.HI.X R15, R5, R4, R8, 0x2, P6 ;  /* 0x00000004050f8211 */ /* 0x000fe400030f1408 */
[----:B------:R-:W-:Y:S02]  /*d4e0*/  SHF.R.S32.HI R5, RZ, 0x1f, R6 ;  /* 0x0000001fff057819 */ /* 0x000fe40000011406 */
[C---:B------:R-:W-:Y:S02]  /*d4f0*/  @!P5 LEA R8, P6, R6.reuse, R0, 0x2 ;  /* 0x000000000608d211 */ /* 0x040fe400078c10ff */
[----:B------:R-:W-:Y:S02]  /*d500*/  IADD3 R2, R21, 0x48, RZ ;  /* 0x0000004815027810 */ /* 0x000fe40007ffe0ff */
[----:B------:R-:W-:Y:S02]  /*d510*/  @!P5 LEA.HI.X R9, R6, R4, R5, 0x2, P6 ;  /* 0x000000040609d211 */ /* 0x000fe400030f1405 */
[----:B------:R-:W-:-:S02]  /*d520*/  SHF.R.S32.HI R5, RZ, 0x1f, R3 ;  /* 0x0000001fff057819 */ /* 0x000fc40000011403 */
[C---:B------:R-:W-:Y:S01]  /*d530*/  @!P4 LEA R18, P6, R3.reuse, R0, 0x2 ;  /* 0x000000000312c211 */ /* 0x040fe200078c10ff */
[----:B------:R-:W-:Y:S01]  /*d540*/  @!P3 ST.E.64 [R16.64], R124 ;  /* 0x0000007c1000b985 */ /* 0x000fe2000c101b06 */
[----:B------:R-:W-:Y:S02]  /*d550*/  ISETP.GE.AND P3, PT, R2, c[0x0][0x3c8], PT ;  /* 0x0000f20002007a0c */ /* 0x000fe40003f66270 */
[----:B------:R-:W-:Y:S02]  /*d560*/  @!P4 LEA.HI.X R19, R3, R4, R5, 0x2, P6 ;  /* 0x000000040313c211 */ /* 0x000fe400030f1405 */
[C---:B------:R-:W-:Y:S02]  /*d570*/  IADD3 R5, R21.reuse, 0x50, RZ ;  /* 0x0000005015057810 */ /* 0x040fe40007ffe0ff */
[----:B------:R-:W-:Y:S01]  /*d580*/  IADD3 R3, R21, 0x58, RZ ;  /* 0x0000005815037810 */ /* 0x000fe20007ffe0ff */
[----:B------:R1:W-:Y:S01]  /*d590*/  @!P2 ST.E.64 [R12.64], R138 ;  /* 0x0000008a0c00a985 */ /* 0x0003e2000c101b06 */
[----:B------:R-:W-:-:S03]  /*d5a0*/  ISETP.GE.AND P2, PT, R5, c[0x0][0x3c8], PT ;  /* 0x0000f20005007a0c */ /* 0x000fc60003f46270 */
[----:B------:R-:W-:Y:S01]  /*d5b0*/  @!P1 ST.E.64 [R10.64], R128 ;  /* 0x000000800a009985 */ /* 0x000fe2000c101b06 */
[----:B------:R-:W-:Y:S02]  /*d5c0*/  ISETP.GE.AND P1, PT, R3, c[0x0][0x3c8], PT ;  /* 0x0000f20003007a0c */ /* 0x000fe40003f26270 */
[----:B------:R-:W-:Y:S01]  /*d5d0*/  SHF.R.S32.HI R7, RZ, 0x1f, R2 ;  /* 0x0000001fff077819 */ /* 0x000fe20000011402 */
[----:B------:R-:W-:Y:S04]  /*d5e0*/  @!P0 ST.E.64 [R14.64], R146 ;  /* 0x000000920e008985 */ /* 0x000fe8000c101b06 */
[----:B------:R2:W-:Y:S04]  /*d5f0*/  @!P5 ST.E.64 [R8.64], R142 ;  /* 0x0000008e0800d985 */ /* 0x0005e8000c101b06 */
[----:B------:R3:W-:Y:S01]  /*d600*/  @!P4 ST.E.64 [R18.64], R150 ;  /* 0x000000961200c985 */ /* 0x0007e2000c101b06 */
[----:B-1----:R-:W-:-:S04]  /*d610*/  @!P3 LEA R12, P6, R2, R0, 0x2 ;  /* 0x00000000020cb211 */ /* 0x002fc800078c10ff */
[----:B------:R-:W-:Y:S02]  /*d620*/  @!P3 LEA.HI.X R13, R2, R4, R7, 0x2, P6 ;  /* 0x00000004020db211 */ /* 0x000fe400030f1407 */
[----:B------:R-:W-:Y:S02]  /*d630*/  SHF.R.S32.HI R7, RZ, 0x1f, R3 ;  /* 0x0000001fff077819 */ /* 0x000fe40000011403 */
[-C--:B------:R-:W-:Y:S02]  /*d640*/  @!P1 LEA R16, P6, R3, R0.reuse, 0x2 ;  /* 0x0000000003109211 */ /* 0x080fe400078c10ff */
[----:B--2---:R-:W-:Y:S02]  /*d650*/  SHF.R.S32.HI R9, RZ, 0x1f, R5 ;  /* 0x0000001fff097819 */ /* 0x004fe40000011405 */
[----:B------:R-:W-:Y:S02]  /*d660*/  @!P2 LEA R8, P5, R5, R0, 0x2 ;  /* 0x000000000508a211 */ /* 0x000fe400078a10ff */
[-C--:B------:R-:W-:Y:S01]  /*d670*/  @!P1 LEA.HI.X R17, R3, R4.reuse, R7, 0x2, P6 ;  /* 0x0000000403119211 */ /* 0x080fe200030f1407 */
[----:B---3--:R-:W2:Y:S01]  /*d680*/  LDL R19, [R1+0xd8] ;  /* 0x0000d80001137983 */ /* 0x008ea20000100800 */
[----:B------:R-:W-:-:S03]  /*d690*/  @!P2 LEA.HI.X R9, R5, R4, R9, 0x2, P5 ;  /* 0x000000040509a211 */ /* 0x000fc600028f1409 */
[----:B------:R1:W-:Y:S04]  /*d6a0*/  @!P3 ST.E.64 [R12.64], R154 ;  /* 0x0000009a0c00b985 */ /* 0x0003e8000c101b06 */
[----:B------:R-:W-:Y:S04]  /*d6b0*/  @!P2 ST.E.64 [R8.64], R152 ;  /* 0x000000980800a985 */ /* 0x000fe8000c101b06 */
[----:B------:R3:W-:Y:S01]  /*d6c0*/  @!P1 ST.E.64 [R16.64], R158 ;  /* 0x0000009e10009985 */ /* 0x0007e2000c101b06 */
[----:B------:R-:W-:-:S03]  /*d6d0*/  IADD3 R6, R21, 0x60, RZ ;  /* 0x0000006015067810 */ /* 0x000fc60007ffe0ff */
[----:B------:R-:W5:Y:S04]  /*d6e0*/  LDL R18, [R1+0x7c] ;  /* 0x00007c0001127983 */ /* 0x000f680000100800 */
[----:B-1----:R-:W5:Y:S01]  /*d6f0*/  LDL R13, [R1+0xd0] ;  /* 0x0000d000010d7983 */ /* 0x002f620000100800 */
[C---:B------:R-:W-:Y:S02]  /*d700*/  IADD3 R2, R21.reuse, 0x68, RZ ;  /* 0x0000006815027810 */ /* 0x040fe40007ffe0ff */
[----:B------:R-:W-:Y:S01]  /*d710*/  IADD3 R5, R21, 0x70, RZ ;  /* 0x0000007015057810 */ /* 0x000fe20007ffe0ff */
[----:B------:R-:W5:Y:S04]  /*d720*/  LDL R12, [R1+0x70] ;  /* 0x00007000010c7983 */ /* 0x000f680000100800 */
[----:B---3--:R-:W3:Y:S01]  /*d730*/  LDL R17, [R1+0xd4] ;  /* 0x0000d40001117983 */ /* 0x008ee20000100800 */
[----:B------:R-:W-:-:S02]  /*d740*/  ISETP.GE.AND P0, PT, R6, c[0x0][0x3c8], PT ;  /* 0x0000f20006007a0c */ /* 0x000fc40003f06270 */
[----:B------:R-:W-:Y:S01]  /*d750*/  ISETP.GE.AND P5, PT, R2, c[0x0][0x3c8], PT ;  /* 0x0000f20002007a0c */ /* 0x000fe20003fa6270 */
[----:B------:R-:W3:Y:S01]  /*d760*/  LDL R16, [R1+0x78] ;  /* 0x0000780001107983 */ /* 0x000ee20000100800 */
[----:B------:R-:W-:-:S09]  /*d770*/  SHF.R.S32.HI R3, RZ, 0x1f, R6 ;  /* 0x0000001fff037819 */ /* 0x000fd20000011406 */
[----:B------:R-:W-:-:S04]  /*d780*/  @!P0 LEA R10, P6, R6, R0, 0x2 ;  /* 0x00000000060a8211 */ /* 0x000fc800078c10ff */
[----:B------:R-:W-:Y:S02]  /*d790*/  @!P0 LEA.HI.X R11, R6, R4, R3, 0x2, P6 ;  /* 0x00000004060b8211 */ /* 0x000fe400030f1403 */
[----:B------:R-:W-:Y:S02]  /*d7a0*/  SHF.R.S32.HI R3, RZ, 0x1f, R2 ;  /* 0x0000001fff037819 */ /* 0x000fe40000011402 */
[C---:B------:R-:W-:Y:S02]  /*d7b0*/  @!P5 LEA R14, P6, R2.reuse, R0, 0x2 ;  /* 0x00000000020ed211 */ /* 0x040fe400078c10ff */
[----:B------:R-:W-:Y:S02]  /*d7c0*/  ISETP.GE.AND P4, PT, R5, c[0x0][0x3c8], PT ;  /* 0x0000f20005007a0c */ /* 0x000fe40003f86270 */
[----:B------:R-:W-:Y:S02]  /*d7d0*/  @!P5 LEA.HI.X R15, R2, R4, R3, 0x2, P6 ;  /* 0x00000004020fd211 */ /* 0x000fe400030f1403 */
[----:B------:R-:W-:-:S04]  /*d7e0*/  IADD3 R3, R21, 0x78, RZ ;  /* 0x0000007815037810 */ /* 0x000fc80007ffe0ff */
[----:B------:R-:W-:Y:S02]  /*d7f0*/  ISETP.GE.AND P3, PT, R3, c[0x0][0x3c8], PT ;  /* 0x0000f20003007a0c */ /* 0x000fe40003f66270 */
[----:B------:R-:W-:Y:S02]  /*d800*/  SHF.R.S32.HI R6, RZ, 0x1f, R5 ;  /* 0x0000001fff067819 */ /* 0x000fe40000011405 */
[----:B------:R-:W-:Y:S02]  /*d810*/  IADD3 R2, R21, 0x80, RZ ;  /* 0x0000008015027810 */ /* 0x000fe40007ffe0ff */
[C---:B------:R-:W-:Y:S01]  /*d820*/  @!P4 LEA R8, P6, R5.reuse, R0, 0x2 ;  /* 0x000000000508c211 */ /* 0x040fe200078c10ff */
[----:B------:R1:W-:Y:S01]  /*d830*/  @!P0 ST.E.64 [R10.64], R156 ;  /* 0x0000009c0a008985 */ /* 0x0003e2000c101b06 */
[----:B------:R-:W-:Y:S02]  /*d840*/  ISETP.GE.AND P2, PT, R2, c[0x0][0x3c8], PT ;  /* 0x0000f20002007a0c */ /* 0x000fe40003f46270 */
[----:B------:R-:W-:-:S02]  /*d850*/  @!P4 LEA.HI.X R9, R5, R4, R6, 0x2, P6 ;  /* 0x000000040509c211 */ /* 0x000fc400030f1406 */
[----:B------:R-:W-:Y:S02]  /*d860*/  IADD3 R5, R21, 0x88, RZ ;  /* 0x0000008815057810 */ /* 0x000fe40007ffe0ff */
[----:B------:R-:W-:Y:S01]  /*d870*/  SHF.R.S32.HI R7, RZ, 0x1f, R3 ;  /* 0x0000001fff077819 */ /* 0x000fe20000011403 */
[----:B------:R1:W-:Y:S01]  /*d880*/  @!P5 ST.E.64 [R14.64], R166 ;  /* 0x000000a60e00d985 */ /* 0x0003e2000c101b06 */
[----:B------:R-:W-:Y:S02]  /*d890*/  @!P3 LEA R6, P0, R3, R0, 0x2 ;  /* 0x000000000306b211 */ /* 0x000fe400078010ff */
[----:B------:R-:W-:Y:S01]  /*d8a0*/  ISETP.GE.AND P1, PT, R5, c[0x0][0x3c8], PT ;  /* 0x0000f20005007a0c */ /* 0x000fe20003f26270 */
[----:B------:R-:W3:Y:S01]  /*d8b0*/  LDL R21, [R1+0x84] ;  /* 0x0000840001157983 */ /* 0x000ee20000100800 */
[----:B------:R-:W-:Y:S02]  /*d8c0*/  @!P3 LEA.HI.X R7, R3, R4, R7, 0x2, P0 ;  /* 0x000000040307b211 */ /* 0x000fe400000f1407 */
[----:B----4-:R-:W-:Y:S01]  /*d8d0*/  ISETP.GE.AND P0, PT, R20, c[0x0][0x3c8], PT ;  /* 0x0000f20014007a0c */ /* 0x010fe20003f06270 */
[----:B------:R-:W-:Y:S01]  /*d8e0*/  @!P4 ST.E.64 [R8.64], R160 ;  /* 0x000000a00800c985 */ /* 0x000fe2000c101b06 */
[----:B------:R-:W-:-:S03]  /*d8f0*/  SHF.R.S32.HI R3, RZ, 0x1f, R5 ;  /* 0x0000001fff037819 */ /* 0x000fc60000011405 */
[----:B------:R4:W-:Y:S01]  /*d900*/  @!P3 ST.E.64 [R6.64], R58 ;  /* 0x0000003a0600b985 */ /* 0x0009e2000c101b06 */
[----:B-1----:R-:W-:Y:S02]  /*d910*/  SHF.R.S32.HI R11, RZ, 0x1f, R2 ;  /* 0x0000001fff0b7819 */ /* 0x002fe40000011402 */
[----:B------:R-:W-:-:S04]  /*d920*/  @!P2 LEA R10, P6, R2, R0, 0x2 ;  /* 0x00000000020aa211 */ /* 0x000fc800078c10ff */
[----:B------:R-:W-:Y:S02]  /*d930*/  @!P2 LEA.HI.X R11, R2, R4, R11, 0x2, P6 ;  /* 0x00000004020ba211 */ /* 0x000fe400030f140b */
[-C--:B------:R-:W-:Y:S01]  /*d940*/  @!P0 LEA R2, P6, R20, R0.reuse, 0x2 ;  /* 0x0000000014028211 */ /* 0x080fe200078c10ff */
[----:B------:R-:W3:Y:S04]  /*d950*/  LDL R14, [R1+0x74] ;  /* 0x00007400010e7983 */ /* 0x000ee80000100800 */
[----:B------:R-:W3:Y:S01]  /*d960*/  LDL R15, [R1+0xb0] ;  /* 0x0000b000010f7983 */ /* 0x000ee20000100800 */
[----:B----4-:R-:W-:-:S04]  /*d970*/  @!P1 LEA R6, P3, R5, R0, 0x2 ;  /* 0x0000000005069211 */ /* 0x010fc800078610ff */
[-C--:B------:R-:W-:Y:S02]  /*d980*/  @!P1 LEA.HI.X R7, R5, R4.reuse, R3, 0x2, P3 ;  /* 0x0000000405079211 */ /* 0x080fe400018f1403 */
[----:B------:R-:W-:Y:S02]  /*d990*/  @!P0 LEA.HI.X R3, R20, R4, R22, 0x2, P6 ;  /* 0x0000000414038211 */ /* 0x000fe400030f1416 */
[----:B------:R-:W-:Y:S01]  /*d9a0*/  ISETP.GE.AND P5, PT, R31, c[0x0][0x3c8], PT ;  /* 0x0000f2001f007a0c */ /* 0x000fe20003fa6270 */
[----:B------:R-:W4:Y:S01]  /*d9b0*/  LDL R20, [R1+0x80] ;  /* 0x0000800001147983 */ /* 0x000f220000100800 */
[C---:B------:R-:W-:Y:S02]  /*d9c0*/  ISETP.GE.AND P4, PT, R30.reuse, c[0x0][0x3c8], PT ;  /* 0x0000f2001e007a0c */ /* 0x040fe40003f86270 */
[----:B------:R-:W-:Y:S01]  /*d9d0*/  ISETP.GE.AND P3, PT, R29, c[0x0][0x3c8], PT ;  /* 0x0000f2001d007a0c */ /* 0x000fe20003f66270 */
[----:B------:R-:W4:Y:S04]  /*d9e0*/  LDL R22, [R1+0xc0] ;  /* 0x0000c00001167983 */ /* 0x000f280000100800 */
[----:B------:R1:W-:Y:S04]  /*d9f0*/  @!P2 ST.E.64 [R10.64], R162 ;  /* 0x000000a20a00a985 */ /* 0x0003e8000c101b06 */
[-C--:B------:R-:W-:Y:S01]  /*da00*/  @!P5 LEA R8, P6, R31, R0.reuse, 0x2 ;  /* 0x000000001f08d211 */ /* 0x080fe200078c10ff */
[----:B------:R1:W-:Y:S04]  /*da10*/  @!P1 ST.E.64 [R6.64], R74 ;  /* 0x0000004a06009985 */ /* 0x0003e8000c101b06 */
[----:B------:R2:W-:Y:S04]  /*da20*/  @!P0 ST.E.64 [R2.64], R50 ;  /* 0x0000003202008985 */ /* 0x0005e8000c101b06 */
[----:B------:R-:W4:Y:S04]  /*da30*/  LDL R5, [R1+0x6c] ;  /* 0x00006c0001057983 */ /* 0x000f280000100800 */
[----:B-1----:R-:W4:Y:S01]  /*da40*/  LDL R10, [R1+0xbc] ;  /* 0x0000bc00010a7983 */ /* 0x002f220000100800 */
[----:B------:R-:W-:-:S02]  /*da50*/  @!P4 LEA R6, P0, R30, R0, 0x2 ;  /* 0x000000001e06c211 */ /* 0x000fc400078010ff */
[----:B--2---:R-:W-:Y:S02]  /*da60*/  @!P5 LEA.HI.X R9, R31, R4, R19, 0x2, P6 ;  /* 0x000000041f09d211 */ /* 0x004fe400030f1413 */
[C---:B------:R-:W-:Y:S01]  /*da70*/  @!P3 LEA R2, P6, R29.reuse, R0, 0x2 ;  /* 0x000000001d02b211 */ /* 0x040fe200078c10ff */
[----:B------:R-:W2:Y:S03]  /*da80*/  LDL R19, [R1+0xb8] ;  /* 0x0000b80001137983 */ /* 0x000ea60000100800 */
[-C--:B-----5:R-:W-:Y:S02]  /*da90*/  @!P3 LEA.HI.X R3, R29, R4.reuse, R13, 0x2, P6 ;  /* 0x000000041d03b211 */ /* 0x0a0fe400030f140d */
[----:B------:R-:W5:Y:S01]  /*daa0*/  LDL R13, [R1+0xac] ;  /* 0x0000ac00010d7983 */ /* 0x000f620000100800 */
[----:B---3--:R-:W-:-:S03]  /*dab0*/  @!P4 LEA.HI.X R7, R30, R4, R17, 0x2, P0 ;  /* 0x000000041e07c211 */ /* 0x008fc600000f1411 */
[----:B------:R-:W3:Y:S01]  /*dac0*/  LDL R17, [R1+0xb4] ;  /* 0x0000b40001117983 */ /* 0x000ee20000100800 */
[----:B------:R-:W-:Y:S02]  /*dad0*/  ISETP.GE.AND P2, PT, R27, c[0x0][0x3c8], PT ;  /* 0x0000f2001b007a0c */ /* 0x000fe40003f46270 */
[----:B------:R-:W-:Y:S02]  /*dae0*/  ISETP.GE.AND P1, PT, R25, c[0x0][0x3c8], PT ;  /* 0x0000f20019007a0c */ /* 0x000fe40003f26270 */
[----:B------:R-:W-:Y:S01]  /*daf0*/  ISETP.GE.AND P0, PT, R23, c[0x0][0x3c8], PT ;  /* 0x0000f20017007a0c */ /* 0x000fe20003f06270 */
[----:B------:R1:W-:Y:S04]  /*db00*/  @!P5 ST.E.64 [R8.64], R164 ;  /* 0x000000a40800d985 */ /* 0x0003e8000c101b06 */
[----:B------:R1:W-:Y:S04]  /*db10*/  @!P4 ST.E.64 [R6.64], R78 ;  /* 0x0000004e0600c985 */ /* 0x0003e8000c101b06 */
[----:B------:R1:W-:Y:S02]  /*db20*/  @!P3 ST.E.64 [R2.64], R54 ;  /* 0x000000360200b985 */ /* 0x0003e4000c101b06 */
[----:B-1----:R-:W-:-:S02]  /*db30*/  @!P2 LEA R8, P5, R27, R0, 0x2 ;  /* 0x000000001b08a211 */ /* 0x002fc400078a10ff */
[----:B------:R-:W-:Y:S02]  /*db40*/  @!P1 LEA R6, P6, R25, R0, 0x2 ;  /* 0x0000000019069211 */ /* 0x000fe400078c10ff */
[----:B------:R-:W-:Y:S02]  /*db50*/  @!P2 LEA.HI.X R9, R27, R4, R28, 0x2, P5 ;  /* 0x000000041b09a211 */ /* 0x000fe400028f141c */
[----:B------:R-:W-:Y:S02]  /*db60*/  @!P0 LEA R2, P3, R23, R0, 0x2 ;  /* 0x0000000017028211 */ /* 0x000fe400078610ff */
[----:B------:R-:W-:Y:S02]  /*db70*/  ISETP.GE.AND P4, PT, R21, c[0x0][0x3c8], PT ;  /* 0x0000f20015007a0c */ /* 0x000fe40003f86270 */
[-C--:B------:R-:W-:Y:S02]  /*db80*/  @!P1 LEA.HI.X R7, R25, R4.reuse, R26, 0x2, P6 ;  /* 0x0000000419079211 */ /* 0x080fe400030f141a */
[----:B------:R-:W-:Y:S01]  /*db90*/  @!P0 LEA.HI.X R3, R23, R4, R24, 0x2, P3 ;  /* 0x0000000417038211 */ /* 0x000fe200018f1418 */
[----:B------:R-:W-:Y:S01]  /*dba0*/  @!P2 ST.E.64 [R8.64], R90 ;  /* 0x0000005a0800a985 */ /* 0x000fe2000c101b06 */
[----:B------:R-:W-:-:S03]  /*dbb0*/  ISETP.GE.AND P3, PT, R18, c[0x0][0x3c8], PT ;  /* 0x0000f20012007a0c */ /* 0x000fc60003f66270 */
[----:B------:R1:W-:Y:S04]  /*dbc0*/  @!P1 ST.E.64 [R6.64], R82 ;  /* 0x0000005206009985 */ /* 0x0003e8000c101b06 */
[----:B------:R4:W-:Y:S01]  /*dbd0*/  @!P0 ST.E.64 [R2.64], R42 ;  /* 0x0000002a02008985 */ /* 0x0009e2000c101b06 */
[----:B------:R-:W-:Y:S02]  /*dbe0*/  ISETP.GE.AND P2, PT, R16, c[0x0][0x3c8], PT ;  /* 0x0000f20010007a0c */ /* 0x000fe40003f46270 */
[----:B------:R-:W-:Y:S02]  /*dbf0*/  ISETP.GE.AND P1, PT, R14, c[0x0][0x3c8], PT ;  /* 0x0000f2000e007a0c */ /* 0x000fe40003f26270 */
[----:B-1----:R-:W-:Y:S02]  /*dc00*/  @!P4 LEA R6, P0, R21, R0, 0x2 ;  /* 0x000000001506c211 */ /* 0x002fe400078010ff */
[----:B----4-:R-:W-:-:S02]  /*dc10*/  ISETP.GE.AND P5, PT, R20, c[0x0][0x3c8], PT ;  /* 0x0000f20014007a0c */ /* 0x010fc40003fa6270 */
[----:B------:R-:W-:Y:S02]  /*dc20*/  @!P4 LEA.HI.X R7, R21, R4, R22, 0x2, P0 ;  /* 0x000000041507c211 */ /* 0x000fe400000f1416 */
[----:B------:R-:W-:-:S09]  /*dc30*/  ISETP.GE.AND P0, PT, R12, c[0x0][0x3c8], PT ;  /* 0x0000f2000c007a0c */ /* 0x000fd20003f06270 */
[C---:B------:R-:W-:Y:S01]  /*dc40*/  @!P5 LEA R2, P6, R20.reuse, R0, 0x2 ;  /* 0x000000001402d211 */ /* 0x040fe200078c10ff */
[----:B------:R1:W-:Y:S03]  /*dc50*/  @!P4 ST.E.64 [R6.64], R62 ;  /* 0x0000003e0600c985 */ /* 0x0003e6000c101b06 */
[----:B------:R-:W-:Y:S02]  /*dc60*/  @!P5 LEA.HI.X R3, R20, R4, R10, 0x2, P6 ;  /* 0x000000041403d211 */ /* 0x000fe400030f140a */
[-C--:B------:R-:W-:Y:S02]  /*dc70*/  @!P3 LEA R10, P4, R18, R0.reuse, 0x2 ;  /* 0x00000000120ab211 */ /* 0x080fe400078810ff */
[-C--:B------:R-:W-:Y:S01]  /*dc80*/  @!P2 LEA R8, P6, R16, R0.reuse, 0x2 ;  /* 0x000000001008a211 */ /* 0x080fe200078c10ff */
[----:B------:R4:W-:Y:S01]  /*dc90*/  @!P5 ST.E.64 [R2.64], R66 ;  /* 0x000000420200d985 */ /* 0x0009e2000c101b06 */
[----:B-1----:R-:W-:-:S04]  /*dca0*/  @!P1 LEA R6, P5, R14, R0, 0x2 ;  /* 0x000000000e069211 */ /* 0x002fc800078a10ff */
[-C--:B------:R-:W-:Y:S02]  /*dcb0*/  @!P1 LEA.HI.X R7, R14, R4.reuse, R15, 0x2, P5 ;  /* 0x000000040e079211 */ /* 0x080fe400028f140f */
[----:B--2---:R-:W-:Y:S02]  /*dcc0*/  @!P3 LEA.HI.X R11, R18, R4, R19, 0x2, P4 ;  /* 0x00000004120bb211 */ /* 0x004fe400020f1413 */
[----:B----4-:R-:W-:-:S03]  /*dcd0*/  @!P0 LEA R2, P4, R12, R0, 0x2 ;  /* 0x000000000c028211 */ /* 0x010fc600078810ff */
[----:B------:R1:W-:Y:S01]  /*dce0*/  @!P3 ST.E.64 [R10.64], R94 ;  /* 0x0000005e0a00b985 */ /* 0x0003e2000c101b06 */
[-C--:B-----5:R-:W-:Y:S02]  /*dcf0*/  @!P0 LEA.HI.X R3, R12, R4.reuse, R13, 0x2, P4 ;  /* 0x000000040c038211 */ /* 0x0a0fe400020f140d */
[----:B---3--:R-:W-:-:S05]  /*dd00*/  @!P2 LEA.HI.X R9, R16, R4, R17, 0x2, P6 ;  /* 0x000000041009a211 */ /* 0x008fca00030f1411 */
[----:B------:R1:W-:Y:S04]  /*dd10*/  @!P2 ST.E.64 [R8.64], R86 ;  /* 0x000000560800a985 */ /* 0x0003e8000c101b06 */
[----:B------:R1:W-:Y:S04]  /*dd20*/  @!P1 ST.E.64 [R6.64], R70 ;  /* 0x0000004606009985 */ /* 0x0003e8000c101b06 */
[----:B------:R1:W-:Y:S01]  /*dd30*/  @!P0 ST.E.64 [R2.64], R46 ;  /* 0x0000002e02008985 */ /* 0x0003e2000c101b06 */
[----:B------:R-:W-:-:S13]  /*dd40*/  ISETP.GE.AND P0, PT, R5, c[0x0][0x3c8], PT ;  /* 0x0000f20005007a0c */ /* 0x000fda0003f06270 */
[----:B------:R-:W-:Y:S05]  /*dd50*/  @P0 BRA `(.L_x_1276) ;  /* 0x00000f8000000947 */ /* 0x000fea0003800000 */
[----:B------:R-:W2:Y:S01]  /*dd60*/  LDL R12, [R1+0xa8] ;  /* 0x0000a800010c7983 */ /* 0x000ea20000100800 */
[----:B-1----:R-:W-:-:S04]  /*dd70*/  LEA R2, P0, R5, R0, 0x2 ;  /* 0x0000000005027211 */ /* 0x002fc800078010ff */
[----:B--2---:R-:W-:-:S05]  /*dd80*/  LEA.HI.X R3, R5, R4, R12, 0x2, P0 ;  /* 0x0000000405037211 */ /* 0x004fca00000f140c */
[----:B------:R1:W-:Y:S01]  /*dd90*/  ST.E.64 [R2.64], R38 ;  /* 0x0000002602007985 */ /* 0x0003e2000c101b06 */
[----:B------:R-:W-:Y:S05]  /*dda0*/  BRA `(.L_x_1276) ;  /* 0x00000f3000007947 */ /* 0x000fea0003800000 */
.L_x_1261:
        /* <DEDUP_REMOVED lines=22> */
.L_x_1282:
        /* <DEDUP_REMOVED lines=57> */
.L_x_1284:
[----:B------:R-:W-:Y:S05]  /*e2a0*/  BSYNC B0 ;  /* 0x0000000000007941 */ /* 0x000fea0003800000 */
.L_x_1283:
[----:B------:R-:W-:-:S13]  /*e2b0*/  ISETP.GT.AND P0, PT, R16, 0x1, PT ;  /* 0x000000011000780c */ /* 0x000fda0003f04270 */
[----:B------:R-:W-:Y:S05]  /*e2c0*/  @P0 BRA `(.L_x_1276) ;  /* 0x00000a1000000947 */ /* 0x000fea0003800000 */
[----:B------:R-:W2:Y:S04]  /*e2d0*/  LDL.LU R4, [R1+0x1c] ;  /* 0x00001c0001047983 */ /* 0x000ea80000300800 */
[----:B-1----:R-:W3:Y:S04]  /*e2e0*/  LDL.LU R2, [R1+0x24] ;  /* 0x0000240001027983 */ /* 0x002ee80000300800 */
[----:B------:R-:W4:Y:S04]  /*e2f0*/  LDL R6, [R1+0xa4] ;  /* 0x0000a40001067983 */ /* 0x000f280000100800 */
[----:B------:R-:W1:Y:S02]  /*e300*/  S2R R12, SR_TID.X ;  /* 0x00000000000c7919 */ /* 0x000e640000002100 */
[----:B-1----:R-:W-:-:S04]  /*e310*/  SHF.R.S32.HI R11, RZ, 0x1f, R12 ;  /* 0x0000001fff0b7819 */ /* 0x002fc8000001140c */
[----:B------:R-:W-:-:S04]  /*e320*/  LEA.HI R11, R11, R12, RZ, 0x3 ;  /* 0x0000000c0b0b7211 */ /* 0x000fc800078f18ff */
[----:B------:R-:W-:Y:S02]  /*e330*/  SHF.R.S32.HI R11, RZ, 0x3, R11 ;  /* 0x00000003ff0b7819 */ /* 0x000fe4000001140b */
[----:B--2---:R-:W-:Y:S02]  /*e340*/  MOV R8, R4 ;  /* 0x0000000400087202 */ /* 0x004fe40000000f00 */
[----:B------:R-:W-:Y:S02]  /*e350*/  MOV R4, c[0x0][0x4e8] ;  /* 0x00013a0000047a02 */ /* 0x000fe40000000f00 */
[----:B---3--:R-:W-:Y:S01]  /*e360*/  MOV R10, R2 ;  /* 0x00000002000a7202 */ /* 0x008fe20000000f00 */
[----:B------:R-:W-:Y:S01]  /*e370*/  IMAD R2, R13, c[0x0][0x3a0], RZ ;  /* 0x0000e8000d027a24 */ /* 0x000fe200078e02ff */
[----:B------:R-:W-:Y:S01]  /*e380*/  ISETP.NE.AND P0, PT, R4, 0x1, PT ;  /* 0x000000010400780c */ /* 0x000fe20003f05270 */
[----:B------:R-:W-:Y:S01]  /*e390*/  IMAD.WIDE.U32 R4, R0, c[0x0][0x3a0], RZ ;  /* 0x0000e80000047a25 */ /* 0x000fe200078e00ff */
[----:B------:R-:W-:-:S03]  /*e3a0*/  LEA R14, R10, R11, 0x7 ;  /* 0x0000000b0a0e7211 */ /* 0x000fc600078e38ff */
[----:B------:R-:W-:Y:S01]  /*e3b0*/  IMAD R0, R0, c[0x0][0x3a4], R2 ;  /* 0x0000e90000007a24 */ /* 0x000fe200078e0202 */
[----:B----4-:R-:W-:Y:S01]  /*e3c0*/  LEA R2, R10, R6, 0x7 ;  /* 0x000000060a027211 */ /* 0x010fe200078e38ff */
[----:B------:R-:W-:-:S03]  /*e3d0*/  IMAD R6, R20, c[0x0][0x3f0], RZ ;  /* 0x0000fc0014067a24 */ /* 0x000fc600078e02ff */
[----:B------:R-:W-:Y:S01]  /*e3e0*/  IADD3 R5, R5, R0, RZ ;  /* 0x0000000005057210 */ /* 0x000fe20007ffe0ff */
[----:B------:R-:W-:Y:S02]  /*e3f0*/  IMAD.MOV.U32 R0, RZ, RZ, R2 ;  /* 0x000000ffff007224 */ /* 0x000fe400078e0002 */
[----:B------:R-:W-:-:S04]  /*e400*/  @P0 IMAD.HI.U32 R7, R2, c[0x0][0x4ec], RZ ;  /* 0x00013b0002070a27 */ /* 0x000fc800078e00ff */
[----:B------:R-:W-:Y:S01]  /*e410*/  IMAD.WIDE.U32 R4, R8, c[0x0][0x3e8], R4 ;  /* 0x0000fa0008047a25 */ /* 0x000fe200078e0004 */
[----:B------:R-:W-:-:S03]  /*e420*/  @P0 SHF.R.U32.HI R0, RZ, c[0x0][0x4f0], R7 ;  /* 0x00013c00ff000a19 */ /* 0x000fc60000011607 */
[----:B------:R-:W-:Y:S01]  /*e430*/  IMAD R5, R8, c[0x0][0x3ec], R5 ;  /* 0x0000fb0008057a24 */ /* 0x000fe200078e0205 */
[----:B------:R-:W-:Y:S01]  /*e440*/  SHF.R.S32.HI R8, RZ, 0x1f, R0 ;  /* 0x0000001fff087819 */ /* 0x000fe20000011400 */
[C---:B------:R-:W-:Y:S02]  /*e450*/  IMAD R9, R3.reuse, c[0x0][0x3f4], R6 ;  /* 0x0000fd0003097a24 */ /* 0x040fe400078e0206 */
[----:B------:R-:W-:Y:S01]  /*e460*/  IMAD.WIDE.U32 R6, R3, c[0x0][0x3f0], R4 ;  /* 0x0000fc0003067a25 */ /* 0x000fe200078e0004 */
[----:B------:R-:W-:-:S03]  /*e470*/  IADD3 R4, -R0, RZ, RZ ;  /* 0x000000ff00047210 */ /* 0x000fc60007ffe1ff */
[----:B------:R-:W-:Y:S01]  /*e480*/  IMAD R5, R8, c[0x0][0x3e0], RZ ;  /* 0x0000f80008057a24 */ /* 0x000fe200078e02ff */
[----:B------:R-:W-:Y:S01]  /*e490*/  IADD3 R3, R7, R9, RZ ;  /* 0x0000000907037210 */ /* 0x000fe20007ffe0ff */
[----:B------:R-:W-:Y:S02]  /*e4a0*/  IMAD R4, R4, c[0x0][0x4e8], R2 ;  /* 0x00013a0004047a24 */ /* 0x000fe400078e0202 */
[----:B------:R-:W-:Y:S02]  /*e4b0*/  IMAD.MOV.U32 R2, RZ, RZ, R6 ;  /* 0x000000ffff027224 */ /* 0x000fe400078e0006 */
        /* <DEDUP_REMOVED lines=12> */
.L_x_1336:
[----:B------:R-:W-:Y:S05]  /*e580*/  BRA.DIV ~URZ, `(.L_x_1286) ;  /* 0x000021327f007947 */ /* 0x000fea000b800000 */
[----:B------:R3:W4:Y:S02]  /*e590*/  SHFL.IDX PT, R0, R15, RZ, 0x181f ;  /* 0x00181fff0f007589 */ /* 0x00072400000e0000 */
.L_x_1337:
        /* <DEDUP_REMOVED lines=15> */
[CC--:B------:R-:W-:Y:S02]  /*e690*/  @!P3 LEA R10, P4, R2.reuse, R0.reuse, 0x1 ;  /* 0x00000000020ab211 */ /* 0x0c0fe400078808ff */
[----:B------:R-:W-:Y:S02]  /*e6a0*/  @!P2 LEA R8, P6, R19, R0, 0x1 ;  /* 0x000000001308a211 */ /* 0x000fe400078c08ff */
[----:B------:R-:W-:Y:S02]  /*e6b0*/  @!P3 LEA.HI.X R11, R2, R4, R3, 0x1, P4 ;  /* 0x00000004020bb211 */ /* 0x000fe400020f0c03 */
[----:B------:R-:W-:Y:S02]  /*e6c0*/  @!P0 LEA R2, P4, R5, R0, 0x1 ;  /* 0x0000000005028211 */ /* 0x000fe400078808ff */
[-C--:B--2---:R-:W-:Y:S02]  /*e6d0*/  @!P2 LEA.HI.X R9, R19, R4.reuse, R20, 0x1, P6 ;  /* 0x000000041309a211 */ /* 0x084fe400030f0c14 */
[----:B------:R-:W-:-:S02]  /*e6e0*/  @!P1 LEA.HI.X R7, R252, R4, R18, 0x1, P5 ;  /* 0x00000004fc079211 */ /* 0x000fc400028f0c12 */
[----:B------:R-:W-:Y:S01]  /*e6f0*/  @!P0 LEA.HI.X R3, R5, R4, R16, 0x1, P4 ;  /* 0x0000000405038211 */ /* 0x000fe200020f0c10 */
[----:B------:R2:W-:Y:S04]  /*e700*/  @!P3 ST.E.128 [R10.64], RZ ;  /* 0x000000ff0a00b985 */ /* 0x0005e8000c101d06 */
[----:B------:R2:W-:Y:S04]  /*e710*/  @!P2 ST.E.128 [R8.64], RZ ;  /* 0x000000ff0800a985 */ /* 0x0005e8000c101d06 */
[----:B------:R2:W-:Y:S04]  /*e720*/  @!P1 ST.E.128 [R6.64], RZ ;  /* 0x000000ff06009985 */ /* 0x0005e8000c101d06 */
[----:B------:R2:W-:Y:S02]  /*e730*/  @!P0 ST.E.128 [R2.64], RZ ;  /* 0x000000ff02008985 */ /* 0x0005e4000c101d06 */
.L_x_1288:
[----:B------:R-:W-:Y:S05]  /*e740*/  BSYNC B0 ;  /* 0x0000000000007941 */ /* 0x000fea0003800000 */
.L_x_1287:
[----:B------:R-:W-:Y:S05]  /*e750*/  BRA.DIV ~URZ, `(.L_x_1289) ;  /* 0x00001fc27f007947 */ /* 0x000fea000b800000 */
[----:B--2---:R2:W1:Y:S04]  /*e760*/  SHFL.IDX PT, R4, R12, 0x1, 0x181f ;  /* 0x00381f000c047f89 */ /* 0x00446800000e0000 */
[----:B----4-:R2:W4:Y:S02]  /*e770*/  SHFL.IDX PT, R0, R15, 0x1, 0x181f ;  /* 0x00381f000f007f89 */ /* 0x01052400000e0000 */
.L_x_1338:
        /* <DEDUP_REMOVED lines=22> */
[----:B------:R1:W-:Y:S04]  /*e8e0*/  @!P3 ST.E.128 [R10.64], RZ ;  /* 0x000000ff0a00b985 */ /* 0x0003e8000c101d06 */
[----:B------:R1:W-:Y:S04]  /*e8f0*/  @!P2 ST.E.128 [R8.64], RZ ;  /* 0x000000ff0800a985 */ /* 0x0003e8000c101d06 */
[----:B------:R1:W-:Y:S04]  /*e900*/  @!P1 ST.E.128 [R6.64], RZ ;  /* 0x000000ff06009985 */ /* 0x0003e8000c101d06 */
[----:B------:R1:W-:Y:S02]  /*e910*/  @!P0 ST.E.128 [R2.64], RZ ;  /* 0x000000ff02008985 */ /* 0x0003e4000c101d06 */
.L_x_1291:
[----:B------:R-:W-:Y:S05]  /*e920*/  BSYNC B0 ;  /* 0x0000000000007941 */ /* 0x000fea0003800000 */
.L_x_1290:
[----:B------:R-:W-:Y:S05]  /*e930*/  BRA.DIV ~URZ, `(.L_x_1292) ;  /* 0x00001ea27f007947 */ /* 0x000fea000b800000 */
[----:B-1----:R1:W2:Y:S02]  /*e940*/  SHFL.IDX PT, R4, R12, 0x2, 0x181f ;  /* 0x00581f000c047f89 */ /* 0x0022a400000e0000 */
.L_x_1339:
[----:B------:R-:W-:Y:S05]  /*e950*/  BRA.DIV ~URZ, `(.L_x_1293) ;  /* 0x00001ef27f007947 */ /* 0x000fea000b800000 */
[----:B----4-:R4:W1:Y:S02]  /*e960*/  SHFL.IDX PT, R0, R15, 0x2, 0x181f ;  /* 0x00581f000f007f89 */ /* 0x01086400000e0000 */
.L_x_1340:
        /* <DEDUP_REMOVED lines=26> */
.L_x_1295:
[----:B------:R-:W-:Y:S05]  /*eb10*/  BSYNC B0 ;  /* 0x0000000000007941 */ /* 0x000fea0003800000 */
.L_x_1294:
[----:B------:R-:W-:Y:S05]  /*eb20*/  BRA.DIV ~URZ, `(.L_x_1296) ;  /* 0x00001d827f007947 */ /* 0x000fea000b800000 */
[----:B--2---:R2:W3:Y:S04]  /*eb30*/  SHFL.IDX PT, R4, R12, 0x3, 0x181f ;  /* 0x00781f000c047f89 */ /* 0x0044e800000e0000 */
[----:B-1----:R2:W1:Y:S02]  /*eb40*/  SHFL.IDX PT, R0, R15, 0x3, 0x181f ;  /* 0x00781f000f007f89 */ /* 0x00246400000e0000 */
.L_x_1341:
[----:B------:R-:W-:-:S04]  /*eb50*/  IADD3 R14, R14, 0x60, RZ ;  /* 0x000000600e0e7810 */ /* 0x000fc80007ffe0ff */
        /* <DEDUP_REMOVED lines=8> */
[----:B------:R-:W-:-:S13]  /*ebe0*/  ISETP.GE.AND P1, PT, R252, c[0x0][0x3c8], PT ;  /* 0x0000f200fc007a0c */ /* 0x000fda0003f26270 */
[----:B-1----:R-:W-:Y:S02]  /*ebf0*/  @!P1 LEA R6, P5, R252, R0, 0x1 ;  /* 0x00000000fc069211 */ /* 0x002fe400078a08ff */
        /* <DEDUP_REMOVED lines=8> */
[----:B------:R-:W-:-:S02]  /*ec80*/  @!P1 LEA.HI.X R7, R252, R4, R15, 0x1, P5 ;  /* 0x00000004fc079211 */ /* 0x000fc400028f0c0f */
[----:B------:R-:W-:Y:S01]  /*ec90*/  @!P0 LEA.HI.X R3, R5, R4, R12, 0x1, P4 ;  /* 0x0000000405038211 */ /* 0x000fe200020f0c0c */
[----:B------:R1:W-:Y:S04]  /*eca0*/  @!P3 ST.E.128 [R10.64], RZ ;  /* 0x000000ff0a00b985 */ /* 0x0003e8000c101d06 */
[----:B------:R1:W-:Y:S04]  /*ecb0*/  @!P2 ST.E.128 [R8.64], RZ ;  /* 0x000000ff0800a985 */ /* 0x0003e8000c101d06 */
[----:B------:R1:W-:Y:S04]  /*ecc0*/  @!P1 ST.E.128 [R6.64], RZ ;  /* 0x000000ff06009985 */ /* 0x0003e8000c101d06 */
[----:B------:R1:W-:Y:S02]  /*ecd0*/  @!P0 ST.E.128 [R2.64], RZ ;  /* 0x000000ff02008985 */ /* 0x0003e4000c101d06 */
.L_x_1276:
[----:B------:R-:W-:Y:S05]  /*ece0*/  BSYNC B1 ;  /* 0x0000000000017941 */ /* 0x000fea0003800000 */
.L_x_1260:
[----:B-1--4-:R-:W4:Y:S02]  /*ecf0*/  LDL R0, [R1+0xe0] ;  /* 0x0000e00001007983 */ /* 0x012f240000100800 */
[----:B----4-:R-:W-:-:S13]  /*ed00*/  ISETP.NE.AND P0, PT, R0, RZ, PT ;  /* 0x000000ff0000720c */ /* 0x010fda0003f05270 */
[----:B------:R-:W-:Y:S01]  /*ed10*/  @P0 WARPSYNC 0xffffffff ;  /* 0xffffffff00000948 */ /* 0x000fe20003800000 */
[----:B------:R-:W-:Y:S06]  /*ed20*/  @P0 BAR.SYNC.DEFER_BLOCKING 0x5, 0x100 ;  /* 0x0144000000000b1d */ /* 0x000fec0000010000 */
[----:B---3--:R-:W1:Y:S04]  /*ed30*/  @P0 LDS.128 R4, [0x20100] ;  /* 0x02010000ff040984 */ /* 0x008e680000000c00 */
        /* <DEDUP_REMOVED lines=10> */
.L_x_1342:
[----:B------:R-:W-:Y:S05]  /*ede0*/  BRA.DIV ~URZ, `(.L_x_1299) ;  /* 0x00001bf27f007947 */ /* 0x000fea000b800000 */
[----:B------:R3:W4:Y:S02]  /*edf0*/  SHFL.IDX PT, R8, R98, 0x1, 0x1f ;  /* 0x00201f0062087f89 */ /* 0x00072400000e0000 */
.L_x_1343:
        /* <DEDUP_REMOVED lines=19> */
.L_x_1344:
        /* <DEDUP_REMOVED lines=16> */
.L_x_1345:
[----:B---3--:R-:W-:Y:S01]  /*f030*/  IMAD R0, R0, c[0x0][0x538], RZ ;  /* 0x00014e0000007a24 */ /* 0x008fe200078e02ff */
[----:B------:R-:W-:Y:S04]  /*f040*/  BSSY B1, `(.L_x_1302) ;  /* 0x0000084000017945 */ /* 0x000fe80003800000 */
[----:B----4-:R-:W-:-:S04]  /*f050*/  IADD3 R8, R0, R8, RZ ;  /* 0x0000000800087210 */ /* 0x010fc80007ffe0ff */
[----:B--2---:R-:W-:-:S13]  /*f060*/  ISETP.GT.AND P6, PT, R8, R9, PT ;  /* 0x000000090800720c */ /* 0x004fda0003fc4270 */
[----:B------:R-:W-:Y:S05]  /*f070*/  @P6 BRA `(.L_x_1303) ;  /* 0x0000025000006947 */ /* 0x000fea0003800000 */
.L_x_1307:
        /* <DEDUP_REMOVED lines=17> */
.L_x_1346:
        /* <DEDUP_REMOVED lines=16> */
.L_x_1347:
[----:B--2---:R-:W-:-:S05]  /*f290*/  IMAD R0, R0, c[0x0][0x538], RZ ;  /* 0x00014e0000007a24 */ /* 0x004fca00078e02ff */
[----:B------:R-:W-:-:S04]  /*f2a0*/  IADD3 R8, R0, R8, RZ ;  /* 0x0000000800087210 */ /* 0x000fc80007ffe0ff */
[----:B------:R-:W-:-:S13]  /*f2b0*/  ISETP.GT.AND P6, PT, R8, R9, PT ;  /* 0x000000090800720c */ /* 0x000fda0003fc4270 */
[----:B-1----:R-:W-:Y:S05]  /*f2c0*/  @!P6 BRA `(.L_x_1307) ;  /* 0xfffffdb00000e947 */ /* 0x002fea000383ffff */
.L_x_1303:
[----:B------:R-:W-:-:S05]  /*f2d0*/  IADD3 R12, -R0, R8, RZ ;  /* 0x00000008000c7210 */ /* 0x000fca0007ffe1ff */
[----:B------:R-:W-:-:S05]  /*f2e0*/  IMAD R0, R4, c[0x0][0x538], R12 ;  /* 0x00014e0004007a24 */ /* 0x000fca00078e020c */
[----:B------:R-:W-:Y:S01]  /*f2f0*/  ISETP.GT.AND P0, PT, R0, R9, PT ;  /* 0x000000090000720c */ /* 0x000fe20003f04270 */
[----:B------:R-:W-:-:S12]  /*f300*/  BRA.DIV ~URZ, `(.L_x_1308) ;  /* 0x00001b127f007947 */ /* 0x000fd8000b800000 */
[----:B------:R-:W-:-:S04]  /*f310*/  VOTE.ANY R11, PT, !P0 ;  /* 0x00000000000b7806 */ /* 0x000fc800040e0100 */
.L_x_1348:
[----:B------:R2:W3:Y:S01]  /*f320*/  POPC R10, R11 ;  /* 0x0000000b000a7309 */ /* 0x0004e20000000000 */
[----:B------:R-:W-:Y:S05]  /*f330*/  BRA.DIV ~URZ, `(.L_x_1309) ;  /* 0x00001b327f007947 */ /* 0x000fea000b800000 */
[----:B---3--:R3:W4:Y:S04]  /*f340*/  SHFL.IDX PT, R8, R6, R10, 0x1f ;  /* 0x00001f0a06087589 */ /* 0x00872800000e0000 */
[----:B------:R3:W1:Y:S02]  /*f350*/  SHFL.IDX PT, R7, R7, R10, 0x1f ;  /* 0x00001f0a07077589 */ /* 0x00066400000e0000 */
.L_x_1349:
[----:B------:R-:W-:Y:S01]  /*f360*/  ISETP.NE.AND P0, PT, R11, RZ, PT ;  /* 0x000000ff0b00720c */ /* 0x000fe20003f05270 */
[----:B------:R-:W-:-:S12]  /*f370*/  BSSY B0, `(.L_x_1310) ;  /* 0x0000005000007945 */ /* 0x000fd80003800000 */
[----:B------:R-:W-:Y:S05]  /*f380*/  @!P0 BRA `(.L_x_1311) ;  /* 0x0000003000008947 */ /* 0x000fea0003800000 */
[----:B------:R-:W-:Y:S01]  /*f390*/  IADD3 R3, R10, -0x1, RZ ;  /* 0xffffffff0a037810 */ /* 0x000fe20007ffe0ff */
[----:B------:R-:W-:Y:S05]  /*f3a0*/  BRA.DIV ~URZ, `(.L_x_1312) ;  /* 0x00001b927f007947 */ /* 0x000fea000b800000 */
[----:B------:R2:W3:Y:S02]  /*f3b0*/  SHFL.IDX PT, R13, R4, R3, 0x1f ;  /* 0x00001f03040d7589 */ /* 0x0004e400000e0000 */
.L_x_1311:
[----:B------:R-:W-:Y:S05]  /*f3c0*/  BSYNC B0 ;  /* 0x0000000000007941 */ /* 0x000fea0003800000 */
.L_x_1310:
[----:B---3--:R-:W-:Y:S01]  /*f3d0*/  IMAD R6, R13, c[0x0][0x538], R12 ;  /* 0x00014e000d067a24 */ /* 0x008fe200078e020c */
[----:B----4-:R-:W-:Y:S02]  /*f3e0*/  IABS R2, R8 ;  /* 0x0000000800027213 */ /* 0x010fe40000000000 */
[----:B-12---:R-:W-:Y:S01]  /*f3f0*/  IABS R3, R7 ;  /* 0x0000000700037213 */ /* 0x006fe20000000000 */
[----:B------:R-:W-:Y:S01]  /*f400*/  IMAD.IADD R9, R9, 0x1, -R6 ;  /* 0x0000000109097824 */ /* 0x000fe200078e0a06 */
[----:B------:R1:W-:Y:S01]  /*f410*/  STL [R1+0x20], R6 ;  /* 0x0000200601007387 */ /* 0x0003e20000100800 */
[----:B------:R-:W2:Y:S03]  /*f420*/  I2F.RP R4, R2 ;  /* 0x0000000200047306 */ /* 0x000ea60000209400 */
[----:B------:R-:W3:Y:S05]  /*f430*/  LDL.LU R13, [R1+0x2c] ;  /* 0x00002c00010d7983 */ /* 0x000eea0000300800 */
[----:B--2---:R-:W2:Y:S02]  /*f440*/  MUFU.RCP R4, R4 ;  /* 0x0000000400047308 */ /* 0x004ea40000001000 */
[----:B--2---:R-:W-:-:S06]  /*f450*/  IADD3 R4, R4, 0xffffffe, RZ ;  /* 0x0ffffffe04047810 */ /* 0x004fcc0007ffe0ff */
[----:B------:R-:W2:Y:S01]  /*f460*/  F2I.FTZ.U32.TRUNC.NTZ R5, R4 ;  /* 0x0000000400057305 */ /* 0x000ea2000021f000 */
[----:B-1----:R-:W-:Y:S02]  /*f470*/  MOV R6, R3 ;  /* 0x0000000300067202 */ /* 0x002fe40000000f00 */
[----:B------:R-:W-:Y:S01]  /*f480*/  IABS R11, R9 ;  /* 0x00000009000b7213 */ /* 0x000fe20000000000 */
[----:B--2---:R-:W-:-:S04]  /*f490*/  IMAD.MOV R0, RZ, RZ, -R5 ;  /* 0x000000ffff007224 */ /* 0x004fc800078e0a05 */
[----:B------:R-:W-:Y:S01]  /*f4a0*/  IMAD.MOV.U32 R4, RZ, RZ, R0 ;  /* 0x000000ffff047224 */ /* 0x000fe200078e0000 */
[----:B------:R-:W-:-:S03]  /*f4b0*/  IABS R0, R8 ;  /* 0x0000000800007213 */ /* 0x000fc60000000000 */
[----:B------:R-:W-:Y:S02]  /*f4c0*/  IMAD R3, R4, R2, RZ ;  /* 0x0000000204037224 */ /* 0x000fe400078e02ff */
[----:B------:R-:W-:Y:S01]  /*f4d0*/  IMAD.MOV.U32 R4, RZ, RZ, RZ ;  /* 0x000000ffff047224 */ /* 0x000fe200078e00ff */
[----:B------:R-:W1:Y:S01]  /*f4e0*/  I2F.RP R12, R6 ;  /* 0x00000006000c7306 */ /* 0x000e620000209400 */
[----:B------:R-:W-:Y:S02]  /*f4f0*/  IMAD.MOV R0, RZ, RZ, -R0 ;  /* 0x000000ffff007224 */ /* 0x000fe400078e0a00 */
[----:B------:R-:W-:-:S04]  /*f500*/  IMAD.HI.U32 R5, R5, R3, R4 ;  /* 0x0000000305057227 */ /* 0x000fc800078e0004 */
[----:B------:R-:W-:Y:S01]  /*f510*/  IMAD.MOV.U32 R3, RZ, RZ, R11 ;  /* 0x000000ffff037224 */ /* 0x000fe200078e000b */
[----:B------:R-:W-:-:S03]  /*f520*/  MOV R4, R0 ;  /* 0x0000000000047202 */ /* 0x000fc60000000f00 */
[----:B------:R-:W-:-:S04]  /*f530*/  IMAD.HI.U32 R0, R5, R3, RZ ;  /* 0x0000000305007227 */ /* 0x000fc800078e00ff */
[----:B------:R-:W-:Y:S02]  /*f540*/  IMAD R3, R0, R4, R3 ;  /* 0x0000000400037224 */ /* 0x000fe400078e0203 */
[----:B-1----:R-:W1:Y:S03]  /*f550*/  MUFU.RCP R4, R12 ;  /* 0x0000000c00047308 */ /* 0x002e660000001000 */
[----:B------:R-:W-:-:S13]  /*f560*/  ISETP.GT.U32.AND P1, PT, R2, R3, PT ;  /* 0x000000030200720c */ /* 0x000fda0003f24070 */
[----:B------:R-:W-:Y:S01]  /*f570*/  @!P1 IMAD.IADD R3, R3, 0x1, -R2 ;  /* 0x0000000103039824 */ /* 0x000fe200078e0a02 */
[----:B-1----:R-:W-:-:S04]  /*f580*/  IADD3 R4, R4, 0xffffffe, RZ ;  /* 0x0ffffffe04047810 */ /* 0x002fc80007ffe0ff */
[----:B------:R-:W-:Y:S02]  /*f590*/  ISETP.GE.U32.AND P2, PT, R3, R2, PT ;  /* 0x000000020300720c */ /* 0x000fe40003f46070 */
[----:B------:R-:W1:Y:S01]  /*f5a0*/  F2I.FTZ.U32.TRUNC.NTZ R3, R4 ;  /* 0x0000000400037305 */ /* 0x000e62000021f000 */
[----:B------:R-:W-:Y:S02]  /*f5b0*/  LOP3.LUT R2, R9, R8, RZ, 0x3c, !PT ;  /* 0x0000000809027212 */ /* 0x000fe400078e3cff */
[----:B------:R-:W-:Y:S02]  /*f5c0*/  @!P1 IADD3 R0, R0, 0x1, RZ ;  /* 0x0000000100009810 */ /* 0x000fe40007ffe0ff */
[----:B------:R-:W-:Y:S02]  /*f5d0*/  ISETP.GE.AND P0, PT, R2, RZ, PT ;  /* 0x000000ff0200720c */ /* 0x000fe40003f06270 */
[----:B------:R-:W-:-:S04]  /*f5e0*/  ISETP.NE.AND P1, PT, R8, RZ, PT ;  /* 0x000000ff0800720c */ /* 0x000fc80003f25270 */
[----:B------:R-:W-:Y:S01]  /*f5f0*/  @P2 IADD3 R0, R0, 0x1, RZ ;  /* 0x0000000100002810 */ /* 0x000fe20007ffe0ff */
[----:B-1----:R-:W-:-:S06]  /*f600*/  IMAD.MOV R2, RZ, RZ, -R3 ;  /* 0x000000ffff027224 */ /* 0x002fcc00078e0a03 */
[----:B------:R-:W-:Y:S01]  /*f610*/  @!P0 IMAD.MOV R0, RZ, RZ, -R0 ;  /* 0x000000ffff008224 */ /* 0x000fe200078e0a00 */
[----:B------:R-:W-:Y:S02]  /*f620*/  MOV R4, R2 ;  /* 0x0000000200047202 */ /* 0x000fe40000000f00 */
[----:B------:R-:W-:Y:S02]  /*f630*/  IABS R2, R7 ;  /* 0x0000000700027213 */ /* 0x000fe40000000000 */
[----:B------:R-:W-:Y:S01]  /*f640*/  @!P1 LOP3.LUT R0, RZ, R8, RZ, 0x33, !PT ;  /* 0x00000008ff009212 */ /* 0x000fe200078e33ff */
[----:B------:R-:W-:Y:S02]  /*f650*/  IMAD R4, R4, R6, RZ ;  /* 0x0000000604047224 */ /* 0x000fe400078e02ff */
[----:B------:R-:W-:Y:S01]  /*f660*/  IMAD.MOV R5, RZ, RZ, -R2 ;  /* 0x000000ffff057224 */ /* 0x000fe200078e0a02 */
[----:B------:R-:W-:Y:S01]  /*f670*/  IABS R11, R0 ;  /* 0x00000000000b7213 */ /* 0x000fe20000000000 */
[----:B------:R-:W-:-:S04]  /*f680*/  IMAD.MOV.U32 R2, RZ, RZ, RZ ;  /* 0x000000ffff027224 */ /* 0x000fc800078e00ff */
        /* <DEDUP_REMOVED lines=26> */
.L_x_1304:
[----:B------:R-:W-:Y:S01]  /*f830*/  MOV R0, c[0x0][0x53c] ;  /* 0x00014f0000007a02 */ /* 0x000fe20000000f00 */
[----:B------:R2:W-:Y:S04]  /*f840*/  STL [R1+0x20], R9 ;  /* 0x0000200901007387 */ /* 0x0005e80000100800 */
[----:B------:R2:W-:Y:S04]  /*f850*/  STL [R1+0x24], RZ ;  /* 0x000024ff01007387 */ /* 0x0005e80000100800 */
[----:B------:R2:W-:Y:S04]  /*f860*/  STL [R1+0x28], RZ ;  /* 0x000028ff01007387 */ /* 0x0005e80000100800 */
[----:B------:R2:W-:Y:S02]  /*f870*/  STL [R1+0x2c], R0 ;  /* 0x00002c0001007387 */ /* 0x0005e40000100800 */
.L_x_1313:
[----:B------:R-:W-:Y:S05]  /*f880*/  BSYNC B1 ;  /* 0x0000000000017941 */ /* 0x000fea0003800000 */
.L_x_1302:
        /* <DEDUP_REMOVED lines=9> */
.L_x_1297:
[----:B--2---:R-:W2:Y:S02]  /*f920*/  LDL R0, [R1+0x2c] ;  /* 0x00002c0001007983 */ /* 0x004ea40000100800 */
[----:B--2---:R-:W-:-:S13]  /*f930*/  ISETP.GE.AND P0, PT, R0, c[0x0][0x53c], PT ;  /* 0x00014f0000007a0c */ /* 0x004fda0003f06270 */
[----:B-1----:R-:W-:Y:S01]  /*f940*/  @P0 CALL.REL.NOINC `(.L_x_1314) ;  /* 0x0000001000000944 */ /* 0x002fe20003c00000 */
[----:B------:R-:W-:Y:S05]  /*f950*/  BRA `(.L_x_1315) ;  /* 0xffff201000007947 */ /* 0x000fea000383ffff */
.L_x_1314:
[----:B------:R-:W-:Y:S05]  /*f960*/  EXIT ;  /* 0x000000000000794d */ /* 0x000fea0003800000 */
.L_x_1226:
[----:B------:R-:W-:Y:S01]  /*f970*/  IMAD.MOV.U32 R0, RZ, RZ, R5 ;  /* 0x000000ffff007224 */ /* 0x000fe200078e0005 */
[----:B------:R-:W-:Y:S02]  /*f980*/  MOV R2, 0x1 ;  /* 0x0000000100027802 */ /* 0x000fe40000000f00 */
[----:B------:R-:W-:Y:S02]  /*f990*/  MOV R3, 0xf9b0 ;  /* 0x0000f9b000037802 */ /* 0x000fe40000000f00 */
[----:B------:R-:W-:Y:S05]  /*f9a0*/  CALL.REL.NOINC `($__internal_28_$__cuda_sm70_shflsync_up_p) ;  /* 0x0000169000007944 */ /* 0x000fea0003c00000 */
[----:B------:R-:W-:Y:S01]  /*f9b0*/  MOV R0, R4 ;  /* 0x0000000400007202 */ /* 0x000fe20000000f00 */
[----:B------:R-:W-:Y:S05]  /*f9c0*/  BRA `(.L_x_1316) ;  /* 0xffff0aa000007947 */ /* 0x000fea000383ffff */
.L_x_1227:
[----:B------:R-:W-:Y:S01]  /*f9d0*/  IMAD.MOV.U32 R0, RZ, RZ, R5 ;  /* 0x000000ffff007224 */ /* 0x000fe200078e0005 */
[----:B------:R-:W-:Y:S02]  /*f9e0*/  MOV R2, 0x2 ;  /* 0x0000000200027802 */ /* 0x000fe40000000f00 */
[----:B------:R-:W-:Y:S02]  /*f9f0*/  MOV R3, 0xfa10 ;  /* 0x0000fa1000037802 */ /* 0x000fe40000000f00 */
[----:B------:R-:W-:Y:S05]  /*fa00*/  CALL.REL.NOINC `($__internal_28_$__cuda_sm70_shflsync_up_p) ;  /* 0x0000163000007944 */ /* 0x000fea0003c00000 */
[----:B------:R-:W-:Y:S01]  /*fa10*/  SEL R0, R4, RZ, P4 ;  /* 0x000000ff04007207 */ /* 0x000fe20002000000 */
[----:B------:R-:W-:Y:S01]  /*fa20*/  IMAD.MOV.U32 R2, RZ, RZ, 0x4 ;  /* 0x00000004ff027424 */ /* 0x000fe200078e00ff */
[----:B------:R-:W-:-:S03]  /*fa30*/  MOV R3, 0xfa60 ;  /* 0x0000fa6000037802 */ /* 0x000fc60000000f00 */
[----:B------:R-:W-:Y:S02]  /*fa40*/  IMAD.IADD R0, R5, 0x1, R0 ;  /* 0x0000000105007824 */ /* 0x000fe400078e0200 */
        /* <DEDUP_REMOVED lines=14> */
[----:B------:R-:W-:Y:S01]  /*fb30*/  IMAD.IADD R4, R0, 0x1, R4 ;  /* 0x0000000100047824 */ /* 0x000fe200078e0204 */
[----:B------:R-:W-:-:S03]  /*fb40*/  MOV R0, 0x1f ;  /* 0x0000001f00007802 */ /* 0x000fc60000000f00 */
[----:B------:R-:W-:Y:S02]  /*fb50*/  IMAD.MOV.U32 R5, RZ, RZ, R4 ;  /* 0x000000ffff057224 */ /* 0x000fe400078e0004 */
[----:B------:R-:W-:Y:S05]  /*fb60*/  CALL.REL.NOINC `($__internal_27_$__cuda_sm70_shflsync_idx_p) ;  /* 0x0000148000007944 */ /* 0x000fea0003c00000 */
[----:B------:R-:W-:Y:S05]  /*fb70*/  BRA `(.L_x_1317) ;  /* 0xffff09f000007947 */ /* 0x000fea000383ffff */
.L_x_1229:
[----:B------:R-:W-:Y:S02]  /*fb80*/  SEL R0, RZ, 0x1, P0 ;  /* 0x00000001ff007807 */ /* 0x000fe40000000000 */
[----:B------:R-:W-:Y:S02]  /*fb90*/  MOV R2, 0xfbb0 ;  /* 0x0000fbb000027802 */ /* 0x000fe40000000f00 */
[----:B------:R-:W-:Y:S05]  /*fba0*/  CALL.REL.NOINC `($__internal_29_$__cuda_sm70_votesync_ballot) ;  /* 0x0000150000007944 */ /* 0x000fea0003c00000 */
[----:B------:R-:W-:Y:S01]  /*fbb0*/  MOV R6, R0 ;  /* 0x0000000000067202 */ /* 0x000fe20000000f00 */
[----:B------:R-:W-:Y:S05]  /*fbc0*/  BRA `(.L_x_1318) ;  /* 0xffff0a3000007947 */ /* 0x000fea000383ffff */
.L_x_1230:
[----:B------:R-:W-:Y:S01]  /*fbd0*/  IMAD.MOV.U32 R5, RZ, RZ, R8 ;  /* 0x000000ffff057224 */ /* 0x000fe200078e0008 */
[----:B--2---:R-:W-:Y:S01]  /*fbe0*/  MOV R3, R13 ;  /* 0x0000000d00037202 */ /* 0x004fe20000000f00 */
[----:B------:R-:W-:Y:S01]  /*fbf0*/  IMAD.MOV.U32 R0, RZ, RZ, 0x1f ;  /* 0x0000001fff007424 */ /* 0x000fe200078e00ff */
[----:B------:R-:W-:Y:S02]  /*fc00*/  MOV R2, 0xfc20 ;  /* 0x0000fc2000027802 */ /* 0x000fe40000000f00 */
[----:B-1----:R-:W-:Y:S05]  /*fc10*/  CALL.REL.NOINC `($__internal_27_$__cuda_sm70_shflsync_idx_p) ;  /* 0x000013d000007944 */ /* 0x002fea0003c00000 */
[----:B------:R-:W-:Y:S01]  /*fc20*/  IMAD.MOV.U32 R11, RZ, RZ, R0 ;  /* 0x000000ffff0b7224 */ /* 0x000fe200078e0000 */
[----:B------:R-:W-:Y:S01]  /*fc30*/  MOV R5, R7 ;  /* 0x0000000700057202 */ /* 0x000fe20000000f00 */
[----:B------:R-:W-:Y:S01]  /*fc40*/  IMAD.MOV.U32 R7, RZ, RZ, RZ ;  /* 0x000000ffff077224 */ /* 0x000fe200078e00ff */
[----:B------:R-:W-:Y:S01]  /*fc50*/  MOV R3, R13 ;  /* 0x0000000d00037202 */ /* 0x000fe20000000f00 */
[----:B------:R-:W-:Y:S01]  /*fc60*/  IMAD.MOV.U32 R0, RZ, RZ, 0x1f ;  /* 0x0000001fff007424 */ /* 0x000fe200078e00ff */
[----:B------:R-:W-:-:S02]  /*fc70*/  MOV R2, 0xfc90 ;  /* 0x0000fc9000027802 */ /* 0x000fc40000000f00 */
[----:B------:R-:W-:Y:S05]  /*fc80*/  CALL.REL.NOINC `($__internal_27_$__cuda_sm70_shflsync_idx_p) ;  /* 0x0000136000007944 */ /* 0x000fea0003c00000 */
[----:B------:R-:W-:Y:S01]  /*fc90*/  MOV R10, R0 ;  /* 0x00000000000a7202 */ /* 0x000fe20000000f00 */
[----:B------:R-:W-:Y:S05]  /*fca0*/  BRA `(.L_x_1319) ;  /* 0xffff09a000007947 */ /* 0x000fea000383ffff */
.L_x_1233:
[----:B------:R-:W-:Y:S01]  /*fcb0*/  IMAD.MOV.U32 R5, RZ, RZ, R4 ;  /* 0x000000ffff057224 */ /* 0x000fe200078e0004 */
[----:B------:R-:W-:-:S02]  /*fcc0*/  MOV R0, 0x1f ;  /* 0x0000001f00007802 */ /* 0x000fc40000000f00 */
[----:B------:R-:W-:Y:S02]  /*fcd0*/  MOV R2, 0xfcf0 ;  /* 0x0000fcf000027802 */ /* 0x000fe40000000f00 */
[----:B-1----:R-:W-:Y:S05]  /*fce0*/  CALL.REL.NOINC `($__internal_27_$__cuda_sm70_shflsync_idx_p) ;  /* 0x0000130000007944 */ /* 0x002fea0003c00000 */
[----:B------:R-:W-:Y:S01]  /*fcf0*/  MOV R7, R0 ;  /* 0x0000000000077202 */ /* 0x000fe20000000f00 */
[----:B------:R-:W-:Y:S05]  /*fd00*/  BRA `(.L_x_1232) ;  /* 0xffff09a000007947 */ /* 0x000fea000383ffff */
.L_x_1241:
[----:B------:R-:W-:Y:S01]  /*fd10*/  IMAD.MOV.U32 R5, RZ, RZ, R14 ;  /* 0x000000ffff057224 */ /* 0x000fe200078e000e */
[----:B------:R-:W-:Y:S01]  /*fd20*/  MOV R3, RZ ;  /* 0x000000ff00037202 */ /* 0x000fe20000000f00 */
[----:B------:R-:W-:Y:S01]  /*fd30*/  IMAD.MOV.U32 R0, RZ, RZ, 0x181f ;  /* 0x0000181fff007424 */ /* 0x000fe200078e00ff */
[----:B------:R-:W-:Y:S02]  /*fd40*/  MOV R2, 0xfd60 ;  /* 0x0000fd6000027802 */ /* 0x000fe40000000f00 */
[----:B------:R-:W-:Y:S05]  /*fd50*/  CALL.REL.NOINC `($__internal_27_$__cuda_sm70_shflsync_idx_p) ;  /* 0x0000129000007944 */ /* 0x000fea0003c00000 */
[----:B------:R-:W-:Y:S01]  /*fd60*/  MOV R4, R0 ;  /* 0x0000000000047202 */ /* 0x000fe20000000f00 */
[----:B------:R-:W-:Y:S05]  /*fd70*/  BRA `(.L_x_1320) ;  /* 0xffff2cf000007947 */ /* 0x000fea000383ffff */
.L_x_1242:
[----:B------:R-:W-:Y:S01]  /*fd80*/  IMAD.MOV.U32 R5, RZ, RZ, R15 ;  /* 0x000000ffff057224 */ /* 0x000fe200078e000f */
[----:B------:R-:W-:Y:S01]  /*fd90*/  MOV R3, RZ ;  /* 0x000000ff00037202 */ /* 0x000fe20000000f00 */
[----:B------:R-:W-:Y:S01]  /*fda0*/  IMAD.MOV.U32 R0, RZ, RZ, 0x181f ;  /* 0x0000181fff007424 */ /* 0x000fe200078e00ff */
[----:B------:R-:W-:Y:S02]  /*fdb0*/  MOV R2, 0xfdd0 ;  /* 0x0000fdd000027802 */ /* 0x000fe40000000f00 */
[----:B-12---:R-:W-:Y:S05]  /*fdc0*/  CALL.REL.NOINC `($__internal_27_$__cuda_sm70_shflsync_idx_p) ;  /* 0x0000122000007944 */ /* 0x006fea0003c00000 */
[----:B------:R-:W-:Y:S05]  /*fdd0*/  BRA `(.L_x_1321) ;  /* 0xffff2cb000007947 */ /* 0x000fea000383ffff */
.L_x_1245:
[----:B------:R-:W-:Y:S01]  /*fde0*/  IMAD.MOV.U32 R5, RZ, RZ, R14 ;  /* 0x000000ffff057224 */ /* 0x000fe200078e000e */
[----:B---3--:R-:W-:Y:S01]  /*fdf0*/  MOV R3, 0x1 ;  /* 0x0000000100037802 */ /* 0x008fe20000000f00 */
[----:B----4-:R-:W-:Y:S01]  /*fe00*/  IMAD.MOV.U32 R0, RZ, RZ, 0x181f ;  /* 0x0000181fff007424 */ /* 0x010fe200078e00ff */
[----:B------:R-:W-:-:S02]  /*fe10*/  MOV R2, 0xfe30 ;  /* 0x0000fe3000027802 */ /* 0x000fc40000000f00 */
[----:B-12---:R-:W-:Y:S05]  /*fe20*/  CALL.REL.NOINC `($__internal_27_$__cuda_sm70_shflsync_idx_p) ;  /* 0x000011c000007944 */ /* 0x006fea0003c00000 */
[----:B------:R-:W-:Y:S01]  /*fe30*/  IMAD.MOV.U32 R4, RZ, RZ, R0 ;  /* 0x000000ffff047224 */ /* 0x000fe200078e0000 */
[----:B------:R-:W-:Y:S01]  /*fe40*/  MOV R3, 0x1 ;  /* 0x0000000100037802 */ /* 0x000fe20000000f00 */
[----:B------:R-:W-:Y:S01]  /*fe50*/  IMAD.MOV.U32 R5, RZ, RZ, R15 ;  /* 0x000000ffff057224 */ /* 0x000fe200078e000f */
[----:B------:R-:W-:-:S02]  /*fe60*/  MOV R0, 0x181f ;  /* 0x0000181f00007802 */ /* 0x000fc40000000f00 */
[----:B------:R-:W-:Y:S02]  /*fe70*/  MOV R2, 0xfe90 ;  /* 0x0000fe9000027802 */ /* 0x000fe40000000f00 */
[----:B------:R-:W-:Y:S05]  /*fe80*/  CALL.REL.NOINC `($__internal_27_$__cuda_sm70_shflsync_idx_p) ;  /* 0x0000116000007944 */ /* 0x000fea0003c00000 */
[----:B------:R-:W-:Y:S05]  /*fe90*/  BRA `(.L_x_1322) ;  /* 0xffff2dc000007947 */ /* 0x000fea000383ffff */
.L_x_1248:
[----:B------:R-:W-:Y:S01]  /*fea0*/  IMAD.MOV.U32 R5, RZ, RZ, R14 ;  /* 0x000000ffff057224 */ /* 0x000fe200078e000e */
[----:B-1----:R-:W-:Y:S01]  /*feb0*/  MOV R3, 0x2 ;  /* 0x0000000200037802 */ /* 0x002fe20000000f00 */
[----:B----4-:R-:W-:Y:S01]  /*fec0*/  IMAD.MOV.U32 R0, RZ, RZ, 0x181f ;  /* 0x0000181fff007424 */ /* 0x010fe200078e00ff */
[----:B------:R-:W-:Y:S02]  /*fed0*/  MOV R2, 0xfef0 ;  /* 0x0000fef000027802 */ /* 0x000fe40000000f00 */
[----:B--2---:R-:W-:Y:S05]  /*fee0*/  CALL.REL.NOINC `($__internal_27_$__cuda_sm70_shflsync_idx_p) ;  /* 0x0000110000007944 */ /* 0x004fea0003c00000 */
[----:B------:R-:W-:Y:S01]  /*fef0*/  MOV R4, R0 ;  /* 0x0000000000047202 */ /* 0x000fe20000000f00 */
[----:B------:R-:W-:Y:S05]  /*ff00*/  BRA `(.L_x_1323) ;  /* 0xffff2f1000007947 */ /* 0x000fea000383ffff */
.L_x_1249:
[----:B------:R-:W-:Y:S01]  /*ff10*/  IMAD.MOV.U32 R5, RZ, RZ, R15 ;  /* 0x000000ffff057224 */ /* 0x000fe200078e000f */
[----:B------:R-:W-:Y:S01]  /*ff20*/  MOV R3, 0x2 ;  /* 0x0000000200037802 */ /* 0x000fe20000000f00 */
[----:B----4-:R-:W-:Y:S01]  /*ff30*/  IMAD.MOV.U32 R0, RZ, RZ, 0x181f ;  /* 0x0000181fff007424 */ /* 0x010fe200078e00ff */
[----:B------:R-:W-:Y:S02]  /*ff40*/  MOV R2, 0xff60 ;  /* 0x0000ff6000027802 */ /* 0x000fe40000000f00 */
[----:B-123--:R-:W-:Y:S05]  /*ff50*/  CALL.REL.NOINC `($__internal_27_$__cuda_sm70_shflsync_idx_p) ;  /* 0x0000109000007944 */ /* 0x00efea0003c00000 */
[----:B------:R-:W-:Y:S05]  /*ff60*/  BRA `(.L_x_1324) ;  /* 0xffff2ed000007947 */ /* 0x000fea000383ffff */
.L_x_1252:
[----:B------:R-:W-:Y:S01]  /*ff70*/  IMAD.MOV.U32 R5, RZ, RZ, R14 ;  /* 0x000000ffff057224 */ /* 0x000fe200078e000e */
[----:B-1----:R-:W-:Y:S01]  /*ff80*/  MOV R3, 0x3 ;  /* 0x0000000300037802 */ /* 0x002fe20000000f00 */
[----:B------:R-:W-:Y:S01]  /*ff90*/  IMAD.MOV.U32 R0, RZ, RZ, 0x181f ;  /* 0x0000181fff007424 */ /* 0x000fe200078e00ff */
[----:B------:R-:W-:-:S02]  /*ffa0*/  MOV R2, 0xffc0 ;  /* 0x0000ffc000027802 */ /* 0x000fc40000000f00 */
[----:B--234-:R-:W-:Y:S05]  /*ffb0*/  CALL.REL.NOINC `($__internal_27_$__cuda_sm70_shflsync_idx_p) ;  /* 0x0000103000007944 */ /* 0x01cfea0003c00000 */
[----:B------:R-:W-:Y:S01]  /*ffc0*/  IMAD.MOV.U32 R4, RZ, RZ, R0 ;  /* 0x000000ffff047224 */ /* 0x000fe200078e0000 */
[----:B------:R-:W-:Y:S01]  /*ffd0*/  MOV R3, 0x3 ;  /* 0x0000000300037802 */ /* 0x000fe20000000f00 */
[----:B------:R-:W-:Y:S01]  /*ffe0*/  IMAD.MOV.U32 R5, RZ, RZ, R15 ;  /* 0x000000ffff057224 */ /* 0x000fe200078e000f */
[----:B------:R-:W-:-:S02]  /*fff0*/  MOV R0, 0x181f ;  /* 0x0000181f00007802 */ /* 0x000fc40000000f00 */
[----:B------:R-:W-:Y:S02]  /*10000*/  MOV R2, 0x10020 ;  /* 0x0001002000027802 */ /* 0x000fe40000000f00 */
[----:B------:R-:W-:Y:S05]  /*10010*/  CALL.REL.NOINC `($__internal_27_$__cuda_sm70_shflsync_idx_p) ;  /* 0x00000fd000007944 */ /* 0x000fea0003c00000 */
[----:B------:R-:W-:Y:S05]  /*10020*/  BRA `(.L_x_1325) ;  /* 0xffff2fe000007947 */ /* 0x000fea000383ffff */
.L_x_1257:
[----:B------:R-:W-:Y:S01]  /*10030*/  IMAD.MOV.U32 R2, RZ, RZ, R251 ;  /* 0x000000ffff027224 */ /* 0x000fe200078e00fb */
[----:B------:R-:W-:Y:S01]  /*10040*/  MOV R7, 0x1f ;  /* 0x0000001f00077802 */ /* 0x000fe20000000f00 */
[----:B------:R-:W-:Y:S01]  /*10050*/  IMAD.MOV.U32 R5, RZ, RZ, 0x2 ;  /* 0x00000002ff057424 */ /* 0x000fe200078e00ff */
[----:B------:R-:W-:Y:S02]  /*10060*/  MOV R6, 0xffffffff ;  /* 0xffffffff00067802 */ /* 0x000fe40000000f00 */
[----:B------:R-:W-:Y:S02]  /*10070*/  MOV R3, 0x10090 ;  /* 0x0001009000037802 */ /* 0x000fe40000000f00 */
[----:B------:R-:W-:Y:S05]  /*10080*/  CALL.REL.NOINC `($__internal_26_$__cuda_sm70_shflsync_bfly_p) ;  /* 0x00000f1000007944 */ /* 0x000fea0003c00000 */
[----:B------:R-:W-:Y:S01]  /*10090*/  FADD.FTZ R0, R251, R5 ;  /* 0x00000005fb007221 */ /* 0x000fe20000010000 */
[----:B------:R-:W-:Y:S02]  /*100a0*/  MOV R5, 0x1 ;  /* 0x0000000100057802 */ /* 0x000fe40000000f00 */
[----:B------:R-:W-:Y:S02]  /*100b0*/  MOV R3, 0x100e0 ;  /* 0x000100e000037802 */ /* 0x000fe40000000f00 */
[----:B------:R-:W-:-:S02]  /*100c0*/  MOV R2, R0 ;  /* 0x0000000000027202 */ /* 0x000fc40000000f00 */
[----:B------:R-:W-:Y:S05]  /*100d0*/  CALL.REL.NOINC `($__internal_26_$__cuda_sm70_shflsync_bfly_p) ;  /* 0x00000ec000007944 */ /* 0x000fea0003c00000 */
[----:B------:R-:W-:Y:S01]  /*100e0*/  FADD.FTZ R0, R0, R5 ;  /* 0x0000000500007221 */ /* 0x000fe20000010000 */
[----:B------:R-:W-:-:S02]  /*100f0*/  MOV R2, R250 ;  /* 0x000000fa00027202 */ /* 0x000fc40000000f00 */
[----:B------:R-:W-:Y:S02]  /*10100*/  MOV R5, 0x2 ;  /* 0x0000000200057802 */ /* 0x000fe40000000f00 */
[----:B------:R-:W-:Y:S02]  /*10110*/  MOV R3, 0x10130 ;  /* 0x0001013000037802 */ /* 0x000fe40000000f00 */
[----:B------:R-:W-:Y:S05]  /*10120*/  CALL.REL.NOINC `($__internal_26_$__cuda_sm70_shflsync_bfly_p) ;  /* 0x00000e7000007944 */ /* 0x000fea0003c00000 */
[----:B------:R-:W-:Y:S01]  /*10130*/  FADD.FTZ R4, R250, R5 ;  /* 0x00000005fa047221 */ /* 0x000fe20000010000 */
[----:B------:R-:W-:Y:S02]  /*10140*/  MOV R5, 0x1 ;  /* 0x0000000100057802 */ /* 0x000fe40000000f00 */
[----:B------:R-:W-:Y:S02]  /*10150*/  MOV R3, 0x10180 ;  /* 0x0001018000037802 */ /* 0x000fe40000000f00 */
[----:B------:R-:W-:Y:S02]  /*10160*/  MOV R2, R4 ;  /* 0x0000000400027202 */ /* 0x000fe40000000f00 */
[----:B------:R-:W-:Y:S05]  /*10170*/  CALL.REL.NOINC `($__internal_26_$__cuda_sm70_shflsync_bfly_p) ;  /* 0x00000e2000007944 */ /* 0x000fea0003c00000 */
[----:B------:R-:W-:Y:S01]  /*10180*/  MOV R3, R5 ;  /* 0x0000000500037202 */ /* 0x000fe20000000f00 */
[----:B------:R-:W-:Y:S05]  /*10190*/  BRA `(.L_x_1326) ;  /* 0xffff9d0000007947 */ /* 0x000fea000383ffff */
.L_x_1264:
[----:B-1-34-:R-:W-:Y:S01]  /*101a0*/  IMAD.MOV.U32 R5, RZ, RZ, R14 ;  /* 0x000000ffff057224 */ /* 0x01afe200078e000e */
[----:B------:R-:W-:Y:S01]  /*101b0*/  MOV R3, RZ ;  /* 0x000000ff00037202 */ /* 0x000fe20000000f00 */
[----:B------:R-:W-:Y:S01]  /*101c0*/  IMAD.MOV.U32 R0, RZ, RZ, 0x181f ;  /* 0x0000181fff007424 */ /* 0x000fe200078e00ff */
[----:B------:R-:W-:-:S02]  /*101d0*/  MOV R2, 0x101f0 ;  /* 0x000101f000027802 */ /* 0x000fc40000000f00 */
[----:B------:R-:W-:Y:S05]  /*101e0*/  CALL.REL.NOINC `($__internal_27_$__cuda_sm70_shflsync_idx_p) ;  /* 0x00000e0000007944 */ /* 0x000fea0003c00000 */
[----:B------:R-:W-:Y:S01]  /*101f0*/  MOV R6, R0 ;  /* 0x0000000000067202 */ /* 0x000fe20000000f00 */
[----:B------:R-:W-:Y:S05]  /*10200*/  BRA `(.L_x_1327) ;  /* 0xffffb96000007947 */ /* 0x000fea000383ffff */
.L_x_1265:
[----:B------:R-:W-:Y:S01]  /*10210*/  IMAD.MOV.U32 R5, RZ, RZ, R15 ;  /* 0x000000ffff057224 */ /* 0x000fe200078e000f */
[----:B------:R-:W-:Y:S01]  /*10220*/  MOV R3, RZ ;  /* 0x000000ff00037202 */ /* 0x000fe20000000f00 */
[----:B------:R-:W-:Y:S01]  /*10230*/  IMAD.MOV.U32 R0, RZ, RZ, 0x181f ;  /* 0x0000181fff007424 */ /* 0x000fe200078e00ff */
[----:B------:R-:W-:-:S02]  /*10240*/  MOV R2, 0x10260 ;  /* 0x0001026000027802 */ /* 0x000fc40000000f00 */
[----:B-12---:R-:W-:Y:S05]  /*10250*/  CALL.REL.NOINC `($__internal_27_$__cuda_sm70_shflsync_idx_p) ;  /* 0x00000d9000007944 */ /* 0x006fea0003c00000 */
[----:B------:R-:W-:Y:S05]  /*10260*/  BRA `(.L_x_1328) ;  /* 0xffffb92000007947 */ /* 0x000fea000383ffff */
.L_x_1268:
[----:B------:R-:W-:Y:S01]  /*10270*/  IMAD.MOV.U32 R5, RZ, RZ, R14 ;  /* 0x000000ffff057224 */ /* 0x000fe200078e000e */
[----:B--2---:R-:W-:Y:S01]  /*10280*/  MOV R3, 0x1 ;  /* 0x0000000100037802 */ /* 0x004fe20000000f00 */
[----:B----4-:R-:W-:Y:S01]  /*10290*/  IMAD.MOV.U32 R0, RZ, RZ, 0x181f ;  /* 0x0000181fff007424 */ /* 0x010fe200078e00ff */
[----:B------:R-:W-:-:S02]  /*102a0*/  MOV R2, 0x102c0 ;  /* 0x000102c000027802 */ /* 0x000fc40000000f00 */
[----:B-1-3--:R-:W-:Y:S05]  /*102b0*/  CALL.REL.NOINC `($__internal_27_$__cuda_sm70_shflsync_idx_p) ;  /* 0x00000d3000007944 */ /* 0x00afea0003c00000 */
[----:B------:R-:W-:Y:S01]  /*102c0*/  IMAD.MOV.U32 R6, RZ, RZ, R0 ;  /* 0x000000ffff067224 */ /* 0x000fe200078e0000 */
[----:B------:R-:W-:Y:S01]  /*102d0*/  MOV R3, 0x1 ;  /* 0x0000000100037802 */ /* 0x000fe20000000f00 */
[----:B------:R-:W-:Y:S01]  /*102e0*/  IMAD.MOV.U32 R5, RZ, RZ, R15 ;  /* 0x000000ffff057224 */ /* 0x000fe200078e000f */
[----:B------:R-:W-:-:S02]  /*102f0*/  MOV R0, 0x181f ;  /* 0x0000181f00007802 */ /* 0x000fc40000000f00 */
[----:B------:R-:W-:Y:S02]  /*10300*/  MOV R2, 0x10320 ;  /* 0x0001032000027802 */ /* 0x000fe40000000f00 */
[----:B------:R-:W-:Y:S05]  /*10310*/  CALL.REL.NOINC `($__internal_27_$__cuda_sm70_shflsync_idx_p) ;  /* 0x00000cd000007944 */ /* 0x000fea0003c00000 */
[----:B------:R-:W-:Y:S05]  /*10320*/  BRA `(.L_x_1329) ;  /* 0xffffba3000007947 */ /* 0x000fea000383ffff */
.L_x_1271:
[----:B------:R-:W-:Y:S01]  /*10330*/  IMAD.MOV.U32 R5, RZ, RZ, R14 ;  /* 0x000000ffff057224 */ /* 0x000fe200078e000e */
[----:B-1----:R-:W-:Y:S01]  /*10340*/  MOV R3, 0x2 ;  /* 0x0000000200037802 */ /* 0x002fe20000000f00 */
[----:B----4-:R-:W-:Y:S01]  /*10350*/  IMAD.MOV.U32 R0, RZ, RZ, 0x181f ;  /* 0x0000181fff007424 */ /* 0x010fe200078e00ff */
[----:B------:R-:W-:Y:S02]  /*10360*/  MOV R2, 0x10380 ;  /* 0x0001038000027802 */ /* 0x000fe40000000f00 */
[----:B--23--:R-:W-:Y:S05]  /*10370*/  CALL.REL.NOINC `($__internal_27_$__cuda_sm70_shflsync_idx_p) ;  /* 0x00000c7000007944 */ /* 0x00cfea0003c00000 */
[----:B------:R-:W-:Y:S01]  /*10380*/  MOV R6, R0 ;  /* 0x0000000000067202 */ /* 0x000fe20000000f00 */
[----:B------:R-:W-:Y:S05]  /*10390*/  BRA `(.L_x_1330) ;  /* 0xffffbb9000007947 */ /* 0x000fea000383ffff */
.L_x_1272:
[----:B------:R-:W-:Y:S01]  /*103a0*/  IMAD.MOV.U32 R5, RZ, RZ, R15 ;  /* 0x000000ffff057224 */ /* 0x000fe200078e000f */
[----:B------:R-:W-:Y:S01]  /*103b0*/  MOV R3, 0x2 ;  /* 0x0000000200037802 */ /* 0x000fe20000000f00 */
[----:B----4-:R-:W-:Y:S01]  /*103c0*/  IMAD.MOV.U32 R0, RZ, RZ, 0x181f ;  /* 0x0000181fff007424 */ /* 0x010fe200078e00ff */
[----:B------:R-:W-:Y:S02]  /*103d0*/  MOV R2, 0x103f0 ;  /* 0x000103f000027802 */ /* 0x000fe40000000f00 */
[----:B-123--:R-:W-:Y:S05]  /*103e0*/  CALL.REL.NOINC `($__internal_27_$__cuda_sm70_shflsync_idx_p) ;  /* 0x00000c0000007944 */ /* 0x00efea0003c00000 */
[----:B------:R-:W-:Y:S05]  /*103f0*/  BRA `(.L_x_1331) ;  /* 0xffffbb5000007947 */ /* 0x000fea000383ffff */
.L_x_1275:
        /* <DEDUP_REMOVED lines=12> */
.L_x_1277:
[----:B------:R-:W-:Y:S01]  /*104c0*/  IMAD.MOV.U32 R5, RZ, RZ, R20 ;  /* 0x000000ffff057224 */ /* 0x000fe200078e0014 */
[----:B------:R-:W-:Y:S01]  /*104d0*/  MOV R3, RZ ;  /* 0x000000ff00037202 */ /* 0x000fe20000000f00 */
[----:B------:R-:W-:Y:S01]  /*104e0*/  IMAD.MOV.U32 R0, RZ, RZ, 0x1c1f ;  /* 0x00001c1fff007424 */ /* 0x000fe200078e00ff */
[----:B------:R-:W-:Y:S02]  /*104f0*/  MOV R2, 0x10510 ;  /* 0x0001051000027802 */ /* 0x000fe40000000f00 */
[----:B------:R-:W-:Y:S05]  /*10500*/  CALL.REL.NOINC `($__internal_27_$__cuda_sm70_shflsync_idx_p) ;  /* 0x00000ae000007944 */ /* 0x000fea0003c00000 */
[----:B------:R-:W-:Y:S01]  /*10510*/  MOV R4, R0 ;  /* 0x0000000000047202 */ /* 0x000fe20000000f00 */
[----:B------:R-:W-:Y:S05]  /*10520*/  BRA `(.L_x_1333) ;  /* 0xffffbfd000007947 */ /* 0x000fea000383ffff */
.L_x_1278:
[----:B------:R-:W-:Y:S01]  /*10530*/  IMAD.MOV.U32 R5, RZ, RZ, R21 ;  /* 0x000000ffff057224 */ /* 0x000fe200078e0015 */
[----:B------:R-:W-:Y:S01]  /*10540*/  MOV R3, RZ ;  /* 0x000000ff00037202 */ /* 0x000fe20000000f00 */
[----:B------:R-:W-:Y:S01]  /*10550*/  IMAD.MOV.U32 R0, RZ, RZ, 0x1c1f ;  /* 0x00001c1fff007424 */ /* 0x000fe200078e00ff */
[----:B------:R-:W-:Y:S02]  /*10560*/  MOV R2, 0x10580 ;  /* 0x0001058000027802 */ /* 0x000fe40000000f00 */
[----:B-12---:R-:W-:Y:S05]  /*10570*/  CALL.REL.NOINC `($__internal_27_$__cuda_sm70_shflsync_idx_p) ;  /* 0x00000a7000007944 */ /* 0x006fea0003c00000 */
[----:B------:R-:W-:Y:S05]  /*10580*/  BRA `(.L_x_1334) ;  /* 0xffffbf9000007947 */ /* 0x000fea000383ffff */
.L_x_1281:
[----:B------:R-:W-:Y:S01]  /*10590*/  IMAD.MOV.U32 R5, RZ, RZ, R20 ;  /* 0x000000ffff057224 */ /* 0x000fe200078e0014 */
[----:B-1----:R-:W-:Y:S01]  /*105a0*/  MOV R3, 0x1 ;  /* 0x0000000100037802 */ /* 0x002fe20000000f00 */
[----:B----4-:R-:W-:Y:S01]  /*105b0*/  IMAD.MOV.U32 R0, RZ, RZ, 0x1c1f ;  /* 0x00001c1fff007424 */ /* 0x010fe200078e00ff */
[----:B------:R-:W-:-:S02]  /*105c0*/  MOV R2, 0x105e0 ;  /* 0x000105e000027802 */ /* 0x000fc40000000f00 */
[----:B--23--:R-:W-:Y:S05]  /*105d0*/  CALL.REL.NOINC `($__internal_27_$__cuda_sm70_shflsync_idx_p) ;  /* 0x00000a1000007944 */ /* 0x00cfea0003c00000 */
[----:B------:R-:W-:Y:S01]  /*105e0*/  IMAD.MOV.U32 R4, RZ, RZ, R0 ;  /* 0x000000ffff047224 */ /* 0x000fe200078e0000 */
[----:B------:R-:W-:Y:S01]  /*105f0*/  MOV R3, 0x1 ;  /* 0x0000000100037802 */ /* 0x000fe20000000f00 */
[----:B------:R-:W-:Y:S01]  /*10600*/  IMAD.MOV.U32 R5, RZ, RZ, R21 ;  /* 0x000000ffff057224 */ /* 0x000fe200078e0015 */
[----:B------:R-:W-:-:S02]  /*10610*/  MOV R0, 0x1c1f ;  /* 0x00001c1f00007802 */ /* 0x000fc40000000f00 */
[----:B------:R-:W-:Y:S02]  /*10620*/  MOV R2, 0x10640 ;  /* 0x0001064000027802 */ /* 0x000fe40000000f00 */
[----:B------:R-:W-:Y:S05]  /*10630*/  CALL.REL.NOINC `($__internal_27_$__cuda_sm70_shflsync_idx_p) ;  /* 0x000009b000007944 */ /* 0x000fea0003c00000 */
[----:B------:R-:W-:Y:S05]  /*10640*/  BRA `(.L_x_1335) ;  /* 0xffffcb3000007947 */ /* 0x000fea000383ffff */
.L_x_1285:
[----:B------:R-:W-:Y:S01]  /*10650*/  IMAD.MOV.U32 R5, RZ, RZ, R12 ;  /* 0x000000ffff057224 */ /* 0x000fe200078e000c */
[----:B------:R-:W-:Y:S01]  /*10660*/  MOV R3, RZ ;  /* 0x000000ff00037202 */ /* 0x000fe20000000f00 */
[----:B------:R-:W-:Y:S01]  /*10670*/  IMAD.MOV.U32 R0, RZ, RZ, 0x181f ;  /* 0x0000181fff007424 */ /* 0x000fe200078e00ff */
[----:B------:R-:W-:Y:S02]  /*10680*/  MOV R2, 0x106a0 ;  /* 0x000106a000027802 */ /* 0x000fe40000000f00 */
[----:B------:R-:W-:Y:S05]  /*10690*/  CALL.REL.NOINC `($__internal_27_$__cuda_sm70_shflsync_idx_p) ;  /* 0x0000095000007944 */ /* 0x000fea0003c00000 */
[----:B------:R-:W-:Y:S01]  /*106a0*/  MOV R4, R0 ;  /* 0x0000000000047202 */ /* 0x000fe20000000f00 */
[----:B------:R-:W-:Y:S05]  /*106b0*/  BRA `(.L_x_1336) ;  /* 0xffffdec000007947 */ /* 0x000fea000383ffff */
.L_x_1286:
[----:B------:R-:W-:Y:S01]  /*106c0*/  IMAD.MOV.U32 R5, RZ, RZ, R15 ;  /* 0x000000ffff057224 */ /* 0x000fe200078e000f */
[----:B------:R-:W-:Y:S01]  /*106d0*/  MOV R3, RZ ;  /* 0x000000ff00037202 */ /* 0x000fe20000000f00 */
[----:B------:R-:W-:Y:S01]  /*106e0*/  IMAD.MOV.U32 R0, RZ, RZ, 0x181f ;  /* 0x0000181fff007424 */ /* 0x000fe200078e00ff */
[----:B------:R-:W-:Y:S02]  /*106f0*/  MOV R2, 0x10710 ;  /* 0x0001071000027802 */ /* 0x000fe40000000f00 */
[----:B-12---:R-:W-:Y:S05]  /*10700*/  CALL.REL.NOINC `($__internal_27_$__cuda_sm70_shflsync_idx_p) ;  /* 0x000008e000007944 */ /* 0x006fea0003c00000 */
[----:B------:R-:W-:Y:S05]  /*10710*/  BRA `(.L_x_1337) ;  /* 0xffffde8000007947 */ /* 0x000fea000383ffff */
.L_x_1289:
        /* <DEDUP_REMOVED lines=12> */
.L_x_1292:
[----:B------:R-:W-:Y:S01]  /*107e0*/  IMAD.MOV.U32 R5, RZ, RZ, R12 ;  /* 0x000000ffff057224 */ /* 0x000fe200078e000c */
[----:B-1----:R-:W-:Y:S01]  /*107f0*/  MOV R3, 0x2 ;  /* 0x0000000200037802 */ /* 0x002fe20000000f00 */
[----:B----4-:R-:W-:Y:S01]  /*10800*/  IMAD.MOV.U32 R0, RZ, RZ, 0x181f ;  /* 0x0000181fff007424 */ /* 0x010fe200078e00ff */
[----:B------:R-:W-:Y:S02]  /*10810*/  MOV R2, 0x10830 ;  /* 0x0001083000027802 */ /* 0x000fe40000000f00 */
[----:B--23--:R-:W-:Y:S05]  /*10820*/  CALL.REL.NOINC `($__internal_27_$__cuda_sm70_shflsync_idx_p) ;  /* 0x000007c000007944 */ /* 0x00cfea0003c00000 */
[----:B------:R-:W-:Y:S01]  /*10830*/  MOV R4, R0 ;  /* 0x0000000000047202 */ /* 0x000fe20000000f00 */
[----:B------:R-:W-:Y:S05]  /*10840*/  BRA `(.L_x_1339) ;  /* 0xffffe10000007947 */ /* 0x000fea000383ffff */
.L_x_1293:
[----:B------:R-:W-:Y:S01]  /*10850*/  IMAD.MOV.U32 R5, RZ, RZ, R15 ;  /* 0x000000ffff057224 */ /* 0x000fe200078e000f */
[----:B------:R-:W-:Y:S01]  /*10860*/  MOV R3, 0x2 ;  /* 0x0000000200037802 */ /* 0x000fe20000000f00 */
[----:B----4-:R-:W-:Y:S01]  /*10870*/  IMAD.MOV.U32 R0, RZ, RZ, 0x181f ;  /* 0x0000181fff007424 */ /* 0x010fe200078e00ff */
[----:B------:R-:W-:Y:S02]  /*10880*/  MOV R2, 0x108a0 ;  /* 0x000108a000027802 */ /* 0x000fe40000000f00 */
[----:B-123--:R-:W-:Y:S05]  /*10890*/  CALL.REL.NOINC `($__internal_27_$__cuda_sm70_shflsync_idx_p) ;  /* 0x0000075000007944 */ /* 0x00efea0003c00000 */
[----:B------:R-:W-:Y:S05]  /*108a0*/  BRA `(.L_x_1340) ;  /* 0xffffe0c000007947 */ /* 0x000fea000383ffff */
.L_x_1296:
        /* <DEDUP_REMOVED lines=12> */
.L_x_1298:
[----:B------:R-:W-:Y:S01]  /*10970*/  IMAD.MOV.U32 R5, RZ, RZ, R98 ;  /* 0x000000ffff057224 */ /* 0x000fe200078e0062 */
[----:B------:R-:W-:Y:S01]  /*10980*/  MOV R3, RZ ;  /* 0x000000ff00037202 */ /* 0x000fe20000000f00 */
[----:B------:R-:W-:Y:S01]  /*10990*/  IMAD.MOV.U32 R0, RZ, RZ, 0x1f ;  /* 0x0000001fff007424 */ /* 0x000fe200078e00ff */
[----:B------:R-:W-:Y:S02]  /*109a0*/  MOV R2, 0x109c0 ;  /* 0x000109c000027802 */ /* 0x000fe40000000f00 */
[----:B------:R-:W-:Y:S05]  /*109b0*/  CALL.REL.NOINC `($__internal_27_$__cuda_sm70_shflsync_idx_p) ;  /* 0x0000063000007944 */ /* 0x000fea0003c00000 */
[----:B------:R-:W-:Y:S01]  /*109c0*/  MOV R9, R0 ;  /* 0x0000000000097202 */ /* 0x000fe20000000f00 */
[----:B------:R-:W-:Y:S05]  /*109d0*/  BRA `(.L_x_1342) ;  /* 0xffffe40000007947 */ /* 0x000fea000383ffff */
.L_x_1299:
[----:B------:R-:W-:Y:S01]  /*109e0*/  IMAD.MOV.U32 R5, RZ, RZ, R98 ;  /* 0x000000ffff057224 */ /* 0x000fe200078e0062 */
[----:B------:R-:W-:Y:S01]  /*109f0*/  MOV R3, 0x1 ;  /* 0x0000000100037802 */ /* 0x000fe20000000f00 */
[----:B------:R-:W-:Y:S01]  /*10a00*/  IMAD.MOV.U32 R0, RZ, RZ, 0x1f ;  /* 0x0000001fff007424 */ /* 0x000fe200078e00ff */
[----:B------:R-:W-:Y:S02]  /*10a10*/  MOV R2, 0x10a30 ;  /* 0x00010a3000027802 */ /* 0x000fe40000000f00 */
[----:B-12---:R-:W-:Y:S05]  /*10a20*/  CALL.REL.NOINC `($__internal_27_$__cuda_sm70_shflsync_idx_p) ;  /* 0x000005c000007944 */ /* 0x006fea0003c00000 */
[----:B------:R-:W-:Y:S01]  /*10a30*/  MOV R8, R0 ;  /* 0x0000000000087202 */ /* 0x000fe20000000f00 */
[----:B------:R-:W-:Y:S05]  /*10a40*/  BRA `(.L_x_1343) ;  /* 0xffffe3b000007947 */ /* 0x000fea000383ffff */
.L_x_1300:
[----:B------:R-:W-:Y:S02]  /*10a50*/  MOV R2, 0x1 ;  /* 0x0000000100027802 */ /* 0x000fe40000000f00 */
[----:B------:R-:W-:-:S02]  /*10a60*/  MOV R3, 0x10a80 ;  /* 0x00010a8000037802 */ /* 0x000fc40000000f00 */
[----:B-1234-:R-:W-:Y:S05]  /*10a70*/  CALL.REL.NOINC `($__internal_28_$__cuda_sm70_shflsync_up_p) ;  /* 0x000005c000007944 */ /* 0x01efea0003c00000 */
[----:B------:R-:W-:Y:S05]  /*10a80*/  BRA `(.L_x_1344) ;  /* 0xffffe4a000007947 */ /* 0x000fea000383ffff */
.L_x_1301:
[----:B------:R-:W-:Y:S02]  /*10a90*/  MOV R2, 0x2 ;  /* 0x0000000200027802 */ /* 0x000fe40000000f00 */
[----:B------:R-:W-:-:S02]  /*10aa0*/  MOV R3, 0x10ac0 ;  /* 0x00010ac000037802 */ /* 0x000fc40000000f00 */
[----:B--2-4-:R-:W-:Y:S05]  /*10ab0*/  CALL.REL.NOINC `($__internal_28_$__cuda_sm70_shflsync_up_p) ;  /* 0x0000058000007944 */ /* 0x014fea0003c00000 */
        /* <DEDUP_REMOVED lines=23> */
.L_x_1305:
[----:B------:R-:W-:Y:S02]  /*10c30*/  MOV R2, 0x1 ;  /* 0x0000000100027802 */ /* 0x000fe40000000f00 */
[----:B------:R-:W-:Y:S02]  /*10c40*/  MOV R3, 0x10c60 ;  /* 0x00010c6000037802 */ /* 0x000fe40000000f00 */
[----:B------:R-:W-:Y:S05]  /*10c50*/  CALL.REL.NOINC `($__internal_28_$__cuda_sm70_shflsync_up_p) ;  /* 0x000003e000007944 */ /* 0x000fea0003c00000 */
[----:B------:R-:W-:Y:S01]  /*10c60*/  MOV R2, R4 ;  /* 0x0000000400027202 */ /* 0x000fe20000000f00 */
[----:B------:R-:W-:Y:S05]  /*10c70*/  BRA `(.L_x_1346) ;  /* 0xffffe51000007947 */ /* 0x000fea000383ffff */
.L_x_1306:
        /* <DEDUP_REMOVED lines=26> */
.L_x_1308:
[----:B------:R-:W-:Y:S02]  /*10e20*/  SEL R0, RZ, 0x1, P0 ;  /* 0x00000001ff007807 */ /* 0x000fe40000000000 */
[----:B------:R-:W-:Y:S02]  /*10e30*/  MOV R2, 0x10e50 ;  /* 0x00010e5000027802 */ /* 0x000fe40000000f00 */
[----:B-1----:R-:W-:Y:S05]  /*10e40*/  CALL.REL.NOINC `($__internal_29_$__cuda_sm70_votesync_ballot) ;  /* 0x0000026000007944 */ /* 0x002fea0003c00000 */
[----:B------:R-:W-:Y:S01]  /*10e50*/  MOV R11, R0 ;  /* 0x00000000000b7202 */ /* 0x000fe20000000f00 */
[----:B------:R-:W-:Y:S05]  /*10e60*/  BRA `(.L_x_1348) ;  /* 0xffffe4b000007947 */ /* 0x000fea000383ffff */
.L_x_1309:
[----:B------:R-:W-:Y:S01]  /*10e70*/  IMAD.MOV.U32 R5, RZ, RZ, R6 ;  /* 0x000000ffff057224 */ /* 0x000fe200078e0006 */
[----:B---3--:R-:W-:Y:S01]  /*10e80*/  MOV R3, R10 ;  /* 0x0000000a00037202 */ /* 0x008fe20000000f00 */
[----:B------:R-:W-:Y:S01]  /*10e90*/  IMAD.MOV.U32 R0, RZ, RZ, 0x1f ;  /* 0x0000001fff007424 */ /* 0x000fe200078e00ff */
[----:B------:R-:W-:Y:S02]  /*10ea0*/  MOV R2, 0x10ec0 ;  /* 0x00010ec000027802 */ /* 0x000fe40000000f00 */
[----:B-12---:R-:W-:Y:S05]  /*10eb0*/  CALL.REL.NOINC `($__internal_27_$__cuda_sm70_shflsync_idx_p) ;  /* 0x0000013000007944 */ /* 0x006fea0003c00000 */
[----:B------:R-:W-:Y:S01]  /*10ec0*/  IMAD.MOV.U32 R8, RZ, RZ, R0 ;  /* 0x000000ffff087224 */ /* 0x000fe200078e0000 */
[----:B------:R-:W-:Y:S01]  /*10ed0*/  MOV R3, R10 ;  /* 0x0000000a00037202 */ /* 0x000fe20000000f00 */
[----:B------:R-:W-:Y:S01]  /*10ee0*/  IMAD.MOV.U32 R5, RZ, RZ, R7 ;  /* 0x000000ffff057224 */ /* 0x000fe200078e0007 */
[----:B------:R-:W-:Y:S02]  /*10ef0*/  MOV R0, 0x1f ;  /* 0x0000001f00007802 */ /* 0x000fe40000000f00 */
[----:B------:R-:W-:-:S02]  /*10f00*/  MOV R2, 0x10f20 ;  /* 0x00010f2000027802 */ /* 0x000fc40000000f00 */
[----:B------:R-:W-:Y:S05]  /*10f10*/  CALL.REL.NOINC `($__internal_27_$__cuda_sm70_shflsync_idx_p) ;  /* 0x000000d000007944 */ /* 0x000fea0003c00000 */
[----:B------:R-:W-:Y:S01]  /*10f20*/  MOV R7, R0 ;  /* 0x0000000000077202 */ /* 0x000fe20000000f00 */
[----:B------:R-:W-:Y:S05]  /*10f30*/  BRA `(.L_x_1349) ;  /* 0xffffe42000007947 */ /* 0x000fea000383ffff */
.L_x_1312:
[----:B------:R-:W-:Y:S01]  /*10f40*/  IMAD.MOV.U32 R5, RZ, RZ, R4 ;  /* 0x000000ffff057224 */ /* 0x000fe200078e0004 */
[----:B------:R-:W-:-:S02]  /*10f50*/  MOV R0, 0x1f ;  /* 0x0000001f00007802 */ /* 0x000fc40000000f00 */
[----:B------:R-:W-:Y:S02]  /*10f60*/  MOV R2, 0x10f80 ;  /* 0x00010f8000027802 */ /* 0x000fe40000000f00 */
[----:B-1234-:R-:W-:Y:S05]  /*10f70*/  CALL.REL.NOINC `($__internal_27_$__cuda_sm70_shflsync_idx_p) ;  /* 0x0000007000007944 */ /* 0x01efea0003c00000 */
[----:B------:R-:W-:Y:S01]  /*10f80*/  MOV R13, R0 ;  /* 0x00000000000d7202 */ /* 0x000fe20000000f00 */
[----:B------:R-:W-:Y:S05]  /*10f90*/  BRA `(.L_x_1311) ;  /* 0xffffe42000007947 */ /* 0x000fea000383ffff */
        .weak           $__internal_26_$__cuda_sm70_shflsync_bfly_p
        .type           $__internal_26_$__cuda_sm70_shflsync_bfly_p,@function
        .size           $__internal_26_$__cuda_sm70_shflsync_bfly_p,($__internal_27_$__cuda_sm70_shflsync_idx_p - $__internal_26_$__cuda_sm70_shflsync_bfly_p)
$__internal_26_$__cuda_sm70_shflsync_bfly_p:
[----:B------:R-:W-:Y:S04]  /*10fa0*/  WARPSYNC R6 ;  /* 0x0000000600007348 */ /* 0x000fe80003800000 */
[----:B------:R1:W2:Y:S02]  /*10fb0*/  SHFL.BFLY PT, R5, R2, R5, R7 ;  /* 0x0c00000502057389 */ /* 0x0002a400000e0007 */
[----:B-1----:R-:W-:Y:S02]  /*10fc0*/  MOV R2, R3 ;  /* 0x0000000300027202 */ /* 0x002fe40000000f00 */
[----:B------:R-:W-:-:S04]  /*10fd0*/  MOV R3, 0x0 ;  /* 0x0000000000037802 */ /* 0x000fc80000000f00 */
[----:B--2---:R-:W-:Y:S05]  /*10fe0*/  RET.REL.NODEC R2 `(_ZN7cutlass13device_kernelIN5flash19enable_sm80_to_sm89INS1_16FlashAttnFwdSm80INS1_25CollectiveMainloopFwdSm80ILi8ELi1ELb0EN4cute5tupleIJNS5_1CILi128EEENS7_ILi64EEENS7_ILi256EEEEEELi256ENS_10bfloat16_tEfNS_4arch4Sm80ELb0ELb0ELb1ELb1ELb0ELb0ELb1ELb1EEENS1_21CollectiveEpilogueFwdINS6_IJS8_SA_S9_EEENS6_IJNS7_ILi1EEESI_SI_EEESC_SE_Li256ELb1ELb1ELb1ELb0EEENS1_36VarlenDynamicPersistentTileSchedulerILi128ELi64ELi256ELi256ELb1ELb1ELb0ELb0ELb1ELb1EEEEEEEEEvNT_6ParamsE) ;  /* 0xfffef01002007950 */ /* 0x004fea0003c3ffff */
        .weak           $__internal_27_$__cuda_sm70_shflsync_idx_p
        .type           $__internal_27_$__cuda_sm70_shflsync_idx_p,@function
        .size           $__internal_27_$__cuda_sm70_shflsync_idx_p,($__internal_28_$__cuda_sm70_shflsync_up_p - $__internal_27_$__cuda_sm70_shflsync_idx_p)
$__internal_27_$__cuda_sm70_shflsync_idx_p:
[----:B------:R-:W-:-:S04]  /*10ff0*/  MOV R102, 0xffffffff ;  /* 0xffffffff00667802 */ /* 0x000fc80000000f00 */
[----:B------:R-:W-:Y:S04]  /*11000*/  WARPSYNC R102 ;  /* 0x0000006600007348 */ /* 0x000fe80003800000 */
[----:B------:R1:W2:Y:S02]  /*11010*/  SHFL.IDX PT, R0, R5, R3, R0 ;  /* 0x0000000305007389 */ /* 0x0002a400000e0000 */
[----:B-1----:R-:W-:-:S04]  /*11020*/  MOV R3, 0x0 ;  /* 0x0000000000037802 */ /* 0x002fc80000000f00 */
[----:B--2---:R-:W-:Y:S05]  /*11030*/  RET.REL.NODEC R2 `(_ZN7cutlass13device_kernelIN5flash19enable_sm80_to_sm89INS1_16FlashAttnFwdSm80INS1_25CollectiveMainloopFwdSm80ILi8ELi1ELb0EN4cute5tupleIJNS5_1CILi128EEENS7_ILi64EEENS7_ILi256EEEEEELi256ENS_10bfloat16_tEfNS_4arch4Sm80ELb0ELb0ELb1ELb1ELb0ELb0ELb1ELb1EEENS1_21CollectiveEpilogueFwdINS6_IJS8_SA_S9_EEENS6_IJNS7_ILi1EEESI_SI_EEESC_SE_Li256ELb1ELb1ELb1ELb0EEENS1_36VarlenDynamicPersistentTileSchedulerILi128ELi64ELi256ELi256ELb1ELb1ELb0ELb0ELb1ELb1EEEEEEEEEvNT_6ParamsE) ;  /* 0xfffeefc002007950 */ /* 0x004fea0003c3ffff */
        .weak           $__internal_28_$__cuda_sm70_shflsync_up_p
        .type           $__internal_28_$__cuda_sm70_shflsync_up_p,@function
        .size           $__internal_28_$__cuda_sm70_shflsync_up_p,($__internal_29_$__cuda_sm70_votesync_ballot - $__internal_28_$__cuda_sm70_shflsync_up_p)
$__internal_28_$__cuda_sm70_shflsync_up_p:
[----:B------:R-:W-:Y:S02]  /*11040*/  IMAD.MOV.U32 R4, RZ, RZ, RZ ;  /* 0x000000ffff047224 */ /* 0x000fe400078e00ff */
[----:B------:R-:W-:-:S04]  /*11050*/  IMAD.MOV.U32 R10, RZ, RZ, -0x1 ;  /* 0xffffffffff0a7424 */ /* 0x000fc800078e00ff */
[----:B------:R-:W-:Y:S04]  /*11060*/  WARPSYNC R10 ;  /* 0x0000000a00007348 */ /* 0x000fe80003800000 */
[----:B------:R1:W2:Y:S02]  /*11070*/  SHFL.UP PT, R4, R0, R2, R4 ;  /* 0x0400000200047389 */ /* 0x0002a400000e0004 */
[----:B-1----:R-:W-:Y:S02]  /*11080*/  MOV R2, R3 ;  /* 0x0000000300027202 */ /* 0x002fe40000000f00 */
[----:B------:R-:W-:-:S04]  /*11090*/  MOV R3, 0x0 ;  /* 0x0000000000037802 */ /* 0x000fc80000000f00 */
[----:B--2---:R-:W-:Y:S05]  /*110a0*/  RET.REL.NODEC R2 `(_ZN7cutlass13device_kernelIN5flash19enable_sm80_to_sm89INS1_16FlashAttnFwdSm80INS1_25CollectiveMainloopFwdSm80ILi8ELi1ELb0EN4cute5tupleIJNS5_1CILi128EEENS7_ILi64EEENS7_ILi256EEEEEELi256ENS_10bfloat16_tEfNS_4arch4Sm80ELb0ELb0ELb1ELb1ELb0ELb0ELb1ELb1EEENS1_21CollectiveEpilogueFwdINS6_IJS8_SA_S9_EEENS6_IJNS7_ILi1EEESI_SI_EEESC_SE_Li256ELb1ELb1ELb1ELb0EEENS1_36VarlenDynamicPersistentTileSchedulerILi128ELi64ELi256ELi256ELb1ELb1ELb0ELb0ELb1ELb1EEEEEEEEEvNT_6ParamsE) ;  /* 0xfffeef5002007950 */ /* 0x004fea0003c3ffff */
        .weak           $__internal_29_$__cuda_sm70_votesync_ballot
        .type           $__internal_29_$__cuda_sm70_votesync_ballot,@function
        .size           $__internal_29_$__cuda_sm70_votesync_ballot,(.L_x_2620 - $__internal_29_$__cuda_sm70_votesync_ballot)
$__internal_29_$__cuda_sm70_votesync_ballot:
[----:B------:R-:W-:Y:S01]  /*110b0*/  ISETP.NE.U32.AND P0, PT, R0, 0x1, PT ;  /* 0x000000010000780c */ /* 0x000fe20003f05070 */
[----:B------:R-:W-:-:S04]  /*110c0*/  IMAD.MOV.U32 R3, RZ, RZ, -0x1 ;  /* 0xffffffffff037424 */ /* 0x000fc800078e00ff */
[----:B------:R-:W-:Y:S08]  /*110d0*/  WARPSYNC R3 ;  /* 0x0000000300007348 */ /* 0x000ff00003800000 */
[----:B------:R-:W-:-:S04]  /*110e0*/  VOTE.ANY R0, PT, !P0 ;  /* 0x0000000000007806 */ /* 0x000fc800040e0100 */
[----:B------:R-:W-:Y:S01]  /*110f0*/  LOP3.LUT R0, R0, R3, RZ, 0xc0, !PT ;  /* 0x0000000300007212 */ /* 0x000fe200078ec0ff */
[----:B------:R-:W-:-:S04]  /*11100*/  IMAD.MOV.U32 R3, RZ, RZ, 0x0 ;  /* 0x00000000ff037424 */ /* 0x000fc800078e00ff */
[----:B------:R-:W-:Y:S05]  /*11110*/  RET.REL.NODEC R2 `(_ZN7cutlass13device_kernelIN5flash19enable_sm80_to_sm89INS1_16FlashAttnFwdSm80INS1_25CollectiveMainloopFwdSm80ILi8ELi1ELb0EN4cute5tupleIJNS5_1CILi128EEENS7_ILi64EEENS7_ILi256EEEEEELi256ENS_10bfloat16_tEfNS_4arch4Sm80ELb0ELb0ELb1ELb1ELb0ELb0ELb1ELb1EEENS1_21CollectiveEpilogueFwdINS6_IJS8_SA_S9_EEENS6_IJNS7_ILi1EEESI_SI_EEESC_SE_Li256ELb1ELb1ELb1ELb0EEENS1_36VarlenDynamicPersistentTileSchedulerILi128ELi64ELi256ELi256ELb1ELb1ELb0ELb0ELb1ELb1EEEEEEEEEvNT_6ParamsE) ;  /* 0xfffeeee002007950 */ /* 0x000fea0003c3ffff */
.L_x_1350:
        /* <DEDUP_REMOVED lines=14> */
.L_x_2620:


//--------------------- .text._ZN7cutlass13device_kernelIN5flash19enable_sm80_to_sm89INS1_16FlashAttnFwdSm80INS1_25CollectiveMainloopFwdSm80ILi8ELi1ELb0EN4cute5tupleIJNS5_1CILi128EEENS7_ILi48EEENS7_ILi256EEEEEELi256ENS_10bfloat16_tEfNS_4arch4Sm80ELb0ELb0ELb1ELb1ELb0ELb1ELb1ELb1EEENS1_21CollectiveEpilogueFwdINS6_IJS8_SA_S9_EEENS6_IJNS7_ILi1EEESI_SI_EEESC_SE_Li256ELb1ELb1ELb1ELb0EEENS1_36VarlenDynamicPersistentTileSchedulerILi128ELi48ELi256ELi256ELb1ELb1ELb0ELb0ELb1ELb1EEEEEEEEEvNT_6ParamsE --------------------------
	.section	.text._ZN7cutlass13device_kernelIN5flash19enable_sm80_to_sm89INS1_16FlashAttnFwdSm80INS1_25CollectiveMainloopFwdSm80ILi8ELi1ELb0EN4cute5tupleIJNS5_1CILi128EEENS7_ILi48EEENS7_ILi256EEEEEELi256ENS_10bfloat16_tEfNS_4arch4Sm80ELb0ELb0ELb1ELb1ELb0ELb1ELb1ELb1EEENS1_21CollectiveEpilogueFwdINS6_IJS8_SA_S9_EEENS6_IJNS7_ILi1EEESI_SI_EEESC_SE_Li256ELb1ELb1ELb1ELb0EEENS1_36VarlenDynamicPersistentTileSchedulerILi128ELi48ELi256ELi256ELb1ELb1ELb0ELb0ELb1ELb1EEEEEEEEEvNT_6ParamsE,"ax",@progbits
	.sectioninfo	@"SHI_REGISTERS=255"
	.align	128
.text._ZN7cutlass13device_kernelIN5flash19enable_sm80_to_sm89INS1_16FlashAttnFwdSm80INS1_25CollectiveMainloopFwdSm80ILi8ELi1ELb0EN4cute5tupleIJNS5_1CILi128EEENS7_ILi48EEENS7_ILi256EEEEEELi256ENS_10bfloat16_tEfNS_4arch4Sm80ELb0ELb0ELb1ELb1ELb0ELb1ELb1ELb1EEENS1_21CollectiveEpilogueFwdINS6_IJS8_SA_S9_EEENS6_IJNS7_ILi1EEESI_SI_EEESC_SE_Li256ELb1ELb1ELb1ELb0EEENS1_36VarlenDynamicPersistentTileSchedulerILi128ELi48ELi256ELi256ELb1ELb1ELb0ELb0ELb1ELb1EEEEEEEEEvNT_6ParamsE:
        .type           _ZN7cutlass13device_kernelIN5flash19enable_sm80_to_sm89INS1_16FlashAttnFwdSm80INS1_25CollectiveMainloopFwdSm80ILi8ELi1ELb0EN4cute5tupleIJNS5_1CILi128EEENS7_ILi48EEENS7_ILi256EEEEEELi256ENS_10bfloat16_tEfNS_4arch4Sm80ELb0ELb0ELb1ELb1ELb0ELb1ELb1ELb1EEENS1_21CollectiveEpilogueFwdINS6_IJS8_SA_S9_EEENS6_IJNS7_ILi1EEESI_SI_EEESC_SE_Li256ELb1ELb1ELb1ELb0EEENS1_36VarlenDynamicPersistentTileSchedulerILi128ELi48ELi256ELi256ELb1ELb1ELb0ELb0ELb1ELb1EEEEEEEEEvNT_6ParamsE,@function
        .size           _ZN7cutlass13device_kernelIN5flash19enable_sm80_to_sm89INS1_16FlashAttnFwdSm80INS1_25CollectiveMainloopFwdSm80ILi8ELi1ELb0EN4cute5tupleIJNS5_1CILi128EEENS7_ILi48EEENS7_ILi256EEEEEELi256ENS_10bfloat16_tEfNS_4arch4Sm80ELb0ELb0ELb1ELb1ELb0ELb1ELb1ELb1EEENS1_21CollectiveEpilogueFwdINS6_IJS8_SA_S9_EEENS6_IJNS7_ILi1EEESI_SI_EEESC_SE_Li256ELb1ELb1ELb1ELb0EEENS1_36VarlenDynamicPersistentTileSchedulerILi128ELi48ELi256ELi256ELb1ELb1ELb0ELb0ELb1ELb1EEEEEEEEEvNT_6ParamsE,(.L_x_2625 - _ZN7cutlass13device_kernelIN5flash19enable_sm80_to_sm89INS1_16FlashAttnFwdSm80INS1_25CollectiveMainloopFwdSm80ILi8ELi1ELb0EN4cute5tupleIJNS5_1CILi128EEENS7_ILi48EEENS7_ILi256EEEEEELi256ENS_10bfloat16_tEfNS_4arch4Sm80ELb0ELb0ELb1ELb1ELb0ELb1ELb1ELb1EEENS1_21CollectiveEpilogueFwdINS6_IJS8_SA_S9_EEENS6_IJNS7_ILi1EEESI_SI_EEESC_SE_Li256ELb1ELb1ELb1ELb0EEENS1_36VarlenDynamicPersistentTileSchedulerILi128ELi48ELi256ELi256ELb1ELb1ELb0ELb0ELb1ELb1EEEEEEEEEvNT_6ParamsE)
        .other          _ZN7cutlass13device_kernelIN5flash19enable_sm80_to_sm89INS1_16FlashAttnFwdSm80INS1_25CollectiveMainloopFwdSm80ILi8ELi1ELb0EN4cute5tupleIJNS5_1CILi128EEENS7_ILi48EEENS7_ILi256EEEEEELi256ENS_10bfloat16_tEfNS_4arch4Sm80ELb0ELb0ELb1ELb1ELb0ELb1ELb1ELb1EEENS1_21CollectiveEpilogueFwdINS6_IJS8_SA_S9_EEENS6_IJNS7_ILi1EEESI_SI_EEESC_SE_Li256ELb1ELb1ELb1ELb0EEENS1_36VarlenDynamicPersistentTileSchedulerILi128ELi48ELi256ELi256ELb1ELb1ELb0ELb0ELb1ELb1EEEEEEEEEvNT_6ParamsE,@"STO_CUDA_ENTRY STV_DEFAULT"
_ZN7cutlass13device_kernelIN5flash19enable_sm80_to_sm89INS1_16FlashAttnFwdSm80INS1_25CollectiveMainloopFwdSm80ILi8ELi1ELb0EN4cute5tupleIJNS5_1CILi128EEENS7_ILi48EEENS7_ILi256EEEEEELi256ENS_10bfloat16_tEfNS_4arch4Sm80ELb0ELb0ELb1ELb1ELb0ELb1ELb1ELb1EEENS1_21CollectiveEpilogueFwdINS6_IJS8_SA_S9_EEENS6_IJNS7_ILi1EEESI_SI_EEESC_SE_Li256ELb1ELb1ELb1ELb0EEENS1_36VarlenDynamicPersistentTileSchedulerILi128ELi48ELi256ELi256ELb1ELb1ELb0ELb0ELb1ELb1EEEEEEEEEvNT_6ParamsE:
        /* <DEDUP_REMOVED lines=54> */
.L_x_1356:
        /* <DEDUP_REMOVED lines=17> */
.L_x_1542:
        /* <DEDUP_REMOVED lines=16> */
.L_x_1543:
[----:B--2---:R-:W-:-:S05]  /*0570*/  IMAD R0, R0, c[0x0][0x538], RZ ;  /* 0x00014e0000007a24 */ /* 0x004fca00078e02ff */
[----:B------:R-:W-:-:S04]  /*0580*/  IADD3 R6, R0, R6, RZ ;  /* 0x0000000600067210 */ /* 0x000fc80007ffe0ff */
[----:B------:R-:W-:-:S13]  /*0590*/  ISETP.GT.AND P0, PT, R6, UR4, PT ;  /* 0x0000000406007c0c */ /* 0x000fda000bf04270 */
[----:B-1----:R-:W-:Y:S05]  /*05a0*/  @!P0 BRA `(.L_x_1356) ;  /* 0xfffffdb000008947 */ /* 0x002fea000383ffff */
.L_x_1352:
[----:B------:R-:W-:-:S05]  /*05b0*/  IADD3 R12, -R0, R6, RZ ;  /* 0x00000006000c7210 */ /* 0x000fca0007ffe1ff */
[----:B------:R-:W-:-:S05]  /*05c0*/  IMAD R0, R4, c[0x0][0x538], R12 ;  /* 0x00014e0004007a24 */ /* 0x000fca00078e020c */
[----:B------:R-:W-:Y:S01]  /*05d0*/  ISETP.GT.AND P0, PT, R0, UR4, PT ;  /* 0x0000000400007c0c */ /* 0x000fe2000bf04270 */
[----:B------:R-:W-:-:S12]  /*05e0*/  BRA.DIV ~URZ, `(.L_x_1357) ;  /* 0x0001b2327f007947 */ /* 0x000fd8000b800000 */
[----:B------:R-:W-:-:S04]  /*05f0*/  VOTE.ANY R6, PT, !P0 ;  /* 0x0000000000067806 */ /* 0x000fc800040e0100 */
.L_x_1544:
[----:B------:R1:W2:Y:S01]  /*0600*/  POPC R13, R6 ;  /* 0x00000006000d7309 */ /* 0x0002a20000000000 */
[----:B------:R-:W-:Y:S05]  /*0610*/  BRA.DIV ~URZ, `(.L_x_1358) ;  /* 0x0001b2527f007947 */ /* 0x000fea000b800000 */
[----:B--2---:R-:W2:Y:S04]  /*0620*/  SHFL.IDX PT, R11, R8, R13, 0x1f ;  /* 0x00001f0d080b7589 */ /* 0x004ea800000e0000 */
[----:B------:R3:W4:Y:S02]  /*0630*/  SHFL.IDX PT, R10, R7, R13, 0x1f ;  /* 0x00001f0d070a7589 */ /* 0x00072400000e0000 */
[----:B---3--:R-:W-:Y:S02]  /*0640*/  MOV R7, RZ ;  /* 0x000000ff00077202 */ /* 0x008fe40000000f00 */
.L_x_1545:
[----:B--2-4-:R-:W-:Y:S01]  /*0650*/  ISETP.NE.AND P0, PT, R6, RZ, PT ;  /* 0x000000ff0600720c */ /* 0x014fe20003f05270 */
[----:B------:R-:W-:-:S12]  /*0660*/  BSSY B0, `(.L_x_1359) ;  /* 0x0000005000007945 */ /* 0x000fd80003800000 */
[----:B------:R-:W-:Y:S05]  /*0670*/  @!P0 BRA `(.L_x_1360) ;  /* 0x0000003000008947 */ /* 0x000fea0003800000 */
[----:B------:R-:W-:Y:S01]  /*0680*/  IADD3 R3, R13, -0x1, RZ ;  /* 0xffffffff0d037810 */ /* 0x000fe20007ffe0ff */
[----:B------:R-:W-:Y:S05]  /*0690*/  BRA.DIV ~URZ, `(.L_x_1361) ;  /* 0x0001b2b27f007947 */ /* 0x000fea000b800000 */
[----:B------:R2:W3:Y:S02]  /*06a0*/  SHFL.IDX PT, R7, R4, R3, 0x1f ;  /* 0x00001f0304077589 */ /* 0x0004e400000e0000 */
.L_x_1360:
[----:B------:R-:W-:Y:S05]  /*06b0*/  BSYNC B0 ;  /* 0x0000000000007941 */ /* 0x000fea0003800000 */
.L_x_1359:
        /* <DEDUP_REMOVED lines=69> */
.L_x_1353:
[----:B------:R-:W-:Y:S01]  /*0b10*/  MOV R0, UR4 ;  /* 0x0000000400007c02 */ /* 0x000fe20008000f00 */
[----:B------:R-:W-:Y:S04]  /*0b20*/  STL [R1+0x14], RZ ;  /* 0x000014ff01007387 */ /* 0x000fe80000100800 */
[----:B------:R-:W-:Y:S04]  /*0b30*/  STL [R1+0x18], RZ ;  /* 0x000018ff01007387 */ /* 0x000fe80000100800 */
[----:B------:R1:W-:Y:S02]  /*0b40*/  STL [R1+0x10], R0 ;  /* 0x0000100001007387 */ /* 0x0003e40000100800 */
[----:B-1----:R-:W-:-:S05]  /*0b50*/  MOV R0, c[0x0][0x53c] ;  /* 0x00014f0000007a02 */ /* 0x002fca0000000f00 */
[----:B------:R1:W-:Y:S02]  /*0b60*/  STL [R1+0x1c], R0 ;  /* 0x00001c0001007387 */ /* 0x0003e40000100800 */
.L_x_1362:
        /* <DEDUP_REMOVED lines=8> */
.L_x_1351:
        /* <DEDUP_REMOVED lines=10> */
[----:B------:R-:W-:-:S02]  /*0c90*/  SHF.R.S32.HI R9, RZ, 0x2, R14 ;  /* 0x00000002ff097819 */ /* 0x000fc4000001140e */
[----:B------:R-:W-:Y:S02]  /*0ca0*/  LOP3.LUT R0, R0, 0xfffffffe, RZ, 0xc0, !PT ;  /* 0xfffffffe00007812 */ /* 0x000fe400078ec0ff */
[----:B------:R-:W-:Y:S02]  /*0cb0*/  SHF.R.S32.HI R205, RZ, 0x3, R11 ;  /* 0x00000003ffcd7819 */ /* 0x000fe4000001140b */
[----:B-1----:R-:W-:Y:S01]  /*0cc0*/  LEA.HI R7, R8, R15, RZ, 0x5 ;  /* 0x0000000f08077211 */ /* 0x002fe200078f28ff */
[----:B------:R-:W-:Y:S01]  /*0cd0*/  IMAD.IADD R12, R3, 0x1, -R0 ;  /* 0x00000001030c7824 */ /* 0x000fe200078e0a00 */
[----:B------:R-:W-:Y:S01]  /*0ce0*/  LOP3.LUT R0, R2, 0xfffffff0, RZ, 0xc0, !PT ;  /* 0xfffffff002007812 */ /* 0x000fe200078ec0ff */
[----:B------:R-:W-:Y:S01]  /*0cf0*/  IMAD.SHL.U32 R4, R205, 0x40, RZ ;  /* 0x00000040cd047824 */ /* 0x000fe200078e00ff */
[----:B------:R-:W-:Y:S02]  /*0d00*/  SHF.R.S32.HI R2, RZ, 0x1f, R14 ;  /* 0x0000001fff027819 */ /* 0x000fe4000001140e */
[----:B------:R-:W-:Y:S01]  /*0d10*/  LOP3.LUT R3, R11, 0xfffffff8, RZ, 0xc0, !PT ;  /* 0xfffffff80b037812 */ /* 0x000fe200078ec0ff */
[----:B------:R-:W-:Y:S01]  /*0d20*/  IMAD.IADD R0, R15, 0x1, -R0 ;  /* 0x000000010f007824 */ /* 0x000fe200078e0a00 */
[----:B------:R-:W-:-:S02]  /*0d30*/  LEA.HI R2, R2, R9, RZ, 0x3 ;  /* 0x0000000902027211 */ /* 0x000fc400078f18ff */
[----:B------:R-:W-:Y:S01]  /*0d40*/  IADD3 R19, R205, 0x40, RZ ;  /* 0x00000040cd137810 */ /* 0x000fe20007ffe0ff */
        /* <DEDUP_REMOVED lines=9> */
[----:B------:R-:W-:Y:S01]  /*0de0*/  IMAD.SHL.U32 R5, R215, 0x40, RZ ;  /* 0x00000040d7057824 */ /* 0x000fe200078e00ff */
[----:B------:R-:W-:-:S02]  /*0df0*/  LOP3.LUT R3, R2, 0x38, R132, 0xf8, !PT ;  /* 0x0000003802037812 */ /* 0x000fc400078ef884 */
[----:B------:R-:W-:Y:S02]  /*0e00*/  LOP3.LUT R2, R13, 0xfffffff8, RZ, 0xc0, !PT ;  /* 0xfffffff80d027812 */ /* 0x000fe400078ec0ff */
[----:B------:R-:W-:Y:S02]  /*0e10*/  LOP3.LUT R10, R3, R4, RZ, 0x3c, !PT ;  /* 0x00000004030a7212 */ /* 0x000fe400078e3cff */
[----:B------:R-:W-:Y:S01]  /*0e20*/  LOP3.LUT R3, R7, 0xffffffe0, RZ, 0xc0, !PT ;  /* 0xffffffe007037812 */ /* 0x000fe200078ec0ff */
[----:B------:R-:W-:Y:S01]  /*0e30*/  IMAD.IADD R6, R0, 0x1, -R2 ;  /* 0x0000000100067824 */ /* 0x000fe200078e0a02 */
[----:B------:R-:W-:Y:S02]  /*0e40*/  LOP3.LUT R0, R5, 0x1c0, RZ, 0xc0, !PT ;  /* 0x000001c005007812 */ /* 0x000fe400078ec0ff */
[----:B------:R-:W-:Y:S01]  /*0e50*/  SHF.R.S32.HI R2, RZ, 0x5, R7 ;  /* 0x00000005ff027819 */ /* 0x000fe20000011407 */
[----:B------:R-:W-:Y:S01]  /*0e60*/  IMAD.IADD R17, R15, 0x1, -R3 ;  /* 0x000000010f117824 */ /* 0x000fe200078e0a03 */
[----:B------:R-:W-:-:S02]  /*0e70*/  SHF.R.S32.HI R4, RZ, 0x1f, R7 ;  /* 0x0000001fff047819 */ /* 0x000fc40000011407 */
[----:B------:R-:W-:Y:S02]  /*0e80*/  LOP3.LUT R7, R0, 0x8, R11, 0xf8, !PT ;  /* 0x0000000800077812 */ /* 0x000fe400078ef80b */
[----:B------:R-:W-:Y:S02]  /*0e90*/  SHF.R.U32.HI R5, RZ, 0x3, R0 ;  /* 0x00000003ff057819 */ /* 0x000fe40000011600 */
[----:B------:R-:W-:Y:S02]  /*0ea0*/  LEA.HI R3, R8, R15, RZ, 0x6 ;  /* 0x0000000f08037211 */ /* 0x000fe400078f30ff */
[----:B------:R-:W-:Y:S02]  /*0eb0*/  LEA.HI R0, R4, R2, RZ, 0x3 ;  /* 0x0000000204007211 */ /* 0x000fe400078f18ff */
[----:B------:R-:W-:Y:S01]  /*0ec0*/  SHF.R.S32.HI R4, RZ, 0x1f, R17 ;  /* 0x0000001fff047819 */ /* 0x000fe20000011411 */
[----:B------:R-:W-:Y:S01]  /*0ed0*/  IMAD.SHL.U32 R3, R3, 0x8, RZ ;  /* 0x0000000803037824 */ /* 0x000fe200078e00ff */
[----:B------:R-:W-:-:S02]  /*0ee0*/  LOP3.LUT R0, R0, 0xffffff8, RZ, 0xc0, !PT ;  /* 0x0ffffff800007812 */ /* 0x000fc400078ec0ff */
[----:B------:R-:W-:Y:S02]  /*0ef0*/  LOP3.LUT R8, R14, 0xfffffffc, RZ, 0xc0, !PT ;  /* 0xfffffffc0e087812 */ /* 0x000fe400078ec0ff */
[----:B------:R-:W-:Y:S01]  /*0f00*/  LEA.HI R14, R4, R17, RZ, 0x2 ;  /* 0x00000011040e7211 */ /* 0x000fe200078f10ff */
[----:B------:R-:W-:Y:S01]  /*0f10*/  IMAD.IADD R4, R2, 0x1, -R0 ;  /* 0x0000000102047824 */ /* 0x000fe200078e0a00 */
[----:B------:R-:W-:Y:S01]  /*0f20*/  LOP3.LUT R11, R7, R5, RZ, 0x3c, !PT ;  /* 0x00000005070b7212 */ /* 0x000fe200078e3cff */
[----:B------:R-:W-:Y:S01]  /*0f30*/  IMAD.IADD R0, R15, 0x1, -R8 ;  /* 0x000000010f007824 */ /* 0x000fe200078e0a08 */
[----:B------:R-:W-:Y:S02]  /*0f40*/  LOP3.LUT R7, R3, 0xfffffe00, RZ, 0xc0, !PT ;  /* 0xfffffe0003077812 */ /* 0x000fe400078ec0ff */
[----:B------:R-:W-:Y:S02]  /*0f50*/  LOP3.LUT R5, R9, 0x1, RZ, 0xc0, !PT ;  /* 0x0000000109057812 */ /* 0x000fe400078ec0ff */
[----:B------:R-:W-:-:S02]  /*0f60*/  SHF.R.S32.HI R3, RZ, 0x2, R14 ;  /* 0x00000002ff037819 */ /* 0x000fc4000001140e */
[----:B------:R-:W-:Y:S01]  /*0f70*/  LOP3.LUT R201, R10, R7, RZ, 0xfc, !PT ;  /* 0x000000070ac97212 */ /* 0x000fe200078efcff */
[----:B------:R-:W-:Y:S01]  /*0f80*/  IMAD.SHL.U32 R10, R2, 0x400, RZ ;  /* 0x00000400020a7824 */ /* 0x000fe200078e00ff */
[----:B------:R-:W-:Y:S01]  /*0f90*/  ISETP.NE.U32.AND P0, PT, R5, 0x1, PT ;  /* 0x000000010500780c */ /* 0x000fe20003f05070 */
[----:B------:R-:W-:Y:S01]  /*0fa0*/  IMAD R16, R4, 0x10, R3 ;  /* 0x0000001004107824 */ /* 0x000fe200078e0203 */
[----:B------:R-:W-:Y:S01]  /*0fb0*/  LEA.HI R2, R0, R0, RZ, 0x1 ;  /* 0x0000000000027211 */ /* 0x000fe200078f08ff */
[C---:B------:R-:W-:Y:S01]  /*0fc0*/  IMAD.SHL.U32 R3, R9.reuse, 0x40, RZ ;  /* 0x0000004009037824 */ /* 0x040fe200078e00ff */
[----:B------:R-:W-:Y:S01]  /*0fd0*/  R2P PR, R9, 0x6 ;  /* 0x0000000609007804 */ /* 0x000fe20000000000 */
[C---:B------:R-:W-:Y:S01]  /*0fe0*/  IMAD.SHL.U32 R5, R6.reuse, 0x40, RZ ;  /* 0x0000004006057824 */ /* 0x040fe200078e00ff */
[C---:B------:R-:W-:Y:S01]  /*0ff0*/  LOP3.LUT P4, RZ, R6.reuse, 0x2, RZ, 0xc0, !PT ;  /* 0x0000000206ff7812 */ /* 0x040fe2000788c0ff */
[----:B------:R-:W-:Y:S01]  /*1000*/  STL [R1+0x58], R16 ;  /* 0x0000581001007387 */ /* 0x000fe20000100800 */
[----:B------:R-:W-:Y:S01]  /*1010*/  LOP3.LUT P3, RZ, R6, 0x4, RZ, 0xc0, !PT ;  /* 0x0000000406ff7812 */ /* 0x000fe2000786c0ff */
[----:B------:R-:W-:Y:S01]  /*1020*/  IMAD.SHL.U32 R6, R12, 0x8, RZ ;  /* 0x000000080c067824 */ /* 0x000fe200078e00ff */
[----:B------:R-:W-:Y:S01]  /*1030*/  LOP3.LUT R4, R2, 0x1ffffffe, RZ, 0xc0, !PT ;  /* 0x1ffffffe02047812 */ /* 0x000fe200078ec0ff */
[----:B------:R-:W-:Y:S01]  /*1040*/  IMAD.SHL.U32 R201, R201, 0x2, RZ ;  /* 0x00000002c9c97824 */ /* 0x000fe200078e00ff */
[----:B------:R-:W-:-:S02]  /*1050*/  LOP3.LUT R3, R3, 0x1c0, RZ, 0xc0, !PT ;  /* 0x000001c003037812 */ /* 0x000fc400078ec0ff */
[----:B------:R-:W-:Y:S01]  /*1060*/  LOP3.LUT R2, R5, 0x1c0, RZ, 0xc0, !PT ;  /* 0x000001c005027812 */ /* 0x000fe200078ec0ff */
[C---:B------:R-:W-:Y:S01]  /*1070*/  IMAD.IADD R15, R0.reuse, 0x1, -R4 ;  /* 0x00000001000f7824 */ /* 0x040fe200078e0a04 */
[----:B------:R-:W-:Y:S01]  /*1080*/  LEA.HI R3, R3, R3, RZ, 0x1d ;  /* 0x0000000303037211 */ /* 0x000fe200078fe8ff */
[----:B------:R-:W-:Y:S01]  /*1090*/  IMAD R5, R0, 0x2, R10 ;  /* 0x0000000200057824 */ /* 0x000fe200078e020a */
[----:B------:R-:W-:Y:S01]  /*10a0*/  LOP3.LUT R4, R2, 0x8, R6, 0xf8, !PT ;  /* 0x0000000802047812 */ /* 0x000fe200078ef806 */
[----:B------:R-:W-:Y:S01]  /*10b0*/  IMAD R0, R12, 0x200, R11 ;  /* 0x000002000c007824 */ /* 0x000fe200078e020b */
[----:B------:R-:W-:Y:S01]  /*10c0*/  SHF.R.U32.HI R2, RZ, 0x3, R2 ;  /* 0x00000003ff027819 */ /* 0x000fe20000011602 */
[----:B------:R-:W-:Y:S01]  /*10d0*/  IMAD.IADD R11, R5, 0x1, R3 ;  /* 0x00000001050b7824 */ /* 0x000fe200078e0203 */
[----:B------:R-:W-:Y:S02]  /*10e0*/  IADD3 R18, R205, 0x60, RZ ;  /* 0x00000060cd127810 */ /* 0x000fe40007ffe0ff */
[----:B------:R-:W-:-:S02]  /*10f0*/  IADD3 R137, R138, 0x40, RZ ;  /* 0x000000408a897810 */ /* 0x000fc40007ffe0ff */
[----:B------:R-:W-:Y:S01]  /*1100*/  LOP3.LUT R7, R4, R2, RZ, 0x3c, !PT ;  /* 0x0000000204077212 */ /* 0x000fe200078e3cff */
[----:B------:R-:W-:Y:S01]  /*1110*/  IMAD.SHL.U32 R2, R19, 0x40, RZ ;  /* 0x0000004013027824 */ /* 0x000fe200078e00ff */
[----:B------:R-:W-:Y:S01]  /*1120*/  SHF.R.S32.HI R3, RZ, 0x1f, R18 ;  /* 0x0000001fff037819 */ /* 0x000fe20000011412 */
[----:B------:R-:W-:Y:S01]  /*1130*/  IMAD.IADD R134, R138, 0x1, R137 ;  /* 0x000000018a867824 */ /* 0x000fe200078e0289 */
[----:B------:R-:W-:Y:S01]  /*1140*/  SHF.R.S32.HI R4, RZ, 0x1f, R19 ;  /* 0x0000001fff047819 */ /* 0x000fe20000011413 */
[----:B------:R-:W-:Y:S01]  /*1150*/  IMAD.SHL.U32 R5, R18, 0x40, RZ ;  /* 0x0000004012057824 */ /* 0x000fe200078e00ff */
[----:B------:R-:W-:Y:S02]  /*1160*/  LEA.HI R3, R3, R18, RZ, 0x3 ;  /* 0x0000001203037211 */ /* 0x000fe400078f18ff */
[----:B------:R-:W-:Y:S02]  /*1170*/  LOP3.LUT R6, R2, 0x1c0, RZ, 0xc0, !PT ;  /* 0x000001c002067812 */ /* 0x000fe400078ec0ff */
[----:B------:R-:W-:Y:S01]  /*1180*/  SHF.R.S32.HI R2, RZ, 0x1f, R134 ;  /* 0x0000001fff027819 */ /* 0x000fe20000011486 */
[----:B------:R-:W-:Y:S01]  /*1190*/  IMAD.SHL.U32 R9, R3, 0x40, RZ ;  /* 0x0000004003097824 */ /* 0x000fe200078e00ff */
[----:B------:R-:W-:-:S02]  /*11a0*/  LEA.HI R4, R4, R19, RZ, 0x3 ;  /* 0x0000001304047211 */ /* 0x000fc400078f18ff */
[----:B------:R-:W-:Y:S01]  /*11b0*/  LOP3.LUT R19, R5, 0x1c0, RZ, 0xc0, !PT ;  /* 0x000001c005137812 */ /* 0x000fe200078ec0ff */
[----:B------:R-:W-:Y:S01]  /*11c0*/  IMAD.SHL.U32 R5, R13, 0x40, RZ ;  /* 0x000000400d057824 */ /* 0x000fe200078e00ff */
[-C--:B------:R-:W-:Y:S01]  /*11d0*/  LEA.HI R3, R2, R134.reuse, RZ, 0x6 ;  /* 0x0000008602037211 */ /* 0x080fe200078f30ff */
[----:B------:R-:W-:Y:S01]  /*11e0*/  IMAD.SHL.U32 R8, R4, 0x40, RZ ;  /* 0x0000004004087824 */ /* 0x000fe200078e00ff */
[----:B------:R-:W-:Y:S02]  /*11f0*/  LEA.HI R2, R2, R134, RZ, 0x3 ;  /* 0x0000008602027211 */ /* 0x000fe400078f18ff */
[----:B------:R-:W-:Y:S01]  /*1200*/  LOP3.LUT R4, R5, 0xfffffe00, RZ, 0xc0, !PT ;  /* 0xfffffe0005047812 */ /* 0x000fe200078ec0ff */
[----:B------:R-:W-:Y:S01]  /*1210*/  IMAD.SHL.U32 R5, R3, 0x80, RZ ;  /* 0x0000008003057824 */ /* 0x000fe200078e00ff */
[----:B------:R-:W-:Y:S02]  /*1220*/  SHF.R.U32.HI R12, RZ, 0x3, R6 ;  /* 0x00000003ff0c7819 */ /* 0x000fe40000011606 */
[----:B------:R-:W-:-:S02]  /*1230*/  LOP3.LUT R6, R6, 0x38, R2, 0xf8, !PT ;  /* 0x0000003806067812 */ /* 0x000fc400078ef802 */
[----:B------:R-:W-:Y:S02]  /*1240*/  LOP3.LUT R3, R19, 0x38, R2, 0xf8, !PT ;  /* 0x0000003813037812 */ /* 0x000fe400078ef802 */
[----:B------:R-:W-:Y:S02]  /*1250*/  LOP3.LUT R2, R5, 0xffffe000, RZ, 0xc0, !PT ;  /* 0xffffe00005027812 */ /* 0x000fe400078ec0ff */
[----:B------:R-:W-:Y:S02]  /*1260*/  SHF.R.U32.HI R18, RZ, 0x3, R19 ;  /* 0x00000003ff127819 */ /* 0x000fe40000011613 */
[----:B------:R-:W-:Y:S02]  /*1270*/  LOP3.LUT R13, R8, 0xfffffe00, RZ, 0xc0, !PT ;  /* 0xfffffe00080d7812 */ /* 0x000fe400078ec0ff */
[----:B------:R-:W-:Y:S01]  /*1280*/  LOP3.LUT R5, R6, R12, RZ, 0x3c, !PT ;  /* 0x0000000c06057212 */ /* 0x000fe200078e3cff */
[----:B------:R-:W-:Y:S01]  /*1290*/  IMAD.SHL.U32 R12, R11, 0x2, RZ ;  /* 0x000000020b0c7824 */ /* 0x000fe200078e00ff */
[----:B------:R-:W-:Y:S01]  /*12a0*/  LOP3.LUT R8, R9, 0xfffffe00, RZ, 0xc0, !PT ;  /* 0xfffffe0009087812 */ /* 0x000fe200078ec0ff */
[----:B------:R1:W-:Y:S01]  /*12b0*/  STL [R1+0x48], R13 ;  /* 0x0000480d01007387 */ /* 0x0003e20000100800 */
[----:B------:R-:W-:-:S02]  /*12c0*/  LOP3.LUT R3, R3, R18, RZ, 0x3c, !PT ;  /* 0x0000001203037212 */ /* 0x000fc400078e3cff */
[----:B------:R-:W-:Y:S01]  /*12d0*/  IADD3 R9, R5, R2, R13 ;  /* 0x0000000205097210 */ /* 0x000fe20007ffe00d */
[----:B------:R-:W-:Y:S01]  /*12e0*/  STL [R1+0x20], R12 ;  /* 0x0000200c01007387 */ /* 0x000fe20000100800 */
[C---:B------:R-:W-:Y:S02]  /*12f0*/  IADD3 R5, R12.reuse, 0x80, RZ ;  /* 0x000000800c057810 */ /* 0x040fe40007ffe0ff */
[----:B------:R-:W-:Y:S01]  /*1300*/  IADD3 R11, R12, 0x70, RZ ;  /* 0x000000700c0b7810 */ /* 0x000fe20007ffe0ff */
[----:B------:R2:W-:Y:S01]  /*1310*/  STL [R1+0x44], R8 ;  /* 0x0000440801007387 */ /* 0x0005e20000100800 */
[----:B------:R-:W-:Y:S02]  /*1320*/  @P0 IADD3 R11, R5, 0x10, RZ ;  /* 0x00000010050b0810 */ /* 0x000fe40007ffe0ff */
[----:B------:R-:W-:Y:S02]  /*1330*/  LEA R143, R0, 0xa080, 0x1 ;  /* 0x0000a080008f7811 */ /* 0x000fe400078e08ff */
[----:B------:R-:W-:Y:S01]  /*1340*/  LEA R9, R9, 0x10080, 0x1 ;  /* 0x0001008009097811 */ /* 0x000fe200078e08ff */
[----:B------:R-:W-:Y:S01]  /*1350*/  STL [R1+0x24], R11 ;  /* 0x0000240b01007387 */ /* 0x000fe20000100800 */
[----:B------:R-:W-:-:S02]  /*1360*/  SHF.R.S32.HI R133, RZ, 0x1f, R132 ;  /* 0x0000001fff857819 */ /* 0x000fc40000011484 */
[C---:B------:R-:W-:Y:S02]  /*1370*/  IADD3 R141, R138.reuse, 0x20, RZ ;  /* 0x000000208a8d7810 */ /* 0x040fe40007ffe0ff */
[----:B------:R-:W-:Y:S02]  /*1380*/  IADD3 R140, R138, 0x60, RZ ;  /* 0x000000608a8c7810 */ /* 0x000fe40007ffe0ff */
[C---:B------:R-:W-:Y:S02]  /*1390*/  IADD3 R207, R132.reuse, 0x80, RZ ;  /* 0x0000008084cf7810 */ /* 0x040fe40007ffe0ff */
[----:B------:R-:W-:Y:S01]  /*13a0*/  IADD3 R208, R132, 0xc0, RZ ;  /* 0x000000c084d07810 */ /* 0x000fe20007ffe0ff */
[----:B-1----:R-:W-:-:S05]  /*13b0*/  IMAD R13, R15, 0x8, R16 ;  /* 0x000000080f0d7824 */ /* 0x002fca00078e0210 */
[----:B------:R1:W-:Y:S01]  /*13c0*/  STL [R1+0x5c], R13 ;  /* 0x00005c0d01007387 */ /* 0x0003e20000100800 */
[----:B--2---:R-:W-:Y:S02]  /*13d0*/  IADD3 R8, R3, R2, R8 ;  /* 0x0000000203087210 */ /* 0x004fe40007ffe008 */
[----:B------:R-:W-:Y:S02]  /*13e0*/  IADD3 R2, R205, 0x20, RZ ;  /* 0x00000020cd027810 */ /* 0x000fe40007ffe0ff */
[----:B------:R-:W-:Y:S02]  /*13f0*/  LOP3.LUT R2, R14, 0x7ffffffc, RZ, 0xc0, !PT ;  /* 0x7ffffffc0e027812 */ /* 0x000fe400078ec0ff */
[CC--:B------:R-:W-:Y:S01]  /*1400*/  IADD3 R3, R7.reuse, R4.reuse, R10 ;  /* 0x0000000407037210 */ /* 0x0c0fe20007ffe00a */
[----:B------:R-:W-:Y:S01]  /*1410*/  IMAD.MOV.U32 R10, RZ, RZ, 0x40 ;  /* 0x00000040ff0a7424 */ /* 0x000fe200078e00ff */
[----:B------:R-:W-:Y:S01]  /*1420*/  LOP3.LUT R4, R7, R4, RZ, 0xfc, !PT ;  /* 0x0000000407047212 */ /* 0x000fe200078efcff */
[----:B------:R-:W-:Y:S01]  /*1430*/  IMAD.IADD R2, R17, 0x1, -R2 ;  /* 0x0000000111027824 */ /* 0x000fe200078e0a02 */
[----:B------:R-:W-:Y:S01]  /*1440*/  LEA R193, R3, 0x10080, 0x1 ;  /* 0x0001008003c17811 */ /* 0x000fe200078e08ff */
[----:B------:R-:W-:Y:S01]  /*1450*/  IMAD.MOV.U32 R7, RZ, RZ, 0x20 ;  /* 0x00000020ff077424 */ /* 0x000fe200078e00ff */
[----:B------:R-:W-:Y:S01]  /*1460*/  SEL R5, R10, 0xffffffc0, !P2 ;  /* 0xffffffc00a057807 */ /* 0x000fe20005000000 */
[----:B------:R-:W-:Y:S01]  /*1470*/  IMAD.SHL.U32 R216, R2, 0x2, RZ ;  /* 0x0000000202d87824 */ /* 0x000fe200078e00ff */
[----:B------:R-:W-:-:S02]  /*1480*/  SEL R0, R10, 0xffffffc0, !P3 ;  /* 0xffffffc00a007807 */ /* 0x000fc40005800000 */
[----:B------:R-:W-:Y:S01]  /*1490*/  SEL R6, R7, 0xffffffe0, !P1 ;  /* 0xffffffe007067807 */ /* 0x000fe20004800000 */
[----:B------:R-:W-:Y:S01]  /*14a0*/  IMAD.IADD R3, R5, 0x1, R11 ;  /* 0x0000000105037824 */ /* 0x000fe200078e020b */
[C---:B------:R-:W-:Y:S01]  /*14b0*/  IADD3 R22, R216.reuse, 0x8, RZ ;  /* 0x00000008d8167810 */ /* 0x040fe20007ffe0ff */
[----:B------:R-:W-:Y:S01]  /*14c0*/  IMAD.IADD R196, R193, 0x1, R0 ;  /* 0x00000001c1c47824 */ /* 0x000fe200078e0200 */
[C---:B------:R-:W-:Y:S02]  /*14d0*/  IADD3 R21, R216.reuse, 0x10, RZ ;  /* 0x00000010d8157810 */ /* 0x040fe40007ffe0ff */
[C---:B------:R-:W-:Y:S02]  /*14e0*/  IADD3 R18, R216.reuse, 0x28, RZ ;  /* 0x00000028d8127810 */ /* 0x040fe40007ffe0ff */
[C---:B------:R-:W-:Y:S02]  /*14f0*/  IADD3 R19, R216.reuse, 0x20, RZ ;  /* 0x00000020d8137810 */ /* 0x040fe40007ffe0ff */
[----:B------:R-:W-:-:S02]  /*1500*/  IADD3 R14, R216, 0x40, RZ ;  /* 0x00000040d80e7810 */ /* 0x000fc40007ffe0ff */
[----:B------:R-:W-:Y:S02]  /*1510*/  SEL R2, R7, 0xffffffe0, !P4 ;  /* 0xffffffe007027807 */ /* 0x000fe40006000000 */
[C---:B------:R-:W-:Y:S02]  /*1520*/  IADD3 R16, R216.reuse, 0x38, RZ ;  /* 0x00000038d8107810 */ /* 0x040fe40007ffe0ff */
[----:B------:R-:W-:Y:S01]  /*1530*/  IADD3 R7, R216, 0x50, RZ ;  /* 0x00000050d8077810 */ /* 0x000fe20007ffe0ff */
[----:B------:R-:W-:Y:S01]  /*1540*/  IMAD.IADD R194, R193, 0x1, R2 ;  /* 0x00000001c1c27824 */ /* 0x000fe200078e0202 */
[----:B------:R-:W-:Y:S02]  /*1550*/  SHF.R.S32.HI R10, RZ, 0x1f, R22 ;  /* 0x0000001fff0a7819 */ /* 0x000fe40000011416 */
[----:B------:R-:W-:Y:S01]  /*1560*/  SHF.R.S32.HI R7, RZ, 0x1f, R21 ;  /* 0x0000001fff077819 */ /* 0x000fe20000011415 */
[----:B------:R-:W-:Y:S01]  /*1570*/  IMAD.IADD R195, R194, 0x1, R0 ;  /* 0x00000001c2c37824 */ /* 0x000fe200078e0200 */
[----:B------:R-:W-:-:S02]  /*1580*/  SHF.R.S32.HI R10, RZ, 0x1f, R18 ;  /* 0x0000001fff0a7819 */ /* 0x000fc40000011412 */
[----:B------:R-:W-:Y:S02]  /*1590*/  SHF.R.S32.HI R7, RZ, 0x1f, R19 ;  /* 0x0000001fff077819 */ /* 0x000fe40000011413 */
[----:B------:R-:W-:Y:S01]  /*15a0*/  SHF.R.S32.HI R10, RZ, 0x1f, R14 ;  /* 0x0000001fff0a7819 */ /* 0x000fe2000001140e */
[C---:B------:R-:W-:Y:S01]  /*15b0*/  IMAD.IADD R10, R12.reuse, 0x1, R5 ;  /* 0x000000010c0a7824 */ /* 0x040fe200078e0205 */
[----:B------:R-:W-:Y:S01]  /*15c0*/  SHF.R.S32.HI R7, RZ, 0x1f, R16 ;  /* 0x0000001fff077819 */ /* 0x000fe20000011410 */
[----:B------:R-:W-:Y:S01]  /*15d0*/  IMAD.IADD R7, R12, 0x1, R6 ;  /* 0x000000010c077824 */ /* 0x000fe200078e0206 */
[----:B------:R-:W-:Y:S01]  /*15e0*/  LEA R189, R4, 0x4080, 0x1 ;  /* 0x0000408004bd7811 */ /* 0x000fe200078e08ff */
[----:B------:R-:W-:Y:S01]  /*15f0*/  IMAD.IADD R6, R6, 0x1, R11 ;  /* 0x0000000106067824 */ /* 0x000fe200078e020b */
[----:B------:R-:W-:Y:S01]  /*1600*/  STL [R1+0x3c], R10 ;  /* 0x00003c0a01007387 */ /* 0x000fe20000100800 */
[----:B------:R-:W-:Y:S02]  /*1610*/  LEA R8, R8, 0x10080, 0x1 ;  /* 0x0001008008087811 */ /* 0x000fe400078e08ff */
[----:B------:R-:W-:Y:S01]  /*1620*/  IMAD.IADD R190, R2, 0x1, R189 ;  /* 0x0000000102be7824 */ /* 0x000fe200078e02bd */
[----:B------:R2:W-:Y:S01]  /*1630*/  STL [R1+0x2c], R7 ;  /* 0x00002c0701007387 */ /* 0x0005e20000100800 */
[----:B------:R-:W-:Y:S01]  /*1640*/  IMAD.IADD R2, R6, 0x1, R5 ;  /* 0x0000000106027824 */ /* 0x000fe200078e0205 */
[----:B------:R-:W-:Y:S01]  /*1650*/  IADD3 R20, R216, 0x18, RZ ;  /* 0x00000018d8147810 */ /* 0x000fe20007ffe0ff */
[----:B------:R-:W-:Y:S01]  /*1660*/  IMAD.IADD R192, R0, 0x1, R189 ;  /* 0x0000000100c07824 */ /* 0x000fe200078e02bd */
[----:B------:R3:W-:Y:S01]  /*1670*/  STL [R1+0x50], R9 ;  /* 0x0000500901007387 */ /* 0x0007e20000100800 */
[----:B------:R-:W-:Y:S01]  /*1680*/  IADD3 R17, R216, 0x30, RZ ;  /* 0x00000030d8117810 */ /* 0x000fe20007ffe0ff */
[----:B------:R-:W-:Y:S01]  /*1690*/  IMAD.IADD R191, R0, 0x1, R190 ;  /* 0x0000000100bf7824 */ /* 0x000fe200078e02be */
[----:B-1----:R-:W-:Y:S01]  /*16a0*/  IADD3 R13, R216, 0x48, RZ ;  /* 0x00000048d80d7810 */ /* 0x002fe20007ffe0ff */
[----:B------:R3:W-:Y:S01]  /*16b0*/  STL [R1+0x4c], R8 ;  /* 0x00004c0801007387 */ /* 0x0007e20000100800 */
[----:B------:R-:W-:-:S02]  /*16c0*/  SHF.R.S32.HI R15, RZ, 0x1f, R20 ;  /* 0x0000001fff0f7819 */ /* 0x000fc40000011414 */
[----:B------:R-:W-:Y:S02]  /*16d0*/  SHF.R.S32.HI R15, RZ, 0x1f, R17 ;  /* 0x0000001fff0f7819 */ /* 0x000fe40000011411 */
[----:B------:R-:W-:Y:S01]  /*16e0*/  SHF.R.S32.HI R13, RZ, 0x1f, R13 ;  /* 0x0000001fff0d7819 */ /* 0x000fe2000001140d */
[----:B--2---:R-:W-:-:S05]  /*16f0*/  IMAD.IADD R7, R5, 0x1, R7 ;  /* 0x0000000105077824 */ /* 0x004fca00078e0207 */
[----:B------:R3:W-:Y:S04]  /*1700*/  STL [R1+0x38], R7 ;  /* 0x0000380701007387 */ /* 0x0007e80000100800 */
[----:B------:R3:W-:Y:S04]  /*1710*/  STL [R1+0x34], R3 ;  /* 0x0000340301007387 */ /* 0x0007e80000100800 */
[----:B------:R3:W-:Y:S04]  /*1720*/  STL [R1+0x28], R6 ;  /* 0x0000280601007387 */ /* 0x0007e80000100800 */
[----:B------:R3:W-:Y:S02]  /*1730*/  STL [R1+0x30], R2 ;  /* 0x0000300201007387 */ /* 0x0007e40000100800 */
.L_x_1541:
[----:B------:R-:W2:Y:S01]  /*1740*/  LDL R0, [R1+0x1c] ;  /* 0x00001c0001007983 */ /* 0x000ea20000100800 */
[----:B------:R-:W-:Y:S01]  /*1750*/  IMAD.MOV.U32 R12, RZ, RZ, 0x4 ;  /* 0x00000004ff0c7424 */ /* 0x000fe200078e00ff */
[----:B------:R-:W-:-:S02]  /*1760*/  ISETP.NE.U32.AND P4, PT, RZ, c[0x0][0x360], PT ;  /* 0x0000d800ff007a0c */ /* 0x000fc40003f85070 */
[----:B------:R-:W-:Y:S01]  /*1770*/  ISETP.NE.U32.AND P0, PT, RZ, c[0x0][0x370], PT ;  /* 0x0000dc00ff007a0c */ /* 0x000fe20003f05070 */
[----:B---3--:R-:W3:Y:S01]  /*1780*/  LDL R9, [R1+0x18] ;  /* 0x0000180001097983 */ /* 0x008ee20000100800 */
        /* <DEDUP_REMOVED lines=9> */
[----:B------:R-:W-:-:S02]  /*1820*/  IMAD.MOV.U32 R176, RZ, RZ, RZ ;  /* 0x000000ffffb07224 */ /* 0x000fc400078e00ff */
[----:B------:R-:W-:Y:S01]  /*1830*/  IMAD.MOV.U32 R11, RZ, RZ, RZ ;  /* 0x000000ffff0b7224 */ /* 0x000fe200078e00ff */
[----:B--2---:R-:W-:Y:S02]  /*1840*/  SHF.R.S32.HI R29, RZ, 0x1f, R217 ;  /* 0x0000001fff1d7819 */ /* 0x004fe400000114d9 */
[C---:B------:R-:W-:Y:S02]  /*1850*/  @P4 LEA R2, P0, R217.reuse, c[0x0][0x360], 0x2 ;  /* 0x0000d800d9024a11 */ /* 0x040fe400078010ff */
        /* <DEDUP_REMOVED lines=16> */
[----:B---3--:R-:W-:-:S03]  /*1960*/  LOP3.LUT R28, R9, 0xffff, RZ, 0xc0, !PT ;  /* 0x0000ffff091c7812 */ /* 0x008fc600078ec0ff */
[----:B------:R4:W-:Y:S04]  /*1970*/  STL [R1+0x4], R29 ;  /* 0x0000041d01007387 */ /* 0x0009e80000100800 */
[----:B------:R4:W-:Y:S01]  /*1980*/  STL [R1], R28 ;  /* 0x0000001c01007387 */ /* 0x0009e20000100800 */
[----:B------:R-:W-:Y:S01]  /*1990*/  YIELD ;  /* 0x0000000000007946 */ /* 0x000fe20003800000 */
[----:B------:R-:W-:Y:S01]  /*19a0*/  P2R R19, PR, RZ, 0x40 ;  /* 0x00000040ff137803 */ /* 0x000fe20000000000 */
[----:B------:R-:W-:Y:S05]  /*19b0*/  @P4 BRA `(.L_x_1363) ;  /* 0x0000005000004947 */ /* 0x000fea0003800000 */
[----:B-----5:R-:W-:Y:S01]  /*19c0*/  MOV R177, c[0x0][0x168] ;  /* 0x00005a0000b17a02 */ /* 0x020fe20000000f00 */
[----:B------:R-:W-:Y:S05]  /*19d0*/  @!P3 BRA `(.L_x_1363) ;  /* 0x000000300000b947 */ /* 0x000fea0003800000 */
[----:B------:R-:W2:Y:S04]  /*19e0*/  LDG.E R8, [R6.64] ;  /* 0x0000000606087981 */ /* 0x000ea8000c1e1900 */
[----:B------:R-:W2:Y:S02]  /*19f0*/  LDG.E R0, [R6.64+0x4] ;  /* 0x0000040606007981 */ /* 0x000ea4000c1e1900 */
[----:B--2---:R-:W-:-:S02]  /*1a00*/  IADD3 R177, -R8, R0, RZ ;  /* 0x0000000008b17210 */ /* 0x004fc40007ffe1ff */
.L_x_1363:
[----:B------:R-:W-:-:S04]  /*1a10*/  ISETP.NE.U32.AND P0, PT, RZ, c[0x0][0x368], PT ;  /* 0x0000da00ff007a0c */ /* 0x000fc80003f05070 */
[----:B------:R-:W-:-:S13]  /*1a20*/  ISETP.NE.AND.EX P0, PT, RZ, c[0x0][0x36c], PT, P0 ;  /* 0x0000db00ff007a0c */ /* 0x000fda0003f05300 */
[----:B------:R-:W-:Y:S05]  /*1a30*/  @!P0 BRA `(.L_x_1364) ;  /* 0x0000004000008947 */ /* 0x000fea0003800000 */
[----:B----4-:R-:W-:-:S04]  /*1a40*/  LEA R4, P0, R217, c[0x0][0x368], 0x2 ;  /* 0x0000da00d9047a11 */ /* 0x010fc800078010ff */
[----:B------:R-:W-:-:S05]  /*1a50*/  LEA.HI.X R5, R217, c[0x0][0x36c], R29, 0x2, P0 ;  /* 0x0000db00d9057a11 */ /* 0x000fca00000f141d */
[----:B------:R1:W5:Y:S01]  /*1a60*/  LDG.E R10, [R4.64] ;  /* 0x00000006040a7981 */ /* 0x000362000c1e1900 */
[----:B------:R-:W-:Y:S05]  /*1a70*/  BRA `(.L_x_1365) ;  /* 0x0000005000007947 */ /* 0x000fea0003800000 */
.L_x_1364:
[----:B------:R-:W-:Y:S01]  /*1a80*/  MOV R10, c[0x0][0x1d0] ;  /* 0x00007400000a7a02 */ /* 0x000fe20000000f00 */
[----:B------:R-:W-:Y:S05]  /*1a90*/  @!P6 BRA `(.L_x_1365) ;  /* 0x000000300000e947 */ /* 0x000fea0003800000 */
[----:B----4-:R-:W2:Y:S04]  /*1aa0*/  LDG.E R6, [R4.64] ;  /* 0x0000000604067981 */ /* 0x010ea8000c1e1900 */
[----:B------:R-:W2:Y:S02]  /*1ab0*/  LDG.E R0, [R4.64+0x4] ;  /* 0x0000040604007981 */ /* 0x000ea4000c1e1900 */
[----:B--2---:R-:W-:Y:S02]  /*1ac0*/  IADD3 R10, -R6, R0, RZ ;  /* 0x00000000060a7210 */ /* 0x004fe40007ffe1ff */
.L_x_1365:
[----:B----4-:R2:W3:Y:S04]  /*1ad0*/  @P5 LDG.E R6, [R2.64] ;  /* 0x0000000602065981 */ /* 0x0104e8000c1e1900 */
[----:B-1----:R2:W3:Y:S01]  /*1ae0*/  @P5 LDG.E R4, [R2.64+0x4] ;  /* 0x0000040602045981 */ /* 0x0024e2000c1e1900 */
[----:B------:R-:W-:Y:S01]  /*1af0*/  ISETP.NE.U32.AND P0, PT, RZ, c[0x0][0x378], PT ;  /* 0x0000de00ff007a0c */ /* 0x000fe20003f05070 */
[----:B-----5:R-:W-:-:S03]  /*1b00*/  IMAD.MOV.U32 R158, RZ, RZ, R10 ;  /* 0x000000ffff9e7224 */ /* 0x020fc600078e000a */
[----:B------:R-:W-:Y:S01]  /*1b10*/  ISETP.NE.AND.EX P1, PT, RZ, c[0x0][0x37c], PT, P0 ;  /* 0x0000df00ff007a0c */ /* 0x000fe20003f25300 */
[----:B------:R-:W-:-:S12]  /*1b20*/  IMAD.MOV.U32 R0, RZ, RZ, c[0x0][0x228] ;  /* 0x00008a00ff007624 */ /* 0x000fd800078e00ff */
[----:B--2---:R-:W-:-:S04]  /*1b30*/  @P1 LEA R2, P0, R217, c[0x0][0x378], 0x2 ;  /* 0x0000de00d9021a11 */ /* 0x004fc800078010ff */
[----:B------:R-:W-:-:S05]  /*1b40*/  @P1 LEA.HI.X R3, R217, c[0x0][0x37c], R29, 0x2, P0 ;  /* 0x0000df00d9031a11 */ /* 0x000fca00000f141d */
[----:B------:R1:W5:Y:S01]  /*1b50*/  @P1 LDG.E R158, [R2.64] ;  /* 0x00000006029e1981 */ /* 0x000362000c1e1900 */
[----:B------:R-:W-:Y:S01]  /*1b60*/  IMAD.IADD R5, R10, 0x1, -R163 ;  /* 0x000000010a057824 */ /* 0x000fe200078e0aa3 */
[----:B------:R-:W-:Y:S01]  /*1b70*/  BSSY B0, `(.L_x_1366) ;  /* 0x0000031000007945 */ /* 0x000fe20003800000 */
[C---:B-1----:R-:W-:Y:S02]  /*1b80*/  LOP3.LUT R2, R9.reuse, 0xff000000, RZ, 0xc0, !PT ;  /* 0xff00000009027812 */ /* 0x042fe400078ec0ff */
[----:B------:R-:W-:Y:S01]  /*1b90*/  LOP3.LUT R3, R9, 0xff0000, RZ, 0xc0, !PT ;  /* 0x00ff000009037812 */ /* 0x000fe200078ec0ff */
[----:B---3--:R-:W-:Y:S01]  /*1ba0*/  @P5 IMAD.IADD R0, R4, 0x1, -R6 ;  /* 0x0000000104005824 */ /* 0x008fe200078e0a06 */
[----:B------:R-:W-:-:S03]  /*1bb0*/  SHF.R.U32.HI R4, RZ, 0x8, R2 ;  /* 0x00000008ff047819 */ /* 0x000fc60000011602 */
[----:B------:R-:W-:Y:S01]  /*1bc0*/  IMAD.IADD R178, R5, 0x1, R0 ;  /* 0x0000000105b27824 */ /* 0x000fe200078e0200 */
[----:B------:R-:W-:-:S04]  /*1bd0*/  LEA.HI R4, R3, R4, RZ, 0x10 ;  /* 0x0000000403047211 */ /* 0x000fc800078f80ff */
[----:B------:R-:W-:Y:S02]  /*1be0*/  SHF.R.U32.HI R6, RZ, 0x10, R4 ;  /* 0x00000010ff067819 */ /* 0x000fe40000011604 */
[----:B------:R-:W-:Y:S02]  /*1bf0*/  LOP3.LUT R13, R4, 0xff, RZ, 0xc0, !PT ;  /* 0x000000ff040d7812 */ /* 0x000fe400078ec0ff */
[C---:B------:R-:W-:Y:S01]  /*1c00*/  IADD3 R2, R178.reuse, 0x2f, RZ ;  /* 0x0000002fb2027810 */ /* 0x040fe20007ffe0ff */
[----:B------:R1:W-:Y:S01]  /*1c10*/  STL [R1+0x18], R6 ;  /* 0x0000180601007387 */ /* 0x0003e20000100800 */
[----:B------:R-:W-:Y:S02]  /*1c20*/  ISETP.GE.AND P0, PT, R178, 0x1, PT ;  /* 0x00000001b200780c */ /* 0x000fe40003f06270 */
[----:B------:R-:W-:Y:S01]  /*1c30*/  ISETP.NE.AND P1, PT, R6, RZ, PT ;  /* 0x000000ff0600720c */ /* 0x000fe20003f25270 */
[----:B------:R1:W-:Y:S01]  /*1c40*/  STL [R1+0x40], R13 ;  /* 0x0000400d01007387 */ /* 0x0003e20000100800 */
[----:B------:R-:W-:-:S02]  /*1c50*/  IMAD.HI R2, R2, 0x2aaaaaab, RZ ;  /* 0x2aaaaaab02027827 */ /* 0x000fc400078e02ff */
[----:B------:R-:W-:-:S03]  /*1c60*/  SEL R148, R6, c[0x0][0x338], P1 ;  /* 0x0000ce0006947a07 */ /* 0x000fc60000800000 */
[----:B------:R-:W-:-:S04]  /*1c70*/  SHF.R.U32.HI R3, RZ, 0x1f, R2 ;  /* 0x0000001fff037819 */ /* 0x000fc80000011602 */
[----:B------:R-:W-:Y:S01]  /*1c80*/  LEA.HI.SX32 R149, R2, R3, 0x1d ;  /* 0x0000000302957211 */ /* 0x000fe200078feaff */
[----:B------:R-:W-:Y:S01]  /*1c90*/  IMAD.MOV.U32 R2, RZ, RZ, RZ ;  /* 0x000000ffff027224 */ /* 0x000fe200078e00ff */
[----:B------:R-:W-:Y:S05]  /*1ca0*/  @!P0 BRA `(.L_x_1367) ;  /* 0x000001d000008947 */ /* 0x000fea0003800000 */
[----:B------:R-:W-:Y:S02]  /*1cb0*/  IABS R2, R148 ;  /* 0x0000009400027213 */ /* 0x000fe40000000000 */
[----:B-1----:R-:W-:-:S03]  /*1cc0*/  IADD3 R6, R149, -0x1, R148 ;  /* 0xffffffff95067810 */ /* 0x002fc60007ffe094 */
        /* <DEDUP_REMOVED lines=10> */
[----:B------:R-:W-:Y:S02]  /*1d70*/  IMAD.MOV R8, RZ, RZ, -R2 ;  /* 0x000000ffff087224 */ /* 0x000fe400078e0a02 */
[----:B------:R-:W-:-:S04]  /*1d80*/  IMAD.MOV.U32 R2, RZ, RZ, RZ ;  /* 0x000000ffff027224 */ /* 0x000fc800078e00ff */
        /* <DEDUP_REMOVED lines=15> */
.L_x_1367:
[----:B------:R-:W-:Y:S05]  /*1e80*/  BSYNC B0 ;  /* 0x0000000000007941 */ /* 0x000fea0003800000 */
.L_x_1366:
[----:B------:R-:W-:Y:S01]  /*1e90*/  IMAD R3, R13, R2, RZ ;  /* 0x000000020d037224 */ /* 0x000fe200078e02ff */
[----:B------:R-:W2:Y:S01]  /*1ea0*/  S2R R7, SR_TID.X ;  /* 0x0000000000077919 */ /* 0x000ea20000002100 */
[----:B------:R-:W-:Y:S02]  /*1eb0*/  IADD3 R27, R205, 0x20, RZ ;  /* 0x00000020cd1b7810 */ /* 0x000fe40007ffe0ff */
[C---:B------:R-:W-:Y:S02]  /*1ec0*/  IMAD.IADD R2, R3.reuse, 0x1, R2 ;  /* 0x0000000103027824 */ /* 0x040fe400078e0202 */
[----:B------:R-:W-:-:S03]  /*1ed0*/  IMAD R3, R3, 0x30, -R5 ;  /* 0x0000003003037824 */ /* 0x000fc600078e0a05 */
[----:B------:R-:W-:Y:S02]  /*1ee0*/  IMNMX R2, R149, R2, PT ;  /* 0x0000000295027217 */ /* 0x000fe40003800200 */
[----:B------:R-:W-:-:S03]  /*1ef0*/  IMNMX R3, RZ, R3, !PT ;  /* 0x00000003ff037217 */ /* 0x000fc60007800200 */
[----:B------:R-:W-:Y:S02]  /*1f00*/  IMAD R2, R2, 0x30, -R5 ;  /* 0x0000003002027824 */ /* 0x000fe400078e0a05 */
[----:B------:R-:W-:-:S03]  /*1f10*/  IMAD.WIDE.U32 R4, R3, -0x55555555, RZ ;  /* 0xaaaaaaab03047825 */ /* 0x000fc600078e00ff */
[----:B------:R-:W-:Y:S01]  /*1f20*/  IMNMX R2, R2, R0, PT ;  /* 0x0000000002027217 */ /* 0x000fe20003800200 */
[----:B------:R-:W-:Y:S01]  /*1f30*/  IMAD.SHL.U32 R4, R205, 0x40, RZ ;  /* 0x00000040cd047824 */ /* 0x000fe200078e00ff */
[----:B------:R-:W-:Y:S02]  /*1f40*/  SHF.R.U32.HI R142, RZ, 0x5, R5 ;  /* 0x00000005ff8e7819 */ /* 0x000fe40000011605 */
[----:B------:R-:W-:Y:S02]  /*1f50*/  ISETP.GT.AND P0, PT, R2, R3, PT ;  /* 0x000000030200720c */ /* 0x000fe40003f04270 */
[----:B-12---:R-:W-:Y:S02]  /*1f60*/  SHF.R.S32.HI R6, RZ, 0x1f, R7 ;  /* 0x0000001fff067819 */ /* 0x006fe40000011407 */
[----:B------:R-:W-:-:S04]  /*1f70*/  LOP3.LUT R174, R4, 0x1c0, RZ, 0xc0, !PT ;  /* 0x000001c004ae7812 */ /* 0x000fc800078ec0ff */
[----:B------:R-:W-:Y:S02]  /*1f80*/  SHF.R.U32.HI R179, RZ, 0x3, R174 ;  /* 0x00000003ffb37819 */ /* 0x000fe400000116ae */
[----:B------:R-:W-:-:S03]  /*1f90*/  LOP3.LUT R5, R174, 0x38, R132, 0xf8, !PT ;  /* 0x00000038ae057812 */ /* 0x000fc600078ef884 */
[----:B------:R-:W-:Y:S02]  /*1fa0*/  @P0 IADD3 R3, R2, 0x2f, RZ ;  /* 0x0000002f02030810 */ /* 0x000fe40007ffe0ff */
[----:B------:R-:W-:-:S03]  /*1fb0*/  LEA.HI R2, R6, R7, RZ, 0x6 ;  /* 0x0000000706027211 */ /* 0x000fc600078f30ff */
[----:B------:R-:W-:-:S04]  /*1fc0*/  @P0 IMAD.HI R3, R3, 0x2aaaaaab, RZ ;  /* 0x2aaaaaab03030827 */ /* 0x000fc800078e02ff */
[----:B------:R-:W-:Y:S01]  /*1fd0*/  IMAD.SHL.U32 R4, R2, 0x8, RZ ;  /* 0x0000000802047824 */ /* 0x000fe200078e00ff */
[----:B------:R-:W-:Y:S01]  /*1fe0*/  @P0 SHF.R.U32.HI R6, RZ, 0x1f, R3 ;  /* 0x0000001fff060819 */ /* 0x000fe20000011603 */
[----:B------:R-:W-:-:S03]  /*1ff0*/  IMAD.MOV.U32 R2, RZ, RZ, R142 ;  /* 0x000000ffff027224 */ /* 0x000fc600078e008e */
[----:B------:R-:W-:Y:S02]  /*2000*/  @P0 LEA.HI.SX32 R2, R3, R6, 0x1d ;  /* 0x0000000603020211 */ /* 0x000fe400078feaff */
[----:B------:R-:W-:Y:S01]  /*2010*/  LOP3.LUT R175, R4, 0xfffffe00, RZ, 0xc0, !PT ;  /* 0xfffffe0004af7812 */ /* 0x000fe200078ec0ff */
[----:B------:R-:W-:Y:S01]  /*2020*/  IMAD.SHL.U32 R4, R27, 0x40, RZ ;  /* 0x000000401b047824 */ /* 0x000fe200078e00ff */
[----:B------:R-:W-:Y:S02]  /*2030*/  ISETP.GT.AND P0, PT, R2, R142, PT ;  /* 0x0000008e0200720c */ /* 0x000fe40003f04270 */
[----:B------:R-:W-:Y:S02]  /*2040*/  LOP3.LUT R3, R5, R179, RZ, 0x3c, !PT ;  /* 0x000000b305037212 */ /* 0x000fe400078e3cff */
[----:B------:R-:W-:-:S03]  /*2050*/  LOP3.LUT R159, R4, 0x1c0, RZ, 0xc0, !PT ;  /* 0x000001c0049f7812 */ /* 0x000fc600078ec0ff */
[----:B------:R-:W-:-:S04]  /*2060*/  IMAD.IADD R3, R175, 0x1, R3 ;  /* 0x00000001af037824 */ /* 0x000fc800078e0203 */
[----:B------:R-:W-:Y:S02]  /*2070*/  IMAD.SHL.U32 R197, R3, 0x2, RZ ;  /* 0x0000000203c57824 */ /* 0x000fe400078e00ff */
[----:B------:R-:W-:Y:S05]  /*2080*/  @!P0 BRA `(.L_x_1368) ;  /* 0x0000677000008947 */ /* 0x000fea0003800000 */
[----:B------:R-:W-:Y:S01]  /*2090*/  SHF.R.S32.HI R24, RZ, 0x1f, R205 ;  /* 0x0000001fff187819 */ /* 0x000fe200000114cd */
[----:B------:R-:W-:Y:S01]  /*20a0*/  IMAD.MOV.U32 R152, RZ, RZ, 0x30 ;  /* 0x00000030ff987424 */ /* 0x000fe200078e00ff */
[----:B------:R-:W-:Y:S01]  /*20b0*/  IADD3 R127, P0, R205, R11, RZ ;  /* 0x0000000bcd7f7210 */ /* 0x000fe20007f1e0ff */
[----:B------:R-:W-:Y:S01]  /*20c0*/  IMAD.MOV.U32 R164, RZ, RZ, 0x5 ;  /* 0x00000005ffa47424 */ /* 0x000fe200078e00ff */
[----:B------:R-:W-:Y:S01]  /*20d0*/  IADD3 R34, R2, -0x1, RZ ;  /* 0xffffffff02227810 */ /* 0x000fe20007ffe0ff */
[----:B------:R-:W-:Y:S01]  /*20e0*/  IMAD R165, R152, c[0x0][0x23c], RZ ;  /* 0x00008f0098a57a24 */ /* 0x000fe200078e02ff */
[----:B------:R-:W-:Y:S01]  /*20f0*/  LEA.HI.X.SX32 R145, R11, R24, 0x1, P0 ;  /* 0x000000180b917211 */ /* 0x000fe200000f0eff */
[----:B------:R-:W-:Y:S01]  /*2100*/  IMAD.WIDE.U32 R4, R127, c[0x0][0x238], R132 ;  /* 0x00008e007f047a25 */ /* 0x000fe200078e0084 */
[----:B------:R-:W-:-:S02]  /*2110*/  SEL R23, R29, RZ, !P5 ;  /* 0x000000ff1d177207 */ /* 0x000fc40006800000 */
[----:B------:R-:W-:Y:S01]  /*2120*/  SEL R22, R217, RZ, !P5 ;  /* 0x000000ffd9167207 */ /* 0x000fe20006800000 */
[----:B------:R-:W-:Y:S01]  /*2130*/  IMAD R3, R145, c[0x0][0x238], RZ ;  /* 0x00008e0091037a24 */ /* 0x000fe200078e02ff */
[----:B------:R-:W-:Y:S01]  /*2140*/  MOV R2, R4 ;  /* 0x0000000400027202 */ /* 0x000fe20000000f00 */
[----:B------:R-:W-:Y:S01]  /*2150*/  IMAD.WIDE.U32 R150, R152, c[0x0][0x238], RZ ;  /* 0x00008e0098967a25 */ /* 0x000fe200078e00ff */
[----:B------:R-:W-:Y:S02]  /*2160*/  ISETP.GE.AND P2, PT, R132, c[0x0][0x1d4], PT ;  /* 0x0000750084007a0c */ /* 0x000fe40003f46270 */
[----:B------:R-:W-:Y:S01]  /*2170*/  ISETP.GE.AND P6, PT, R134, c[0x0][0x1d4], PT ;  /* 0x0000750086007a0c */ /* 0x000fe20003fc6270 */
[----:B------:R-:W-:Y:S01]  /*2180*/  IMAD R3, R127, c[0x0][0x23c], R3 ;  /* 0x00008f007f037a24 */ /* 0x000fe200078e0203 */
[----:B------:R-:W-:Y:S01]  /*2190*/  ISETP.GE.AND P5, PT, R207, c[0x0][0x1d4], PT ;  /* 0x00007500cf007a0c */ /* 0x000fe20003fa6270 */
[----:B------:R-:W-:Y:S01]  /*21a0*/  IMAD R4, R23, c[0x0][0x248], RZ ;  /* 0x0000920017047a24 */ /* 0x000fe200078e02ff */
[----:B------:R-:W-:Y:S01]  /*21b0*/  ISETP.GE.AND P4, PT, R208, c[0x0][0x1d4], PT ;  /* 0x00007500d0007a0c */ /* 0x000fe20003f86270 */
[----:B------:R-:W-:Y:S01]  /*21c0*/  IMAD.IADD R165, R151, 0x1, R165 ;  /* 0x0000000197a57824 */ /* 0x000fe200078e02a5 */
[----:B------:R-:W-:Y:S01]  /*21d0*/  IADD3 R3, R5, R3, RZ ;  /* 0x0000000305037210 */ /* 0x000fe20007ffe0ff */
[----:B------:R-:W-:Y:S01]  /*21e0*/  IMAD R5, R34, -0x30, R0 ;  /* 0xffffffd022057824 */ /* 0x000fe200078e0200 */
[----:B------:R-:W-:Y:S01]  /*21f0*/  MOV R169, c[0x0][0x238] ;  /* 0x00008e0000a97a02 */ /* 0x000fe20000000f00 */
[----:B------:R-:W-:Y:S01]  /*2200*/  IMAD R4, R22, c[0x0][0x24c], R4 ;  /* 0x0000930016047a24 */ /* 0x000fe200078e0204 */
[----:B------:R-:W-:Y:S01]  /*2210*/  LOP3.LUT R206, R206, 0xfffffffe, RZ, 0xc0, !PT ;  /* 0xfffffffecece7812 */ /* 0x000fe200078ec0ff */
[----:B------:R-:W-:Y:S01]  /*2220*/  IMAD.WIDE.U32 R2, R28, c[0x0][0x240], R2 ;  /* 0x000090001c027a25 */ /* 0x000fe200078e0002 */
[----:B------:R-:W-:-:S02]  /*2230*/  IMNMX R5, R5, 0x30, PT ;  /* 0x0000003005057817 */ /* 0x000fc40003800200 */
[----:B------:R-:W-:Y:S01]  /*2240*/  SHF.L.U32 R183, R169, 0x5, RZ ;  /* 0x00000005a9b77819 */ /* 0x000fe200000006ff */
[----:B------:R-:W-:Y:S01]  /*2250*/  IMAD R3, R28, c[0x0][0x244], R3 ;  /* 0x000091001c037a24 */ /* 0x000fe200078e0203 */
[----:B------:R-:W-:Y:S02]  /*2260*/  IADD3 R6, -R205, R5, RZ ;  /* 0x00000005cd067210 */ /* 0x000fe40007ffe1ff */
[----:B------:R-:W-:Y:S01]  /*2270*/  SHF.L.U64.HI R169, R169, R164, c[0x0][0x23c] ;  /* 0x00008f00a9a97619 */ /* 0x000fe200000102a4 */
[----:B------:R-:W-:Y:S01]  /*2280*/  IMAD.WIDE.U32 R122, R22, c[0x0][0x248], R2 ;  /* 0x00009200167a7a25 */ /* 0x000fe200078e0002 */
[----:B------:R-:W-:Y:S02]  /*2290*/  ISETP.GE.AND P1, PT, R6, 0x1, PT ;  /* 0x000000010600780c */ /* 0x000fe40003f26270 */
[----:B------:R-:W-:Y:S01]  /*22a0*/  SHF.R.S32.HI R3, RZ, 0x1f, R34 ;  /* 0x0000001fff037819 */ /* 0x000fe20000011422 */
[----:B------:R-:W-:Y:S01]  /*22b0*/  IMAD R2, R165, R34, RZ ;  /* 0x00000022a5027224 */ /* 0x000fe200078e02ff */
[----:B------:R-:W-:Y:S01]  /*22c0*/  MOV R120, R122 ;  /* 0x0000007a00787202 */ /* 0x000fe20000000f00 */
[----:B------:R-:W-:Y:S01]  /*22d0*/  IMAD.IADD R121, R123, 0x1, R4 ;  /* 0x000000017b797824 */ /* 0x000fe200078e0204 */
[----:B------:R-:W-:Y:S01]  /*22e0*/  IADD3 R18, R10, R162, RZ ;  /* 0x000000a20a127210 */ /* 0x000fe20007ffe0ff */
[-C--:B------:R-:W-:Y:S01]  /*22f0*/  IMAD R2, R3, R150.reuse, R2 ;  /* 0x0000009603027224 */ /* 0x080fe200078e0202 */
[----:B------:R-:W-:Y:S01]  /*2300*/  SHF.R.S32.HI R139, RZ, 0x1f, R138 ;  /* 0x0000001fff8b7819 */ /* 0x000fe2000001148a */
[----:B------:R-:W-:-:S04]  /*2310*/  IMAD.WIDE.U32 R4, R34, R150, R120 ;  /* 0x0000009622047225 */ /* 0x000fc800078e0078 */
[----:B------:R-:W-:Y:S01]  /*2320*/  IMAD.WIDE.U32 R14, R205, c[0x0][0x290], R132 ;  /* 0x0000a400cd0e7a25 */ /* 0x000fe200078e0084 */
[----:B------:R-:W-:Y:S02]  /*2330*/  ISETP.NE.AND P3, PT, R19, RZ, PT ;  /* 0x000000ff1300720c */ /* 0x000fe40003f65270 */
[----:B------:R-:W-:Y:S01]  /*2340*/  MOV R170, c[0x0][0x290] ;  /* 0x0000a40000aa7a02 */ /* 0x000fe20000000f00 */
[----:B------:R-:W-:Y:S01]  /*2350*/  IMAD.IADD R5, R5, 0x1, R2 ;  /* 0x0000000105057824 */ /* 0x000fe200078e0202 */
[----:B------:R-:W-:Y:S01]  /*2360*/  @P1 LEA R2, P0, R4, c[0x0][0x220], 0x1 ;  /* 0x0000880004021a11 */ /* 0x000fe200078008ff */
[----:B------:R-:W-:Y:S02]  /*2370*/  IMAD R8, R24, c[0x0][0x290], RZ ;  /* 0x0000a40018087a24 */ /* 0x000fe400078e02ff */
[----:B------:R-:W-:Y:S01]  /*2380*/  IMAD.MOV.U32 R171, RZ, RZ, c[0x0][0x280] ;  /* 0x0000a000ffab7624 */ /* 0x000fe200078e00ff */
[----:B------:R-:W-:Y:S02]  /*2390*/  @P1 LEA.HI.X R3, R4, c[0x0][0x224], R5, 0x1, P0 ;  /* 0x0000890004031a11 */ /* 0x000fe400000f0c05 */
[----:B------:R-:W-:Y:S01]  /*23a0*/  ISETP.GT.AND P0, PT, R6, 0x20, PT ;  /* 0x000000200600780c */ /* 0x000fe20003f04270 */
[----:B------:R-:W-:Y:S01]  /*23b0*/  IMAD.WIDE.U32 R180, R205, c[0x0][0x1e0], RZ ;  /* 0x00007800cdb47a25 */ /* 0x000fe200078e00ff */
[----:B------:R-:W-:Y:S01]  /*23c0*/  MOV R184, c[0x0][0x27c] ;  /* 0x00009f0000b87a02 */ /* 0x000fe20000000f00 */
[----:B------:R-:W-:Y:S01]  /*23d0*/  @!PT LDS RZ, [RZ] ;  /* 0x00000000fffff984 */ /* 0x000fe20000000800 */
[----:B------:R-:W-:Y:S01]  /*23e0*/  @!PT LDS RZ, [RZ] ;  /* 0x00000000fffff984 */ /* 0x000fe20000000800 */
[----:B------:R-:W-:Y:S01]  /*23f0*/  @!PT LDS RZ, [RZ] ;  /* 0x00000000fffff984 */ /* 0x000fe20000000800 */
[----:B------:R1:W-:Y:S01]  /*2400*/  @P1 LDGSTS.E.BYPASS.LTC128B.128 [R197+0xa080], [R2.64], !P2 ;  /* 0x0a08000002c51fae */ /* 0x0003e2000d101d46 */
[----:B------:R-:W-:-:S03]  /*2410*/  @P2 LOP3.LUT R206, R206, 0x1, RZ, 0xfc, !PT ;  /* 0x00000001cece2812 */ /* 0x000fc600078efcff */
[----:B------:R1:W-:Y:S04]  /*2420*/  @P1 LDGSTS.E.BYPASS.LTC128B.128 [R197+0xb880], [R2.64+0x80], !P6 ;  /* 0x0b88008002c51fae */ /* 0x0003e8000f101d46 */
[----:B------:R1:W-:Y:S04]  /*2430*/  @P1 LDGSTS.E.BYPASS.LTC128B.128 [R197+0xd080], [R2.64+0x100], !P5 ;  /* 0x0d08010002c51fae */ /* 0x0003e8000e901d46 */
[----:B------:R1:W-:Y:S02]  /*2440*/  @P1 LDGSTS.E.BYPASS.LTC128B.128 [R197+0xe880], [R2.64+0x180], !P4 ;  /* 0x0e88018002c51fae */ /* 0x0003e4000e101d46 */
[----:B-1----:R-:W-:-:S05]  /*2450*/  @P0 IADD3 R3, P1, R183, R4, RZ ;  /* 0x00000004b7030210 */ /* 0x002fca0007f3e0ff */
[----:B------:R-:W-:Y:S01]  /*2460*/  @P0 IMAD.X R5, R5, 0x1, R169, P1 ;  /* 0x0000000105050824 */ /* 0x000fe200008e06a9 */
[----:B------:R-:W-:-:S04]  /*2470*/  @P0 LEA R2, P1, R3, c[0x0][0x220], 0x1 ;  /* 0x0000880003020a11 */ /* 0x000fc800078208ff */
[----:B------:R-:W-:Y:S02]  /*2480*/  @P0 LEA.HI.X R3, R3, c[0x0][0x224], R5, 0x1, P1 ;  /* 0x0000890003030a11 */ /* 0x000fe400008f0c05 */
[----:B------:R-:W-:Y:S02]  /*2490*/  ISETP.NE.U32.AND P1, PT, RZ, c[0x0][0x340], PT ;  /* 0x0000d000ff007a0c */ /* 0x000fe40003f25070 */
[----:B------:R-:W-:Y:S01]  /*24a0*/  SHF.R.S32.HI R21, RZ, 0x1f, R18 ;  /* 0x0000001fff157819 */ /* 0x000fe20000011412 */
[----:B------:R-:W-:Y:S01]  /*24b0*/  IMAD R17, R205, c[0x0][0x294], R8 ;  /* 0x0000a500cd117a24 */ /* 0x000fe200078e0208 */
[----:B------:R-:W-:Y:S01]  /*24c0*/  ISETP.NE.AND.EX P1, PT, RZ, c[0x0][0x344], PT, P1 ;  /* 0x0000d100ff007a0c */ /* 0x000fe20003f25310 */
[----:B------:R1:W-:Y:S02]  /*24d0*/  @P0 LDGSTS.E.BYPASS.LTC128B.128 [R201+0xb080], [R2.64], !P2 ;  /* 0x0b08000002c90fae */ /* 0x0003e4000d101d46 */
[----:B------:R-:W-:Y:S02]  /*24e0*/  IMAD R6, R21, c[0x0][0x1e0], RZ ;  /* 0x0000780015067a24 */ /* 0x000fe400078e02ff */
[----:B------:R-:W-:Y:S01]  /*24f0*/  IMAD.WIDE.U32 R8, R205, c[0x0][0x280], R132 ;  /* 0x0000a000cd087a25 */ /* 0x000fe200078e0084 */
[----:B------:R1:W-:Y:S07]  /*2500*/  @P0 LDGSTS.E.BYPASS.LTC128B.128 [R201+0xc880], [R2.64+0x80], !P6 ;  /* 0x0c88008002c90fae */ /* 0x0003ee000f101d46 */
[----:B------:R-:W-:Y:S01]  /*2510*/  @P1 IMAD.WIDE R4, R217, R12, c[0x0][0x340] ;  /* 0x0000d000d9041625 */ /* 0x000fe200078e020c */
[----:B------:R1:W-:Y:S04]  /*2520*/  @P0 LDGSTS.E.BYPASS.LTC128B.128 [R201+0xe080], [R2.64+0x100], !P5 ;  /* 0x0e08010002c90fae */ /* 0x0003e8000e901d46 */
[----:B------:R1:W-:Y:S04]  /*2530*/  @P0 LDGSTS.E.BYPASS.LTC128B.128 [R201+0xf880], [R2.64+0x180], !P4 ;  /* 0x0f88018002c90fae */ /* 0x0003e8000e101d46 */
[----:B------:R-:W0:Y:S04]  /*2540*/  LDGDEPBAR ;  /* 0x00000000000079af */ /* 0x000e280000000000 */
[----:B------:R2:W3:Y:S01]  /*2550*/  @P1 LDG.E R16, [R4.64] ;  /* 0x0000000604101981 */ /* 0x0004e2000c1e1900 */
[----:B------:R-:W-:Y:S01]  /*2560*/  IMAD R6, R18, c[0x0][0x1e4], R6 ;  /* 0x0000790012067a24 */ /* 0x000fe200078e0206 */
[----:B------:R-:W-:Y:S01]  /*2570*/  WARPSYNC 0xffffffff ;  /* 0xffffffff00007948 */ /* 0x000fe20003800000 */
[----:B------:R-:W-:Y:S01]  /*2580*/  IMAD.WIDE.U32 R10, R205, c[0x0][0x290], R138 ;  /* 0x0000a400cd0a7a25 */ /* 0x000fe200078e008a */
[----:B------:R-:W-:-:S02]  /*2590*/  SHF.L.U64.HI R161, R171, R164, c[0x0][0x284] ;  /* 0x0000a100aba17619 */ /* 0x000fc400000102a4 */
[----:B------:R-:W-:Y:S01]  /*25a0*/  SHF.L.U64.HI R160, R170, R164, c[0x0][0x294] ;  /* 0x0000a500aaa07619 */ /* 0x000fe200000102a4 */
[----:B------:R-:W-:Y:S01]  /*25b0*/  IMAD.IADD R11, R11, 0x1, R17 ;  /* 0x000000010b0b7824 */ /* 0x000fe200078e0211 */
[----:B------:R-:W-:Y:S01]  /*25c0*/  ISETP.GE.AND P2, PT, R132, c[0x0][0x27c], PT ;  /* 0x00009f0084007a0c */ /* 0x000fe20003f46270 */
[C---:B------:R-:W-:Y:S01]  /*25d0*/  IMAD R166, R152.reuse, c[0x0][0x1e4], RZ ;  /* 0x0000790098a67a24 */ /* 0x040fe200078e02ff */
[----:B------:R-:W-:Y:S01]  /*25e0*/  SHF.R.U32.HI R25, RZ, 0x3, R159 ;  /* 0x00000003ff197819 */ /* 0x000fe2000001169f */
[----:B------:R-:W-:Y:S01]  /*25f0*/  IMAD R167, R152, c[0x0][0x284], RZ ;  /* 0x0000a10098a77a24 */ /* 0x000fe200078e02ff */
[----:B------:R-:W-:Y:S01]  /*2600*/  SHF.L.U32 R170, R170, 0x5, RZ ;  /* 0x00000005aaaa7819 */ /* 0x000fe200000006ff */
[----:B------:R-:W-:Y:S01]  /*2610*/  IMAD R168, R152, c[0x0][0x294], RZ ;  /* 0x0000a50098a87a24 */ /* 0x000fe200078e02ff */
[----:B------:R-:W-:Y:S01]  /*2620*/  SHF.L.U32 R26, R184, 0x1, RZ ;  /* 0x00000001b81a7819 */ /* 0x000fe200000006ff */
[----:B------:R-:W-:Y:S01]  /*2630*/  IMAD.WIDE.U32 R156, R152, c[0x0][0x1e0], RZ ;  /* 0x00007800989c7a25 */ /* 0x000fe200078e00ff */
[----:B-1---5:R-:W-:-:S03]  /*2640*/  SHF.R.S32.HI R2, RZ, 0x1f, R158 ;  /* 0x0000001fff027819 */ /* 0x022fc6000001149e */
[----:B------:R-:W-:Y:S01]  /*2650*/  IMAD.WIDE.U32 R154, R152, c[0x0][0x280], RZ ;  /* 0x0000a000989a7a25 */ /* 0x000fe200078e00ff */
[----:B------:R-:W-:-:S03]  /*2660*/  SHF.R.S32.HI R3, RZ, 0x1f, R27 ;  /* 0x0000001fff037819 */ /* 0x000fc6000001141b */
[----:B------:R-:W-:Y:S01]  /*2670*/  IMAD.WIDE.U32 R152, R152, c[0x0][0x290], RZ ;  /* 0x0000a40098987a25 */ /* 0x000fe200078e00ff */
[----:B------:R-:W-:Y:S02]  /*2680*/  LEA.HI R3, R3, R27, RZ, 0x3 ;  /* 0x0000001b03037211 */ /* 0x000fe400078f18ff */
[----:B------:R-:W-:Y:S01]  /*2690*/  IADD3 R167, R155, R167, RZ ;  /* 0x000000a79ba77210 */ /* 0x000fe20007ffe0ff */
[----:B--2---:R-:W-:Y:S01]  /*26a0*/  IMAD.WIDE.U32 R4, R18, c[0x0][0x1e0], RZ ;  /* 0x0000780012047a25 */ /* 0x004fe200078e00ff */
[----:B------:R-:W-:-:S03]  /*26b0*/  IADD3 R168, R153, R168, RZ ;  /* 0x000000a899a87210 */ /* 0x000fc60007ffe0ff */
[----:B------:R-:W-:Y:S02]  /*26c0*/  IMAD.IADD R5, R5, 0x1, R6 ;  /* 0x0000000105057824 */ /* 0x000fe400078e0206 */
[----:B------:R-:W-:Y:S02]  /*26d0*/  IMAD R6, R24, c[0x0][0x280], RZ ;  /* 0x0000a00018067a24 */ /* 0x000fe400078e02ff */
[----:B------:R-:W-:-:S04]  /*26e0*/  IMAD.WIDE.U32 R4, R28, c[0x0][0x1e8], R4 ;  /* 0x00007a001c047a25 */ /* 0x000fc800078e0004 */
[C---:B------:R-:W-:Y:S02]  /*26f0*/  IMAD R12, R205.reuse, c[0x0][0x284], R6 ;  /* 0x0000a100cd0c7a24 */ /* 0x040fe400078e0206 */
[----:B------:R-:W-:-:S03]  /*2700*/  IMAD.WIDE.U32 R6, R205, c[0x0][0x280], R138 ;  /* 0x0000a000cd067a25 */ /* 0x000fc600078e008a */
[----:B------:R-:W-:Y:S01]  /*2710*/  IADD3 R9, R12, R9, RZ ;  /* 0x000000090c097210 */ /* 0x000fe20007ffe0ff */
[----:B------:R-:W-:Y:S01]  /*2720*/  IMAD R5, R28, c[0x0][0x1ec], R5 ;  /* 0x00007b001c057a24 */ /* 0x000fe200078e0205 */
[----:B------:R-:W-:Y:S01]  /*2730*/  IADD3 R13, R7, R12, RZ ;  /* 0x0000000c070d7210 */ /* 0x000fe20007ffe0ff */
[----:B------:R-:W-:Y:S01]  /*2740*/  IMAD.IADD R7, R17, 0x1, R15 ;  /* 0x0000000111077824 */ /* 0x000fe200078e020f */
[----:B------:R-:W-:Y:S01]  /*2750*/  MOV R12, R6 ;  /* 0x00000006000c7202 */ /* 0x000fe20000000f00 */
[C---:B------:R-:W-:Y:S01]  /*2760*/  IMAD R15, R2.reuse, c[0x0][0x290], RZ ;  /* 0x0000a400020f7a24 */ /* 0x040fe200078e02ff */
[----:B------:R-:W-:Y:S01]  /*2770*/  MOV R6, R14 ;  /* 0x0000000e00067202 */ /* 0x000fe20000000f00 */
[----:B------:R-:W-:Y:S02]  /*2780*/  IMAD R14, R2, c[0x0][0x280], RZ ;  /* 0x0000a000020e7a24 */ /* 0x000fe400078e02ff */
[----:B------:R-:W-:Y:S02]  /*2790*/  IMAD R2, R24, c[0x0][0x1e0], RZ ;  /* 0x0000780018027a24 */ /* 0x000fe400078e02ff */
[----:B------:R-:W-:-:S02]  /*27a0*/  IMAD.SHL.U32 R17, R3, 0x40, RZ ;  /* 0x0000004003117824 */ /* 0x000fc400078e00ff */
[----:B------:R-:W-:Y:S02]  /*27b0*/  IMAD R20, R205, c[0x0][0x1e4], R2 ;  /* 0x00007900cd147a24 */ /* 0x000fe400078e0202 */
[C---:B------:R-:W-:Y:S02]  /*27c0*/  IMAD R3, R158.reuse, c[0x0][0x294], R15 ;  /* 0x0000a5009e037a24 */ /* 0x040fe400078e020f */
[C---:B------:R-:W-:Y:S02]  /*27d0*/  IMAD R14, R158.reuse, c[0x0][0x284], R14 ;  /* 0x0000a1009e0e7a24 */ /* 0x040fe400078e020e */
[----:B------:R-:W-:Y:S02]  /*27e0*/  IMAD.IADD R144, R181, 0x1, R20 ;  /* 0x00000001b5907824 */ /* 0x000fe400078e0214 */
[----:B------:R-:W-:-:S04]  /*27f0*/  IMAD.WIDE.U32 R104, R158, c[0x0][0x280], R12 ;  /* 0x0000a0009e687a25 */ /* 0x000fc800078e000c */
[----:B------:R-:W-:Y:S01]  /*2800*/  IMAD.WIDE.U32 R102, R158, c[0x0][0x290], R10 ;  /* 0x0000a4009e667a25 */ /* 0x000fe200078e000a */
[----:B------:R-:W-:-:S03]  /*2810*/  IADD3 R119, R105, R14, RZ ;  /* 0x0000000e69777210 */ /* 0x000fc60007ffe0ff */
[----:B------:R-:W-:Y:S01]  /*2820*/  IMAD.WIDE.U32 R98, R158, c[0x0][0x290], R6 ;  /* 0x0000a4009e627a25 */ /* 0x000fe200078e0006 */
[----:B------:R-:W-:-:S03]  /*2830*/  IADD3 R117, R103, R3, RZ ;  /* 0x0000000367757210 */ /* 0x000fc60007ffe0ff */
[----:B------:R-:W-:Y:S01]  /*2840*/  IMAD.WIDE.U32 R100, R158, c[0x0][0x280], R8 ;  /* 0x0000a0009e647a25 */ /* 0x000fe200078e0008 */
[----:B------:R-:W-:-:S03]  /*2850*/  IADD3 R115, R3, R99, RZ ;  /* 0x0000006303737210 */ /* 0x000fc60007ffe0ff */
[----:B------:R-:W-:Y:S02]  /*2860*/  IMAD.SHL.U32 R171, R171, 0x20, RZ ;  /* 0x00000020abab7824 */ /* 0x000fe400078e00ff */
[----:B------:R-:W-:Y:S02]  /*2870*/  IMAD.IADD R166, R157, 0x1, R166 ;  /* 0x000000019da67824 */ /* 0x000fe400078e02a6 */
[----:B------:R-:W-:Y:S01]  /*2880*/  IMAD.IADD R116, R14, 0x1, R101 ;  /* 0x000000010e747824 */ /* 0x000fe200078e0265 */
[----:B---3--:R-:W-:Y:S02]  /*2890*/  @P1 SHF.R.S32.HI R2, RZ, 0x1f, R16 ;  /* 0x0000001fff021819 */ /* 0x008fe40000011410 */
[----:B------:R-:W-:Y:S02]  /*28a0*/  @!P1 MOV R2, R29 ;  /* 0x0000001d00029202 */ /* 0x000fe40000000f00 */
[----:B------:R-:W-:Y:S02]  /*28b0*/  @!P1 MOV R16, R217 ;  /* 0x000000d900109202 */ /* 0x000fe40000000f00 */
[----:B------:R-:W-:-:S02]  /*28c0*/  SEL R19, R2, RZ, !P3 ;  /* 0x000000ff02137207 */ /* 0x000fc40005800000 */
[----:B------:R-:W-:Y:S02]  /*28d0*/  SEL R15, R16, RZ, !P3 ;  /* 0x000000ff100f7207 */ /* 0x000fe40005800000 */
[----:B------:R-:W-:Y:S01]  /*28e0*/  LOP3.LUT R16, R17, 0xfffffe00, RZ, 0xc0, !PT ;  /* 0xfffffe0011107812 */ /* 0x000fe200078ec0ff */
[----:B------:R-:W-:Y:S02]  /*28f0*/  IMAD R2, R19, c[0x0][0x1f0], RZ ;  /* 0x00007c0013027a24 */ /* 0x000fe400078e02ff */
[----:B------:R-:W-:-:S04]  /*2900*/  IMAD.WIDE.U32 R88, R15, c[0x0][0x1f0], R4 ;  /* 0x00007c000f587a25 */ /* 0x000fc800078e0004 */
[----:B------:R-:W-:Y:S01]  /*2910*/  IMAD R2, R15, c[0x0][0x1f4], R2 ;  /* 0x00007d000f027a24 */ /* 0x000fe200078e0202 */
[----:B------:R-:W-:-:S04]  /*2920*/  IADD3 R118, P1, P0, R88, R180, R132 ;  /* 0x000000b458767210 */ /* 0x000fc8000783e084 */
[----:B------:R-:W-:-:S04]  /*2930*/  IADD3 R90, R89, R2, RZ ;  /* 0x00000002595a7210 */ /* 0x000fc80007ffe0ff */
[----:B------:R-:W-:Y:S02]  /*2940*/  IADD3.X R114, R90, R144, R133, P1, P0 ;  /* 0x000000905a727210 */ /* 0x000fe40000fe0485 */
[----:B------:R-:W-:Y:S01]  /*2950*/  SEL R6, RZ, c[0x0][0x27c], !P2 ;  /* 0x00009f00ff067a07 */ /* 0x000fe20005000000 */
[----:B------:R-:W-:Y:S01]  /*2960*/  IMAD.WIDE.U32 R2, R28, c[0x0][0x260], R132 ;  /* 0x000098001c027a25 */ /* 0x000fe200078e0084 */
[----:B------:R-:W-:Y:S01]  /*2970*/  ISETP.GE.AND P0, PT, R134, c[0x0][0x27c], PT ;  /* 0x00009f0086007a0c */ /* 0x000fe20003f06270 */
[----:B------:R-:W-:Y:S01]  /*2980*/  ULDC.U8 UR4, c[0x0][0x298] ;  /* 0x0000a60000047ab9 */ /* 0x000fe20000000000 */
[----:B------:R-:W-:Y:S01]  /*2990*/  IADD3 R9, -R26, c[0x0][0x1d4], RZ ;  /* 0x000075001a097a10 */ /* 0x000fe20007ffe1ff */
[----:B------:R-:W-:Y:S01]  /*29a0*/  IMAD.IADD R8, R132, 0x1, R6 ;  /* 0x0000000184087824 */ /* 0x000fe200078e0206 */
[----:B------:R-:W-:Y:S01]  /*29b0*/  IADD3 R147, P1, R205, R18, RZ ;  /* 0x00000012cd937210 */ /* 0x000fe20007f3e0ff */
[----:B------:R-:W-:Y:S01]  /*29c0*/  IMAD.MOV.U32 R6, RZ, RZ, R2 ;  /* 0x000000ffff067224 */ /* 0x000fe200078e0002 */
[-C--:B------:R-:W-:Y:S01]  /*29d0*/  SEL R10, R26, R9.reuse, !P2 ;  /* 0x000000091a0a7207 */ /* 0x080fe20005000000 */
[C---:B------:R-:W-:Y:S01]  /*29e0*/  IMAD R7, R28.reuse, c[0x0][0x264], R3 ;  /* 0x000099001c077a24 */ /* 0x040fe200078e0203 */
[----:B------:R-:W-:Y:S01]  /*29f0*/  SHF.R.S32.HI R2, RZ, 0x1f, R8 ;  /* 0x0000001fff027819 */ /* 0x000fe20000011408 */
[----:B------:R-:W-:Y:S01]  /*2a00*/  IMAD.WIDE.U32 R4, R28, c[0x0][0x210], R132 ;  /* 0x000084001c047a25 */ /* 0x000fe200078e0084 */
[----:B------:R-:W-:Y:S01]  /*2a10*/  SEL R9, R26, R9, !P0 ;  /* 0x000000091a097207 */ /* 0x000fe20004000000 */
[----:B------:R-:W-:Y:S01]  /*2a20*/  BAR.SYNC.DEFER_BLOCKING 0x0 ;  /* 0x0000000000007b1d */ /* 0x000fe20000010000 */
[-C--:B------:R-:W-:Y:S01]  /*2a30*/  LEA.HI R3, R2, R8.reuse, RZ, 0x3 ;  /* 0x0000000802037211 */ /* 0x080fe200078f18ff */
[----:B------:R-:W-:Y:S01]  /*2a40*/  IMAD R5, R28, c[0x0][0x214], R5 ;  /* 0x000085001c057a24 */ /* 0x000fe200078e0205 */
[----:B------:R-:W-:Y:S01]  /*2a50*/  LEA.HI R13, R2, R8, RZ, 0x6 ;  /* 0x00000008020d7211 */ /* 0x000fe200078f30ff */
[----:B------:R-:W-:Y:S01]  /*2a60*/  IMAD.WIDE.U32 R96, R22, c[0x0][0x268], R6 ;  /* 0x00009a0016607a25 */ /* 0x000fe200078e0006 */
[----:B------:R-:W-:-:S02]  /*2a70*/  SEL R2, RZ, c[0x0][0x27c], !P0 ;  /* 0x00009f00ff027a07 */ /* 0x000fc40004000000 */
[----:B------:R-:W-:Y:S01]  /*2a80*/  SHF.R.S32.HI R11, RZ, 0x1f, R10 ;  /* 0x0000001fff0b7819 */ /* 0x000fe2000001140a */
[----:B------:R-:W-:Y:S01]  /*2a90*/  IMAD R8, R19, c[0x0][0x218], RZ ;  /* 0x0000860013087a24 */ /* 0x000fe200078e02ff */
[----:B------:R-:W-:Y:S01]  /*2aa0*/  SHF.R.S32.HI R12, RZ, 0x1f, R9 ;  /* 0x0000001fff0c7819 */ /* 0x000fe20000011409 */
[----:B------:R-:W-:Y:S01]  /*2ab0*/  IMAD.IADD R2, R134, 0x1, R2 ;  /* 0x0000000186027824 */ /* 0x000fe200078e0202 */
[----:B------:R-:W-:Y:S01]  /*2ac0*/  SHF.R.S32.HI R6, RZ, 0x6, R13 ;  /* 0x00000006ff067819 */ /* 0x000fe2000001140d */
[----:B------:R-:W-:Y:S01]  /*2ad0*/  IMAD.WIDE.U32 R94, R15, c[0x0][0x218], R4 ;  /* 0x000086000f5e7a25 */ /* 0x000fe200078e0004 */
[----:B------:R-:W-:Y:S02]  /*2ae0*/  LOP3.LUT R5, R159, 0x38, R3, 0xf8, !PT ;  /* 0x000000389f057812 */ /* 0x000fe400078ef803 */
[----:B------:R-:W-:Y:S01]  /*2af0*/  SHF.R.S32.HI R4, RZ, 0x1f, R2 ;  /* 0x0000001fff047819 */ /* 0x000fe20000011402 */
[----:B------:R-:W-:Y:S01]  /*2b00*/  IMAD R18, R15, c[0x0][0x21c], R8 ;  /* 0x000087000f127a24 */ /* 0x000fe200078e0208 */
[----:B------:R-:W-:Y:S01]  /*2b10*/  LEA.HI R14, R11, R10, RZ, 0x4 ;  /* 0x0000000a0b0e7211 */ /* 0x000fe200078f20ff */
[----:B------:R-:W-:Y:S01]  /*2b20*/  IMAD R8, R6, 0xc00, R16 ;  /* 0x00000c0006087824 */ /* 0x000fe200078e0210 */
[----:B------:R-:W-:Y:S01]  /*2b30*/  LEA.HI R11, R12, R9, RZ, 0x4 ;  /* 0x000000090c0b7211 */ /* 0x000fe200078f20ff */
[----:B------:R-:W-:Y:S01]  /*2b40*/  IMAD R9, R6, 0xc00, R175 ;  /* 0x00000c0006097824 */ /* 0x000fe200078e02af */
[----:B------:R-:W-:Y:S01]  /*2b50*/  LOP3.LUT R7, R174, 0x38, R3, 0xf8, !PT ;  /* 0x00000038ae077812 */ /* 0x000fe200078ef803 */
[----:B------:R-:W-:Y:S01]  /*2b60*/  IMAD R10, R23, c[0x0][0x268], RZ ;  /* 0x00009a00170a7a24 */ /* 0x000fe200078e02ff */
[----:B------:R-:W-:Y:S01]  /*2b70*/  LOP3.LUT R5, R5, R25, RZ, 0x3c, !PT ;  /* 0x0000001905057212 */ /* 0x000fe200078e3cff */
[----:B------:R-:W-:Y:S01]  /*2b80*/  IMAD.MOV.U32 R182, RZ, RZ, c[0x0][0x1e0] ;  /* 0x00007800ffb67624 */ /* 0x000fe200078e00ff */
[-C--:B------:R-:W-:Y:S01]  /*2b90*/  LEA.HI R6, R4, R2.reuse, RZ, 0x6 ;  /* 0x0000000204067211 */ /* 0x080fe200078f30ff */
[----:B------:R-:W-:Y:S01]  /*2ba0*/  IMAD R19, R22, c[0x0][0x26c], R10 ;  /* 0x00009b0016137a24 */ /* 0x000fe200078e020a */
[----:B------:R-:W-:Y:S01]  /*2bb0*/  LEA.HI R2, R4, R2, RZ, 0x3 ;  /* 0x0000000204027211 */ /* 0x000fe200078f18ff */
[----:B------:R-:W-:Y:S01]  /*2bc0*/  IMAD.IADD R15, R8, 0x1, R5 ;  /* 0x00000001080f7824 */ /* 0x000fe200078e0205 */
[----:B------:R-:W-:Y:S01]  /*2bd0*/  LOP3.LUT R7, R7, R179, RZ, 0x3c, !PT ;  /* 0x000000b307077212 */ /* 0x000fe200078e3cff */
[----:B------:R-:W-:Y:S01]  /*2be0*/  IMAD.WIDE.U32 R172, R27, c[0x0][0x1e0], RZ ;  /* 0x000078001bac7a25 */ /* 0x000fe200078e00ff */
[----:B------:R-:W-:-:S02]  /*2bf0*/  SHF.R.S32.HI R4, RZ, 0x6, R6 ;  /* 0x00000006ff047819 */ /* 0x000fc40000011406 */
[--C-:B------:R-:W-:Y:S01]  /*2c00*/  LOP3.LUT R6, R174, 0x38, R2.reuse, 0xf8, !PT ;  /* 0x00000038ae067812 */ /* 0x100fe200078ef802 */
[----:B------:R-:W-:Y:S01]  /*2c10*/  IMAD.IADD R17, R9, 0x1, R7 ;  /* 0x0000000109117824 */ /* 0x000fe200078e0207 */
[----:B------:R-:W-:Y:S01]  /*2c20*/  LOP3.LUT R5, R159, 0x38, R2, 0xf8, !PT ;  /* 0x000000389f057812 */ /* 0x000fe200078ef802 */
[----:B------:R-:W-:Y:S01]  /*2c30*/  IMAD R10, R4, 0xc00, R16 ;  /* 0x00000c00040a7824 */ /* 0x000fe200078e0210 */
[----:B------:R-:W-:Y:S01]  /*2c40*/  SHF.R.S32.HI R7, RZ, 0x4, R14 ;  /* 0x00000004ff077819 */ /* 0x000fe2000001140e */
[----:B------:R-:W-:Y:S01]  /*2c50*/  IMAD.X R146, R24, 0x1, R21, P1 ;  /* 0x0000000118927824 */ /* 0x000fe200008e0615 */
[----:B------:R-:W-:Y:S01]  /*2c60*/  SHF.R.S32.HI R9, RZ, 0x4, R11 ;  /* 0x00000004ff097819 */ /* 0x000fe2000001140b */
[----:B------:R-:W-:Y:S01]  /*2c70*/  IMAD R11, R4, 0xc00, R175 ;  /* 0x00000c00040b7824 */ /* 0x000fe200078e02af */
[----:B------:R-:W-:Y:S01]  /*2c80*/  LOP3.LUT R8, R6, R179, RZ, 0x3c, !PT ;  /* 0x000000b306087212 */ /* 0x000fe200078e3cff */
[----:B------:R-:W-:Y:S01]  /*2c90*/  IMAD.IADD R107, R97, 0x1, R19 ;  /* 0x00000001616b7824 */ /* 0x000fe200078e0213 */
[----:B------:R-:W-:Y:S01]  /*2ca0*/  LOP3.LUT R6, R5, R25, RZ, 0x3c, !PT ;  /* 0x0000001905067212 */ /* 0x000fe200078e3cff */
[----:B------:R-:W-:Y:S01]  /*2cb0*/  IMAD.IADD R106, R95, 0x1, R18 ;  /* 0x000000015f6a7824 */ /* 0x000fe200078e0212 */
[----:B------:R-:W-:Y:S01]  /*2cc0*/  LEA.HI.SX32 R5, R3, R7, 0x1d ;  /* 0x0000000703057211 */ /* 0x000fe200078feaff */
[----:B------:R-:W-:Y:S01]  /*2cd0*/  IMAD.IADD R14, R11, 0x1, R8 ;  /* 0x000000010b0e7824 */ /* 0x000fe200078e0208 */
[----:B------:R-:W-:Y:S01]  /*2ce0*/  LEA.HI.SX32 R4, R2, R9, 0x1d ;  /* 0x0000000902047211 */ /* 0x000fe200078feaff */
[----:B------:R-:W-:Y:S01]  /*2cf0*/  IMAD.IADD R13, R10, 0x1, R6 ;  /* 0x000000010a0d7824 */ /* 0x000fe200078e0206 */
[----:B------:R-:W-:Y:S01]  /*2d00*/  SHF.R.S32.HI R6, RZ, 0x1f, R5 ;  /* 0x0000001fff067819 */ /* 0x000fe20000011405 */
[----:B------:R-:W-:Y:S01]  /*2d10*/  IMAD.SHL.U32 R92, R5, 0x8, RZ ;  /* 0x00000008055c7824 */ /* 0x000fe200078e00ff */
[----:B------:R-:W-:Y:S01]  /*2d20*/  SHF.R.S32.HI R7, RZ, 0x1f, R4 ;  /* 0x0000001fff077819 */ /* 0x000fe20000011404 */
[----:B------:R-:W-:Y:S01]  /*2d30*/  IMAD.SHL.U32 R93, R4, 0x8, RZ ;  /* 0x00000008045d7824 */ /* 0x000fe200078e00ff */
[----:B------:R-:W-:Y:S01]  /*2d40*/  ISETP.NE.AND P0, PT, RZ, UR4, PT ;  /* 0x00000004ff007c0c */ /* 0x000fe2000bf05270 */
[----:B------:R-:W-:Y:S01]  /*2d50*/  IMAD.SHL.U32 R135, R17, 0x2, RZ ;  /* 0x0000000211877824 */ /* 0x000fe200078e00ff */
[----:B------:R-:W-:Y:S01]  /*2d60*/  LEA.HI R5, R6, R5, RZ, 0x3 ;  /* 0x0000000506057211 */ /* 0x000fe200078f18ff */
[----:B------:R-:W-:Y:S01]  /*2d70*/  IMAD.SHL.U32 R131, R15, 0x2, RZ ;  /* 0x000000020f837824 */ /* 0x000fe200078e00ff */
[----:B------:R-:W-:Y:S01]  /*2d80*/  LEA.HI R4, R7, R4, RZ, 0x3 ;  /* 0x0000000407047211 */ /* 0x000fe200078f18ff */
[----:B------:R-:W-:Y:S01]  /*2d90*/  IMAD.SHL.U32 R130, R14, 0x2, RZ ;  /* 0x000000020e827824 */ /* 0x000fe200078e00ff */
[----:B------:R-:W-:Y:S01]  /*2da0*/  LOP3.LUT R8, R159, 0x38, R93, 0xf8, !PT ;  /* 0x000000389f087812 */ /* 0x000fe200078ef85d */
[----:B------:R-:W-:Y:S01]  /*2db0*/  IMAD.SHL.U32 R129, R13, 0x2, RZ ;  /* 0x000000020d817824 */ /* 0x000fe200078e00ff */
[----:B------:R-:W-:-:S02]  /*2dc0*/  LOP3.LUT R9, R159, 0x38, R92, 0xf8, !PT ;  /* 0x000000389f097812 */ /* 0x000fc400078ef85c */
[----:B------:R-:W-:Y:S02]  /*2dd0*/  SHF.R.S32.HI R5, RZ, 0x3, R5 ;  /* 0x00000003ff057819 */ /* 0x000fe40000011405 */
[----:B------:R-:W-:Y:S02]  /*2de0*/  LOP3.LUT R6, R174, 0x38, R92, 0xf8, !PT ;  /* 0x00000038ae067812 */ /* 0x000fe400078ef85c */
[----:B------:R-:W-:Y:S01]  /*2df0*/  SHF.R.S32.HI R4, RZ, 0x3, R4 ;  /* 0x00000003ff047819 */ /* 0x000fe20000011404 */
[----:B------:R-:W-:Y:S01]  /*2e00*/  IMAD R7, R5, 0xc00, R16 ;  /* 0x00000c0005077824 */ /* 0x000fe200078e0210 */
[----:B------:R-:W-:Y:S02]  /*2e10*/  LOP3.LUT R11, R8, R25, RZ, 0x3c, !PT ;  /* 0x00000019080b7212 */ /* 0x000fe400078e3cff */
[----:B------:R-:W-:Y:S02]  /*2e20*/  LOP3.LUT R8, R174, 0x38, R93, 0xf8, !PT ;  /* 0x00000038ae087812 */ /* 0x000fe400078ef85d */
[----:B------:R-:W-:-:S02]  /*2e30*/  LOP3.LUT R206, R206, 0xfffffffb, RZ, 0xc0, !PT ;  /* 0xfffffffbcece7812 */ /* 0x000fc400078ec0ff */
[----:B------:R-:W-:Y:S01]  /*2e40*/  LOP3.LUT R12, R9, R25, RZ, 0x3c, !PT ;  /* 0x00000019090c7212 */ /* 0x000fe200078e3cff */
[--C-:B------:R-:W-:Y:S01]  /*2e50*/  IMAD R9, R5, 0xc00, R175.reuse ;  /* 0x00000c0005097824 */ /* 0x100fe200078e02af */
[-C--:B------:R-:W-:Y:S01]  /*2e60*/  LOP3.LUT R10, R6, R179.reuse, RZ, 0x3c, !PT ;  /* 0x000000b3060a7212 */ /* 0x080fe200078e3cff */
[----:B------:R-:W-:Y:S01]  /*2e70*/  IMAD R6, R4, 0xc00, R16 ;  /* 0x00000c0004067824 */ /* 0x000fe200078e0210 */
[----:B------:R-:W-:Y:S01]  /*2e80*/  @P0 LOP3.LUT R206, R206, 0x4, RZ, 0xfc, !PT ;  /* 0x00000004cece0812 */ /* 0x000fe200078efcff */
[----:B------:R-:W-:Y:S01]  /*2e90*/  IMAD R5, R4, 0xc00, R175 ;  /* 0x00000c0004057824 */ /* 0x000fe200078e02af */
[----:B------:R-:W-:Y:S01]  /*2ea0*/  LOP3.LUT R4, R8, R179, RZ, 0x3c, !PT ;  /* 0x000000b308047212 */ /* 0x000fe200078e3cff */
[----:B------:R-:W-:Y:S01]  /*2eb0*/  IMAD.IADD R8, R7, 0x1, R12 ;  /* 0x0000000107087824 */ /* 0x000fe200078e020c */
[----:B------:R-:W-:Y:S01]  /*2ec0*/  SHF.R.S32.HI R20, RZ, 0x1f, R27 ;  /* 0x0000001fff147819 */ /* 0x000fe2000001141b */
[----:B------:R-:W-:Y:S01]  /*2ed0*/  IMAD.IADD R6, R6, 0x1, R11 ;  /* 0x0000000106067824 */ /* 0x000fe200078e020b */
[----:B------:R-:W-:Y:S01]  /*2ee0*/  ISETP.GE.AND P0, PT, R184, 0x1, PT ;  /* 0x00000001b800780c */ /* 0x000fe20003f06270 */
[----:B------:R-:W-:Y:S01]  /*2ef0*/  IMAD.IADD R5, R5, 0x1, R4 ;  /* 0x0000000105057824 */ /* 0x000fe200078e0204 */
[----:B------:R-:W-:Y:S01]  /*2f00*/  LOP3.LUT R109, R3, 0xfffffff8, RZ, 0xc0, !PT ;  /* 0xfffffff8036d7812 */ /* 0x000fe200078ec0ff */
[----:B------:R-:W-:Y:S01]  /*2f10*/  IMAD R4, R20, c[0x0][0x1e0], RZ ;  /* 0x0000780014047a24 */ /* 0x000fe200078e02ff */
[----:B------:R-:W-:Y:S01]  /*2f20*/  LOP3.LUT R108, R2, 0xfffffff8, RZ, 0xc0, !PT ;  /* 0xfffffff8026c7812 */ /* 0x000fe200078ec0ff */
[----:B------:R-:W-:Y:S01]  /*2f30*/  IMAD.IADD R7, R9, 0x1, R10 ;  /* 0x0000000109077824 */ /* 0x000fe200078e020a */
[----:B------:R-:W-:Y:S01]  /*2f40*/  LOP3.LUT R206, R206, 0xfffffffd, RZ, 0xc0, !PT ;  /* 0xfffffffdcece7812 */ /* 0x000fe200078ec0ff */
[----:B------:R-:W-:Y:S01]  /*2f50*/  IMAD R4, R27, c[0x0][0x1e4], R4 ;  /* 0x000079001b047a24 */ /* 0x000fe200078e0204 */
[C---:B------:R-:W-:Y:S01]  /*2f60*/  SHF.L.U64.HI R164, R182.reuse, R164, c[0x0][0x1e4] ;  /* 0x00007900b6a47619 */ /* 0x040fe200000102a4 */
[----:B------:R-:W-:Y:S01]  /*2f70*/  IMAD.SHL.U32 R182, R182, 0x20, RZ ;  /* 0x00000020b6b67824 */ /* 0x000fe200078e00ff */
[----:B------:R-:W-:Y:S01]  /*2f80*/  SHF.R.S32.HI R113, RZ, 0x1f, R109 ;  /* 0x0000001fff717819 */ /* 0x000fe2000001146d */
[----:B------:R-:W-:Y:S01]  /*2f90*/  IMAD.IADD R136, R173, 0x1, R4 ;  /* 0x00000001ad887824 */ /* 0x000fe200078e0204 */
[----:B------:R-:W-:Y:S01]  /*2fa0*/  SHF.R.S32.HI R112, RZ, 0x1f, R108 ;  /* 0x0000001fff707819 */ /* 0x000fe2000001146c */
[----:B------:R-:W-:Y:S01]  /*2fb0*/  IMAD.SHL.U32 R128, R8, 0x2, RZ ;  /* 0x0000000208807824 */ /* 0x000fe200078e00ff */
[----:B------:R-:W-:Y:S01]  /*2fc0*/  SHF.R.S32.HI R111, RZ, 0x1f, R92 ;  /* 0x0000001fff6f7819 */ /* 0x000fe2000001145c */
[----:B------:R-:W-:Y:S01]  /*2fd0*/  IMAD.SHL.U32 R126, R6, 0x2, RZ ;  /* 0x00000002067e7824 */ /* 0x000fe200078e00ff */
[----:B------:R-:W-:Y:S01]  /*2fe0*/  SHF.R.S32.HI R110, RZ, 0x1f, R93 ;  /* 0x0000001fff6e7819 */ /* 0x000fe2000001145d */
[----:B------:R-:W-:Y:S01]  /*2ff0*/  IMAD.SHL.U32 R125, R7, 0x2, RZ ;  /* 0x00000002077d7824 */ /* 0x000fe200078e00ff */
[----:B------:R-:W-:Y:S01]  /*3000*/  @P0 LOP3.LUT R206, R206, 0x2, RZ, 0xfc, !PT ;  /* 0x00000002cece0812 */ /* 0x000fe200078efcff */
[----:B------:R-:W-:-:S02]  /*3010*/  IMAD.SHL.U32 R124, R5, 0x2, RZ ;  /* 0x00000002057c7824 */ /* 0x000fc400078e00ff */
.L_x_1409:
[----:B------:R-:W-:Y:S01]  /*3020*/  SHF.R.S32.HI R91, RZ, 0x1f, R34 ;  /* 0x0000001fff5b7819 */ /* 0x000fe20000011422 */
[-C--:B-1----:R-:W-:Y:S01]  /*3030*/  IMAD R2, R166, R34.reuse, RZ ;  /* 0x00000022a6027224 */ /* 0x082fe200078e02ff */
[----:B------:R-:W-:Y:S01]  /*3040*/  ISETP.GE.AND P2, PT, R184, 0x1, PT ;  /* 0x00000001b800780c */ /* 0x000fe20003f46270 */
[----:B------:R-:W-:Y:S01]  /*3050*/  IMAD.WIDE.U32 R76, R156, R34, RZ ;  /* 0x000000229c4c7225 */ /* 0x000fe200078e00ff */
[----:B------:R-:W-:Y:S01]  /*3060*/  IADD3 R185, R205, 0x20, RZ ;  /* 0x00000020cdb97810 */ /* 0x000fe20007ffe0ff */
[----:B------:R-:W-:Y:S04]  /*3070*/  DEPBAR.LE SB0, 0x0 ;  /* 0x000080000000791a */ /* 0x000fe80000000000 */
[----:B------:R-:W-:Y:S01]  /*3080*/  IADD3 R3, P1, P0, R118, R76, R182 ;  /* 0x0000004c76037210 */ /* 0x000fe2000783e0b6 */
[----:B------:R-:W-:Y:S01]  /*3090*/  IMAD R2, R91, R156, R2 ;  /* 0x0000009c5b027224 */ /* 0x000fe200078e0202 */
[----:B------:R-:W-:Y:S01]  /*30a0*/  WARPSYNC 0xffffffff ;  /* 0xffffffff00007948 */ /* 0x000fe20003800000 */
[----:B------:R-:W-:Y:S02]  /*30b0*/  BAR.SYNC.DEFER_BLOCKING 0x0 ;  /* 0x0000000000007b1d */ /* 0x000fe40000010000 */
[----:B------:R-:W-:Y:S05]  /*30c0*/  IMAD.IADD R85, R77, 0x1, R2 ;  /* 0x000000014d557824 */ /* 0x000fea00078e0202 */
[----:B------:R-:W-:Y:S02]  /*30d0*/  IADD3.X R5, R114, R85, R164, P1, P0 ;  /* 0x0000005572057210 */ /* 0x000fe40000fe04a4 */
[----:B------:R-:W-:Y:S05]  /*30e0*/  IADD3 R2, P0, R118, R76, RZ ;  /* 0x0000004c76027210 */ /* 0x000fea0007f1e0ff */
[----:B------:R-:W-:Y:S01]  /*30f0*/  IMAD.X R4, R85, 0x1, R114, P0 ;  /* 0x0000000155047824 */ /* 0x000fe200000e0672 */
[C---:B------:R-:W-:Y:S04]  /*3100*/  LEA R62, P0, R2.reuse, c[0x0][0x1c8], 0x1 ;  /* 0x00007200023e7a11 */ /* 0x040fe800078008ff */
[----:B------:R-:W-:Y:S02]  /*3110*/  LEA.HI.X R63, R2, c[0x0][0x1cc], R4, 0x1, P0 ;  /* 0x00007300023f7a11 */ /* 0x000fe400000f0c04 */
[C---:B------:R-:W-:Y:S04]  /*3120*/  LEA R68, P0, R3.reuse, c[0x0][0x1c8], 0x1 ;  /* 0x0000720003447a11 */ /* 0x040fe800078008ff */
[----:B------:R-:W-:Y:S01]  /*3130*/  LEA.HI.X R69, R3, c[0x0][0x1cc], R5, 0x1, P0 ;  /* 0x0000730003457a11 */ /* 0x000fe200000f0c05 */
[----:B------:R-:W-:Y:S01]  /*3140*/  BSSY B2, `(.L_x_1369) ;  /* 0x00004d9000027945 */ /* 0x000fe20003800000 */
[----:B------:R-:W-:-:S05]  /*3150*/  @!P2 BRA `(.L_x_1370) ;  /* 0x00004ad00000a947 */ /* 0x000fca0003800000 */
[-C--:B------:R-:W-:Y:S01]  /*3160*/  IMAD R4, R167, R34.reuse, RZ ;  /* 0x00000022a7047224 */ /* 0x080fe200078e02ff */
[----:B------:R-:W-:Y:S01]  /*3170*/  LOP3.LUT P2, RZ, R206, 0x4, RZ, 0xc0, !PT ;  /* 0x00000004ceff7812 */ /* 0x000fe2000784c0ff */
        /* <DEDUP_REMOVED lines=54> */
.L_x_1373:
[----:B------:R-:W-:Y:S05]  /*34e0*/  BSYNC B0 ;  /* 0x0000000000007941 */ /* 0x000fea0003800000 */
.L_x_1372:
[----:B-1---5:R-:W-:Y:S01]  /*34f0*/  MOV R4, R15 ;  /* 0x0000000f00047202 */ /* 0x022fe20000000f00 */
[----:B------:R-:W-:Y:S01]  /*3500*/  IMAD.MOV.U32 R7, RZ, RZ, R16 ;  /* 0x000000ffff077224 */ /* 0x000fe200078e0010 */
[----:B------:R-:W-:Y:S01]  /*3510*/  ISETP.GE.AND P3, PT, R185, R87, PT ;  /* 0x00000057b900720c */ /* 0x000fe20003f66270 */
[----:B------:R-:W-:Y:S01]  /*3520*/  IMAD.MOV.U32 R6, RZ, RZ, R17 ;  /* 0x000000ffff067224 */ /* 0x000fe200078e0011 */
[----:B------:R-:W-:Y:S01]  /*3530*/  BSSY B0, `(.L_x_1374) ;  /* 0x000003e000007945 */ /* 0x000fe20003800000 */
[----:B------:R-:W-:Y:S01]  /*3540*/  IMAD.MOV.U32 R5, RZ, RZ, R14 ;  /* 0x000000ffff057224 */ /* 0x000fe200078e000e */
[----:B------:R-:W-:Y:S01]  /*3550*/  CS2R R24, SRZ ;  /* 0x0000000000187805 */ /* 0x000fe2000001ff00 */
[----:B------:R-:W-:Y:S01]  /*3560*/  CS2R R22, SRZ ;  /* 0x0000000000167805 */ /* 0x000fe2000001ff00 */
[----:B------:R-:W-:Y:S01]  /*3570*/  PRMT R29, R6, 0x5410, R7 ;  /* 0x00005410061d7816 */ /* 0x000fe20000000007 */
[----:B------:R-:W-:Y:S01]  /*3580*/  IMAD.MOV.U32 R7, RZ, RZ, R12 ;  /* 0x000000ffff077224 */ /* 0x000fe200078e000c */
[----:B------:R-:W-:Y:S01]  /*3590*/  PRMT R28, R4, 0x5410, R5 ;  /* 0x00005410041c7816 */ /* 0x000fe20000000005 */
[----:B------:R-:W-:Y:S01]  /*35a0*/  IMAD.MOV.U32 R6, RZ, RZ, R13 ;  /* 0x000000ffff067224 */ /* 0x000fe200078e000d */
[----:B------:R-:W-:Y:S01]  /*35b0*/  MOV R5, R2 ;  /* 0x0000000200057202 */ /* 0x000fe20000000f00 */
        /* <DEDUP_REMOVED lines=16> */
[----:B------:R-:W-:Y:S01]  /*36c0*/  CS2R R46, SRZ ;  /* 0x00000000002e7805 */ /* 0x000fe2000001ff00 */
[----:B------:R-:W-:Y:S02]  /*36d0*/  MOV R4, R37 ;  /* 0x0000002500047202 */ /* 0x000fe40000000f00 */
[----:B------:R-:W-:Y:S02]  /*36e0*/  PRMT R54, R7, 0x5410, R6 ;  /* 0x0000541007367816 */ /* 0x000fe40000000006 */
[----:B------:R-:W-:Y:S01]  /*36f0*/  PRMT R35, R5, 0x5410, R4 ;  /* 0x0000541005237816 */ /* 0x000fe20000000004 */
[----:B------:R-:W-:-:S05]  /*3700*/  @P3 BRA `(.L_x_1375) ;  /* 0x0000020000003947 */ /* 0x000fca0003800000 */
[----:B------:R-:W-:Y:S01]  /*3710*/  IADD3 R4, P1, P0, R104, R30, R171 ;  /* 0x0000001e68047210 */ /* 0x000fe2000783e0ab */
[----:B------:R-:W-:Y:S01]  /*3720*/  CS2R R18, SRZ ;  /* 0x0000000000127805 */ /* 0x000fe2000001ff00 */
[----:B------:R-:W-:Y:S01]  /*3730*/  CS2R R46, SRZ ;  /* 0x00000000002e7805 */ /* 0x000fe2000001ff00 */
[----:B------:R-:W-:Y:S01]  /*3740*/  CS2R R22, SRZ ;  /* 0x0000000000167805 */ /* 0x000fe2000001ff00 */
[----:B------:R-:W-:Y:S01]  /*3750*/  IADD3.X R7, R119, R66, R161, P1, P0 ;  /* 0x0000004277077210 */ /* 0x000fe20000fe04a1 */
[----:B------:R-:W-:Y:S01]  /*3760*/  CS2R R48, SRZ ;  /* 0x0000000000307805 */ /* 0x000fe2000001ff00 */
[----:B------:R-:W-:Y:S01]  /*3770*/  IADD3 R5, P1, P0, R102, R32, R170 ;  /* 0x0000002066057210 */ /* 0x000fe2000783e0aa */
[----:B------:R-:W-:Y:S01]  /*3780*/  CS2R R24, SRZ ;  /* 0x0000000000187805 */ /* 0x000fe2000001ff00 */
[----:B------:R-:W-:Y:S01]  /*3790*/  CS2R R50, SRZ ;  /* 0x0000000000327805 */ /* 0x000fe2000001ff00 */
[----:B------:R-:W-:Y:S01]  /*37a0*/  CS2R R26, SRZ ;  /* 0x00000000001a7805 */ /* 0x000fe2000001ff00 */
[----:B------:R-:W-:Y:S01]  /*37b0*/  IADD3.X R8, R117, R67, R160, P1, P0 ;  /* 0x0000004375087210 */ /* 0x000fe20000fe04a0 */
[----:B------:R-:W-:Y:S01]  /*37c0*/  CS2R R52, SRZ ;  /* 0x0000000000347805 */ /* 0x000fe2000001ff00 */
[C---:B------:R-:W-:Y:S04]  /*37d0*/  LEA R6, P0, R4.reuse, c[0x0][0x270], 0x1 ;  /* 0x00009c0004067a11 */ /* 0x040fe800078008ff */
[----:B------:R-:W-:Y:S02]  /*37e0*/  LEA.HI.X R7, R4, c[0x0][0x274], R7, 0x1, P0 ;  /* 0x00009d0004077a11 */ /* 0x000fe400000f0c07 */
[C---:B------:R-:W-:Y:S04]  /*37f0*/  LEA R4, P0, R5.reuse, c[0x0][0x288], 0x1 ;  /* 0x0000a20005047a11 */ /* 0x040fe800078008ff */
[----:B------:R-:W-:Y:S02]  /*3800*/  LEA.HI.X R5, R5, c[0x0][0x28c], R8, 0x1, P0 ;  /* 0x0000a30005057a11 */ /* 0x000fe400000f0c08 */
[----:B------:R-:W-:Y:S11]  /*3810*/  ISETP.GE.AND P0, PT, R138, c[0x0][0x27c], PT ;  /* 0x00009f008a007a0c */ /* 0x000ff60003f06270 */
[----:B------:R-:W-:Y:S02]  /*3820*/  @!UPT UIADD3 URZ, URZ, URZ, URZ ;  /* 0x0000003f3f3ff290 */ /* 0x000fe4000fffe03f */
        /* <DEDUP_REMOVED lines=14> */
.L_x_1375:
[----:B------:R-:W-:Y:S05]  /*3910*/  BSYNC B0 ;  /* 0x0000000000007941 */ /* 0x000fea0003800000 */
.L_x_1374:
[----:B-1---5:R-:W-:Y:S01]  /*3920*/  MOV R4, R25 ;  /* 0x0000001900047202 */ /* 0x022fe20000000f00 */
[----:B------:R-:W-:Y:S01]  /*3930*/  IMAD.MOV.U32 R7, RZ, RZ, R26 ;  /* 0x000000ffff077224 */ /* 0x000fe200078e001a */
[----:B------:R-:W-:Y:S01]  /*3940*/  BSSY B1, `(.L_x_1376) ;  /* 0x00000fa000017945 */ /* 0x000fe20003800000 */
[----:B------:R-:W-:Y:S02]  /*3950*/  IMAD.MOV.U32 R6, RZ, RZ, R27 ;  /* 0x000000ffff067224 */ /* 0x000fe400078e001b */
        /* <DEDUP_REMOVED lines=23> */
[----:B------:R-:W-:Y:S01]  /*3ad0*/  @!UPT UIADD3 URZ, URZ, URZ, URZ ;  /* 0x0000003f3f3ff290 */ /* 0x000fe2000fffe03f */
[----:B------:R-:W-:Y:S11]  /*3ae0*/  BSSY B0, `(.L_x_1378) ;  /* 0x0000036000007945 */ /* 0x000ff60003800000 */
[----:B------:R-:W-:-:S05]  /*3af0*/  @P0 BRA `(.L_x_1379) ;  /* 0x0000034000000947 */ /* 0x000fca0003800000 */
[----:B------:R-:W-:Y:S01]  /*3b00*/  ISETP.GE.AND P0, PT, R138, c[0x0][0x27c], PT ;  /* 0x00009f008a007a0c */ /* 0x000fe20003f06270 */
[----:B------:R-:W1:Y:S11]  /*3b10*/  LDS.128 R8, [R197+0xa080] ;  /* 0x00a08000c5087984 */ /* 0x000e760000000c00 */
[----:B------:R-:W-:Y:S01]  /*3b20*/  @!UPT UIADD3 URZ, URZ, URZ, URZ ;  /* 0x0000003f3f3ff290 */ /* 0x000fe2000fffe03f */
[----:B------:R-:W-:Y:S02]  /*3b30*/  @!P0 SHF.R.U64 R5, R36, 0x10, R37 ;  /* 0x0000001024058819 */ /* 0x000fe40000001225 */
[--C-:B------:R-:W-:Y:S02]  /*3b40*/  @!P0 SHF.R.U64 R2, R2, 0x10, R3.reuse ;  /* 0x0000001002028819 */ /* 0x100fe40000001203 */
[----:B------:R-:W-:Y:S02]  /*3b50*/  @!P0 SHF.R.U32.HI R3, RZ, 0x10, R3 ;  /* 0x00000010ff038819 */ /* 0x000fe40000011603 */
[----:B------:R-:W-:Y:S02]  /*3b60*/  @!P0 PRMT R5, R35, 0x5410, R5 ;  /* 0x0000541023058816 */ /* 0x000fe40000000005 */
[C---:B------:R-:W-:Y:S02]  /*3b70*/  @!P0 PRMT R2, R20.reuse, 0x5432, R2 ;  /* 0x0000543214028816 */ /* 0x040fe40000000002 */
[----:B------:R-:W-:Y:S02]  /*3b80*/  @!P0 SHF.R.U32.HI R4, RZ, 0x10, R37 ;  /* 0x00000010ff048819 */ /* 0x000fe40000011625 */
[----:B------:R-:W-:Y:S01]  /*3b90*/  @!P0 PRMT R6, R20, 0x5410, R3 ;  /* 0x0000541014068816 */ /* 0x000fe20000000003 */
[----:B------:R-:W-:Y:S01]  /*3ba0*/  @!P0 IMAD.U32 R20, R5, 0x10000, RZ ;  /* 0x0001000005148824 */ /* 0x000fe200078e00ff */
[----:B------:R-:W-:Y:S01]  /*3bb0*/  @!P0 PRMT R38, R35, 0x5432, R4 ;  /* 0x0000543223268816 */ /* 0x000fe20000000004 */
[C---:B------:R-:W-:Y:S01]  /*3bc0*/  @!P0 IMAD.U32 R7, R2.reuse, 0x10000, RZ ;  /* 0x0001000002078824 */ /* 0x040fe200078e00ff */
        /* <DEDUP_REMOVED lines=39> */
.L_x_1379:
[----:B------:R-:W-:Y:S05]  /*3e40*/  BSYNC B0 ;  /* 0x0000000000007941 */ /* 0x000fea0003800000 */
.L_x_1378:
        /* <DEDUP_REMOVED lines=8> */
[--C-:B------:R-:W-:Y:S02]  /*3ed0*/  @!P0 SHF.R.U64 R2, R12, 0x10, R13.reuse ;  /* 0x000000100c028819 */ /* 0x100fe4000000120d */
[----:B------:R-:W-:Y:S02]  /*3ee0*/  @!P0 SHF.R.U32.HI R3, RZ, 0x10, R13 ;  /* 0x00000010ff038819 */ /* 0x000fe4000001160d */
[C---:B------:R-:W-:Y:S02]  /*3ef0*/  @!P0 PRMT R2, R21.reuse, 0x5432, R2 ;  /* 0x0000543215028816 */ /* 0x040fe40000000002 */
[----:B------:R-:W-:Y:S02]  /*3f00*/  @!P0 PRMT R5, R54, 0x5410, R5 ;  /* 0x0000541036058816 */ /* 0x000fe40000000005 */
[----:B------:R-:W-:Y:S01]  /*3f10*/  @!P0 SHF.R.U32.HI R4, RZ, 0x10, R41 ;  /* 0x00000010ff048819 */ /* 0x000fe20000011629 */
[----:B------:R-:W-:Y:S01]  /*3f20*/  @!P0 IMAD.U32 R7, R2, 0x10000, RZ ;  /* 0x0001000002078824 */ /* 0x000fe200078e00ff */
[----:B------:R-:W-:Y:S01]  /*3f30*/  @!P0 PRMT R6, R21, 0x5410, R3 ;  /* 0x0000541015068816 */ /* 0x000fe20000000003 */
[C---:B------:R-:W-:Y:S01]  /*3f40*/  @!P0 IMAD.U32 R12, R5.reuse, 0x10000, RZ ;  /* 0x00010000050c8824 */ /* 0x040fe200078e00ff */
[----:B------:R-:W-:Y:S02]  /*3f50*/  @!P0 PRMT R35, R54, 0x5432, R4 ;  /* 0x0000543236238816 */ /* 0x000fe40000000004 */
        /* <DEDUP_REMOVED lines=38> */
[----:B------:R1:W-:Y:S02]  /*41c0*/  STG.E.128 [R62.64+0x80], R8 ;  /* 0x000080083e007986 */ /* 0x0003e4000c101d06 */
.L_x_1381:
[----:B------:R-:W-:Y:S05]  /*41d0*/  BSYNC B0 ;  /* 0x0000000000007941 */ /* 0x000fea0003800000 */
.L_x_1380:
        /* <DEDUP_REMOVED lines=10> */
[----:B------:R-:W-:Y:S02]  /*4280*/  @!P0 PRMT R5, R55, 0x5410, R5 ;  /* 0x0000541037058816 */ /* 0x000fe40000000005 */
[C---:B------:R-:W-:Y:S02]  /*4290*/  @!P0 PRMT R2, R28.reuse, 0x5432, R2 ;  /* 0x000054321c028816 */ /* 0x040fe40000000002 */
        /* <DEDUP_REMOVED lines=44> */
.L_x_1383:
[----:B------:R-:W-:Y:S05]  /*4560*/  BSYNC B0 ;  /* 0x0000000000007941 */ /* 0x000fea0003800000 */
.L_x_1382:
[----:B------:R-:W-:Y:S11]  /*4570*/  ISETP.GE.AND P0, PT, R208, c[0x0][0x1d4], PT ;  /* 0x00007500d0007a0c */ /* 0x000ff60003f06270 */
[----:B------:R-:W-:Y:S02]  /*4580*/  @!UPT UIADD3 URZ, URZ, URZ, URZ ;  /* 0x0000003f3f3ff290 */ /* 0x000fe4000fffe03f */
        /* <DEDUP_REMOVED lines=8> */
[----:B------:R-:W-:Y:S02]  /*4610*/  @!P0 PRMT R2, R29, 0x5432, R2 ;  /* 0x000054321d028816 */ /* 0x000fe40000000002 */
[----:B------:R-:W-:Y:S01]  /*4620*/  @!P0 SHF.R.U32.HI R4, RZ, 0x10, R45 ;  /* 0x00000010ff048819 */ /* 0x000fe2000001162d */
[----:B------:R-:W-:Y:S01]  /*4630*/  @!P0 IMAD.U32 R12, R5, 0x10000, RZ ;  /* 0x00010000050c8824 */ /* 0x000fe200078e00ff */
[----:B------:R-:W-:Y:S01]  /*4640*/  @!P0 PRMT R6, R29, 0x5410, R3 ;  /* 0x000054101d068816 */ /* 0x000fe20000000003 */
[----:B------:R-:W-:Y:S01]  /*4650*/  @!P0 IMAD.U32 R7, R2, 0x10000, RZ ;  /* 0x0001000002078824 */ /* 0x000fe200078e00ff */
        /* <DEDUP_REMOVED lines=40> */
.L_x_1377:
[----:B------:R-:W-:Y:S05]  /*48e0*/  BSYNC B1 ;  /* 0x0000000000017941 */ /* 0x000fea0003800000 */
.L_x_1376:
[----:B------:R-:W-:-:S05]  /*48f0*/  @P3 BRA `(.L_x_1384) ;  /* 0x000035d000003947 */ /* 0x000fca0003800000 */
        /* <DEDUP_REMOVED lines=56> */
.L_x_1386:
[----:B------:R-:W-:Y:S05]  /*4c80*/  BSYNC B0 ;  /* 0x0000000000007941 */ /* 0x000fea0003800000 */
.L_x_1385:
        /* <DEDUP_REMOVED lines=56> */
.L_x_1388:
[----:B------:R-:W-:Y:S05]  /*5010*/  BSYNC B0 ;  /* 0x0000000000007941 */ /* 0x000fea0003800000 */
.L_x_1387:
        /* <DEDUP_REMOVED lines=56> */
.L_x_1390:
[----:B------:R-:W-:Y:S05]  /*53a0*/  BSYNC B0 ;  /* 0x0000000000007941 */ /* 0x000fea0003800000 */
.L_x_1389:
        /* <DEDUP_REMOVED lines=54> */
[----:B------:R1:W-:Y:S01]  /*5710*/  STG.E.128 [R68.64+0x180], R8 ;  /* 0x0001800844007986 */ /* 0x0003e2000c101d06 */
[----:B------:R-:W-:-:S05]  /*5720*/  BRA `(.L_x_1384) ;  /* 0x000027a000007947 */ /* 0x000fca0003800000 */
.L_x_1371:
        /* <DEDUP_REMOVED lines=30> */
[----:B------:R1:W5:Y:S04]  /*5910*/  @!P0 LDG.E.128 R4, [R8.64] ;  /* 0x0000000608048981 */ /* 0x000368000c1e1d00 */
[----:B------:R1:W5:Y:S01]  /*5920*/  @!P0 LDG.E.128 R36, [R2.64] ;  /* 0x0000000602248981 */ /* 0x000362000c1e1d00 */
[----:B------:R-:W-:Y:S11]  /*5930*/  ISETP.GE.AND P0, PT, R134, c[0x0][0x27c], PT ;  /* 0x00009f0086007a0c */ /* 0x000ff60003f06270 */
[----:B------:R-:W-:Y:S02]  /*5940*/  @!UPT UIADD3 URZ, URZ, URZ, URZ ;  /* 0x0000003f3f3ff290 */ /* 0x000fe4000fffe03f */
[----:B------:R1:W5:Y:S04]  /*5950*/  @!P0 LDG.E.128 R16, [R8.64+0x80] ;  /* 0x0000800608108981 */ /* 0x000368000c1e1d00 */
[----:B------:R1:W5:Y:S02]  /*5960*/  @!P0 LDG.E.128 R52, [R2.64+0x80] ;  /* 0x0000800602348981 */ /* 0x000364000c1e1d00 */
.L_x_1392:
[----:B------:R-:W-:Y:S05]  /*5970*/  BSYNC B0 ;  /* 0x0000000000007941 */ /* 0x000fea0003800000 */
.L_x_1391:
[----:B------:R-:W-:Y:S01]  /*5980*/  ISETP.GE.AND P3, PT, R185, R87, PT ;  /* 0x00000057b900720c */ /* 0x000fe20003f66270 */
[----:B-1---5:R-:W-:Y:S01]  /*5990*/  IMAD.MOV.U32 R9, RZ, RZ, R18 ;  /* 0x000000ffff097224 */ /* 0x022fe200078e0012 */
[----:B------:R-:W-:Y:S01]  /*59a0*/  BSSY B0, `(.L_x_1393) ;  /* 0x0000039000007945 */ /* 0x000fe20003800000 */
[----:B------:R-:W-:Y:S01]  /*59b0*/  IMAD.MOV.U32 R8, RZ, RZ, R19 ;  /* 0x000000ffff087224 */ /* 0x000fe200078e0013 */
[----:B------:R-:W-:Y:S01]  /*59c0*/  CS2R R24, SRZ ;  /* 0x0000000000187805 */ /* 0x000fe2000001ff00 */
[----:B------:R-:W-:Y:S01]  /*59d0*/  IMAD.MOV.U32 R3, RZ, RZ, R16 ;  /* 0x000000ffff037224 */ /* 0x000fe200078e0010 */
[----:B------:R-:W-:Y:S01]  /*59e0*/  CS2R R22, SRZ ;  /* 0x0000000000167805 */ /* 0x000fe2000001ff00 */
[----:B------:R-:W-:Y:S01]  /*59f0*/  IMAD.MOV.U32 R2, RZ, RZ, R17 ;  /* 0x000000ffff027224 */ /* 0x000fe200078e0011 */
[----:B------:R-:W-:Y:S01]  /*5a00*/  PRMT R29, R8, 0x5410, R9 ;  /* 0x00005410081d7816 */ /* 0x000fe20000000009 */
[----:B------:R-:W-:Y:S01]  /*5a10*/  IMAD.MOV.U32 R8, RZ, RZ, R7 ;  /* 0x000000ffff087224 */ /* 0x000fe200078e0007 */
[----:B------:R-:W-:Y:S01]  /*5a20*/  MOV R9, R6 ;  /* 0x0000000600097202 */ /* 0x000fe20000000f00 */
        /* <DEDUP_REMOVED lines=19> */
[----:B------:R-:W-:Y:S02]  /*5b60*/  CS2R R56, SRZ ;  /* 0x0000000000387805 */ /* 0x000fe4000001ff00 */
[----:B------:R-:W-:Y:S02]  /*5b70*/  PRMT R41, R8, 0x7610, R41 ;  /* 0x0000761008297816 */ /* 0x000fe40000000029 */
        /* <DEDUP_REMOVED lines=27> */
.L_x_1394:
[----:B------:R-:W-:Y:S05]  /*5d30*/  BSYNC B0 ;  /* 0x0000000000007941 */ /* 0x000fea0003800000 */
.L_x_1393:
        /* <DEDUP_REMOVED lines=26> */
[----:B------:R-:W-:Y:S01]  /*5ee0*/  IADD3 R70, P0, R180, R76, RZ ;  /* 0x0000004cb4467210 */ /* 0x000fe20007f1e0ff */
[----:B------:R-:W-:Y:S04]  /*5ef0*/  BSSY B0, `(.L_x_1397) ;  /* 0x0000074000007945 */ /* 0x000fe80003800000 */
[----:B------:R-:W-:Y:S01]  /*5f00*/  IMAD.X R71, R85, 0x1, R144, P0 ;  /* 0x0000000155477824 */ /* 0x000fe200000e0690 */
[----:B------:R-:W-:Y:S11]  /*5f10*/  ISETP.GE.AND P0, PT, R132, c[0x0][0x1d4], PT ;  /* 0x0000750084007a0c */ /* 0x000ff60003f06270 */
[----:B------:R-:W-:Y:S02]  /*5f20*/  @!UPT UIADD3 URZ, URZ, URZ, URZ ;  /* 0x0000003f3f3ff290 */ /* 0x000fe4000fffe03f */
[----:B------:R-:W-:-:S05]  /*5f30*/  @P0 BRA `(.L_x_1398) ;  /* 0x000006f000000947 */ /* 0x000fca0003800000 */
[----:B------:R-:W-:Y:S01]  /*5f40*/  ISETP.GE.AND P2, PT, R92, c[0x0][0x1d4], PT ;  /* 0x000075005c007a0c */ /* 0x000fe20003f46270 */
[----:B------:R-:W-:Y:S01]  /*5f50*/  LDS.128 R12, [R125+0xa080] ;  /* 0x00a080007d0c7984 */ /* 0x000fe20000000c00 */
[-C--:B------:R-:W-:Y:S04]  /*5f60*/  IADD3 R2, P1, P0, R88, R70.reuse, R109 ;  /* 0x0000004658027210 */ /* 0x080fe8000783e06d */
[-C--:B------:R-:W-:Y:S03]  /*5f70*/  IADD3.X R8, R90, R71.reuse, R113, P1, P0 ;  /* 0x000000475a087210 */ /* 0x080fe60000fe0471 */
[----:B------:R-:W1:Y:S04]  /*5f80*/  LDS.128 R48, [R135+0xa080] ;  /* 0x00a0800087307984 */ /* 0x000e680000000c00 */
[----:B------:R-:W-:Y:S04]  /*5f90*/  @!P2 IADD3 R3, P1, P0, R88, R70, R92 ;  /* 0x000000465803a210 */ /* 0x000fe8000783e05c */
[----:B------:R-:W-:Y:S02]  /*5fa0*/  @!P2 IADD3.X R9, R90, R71, R111, P1, P0 ;  /* 0x000000475a09a210 */ /* 0x000fe40000fe046f */
[C---:B------:R-:W-:Y:S04]  /*5fb0*/  LEA R78, P0, R2.reuse, c[0x0][0x1c8], 0x1 ;  /* 0x00007200024e7a11 */ /* 0x040fe800078008ff */
[----:B------:R-:W-:Y:S02]  /*5fc0*/  LEA.HI.X R79, R2, c[0x0][0x1cc], R8, 0x1, P0 ;  /* 0x00007300024f7a11 */ /* 0x000fe400000f0c08 */
[C---:B------:R-:W-:Y:S04]  /*5fd0*/  @!P2 LEA R74, P0, R3.reuse, c[0x0][0x1c8], 0x1 ;  /* 0x00007200034aaa11 */ /* 0x040fe800078008ff */
[----:B------:R-:W-:Y:S02]  /*5fe0*/  @!P2 LEA.HI.X R75, R3, c[0x0][0x1cc], R9, 0x1, P0 ;  /* 0x00007300034baa11 */ /* 0x000fe400000f0c09 */
[----:B------:R-:W-:Y:S11]  /*5ff0*/  ISETP.GE.AND P0, PT, R132, c[0x0][0x27c], PT ;  /* 0x00009f0084007a0c */ /* 0x000ff60003f06270 */
[----:B------:R-:W-:Y:S02]  /*6000*/  @!UPT UIADD3 URZ, URZ, URZ, URZ ;  /* 0x0000003f3f3ff290 */ /* 0x000fe4000fffe03f */
[----:B------:R-:W-:Y:S02]  /*6010*/  @!P0 SHF.R.U64 R8, R36, 0x10, R37 ;  /* 0x0000001024088819 */ /* 0x000fe40000001225 */
[----:B------:R-:W-:Y:S02]  /*6020*/  @!P0 SHF.R.U32.HI R2, RZ, 0x10, R5 ;  /* 0x00000010ff028819 */ /* 0x000fe40000011605 */
[----:B------:R-:W-:Y:S02]  /*6030*/  @!P0 SHF.R.U64 R38, R38, 0x10, R39 ;  /* 0x0000001026268819 */ /* 0x000fe40000001227 */
[----:B-1----:R-:W-:Y:S02]  /*6040*/  @!P0 LOP3.LUT R36, R48, 0xffff0000, RZ, 0xc0, !PT ;  /* 0xffff000030248812 */ /* 0x002fe400078ec0ff */
[C---:B------:R-:W-:Y:S02]  /*6050*/  @!P0 SHF.L.U32 R44, R51.reuse, 0x10, RZ ;  /* 0x00000010332c8819 */ /* 0x040fe400000006ff */
[----:B------:R-:W-:Y:S02]  /*6060*/  @!P0 LOP3.LUT R46, R51, 0xffff0000, RZ, 0xc0, !PT ;  /* 0xffff0000332e8812 */ /* 0x000fe400078ec0ff */
[----:B------:R-:W-:Y:S01]  /*6070*/  @!P0 PRMT R47, R40, 0x5432, R38 ;  /* 0x00005432282f8816 */ /* 0x000fe20000000026 */
[----:B------:R-:W-:Y:S01]  /*6080*/  @!P0 IMAD.U32 R38, R49, 0x10000, RZ ;  /* 0x0001000031268824 */ /* 0x000fe200078e00ff */
[----:B------:R-:W-:Y:S02]  /*6090*/  @!P0 SHF.R.U64 R3, R4, 0x10, R5 ;  /* 0x0000001004038819 */ /* 0x000fe40000001205 */
[----:B------:R-:W-:Y:S02]  /*60a0*/  @!P0 SHF.R.U32.HI R5, RZ, 0x10, R39 ;  /* 0x00000010ff058819 */ /* 0x000fe40000011627 */
[----:B------:R-:W-:Y:S02]  /*60b0*/  @!P0 PRMT R35, R35, 0x5410, R8 ;  /* 0x0000541023238816 */ /* 0x000fe40000000008 */
[----:B------:R-:W-:Y:S02]  /*60c0*/  @!P0 PRMT R41, R41, 0x5410, R5 ;  /* 0x0000541029298816 */ /* 0x000fe40000000005 */
[----:B------:R-:W-:Y:S01]  /*60d0*/  @!P0 LOP3.LUT R5, R12, 0xffff0000, RZ, 0xc0, !PT ;  /* 0xffff00000c058812 */ /* 0x000fe200078ec0ff */
[C---:B------:R-:W-:Y:S01]  /*60e0*/  @!P0 IMAD.U32 R8, R35.reuse, 0x10000, RZ ;  /* 0x0001000023088824 */ /* 0x040fe200078e00ff */
[----:B------:R-:W-:Y:S01]  /*60f0*/  @!P0 LOP3.LUT R35, R35, 0xffff0000, RZ, 0xc0, !PT ;  /* 0xffff000023238812 */ /* 0x000fe200078ec0ff */
[----:B------:R-:W-:Y:S01]  /*6100*/  @!P0 IMAD.U32 R43, R41, 0x10000, RZ ;  /* 0x00010000292b8824 */ /* 0x000fe200078e00ff */
[----:B------:R-:W-:Y:S02]  /*6110*/  @!P0 PRMT R3, R10, 0x5432, R3 ;  /* 0x000054320a038816 */ /* 0x000fe40000000003 */
[----:B------:R-:W-:Y:S02]  /*6120*/  @!P0 SHF.R.U32.HI R9, RZ, 0x10, R37 ;  /* 0x00000010ff098819 */ /* 0x000fe40000011625 */
[--C-:B------:R-:W-:Y:S02]  /*6130*/  @!P0 SHF.R.U32.HI R4, RZ, 0x10, R7.reuse ;  /* 0x00000010ff048819 */ /* 0x100fe40000011607 */
[----:B------:R-:W-:Y:S02]  /*6140*/  @!P0 SHF.R.U64 R7, R6, 0x10, R7 ;  /* 0x0000001006078819 */ /* 0x000fe40000001207 */
[----:B------:R-:W-:Y:S02]  /*6150*/  @!P0 PRMT R39, R40, 0x5410, R9 ;  /* 0x0000541028278816 */ /* 0x000fe40000000009 */
[----:B------:R-:W-:Y:S02]  /*6160*/  @!P0 LOP3.LUT R40, R49, 0xffff0000, RZ, 0xc0, !PT ;  /* 0xffff000031288812 */ /* 0x000fe400078ec0ff */
[----:B------:R-:W-:Y:S01]  /*6170*/  @!P0 PRMT R6, R10, 0x5410, R2 ;  /* 0x000054100a068816 */ /* 0x000fe20000000002 */
[----:B------:R-:W-:Y:S01]  /*6180*/  @!P0 IMAD.U32 R2, R12, 0x10000, RZ ;  /* 0x000100000c028824 */ /* 0x000fe200078e00ff */
[C---:B------:R-:W-:Y:S01]  /*6190*/  @!P0 PRMT R10, R11.reuse, 0x5432, R7 ;  /* 0x000054320b0a8816 */ /* 0x040fe20000000007 */
[----:B------:R-:W-:Y:S01]  /*61a0*/  @!P0 IMAD.U32 R7, R48, 0x10000, RZ ;  /* 0x0001000030078824 */ /* 0x000fe200078e00ff */
[----:B------:R-:W-:Y:S01]  /*61b0*/  @!P0 PRMT R9, R11, 0x5410, R4 ;  /* 0x000054100b098816 */ /* 0x000fe20000000004 */
[----:B------:R-:W-:Y:S01]  /*61c0*/  @!P0 IMAD.U32 R4, R3, 0x10000, RZ ;  /* 0x0001000003048824 */ /* 0x000fe200078e00ff */
[----:B------:R-:W-:Y:S01]  /*61d0*/  @!P0 LOP3.LUT R45, R41, 0xffff0000, RZ, 0xc0, !PT ;  /* 0xffff0000292d8812 */ /* 0x000fe200078ec0ff */
[C---:B------:R-:W-:Y:S02]  /*61e0*/  @!P0 FMUL.FTZ R11, R2.reuse, R8 ;  /* 0x00000008020b8220 */ /* 0x040fe40000410000 */
[-C--:B------:R-:W-:Y:S02]  /*61f0*/  @!P0 FMUL.FTZ R2, R2, R4.reuse ;  /* 0x0000000402028220 */ /* 0x080fe40000410000 */
[----:B------:R-:W-:Y:S02]  /*6200*/  @!P0 FFMA.FTZ R86, R7, R4, -R11 ;  /* 0x0000000407568223 */ /* 0x000fe4000001080b */
[----:B------:R-:W-:Y:S01]  /*6210*/  @!P0 FFMA.FTZ R2, R8, R7, R2 ;  /* 0x0000000708028223 */ /* 0x000fe20000010002 */
[----:B------:R-:W-:Y:S01]  /*6220*/  @!P0 LOP3.LUT R7, R3, 0xffff0000, RZ, 0xc0, !PT ;  /* 0xffff000003078812 */ /* 0x000fe200078ec0ff */
[----:B------:R-:W-:Y:S02]  /*6230*/  @!P0 FMUL.FTZ R8, R5, R35 ;  /* 0x0000002305088220 */ /* 0x000fe40000410000 */
[----:B------:R-:W-:Y:S02]  /*6240*/  @!P0 IMAD.U32 R4, R13, 0x10000, RZ ;  /* 0x000100000d048824 */ /* 0x000fe400078e00ff */
[C---:B------:R-:W-:Y:S01]  /*6250*/  @!P0 IMAD.U32 R37, R39.reuse, 0x10000, RZ ;  /* 0x0001000027258824 */ /* 0x040fe200078e00ff */
[----:B------:R-:W-:Y:S01]  /*6260*/  @!P0 LOP3.LUT R39, R39, 0xffff0000, RZ, 0xc0, !PT ;  /* 0xffff000027278812 */ /* 0x000fe200078ec0ff */
[-C--:B------:R-:W-:Y:S01]  /*6270*/  @!P0 FMUL.FTZ R3, R5, R7.reuse ;  /* 0x0000000705038220 */ /* 0x080fe20000410000 */
[----:B------:R-:W-:Y:S01]  /*6280*/  @!P0 LOP3.LUT R5, R13, 0xffff0000, RZ, 0xc0, !PT ;  /* 0xffff00000d058812 */ /* 0x000fe200078ec0ff */
[----:B------:R-:W-:Y:S01]  /*6290*/  @!P0 FFMA.FTZ R84, R36, R7, -R8 ;  /* 0x0000000724548223 */ /* 0x000fe20000010808 */
[----:B------:R-:W-:Y:S01]  /*62a0*/  @!P0 SHF.L.U32 R7, R6, 0x10, RZ ;  /* 0x0000001006078819 */ /* 0x000fe200000006ff */
[----:B------:R-:W-:Y:S01]  /*62b0*/  @!P0 FMUL.FTZ R8, R4, R37 ;  /* 0x0000002504088220 */ /* 0x000fe20000410000 */
[----:B------:R-:W-:Y:S01]  /*62c0*/  @!P0 LOP3.LUT R6, R6, 0xffff0000, RZ, 0xc0, !PT ;  /* 0xffff000006068812 */ /* 0x000fe200078ec0ff */
[----:B------:R-:W-:Y:S02]  /*62d0*/  @!P0 IMAD.U32 R11, R9, 0x10000, RZ ;  /* 0x00010000090b8824 */ /* 0x000fe400078e00ff */
[-C--:B------:R-:W-:Y:S02]  /*62e0*/  @!P0 FMUL.FTZ R4, R4, R7.reuse ;  /* 0x0000000704048220 */ /* 0x080fe40000410000 */
[----:B------:R-:W-:Y:S02]  /*62f0*/  @!P0 FFMA.FTZ R83, R38, R7, -R8 ;  /* 0x0000000726538223 */ /* 0x000fe40000010808 */
[----:B------:R-:W-:Y:S02]  /*6300*/  @!P0 FMUL.FTZ R8, R5, R39 ;  /* 0x0000002705088220 */ /* 0x000fe40000410000 */
[----:B------:R-:W-:Y:S02]  /*6310*/  @!P0 IMAD.U32 R7, R15, 0x10000, RZ ;  /* 0x000100000f078824 */ /* 0x000fe400078e00ff */
[-C--:B------:R-:W-:Y:S02]  /*6320*/  @!P0 FMUL.FTZ R5, R5, R6.reuse ;  /* 0x0000000605058220 */ /* 0x080fe40000410000 */
[----:B------:R-:W-:Y:S01]  /*6330*/  @!P0 FFMA.FTZ R82, R40, R6, -R8 ;  /* 0x0000000628528223 */ /* 0x000fe20000010808 */
[----:B------:R-:W-:Y:S01]  /*6340*/  @!P0 LOP3.LUT R6, R15, 0xffff0000, RZ, 0xc0, !PT ;  /* 0xffff00000f068812 */ /* 0x000fe200078ec0ff */
[C---:B------:R-:W-:Y:S02]  /*6350*/  @!P0 FMUL.FTZ R42, R7.reuse, R43 ;  /* 0x0000002b072a8220 */ /* 0x040fe40000410000 */
[-C--:B------:R-:W-:Y:S02]  /*6360*/  @!P0 FMUL.FTZ R8, R7, R11.reuse ;  /* 0x0000000b07088220 */ /* 0x080fe40000410000 */
[----:B------:R-:W-:Y:S01]  /*6370*/  @!P0 FFMA.FTZ R80, R44, R11, -R42 ;  /* 0x0000000b2c508223 */ /* 0x000fe2000001082a */
[----:B------:R-:W-:Y:S01]  /*6380*/  @!P0 LOP3.LUT R11, R9, 0xffff0000, RZ, 0xc0, !PT ;  /* 0xffff0000090b8812 */ /* 0x000fe200078ec0ff */
[----:B------:R-:W-:Y:S02]  /*6390*/  @!P0 FMUL.FTZ R42, R6, R45 ;  /* 0x0000002d062a8220 */ /* 0x000fe40000410000 */
[----:B------:R-:W-:Y:S02]  /*63a0*/  @!P0 IMAD.U32 R7, R14, 0x10000, RZ ;  /* 0x000100000e078824 */ /* 0x000fe400078e00ff */
[----:B------:R-:W-:Y:S02]  /*63b0*/  @!P0 IMAD.U32 R41, R47, 0x10000, RZ ;  /* 0x000100002f298824 */ /* 0x000fe400078e00ff */
[-C--:B------:R-:W-:Y:S02]  /*63c0*/  @!P0 FMUL.FTZ R9, R6, R11.reuse ;  /* 0x0000000b06098220 */ /* 0x080fe40000410000 */
[----:B------:R-:W-:Y:S02]  /*63d0*/  @!P0 FFMA.FTZ R73, R46, R11, -R42 ;  /* 0x0000000b2e498223 */ /* 0x000fe4000001082a */
[C---:B------:R-:W-:Y:S01]  /*63e0*/  @!P0 IMAD.U32 R11, R10.reuse, 0x10000, RZ ;  /* 0x000100000a0b8824 */ /* 0x040fe200078e00ff */
[----:B------:R-:W-:Y:S01]  /*63f0*/  @!P0 LOP3.LUT R10, R10, 0xffff0000, RZ, 0xc0, !PT ;  /* 0xffff00000a0a8812 */ /* 0x000fe200078ec0ff */
[----:B------:R-:W-:Y:S02]  /*6400*/  @!P0 IMAD.U32 R42, R50, 0x10000, RZ ;  /* 0x00010000322a8824 */ /* 0x000fe400078e00ff */
[C---:B------:R-:W-:Y:S02]  /*6410*/  @!P0 FMUL.FTZ R72, R7.reuse, R41 ;  /* 0x0000002907488220 */ /* 0x040fe40000410000 */
[-C--:B------:R-:W-:Y:S01]  /*6420*/  @!P0 FMUL.FTZ R6, R7, R11.reuse ;  /* 0x0000000b07068220 */ /* 0x080fe20000410000 */
[----:B------:R-:W-:Y:S01]  /*6430*/  @!P0 LOP3.LUT R7, R14, 0xffff0000, RZ, 0xc0, !PT ;  /* 0xffff00000e078812 */ /* 0x000fe200078ec0ff */
[----:B------:R-:W-:Y:S01]  /*6440*/  @!P0 FFMA.FTZ R81, R42, R11, -R72 ;  /* 0x0000000b2a518223 */ /* 0x000fe20000010848 */
[----:B------:R-:W-:Y:S01]  /*6450*/  @!P0 LOP3.LUT R11, R47, 0xffff0000, RZ, 0xc0, !PT ;  /* 0xffff00002f0b8812 */ /* 0x000fe200078ec0ff */
[----:B------:R-:W-:Y:S01]  /*6460*/  @!P0 FFMA.FTZ R3, R35, R36, R3 ;  /* 0x0000002423038223 */ /* 0x000fe20000010003 */
[----:B------:R-:W-:Y:S01]  /*6470*/  @!P0 LOP3.LUT R35, R50, 0xffff0000, RZ, 0xc0, !PT ;  /* 0xffff000032238812 */ /* 0x000fe200078ec0ff */
[----:B------:R-:W-:Y:S01]  /*6480*/  @!P0 FFMA.FTZ R4, R37, R38, R4 ;  /* 0x0000002625048223 */ /* 0x000fe20000010004 */
[----:B------:R-:W-:Y:S01]  /*6490*/  @!P0 F2FP.BF16.PACK_AB R72, R82, R83 ;  /* 0x000000535248823e */ /* 0x000fe200000010ff */
[C---:B------:R-:W-:Y:S01]  /*64a0*/  @!P0 FMUL.FTZ R36, R7.reuse, R11 ;  /* 0x0000000b07248220 */ /* 0x040fe20000410000 */
[----:B------:R-:W-:Y:S01]  /*64b0*/  @!P0 F2FP.BF16.PACK_AB R47, R84, R86 ;  /* 0x00000056542f823e */ /* 0x000fe200000010ff */
[-C--:B------:R-:W-:Y:S02]  /*64c0*/  @!P0 FMUL.FTZ R7, R7, R10.reuse ;  /* 0x0000000a07078220 */ /* 0x080fe40000410000 */
[----:B------:R-:W-:Y:S01]  /*64d0*/  @!P0 FFMA.FTZ R10, R35, R10, -R36 ;  /* 0x0000000a230a8223 */ /* 0x000fe20000010824 */
[----:B------:R-:W-:Y:S01]  /*64e0*/  @!P0 MOV R48, R47 ;  /* 0x0000002f00308202 */ /* 0x000fe20000000f00 */
[----:B------:R-:W-:Y:S01]  /*64f0*/  @!P0 FFMA.FTZ R5, R39, R40, R5 ;  /* 0x0000002827058223 */ /* 0x000fe20000010005 */
[----:B------:R-:W-:Y:S01]  /*6500*/  @!P0 F2FP.BF16.PACK_AB R36, R73, R80 ;  /* 0x000000504924823e */ /* 0x000fe200000010ff */
[----:B------:R-:W-:Y:S02]  /*6510*/  @!P0 FFMA.FTZ R6, R41, R42, R6 ;  /* 0x0000002a29068223 */ /* 0x000fe40000010006 */
[----:B------:R-:W-:Y:S01]  /*6520*/  @!P0 FFMA.FTZ R7, R11, R35, R7 ;  /* 0x000000230b078223 */ /* 0x000fe20000010007 */
[----:B------:R-:W-:Y:S01]  /*6530*/  @!P0 F2FP.BF16.PACK_AB R11, R10, R81 ;  /* 0x000000510a0b823e */ /* 0x000fe200000010ff */
[----:B------:R-:W-:Y:S01]  /*6540*/  @!P0 FFMA.FTZ R8, R43, R44, R8 ;  /* 0x0000002c2b088223 */ /* 0x000fe20000010008 */
[----:B------:R-:W-:Y:S01]  /*6550*/  @!P0 F2FP.BF16.PACK_AB R10, R3, R2 ;  /* 0x00000002030a823e */ /* 0x000fe200000010ff */
[----:B------:R-:W-:Y:S01]  /*6560*/  @!P0 FFMA.FTZ R9, R45, R46, R9 ;  /* 0x0000002e2d098223 */ /* 0x000fe20000010009 */
[----:B------:R-:W-:Y:S01]  /*6570*/  @!P0 F2FP.BF16.PACK_AB R3, R7, R6 ;  /* 0x000000060703823e */ /* 0x000fe200000010ff */
[----:B------:R-:W-:Y:S01]  /*6580*/  @!P0 IMAD.MOV.U32 R49, RZ, RZ, R72 ;  /* 0x000000ffff318224 */ /* 0x000fe200078e0048 */
[----:B------:R-:W-:Y:S01]  /*6590*/  @!P0 F2FP.BF16.PACK_AB R4, R5, R4 ;  /* 0x000000040504823e */ /* 0x000fe200000010ff */
[----:B------:R-:W-:Y:S01]  /*65a0*/  @!P0 IMAD.MOV.U32 R50, RZ, RZ, R11 ;  /* 0x000000ffff328224 */ /* 0x000fe200078e000b */
[----:B------:R-:W-:Y:S01]  /*65b0*/  @!P0 F2FP.BF16.PACK_AB R2, R9, R8 ;  /* 0x000000080902823e */ /* 0x000fe200000010ff */
[----:B------:R-:W-:Y:S01]  /*65c0*/  @!P0 IMAD.MOV.U32 R51, RZ, RZ, R36 ;  /* 0x000000ffff338224 */ /* 0x000fe200078e0024 */
[----:B------:R-:W-:Y:S01]  /*65d0*/  @!P0 MOV R13, R4 ;  /* 0x00000004000d8202 */ /* 0x000fe20000000f00 */
[----:B------:R-:W-:Y:S02]  /*65e0*/  @!P0 IMAD.MOV.U32 R12, RZ, RZ, R10 ;  /* 0x000000ffff0c8224 */ /* 0x000fe400078e000a */
[----:B------:R-:W-:Y:S01]  /*65f0*/  @!P0 IMAD.MOV.U32 R14, RZ, RZ, R3 ;  /* 0x000000ffff0e8224 */ /* 0x000fe200078e0003 */
[----:B------:R1:W-:Y:S01]  /*6600*/  STG.E.128 [R78.64], R48 ;  /* 0x000000304e007986 */ /* 0x0003e2000c101d06 */
[----:B------:R-:W-:Y:S07]  /*6610*/  @!P0 IMAD.MOV.U32 R15, RZ, RZ, R2 ;  /* 0x000000ffff0f8224 */ /* 0x000fee00078e0002 */
[----:B------:R1:W-:Y:S02]  /*6620*/  @!P2 STG.E.128 [R74.64], R12 ;  /* 0x0000000c4a00a986 */ /* 0x0003e4000c101d06 */
.L_x_1398:
[----:B------:R-:W-:Y:S05]  /*6630*/  BSYNC B0 ;  /* 0x0000000000007941 */ /* 0x000fea0003800000 */
.L_x_1397:
[----:B------:R-:W-:Y:S11]  /*6640*/  ISETP.GE.AND P0, PT, R134, c[0x0][0x1d4], PT ;  /* 0x0000750086007a0c */ /* 0x000ff60003f06270 */
[----:B------:R-:W-:Y:S02]  /*6650*/  @!UPT UIADD3 URZ, URZ, URZ, URZ ;  /* 0x0000003f3f3ff290 */ /* 0x000fe4000fffe03f */
[----:B------:R-:W-:-:S05]  /*6660*/  @P0 BRA `(.L_x_1396) ;  /* 0x000006f000000947 */ /* 0x000fca0003800000 */
[----:B------:R-:W-:Y:S01]  /*6670*/  ISETP.GE.AND P2, PT, R93, c[0x0][0x1d4], PT ;  /* 0x000075005d007a0c */ /* 0x000fe20003f46270 */
[----:B-1----:R-:W-:Y:S01]  /*6680*/  LDS.128 R12, [R124+0xa080] ;  /* 0x00a080007c0c7984 */ /* 0x002fe20000000c00 */
        /* <DEDUP_REMOVED lines=12> */
[--C-:B------:R-:W-:Y:S02]  /*6750*/  @!P0 SHF.R.U32.HI R4, RZ, 0x10, R19.reuse ;  /* 0x00000010ff048819 */ /* 0x100fe40000011613 */
[----:B------:R-:W-:Y:S01]  /*6760*/  @!P0 SHF.R.U64 R3, R18, 0x10, R19 ;  /* 0x0000001012038819 */ /* 0x000fe20000001213 */
[----:B-1----:R-:W-:Y:S01]  /*6770*/  @!P0 IMAD.U32 R11, R44, 0x10000, RZ ;  /* 0x000100002c0b8824 */ /* 0x002fe200078e00ff */
[C---:B------:R-:W-:Y:S01]  /*6780*/  @!P0 LOP3.LUT R42, R47.reuse, 0xffff0000, RZ, 0xc0, !PT ;  /* 0xffff00002f2a8812 */ /* 0x040fe200078ec0ff */
[----:B------:R-:W-:Y:S01]  /*6790*/  @!P0 IMAD.U32 R40, R47, 0x10000, RZ ;  /* 0x000100002f288824 */ /* 0x000fe200078e00ff */
[----:B------:R-:W-:Y:S02]  /*67a0*/  @!P0 LOP3.LUT R38, R46, 0xffff0000, RZ, 0xc0, !PT ;  /* 0xffff00002e268812 */ /* 0x000fe400078ec0ff */
[----:B------:R-:W-:Y:S01]  /*67b0*/  @!P0 PRMT R10, R29, 0x5432, R3 ;  /* 0x000054321d0a8816 */ /* 0x000fe20000000003 */
[----:B------:R-:W-:Y:S01]  /*67c0*/  @!P0 IMAD.U32 R3, R12, 0x10000, RZ ;  /* 0x000100000c038824 */ /* 0x000fe200078e00ff */
[----:B------:R-:W-:Y:S02]  /*67d0*/  @!P0 SHF.R.U32.HI R6, RZ, 0x10, R17 ;  /* 0x00000010ff068819 */ /* 0x000fe40000011611 */
[----:B------:R-:W-:Y:S02]  /*67e0*/  @!P0 LOP3.LUT R17, R44, 0xffff0000, RZ, 0xc0, !PT ;  /* 0xffff00002c118812 */ /* 0x000fe400078ec0ff */
[----:B------:R-:W-:Y:S02]  /*67f0*/  @!P0 SHF.R.U64 R5, R52, 0x10, R53 ;  /* 0x0000001034058819 */ /* 0x000fe40000001235 */
[----:B------:R-:W-:Y:S02]  /*6800*/  @!P0 SHF.R.U32.HI R8, RZ, 0x10, R55 ;  /* 0x00000010ff088819 */ /* 0x000fe40000011637 */
[----:B------:R-:W-:Y:S02]  /*6810*/  @!P0 PRMT R5, R64, 0x5410, R5 ;  /* 0x0000541040058816 */ /* 0x000fe40000000005 */
[----:B------:R-:W-:Y:S02]  /*6820*/  @!P0 SHF.R.U64 R9, R54, 0x10, R55 ;  /* 0x0000001036098819 */ /* 0x000fe40000001237 */
[----:B------:R-:W-:Y:S02]  /*6830*/  @!P0 LOP3.LUT R16, R5, 0xffff0000, RZ, 0xc0, !PT ;  /* 0xffff000005108812 */ /* 0x000fe400078ec0ff */
[----:B------:R-:W-:Y:S02]  /*6840*/  @!P0 PRMT R2, R28, 0x5432, R2 ;  /* 0x000054321c028816 */ /* 0x000fe40000000002 */
[----:B------:R-:W-:Y:S02]  /*6850*/  @!P0 PRMT R36, R65, 0x5410, R8 ;  /* 0x0000541041248816 */ /* 0x000fe40000000008 */
[----:B------:R-:W-:Y:S02]  /*6860*/  @!P0 PRMT R8, R29, 0x5410, R4 ;  /* 0x000054101d088816 */ /* 0x000fe40000000004 */
[----:B------:R-:W-:Y:S01]  /*6870*/  @!P0 LOP3.LUT R4, R12, 0xffff0000, RZ, 0xc0, !PT ;  /* 0xffff00000c048812 */ /* 0x000fe200078ec0ff */
[----:B------:R-:W-:Y:S01]  /*6880*/  @!P0 IMAD.U32 R39, R36, 0x10000, RZ ;  /* 0x0001000024278824 */ /* 0x000fe200078e00ff */
[----:B------:R-:W-:Y:S02]  /*6890*/  @!P0 LOP3.LUT R29, R45, 0xffff0000, RZ, 0xc0, !PT ;  /* 0xffff00002d1d8812 */ /* 0x000fe400078ec0ff */
[----:B------:R-:W-:Y:S01]  /*68a0*/  @!P0 SHF.R.U32.HI R7, RZ, 0x10, R53 ;  /* 0x00000010ff078819 */ /* 0x000fe20000011635 */
[----:B------:R-:W-:Y:S01]  /*68b0*/  @!P0 FMUL.FTZ R19, R4, R16 ;  /* 0x0000001004138220 */ /* 0x000fe20000410000 */
[----:B------:R-:W-:Y:S02]  /*68c0*/  @!P0 PRMT R6, R28, 0x5410, R6 ;  /* 0x000054101c068816 */ /* 0x000fe40000000006 */
[----:B------:R-:W-:Y:S01]  /*68d0*/  @!P0 PRMT R35, R64, 0x5432, R7 ;  /* 0x0000543240238816 */ /* 0x000fe20000000007 */
[----:B------:R-:W-:Y:S01]  /*68e0*/  @!P0 IMAD.U32 R7, R2, 0x10000, RZ ;  /* 0x0001000002078824 */ /* 0x000fe200078e00ff */
[----:B------:R-:W-:Y:S02]  /*68f0*/  @!P0 LOP3.LUT R41, R36, 0xffff0000, RZ, 0xc0, !PT ;  /* 0xffff000024298812 */ /* 0x000fe400078ec0ff */
[----:B------:R-:W-:Y:S02]  /*6900*/  @!P0 LOP3.LUT R28, R35, 0xffff0000, RZ, 0xc0, !PT ;  /* 0xffff0000231c8812 */ /* 0x000fe400078ec0ff */
[----:B------:R-:W-:Y:S01]  /*6910*/  @!P0 PRMT R37, R65, 0x5432, R9 ;  /* 0x0000543241258816 */ /* 0x000fe20000000009 */
[----:B------:R-:W-:Y:S01]  /*6920*/  @!P0 IMAD.U32 R9, R5, 0x10000, RZ ;  /* 0x0001000005098824 */ /* 0x000fe200078e00ff */
[----:B------:R-:W-:Y:S01]  /*6930*/  @!P0 LOP3.LUT R5, R2, 0xffff0000, RZ, 0xc0, !PT ;  /* 0xffff000002058812 */ /* 0x000fe200078ec0ff */
[C---:B------:R-:W-:Y:S02]  /*6940*/  @!P0 FMUL.FTZ R2, R3.reuse, R7 ;  /* 0x0000000703028220 */ /* 0x040fe40000410000 */
[----:B------:R-:W-:Y:S02]  /*6950*/  @!P0 FMUL.FTZ R18, R3, R9 ;  /* 0x0000000903128220 */ /* 0x000fe40000410000 */
[-C--:B------:R-:W-:Y:S02]  /*6960*/  @!P0 FMUL.FTZ R3, R4, R5.reuse ;  /* 0x0000000504038220 */ /* 0x080fe40000410000 */
[----:B------:R-:W-:Y:S01]  /*6970*/  @!P0 FFMA.FTZ R55, R17, R5, -R19 ;  /* 0x0000000511378223 */ /* 0x000fe20000010813 */
[----:B------:R-:W-:Y:S01]  /*6980*/  @!P0 LOP3.LUT R5, R13, 0xffff0000, RZ, 0xc0, !PT ;  /* 0xffff00000d058812 */ /* 0x000fe200078ec0ff */
[----:B------:R-:W-:Y:S01]  /*6990*/  @!P0 FFMA.FTZ R64, R11, R7, -R18 ;  /* 0x000000070b408223 */ /* 0x000fe20000010812 */
[----:B------:R-:W-:Y:S01]  /*69a0*/  @!P0 SHF.L.U32 R18, R35, 0x10, RZ ;  /* 0x0000001023128819 */ /* 0x000fe200000006ff */
[----:B------:R-:W-:Y:S02]  /*69b0*/  @!P0 IMAD.U32 R4, R13, 0x10000, RZ ;  /* 0x000100000d048824 */ /* 0x000fe400078e00ff */
[C---:B------:R-:W-:Y:S01]  /*69c0*/  @!P0 IMAD.U32 R7, R6.reuse, 0x10000, RZ ;  /* 0x0001000006078824 */ /* 0x040fe200078e00ff */
[----:B------:R-:W-:Y:S01]  /*69d0*/  @!P0 LOP3.LUT R6, R6, 0xffff0000, RZ, 0xc0, !PT ;  /* 0xffff000006068812 */ /* 0x000fe200078ec0ff */
[----:B------:R-:W-:Y:S02]  /*69e0*/  @!P0 FFMA.FTZ R2, R9, R11, R2 ;  /* 0x0000000b09028223 */ /* 0x000fe40000010002 */
[----:B------:R-:W-:Y:S02]  /*69f0*/  @!P0 FMUL.FTZ R11, R5, R28 ;  /* 0x0000001c050b8220 */ /* 0x000fe40000410000 */
[----:B------:R-:W-:Y:S02]  /*6a00*/  @!P0 IMAD.U32 R19, R45, 0x10000, RZ ;  /* 0x000100002d138824 */ /* 0x000fe400078e00ff */
[----:B------:R-:W-:Y:S02]  /*6a10*/  @!P0 FMUL.FTZ R9, R4, R18 ;  /* 0x0000001204098220 */ /* 0x000fe40000410000 */
[-C--:B------:R-:W-:Y:S02]  /*6a20*/  @!P0 FMUL.FTZ R5, R5, R6.reuse ;  /* 0x0000000605058220 */ /* 0x080fe40000410000 */
[----:B------:R-:W-:Y:S01]  /*6a30*/  @!P0 FFMA.FTZ R53, R29, R6, -R11 ;  /* 0x000000061d358223 */ /* 0x000fe2000001080b */
[----:B------:R-:W-:Y:S01]  /*6a40*/  @!P0 LOP3.LUT R11, R8, 0xffff0000, RZ, 0xc0, !PT ;  /* 0xffff0000080b8812 */ /* 0x000fe200078ec0ff */
[----:B------:R-:W-:Y:S02]  /*6a50*/  @!P0 IMAD.U32 R6, R15, 0x10000, RZ ;  /* 0x000100000f068824 */ /* 0x000fe400078e00ff */
[-C--:B------:R-:W-:Y:S02]  /*6a60*/  @!P0 FMUL.FTZ R4, R4, R7.reuse ;  /* 0x0000000704048220 */ /* 0x080fe40000410000 */
[----:B------:R-:W-:Y:S01]  /*6a70*/  @!P0 FFMA.FTZ R54, R19, R7, -R9 ;  /* 0x0000000713368223 */ /* 0x000fe20000010809 */
[----:B------:R-:W-:Y:S01]  /*6a80*/  @!P0 LOP3.LUT R7, R15, 0xffff0000, RZ, 0xc0, !PT ;  /* 0xffff00000f078812 */ /* 0x000fe200078ec0ff */
[----:B------:R-:W-:Y:S01]  /*6a90*/  @!P0 FMUL.FTZ R35, R6, R39 ;  /* 0x0000002706238220 */ /* 0x000fe20000410000 */
[----:B------:R-:W-:Y:S01]  /*6aa0*/  @!P0 SHF.L.U32 R9, R8, 0x10, RZ ;  /* 0x0000001008098819 */ /* 0x000fe200000006ff */
[----:B------:R-:W-:Y:S01]  /*6ab0*/  @!P0 FFMA.FTZ R3, R16, R17, R3 ;  /* 0x0000001110038223 */ /* 0x000fe20000010003 */
[----:B------:R-:W-:Y:S01]  /*6ac0*/  @!P0 F2FP.BF16.PACK_AB R17, R55, R64 ;  /* 0x000000403711823e */ /* 0x000fe200000010ff */
[C---:B------:R-:W-:Y:S02]  /*6ad0*/  @!P0 FMUL.FTZ R36, R7.reuse, R41 ;  /* 0x0000002907248220 */ /* 0x040fe40000410000 */
[----:B------:R-:W-:Y:S01]  /*6ae0*/  @!P0 FMUL.FTZ R8, R6, R9 ;  /* 0x0000000906088220 */ /* 0x000fe20000410000 */
[----:B------:R-:W-:Y:S01]  /*6af0*/  @!P0 MOV R44, R17 ;  /* 0x00000011002c8202 */ /* 0x000fe20000000f00 */
[----:B------:R-:W-:Y:S02]  /*6b00*/  @!P0 FFMA.FTZ R52, R40, R9, -R35 ;  /* 0x0000000928348223 */ /* 0x000fe40000010823 */
[-C--:B------:R-:W-:Y:S01]  /*6b10*/  @!P0 FMUL.FTZ R9, R7, R11.reuse ;  /* 0x0000000b07098220 */ /* 0x080fe20000410000 */
[C---:B------:R-:W-:Y:S01]  /*6b20*/  @!P0 LOP3.LUT R7, R14.reuse, 0xffff0000, RZ, 0xc0, !PT ;  /* 0xffff00000e078812 */ /* 0x040fe200078ec0ff */
[C---:B------:R-:W-:Y:S01]  /*6b30*/  @!P0 IMAD.U32 R35, R37.reuse, 0x10000, RZ ;  /* 0x0001000025238824 */ /* 0x040fe200078e00ff */
[----:B------:R-:W-:Y:S01]  /*6b40*/  @!P0 LOP3.LUT R37, R37, 0xffff0000, RZ, 0xc0, !PT ;  /* 0xffff000025258812 */ /* 0x000fe200078ec0ff */
[----:B------:R-:W-:Y:S02]  /*6b50*/  @!P0 IMAD.U32 R6, R14, 0x10000, RZ ;  /* 0x000100000e068824 */ /* 0x000fe400078e00ff */
[----:B------:R-:W-:Y:S02]  /*6b60*/  @!P0 FFMA.FTZ R49, R42, R11, -R36 ;  /* 0x0000000b2a318223 */ /* 0x000fe40000010824 */
[C---:B------:R-:W-:Y:S01]  /*6b70*/  @!P0 IMAD.U32 R11, R10.reuse, 0x10000, RZ ;  /* 0x000100000a0b8824 */ /* 0x040fe200078e00ff */
[----:B------:R-:W-:Y:S01]  /*6b80*/  @!P0 LOP3.LUT R10, R10, 0xffff0000, RZ, 0xc0, !PT ;  /* 0xffff00000a0a8812 */ /* 0x000fe200078ec0ff */
[----:B------:R-:W-:Y:S01]  /*6b90*/  @!P0 IMAD.U32 R36, R46, 0x10000, RZ ;  /* 0x000100002e248824 */ /* 0x000fe200078e00ff */
[----:B------:R-:W-:Y:S01]  /*6ba0*/  @!P0 F2FP.BF16.PACK_AB R16, R49, R52 ;  /* 0x000000343110823e */ /* 0x000fe200000010ff */
[C---:B------:R-:W-:Y:S02]  /*6bb0*/  @!P0 FMUL.FTZ R43, R6.reuse, R35 ;  /* 0x00000023062b8220 */ /* 0x040fe40000410000 */
[----:B------:R-:W-:Y:S02]  /*6bc0*/  @!P0 FMUL.FTZ R48, R7, R37 ;  /* 0x0000002507308220 */ /* 0x000fe40000410000 */
[----:B------:R-:W-:Y:S02]  /*6bd0*/  @!P0 FMUL.FTZ R6, R6, R11 ;  /* 0x0000000b06068220 */ /* 0x000fe40000410000 */
[----:B------:R-:W-:Y:S02]  /*6be0*/  @!P0 FFMA.FTZ R4, R18, R19, R4 ;  /* 0x0000001312048223 */ /* 0x000fe40000010004 */
[----:B------:R-:W-:Y:S01]  /*6bf0*/  @!P0 FFMA.FTZ R11, R36, R11, -R43 ;  /* 0x0000000b240b8223 */ /* 0x000fe2000001082b */
[----:B------:R-:W-:Y:S01]  /*6c00*/  @!P0 F2FP.BF16.PACK_AB R43, R53, R54 ;  /* 0x00000036352b823e */ /* 0x000fe200000010ff */
[-C--:B------:R-:W-:Y:S02]  /*6c10*/  @!P0 FMUL.FTZ R7, R7, R10.reuse ;  /* 0x0000000a07078220 */ /* 0x080fe40000410000 */
[----:B------:R-:W-:Y:S01]  /*6c20*/  @!P0 FFMA.FTZ R48, R38, R10, -R48 ;  /* 0x0000000a26308223 */ /* 0x000fe20000010830 */
[----:B------:R-:W-:Y:S01]  /*6c30*/  @!P0 F2FP.BF16.PACK_AB R10, R3, R2 ;  /* 0x00000002030a823e */ /* 0x000fe200000010ff */
[----:B------:R-:W-:Y:S02]  /*6c40*/  @!P0 FFMA.FTZ R5, R28, R29, R5 ;  /* 0x0000001d1c058223 */ /* 0x000fe40000010005 */
[----:B------:R-:W-:Y:S01]  /*6c50*/  @!P0 FFMA.FTZ R6, R35, R36, R6 ;  /* 0x0000002423068223 */ /* 0x000fe20000010006 */
[----:B------:R-:W-:Y:S01]  /*6c60*/  @!P0 F2FP.BF16.PACK_AB R11, R48, R11 ;  /* 0x0000000b300b823e */ /* 0x000fe200000010ff */
[----:B------:R-:W-:Y:S01]  /*6c70*/  @!P0 FFMA.FTZ R7, R37, R38, R7 ;  /* 0x0000002625078223 */ /* 0x000fe20000010007 */
[----:B------:R-:W-:Y:S01]  /*6c80*/  @!P0 F2FP.BF16.PACK_AB R4, R5, R4 ;  /* 0x000000040504823e */ /* 0x000fe200000010ff */
[----:B------:R-:W-:Y:S02]  /*6c90*/  @!P0 FFMA.FTZ R8, R39, R40, R8 ;  /* 0x0000002827088223 */ /* 0x000fe40000010008 */
[----:B------:R-:W-:Y:S01]  /*6ca0*/  @!P0 FFMA.FTZ R9, R41, R42, R9 ;  /* 0x0000002a29098223 */ /* 0x000fe20000010009 */
[----:B------:R-:W-:Y:S01]  /*6cb0*/  @!P0 F2FP.BF16.PACK_AB R3, R7, R6 ;  /* 0x000000060703823e */ /* 0x000fe200000010ff */
[----:B------:R-:W-:Y:S01]  /*6cc0*/  @!P0 IMAD.MOV.U32 R45, RZ, RZ, R43 ;  /* 0x000000ffff2d8224 */ /* 0x000fe200078e002b */
[----:B------:R-:W-:Y:S01]  /*6cd0*/  @!P0 MOV R13, R4 ;  /* 0x00000004000d8202 */ /* 0x000fe20000000f00 */
[----:B------:R-:W-:Y:S01]  /*6ce0*/  @!P0 IMAD.MOV.U32 R46, RZ, RZ, R11 ;  /* 0x000000ffff2e8224 */ /* 0x000fe200078e000b */
[----:B------:R-:W-:Y:S01]  /*6cf0*/  @!P0 F2FP.BF16.PACK_AB R2, R9, R8 ;  /* 0x000000080902823e */ /* 0x000fe200000010ff */
[----:B------:R-:W-:Y:S02]  /*6d00*/  @!P0 IMAD.MOV.U32 R47, RZ, RZ, R16 ;  /* 0x000000ffff2f8224 */ /* 0x000fe400078e0010 */
[----:B------:R-:W-:Y:S02]  /*6d10*/  @!P0 IMAD.MOV.U32 R12, RZ, RZ, R10 ;  /* 0x000000ffff0c8224 */ /* 0x000fe400078e000a */
[----:B------:R-:W-:Y:S01]  /*6d20*/  @!P0 IMAD.MOV.U32 R14, RZ, RZ, R3 ;  /* 0x000000ffff0e8224 */ /* 0x000fe200078e0003 */
[----:B------:R1:W-:Y:S01]  /*6d30*/  STG.E.128 [R70.64], R44 ;  /* 0x0000002c46007986 */ /* 0x0003e2000c101d06 */
[----:B------:R-:W-:Y:S07]  /*6d40*/  @!P0 IMAD.MOV.U32 R15, RZ, RZ, R2 ;  /* 0x000000ffff0f8224 */ /* 0x000fee00078e0002 */
[----:B------:R1:W-:Y:S02]  /*6d50*/  @!P2 STG.E.128 [R50.64], R12 ;  /* 0x0000000c3200a986 */ /* 0x0003e4000c101d06 */
.L_x_1396:
[----:B------:R-:W-:Y:S05]  /*6d60*/  BSYNC B1 ;  /* 0x0000000000017941 */ /* 0x000fea0003800000 */
.L_x_1395:
[----:B-1----:R-:W-:Y:S04]  /*6d70*/  IADD3 R51, P0, R172, R76, RZ ;  /* 0x0000004cac337210 */ /* 0x002fe80007f1e0ff */
[----:B------:R-:W-:Y:S01]  /*6d80*/  IADD3.X R52, R85, R136, RZ, P0, !PT ;  /* 0x0000008855347210 */ /* 0x000fe200007fe4ff */
[----:B------:R-:W-:-:S05]  /*6d90*/  @P3 BRA `(.L_x_1384) ;  /* 0x0000113000003947 */ /* 0x000fca0003800000 */
[----:B------:R-:W-:Y:S01]  /*6da0*/  ISETP.GE.AND P0, PT, R132, c[0x0][0x1d4], PT ;  /* 0x0000750084007a0c */ /* 0x000fe20003f06270 */
[----:B------:R-:W-:Y:S01]  /*6db0*/  @!UPT UIADD3 URZ, URZ, URZ, URZ ;  /* 0x0000003f3f3ff290 */ /* 0x000fe2000fffe03f */
[----:B------:R-:W-:Y:S11]  /*6dc0*/  BSSY B0, `(.L_x_1399) ;  /* 0x0000071000007945 */ /* 0x000ff60003800000 */
        /* <DEDUP_REMOVED lines=15> */
[----:B------:R-:W-:Y:S02]  /*6ec0*/  @!P0 SHF.R.U64 R4, R22, 0x10, R23 ;  /* 0x0000001016048819 */ /* 0x000fe40000001217 */
[----:B------:R-:W-:Y:S01]  /*6ed0*/  @!P0 SHF.R.U32.HI R3, RZ, 0x10, R21 ;  /* 0x00000010ff038819 */ /* 0x000fe20000011615 */
[C---:B-1----:R-:W-:Y:S01]  /*6ee0*/  @!P0 IMAD.U32 R10, R40.reuse, 0x10000, RZ ;  /* 0x00010000280a8824 */ /* 0x042fe200078e00ff */
[----:B------:R-:W-:Y:S02]  /*6ef0*/  @!P0 LOP3.LUT R17, R40, 0xffff0000, RZ, 0xc0, !PT ;  /* 0xffff000028118812 */ /* 0x000fe400078ec0ff */
[----:B------:R-:W-:Y:S02]  /*6f00*/  @!P0 LOP3.LUT R21, R41, 0xffff0000, RZ, 0xc0, !PT ;  /* 0xffff000029158812 */ /* 0x000fe400078ec0ff */
[----:B------:R-:W-:Y:S02]  /*6f10*/  @!P0 LOP3.LUT R36, R43, 0xffff0000, RZ, 0xc0, !PT ;  /* 0xffff00002b248812 */ /* 0x000fe400078ec0ff */
[----:B------:R-:W-:Y:S02]  /*6f20*/  @!P0 LOP3.LUT R29, R42, 0xffff0000, RZ, 0xc0, !PT ;  /* 0xffff00002a1d8812 */ /* 0x000fe400078ec0ff */
[----:B------:R-:W-:Y:S02]  /*6f30*/  @!P0 PRMT R11, R31, 0x5432, R4 ;  /* 0x000054321f0b8816 */ /* 0x000fe40000000004 */
[----:B------:R-:W-:Y:S02]  /*6f40*/  @!P0 LOP3.LUT R4, R12, 0xffff0000, RZ, 0xc0, !PT ;  /* 0xffff00000c048812 */ /* 0x000fe400078ec0ff */
[----:B------:R-:W-:Y:S02]  /*6f50*/  @!P0 SHF.R.U64 R6, R56, 0x10, R57 ;  /* 0x0000001038068819 */ /* 0x000fe40000001239 */
[----:B------:R-:W-:Y:S02]  /*6f60*/  @!P0 SHF.R.U32.HI R8, RZ, 0x10, R59 ;  /* 0x00000010ff088819 */ /* 0x000fe4000001163b */
[----:B------:R-:W-:Y:S02]  /*6f70*/  @!P0 PRMT R16, R66, 0x5410, R6 ;  /* 0x0000541042108816 */ /* 0x000fe40000000006 */
[----:B------:R-:W-:Y:S01]  /*6f80*/  @!P0 PRMT R6, R30, 0x5410, R3 ;  /* 0x000054101e068816 */ /* 0x000fe20000000003 */
[----:B------:R-:W-:Y:S01]  /*6f90*/  @!P0 IMAD.U32 R3, R12, 0x10000, RZ ;  /* 0x000100000c038824 */ /* 0x000fe200078e00ff */
[----:B------:R-:W-:Y:S02]  /*6fa0*/  @!P0 SHF.R.U32.HI R5, RZ, 0x10, R23 ;  /* 0x00000010ff058819 */ /* 0x000fe40000011617 */
[----:B------:R-:W-:Y:S02]  /*6fb0*/  @!P0 PRMT R2, R30, 0x5432, R2 ;  /* 0x000054321e028816 */ /* 0x000fe40000000002 */
[----:B------:R-:W-:Y:S02]  /*6fc0*/  @!P0 PRMT R22, R67, 0x5410, R8 ;  /* 0x0000541043168816 */ /* 0x000fe40000000008 */
[----:B------:R-:W-:Y:S01]  /*6fd0*/  @!P0 PRMT R8, R31, 0x5410, R5 ;  /* 0x000054101f088816 */ /* 0x000fe20000000005 */
[----:B------:R-:W-:Y:S01]  /*6fe0*/  @!P0 IMAD.U32 R31, R43, 0x10000, RZ ;  /* 0x000100002b1f8824 */ /* 0x000fe200078e00ff */
[----:B------:R-:W-:Y:S01]  /*6ff0*/  @!P0 LOP3.LUT R5, R2, 0xffff0000, RZ, 0xc0, !PT ;  /* 0xffff000002058812 */ /* 0x000fe200078ec0ff */
[C---:B------:R-:W-:Y:S01]  /*7000*/  @!P0 IMAD.U32 R30, R22.reuse, 0x10000, RZ ;  /* 0x00010000161e8824 */ /* 0x040fe200078e00ff */
[----:B------:R-:W-:Y:S02]  /*7010*/  @!P0 LOP3.LUT R35, R22, 0xffff0000, RZ, 0xc0, !PT ;  /* 0xffff000016238812 */ /* 0x000fe400078ec0ff */
[----:B------:R-:W-:Y:S02]  /*7020*/  @!P0 SHF.R.U64 R9, R58, 0x10, R59 ;  /* 0x000000103a098819 */ /* 0x000fe4000000123b */
[----:B------:R-:W-:Y:S02]  /*7030*/  @!P0 SHF.R.U32.HI R7, RZ, 0x10, R57 ;  /* 0x00000010ff078819 */ /* 0x000fe40000011639 */
[----:B------:R-:W-:Y:S01]  /*7040*/  @!P0 PRMT R28, R67, 0x5432, R9 ;  /* 0x00005432431c8816 */ /* 0x000fe20000000009 */
[C---:B------:R-:W-:Y:S01]  /*7050*/  @!P0 IMAD.U32 R9, R16.reuse, 0x10000, RZ ;  /* 0x0001000010098824 */ /* 0x040fe200078e00ff */
[----:B------:R-:W-:Y:S02]  /*7060*/  @!P0 LOP3.LUT R16, R16, 0xffff0000, RZ, 0xc0, !PT ;  /* 0xffff000010108812 */ /* 0x000fe400078ec0ff */
[----:B------:R-:W-:Y:S01]  /*7070*/  @!P0 PRMT R20, R66, 0x5432, R7 ;  /* 0x0000543242148816 */ /* 0x000fe20000000007 */
[----:B------:R-:W-:Y:S02]  /*7080*/  @!P0 IMAD.U32 R7, R2, 0x10000, RZ ;  /* 0x0001000002078824 */ /* 0x000fe400078e00ff */
[C---:B------:R-:W-:Y:S02]  /*7090*/  @!P0 FMUL.FTZ R18, R3.reuse, R9 ;  /* 0x0000000903128220 */ /* 0x040fe40000410000 */
[----:B------:R-:W-:Y:S02]  /*70a0*/  @!P0 FMUL.FTZ R19, R4, R16 ;  /* 0x0000001004138220 */ /* 0x000fe40000410000 */
[-C--:B------:R-:W-:Y:S02]  /*70b0*/  @!P0 FMUL.FTZ R2, R3, R7.reuse ;  /* 0x0000000703028220 */ /* 0x080fe40000410000 */
[----:B------:R-:W-:Y:S01]  /*70c0*/  @!P0 FFMA.FTZ R54, R10, R7, -R18 ;  /* 0x000000070a368223 */ /* 0x000fe20000010812 */
[----:B------:R-:W-:Y:S01]  /*70d0*/  @!P0 SHF.L.U32 R18, R20, 0x10, RZ ;  /* 0x0000001014128819 */ /* 0x000fe200000006ff */
[-C--:B------:R-:W-:Y:S01]  /*70e0*/  @!P0 FMUL.FTZ R3, R4, R5.reuse ;  /* 0x0000000504038220 */ /* 0x080fe20000410000 */
[----:B------:R-:W-:Y:S01]  /*70f0*/  @!P0 LOP3.LUT R20, R20, 0xffff0000, RZ, 0xc0, !PT ;  /* 0xffff000014148812 */ /* 0x000fe200078ec0ff */
[----:B------:R-:W-:Y:S01]  /*7100*/  @!P0 FFMA.FTZ R53, R17, R5, -R19 ;  /* 0x0000000511358223 */ /* 0x000fe20000010813 */
[C---:B------:R-:W-:Y:S01]  /*7110*/  @!P0 LOP3.LUT R5, R13.reuse, 0xffff0000, RZ, 0xc0, !PT ;  /* 0xffff00000d058812 */ /* 0x040fe200078ec0ff */
        /* <DEDUP_REMOVED lines=18> */
[----:B------:R-:W-:Y:S02]  /*7240*/  @!P0 FMUL.FTZ R23, R7, R35 ;  /* 0x0000002307178220 */ /* 0x000fe40000410000 */
[----:B------:R-:W-:Y:S01]  /*7250*/  @!P0 FMUL.FTZ R8, R6, R9 ;  /* 0x0000000906088220 */ /* 0x000fe20000410000 */
[----:B------:R-:W-:Y:S01]  /*7260*/  @!P0 MOV R40, R17 ;  /* 0x0000001100288202 */ /* 0x000fe20000000f00 */
[----:B------:R-:W-:Y:S02]  /*7270*/  @!P0 FFMA.FTZ R44, R31, R9, -R22 ;  /* 0x000000091f2c8223 */ /* 0x000fe40000010816 */
[-C--:B------:R-:W-:Y:S01]  /*7280*/  @!P0 FMUL.FTZ R9, R7, R10.reuse ;  /* 0x0000000a07098220 */ /* 0x080fe20000410000 */
[----:B------:R-:W-:Y:S01]  /*7290*/  @!P0 LOP3.LUT R7, R14, 0xffff0000, RZ, 0xc0, !PT ;  /* 0xffff00000e078812 */ /* 0x000fe200078ec0ff */
        /* <DEDUP_REMOVED lines=10> */
[-C--:B------:R-:W-:Y:S02]  /*7340*/  @!P0 FMUL.FTZ R6, R6, R10.reuse ;  /* 0x0000000a06068220 */ /* 0x080fe40000410000 */
[----:B------:R-:W-:Y:S02]  /*7350*/  @!P0 FFMA.FTZ R4, R18, R19, R4 ;  /* 0x0000001312048223 */ /* 0x000fe40000010004 */
[----:B------:R-:W-:Y:S01]  /*7360*/  @!P0 FFMA.FTZ R10, R23, R10, -R37 ;  /* 0x0000000a170a8223 */ /* 0x000fe20000010825 */
[----:B------:R-:W-:Y:S01]  /*7370*/  @!P0 F2FP.BF16.PACK_AB R37, R45, R50 ;  /* 0x000000322d25823e */ /* 0x000fe200000010ff */
[-C--:B------:R-:W-:Y:S02]  /*7380*/  @!P0 FMUL.FTZ R7, R7, R11.reuse ;  /* 0x0000000b07078220 */ /* 0x080fe40000410000 */
[----:B------:R-:W-:Y:S02]  /*7390*/  @!P0 FFMA.FTZ R38, R29, R11, -R38 ;  /* 0x0000000b1d268223 */ /* 0x000fe40000010826 */
[----:B------:R-:W-:Y:S02]  /*73a0*/  @!P0 FFMA.FTZ R5, R20, R21, R5 ;  /* 0x0000001514058223 */ /* 0x000fe40000010005 */
[----:B------:R-:W-:Y:S01]  /*73b0*/  @!P0 FFMA.FTZ R6, R22, R23, R6 ;  /* 0x0000001716068223 */ /* 0x000fe20000010006 */
[----:B------:R-:W-:Y:S01]  /*73c0*/  @!P0 F2FP.BF16.PACK_AB R11, R38, R10 ;  /* 0x0000000a260b823e */ /* 0x000fe200000010ff */
[----:B------:R-:W-:Y:S01]  /*73d0*/  @!P0 FFMA.FTZ R7, R28, R29, R7 ;  /* 0x0000001d1c078223 */ /* 0x000fe20000010007 */
[----:B------:R-:W-:Y:S01]  /*73e0*/  @!P0 F2FP.BF16.PACK_AB R10, R3, R2 ;  /* 0x00000002030a823e */ /* 0x000fe200000010ff */
[----:B------:R-:W-:Y:S01]  /*73f0*/  @!P0 FFMA.FTZ R8, R30, R31, R8 ;  /* 0x0000001f1e088223 */ /* 0x000fe20000010008 */
[----:B------:R-:W-:Y:S01]  /*7400*/  @!P0 F2FP.BF16.PACK_AB R4, R5, R4 ;  /* 0x000000040504823e */ /* 0x000fe200000010ff */
        /* <DEDUP_REMOVED lines=12> */
.L_x_1400:
[----:B------:R-:W-:Y:S05]  /*74d0*/  BSYNC B0 ;  /* 0x0000000000007941 */ /* 0x000fea0003800000 */
.L_x_1399:
        /* <DEDUP_REMOVED lines=12> */
[----:B------:R-:W-:Y:S02]  /*75a0*/  @!P0 SHF.R.U64 R4, R24, 0x10, R25 ;  /* 0x0000001018048819 */ /* 0x000fe40000001219 */
[----:B------:R-:W-:Y:S02]  /*75b0*/  @!P0 SHF.R.U32.HI R3, RZ, 0x10, R61 ;  /* 0x00000010ff038819 */ /* 0x000fe4000001163d */
[----:B------:R-:W-:Y:S02]  /*75c0*/  @!P0 SHF.R.U32.HI R2, RZ, 0x10, R25 ;  /* 0x00000010ff028819 */ /* 0x000fe40000011619 */
[----:B------:R-:W-:Y:S02]  /*75d0*/  @!P0 PRMT R8, R68, 0x5410, R3 ;  /* 0x0000541044088816 */ /* 0x000fe40000000003 */
[----:B------:R-:W-:Y:S02]  /*75e0*/  @!P0 PRMT R3, R32, 0x5410, R2 ;  /* 0x0000541020038816 */ /* 0x000fe40000000002 */
[----:B------:R-:W-:Y:S01]  /*75f0*/  @!P0 SHF.R.U64 R7, R60, 0x10, R61 ;  /* 0x000000103c078819 */ /* 0x000fe2000000123d */
[----:B------:R-:W-:Y:S01]  /*7600*/  @!P0 IMAD.U32 R21, R8, 0x10000, RZ ;  /* 0x0001000008158824 */ /* 0x000fe200078e00ff */
[----:B------:R-:W-:Y:S01]  /*7610*/  @!P0 PRMT R11, R33, 0x5410, R5 ;  /* 0x00005410210b8816 */ /* 0x000fe20000000005 */
[----:B------:R-:W-:Y:S01]  /*7620*/  @!P0 IMAD.U32 R5, R3, 0x10000, RZ ;  /* 0x0001000003058824 */ /* 0x000fe200078e00ff */
[----:B------:R-:W-:Y:S01]  /*7630*/  @!P0 PRMT R9, R68, 0x5432, R7 ;  /* 0x0000543244098816 */ /* 0x000fe20000000007 */
[----:B-1----:R-:W-:Y:S01]  /*7640*/  @!P0 IMAD.U32 R2, R13, 0x10000, RZ ;  /* 0x000100000d028824 */ /* 0x002fe200078e00ff */
[----:B------:R-:W-:Y:S02]  /*7650*/  @!P0 PRMT R7, R32, 0x5432, R4 ;  /* 0x0000543220078816 */ /* 0x000fe40000000004 */
[----:B------:R-:W-:Y:S01]  /*7660*/  @!P0 LOP3.LUT R3, R3, 0xffff0000, RZ, 0xc0, !PT ;  /* 0xffff000003038812 */ /* 0x000fe200078ec0ff */
[----:B------:R-:W-:Y:S01]  /*7670*/  @!P0 FMUL.FTZ R17, R2, R21 ;  /* 0x0000001502118220 */ /* 0x000fe20000410000 */
[----:B------:R-:W-:Y:S01]  /*7680*/  @!P0 SHF.R.U64 R10, R62, 0x10, R63 ;  /* 0x000000103e0a8819 */ /* 0x000fe2000000123f */
[-C--:B------:R-:W-:Y:S01]  /*7690*/  @!P0 FMUL.FTZ R4, R2, R5.reuse ;  /* 0x0000000502048220 */ /* 0x080fe20000410000 */
[C---:B--2---:R-:W-:Y:S01]  /*76a0*/  @!P0 LOP3.LUT R24, R37.reuse, 0xffff0000, RZ, 0xc0, !PT ;  /* 0xffff000025188812 */ /* 0x044fe200078ec0ff */
[----:B------:R-:W-:Y:S01]  /*76b0*/  @!P0 IMAD.U32 R22, R37, 0x10000, RZ ;  /* 0x0001000025168824 */ /* 0x000fe200078e00ff */
[C---:B------:R-:W-:Y:S01]  /*76c0*/  @!P0 SHF.L.U32 R30, R39.reuse, 0x10, RZ ;  /* 0x00000010271e8819 */ /* 0x040fe200000006ff */
[----:B------:R-:W-:Y:S01]  /*76d0*/  @!P0 IMAD.U32 R18, R36, 0x10000, RZ ;  /* 0x0001000024128824 */ /* 0x000fe200078e00ff */
[----:B------:R-:W-:Y:S01]  /*76e0*/  @!P0 LOP3.LUT R32, R39, 0xffff0000, RZ, 0xc0, !PT ;  /* 0xffff000027208812 */ /* 0x000fe200078ec0ff */
[----:B------:R-:W-:Y:S01]  /*76f0*/  @!P0 FFMA.FTZ R49, R22, R5, -R17 ;  /* 0x0000000516318223 */ /* 0x000fe20000010811 */
[----:B------:R-:W-:Y:S01]  /*7700*/  @!P0 SHF.R.U32.HI R6, RZ, 0x10, R27 ;  /* 0x00000010ff068819 */ /* 0x000fe2000001161b */
[----:B------:R-:W-:Y:S01]  /*7710*/  @!P0 IMAD.U32 R17, R9, 0x10000, RZ ;  /* 0x0001000009118824 */ /* 0x000fe200078e00ff */
[----:B------:R-:W-:Y:S01]  /*7720*/  @!P0 LOP3.LUT R2, R13, 0xffff0000, RZ, 0xc0, !PT ;  /* 0xffff00000d028812 */ /* 0x000fe200078ec0ff */
[----:B------:R-:W-:Y:S01]  /*7730*/  @!P0 IMAD.U32 R26, R38, 0x10000, RZ ;  /* 0x00010000261a8824 */ /* 0x000fe200078e00ff */
[----:B------:R-:W-:Y:S01]  /*7740*/  @!P0 LOP3.LUT R23, R8, 0xffff0000, RZ, 0xc0, !PT ;  /* 0xffff000008178812 */ /* 0x000fe200078ec0ff */
[C---:B------:R-:W-:Y:S01]  /*7750*/  @!P0 IMAD.U32 R8, R7.reuse, 0x10000, RZ ;  /* 0x0001000007088824 */ /* 0x040fe200078e00ff */
[----:B------:R-:W-:Y:S01]  /*7760*/  @!P0 LOP3.LUT R7, R7, 0xffff0000, RZ, 0xc0, !PT ;  /* 0xffff000007078812 */ /* 0x000fe200078ec0ff */
[C---:B------:R-:W-:Y:S01]  /*7770*/  @!P0 FMUL.FTZ R5, R2.reuse, R3 ;  /* 0x0000000302058220 */ /* 0x040fe20000410000 */
[----:B------:R-:W-:Y:S01]  /*7780*/  @!P0 PRMT R27, R69, 0x5410, R10 ;  /* 0x00005410451b8816 */ /* 0x000fe2000000000a */
[----:B------:R-:W-:Y:S01]  /*7790*/  @!P0 FMUL.FTZ R19, R2, R23 ;  /* 0x0000001702138220 */ /* 0x000fe20000410000 */
[----:B------:R-:W-:Y:S02]  /*77a0*/  @!P0 PRMT R10, R33, 0x5432, R6 ;  /* 0x00005432210a8816 */ /* 0x000fe40000000006 */
[----:B------:R-:W-:Y:S01]  /*77b0*/  @!P0 SHF.L.U32 R6, R12, 0x10, RZ ;  /* 0x000000100c068819 */ /* 0x000fe200000006ff */
[----:B------:R-:W-:Y:S01]  /*77c0*/  @!P0 FFMA.FTZ R48, R24, R3, -R19 ;  /* 0x0000000318308223 */ /* 0x000fe20000010813 */
[----:B------:R-:W-:Y:S01]  /*77d0*/  @!P0 LOP3.LUT R3, R12, 0xffff0000, RZ, 0xc0, !PT ;  /* 0xffff00000c038812 */ /* 0x000fe200078ec0ff */
[----:B------:R-:W-:Y:S01]  /*77e0*/  @!P0 IMAD.U32 R25, R27, 0x10000, RZ ;  /* 0x000100001b198824 */ /* 0x000fe200078e00ff */
[----:B------:R-:W-:Y:S01]  /*77f0*/  @!P0 LOP3.LUT R19, R9, 0xffff0000, RZ, 0xc0, !PT ;  /* 0xffff000009138812 */ /* 0x000fe200078ec0ff */
[C---:B------:R-:W-:Y:S01]  /*7800*/  @!P0 FMUL.FTZ R20, R6.reuse, R17 ;  /* 0x0000001106148220 */ /* 0x040fe20000410000 */
[----:B------:R-:W-:Y:S01]  /*7810*/  @!P0 SHF.R.U32.HI R16, RZ, 0x10, R63 ;  /* 0x00000010ff108819 */ /* 0x000fe2000001163f */
[-C--:B------:R-:W-:Y:S01]  /*7820*/  @!P0 FMUL.FTZ R2, R6, R8.reuse ;  /* 0x0000000806028220 */ /* 0x080fe20000410000 */
[----:B------:R-:W-:Y:S01]  /*7830*/  @!P0 SHF.L.U32 R6, R14, 0x10, RZ ;  /* 0x000000100e068819 */ /* 0x000fe200000006ff */
[----:B------:R-:W-:Y:S01]  /*7840*/  @!P0 FFMA.FTZ R45, R18, R8, -R20 ;  /* 0x00000008122d8223 */ /* 0x000fe20000010814 */
[----:B------:R-:W-:Y:S01]  /*7850*/  @!P0 LOP3.LUT R20, R36, 0xffff0000, RZ, 0xc0, !PT ;  /* 0xffff000024148812 */ /* 0x000fe200078ec0ff */
[----:B------:R-:W-:Y:S01]  /*7860*/  @!P0 FMUL.FTZ R9, R3, R19 ;  /* 0x0000001303098220 */ /* 0x000fe20000410000 */
[----:B------:R-:W-:Y:S01]  /*7870*/  @!P0 PRMT R16, R69, 0x5432, R16 ;  /* 0x0000543245108816 */ /* 0x000fe20000000010 */
[----:B------:R-:W-:Y:S01]  /*7880*/  @!P0 IMAD.U32 R8, R11, 0x10000, RZ ;  /* 0x000100000b088824 */ /* 0x000fe200078e00ff */
[----:B------:R-:W-:Y:S01]  /*7890*/  @!P0 LOP3.LUT R27, R27, 0xffff0000, RZ, 0xc0, !PT ;  /* 0xffff00001b1b8812 */ /* 0x000fe200078ec0ff */
[----:B------:R-:W-:Y:S01]  /*78a0*/  @!P0 FMUL.FTZ R28, R6, R25 ;  /* 0x00000019061c8220 */ /* 0x000fe20000410000 */
[----:B------:R-:W-:Y:S01]  /*78b0*/  @!P0 LOP3.LUT R31, R16, 0xffff0000, RZ, 0xc0, !PT ;  /* 0xffff0000101f8812 */ /* 0x000fe200078ec0ff */
[-C--:B------:R-:W-:Y:S02]  /*78c0*/  @!P0 FMUL.FTZ R3, R3, R7.reuse ;  /* 0x0000000703038220 */ /* 0x080fe40000410000 */
[----:B------:R-:W-:Y:S01]  /*78d0*/  @!P0 FFMA.FTZ R44, R20, R7, -R9 ;  /* 0x00000007142c8223 */ /* 0x000fe20000010809 */
[----:B------:R-:W-:Y:S01]  /*78e0*/  @!P0 LOP3.LUT R7, R14, 0xffff0000, RZ, 0xc0, !PT ;  /* 0xffff00000e078812 */ /* 0x000fe200078ec0ff */
[-C--:B------:R-:W-:Y:S01]  /*78f0*/  @!P0 FMUL.FTZ R6, R6, R8.reuse ;  /* 0x0000000806068220 */ /* 0x080fe20000410000 */
[C---:B------:R-:W-:Y:S01]  /*7900*/  @!P0 LOP3.LUT R9, R15.reuse, 0xffff0000, RZ, 0xc0, !PT ;  /* 0xffff00000f098812 */ /* 0x040fe200078ec0ff */
[----:B------:R-:W-:Y:S01]  /*7910*/  @!P0 FFMA.FTZ R43, R26, R8, -R28 ;  /* 0x000000081a2b8223 */ /* 0x000fe2000001081c */
[----:B------:R-:W-:Y:S01]  /*7920*/  @!P0 LOP3.LUT R28, R38, 0xffff0000, RZ, 0xc0, !PT ;  /* 0xffff0000261c8812 */ /* 0x000fe200078ec0ff */
[----:B------:R-:W-:Y:S02]  /*7930*/  @!P0 IMAD.U32 R8, R15, 0x10000, RZ ;  /* 0x000100000f088824 */ /* 0x000fe400078e00ff */
[----:B------:R-:W-:Y:S01]  /*7940*/  @!P0 IMAD.U32 R29, R16, 0x10000, RZ ;  /* 0x00010000101d8824 */ /* 0x000fe200078e00ff */
        /* <DEDUP_REMOVED lines=46> */
.L_x_1370:
[----:B------:R-:W-:Y:S01]  /*7c30*/  IMAD R2, R34, -0x30, R0 ;  /* 0xffffffd022027824 */ /* 0x000fe200078e0200 */
[----:B------:R-:W-:Y:S04]  /*7c40*/  BSSY B0, `(.L_x_1401) ;  /* 0x0000015000007945 */ /* 0x000fe80003800000 */
        /* <DEDUP_REMOVED lines=20> */
.L_x_1402:
[----:B------:R-:W-:Y:S05]  /*7d90*/  BSYNC B0 ;  /* 0x0000000000007941 */ /* 0x000fea0003800000 */
.L_x_1401:
[----:B------:R-:W-:Y:S11]  /*7da0*/  ISETP.GE.AND P0, PT, R185, R87, PT ;  /* 0x00000057b900720c */ /* 0x000ff60003f06270 */
[----:B------:R-:W-:Y:S02]  /*7db0*/  @!UPT UIADD3 URZ, URZ, URZ, URZ ;  /* 0x0000003f3f3ff290 */ /* 0x000fe4000fffe03f */
[----:B------:R-:W-:-:S05]  /*7dc0*/  @P0 BRA `(.L_x_1384) ;  /* 0x0000010000000947 */ /* 0x000fca0003800000 */
[----:B------:R-:W-:Y:S11]  /*7dd0*/  ISETP.GE.AND P0, PT, R132, c[0x0][0x1d4], PT ;  /* 0x0000750084007a0c */ /* 0x000ff60003f06270 */
[----:B------:R-:W-:Y:S02]  /*7de0*/  @!UPT UIADD3 URZ, URZ, URZ, URZ ;  /* 0x0000003f3f3ff290 */ /* 0x000fe4000fffe03f */
[----:B------:R-:W2:Y:S04]  /*7df0*/  @!P0 LDS.128 R8, [R197+0xb080] ;  /* 0x00b08000c5088984 */ /* 0x000ea80000000c00 */
[----:B--2---:R-:W-:Y:S01]  /*7e00*/  @!P0 STG.E.128 [R68.64], R8 ;  /* 0x0000000844008986 */ /* 0x004fe2000c101d06 */
[----:B------:R-:W-:Y:S11]  /*7e10*/  ISETP.GE.AND P0, PT, R134, c[0x0][0x1d4], PT ;  /* 0x0000750086007a0c */ /* 0x000ff60003f06270 */
[----:B------:R-:W-:Y:S02]  /*7e20*/  @!UPT UIADD3 URZ, URZ, URZ, URZ ;  /* 0x0000003f3f3ff290 */ /* 0x000fe4000fffe03f */
[----:B-1----:R-:W1:Y:S04]  /*7e30*/  @!P0 LDS.128 R4, [R197+0xc880] ;  /* 0x00c88000c5048984 */ /* 0x002e680000000c00 */
        /* <DEDUP_REMOVED lines=9> */
.L_x_1384:
[----:B------:R-:W-:Y:S05]  /*7ed0*/  BSYNC B2 ;  /* 0x0000000000027941 */ /* 0x000fea0003800000 */
.L_x_1369:
[----:B--2---:R-:W-:Y:S01]  /*7ee0*/  IMAD R2, R91, 0x30, RZ ;  /* 0x000000305b027824 */ /* 0x004fe200078e02ff */
[----:B------:R-:W-:Y:S01]  /*7ef0*/  LOP3.LUT P3, RZ, R206, 0x1, RZ, 0xc0, !PT ;  /* 0x00000001ceff7812 */ /* 0x000fe2000786c0ff */
[----:B-1----:R-:W-:Y:S01]  /*7f00*/  IMAD.WIDE.U32 R8, R34, 0x30, RZ ;  /* 0x0000003022087825 */ /* 0x002fe200078e00ff */
[----:B------:R-:W-:Y:S03]  /*7f10*/  BSSY B0, `(.L_x_1403) ;  /* 0x0000045000007945 */ /* 0x000fe60003800000 */
[----:B------:R-:W-:Y:S01]  /*7f20*/  IMAD.IADD R3, R87, 0x1, -R205 ;  /* 0x0000000157037824 */ /* 0x000fe200078e0acd */
[----:B------:R-:W-:Y:S01]  /*7f30*/  IADD3 R4, P0, R127, R8, RZ ;  /* 0x000000087f047210 */ /* 0x000fe20007f1e0ff */
[----:B------:R-:W-:Y:S05]  /*7f40*/  IMAD.IADD R10, R9, 0x1, R2 ;  /* 0x00000001090a7824 */ /* 0x000fea00078e0202 */
[----:B------:R-:W-:Y:S02]  /*7f50*/  IADD3.X R2, R10, R145, RZ, P0, !PT ;  /* 0x000000910a027210 */ /* 0x000fe400007fe4ff */
[C---:B------:R-:W-:Y:S11]  /*7f60*/  ISETP.GE.AND P0, PT, R3.reuse, 0x21, PT ;  /* 0x000000210300780c */ /* 0x040ff60003f06270 */
[----:B------:R-:W-:Y:S02]  /*7f70*/  @!UPT UIADD3 URZ, URZ, URZ, URZ ;  /* 0x0000003f3f3ff290 */ /* 0x000fe4000fffe03f */
[----:B------:R-:W-:Y:S02]  /*7f80*/  @P0 IADD3 R9, P1, R4, 0x20, RZ ;  /* 0x0000002004090810 */ /* 0x000fe40007f3e0ff */
[----:B------:R-:W-:Y:S03]  /*7f90*/  @P0 MOV R7, R107 ;  /* 0x0000006b00070202 */ /* 0x000fe60000000f00 */
[----:B------:R-:W-:Y:S01]  /*7fa0*/  @P0 IMAD.X R6, RZ, RZ, R2, P1 ;  /* 0x000000ffff060224 */ /* 0x000fe200008e0602 */
[----:B------:R-:W-:Y:S11]  /*7fb0*/  ISETP.GE.AND P1, PT, R3, 0x1, PT ;  /* 0x000000010300780c */ /* 0x000ff60003f26270 */
[----:B------:R-:W-:Y:S02]  /*7fc0*/  @!UPT UIADD3 URZ, URZ, URZ, URZ ;  /* 0x0000003f3f3ff290 */ /* 0x000fe4000fffe03f */
[----:B------:R-:W-:Y:S01]  /*7fd0*/  @P1 IMAD R5, R2, c[0x0][0x258], RZ ;  /* 0x0000960002051a24 */ /* 0x000fe200078e02ff */
[----:B------:R-:W-:Y:S01]  /*7fe0*/  @P1 MOV R2, R96 ;  /* 0x0000006000021202 */ /* 0x000fe20000000f00 */
[----:B------:R-:W-:Y:S04]  /*7ff0*/  @P1 IMAD.MOV.U32 R3, RZ, RZ, R107 ;  /* 0x000000ffff031224 */ /* 0x000fe800078e006b */
[C---:B------:R-:W-:Y:S04]  /*8000*/  @P1 IMAD.WIDE.U32 R2, R4.reuse, c[0x0][0x258], R2 ;  /* 0x0000960004021a25 */ /* 0x040fe800078e0002 */
[----:B------:R-:W-:Y:S05]  /*8010*/  @P1 IMAD R4, R4, c[0x0][0x25c], R5 ;  /* 0x0000970004041a24 */ /* 0x000fea00078e0205 */
[----:B------:R-:W-:Y:S02]  /*8020*/  @P1 IADD3 R3, R3, R4, RZ ;  /* 0x0000000403031210 */ /* 0x000fe40007ffe0ff */
[C---:B------:R-:W-:Y:S04]  /*8030*/  @P1 LEA R4, P2, R2.reuse, c[0x0][0x250], 0x1 ;  /* 0x0000940002041a11 */ /* 0x040fe800078408ff */
[----:B------:R-:W-:Y:S01]  /*8040*/  @P1 LEA.HI.X R5, R2, c[0x0][0x254], R3, 0x1, P2 ;  /* 0x0000950002051a11 */ /* 0x000fe200010f0c03 */
[----:B------:R-:W-:Y:S02]  /*8050*/  @P0 IMAD R2, R6, c[0x0][0x258], RZ ;  /* 0x0000960006020a24 */ /* 0x000fe400078e02ff */
[----:B------:R-:W-:Y:S02]  /*8060*/  @P0 IMAD.MOV.U32 R6, RZ, RZ, R96 ;  /* 0x000000ffff060224 */ /* 0x000fe400078e0060 */
[----:B------:R-:W-:Y:S01]  /*8070*/  @!PT LDS RZ, [RZ] ;  /* 0x00000000fffff984 */ /* 0x000fe20000000800 */
[----:B------:R-:W-:Y:S01]  /*8080*/  @!PT LDS RZ, [RZ] ;  /* 0x00000000fffff984 */ /* 0x000fe20000000800 */
[----:B------:R-:W-:Y:S01]  /*8090*/  @!PT LDS RZ, [RZ] ;  /* 0x00000000fffff984 */ /* 0x000fe20000000800 */
[----:B------:R1:W-:Y:S01]  /*80a0*/  @P1 LDGSTS.E.BYPASS.LTC128B.128 [R197+0x4080], [R4.64], !P3 ;  /* 0x0408000004c51fae */ /* 0x0003e2000d901d46 */
[C---:B------:R-:W-:Y:S02]  /*80b0*/  @P0 IMAD R2, R9.reuse, c[0x0][0x25c], R2 ;  /* 0x0000970009020a24 */ /* 0x040fe400078e0202 */
[----:B------:R-:W-:Y:S01]  /*80c0*/  @P0 IMAD.WIDE.U32 R6, R9, c[0x0][0x258], R6 ;  /* 0x0000960009060a25 */ /* 0x000fe200078e0006 */
[----:B------:R1:W-:Y:S03]  /*80d0*/  @P1 LDGSTS.E.BYPASS.LTC128B.128 [R197+0x5880], [R4.64+0x80], !P6 ;  /* 0x0588008004c51fae */ /* 0x0003e6000f101d46 */
[----:B------:R-:W-:Y:S01]  /*80e0*/  @P0 IMAD.IADD R3, R7, 0x1, R2 ;  /* 0x0000000107030824 */ /* 0x000fe200078e0202 */
[----:B------:R1:W-:Y:S01]  /*80f0*/  @P1 LDGSTS.E.BYPASS.LTC128B.128 [R197+0x7080], [R4.64+0x100], !P5 ;  /* 0x0708010004c51fae */ /* 0x0003e2000e901d46 */
[C---:B------:R-:W-:Y:S03]  /*8100*/  @P0 LEA R2, P2, R6.reuse, c[0x0][0x250], 0x1 ;  /* 0x0000940006020a11 */ /* 0x040fe600078408ff */
[----:B------:R1:W-:Y:S01]  /*8110*/  @P1 LDGSTS.E.BYPASS.LTC128B.128 [R197+0x8880], [R4.64+0x180], !P4 ;  /* 0x0888018004c51fae */ /* 0x0003e2000e101d46 */
[----:B------:R-:W-:Y:S05]  /*8120*/  @P0 LEA.HI.X R3, R6, c[0x0][0x254], R3, 0x1, P2 ;  /* 0x0000950006030a11 */ /* 0x000fea00010f0c03 */
[----:B------:R1:W-:Y:S04]  /*8130*/  @P0 LDGSTS.E.BYPASS.LTC128B.128 [R201+0x5080], [R2.64], !P3 ;  /* 0x0508000002c90fae */ /* 0x0003e8000d901d46 */
[----:B------:R1:W-:Y:S04]  /*8140*/  @P0 LDGSTS.E.BYPASS.LTC128B.128 [R201+0x6880], [R2.64+0x80], !P6 ;  /* 0x0688008002c90fae */ /* 0x0003e8000f101d46 */
[----:B------:R1:W-:Y:S04]  /*8150*/  @P0 LDGSTS.E.BYPASS.LTC128B.128 [R201+0x8080], [R2.64+0x100], !P5 ;  /* 0x0808010002c90fae */ /* 0x0003e8000e901d46 */
[----:B------:R1:W-:Y:S01]  /*8160*/  @P0 LDGSTS.E.BYPASS.LTC128B.128 [R201+0x9880], [R2.64+0x180], !P4 ;  /* 0x0988018002c90fae */ /* 0x0003e2000e101d46 */
[----:B------:R-:W-:Y:S03]  /*8170*/  IADD3 R6, P0, R147, R8, RZ ;  /* 0x0000000893067210 */ /* 0x000fe60007f1e0ff */
[----:B------:R-:W0:Y:S01]  /*8180*/  LDGDEPBAR ;  /* 0x00000000000079af */ /* 0x000e220000000000 */
[----:B------:R-:W-:Y:S02]  /*8190*/  IADD3.X R7, R10, R146, RZ, P0, !PT ;  /* 0x000000920a077210 */ /* 0x000fe400007fe4ff */
[----:B------:R-:W-:Y:S01]  /*81a0*/  ISETP.GT.AND P0, PT, R87, R205, PT ;  /* 0x000000cd5700720c */ /* 0x000fe20003f04270 */
[----:B------:R-:W-:Y:S04]  /*81b0*/  DEPBAR.LE SB0, 0x0 ;  /* 0x000080000000791a */ /* 0x000fe80000000000 */
[----:B------:R-:W-:Y:S08]  /*81c0*/  BAR.SYNC.DEFER_BLOCKING 0x0 ;  /* 0x0000000000007b1d */ /* 0x000ff00000010000 */
[----:B------:R-:W-:-:S05]  /*81d0*/  @!P0 BRA `(.L_x_1404) ;  /* 0x0000018000008947 */ /* 0x000fca0003800000 */
[----:B-1----:R-:W-:Y:S02]  /*81e0*/  IMAD R2, R7, c[0x0][0x208], RZ ;  /* 0x0000820007027a24 */ /* 0x002fe400078e02ff */
[----:B------:R-:W-:Y:S02]  /*81f0*/  IMAD.MOV.U32 R4, RZ, RZ, R94 ;  /* 0x000000ffff047224 */ /* 0x000fe400078e005e */
[----:B------:R-:W-:Y:S02]  /*8200*/  IMAD.MOV.U32 R5, RZ, RZ, R106 ;  /* 0x000000ffff057224 */ /* 0x000fe400078e006a */
[C---:B------:R-:W-:Y:S02]  /*8210*/  IMAD R2, R6.reuse, c[0x0][0x20c], R2 ;  /* 0x0000830006027a24 */ /* 0x040fe400078e0202 */
[----:B------:R-:W-:Y:S04]  /*8220*/  IMAD.WIDE.U32 R4, R6, c[0x0][0x208], R4 ;  /* 0x0000820006047a25 */ /* 0x000fe800078e0004 */
[----:B------:R-:W-:Y:S01]  /*8230*/  IMAD.IADD R3, R5, 0x1, R2 ;  /* 0x0000000105037824 */ /* 0x000fe200078e0202 */
[C---:B------:R-:W-:Y:S04]  /*8240*/  LEA R2, P0, R4.reuse, c[0x0][0x1f8], 0x1 ;  /* 0x00007e0004027a11 */ /* 0x040fe800078008ff */
        /* <DEDUP_REMOVED lines=17> */
.L_x_1404:
[----:B-1----:R-:W-:Y:S05]  /*8360*/  BSYNC B0 ;  /* 0x0000000000007941 */ /* 0x002fea0003800000 */
.L_x_1403:
[----:B------:R-:W-:Y:S01]  /*8370*/  ISETP.GE.AND P0, PT, R185, R87, PT ;  /* 0x00000057b900720c */ /* 0x000fe20003f06270 */
[----:B------:R-:W-:Y:S01]  /*8380*/  @!UPT UIADD3 URZ, URZ, URZ, URZ ;  /* 0x0000003f3f3ff290 */ /* 0x000fe2000fffe03f */
[----:B------:R-:W-:Y:S11]  /*8390*/  BSSY B0, `(.L_x_1405) ;  /* 0x000001c000007945 */ /* 0x000ff60003800000 */
[----:B------:R-:W-:-:S05]  /*83a0*/  @P0 BRA `(.L_x_1406) ;  /* 0x000001a000000947 */ /* 0x000fca0003800000 */
[----:B------:R-:W-:Y:S01]  /*83b0*/  IADD3 R2, P0, R6, 0x20, RZ ;  /* 0x0000002006027810 */ /* 0x000fe20007f1e0ff */
[----:B------:R-:W-:Y:S02]  /*83c0*/  IMAD.MOV.U32 R4, RZ, RZ, R94 ;  /* 0x000000ffff047224 */ /* 0x000fe400078e005e */
[----:B------:R-:W-:Y:S02]  /*83d0*/  IMAD.MOV.U32 R5, RZ, RZ, R106 ;  /* 0x000000ffff057224 */ /* 0x000fe400078e006a */
[----:B------:R-:W-:Y:S02]  /*83e0*/  IMAD.X R3, RZ, RZ, R7, P0 ;  /* 0x000000ffff037224 */ /* 0x000fe400000e0607 */
[C---:B------:R-:W-:Y:S04]  /*83f0*/  IMAD.WIDE.U32 R4, R2.reuse, c[0x0][0x208], R4 ;  /* 0x0000820002047a25 */ /* 0x040fe800078e0004 */
        /* <DEDUP_REMOVED lines=21> */
.L_x_1406:
[----:B------:R-:W-:Y:S05]  /*8550*/  BSYNC B0 ;  /* 0x0000000000007941 */ /* 0x000fea0003800000 */
.L_x_1405:
[----:B------:R-:W-:Y:S01]  /*8560*/  ISETP.GT.AND P3, PT, R34, R142, PT ;  /* 0x0000008e2200720c */ /* 0x000fe20003f64270 */
[----:B------:R-:W-:Y:S01]  /*8570*/  @!UPT UIADD3 URZ, URZ, URZ, URZ ;  /* 0x0000003f3f3ff290 */ /* 0x000fe2000fffe03f */
[----:B------:R-:W-:Y:S11]  /*8580*/  BSSY B0, `(.L_x_1407) ;  /* 0x0000022000007945 */ /* 0x000ff60003800000 */
[----:B------:R-:W-:-:S05]  /*8590*/  @!P3 BRA `(.L_x_1408) ;  /* 0x000002000000b947 */ /* 0x000fca0003800000 */
[----:B-1----:R-:W-:Y:S01]  /*85a0*/  IADD3 R4, R34, -0x1, RZ ;  /* 0xffffffff22047810 */ /* 0x002fe20007ffe0ff */
[----:B------:R-:W-:Y:S02]  /*85b0*/  IMAD.MOV.U32 R2, RZ, RZ, R122 ;  /* 0x000000ffff027224 */ /* 0x000fe400078e007a */
[----:B------:R-:W-:Y:S01]  /*85c0*/  IMAD.MOV.U32 R3, RZ, RZ, R121 ;  /* 0x000000ffff037224 */ /* 0x000fe200078e0079 */
[----:B------:R-:W-:Y:S01]  /*85d0*/  SHF.R.S32.HI R6, RZ, 0x1f, R4 ;  /* 0x0000001fff067819 */ /* 0x000fe20000011404 */
[----:B------:R-:W-:Y:S02]  /*85e0*/  IMAD R5, R165, R4, RZ ;  /* 0x00000004a5057224 */ /* 0x000fe400078e02ff */
[-C--:B------:R-:W-:Y:S04]  /*85f0*/  IMAD.WIDE.U32 R2, R4, R150.reuse, R2 ;  /* 0x0000009604027225 */ /* 0x080fe800078e0002 */
[----:B------:R-:W-:Y:S01]  /*8600*/  IMAD R4, R6, R150, R5 ;  /* 0x0000009606047224 */ /* 0x000fe200078e0205 */
[----:B------:R-:W-:Y:S03]  /*8610*/  IADD3 R6, -R205, 0x30, RZ ;  /* 0x00000030cd067810 */ /* 0x000fe60007ffe1ff */
[----:B------:R-:W-:Y:S01]  /*8620*/  IMAD.IADD R3, R3, 0x1, R4 ;  /* 0x0000000103037824 */ /* 0x000fe200078e0204 */
[----:B------:R-:W-:Y:S11]  /*8630*/  ISETP.GE.AND P1, PT, R6, 0x1, PT ;  /* 0x000000010600780c */ /* 0x000ff60003f26270 */
[----:B------:R-:W-:Y:S02]  /*8640*/  @!UPT UIADD3 URZ, URZ, URZ, URZ ;  /* 0x0000003f3f3ff290 */ /* 0x000fe4000fffe03f */
[C---:B------:R-:W-:Y:S04]  /*8650*/  @P1 LEA R4, P0, R2.reuse, c[0x0][0x220], 0x1 ;  /* 0x0000880002041a11 */ /* 0x040fe800078008ff */
[----:B------:R-:W-:Y:S02]  /*8660*/  @P1 LEA.HI.X R5, R2, c[0x0][0x224], R3, 0x1, P0 ;  /* 0x0000890002051a11 */ /* 0x000fe400000f0c03 */
[----:B------:R-:W-:Y:S11]  /*8670*/  ISETP.GE.AND P0, PT, R6, 0x21, PT ;  /* 0x000000210600780c */ /* 0x000ff60003f06270 */
[----:B------:R-:W-:Y:S02]  /*8680*/  @!UPT UIADD3 URZ, URZ, URZ, URZ ;  /* 0x0000003f3f3ff290 */ /* 0x000fe4000fffe03f */
[----:B------:R-:W-:Y:S05]  /*8690*/  @P0 IADD3 R6, P2, R183, R2, RZ ;  /* 0x00000002b7060210 */ /* 0x000fea0007f5e0ff */
[----:B------:R-:W-:Y:S01]  /*86a0*/  @P0 IMAD.X R3, R3, 0x1, R169, P2 ;  /* 0x0000000103030824 */ /* 0x000fe200010e06a9 */
[C---:B------:R-:W-:Y:S04]  /*86b0*/  @P0 LEA R2, P2, R6.reuse, c[0x0][0x220], 0x1 ;  /* 0x0000880006020a11 */ /* 0x040fe800078408ff */
[----:B------:R-:W-:Y:S02]  /*86c0*/  @P0 LEA.HI.X R3, R6, c[0x0][0x224], R3, 0x1, P2 ;  /* 0x0000890006030a11 */ /* 0x000fe400010f0c03 */
[----:B------:R-:W-:Y:S11]  /*86d0*/  LOP3.LUT P2, RZ, R206, 0x1, RZ, 0xc0, !PT ;  /* 0x00000001ceff7812 */ /* 0x000ff6000784c0ff */
[----:B------:R-:W-:Y:S02]  /*86e0*/  @!UPT UIADD3 URZ, URZ, URZ, URZ ;  /* 0x0000003f3f3ff290 */ /* 0x000fe4000fffe03f */
[----:B------:R-:W-:Y:S01]  /*86f0*/  @!PT LDS RZ, [RZ] ;  /* 0x00000000fffff984 */ /* 0x000fe20000000800 */
[----:B------:R-:W-:Y:S01]  /*8700*/  @!PT LDS RZ, [RZ] ;  /* 0x00000000fffff984 */ /* 0x000fe20000000800 */
[----:B------:R-:W-:Y:S01]  /*8710*/  @!PT LDS RZ, [RZ] ;  /* 0x00000000fffff984 */ /* 0x000fe20000000800 */
[----:B------:R1:W-:Y:S04]  /*8720*/  @P1 LDGSTS.E.BYPASS.LTC128B.128 [R197+0xa080], [R4.64], !P2 ;  /* 0x0a08000004c51fae */ /* 0x0003e8000d101d46 */
[----:B------:R1:W-:Y:S04]  /*8730*/  @P1 LDGSTS.E.BYPASS.LTC128B.128 [R197+0xb880], [R4.64+0x80], !P6 ;  /* 0x0b88008004c51fae */ /* 0x0003e8000f101d46 */
[----:B------:R1:W-:Y:S04]  /*8740*/  @P1 LDGSTS.E.BYPASS.LTC128B.128 [R197+0xd080], [R4.64+0x100], !P5 ;  /* 0x0d08010004c51fae */ /* 0x0003e8000e901d46 */
[----:B------:R1:W-:Y:S04]  /*8750*/  @P1 LDGSTS.E.BYPASS.LTC128B.128 [R197+0xe880], [R4.64+0x180], !P4 ;  /* 0x0e88018004c51fae */ /* 0x0003e8000e101d46 */
[----:B------:R1:W-:Y:S04]  /*8760*/  @P0 LDGSTS.E.BYPASS.LTC128B.128 [R201+0xb080], [R2.64], !P2 ;  /* 0x0b08000002c90fae */ /* 0x0003e8000d101d46 */
[----:B------:R1:W-:Y:S04]  /*8770*/  @P0 LDGSTS.E.BYPASS.LTC128B.128 [R201+0xc880], [R2.64+0x80], !P6 ;  /* 0x0c88008002c90fae */ /* 0x0003e8000f101d46 */
[----:B------:R1:W-:Y:S04]  /*8780*/  @P0 LDGSTS.E.BYPASS.LTC128B.128 [R201+0xe080], [R2.64+0x100], !P5 ;  /* 0x0e08010002c90fae */ /* 0x0003e8000e901d46 */
[----:B------:R1:W-:Y:S02]  /*8790*/  @P0 LDGSTS.E.BYPASS.LTC128B.128 [R201+0xf880], [R2.64+0x180], !P4 ;  /* 0x0f88018002c90fae */ /* 0x0003e4000e101d46 */
.L_x_1408:
[----:B------:R-:W-:Y:S05]  /*87a0*/  BSYNC B0 ;  /* 0x0000000000007941 */ /* 0x000fea0003800000 */
.L_x_1407:
[----:B------:R-:W0:Y:S01]  /*87b0*/  LDGDEPBAR ;  /* 0x00000000000079af */ /* 0x000e220000000000 */
[----:B------:R-:W-:Y:S01]  /*87c0*/  IADD3 R34, R34, -0x1, RZ ;  /* 0xffffffff22227810 */ /* 0x000fe20007ffe0ff */
[----:B------:R-:W-:-:S05]  /*87d0*/  @P3 BRA `(.L_x_1409) ;  /* 0xffffa84000003947 */ /* 0x000fca000383ffff */
[----:B------:R-:W-:Y:S01]  /*87e0*/  WARPSYNC 0xffffffff ;  /* 0xffffffff00007948 */ /* 0x000fe20003800000 */
[----:B------:R-:W-:Y:S06]  /*87f0*/  BAR.SYNC.DEFER_BLOCKING 0x0 ;  /* 0x0000000000007b1d */ /* 0x000fec0000010000 */
.L_x_1368:
[----:B------:R-:W-:Y:S01]  /*8800*/  ISETP.GE.AND P0, PT, R178, 0x1, PT ;  /* 0x00000001b200780c */ /* 0x000fe20003f06270 */
[----:B------:R-:W-:Y:S01]  /*8810*/  BSSY B0, `(.L_x_1410) ;  /* 0x0000021000007945 */ /* 0x000fe20003800000 */
[----:B------:R-:W-:Y:S01]  /*8820*/  IMAD.IADD R9, R162, 0x1, R163 ;  /* 0x00000001a2097824 */ /* 0x000fe200078e02a3 */
[----:B------:R-:W-:-:S10]  /*8830*/  MOV R0, RZ ;  /* 0x000000ff00007202 */ /* 0x000fd40000000f00 */
        /* <DEDUP_REMOVED lines=30> */
.L_x_1411:
[----:B------:R-:W-:Y:S05]  /*8a20*/  BSYNC B0 ;  /* 0x0000000000007941 */ /* 0x000fea0003800000 */
.L_x_1410:
[----:B-1----:R-:W2:Y:S01]  /*8a30*/  LDL R2, [R1+0x40] ;  /* 0x0000400001027983 */ /* 0x002ea20000100800 */
        /* <DEDUP_REMOVED lines=64> */
[----:B--2---:R-:W-:-:S04]  /*8e40*/  IMAD R218, R2, R0, RZ ;  /* 0x0000000002da7224 */ /* 0x004fc800078e02ff */
[--C-:B------:R-:W-:Y:S01]  /*8e50*/  IMAD.IADD R2, R218, 0x1, R0.reuse ;  /* 0x00000001da027824 */ /* 0x100fe200078e0200 */
[----:B------:R-:W-:-:S04]  /*8e60*/  PRMT R0, RZ, 0x7610, R0 ;  /* 0x00007610ff007816 */ /* 0x000fc80000000000 */
[----:B------:R-:W-:Y:S02]  /*8e70*/  IMNMX R114, R149, R2, PT ;  /* 0x0000000295727217 */ /* 0x000fe40003800200 */
[----:B------:R-:W-:Y:S02]  /*8e80*/  CS2R R148, SRZ ;  /* 0x0000000000947805 */ /* 0x000fe4000001ff00 */
[----:B------:R-:W-:Y:S01]  /*8e90*/  ISETP.GT.AND P0, PT, R114, R218, PT ;  /* 0x000000da7200720c */ /* 0x000fe20003f04270 */
[----:B------:R1:W-:-:S12]  /*8ea0*/  STL [R1+0x8], R114 ;  /* 0x0000087201007387 */ /* 0x0003d80000100800 */
[----:B------:R-:W-:Y:S05]  /*8eb0*/  @!P0 BRA `(.L_x_1412) ;  /* 0x0000d74000008947 */ /* 0x000fea0003800000 */
[----:B------:R-:W2:Y:S04]  /*8ec0*/  LDL R118, [R1+0x4] ;  /* 0x0000040001767983 */ /* 0x000ea80000100800 */
[----:B------:R-:W3:Y:S04]  /*8ed0*/  LDL R115, [R1] ;  /* 0x0000000001737983 */ /* 0x000ee80000100800 */
[----:B------:R-:W4:Y:S01]  /*8ee0*/  LDL R19, [R1+0x14] ;  /* 0x0000140001137983 */ /* 0x000f220000100800 */
[----:B------:R-:W-:-:S04]  /*8ef0*/  ISETP.NE.U32.AND P0, PT, RZ, c[0x0][0x340], PT ;  /* 0x0000d000ff007a0c */ /* 0x000fc80003f05070 */
[----:B------:R-:W-:-:S13]  /*8f00*/  ISETP.NE.AND.EX P0, PT, RZ, c[0x0][0x344], PT, P0 ;  /* 0x0000d100ff007a0c */ /* 0x000fda0003f05300 */
[----:B------:R-:W-:-:S04]  /*8f10*/  @P0 IMAD.MOV.U32 R2, RZ, RZ, 0x4 ;  /* 0x00000004ff020424 */ /* 0x000fc800078e00ff */
[----:B------:R-:W-:-:S05]  /*8f20*/  @P0 IMAD.WIDE R2, R217, R2, c[0x0][0x340] ;  /* 0x0000d000d9020625 */ /* 0x000fca00078e0202 */
[----:B------:R1:W4:Y:S01]  /*8f30*/  @P0 LDG.E R16, [R2.64] ;  /* 0x0000000602100981 */ /* 0x000322000c1e1900 */
[----:B------:R-:W-:Y:S01]  /*8f40*/  SHF.R.S32.HI R0, RZ, 0x1f, R176 ;  /* 0x0000001fff007819 */ /* 0x000fe200000114b0 */
[----:B------:R-:W-:Y:S01]  /*8f50*/  IMAD.MOV.U32 R4, RZ, RZ, c[0x0][0x2c4] ;  /* 0x0000b100ff047624 */ /* 0x000fe200078e00ff */
[----:B------:R-:W-:Y:S02]  /*8f60*/  ISETP.NE.U32.AND P2, PT, RZ, c[0x0][0x348], PT ;  /* 0x0000d200ff007a0c */ /* 0x000fe40003f45070 */
[----:B------:R-:W-:Y:S01]  /*8f70*/  ISETP.GE.AND P5, PT, R134, c[0x0][0x1d4], PT ;  /* 0x0000750086007a0c */ /* 0x000fe20003fa6270 */
[----:B------:R-:W-:Y:S01]  /*8f80*/  IMAD R0, R0, c[0x0][0x178], RZ ;  /* 0x00005e0000007a24 */ /* 0x000fe200078e02ff */
[----:B------:R-:W-:Y:S02]  /*8f90*/  ISETP.NE.AND.EX P2, PT, RZ, c[0x0][0x34c], PT, P2 ;  /* 0x0000d300ff007a0c */ /* 0x000fe40003f45320 */
[----:B------:R-:W-:Y:S01]  /*8fa0*/  ISETP.NE.AND P3, PT, R4, 0x1, PT ;  /* 0x000000010400780c */ /* 0x000fe20003f65270 */
[----:B------:R-:W-:Y:S01]  /*8fb0*/  IMAD R0, R176, c[0x0][0x17c], R0 ;  /* 0x00005f00b0007a24 */ /* 0x000fe200078e0200 */
[----:B------:R-:W-:-:S02]  /*8fc0*/  SEL R6, R217, RZ, !P2 ;  /* 0x000000ffd9067207 */ /* 0x000fc40005000000 */
[----:B------:R-:W-:Y:S02]  /*8fd0*/  SHF.R.S32.HI R10, RZ, 0x1f, R205 ;  /* 0x0000001fff0a7819 */ /* 0x000fe400000114cd */
[----:B------:R-:W-:Y:S02]  /*8fe0*/  IADD3 R4, P1, R205, R9, RZ ;  /* 0x00000009cd047210 */ /* 0x000fe40007f3e0ff */
[----:B------:R-:W-:Y:S02]  /*8ff0*/  ISETP.GE.AND P4, PT, R132, c[0x0][0x1d4], PT ;  /* 0x0000750084007a0c */ /* 0x000fe40003f86270 */
[----:B------:R-:W-:Y:S02]  /*9000*/  LEA.HI.X.SX32 R12, R9, R10, 0x1, P1 ;  /* 0x0000000a090c7211 */ /* 0x000fe400008f0eff */
[----:B------:R-:W-:Y:S02]  /*9010*/  LOP3.LUT R206, R206, 0xfffffffb, RZ, 0xc0, !PT ;  /* 0xfffffffbcece7812 */ /* 0x000fe400078ec0ff */
[----:B------:R-:W-:Y:S01]  /*9020*/  ISETP.GE.AND P1, PT, R208, c[0x0][0x1d4], PT ;  /* 0x00007500d0007a0c */ /* 0x000fe20003f26270 */
[----:B-1----:R-:W-:Y:S01]  /*9030*/  IMAD.WIDE.U32 R2, R176, c[0x0][0x178], RZ ;  /* 0x00005e00b0027a25 */ /* 0x002fe200078e00ff */
[----:B------:R-:W-:-:S02]  /*9040*/  @P5 LOP3.LUT R206, R206, 0x4, RZ, 0xfc, !PT ;  /* 0x00000004cece5812 */ /* 0x000fc400078efcff */
[----:B------:R-:W-:Y:S01]  /*9050*/  SEL R14, RZ, 0x1, P4 ;  /* 0x00000001ff0e7807 */ /* 0x000fe20002000000 */
[----:B------:R-:W-:Y:S01]  /*9060*/  IMAD.IADD R3, R3, 0x1, R0 ;  /* 0x0000000103037824 */ /* 0x000fe200078e0200 */
[----:B------:R-:W-:Y:S02]  /*9070*/  LEA R0, R215, R205, 0x5 ;  /* 0x000000cdd7007211 */ /* 0x000fe400078e28ff */
[----:B------:R-:W-:Y:S02]  /*9080*/  LOP3.LUT R206, R206, 0xfffffff7, RZ, 0xc0, !PT ;  /* 0xfffffff7cece7812 */ /* 0x000fe400078ec0ff */
[----:B------:R-:W-:Y:S02]  /*9090*/  IADD3 R88, R114, -0x1, RZ ;  /* 0xffffffff72587810 */ /* 0x000fe40007ffe0ff */
[----:B------:R-:W-:Y:S02]  /*90a0*/  @P4 LOP3.LUT R206, R206, 0x8, RZ, 0xfc, !PT ;  /* 0x00000008cece4812 */ /* 0x000fe400078efcff */
[----:B------:R-:W-:-:S02]  /*90b0*/  ISETP.GE.AND P4, PT, R134, c[0x0][0x198], PT ;  /* 0x0000660086007a0c */ /* 0x000fc40003f86270 */
[----:B------:R-:W-:Y:S02]  /*90c0*/  LOP3.LUT R206, R206, 0xfffffffd, RZ, 0xc0, !PT ;  /* 0xfffffffdcece7812 */ /* 0x000fe400078ec0ff */
[----:B--2---:R-:W-:Y:S02]  /*90d0*/  SEL R7, R118, RZ, !P2 ;  /* 0x000000ff76077207 */ /* 0x004fe40005000000 */
[----:B------:R-:W-:Y:S01]  /*90e0*/  ISETP.GE.AND P2, PT, R207, c[0x0][0x1d4], PT ;  /* 0x00007500cf007a0c */ /* 0x000fe20003f46270 */
[----:B---3--:R-:W-:-:S04]  /*90f0*/  IMAD.WIDE.U32 R2, R115, c[0x0][0x1b8], R2 ;  /* 0x00006e0073027a25 */ /* 0x008fc800078e0002 */
[----:B------:R-:W-:Y:S02]  /*9100*/  IMAD R7, R7, c[0x0][0x1c0], RZ ;  /* 0x0000700007077a24 */ /* 0x000fe400078e02ff */
[----:B----4-:R-:W-:Y:S02]  /*9110*/  IMAD R5, R19, 0x80, R0 ;  /* 0x0000008013057824 */ /* 0x010fe400078e0200 */
[----:B------:R-:W-:Y:S02]  /*9120*/  IMAD R3, R115, c[0x0][0x1bc], R3 ;  /* 0x00006f0073037a24 */ /* 0x000fe400078e0203 */
[----:B------:R-:W-:Y:S02]  /*9130*/  IMAD R15, R6, c[0x0][0x1c4], R7 ;  /* 0x00007100060f7a24 */ /* 0x000fe400078e0207 */
[----:B------:R-:W-:Y:S01]  /*9140*/  @P2 LOP3.LUT R206, R206, 0x2, RZ, 0xfc, !PT ;  /* 0x00000002cece2812 */ /* 0x000fe200078efcff */
[----:B------:R-:W-:-:S03]  /*9150*/  @P3 IMAD.HI.U32 R8, R5, c[0x0][0x2c8], RZ ;  /* 0x0000b20005083a27 */ /* 0x000fc600078e00ff */
[----:B------:R-:W-:Y:S01]  /*9160*/  LOP3.LUT R206, R206, 0xfffffffe, RZ, 0xc0, !PT ;  /* 0xfffffffecece7812 */ /* 0x000fe200078ec0ff */
[----:B------:R-:W-:Y:S01]  /*9170*/  IMAD.WIDE.U32 R6, R6, c[0x0][0x1c0], R2 ;  /* 0x0000700006067a25 */ /* 0x000fe200078e0002 */
[----:B------:R-:W-:Y:S02]  /*9180*/  MOV R2, R132 ;  /* 0x0000008400027202 */ /* 0x000fe40000000f00 */
[----:B------:R-:W-:Y:S01]  /*9190*/  @P1 LOP3.LUT R206, R206, 0x1, RZ, 0xfc, !PT ;  /* 0x00000001cece1812 */ /* 0x000fe200078efcff */
[----:B------:R-:W-:Y:S02]  /*91a0*/  IMAD.MOV.U32 R3, RZ, RZ, R133 ;  /* 0x000000ffff037224 */ /* 0x000fe400078e0085 */
[----:B------:R-:W-:Y:S01]  /*91b0*/  IMAD.MOV.U32 R0, RZ, RZ, R5 ;  /* 0x000000ffff007224 */ /* 0x000fe200078e0005 */
[----:B------:R-:W-:Y:S01]  /*91c0*/  @P3 SHF.R.U32.HI R0, RZ, c[0x0][0x2cc], R8 ;  /* 0x0000b300ff003a19 */ /* 0x000fe20000011608 */
[----:B------:R-:W-:Y:S01]  /*91d0*/  IMAD.WIDE.U32 R10, R4, c[0x0][0x1e0], R2 ;  /* 0x00007800040a7a25 */ /* 0x000fe200078e0002 */
[----:B------:R-:W-:-:S02]  /*91e0*/  ISETP.GE.AND P3, PT, R207, c[0x0][0x198], PT ;  /* 0x00006600cf007a0c */ /* 0x000fc40003f66270 */
[----:B------:R-:W-:Y:S01]  /*91f0*/  SHF.R.S32.HI R13, RZ, 0x1f, R0 ;  /* 0x0000001fff0d7819 */ /* 0x000fe20000011400 */
[----:B------:R-:W-:Y:S01]  /*9200*/  IMAD.WIDE.U32 R8, R4, c[0x0][0x208], R2 ;  /* 0x0000820004087a25 */ /* 0x000fe200078e0002 */
[----:B------:R-:W-:Y:S02]  /*9210*/  SEL R3, RZ, 0xffffffff, P5 ;  /* 0xffffffffff037807 */ /* 0x000fe40002800000 */
[----:B------:R-:W-:Y:S01]  /*9220*/  ISETP.GE.AND P5, PT, R132, c[0x0][0x198], PT ;  /* 0x0000660084007a0c */ /* 0x000fe20003fa6270 */
[C---:B------:R-:W-:Y:S02]  /*9230*/  IMAD R2, R12.reuse, c[0x0][0x1e0], RZ ;  /* 0x000078000c027a24 */ /* 0x040fe400078e02ff */
[----:B------:R-:W-:Y:S02]  /*9240*/  IMAD R12, R12, c[0x0][0x208], RZ ;  /* 0x000082000c0c7a24 */ /* 0x000fe400078e02ff */
[----:B------:R-:W-:Y:S01]  /*9250*/  IMAD R17, R4, c[0x0][0x1e4], R2 ;  /* 0x0000790004117a24 */ /* 0x000fe200078e0202 */
[----:B------:R-:W-:Y:S01]  /*9260*/  IADD3 R2, -R0, RZ, RZ ;  /* 0x000000ff00027210 */ /* 0x000fe20007ffe1ff */
[----:B------:R-:W-:-:S02]  /*9270*/  IMAD.SHL.U32 R18, R3, 0x2, RZ ;  /* 0x0000000203127824 */ /* 0x000fc400078e00ff */
[----:B------:R-:W-:Y:S01]  /*9280*/  IMAD.IADD R3, R7, 0x1, R15 ;  /* 0x0000000107037824 */ /* 0x000fe200078e020f */
[----:B------:R-:W-:Y:S01]  /*9290*/  IADD3 R7, R11, R17, RZ ;  /* 0x000000110b077210 */ /* 0x000fe20007ffe0ff */
[----:B------:R-:W-:Y:S01]  /*92a0*/  IMAD R15, R4, c[0x0][0x20c], R12 ;  /* 0x00008300040f7a24 */ /* 0x000fe200078e020c */
[----:B------:R-:W-:Y:S01]  /*92b0*/  LOP3.LUT R14, R18, 0x2, R14, 0xe2, !PT ;  /* 0x00000002120e7812 */ /* 0x000fe200078ee20e */
[----:B------:R-:W-:Y:S01]  /*92c0*/  IMAD R12, R2, c[0x0][0x2c4], R5 ;  /* 0x0000b100020c7a24 */ /* 0x000fe200078e0205 */
[----:B------:R-:W-:Y:S01]  /*92d0*/  LEA R11, R19, R205, 0x7 ;  /* 0x000000cd130b7211 */ /* 0x000fe200078e38ff */
[----:B------:R-:W-:Y:S02]  /*92e0*/  IMAD R4, R13, c[0x0][0x1b0], RZ ;  /* 0x00006c000d047a24 */ /* 0x000fe400078e02ff */
[----:B------:R-:W-:Y:S01]  /*92f0*/  IMAD.MOV.U32 R2, RZ, RZ, R6 ;  /* 0x000000ffff027224 */ /* 0x000fe200078e0006 */
[----:B------:R-:W-:Y:S01]  /*9300*/  SEL R6, RZ, 0x4, P2 ;  /* 0x00000004ff067807 */ /* 0x000fe20001000000 */
[C---:B------:R-:W-:Y:S01]  /*9310*/  IMAD R13, R0.reuse, c[0x0][0x1b4], R4 ;  /* 0x00006d00000d7a24 */ /* 0x040fe200078e0204 */
[----:B------:R-:W-:Y:S01]  /*9320*/  SEL R4, RZ, 0x8, P1 ;  /* 0x00000008ff047807 */ /* 0x000fe20000800000 */
[----:B------:R-:W-:Y:S01]  /*9330*/  IMAD.WIDE.U32 R2, R0, c[0x0][0x1b0], R2 ;  /* 0x00006c0000027a25 */ /* 0x000fe200078e0002 */
[----:B------:R-:W-:-:S02]  /*9340*/  SHF.R.S32.HI R0, RZ, 0x1f, R12 ;  /* 0x0000001fff007819 */ /* 0x000fc4000001140c */
[----:B------:R-:W-:Y:S01]  /*9350*/  LOP3.LUT R56, R4, R14, R6, 0xfe, !PT ;  /* 0x0000000e04387212 */ /* 0x000fe200078efe06 */
[----:B------:R-:W-:Y:S01]  /*9360*/  IMAD.IADD R3, R3, 0x1, R13 ;  /* 0x0000000103037824 */ /* 0x000fe200078e020d */
[----:B------:R-:W-:Y:S01]  /*9370*/  MOV R6, R10 ;  /* 0x0000000a00067202 */ /* 0x000fe20000000f00 */
[----:B------:R-:W-:Y:S01]  /*9380*/  IMAD R0, R0, c[0x0][0x1a8], RZ ;  /* 0x00006a0000007a24 */ /* 0x000fe200078e02ff */
[----:B------:R-:W-:Y:S01]  /*9390*/  ISETP.NE.U32.AND P1, PT, RZ, c[0x0][0x350], PT ;  /* 0x0000d400ff007a0c */ /* 0x000fe20003f25070 */
[----:B------:R-:W-:Y:S01]  /*93a0*/  IMAD.IADD R5, R9, 0x1, R15 ;  /* 0x0000000109057824 */ /* 0x000fe200078e020f */
[----:B------:R-:W-:Y:S01]  /*93b0*/  ISETP.GE.AND P2, PT, R208, c[0x0][0x198], PT ;  /* 0x00006600d0007a0c */ /* 0x000fe20003f46270 */
[----:B------:R-:W-:Y:S01]  /*93c0*/  IMAD R10, R12, c[0x0][0x1ac], R0 ;  /* 0x00006b000c0a7a24 */ /* 0x000fe200078e0200 */
[----:B------:R-:W-:Y:S01]  /*93d0*/  @P0 SHF.R.S32.HI R0, RZ, 0x1f, R16 ;  /* 0x0000001fff000819 */ /* 0x000fe20000011410 */
[----:B------:R-:W-:Y:S01]  /*93e0*/  IMAD.MOV.U32 R4, RZ, RZ, R8 ;  /* 0x000000ffff047224 */ /* 0x000fe200078e0008 */
[----:B------:R-:W-:Y:S01]  /*93f0*/  ISETP.NE.AND.EX P1, PT, RZ, c[0x0][0x354], PT, P1 ;  /* 0x0000d500ff007a0c */ /* 0x000fe20003f25310 */
[----:B------:R-:W-:Y:S01]  /*9400*/  IMAD.WIDE.U32 R6, R115, c[0x0][0x1e8], R6 ;  /* 0x00007a0073067a25 */ /* 0x000fe200078e0006 */
[----:B------:R-:W-:-:S03]  /*9410*/  @!P0 MOV R16, R217 ;  /* 0x000000d900108202 */ /* 0x000fc60000000f00 */
[----:B------:R-:W-:Y:S02]  /*9420*/  @!P0 IMAD.MOV.U32 R0, RZ, RZ, R118 ;  /* 0x000000ffff008224 */ /* 0x000fe400078e0076 */
[----:B------:R-:W-:-:S04]  /*9430*/  IMAD.WIDE.U32 R8, R12, c[0x0][0x1a8], R2 ;  /* 0x00006a000c087a25 */ /* 0x000fc800078e0002 */
[----:B------:R-:W-:Y:S01]  /*9440*/  IMAD.WIDE.U32 R2, R115, c[0x0][0x210], R4 ;  /* 0x0000840073027a25 */ /* 0x000fe200078e0004 */
[----:B------:R-:W-:-:S03]  /*9450*/  LEA R15, P0, R8, c[0x0][0x160], 0x1 ;  /* 0x00005800080f7a11 */ /* 0x000fc600078008ff */
[C---:B------:R-:W-:Y:S01]  /*9460*/  IMAD R5, R115.reuse, c[0x0][0x1ec], R7 ;  /* 0x00007b0073057a24 */ /* 0x040fe200078e0207 */
[----:B------:R-:W-:Y:S01]  /*9470*/  SEL R7, R0, RZ, !P1 ;  /* 0x000000ff00077207 */ /* 0x000fe20004800000 */
[----:B------:R-:W-:Y:S01]  /*9480*/  IMAD R3, R115, c[0x0][0x214], R3 ;  /* 0x0000850073037a24 */ /* 0x000fe200078e0203 */
[----:B------:R-:W-:Y:S01]  /*9490*/  SEL R0, R16, RZ, !P1 ;  /* 0x000000ff10007207 */ /* 0x000fe20004800000 */
[----:B------:R-:W-:Y:S02]  /*94a0*/  IMAD.MOV.U32 R4, RZ, RZ, R6 ;  /* 0x000000ffff047224 */ /* 0x000fe400078e0006 */
[C---:B------:R-:W-:Y:S02]  /*94b0*/  IMAD R6, R7.reuse, c[0x0][0x1f0], RZ ;  /* 0x00007c0007067a24 */ /* 0x040fe400078e02ff */
[----:B------:R-:W-:Y:S02]  /*94c0*/  IMAD R7, R7, c[0x0][0x218], RZ ;  /* 0x0000860007077a24 */ /* 0x000fe400078e02ff */
[----:B------:R-:W-:-:S04]  /*94d0*/  IMAD.WIDE.U32 R212, R0, c[0x0][0x218], R2 ;  /* 0x0000860000d47a25 */ /* 0x000fc800078e0002 */
[----:B------:R-:W-:-:S04]  /*94e0*/  IMAD.WIDE.U32 R210, R0, c[0x0][0x1f0], R4 ;  /* 0x00007c0000d27a25 */ /* 0x000fc800078e0004 */
[C---:B------:R-:W-:Y:S02]  /*94f0*/  IMAD R2, R0.reuse, c[0x0][0x1f4], R6 ;  /* 0x00007d0000027a24 */ /* 0x040fe400078e0206 */
[----:B------:R-:W-:Y:S02]  /*9500*/  IMAD.IADD R9, R9, 0x1, R10 ;  /* 0x0000000109097824 */ /* 0x000fe400078e020a */
[----:B------:R-:W-:Y:S02]  /*9510*/  IMAD R0, R0, c[0x0][0x21c], R7 ;  /* 0x0000870000007a24 */ /* 0x000fe400078e0207 */
[----:B------:R-:W-:Y:S01]  /*9520*/  IMAD.IADD R209, R211, 0x1, R2 ;  /* 0x00000001d3d17824 */ /* 0x000fe200078e0202 */
[----:B------:R-:W-:Y:S02]  /*9530*/  LEA.HI.X R13, R8, c[0x0][0x164], R9, 0x1, P0 ;  /* 0x00005900080d7a11 */ /* 0x000fe400000f0c09 */
[----:B------:R-:W-:Y:S01]  /*9540*/  IADD3 R214, R213, R0, RZ ;  /* 0x00000000d5d67210 */ /* 0x000fe20007ffe0ff */
[----:B------:R-:W-:Y:S05]  /*9550*/  BRA.DIV ~URZ, `(.L_x_1413) ;  /* 0x000124527f007947 */ /* 0x000fea000b800000 */
[----:B------:R1:W2:Y:S02]  /*9560*/  SHFL.IDX PT, R10, R13, RZ, 0x181f ;  /* 0x00181fff0d0a7589 */ /* 0x0002a400000e0000 */
.L_x_1546:
[----:B------:R-:W-:Y:S05]  /*9570*/  BRA.DIV ~URZ, `(.L_x_1414) ;  /* 0x000124a27f007947 */ /* 0x000fea000b800000 */
[----:B------:R3:W4:Y:S02]  /*9580*/  SHFL.IDX PT, R0, R15, RZ, 0x181f ;  /* 0x00181fff0f007589 */ /* 0x00072400000e0000 */
.L_x_1547:
[----:B------:R-:W-:Y:S01]  /*9590*/  IMAD R37, R177, c[0x0][0x2c4], RZ ;  /* 0x0000b100b1257a24 */ /* 0x000fe200078e02ff */
[----:B------:R-:W-:Y:S01]  /*95a0*/  SHF.R.S32.HI R50, RZ, 0x1f, R134 ;  /* 0x0000001fff327819 */ /* 0x000fe20000011486 */
[----:B------:R-:W-:Y:S01]  /*95b0*/  BSSY B0, `(.L_x_1415) ;  /* 0x0000017000007945 */ /* 0x000fe20003800000 */
[----:B------:R-:W-:-:S02]  /*95c0*/  SHF.R.S32.HI R12, RZ, 0x1f, R207 ;  /* 0x0000001fff0c7819 */ /* 0x000fc400000114cf */
[----:B------:R-:W-:Y:S02]  /*95d0*/  ISETP.GE.AND P6, PT, R11, R37, PT ;  /* 0x000000250b00720c */ /* 0x000fe40003fc6270 */
[----:B------:R-:W-:Y:S02]  /*95e0*/  LEA.HI R49, R50, R134, RZ, 0x3 ;  /* 0x0000008632317211 */ /* 0x000fe400078f18ff */
[----:B------:R-:W-:Y:S02]  /*95f0*/  SHF.R.S32.HI R14, RZ, 0x1f, R208 ;  /* 0x0000001fff0e7819 */ /* 0x000fe400000114d0 */
        /* <DEDUP_REMOVED lines=18> */
.L_x_1416:
[----:B------:R-:W-:Y:S05]  /*9720*/  BSYNC B0 ;  /* 0x0000000000007941 */ /* 0x000fea0003800000 */
.L_x_1415:
[----:B------:R-:W-:Y:S05]  /*9730*/  BRA.DIV ~URZ, `(.L_x_1417) ;  /* 0x000123427f007947 */ /* 0x000fea000b800000 */
[----:B--2---:R2:W1:Y:S04]  /*9740*/  SHFL.IDX PT, R10, R13, 0x1, 0x181f ;  /* 0x00381f000d0a7f89 */ /* 0x00446800000e0000 */
[----:B----4-:R2:W4:Y:S02]  /*9750*/  SHFL.IDX PT, R0, R15, 0x1, 0x181f ;  /* 0x00381f000f007f89 */ /* 0x01052400000e0000 */
.L_x_1548:
[----:B------:R-:W-:Y:S01]  /*9760*/  IADD3 R2, R11, 0x20, RZ ;  /* 0x000000200b027810 */ /* 0x000fe20007ffe0ff */
[----:B------:R-:W-:Y:S03]  /*9770*/  BSSY B0, `(.L_x_1418) ;  /* 0x0000012000007945 */ /* 0x000fe60003800000 */
[----:B------:R-:W-:-:S13]  /*9780*/  ISETP.GE.AND P0, PT, R2, R37, PT ;  /* 0x000000250200720c */ /* 0x000fda0003f06270 */
        /* <DEDUP_REMOVED lines=16> */
.L_x_1419:
[----:B------:R-:W-:Y:S05]  /*9890*/  BSYNC B0 ;  /* 0x0000000000007941 */ /* 0x000fea0003800000 */
.L_x_1418:
[----:B------:R-:W-:Y:S05]  /*98a0*/  BRA.DIV ~URZ, `(.L_x_1420) ;  /* 0x000122927f007947 */ /* 0x000fea000b800000 */
[----:B-1----:R1:W2:Y:S02]  /*98b0*/  SHFL.IDX PT, R10, R13, 0x2, 0x181f ;  /* 0x00581f000d0a7f89 */ /* 0x0022a400000e0000 */
.L_x_1549:
[----:B------:R-:W-:Y:S05]  /*98c0*/  BRA.DIV ~URZ, `(.L_x_1421) ;  /* 0x000122e27f007947 */ /* 0x000fea000b800000 */
[----:B----4-:R4:W1:Y:S02]  /*98d0*/  SHFL.IDX PT, R0, R15, 0x2, 0x181f ;  /* 0x00581f000f007f89 */ /* 0x01086400000e0000 */
.L_x_1550:
        /* <DEDUP_REMOVED lines=19> */
.L_x_1423:
[----:B------:R-:W-:Y:S05]  /*9a10*/  BSYNC B0 ;  /* 0x0000000000007941 */ /* 0x000fea0003800000 */
.L_x_1422:
[----:B------:R-:W-:Y:S05]  /*9a20*/  BRA.DIV ~URZ, `(.L_x_1424) ;  /* 0x000121e27f007947 */ /* 0x000fea000b800000 */
[----:B--2---:R2:W3:Y:S04]  /*9a30*/  SHFL.IDX PT, R10, R13, 0x3, 0x181f ;  /* 0x00781f000d0a7f89 */ /* 0x0044e800000e0000 */
[----:B-1----:R2:W1:Y:S02]  /*9a40*/  SHFL.IDX PT, R0, R15, 0x3, 0x181f ;  /* 0x00781f000f007f89 */ /* 0x00246400000e0000 */
.L_x_1551:
[----:B--2---:R-:W2:Y:S01]  /*9a50*/  LDL R103, [R1+0x8] ;  /* 0x0000080001677983 */ /* 0x004ea20000100800 */
[----:B------:R-:W-:Y:S01]  /*9a60*/  IADD3 R2, R11, 0x60, RZ ;  /* 0x000000600b027810 */ /* 0x000fe20007ffe0ff */
[----:B------:R-:W-:Y:S01]  /*9a70*/  IMAD.MOV.U32 R55, RZ, RZ, 0x30 ;  /* 0x00000030ff377424 */ /* 0x000fe200078e00ff */
[----:B------:R-:W-:Y:S01]  /*9a80*/  SHF.R.S32.HI R54, RZ, 0x1f, R88 ;  /* 0x0000001fff367819 */ /* 0x000fe20000011458 */
[----:B------:R-:W-:Y:S01]  /*9a90*/  IMAD.MOV.U32 R90, RZ, RZ, R210 ;  /* 0x000000ffff5a7224 */ /* 0x000fe200078e00d2 */
[----:B------:R-:W-:Y:S01]  /*9aa0*/  ISETP.GE.AND P0, PT, R2, R37, PT ;  /* 0x000000250200720c */ /* 0x000fe20003f06270 */
[----:B------:R-:W-:-:S12]  /*9ab0*/  IMAD.MOV.U32 R91, RZ, RZ, R209 ;  /* 0x000000ffff5b7224 */ /* 0x000fd800078e00d1 */
        /* <DEDUP_REMOVED lines=10> */
[----:B------:R-:W-:Y:S02]  /*9b60*/  @!P0 LEA R4, P1, R208, R0, 0x1 ;  /* 0x00000000d0048211 */ /* 0x000fe400078208ff */
[----:B------:R-:W-:Y:S01]  /*9b70*/  LOP3.LUT P5, RZ, R206, 0x1, RZ, 0xc0, !PT ;  /* 0x00000001ceff7812 */ /* 0x000fe200078ac0ff */
[----:B------:R3:W-:Y:S01]  /*9b80*/  @!P0 LDGSTS.E.BYPASS.LTC128B.128 [R201+0x17080], [R6.64], !P4 ;  /* 0x1708000006c98fae */ /* 0x0007e2000e101d46 */
[----:B------:R-:W-:Y:S02]  /*9b90*/  @!P0 LEA.HI.X R5, R208, R10, R14, 0x1, P1 ;  /* 0x0000000ad0058211 */ /* 0x000fe400008f0c0e */
[C---:B------:R-:W-:Y:S01]  /*9ba0*/  LOP3.LUT P4, RZ, R206.reuse, 0x2, RZ, 0xc0, !PT ;  /* 0x00000002ceff7812 */ /* 0x040fe2000788c0ff */
[----:B------:R4:W-:Y:S01]  /*9bb0*/  @!P0 LDGSTS.E.BYPASS.LTC128B.128 [R201+0x1b080], [R2.64], !P3 ;  /* 0x1b08000002c98fae */ /* 0x0009e2000d901d46 */
[----:B------:R-:W-:-:S03]  /*9bc0*/  LOP3.LUT P3, RZ, R206, 0x4, RZ, 0xc0, !PT ;  /* 0x00000004ceff7812 */ /* 0x000fc6000786c0ff */
[----:B------:R1:W-:Y:S04]  /*9bd0*/  @!P0 LDGSTS.E.BYPASS.LTC128B.128 [R201+0x1f080], [R4.64], !P2 ;  /* 0x1f08000004c98fae */ /* 0x0003e8000d101d46 */
[----:B------:R-:W0:Y:S01]  /*9be0*/  LDGDEPBAR ;  /* 0x00000000000079af */ /* 0x000e220000000000 */
[----:B------:R-:W-:Y:S01]  /*9bf0*/  WARPSYNC 0xffffffff ;  /* 0xffffffff00007948 */ /* 0x000fe20003800000 */
[----:B---3--:R-:W-:Y:S02]  /*9c00*/  IMAD R7, R54, c[0x0][0x1e0], RZ ;  /* 0x0000780036077a24 */ /* 0x008fe400078e02ff */
[----:B----4-:R-:W-:Y:S01]  /*9c10*/  IMAD.WIDE.U32 R2, R88, c[0x0][0x1e0], RZ ;  /* 0x0000780058027a25 */ /* 0x010fe200078e00ff */
[----:B------:R-:W-:Y:S03]  /*9c20*/  BAR.SYNC.DEFER_BLOCKING 0x0 ;  /* 0x0000000000007b1d */ /* 0x000fe60000010000 */
[----:B--2---:R-:W-:-:S04]  /*9c30*/  IMAD R55, R103, -0x30, R55 ;  /* 0xffffffd067377824 */ /* 0x004fc800078e0237 */
[----:B------:R-:W-:-:S05]  /*9c40*/  IMAD.IADD R89, R178, 0x1, R55 ;  /* 0x00000001b2597824 */ /* 0x000fca00078e0237 */
[----:B------:R-:W-:-:S05]  /*9c50*/  IMNMX R0, R89, 0x30, PT ;  /* 0x0000003059007817 */ /* 0x000fca0003800200 */
[----:B------:R-:W-:Y:S02]  /*9c60*/  IMAD.IADD R6, R0, 0x1, -R205 ;  /* 0x0000000100067824 */ /* 0x000fe400078e0acd */
[----:B------:R-:W-:Y:S02]  /*9c70*/  IMAD R0, R88, c[0x0][0x1e4], R7 ;  /* 0x0000790058007a24 */ /* 0x000fe400078e0207 */
[----:B------:R-:W-:Y:S01]  /*9c80*/  IMAD.MOV.U32 R7, RZ, RZ, 0x20 ;  /* 0x00000020ff077424 */ /* 0x000fe200078e00ff */
[----:B------:R-:W-:Y:S01]  /*9c90*/  ISETP.GE.AND P0, PT, R6, 0x21, PT ;  /* 0x000000210600780c */ /* 0x000fe20003f06270 */
[----:B------:R-:W-:Y:S02]  /*9ca0*/  IMAD.IADD R0, R3, 0x1, R0 ;  /* 0x0000000103007824 */ /* 0x000fe400078e0200 */
[----:B------:R-:W-:-:S04]  /*9cb0*/  IMAD.WIDE.U32 R2, R2, 0x30, R90 ;  /* 0x0000003002027825 */ /* 0x000fc800078e005a */
[----:B------:R-:W-:Y:S02]  /*9cc0*/  IMAD R0, R0, 0x30, RZ ;  /* 0x0000003000007824 */ /* 0x000fe400078e02ff */
[----:B-1----:R-:W-:-:S04]  /*9cd0*/  IMAD.WIDE.U32 R4, R7, c[0x0][0x1e0], RZ ;  /* 0x0000780007047a25 */ /* 0x002fc800078e00ff */
[----:B------:R-:W-:Y:S02]  /*9ce0*/  IMAD R7, R7, c[0x0][0x1e4], RZ ;  /* 0x0000790007077a24 */ /* 0x000fe400078e02ff */
[----:B------:R-:W-:Y:S01]  /*9cf0*/  IMAD.IADD R0, R3, 0x1, R0 ;  /* 0x0000000103007824 */ /* 0x000fe200078e0200 */
[----:B------:R-:W-:-:S04]  /*9d00*/  @P0 IADD3 R3, P1, R2, R4, RZ ;  /* 0x0000000402030210 */ /* 0x000fc80007f3e0ff */
[----:B------:R-:W-:Y:S02]  /*9d10*/  @P0 IADD3.X R7, R0, R5, R7, P1, !PT ;  /* 0x0000000500070210 */ /* 0x000fe40000ffe407 */
[----:B------:R-:W-:-:S13]  /*9d20*/  ISETP.GE.AND P1, PT, R6, 0x1, PT ;  /* 0x000000010600780c */ /* 0x000fda0003f26270 */
[----:B------:R-:W-:-:S04]  /*9d30*/  @P1 LEA R4, P2, R2, c[0x0][0x1c8], 0x1 ;  /* 0x0000720002041a11 */ /* 0x000fc800078408ff */
[----:B------:R-:W-:Y:S02]  /*9d40*/  @P1 LEA.HI.X R5, R2, c[0x0][0x1cc], R0, 0x1, P2 ;  /* 0x0000730002051a11 */ /* 0x000fe400010f0c00 */
[----:B------:R-:W-:-:S04]  /*9d50*/  @P0 LEA R2, P2, R3, c[0x0][0x1c8], 0x1 ;  /* 0x0000720003020a11 */ /* 0x000fc800078408ff */
[----:B------:R-:W-:Y:S02]  /*9d60*/  @P0 LEA.HI.X R3, R3, c[0x0][0x1cc], R7, 0x1, P2 ;  /* 0x0000730003030a11 */ /* 0x000fe400010f0c07 */
[----:B------:R-:W-:-:S13]  /*9d70*/  LOP3.LUT P2, RZ, R206, 0x8, RZ, 0xc0, !PT ;  /* 0x00000008ceff7812 */ /* 0x000fda000784c0ff */
        /* <DEDUP_REMOVED lines=10> */
[----:B------:R1:W-:Y:S01]  /*9e20*/  @P0 LDGSTS.E.BYPASS.LTC128B.128 [R201+0xf880], [R2.64+0x180], !P5 ;  /* 0x0f88018002c90fae */ /* 0x0003e2000e901d46 */
[----:B------:R-:W-:-:S03]  /*9e30*/  ISETP.LT.AND P0, PT, RZ, c[0x0][0x27c], PT ;  /* 0x00009f00ff007a0c */ /* 0x000fc60003f01270 */
[----:B------:R-:W0:Y:S10]  /*9e40*/  LDGDEPBAR ;  /* 0x00000000000079af */ /* 0x000e340000000000 */
[----:B------:R-:W-:Y:S05]  /*9e50*/  @P0 BRA `(.L_x_1425) ;  /* 0x0000002000000947 */ /* 0x000fea0003800000 */
[----:B------:R-:W-:-:S04]  /*9e60*/  DEPBAR.LE SB0, 0x1 ;  /* 0x000080400000791a */ /* 0x000fc80000000000 */
[----:B------:R-:W-:Y:S05]  /*9e70*/  BRA `(.L_x_1426) ;  /* 0x0000695000007947 */ /* 0x000fea0003800000 */
.L_x_1425:
        /* <DEDUP_REMOVED lines=19> */
[----:B------:R-:W-:Y:S01]  /*9fb0*/  CS2R R20, SRZ ;  /* 0x0000000000147805 */ /* 0x000fe2000001ff00 */
        /* <DEDUP_REMOVED lines=39> */
[----:B------:R-:W-:Y:S01]  /*a230*/  IMAD.SHL.U32 R0, R140, 0x2, RZ ;  /* 0x000000028c007824 */ /* 0x000fe200078e00ff */
        /* <DEDUP_REMOVED lines=14> */
.L_x_1429:
[----:B-123--:R-:W-:Y:S05]  /*a320*/  BSYNC B0 ;  /* 0x0000000000007941 */ /* 0x00efea0003800000 */
.L_x_1428:
[----:B------:R-:W2:Y:S01]  /*a330*/  LDL R38, [R1+0x14] ;  /* 0x0000140001267983 */ /* 0x000ea20000100800 */
[----:B-----5:R-:W-:Y:S01]  /*a340*/  IMAD.MOV.U32 R35, RZ, RZ, R14 ;  /* 0x000000ffff237224 */ /* 0x020fe200078e000e */
[----:B------:R-:W-:Y:S01]  /*a350*/  SHF.R.U64 R2, R14, 0x10, R15 ;  /* 0x000000100e027819 */ /* 0x000fe2000000120f */
[----:B------:R-:W-:Y:S01]  /*a360*/  IMAD.MOV.U32 R30, RZ, RZ, R18 ;  /* 0x000000ffff1e7224 */ /* 0x000fe200078e0012 */
[--C-:B------:R-:W-:Y:S01]  /*a370*/  SHF.R.U64 R28, R18, 0x10, R19.reuse ;  /* 0x00000010121c7819 */ /* 0x100fe20000001213 */
[----:B------:R-:W-:Y:S01]  /*a380*/  IMAD.MOV.U32 R29, RZ, RZ, R19 ;  /* 0x000000ffff1d7224 */ /* 0x000fe200078e0013 */
[----:B------:R-:W-:Y:S01]  /*a390*/  PRMT R35, R35, 0x5410, R2 ;  /* 0x0000541023237816 */ /* 0x000fe20000000002 */
[----:B------:R-:W-:Y:S01]  /*a3a0*/  IMAD.MOV.U32 R36, RZ, RZ, R15 ;  /* 0x000000ffff247224 */ /* 0x000fe200078e000f */
[----:B------:R-:W-:Y:S01]  /*a3b0*/  PRMT R28, R30, 0x5410, R28 ;  /* 0x000054101e1c7816 */ /* 0x000fe2000000001c */
        /* <DEDUP_REMOVED lines=20> */
[--C-:B------:R-:W-:Y:S01]  /*a500*/  IMAD.MOV.U32 R9, RZ, RZ, R11.reuse ;  /* 0x000000ffff097224 */ /* 0x100fe200078e000b */
        /* <DEDUP_REMOVED lines=20> */
[----:B------:R-:W-:Y:S01]  /*a650*/  PRMT R25, R5, 0x5410, R0 ;  /* 0x0000541005197816 */ /* 0x000fe20000000000 */
[----:B------:R-:W-:Y:S01]  /*a660*/  BAR.SYNC.DEFER_BLOCKING 0x0 ;  /* 0x0000000000007b1d */ /* 0x000fe20000010000 */
[----:B--2---:R-:W-:-:S05]  /*a670*/  IMAD R2, R38, -0x80, R37 ;  /* 0xffffff8026027824 */ /* 0x004fca00078e0225 */
[----:B------:R-:W-:-:S04]  /*a680*/  IMNMX R30, R2, 0x80, PT ;  /* 0x00000080021e7817 */ /* 0x000fc80003800200 */
[----:B------:R-:W-:-:S13]  /*a690*/  ISETP.GE.AND P0, PT, R205, R30, PT ;  /* 0x0000001ecd00720c */ /* 0x000fda0003f06270 */
        /* <DEDUP_REMOVED lines=42> */
.L_x_1433:
[----:B------:R-:W-:Y:S05]  /*a940*/  BSYNC B0 ;  /* 0x0000000000007941 */ /* 0x000fea0003800000 */
.L_x_1432:
        /* <DEDUP_REMOVED lines=41> */
.L_x_1435:
[----:B------:R-:W-:Y:S05]  /*abe0*/  BSYNC B0 ;  /* 0x0000000000007941 */ /* 0x000fea0003800000 */
.L_x_1434:
        /* <DEDUP_REMOVED lines=41> */
.L_x_1437:
[----:B------:R-:W-:Y:S05]  /*ae80*/  BSYNC B0 ;  /* 0x0000000000007941 */ /* 0x000fea0003800000 */
.L_x_1436:
        /* <DEDUP_REMOVED lines=40> */
.L_x_1431:
[----:B------:R-:W-:Y:S05]  /*b110*/  BSYNC B1 ;  /* 0x0000000000017941 */ /* 0x000fea0003800000 */
.L_x_1430:
        /* <DEDUP_REMOVED lines=45> */
.L_x_1441:
[----:B------:R-:W-:Y:S05]  /*b3f0*/  BSYNC B0 ;  /* 0x0000000000007941 */ /* 0x000fea0003800000 */
.L_x_1440:
        /* <DEDUP_REMOVED lines=41> */
.L_x_1443:
[----:B------:R-:W-:Y:S05]  /*b690*/  BSYNC B0 ;  /* 0x0000000000007941 */ /* 0x000fea0003800000 */
.L_x_1442:
        /* <DEDUP_REMOVED lines=41> */
.L_x_1445:
[----:B------:R-:W-:Y:S05]  /*b930*/  BSYNC B0 ;  /* 0x0000000000007941 */ /* 0x000fea0003800000 */
.L_x_1444:
        /* <DEDUP_REMOVED lines=40> */
.L_x_1439:
[----:B------:R-:W-:Y:S05]  /*bbc0*/  BSYNC B1 ;  /* 0x0000000000017941 */ /* 0x000fea0003800000 */
.L_x_1438:
        /* <DEDUP_REMOVED lines=45> */
.L_x_1449:
[----:B------:R-:W-:Y:S05]  /*bea0*/  BSYNC B0 ;  /* 0x0000000000007941 */ /* 0x000fea0003800000 */
.L_x_1448:
        /* <DEDUP_REMOVED lines=41> */
.L_x_1451:
[----:B------:R-:W-:Y:S05]  /*c140*/  BSYNC B0 ;  /* 0x0000000000007941 */ /* 0x000fea0003800000 */
.L_x_1450:
        /* <DEDUP_REMOVED lines=41> */
.L_x_1453:
[----:B------:R-:W-:Y:S05]  /*c3e0*/  BSYNC B0 ;  /* 0x0000000000007941 */ /* 0x000fea0003800000 */
.L_x_1452:
        /* <DEDUP_REMOVED lines=40> */
.L_x_1447:
[----:B------:R-:W-:Y:S05]  /*c670*/  BSYNC B1 ;  /* 0x0000000000017941 */ /* 0x000fea0003800000 */
.L_x_1446:
        /* <DEDUP_REMOVED lines=44> */
.L_x_1456:
[----:B------:R-:W-:Y:S05]  /*c940*/  BSYNC B0 ;  /* 0x0000000000007941 */ /* 0x000fea0003800000 */
.L_x_1455:
        /* <DEDUP_REMOVED lines=41> */
.L_x_1458:
[----:B------:R-:W-:Y:S05]  /*cbe0*/  BSYNC B0 ;  /* 0x0000000000007941 */ /* 0x000fea0003800000 */
.L_x_1457:
        /* <DEDUP_REMOVED lines=41> */
.L_x_1460:
[----:B------:R-:W-:Y:S05]  /*ce80*/  BSYNC B0 ;  /* 0x0000000000007941 */ /* 0x000fea0003800000 */
.L_x_1459:
        /* <DEDUP_REMOVED lines=41> */
.L_x_1427:
        /* <DEDUP_REMOVED lines=36> */
.L_x_1462:
[----:B-123--:R-:W-:Y:S05]  /*d360*/  BSYNC B0 ;  /* 0x0000000000007941 */ /* 0x00efea0003800000 */
.L_x_1461:
[----:B------:R-:W2:Y:S01]  /*d370*/  LDL R36, [R1+0x14] ;  /* 0x0000140001247983 */ /* 0x000ea20000100800 */
[--C-:B-----5:R-:W-:Y:S01]  /*d380*/  IMAD.MOV.U32 R34, RZ, RZ, R17.reuse ;  /* 0x000000ffff227224 */ /* 0x120fe200078e0011 */
[----:B------:R-:W-:Y:S01]  /*d390*/  SHF.R.U32.HI R0, RZ, 0x10, R17 ;  /* 0x00000010ff007819 */ /* 0x000fe20000011611 */
[----:B------:R-:W-:Y:S01]  /*d3a0*/  IMAD.MOV.U32 R32, RZ, RZ, R18 ;  /* 0x000000ffff207224 */ /* 0x000fe200078e0012 */
[--C-:B------:R-:W-:Y:S01]  /*d3b0*/  SHF.R.U64 R30, R18, 0x10, R19.reuse ;  /* 0x00000010121e7819 */ /* 0x100fe20000001213 */
[--C-:B------:R-:W-:Y:S01]  /*d3c0*/  IMAD.MOV.U32 R31, RZ, RZ, R19.reuse ;  /* 0x000000ffff1f7224 */ /* 0x100fe200078e0013 */
[----:B------:R-:W-:Y:S01]  /*d3d0*/  PRMT R40, R34, 0x5410, R0 ;  /* 0x0000541022287816 */ /* 0x000fe20000000000 */
[----:B------:R-:W-:Y:S01]  /*d3e0*/  IMAD.MOV.U32 R25, RZ, RZ, R10 ;  /* 0x000000ffff197224 */ /* 0x000fe200078e000a */
[----:B------:R-:W-:Y:S01]  /*d3f0*/  SHF.R.U32.HI R26, RZ, 0x10, R19 ;  /* 0x00000010ff1a7819 */ /* 0x000fe20000011613 */
[--C-:B------:R-:W-:Y:S01]  /*d400*/  IMAD.MOV.U32 R24, RZ, RZ, R11.reuse ;  /* 0x000000ffff187224 */ /* 0x100fe200078e000b */
[--C-:B------:R-:W-:Y:S01]  /*d410*/  SHF.R.U64 R23, R10, 0x10, R11.reuse ;  /* 0x000000100a177819 */ /* 0x100fe2000000120b */
[----:B------:R-:W-:Y:S01]  /*d420*/  IMAD.MOV.U32 R35, RZ, RZ, R16 ;  /* 0x000000ffff237224 */ /* 0x000fe200078e0010 */
[----:B------:R-:W-:Y:S01]  /*d430*/  SHF.R.U32.HI R18, RZ, 0x10, R11 ;  /* 0x00000010ff127819 */ /* 0x000fe2000001160b */
[----:B------:R-:W-:Y:S01]  /*d440*/  IMAD.MOV.U32 R29, RZ, RZ, R8 ;  /* 0x000000ffff1d7224 */ /* 0x000fe200078e0008 */
[----:B------:R-:W-:Y:S01]  /*d450*/  SHF.R.U64 R33, R16, 0x10, R17 ;  /* 0x0000001010217819 */ /* 0x000fe20000001211 */
[----:B------:R-:W-:Y:S01]  /*d460*/  IMAD.MOV.U32 R21, RZ, RZ, R12 ;  /* 0x000000ffff157224 */ /* 0x000fe200078e000c */
[----:B------:R-:W-:Y:S01]  /*d470*/  SHF.R.U64 R27, R8, 0x10, R9 ;  /* 0x00000010081b7819 */ /* 0x000fe20000001209 */
[----:B------:R-:W-:Y:S01]  /*d480*/  IMAD.MOV.U32 R11, RZ, RZ, R5 ;  /* 0x000000ffff0b7224 */ /* 0x000fe200078e0005 */
[----:B------:R-:W-:Y:S01]  /*d490*/  SHF.R.U64 R19, R12, 0x10, R13 ;  /* 0x000000100c137819 */ /* 0x000fe2000000120d */
[----:B------:R-:W-:Y:S01]  /*d4a0*/  IMAD.MOV.U32 R28, RZ, RZ, R9 ;  /* 0x000000ffff1c7224 */ /* 0x000fe200078e0009 */
[----:B------:R-:W-:Y:S01]  /*d4b0*/  SHF.R.U64 R10, R4, 0x10, R5 ;  /* 0x00000010040a7819 */ /* 0x000fe20000001205 */
[----:B------:R-:W-:Y:S01]  /*d4c0*/  IMAD.MOV.U32 R20, RZ, RZ, R13 ;  /* 0x000000ffff147224 */ /* 0x000fe200078e000d */
[----:B------:R-:W-:Y:S01]  /*d4d0*/  SHF.R.U32.HI R3, RZ, 0x10, R5 ;  /* 0x00000010ff037819 */ /* 0x000fe20000011605 */
[----:B------:R-:W-:Y:S01]  /*d4e0*/  IMAD.MOV.U32 R17, RZ, RZ, R14 ;  /* 0x000000ffff117224 */ /* 0x000fe200078e000e */
[----:B------:R-:W-:Y:S01]  /*d4f0*/  SHF.R.U32.HI R22, RZ, 0x10, R9 ;  /* 0x00000010ff167819 */ /* 0x000fe20000011609 */
        /* <DEDUP_REMOVED lines=8> */
[----:B------:R-:W-:-:S04]  /*d580*/  DEPBAR.LE SB0, 0x1 ;  /* 0x000080400000791a */ /* 0x000fc80000000000 */
[----:B------:R-:W-:Y:S01]  /*d590*/  SHF.R.U32.HI R2, RZ, 0x10, R7 ;  /* 0x00000010ff027819 */ /* 0x000fe20000011607 */
[----:B------:R-:W-:Y:S01]  /*d5a0*/  BSSY B1, `(.L_x_1463) ;  /* 0x00000d1000017945 */ /* 0x000fe20003800000 */
        /* <DEDUP_REMOVED lines=11> */
[----:B------:R-:W-:Y:S02]  /*d660*/  SHF.R.S32.HI R53, RZ, 0x3, R49 ;  /* 0x00000003ff357819 */ /* 0x000fe40000011431 */
[----:B------:R-:W-:Y:S02]  /*d670*/  PRMT R43, R8, 0x5410, R4 ;  /* 0x00005410082b7816 */ /* 0x000fe40000000004 */
[----:B------:R-:W-:Y:S01]  /*d680*/  PRMT R45, R5, 0x5410, R2 ;  /* 0x00005410052d7816 */ /* 0x000fe20000000002 */
[----:B------:R-:W-:Y:S01]  /*d690*/  BAR.SYNC.DEFER_BLOCKING 0x0 ;  /* 0x0000000000007b1d */ /* 0x000fe20000010000 */
[----:B--2---:R-:W-:Y:S01]  /*d6a0*/  IMAD R0, R36, -0x80, R37 ;  /* 0xffffff8024007824 */ /* 0x004fe200078e0225 */
[----:B------:R-:W-:Y:S02]  /*d6b0*/  PRMT R36, R20, 0x5410, R13 ;  /* 0x0000541014247816 */ /* 0x000fe4000000000d */
[----:B------:R-:W-:Y:S02]  /*d6c0*/  PRMT R37, R16, 0x5410, R9 ;  /* 0x0000541010257816 */ /* 0x000fe40000000009 */
[----:B------:R-:W-:-:S04]  /*d6d0*/  IMNMX R51, R0, 0x80, PT ;  /* 0x0000008000337817 */ /* 0x000fc80003800200 */
[----:B------:R-:W-:-:S13]  /*d6e0*/  ISETP.GE.AND P0, PT, R205, R51, PT ;  /* 0x00000033cd00720c */ /* 0x000fda0003f06270 */
        /* <DEDUP_REMOVED lines=91> */
.L_x_1466:
[----:B------:R-:W-:Y:S05]  /*dca0*/  BSYNC B0 ;  /* 0x0000000000007941 */ /* 0x000fea0003800000 */
.L_x_1465:
        /* <DEDUP_REMOVED lines=32> */
[C---:B------:R-:W-:Y:S01]  /*deb0*/  IMAD.U32 R2, R4.reuse, 0x10000, RZ ;  /* 0x0001000004027824 */ /* 0x040fe200078e00ff */
[----:B------:R-:W-:Y:S01]  /*dec0*/  LOP3.LUT R20, R5, 0xffff0000, RZ, 0xc0, !PT ;  /* 0xffff000005147812 */ /* 0x000fe200078ec0ff */
[C---:B------:R-:W-:Y:S01]  /*ded0*/  IMAD.U32 R5, R41.reuse, 0x10000, RZ ;  /* 0x0001000029057824 */ /* 0x040fe200078e00ff */
        /* <DEDUP_REMOVED lines=61> */
.L_x_1464:
[----:B------:R-:W-:Y:S05]  /*e2b0*/  BSYNC B1 ;  /* 0x0000000000017941 */ /* 0x000fea0003800000 */
.L_x_1463:
[----:B------:R-:W-:Y:S01]  /*e2c0*/  IADD3 R2, R205, 0x20, RZ ;  /* 0x00000020cd027810 */ /* 0x000fe20007ffe0ff */
[----:B------:R-:W-:Y:S03]  /*e2d0*/  BSSY B1, `(.L_x_1467) ;  /* 0x00000c6000017945 */ /* 0x000fe60003800000 */
[----:B------:R-:W-:-:S13]  /*e2e0*/  ISETP.GE.AND P0, PT, R2, R51, PT ;  /* 0x000000330200720c */ /* 0x000fda0003f06270 */
[----:B------:R-:W-:Y:S05]  /*e2f0*/  @P0 BRA `(.L_x_1468) ;  /* 0x00000c3000000947 */ /* 0x000fea0003800000 */
[----:B------:R-:W-:Y:S01]  /*e300*/  ISETP.GE.AND P0, PT, R132, c[0x0][0x27c], PT ;  /* 0x00009f0084007a0c */ /* 0x000fe20003f06270 */
[----:B------:R-:W-:Y:S01]  /*e310*/  BSSY B0, `(.L_x_1469) ;  /* 0x0000061000007945 */ /* 0x000fe20003800000 */
[----:B------:R-:W-:Y:S02]  /*e320*/  SHF.R.S32.HI R0, RZ, 0x1f, R2 ;  /* 0x0000001fff007819 */ /* 0x000fe40000011402 */
[----:B------:R-:W-:Y:S02]  /*e330*/  SHF.R.U32.HI R52, RZ, 0x3, R159 ;  /* 0x00000003ff347819 */ /* 0x000fe4000001169f */
[----:B------:R-:W-:-:S05]  /*e340*/  LEA.HI R0, R0, R2, RZ, 0x3 ;  /* 0x0000000200007211 */ /* 0x000fca00078f18ff */
[----:B------:R-:W-:-:S05]  /*e350*/  IMAD.SHL.U32 R0, R0, 0x40, RZ ;  /* 0x0000004000007824 */ /* 0x000fca00078e00ff */
[----:B------:R-:W-:Y:S01]  /*e360*/  LOP3.LUT R18, R0, 0xfffffe00, RZ, 0xc0, !PT ;  /* 0xfffffe0000127812 */ /* 0x000fe200078ec0ff */
        /* <DEDUP_REMOVED lines=56> */
[C---:B------:R-:W-:Y:S01]  /*e6f0*/  FMUL.FTZ R9, R2.reuse, R5 ;  /* 0x0000000502097220 */ /* 0x040fe20000410000 */
        /* <DEDUP_REMOVED lines=21> */
[-C--:B------:R-:W-:Y:S01]  /*e850*/  FFMA.FTZ R9, R4, R23.reuse, -R8 ;  /* 0x0000001704097223 */ /* 0x080fe20000010808 */
        /* <DEDUP_REMOVED lines=12> */
.L_x_1470:
[----:B------:R-:W-:Y:S05]  /*e920*/  BSYNC B0 ;  /* 0x0000000000007941 */ /* 0x000fea0003800000 */
.L_x_1469:
[----:B------:R-:W-:-:S13]  /*e930*/  ISETP.GE.AND P0, PT, R134, c[0x0][0x27c], PT ;  /* 0x00009f0086007a0c */ /* 0x000fda0003f06270 */
[----:B------:R-:W-:Y:S05]  /*e940*/  @P0 BRA `(.L_x_1468) ;  /* 0x000005e000000947 */ /* 0x000fea0003800000 */
[----:B------:R-:W-:Y:S01]  /*e950*/  IMAD.MOV.U32 R0, RZ, RZ, c[0x0][0x27c] ;  /* 0x00009f00ff007624 */ /* 0x000fe200078e00ff */
[----:B------:R-:W-:Y:S02]  /*e960*/  LEA.HI R3, R50, R134, RZ, 0x6 ;  /* 0x0000008632037211 */ /* 0x000fe400078f30ff */
[----:B------:R-:W-:Y:S02]  /*e970*/  LOP3.LUT R2, R159, 0x38, R49, 0xf8, !PT ;  /* 0x000000389f027812 */ /* 0x000fe400078ef831 */
[----:B------:R-:W-:Y:S01]  /*e980*/  LEA.HI R0, R0, R53, RZ, 0x1d ;  /* 0x0000003500007211 */ /* 0x000fe200078fe8ff */
[----:B-1----:R-:W-:Y:S01]  /*e990*/  IMAD.SHL.U32 R5, R3, 0x80, RZ ;  /* 0x0000008003057824 */ /* 0x002fe200078e00ff */
[----:B------:R-:W-:Y:S02]  /*e9a0*/  LOP3.LUT R2, R2, R52, RZ, 0x3c, !PT ;  /* 0x0000003402027212 */ /* 0x000fe400078e3cff */
        /* <DEDUP_REMOVED lines=10> */
[----:B------:R-:W1:Y:S01]  /*ea50*/  LDS.128 R8, [R26] ;  /* 0x000000001a087984 */ /* 0x000e620000000c00 */
[----:B------:R-:W-:Y:S02]  /*ea60*/  IMAD.U32 R2, R41, 0x10000, RZ ;  /* 0x0001000029027824 */ /* 0x000fe400078e00ff */
        /* <DEDUP_REMOVED lines=41> */
[C---:B------:R-:W-:Y:S02]  /*ed00*/  FMUL.FTZ R9, R2.reuse, R5 ;  /* 0x0000000502097220 */ /* 0x040fe40000410000 */
        /* <DEDUP_REMOVED lines=34> */
.L_x_1468:
[----:B------:R-:W-:Y:S05]  /*ef30*/  BSYNC B1 ;  /* 0x0000000000017941 */ /* 0x000fea0003800000 */
.L_x_1467:
[----:B------:R-:W-:Y:S01]  /*ef40*/  IADD3 R0, R205, 0x40, RZ ;  /* 0x00000040cd007810 */ /* 0x000fe20007ffe0ff */
[----:B------:R-:W-:Y:S03]  /*ef50*/  BSSY B1, `(.L_x_1471) ;  /* 0x00000c3000017945 */ /* 0x000fe60003800000 */
[----:B------:R-:W-:-:S13]  /*ef60*/  ISETP.GE.AND P0, PT, R0, R51, PT ;  /* 0x000000330000720c */ /* 0x000fda0003f06270 */
[----:B------:R-:W-:Y:S05]  /*ef70*/  @P0 BRA `(.L_x_1472) ;  /* 0x00000c0000000947 */ /* 0x000fea0003800000 */
[----:B------:R2:W5:Y:S01]  /*ef80*/  LDL R32, [R1+0x48] ;  /* 0x0000480001207983 */ /* 0x0005620000100800 */
[----:B------:R-:W-:Y:S01]  /*ef90*/  ISETP.GE.AND P0, PT, R132, c[0x0][0x27c], PT ;  /* 0x00009f0084007a0c */ /* 0x000fe20003f06270 */
[----:B------:R-:W-:Y:S01]  /*efa0*/  BSSY B0, `(.L_x_1473) ;  /* 0x0000063000007945 */ /* 0x000fe20003800000 */
[C---:B------:R-:W-:Y:S02]  /*efb0*/  IADD3 R49, R205.reuse, 0x40, RZ ;  /* 0x00000040cd317810 */ /* 0x040fe40007ffe0ff */
[----:B------:R-:W-:-:S03]  /*efc0*/  IADD3 R50, R205, 0x40, RZ ;  /* 0x00000040cd327810 */ /* 0x000fc60007ffe0ff */
[----:B------:R-:W-:Y:S02]  /*efd0*/  IMAD.SHL.U32 R49, R49, 0x40, RZ ;  /* 0x0000004031317824 */ /* 0x000fe400078e00ff */
[----:B------:R-:W-:-:S03]  /*efe0*/  IMAD.SHL.U32 R50, R50, 0x40, RZ ;  /* 0x0000004032327824 */ /* 0x000fc600078e00ff */
[----:B------:R-:W-:Y:S02]  /*eff0*/  LOP3.LUT R49, R49, 0x1c0, RZ, 0xc0, !PT ;  /* 0x000001c031317812 */ /* 0x000fe400078ec0ff */
[----:B------:R-:W-:Y:S02]  /*f000*/  LOP3.LUT R50, R50, 0x1c0, RZ, 0xc0, !PT ;  /* 0x000001c032327812 */ /* 0x000fe400078ec0ff */
[----:B------:R-:W-:Y:S01]  /*f010*/  SHF.R.U32.HI R49, RZ, 0x3, R49 ;  /* 0x00000003ff317819 */ /* 0x000fe20000011631 */
[----:B------:R-:W-:Y:S05]  /*f020*/  @P0 BRA `(.L_x_1474) ;  /* 0x000005a000000947 */ /* 0x000fea0003800000 */
[----:B------:R-:W-:Y:S01]  /*f030*/  IMAD.MOV.U32 R3, RZ, RZ, c[0x0][0x27c] ;  /* 0x00009f00ff037624 */ /* 0x000fe200078e00ff */
[----:B------:R-:W-:-:S04]  /*f040*/  LOP3.LUT R0, R50, 0x38, R132, 0xf8, !PT ;  /* 0x0000003832007812 */ /* 0x000fc800078ef884 */
[----:B------:R-:W-:Y:S02]  /*f050*/  LEA.HI R3, R3, R215, RZ, 0x1d ;  /* 0x000000d703037211 */ /* 0x000fe400078fe8ff */
[----:B-----5:R-:W-:Y:S02]  /*f060*/  LOP3.LUT R0, R32, R0, R49, 0xf6, !PT ;  /* 0x0000000020007212 */ /* 0x020fe400078ef631 */
        /* <DEDUP_REMOVED lines=13> */
[----:B------:R-:W3:Y:S01]  /*f140*/  LDS.128 R4, [R24+0x10080] ;  /* 0x0100800018047984 */ /* 0x000ee20000000c00 */
        /* <DEDUP_REMOVED lines=8> */
[C---:B---3--:R-:W-:Y:S01]  /*f1d0*/  SHF.L.U32 R3, R4.reuse, 0x10, RZ ;  /* 0x0000001004037819 */ /* 0x048fe200000006ff */
        /* <DEDUP_REMOVED lines=63> */
.L_x_1474:
[----:B------:R-:W-:Y:S05]  /*f5d0*/  BSYNC B0 ;  /* 0x0000000000007941 */ /* 0x000fea0003800000 */
.L_x_1473:
[----:B------:R-:W-:-:S13]  /*f5e0*/  ISETP.GE.AND P0, PT, R134, c[0x0][0x27c], PT ;  /* 0x00009f0086007a0c */ /* 0x000fda0003f06270 */
[----:B------:R-:W-:Y:S05]  /*f5f0*/  @P0 BRA `(.L_x_1472) ;  /* 0x0000058000000947 */ /* 0x000fea0003800000 */
[----:B------:R-:W3:Y:S01]  /*f600*/  LDL R31, [R1+0x50] ;  /* 0x00005000011f7983 */ /* 0x000ee20000100800 */
[----:B------:R-:W-:-:S04]  /*f610*/  MOV R0, c[0x0][0x27c] ;  /* 0x00009f0000007a02 */ /* 0x000fc80000000f00 */
        /* <DEDUP_REMOVED lines=8> */
[----:B-----5:R-:W-:Y:S02]  /*f6a0*/  IADD3 R0, R2, R0, R32 ;  /* 0x0000000002007210 */ /* 0x020fe40007ffe020 */
[----:B------:R-:W-:-:S03]  /*f6b0*/  SHF.L.U32 R2, R41, 0x10, RZ ;  /* 0x0000001029027819 */ /* 0x000fc600000006ff */
[----:B-1----:R-:W-:Y:S02]  /*f6c0*/  IMAD.SHL.U32 R24, R0, 0x2, RZ ;  /* 0x0000000200187824 */ /* 0x002fe400078e00ff */
[----:B------:R-:W-:-:S03]  /*f6d0*/  IMAD.U32 R0, R42, 0x10000, RZ ;  /* 0x000100002a007824 */ /* 0x000fc600078e00ff */
[----:B------:R-:W1:Y:S02]  /*f6e0*/  LDS.128 R4, [R24+0x10080] ;  /* 0x0100800018047984 */ /* 0x000e640000000c00 */
[----:B-1----:R-:W-:Y:S01]  /*f6f0*/  SHF.L.U32 R3, R4, 0x10, RZ ;  /* 0x0000001004037819 */ /* 0x002fe200000006ff */
[----:B------:R-:W-:Y:S01]  /*f700*/  IMAD.U32 R15, R7, 0x10000, RZ ;  /* 0x00010000070f7824 */ /* 0x000fe200078e00ff */
[----:B------:R-:W-:Y:S02]  /*f710*/  LOP3.LUT R19, R5, 0xffff0000, RZ, 0xc0, !PT ;  /* 0xffff000005137812 */ /* 0x000fe400078ec0ff */
[----:B------:R-:W-:Y:S01]  /*f720*/  LOP3.LUT R18, R7, 0xffff0000, RZ, 0xc0, !PT ;  /* 0xffff000007127812 */ /* 0x000fe200078ec0ff */
[----:B---3--:R-:W1:Y:S02]  /*f730*/  LDS.128 R8, [R31] ;  /* 0x000000001f087984 */ /* 0x008e640000000c00 */
[C---:B-1----:R-:W-:Y:S01]  /*f740*/  SHF.L.U32 R12, R8.reuse, 0x10, RZ ;  /* 0x00000010080c7819 */ /* 0x042fe200000006ff */
[----:B------:R-:W-:Y:S01]  /*f750*/  IMAD.U32 R20, R11, 0x10000, RZ ;  /* 0x000100000b147824 */ /* 0x000fe200078e00ff */
[----:B------:R-:W-:Y:S01]  /*f760*/  LOP3.LUT R13, R8, 0xffff0000, RZ, 0xc0, !PT ;  /* 0xffff0000080d7812 */ /* 0x000fe200078ec0ff */
[----:B------:R-:W-:Y:S01]  /*f770*/  IMAD.U32 R14, R9, 0x10000, RZ ;  /* 0x00010000090e7824 */ /* 0x000fe200078e00ff */
[----:B------:R-:W-:Y:S01]  /*f780*/  LOP3.LUT R21, R11, 0xffff0000, RZ, 0xc0, !PT ;  /* 0xffff00000b157812 */ /* 0x000fe200078ec0ff */
[----:B------:R-:W-:Y:S01]  /*f790*/  FMUL.FTZ R11, R2, R3 ;  /* 0x00000003020b7220 */ /* 0x000fe20000410000 */
[----:B------:R-:W-:-:S02]  /*f7a0*/  LOP3.LUT R8, R4, 0xffff0000, RZ, 0xc0, !PT ;  /* 0xffff000004087812 */ /* 0x000fc400078ec0ff */
[----:B------:R-:W-:Y:S01]  /*f7b0*/  LOP3.LUT R22, R9, 0xffff0000, RZ, 0xc0, !PT ;  /* 0xffff000009167812 */ /* 0x000fe200078ec0ff */
[----:B------:R-:W-:Y:S01]  /*f7c0*/  IMAD.U32 R9, R5, 0x10000, RZ ;  /* 0x0001000005097824 */ /* 0x000fe200078e00ff */
[----:B------:R-:W-:Y:S01]  /*f7d0*/  LOP3.LUT R4, R41, 0xffff0000, RZ, 0xc0, !PT ;  /* 0xffff000029047812 */ /* 0x000fe200078ec0ff */
[----:B------:R-:W-:Y:S01]  /*f7e0*/  FFMA.FTZ R30, R0, R12, -R11 ;  /* 0x0000000c001e7223 */ /* 0x000fe2000001080b */
[C---:B------:R-:W-:Y:S02]  /*f7f0*/  SHF.L.U32 R16, R10.reuse, 0x10, RZ ;  /* 0x000000100a107819 */ /* 0x040fe400000006ff */
[----:B------:R-:W-:Y:S01]  /*f800*/  LOP3.LUT R17, R10, 0xffff0000, RZ, 0xc0, !PT ;  /* 0xffff00000a117812 */ /* 0x000fe200078ec0ff */
[----:B------:R-:W-:Y:S01]  /*f810*/  FMUL.FTZ R7, R4, R8 ;  /* 0x0000000804077220 */ /* 0x000fe20000410000 */
[C---:B------:R-:W-:Y:S02]  /*f820*/  SHF.L.U32 R5, R6.reuse, 0x10, RZ ;  /* 0x0000001006057819 */ /* 0x040fe400000006ff */
[----:B------:R-:W-:Y:S01]  /*f830*/  LOP3.LUT R10, R6, 0xffff0000, RZ, 0xc0, !PT ;  /* 0xffff0000060a7812 */ /* 0x000fe200078ec0ff */
[----:B------:R-:W-:Y:S01]  /*f840*/  FMUL.FTZ R6, R0, R3 ;  /* 0x0000000300067220 */ /* 0x000fe20000410000 */
[----:B------:R-:W-:-:S02]  /*f850*/  LOP3.LUT R3, R42, 0xffff0000, RZ, 0xc0, !PT ;  /* 0xffff00002a037812 */ /* 0x000fc400078ec0ff */
[----:B------:R-:W-:Y:S01]  /*f860*/  SHF.L.U32 R0, R44, 0x10, RZ ;  /* 0x000000102c007819 */ /* 0x000fe200000006ff */
[----:B------:R-:W-:Y:S01]  /*f870*/  FFMA.FTZ R29, R2, R12, R6 ;  /* 0x0000000c021d7223 */ /* 0x000fe20000010006 */
[----:B------:R-:W-:Y:S01]  /*f880*/  SHF.L.U32 R6, R43, 0x10, RZ ;  /* 0x000000102b067819 */ /* 0x000fe200000006ff */
[C---:B------:R-:W-:Y:S02]  /*f890*/  FFMA.FTZ R28, R3.reuse, R13, -R7 ;  /* 0x0000000d031c7223 */ /* 0x040fe40000010807 */
[----:B------:R-:W-:Y:S02]  /*f8a0*/  IMAD.U32 R2, R48, 0x10000, RZ ;  /* 0x0001000030027824 */ /* 0x000fe400078e00ff */
[-C--:B------:R-:W-:Y:S02]  /*f8b0*/  FMUL.FTZ R7, R0, R9.reuse ;  /* 0x0000000900077220 */ /* 0x080fe40000410000 */
[----:B------:R-:W-:Y:S02]  /*f8c0*/  FMUL.FTZ R8, R3, R8 ;  /* 0x0000000803087220 */ /* 0x000fe40000410000 */
[----:B------:R-:W-:-:S02]  /*f8d0*/  FMUL.FTZ R3, R2, R9 ;  /* 0x0000000902037220 */ /* 0x000fc40000410000 */
[-C--:B------:R-:W-:Y:S02]  /*f8e0*/  FFMA.FTZ R26, R2, R14.reuse, -R7 ;  /* 0x0000000e021a7223 */ /* 0x080fe40000010807 */
[----:B------:R-:W-:Y:S02]  /*f8f0*/  IMAD.U32 R2, R46, 0x10000, RZ ;  /* 0x000100002e027824 */ /* 0x000fe400078e00ff */
[----:B------:R-:W-:Y:S02]  /*f900*/  FFMA.FTZ R27, R4, R13, R8 ;  /* 0x0000000d041b7223 */ /* 0x000fe40000010008 */
[----:B------:R-:W-:Y:S01]  /*f910*/  FFMA.FTZ R25, R0, R14, R3 ;  /* 0x0000000e00197223 */ /* 0x000fe20000010003 */
[----:B------:R-:W-:Y:S01]  /*f920*/  LOP3.LUT R3, R46, 0xffff0000, RZ, 0xc0, !PT ;  /* 0xffff00002e037812 */ /* 0x000fe200078ec0ff */
[-C--:B------:R-:W-:Y:S01]  /*f930*/  FMUL.FTZ R4, R6, R5.reuse ;  /* 0x0000000506047220 */ /* 0x080fe20000410000 */
[----:B------:R-:W-:Y:S01]  /*f940*/  LOP3.LUT R0, R43, 0xffff0000, RZ, 0xc0, !PT ;  /* 0xffff00002b007812 */ /* 0x000fe200078ec0ff */
[C---:B------:R-:W-:Y:S01]  /*f950*/  FMUL.FTZ R9, R2.reuse, R5 ;  /* 0x0000000502097220 */ /* 0x040fe20000410000 */
[----:B------:R-:W-:Y:S01]  /*f960*/  SHF.L.U32 R5, R45, 0x10, RZ ;  /* 0x000000102d057819 */ /* 0x000fe200000006ff */
        /* <DEDUP_REMOVED lines=33> */
.L_x_1472:
[----:B------:R-:W-:Y:S05]  /*fb80*/  BSYNC B1 ;  /* 0x0000000000017941 */ /* 0x000fea0003800000 */
.L_x_1471:
[----:B------:R-:W-:-:S04]  /*fb90*/  IADD3 R0, R205, 0x60, RZ ;  /* 0x00000060cd007810 */ /* 0x000fc80007ffe0ff */
[----:B------:R-:W-:-:S13]  /*fba0*/  ISETP.GE.AND P0, PT, R0, R51, PT ;  /* 0x000000330000720c */ /* 0x000fda0003f06270 */
[----:B------:R-:W-:Y:S05]  /*fbb0*/  @P0 BRA `(.L_x_1454) ;  /* 0x00000c0000000947 */ /* 0x000fea0003800000 */
[----:B-----5:R3:W5:Y:S01]  /*fbc0*/  LDL R32, [R1+0x44] ;  /* 0x0000440001207983 */ /* 0x0207620000100800 */
        /* <DEDUP_REMOVED lines=27> */
[----:B------:R-:W4:Y:S01]  /*fd80*/  LDS.128 R4, [R24+0x10080] ;  /* 0x0100800018047984 */ /* 0x000f220000000c00 */
        /* <DEDUP_REMOVED lines=8> */
[C---:B----4-:R-:W-:Y:S01]  /*fe10*/  SHF.L.U32 R3, R4.reuse, 0x10, RZ ;  /* 0x0000001004037819 */ /* 0x050fe200000006ff */
        /* <DEDUP_REMOVED lines=63> */
.L_x_1476:
[----:B------:R-:W-:Y:S05]  /*10210*/  BSYNC B0 ;  /* 0x0000000000007941 */ /* 0x000fea0003800000 */
.L_x_1475:
[----:B------:R-:W-:-:S13]  /*10220*/  ISETP.GE.AND P0, PT, R134, c[0x0][0x27c], PT ;  /* 0x00009f0086007a0c */ /* 0x000fda0003f06270 */
[----:B------:R-:W-:Y:S05]  /*10230*/  @P0 BRA `(.L_x_1454) ;  /* 0x0000058000000947 */ /* 0x000fea0003800000 */
[----:B-1----:R-:W4:Y:S01]  /*10240*/  LDL R31, [R1+0x4c] ;  /* 0x00004c00011f7983 */ /* 0x002f220000100800 */
        /* <DEDUP_REMOVED lines=11> */
[----:B------:R-:W-:Y:S02]  /*10300*/  IMAD.SHL.U32 R24, R0, 0x2, RZ ;  /* 0x0000000200187824 */ /* 0x000fe400078e00ff */
[----:B------:R-:W-:-:S03]  /*10310*/  IMAD.U32 R0, R42, 0x10000, RZ ;  /* 0x000100002a007824 */ /* 0x000fc600078e00ff */
[----:B------:R-:W1:Y:S02]  /*10320*/  LDS.128 R4, [R24+0x10080] ;  /* 0x0100800018047984 */ /* 0x000e640000000c00 */
[----:B-1----:R-:W-:Y:S01]  /*10330*/  SHF.L.U32 R3, R4, 0x10, RZ ;  /* 0x0000001004037819 */ /* 0x002fe200000006ff */
[----:B------:R-:W-:Y:S01]  /*10340*/  IMAD.U32 R15, R7, 0x10000, RZ ;  /* 0x00010000070f7824 */ /* 0x000fe200078e00ff */
[----:B------:R-:W-:Y:S02]  /*10350*/  LOP3.LUT R19, R5, 0xffff0000, RZ, 0xc0, !PT ;  /* 0xffff000005137812 */ /* 0x000fe400078ec0ff */
[----:B------:R-:W-:Y:S01]  /*10360*/  LOP3.LUT R18, R7, 0xffff0000, RZ, 0xc0, !PT ;  /* 0xffff000007127812 */ /* 0x000fe200078ec0ff */
[----:B----4-:R-:W1:Y:S02]  /*10370*/  LDS.128 R8, [R31] ;  /* 0x000000001f087984 */ /* 0x010e640000000c00 */
        /* <DEDUP_REMOVED lines=68> */
.L_x_1454:
[----:B------:R-:W-:Y:S05]  /*107c0*/  BSYNC B2 ;  /* 0x0000000000027941 */ /* 0x000fea0003800000 */
.L_x_1426:
[----:B-1----:R-:W1:Y:S01]  /*107d0*/  S2R R2, SR_TID.X ;  /* 0x0000000000027919 */ /* 0x002e620000002100 */
[----:B------:R-:W-:Y:S01]  /*107e0*/  IMAD R0, R54, c[0x0][0x208], RZ ;  /* 0x0000820036007a24 */ /* 0x000fe200078e02ff */
[----:B------:R-:W-:Y:S01]  /*107f0*/  MOV R4, R212 ;  /* 0x000000d400047202 */ /* 0x000fe20000000f00 */
[----:B------:R-:W-:Y:S01]  /*10800*/  IMAD.MOV.U32 R5, RZ, RZ, R214 ;  /* 0x000000ffff057224 */ /* 0x000fe200078e00d6 */
[----:B------:R-:W-:-:S04]  /*10810*/  DEPBAR.LE SB0, 0x0 ;  /* 0x000080000000791a */ /* 0x000fc80000000000 */
[----:B------:R-:W-:Y:S01]  /*10820*/  IMAD R0, R88, c[0x0][0x20c], R0 ;  /* 0x0000830058007a24 */ /* 0x000fe200078e0200 */
[----:B------:R-:W-:Y:S01]  /*10830*/  BAR.SYNC.DEFER_BLOCKING 0x0 ;  /* 0x0000000000007b1d */ /* 0x000fe20000010000 */
[----:B------:R-:W-:Y:S02]  /*10840*/  LOP3.LUT P5, RZ, R215, 0x2, RZ, 0xc0, !PT ;  /* 0x00000002d7ff7812 */ /* 0x000fe400078ac0ff */
[C---:B------:R-:W-:Y:S02]  /*10850*/  LOP3.LUT P4, RZ, R56.reuse, 0x1, RZ, 0xc0, !PT ;  /* 0x0000000138ff7812 */ /* 0x040fe4000788c0ff */
[----:B------:R-:W-:Y:S01]  /*10860*/  IADD3 R188, R143, 0x20, RZ ;  /* 0x000000208fbc7810 */ /* 0x000fe20007ffe0ff */
[----:B------:R-:W-:Y:S01]  /*10870*/  BSSY B0, `(.L_x_1477) ;  /* 0x0000128000007945 */ /* 0x000fe20003800000 */
[C---:B------:R-:W-:Y:S02]  /*10880*/  LOP3.LUT P3, RZ, R56.reuse, 0x2, RZ, 0xc0, !PT ;  /* 0x0000000238ff7812 */ /* 0x040fe4000786c0ff */
[----:B------:R-:W-:-:S02]  /*10890*/  LOP3.LUT P2, RZ, R56, 0x4, RZ, 0xc0, !PT ;  /* 0x0000000438ff7812 */ /* 0x000fc4000784c0ff */
[----:B-1----:R-:W-:Y:S01]  /*108a0*/  ISETP.GT.AND P6, PT, R2, 0x7f, PT ;  /* 0x0000007f0200780c */ /* 0x002fe20003fc4270 */
[----:B------:R-:W-:-:S05]  /*108b0*/  IMAD.WIDE.U32 R2, R88, c[0x0][0x208], RZ ;  /* 0x0000820058027a25 */ /* 0x000fca00078e00ff */
[----:B------:R-:W-:Y:S01]  /*108c0*/  IADD3 R0, R3, R0, RZ ;  /* 0x0000000003007210 */ /* 0x000fe20007ffe0ff */
[----:B------:R-:W-:Y:S01]  /*108d0*/  IMAD.WIDE.U32 R6, R2, 0x30, R4 ;  /* 0x0000003002067825 */ /* 0x000fe200078e0004 */
[----:B------:R-:W-:Y:S03]  /*108e0*/  LDSM.16.M88.4 R12, [R193] ;  /* 0x00000000c10c783b */ /* 0x000fe60000000200 */
[----:B------:R-:W-:Y:S01]  /*108f0*/  IMAD R0, R0, 0x30, RZ ;  /* 0x0000003000007824 */ /* 0x000fe200078e02ff */
[----:B------:R-:W-:Y:S01]  /*10900*/  LEA R2, P1, R6, c[0x0][0x1f8], 0x1 ;  /* 0x00007e0006027a11 */ /* 0x000fe200078208ff */
[----:B------:R-:W1:Y:S01]  /*10910*/  LDSM.16.M88.4 R20, [R143] ;  /* 0x000000008f14783b */ /* 0x000e620000000200 */
[----:B------:R-:W-:Y:S01]  /*10920*/  @!P6 MOV R8, c[0x0][0x208] ;  /* 0x000082000008ea02 */ /* 0x000fe20000000f00 */
[----:B------:R-:W-:Y:S01]  /*10930*/  IMAD.IADD R0, R7, 0x1, R0 ;  /* 0x0000000107007824 */ /* 0x000fe200078e0200 */
[----:B------:R-:W-:Y:S01]  /*10940*/  @!P6 MOV R5, c[0x0][0x20c] ;  /* 0x000083000005ea02 */ /* 0x000fe20000000f00 */
[----:B------:R-:W-:Y:S01]  /*10950*/  IMAD.MOV.U32 R7, RZ, RZ, R188 ;  /* 0x000000ffff077224 */ /* 0x000fe200078e00bc */
[----:B------:R-:W-:Y:S01]  /*10960*/  @!P6 LEA R4, P0, R8, R2, 0x6 ;  /* 0x000000020804e211 */ /* 0x000fe200078030ff */
[----:B------:R-:W4:Y:S01]  /*10970*/  LDSM.16.M88.4 R24, [R143+0x800] ;  /* 0x000800008f18783b */ /* 0x000f220000000200 */
[----:B------:R-:W-:-:S02]  /*10980*/  LEA.HI.X R3, R6, c[0x0][0x1fc], R0, 0x1, P1 ;  /* 0x00007f0006037a11 */ /* 0x000fc400008f0c00 */
[----:B------:R-:W-:Y:S01]  /*10990*/  MOV R0, 0x40 ;  /* 0x0000004000007802 */ /* 0x000fe20000000f00 */
[----:B------:R-:W-:Y:S01]  /*109a0*/  LDSM.16.M88.4 R44, [R143+0x1000] ;  /* 0x001000008f2c783b */ /* 0x000fe20000000200 */
[----:B------:R-:W-:Y:S02]  /*109b0*/  @!P6 LEA.HI.X R5, R8, R3, R5, 0x6, P0 ;  /* 0x000000030805e211 */ /* 0x000fe400000f3405 */
[----:B------:R-:W-:Y:S01]  /*109c0*/  LOP3.LUT P0, RZ, R215, 0x4, RZ, 0xc0, !PT ;  /* 0x00000004d7ff7812 */ /* 0x000fe2000780c0ff */
[----:B------:R-:W-:Y:S01]  /*109d0*/  LDSM.16.M88.4 R8, [R194] ;  /* 0x00000000c208783b */ /* 0x000fe20000000200 */
[----:B------:R-:W-:Y:S02]  /*109e0*/  IADD3 R6, R55, R178, -R205 ;  /* 0x000000b237067210 */ /* 0x000fe40007ffe8cd */
[----:B------:R-:W-:Y:S02]  /*109f0*/  SEL R0, R0, 0xffffffc0, !P0 ;  /* 0xffffffc000007807 */ /* 0x000fe40004000000 */
[----:B------:R-:W-:-:S02]  /*10a00*/  ISETP.LT.OR P0, PT, R6, 0x1, !P4 ;  /* 0x000000010600780c */ /* 0x000fc40006701670 */
[C---:B------:R-:W-:Y:S02]  /*10a10*/  @P5 IADD3 R7, R143.reuse, -0x20, RZ ;  /* 0xffffffe08f075810 */ /* 0x040fe40007ffe0ff */
[----:B------:R-:W-:Y:S02]  /*10a20*/  LOP3.LUT P1, RZ, R56, 0x8, RZ, 0xc0, !PT ;  /* 0x0000000838ff7812 */ /* 0x000fe4000782c0ff */
[----:B------:R-:W-:Y:S01]  /*10a30*/  @P5 IADD3 R188, R143, -0x20, RZ ;  /* 0xffffffe08fbc5810 */ /* 0x000fe20007ffe0ff */
[----:B------:R-:W2:Y:S03]  /*10a40*/  LDSM.16.M88.4 R36, [R7] ;  /* 0x000000000724783b */ /* 0x000ea60000000200 */
[----:B------:R-:W-:Y:S01]  /*10a50*/  IADD3 R142, R0, R188, RZ ;  /* 0x000000bc008e7210 */ /* 0x000fe20007ffe0ff */
[----:B------:R-:W3:Y:S04]  /*10a60*/  LDSM.16.M88.4 R52, [R7+0x800] ;  /* 0x000800000734783b */ /* 0x000ee80000000200 */
[----:B------:R-:W3:Y:S04]  /*10a70*/  LDSM.16.M88.4 R68, [R7+0x1000] ;  /* 0x001000000744783b */ /* 0x000ee80000000200 */
[----:B------:R-:W-:Y:S01]  /*10a80*/  @!PT LDS RZ, [RZ] ;  /* 0x00000000fffff984 */ /* 0x000fe20000000800 */
[----:B------:R-:W-:Y:S01]  /*10a90*/  @!PT LDS RZ, [RZ] ;  /* 0x00000000fffff984 */ /* 0x000fe20000000800 */
[----:B------:R-:W-:Y:S01]  /*10aa0*/  @!PT LDS RZ, [RZ] ;  /* 0x00000000fffff984 */ /* 0x000fe20000000800 */
[----:B------:R2:W-:Y:S01]  /*10ab0*/  LDGSTS.E.BYPASS.LTC128B.128 [R197+0x4080], [R2.64], !P0 ;  /* 0x0408000002c57fae */ /* 0x0005e2000c101d46 */
[C---:B------:R-:W-:Y:S01]  /*10ac0*/  ISETP.LT.OR P0, PT, R6.reuse, 0x1, !P3 ;  /* 0x000000010600780c */ /* 0x040fe20005f01670 */
[C---:B-1----:R-:W-:Y:S08]  /*10ad0*/  HMMA.16816.F32.BF16 R16, R12.reuse, R20, RZ ;  /* 0x000000140c10723c */ /* 0x042ff000000418ff */
[----:B------:R-:W-:Y:S04]  /*10ae0*/  HMMA.16816.F32.BF16 R28, R12, R22, RZ ;  /* 0x000000160c1c723c */ /* 0x000fe800000418ff */
[----:B------:R1:W-:Y:S01]  /*10af0*/  LDGSTS.E.BYPASS.LTC128B.128 [R197+0x5880], [R2.64+0x80], !P0 ;  /* 0x0588008002c57fae */ /* 0x0003e2000c101d46 */
[----:B------:R-:W-:-:S03]  /*10b00*/  ISETP.LT.OR P0, PT, R6, 0x1, !P2 ;  /* 0x000000010600780c */ /* 0x000fc60005701670 */
[C---:B----45:R-:W-:Y:S08]  /*10b10*/  HMMA.16816.F32.BF16 R32, R12.reuse, R24, RZ ;  /* 0x000000180c20723c */ /* 0x070ff000000418ff */
[----:B------:R-:W-:Y:S02]  /*10b20*/  HMMA.16816.F32.BF16 R40, R12, R26, RZ ;  /* 0x0000001a0c28723c */ /* 0x000fe400000418ff */
[----:B------:R1:W-:Y:S01]  /*10b30*/  LDGSTS.E.BYPASS.LTC128B.128 [R197+0x7080], [R2.64+0x100], !P0 ;  /* 0x0708010002c57fae */ /* 0x0003e2000c101d46 */
[----:B------:R-:W-:-:S05]  /*10b40*/  ISETP.LT.OR P0, PT, R6, 0x1, !P1 ;  /* 0x000000010600780c */ /* 0x000fca0004f01670 */
[----:B--2---:R-:W-:Y:S08]  /*10b50*/  HMMA.16816.F32.BF16 R16, R8, R36, R16 ;  /* 0x000000240810723c */ /* 0x004ff00000041810 */
[----:B------:R1:W-:Y:S01]  /*10b60*/  LDGSTS.E.BYPASS.LTC128B.128 [R197+0x8880], [R2.64+0x180], !P0 ;  /* 0x0888018002c57fae */ /* 0x0003e2000c101d46 */
[C---:B------:R-:W-:Y:S01]  /*10b70*/  @!P6 ISETP.LT.OR P0, PT, R6.reuse, 0x21, !P4 ;  /* 0x000000210600e80c */ /* 0x040fe20006701670 */
[C---:B------:R-:W-:Y:S08]  /*10b80*/  HMMA.16816.F32.BF16 R48, R12.reuse, R44, RZ ;  /* 0x0000002c0c30723c */ /* 0x040ff000000418ff */
[----:B------:R-:W-:Y:S04]  /*10b90*/  HMMA.16816.F32.BF16 R44, R12, R46, RZ ;  /* 0x0000002e0c2c723c */ /* 0x000fe800000418ff */
[----:B------:R2:W-:Y:S01]  /*10ba0*/  @!P6 LDGSTS.E.BYPASS.LTC128B.128 [R201+0x5080], [R4.64], !P0 ;  /* 0x0508000004c9efae */ /* 0x0005e2000c101d46 */
[----:B------:R-:W-:-:S03]  /*10bb0*/  @!P6 ISETP.LT.OR P0, PT, R6, 0x21, !P3 ;  /* 0x000000210600e80c */ /* 0x000fc60005f01670 */
[C---:B------:R-:W-:Y:S08]  /*10bc0*/  HMMA.16816.F32.BF16 R28, R8.reuse, R38, R28 ;  /* 0x00000026081c723c */ /* 0x040ff0000004181c */
[----:B---3--:R-:W-:Y:S01]  /*10bd0*/  HMMA.16816.F32.BF16 R32, R8, R52, R32 ;  /* 0x000000340820723c */ /* 0x008fe20000041820 */
[----:B-1----:R-:W-:Y:S01]  /*10be0*/  IADD3 R2, R143, R0, RZ ;  /* 0x000000008f027210 */ /* 0x002fe20007ffe0ff */
[----:B------:R2:W-:Y:S01]  /*10bf0*/  @!P6 LDGSTS.E.BYPASS.LTC128B.128 [R201+0x6880], [R4.64+0x80], !P0 ;  /* 0x0688008004c9efae */ /* 0x0005e2000c101d46 */
[----:B------:R-:W-:-:S05]  /*10c00*/  @!P6 ISETP.LT.OR P0, PT, R6, 0x21, !P2 ;  /* 0x000000210600e80c */ /* 0x000fca0005701670 */
[C---:B------:R-:W-:Y:S08]  /*10c10*/  HMMA.16816.F32.BF16 R40, R8.reuse, R54, R40 ;  /* 0x000000360828723c */ /* 0x040ff00000041828 */
[----:B------:R2:W-:Y:S01]  /*10c20*/  @!P6 LDGSTS.E.BYPASS.LTC128B.128 [R201+0x8080], [R4.64+0x100], !P0 ;  /* 0x0808010004c9efae */ /* 0x0005e2000c101d46 */
[----:B------:R-:W-:Y:S01]  /*10c30*/  @!P6 ISETP.LT.OR P0, PT, R6, 0x21, !P1 ;  /* 0x000000210600e80c */ /* 0x000fe20004f01670 */
[C---:B------:R-:W-:Y:S08]  /*10c40*/  HMMA.16816.F32.BF16 R48, R8.reuse, R68, R48 ;  /* 0x000000440830723c */ /* 0x040ff00000041830 */
[----:B------:R-:W-:Y:S04]  /*10c50*/  HMMA.16816.F32.BF16 R44, R8, R70, R44 ;  /* 0x00000046082c723c */ /* 0x000fe8000004182c */
[----:B------:R2:W-:Y:S01]  /*10c60*/  @!P6 LDGSTS.E.BYPASS.LTC128B.128 [R201+0x9880], [R4.64+0x180], !P0 ;  /* 0x0988018004c9efae */ /* 0x0005e2000c101d46 */
[----:B------:R-:W-:-:S03]  /*10c70*/  ISETP.GT.AND P0, PT, R88, R218, PT ;  /* 0x000000da5800720c */ /* 0x000fc60003f04270 */
[----:B------:R-:W-:Y:S04]  /*10c80*/  LDSM.16.M88.4 R56, [R2] ;  /* 0x000000000238783b */ /* 0x000fe80000000200 */
[----:B------:R-:W-:Y:S04]  /*10c90*/  LDSM.16.M88.4 R24, [R195] ;  /* 0x00000000c318783b */ /* 0x000fe80000000200 */
[----:B------:R-:W-:Y:S04]  /*10ca0*/  LDSM.16.M88.4 R76, [R142] ;  /* 0x000000008e4c783b */ /* 0x000fe80000000200 */
[----:B------:R-:W-:Y:S04]  /*10cb0*/  LDSM.16.M88.4 R64, [R2+0x800] ;  /* 0x000800000240783b */ /* 0x000fe80000000200 */
[----:B------:R-:W-:Y:S04]  /*10cc0*/  LDSM.16.M88.4 R60, [R2+0x1000] ;  /* 0x00100000023c783b */ /* 0x000fe80000000200 */
[----:B------:R-:W-:Y:S04]  /*10cd0*/  LDSM.16.M88.4 R20, [R193+0x4000] ;  /* 0x00400000c114783b */ /* 0x000fe80000000200 */
[----:B--2---:R-:W1:Y:S04]  /*10ce0*/  LDSM.16.M88.4 R4, [R196] ;  /* 0x00000000c404783b */ /* 0x004e680000000200 */
[----:B------:R-:W2:Y:S04]  /*10cf0*/  LDSM.16.M88.4 R80, [R143+0x1800] ;  /* 0x001800008f50783b */ /* 0x000ea80000000200 */
[----:B------:R-:W3:Y:S04]  /*10d00*/  LDSM.16.M88.4 R72, [R142+0x800] ;  /* 0x000800008e48783b */ /* 0x000ee80000000200 */
[----:B------:R-:W4:Y:S04]  /*10d10*/  LDSM.16.M88.4 R36, [R142+0x1000] ;  /* 0x001000008e24783b */ /* 0x000f280000000200 */
[----:B------:R-:W-:Y:S04]  /*10d20*/  LDSM.16.M88.4 R68, [R143+0x2000] ;  /* 0x002000008f44783b */ /* 0x000fe80000000200 */
[----:B------:R-:W-:Y:S04]  /*10d30*/  LDSM.16.M88.4 R52, [R143+0x2800] ;  /* 0x002800008f34783b */ /* 0x000fe80000000200 */
[----:B------:R-:W-:Y:S04]  /*10d40*/  LDSM.16.M88.4 R84, [R142+0x4800] ;  /* 0x004800008e54783b */ /* 0x000fe80000000200 */
[----:B------:R-:W0:Y:S01]  /*10d50*/  LDGDEPBAR ;  /* 0x00000000000079af */ /* 0x000e220000000000 */
[C---:B-1----:R-:W-:Y:S03]  /*10d60*/  HMMA.16816.F32.BF16 R12, R4.reuse, R56, R16 ;  /* 0x00000038040c723c */ /* 0x042fe60000041810 */
[----:B------:R-:W-:Y:S05]  /*10d70*/  LDSM.16.M88.4 R16, [R194+0x4000] ;  /* 0x00400000c210783b */ /* 0x000fea0000000200 */
[C---:B------:R-:W-:Y:S01]  /*10d80*/  HMMA.16816.F32.BF16 R28, R4.reuse, R58, R28 ;  /* 0x0000003a041c723c */ /* 0x040fe2000004181c */
[----:B------:R-:W-:Y:S07]  /*10d90*/  LDSM.16.M88.4 R56, [R188+0x2000] ;  /* 0x00200000bc38783b */ /* 0x000fee0000000200 */
[----:B------:R-:W-:Y:S08]  /*10da0*/  HMMA.16816.F32.BF16 R32, R4, R64, R32 ;  /* 0x000000400420723c */ /* 0x000ff00000041820 */
[----:B------:R-:W-:Y:S01]  /*10db0*/  HMMA.16816.F32.BF16 R8, R24, R76, R12 ;  /* 0x0000004c1808723c */ /* 0x000fe2000004180c */
[----:B------:R-:W-:Y:S07]  /*10dc0*/  LDSM.16.M88.4 R12, [R196+0x4000] ;  /* 0x00400000c40c783b */ /* 0x000fee0000000200 */
[C---:B------:R-:W-:Y:S01]  /*10dd0*/  HMMA.16816.F32.BF16 R40, R4.reuse, R66, R40 ;  /* 0x000000420428723c */ /* 0x040fe20000041828 */
[----:B------:R-:W1:Y:S07]  /*10de0*/  LDSM.16.M88.4 R64, [R188+0x1800] ;  /* 0x00180000bc40783b */ /* 0x000e6e0000000200 */
[C---:B------:R-:W-:Y:S08]  /*10df0*/  HMMA.16816.F32.BF16 R48, R4.reuse, R60, R48 ;  /* 0x0000003c0430723c */ /* 0x040ff00000041830 */
[----:B------:R-:W-:Y:S01]  /*10e00*/  HMMA.16816.F32.BF16 R44, R4, R62, R44 ;  /* 0x0000003e042c723c */ /* 0x000fe2000004182c */
[----:B------:R-:W-:Y:S07]  /*10e10*/  LDSM.16.M88.4 R60, [R2+0x2000] ;  /* 0x00200000023c783b */ /* 0x000fee0000000200 */
[----:B------:R-:W-:Y:S01]  /*10e20*/  HMMA.16816.F32.BF16 R28, R24, R78, R28 ;  /* 0x0000004e181c723c */ /* 0x000fe2000004181c */
[----:B------:R-:W-:Y:S07]  /*10e30*/  LDSM.16.M88.4 R76, [R143+0x3000] ;  /* 0x003000008f4c783b */ /* 0x000fee0000000200 */
[----:B--2---:R-:W-:Y:S01]  /*10e40*/  HMMA.16816.F32.BF16 R4, R20, R80, R8 ;  /* 0x000000501404723c */ /* 0x004fe20000041808 */
[----:B------:R-:W-:Y:S07]  /*10e50*/  LDSM.16.M88.4 R8, [R195+0x4000] ;  /* 0x00400000c308783b */ /* 0x000fee0000000200 */
[C---:B---3--:R-:W-:Y:S08]  /*10e60*/  HMMA.16816.F32.BF16 R32, R24.reuse, R72, R32 ;  /* 0x000000481820723c */ /* 0x048ff00000041820 */
[C---:B------:R-:W-:Y:S01]  /*10e70*/  HMMA.16816.F32.BF16 R40, R24.reuse, R74, R40 ;  /* 0x0000004a1828723c */ /* 0x040fe20000041828 */
[----:B------:R-:W2:Y:S07]  /*10e80*/  LDSM.16.M88.4 R72, [R2+0x1800] ;  /* 0x001800000248783b */ /* 0x000eae0000000200 */
[C---:B----4-:R-:W-:Y:S08]  /*10e90*/  HMMA.16816.F32.BF16 R48, R24.reuse, R36, R48 ;  /* 0x000000241830723c */ /* 0x050ff00000041830 */
[----:B------:R-:W-:Y:S01]  /*10ea0*/  HMMA.16816.F32.BF16 R44, R24, R38, R44 ;  /* 0x00000026182c723c */ /* 0x000fe2000004182c */
[----:B------:R-:W-:Y:S07]  /*10eb0*/  LDSM.16.M88.4 R36, [R2+0x2800] ;  /* 0x002800000224783b */ /* 0x000fee0000000200 */
[----:B------:R-:W-:Y:S01]  /*10ec0*/  HMMA.16816.F32.BF16 R24, R20, R82, R28 ;  /* 0x000000521418723c */ /* 0x000fe2000004181c */
[----:B------:R-:W3:Y:S04]  /*10ed0*/  LDSM.16.M88.4 R28, [R188+0x2800] ;  /* 0x00280000bc1c783b */ /* 0x000ee80000000200 */
[----:B------:R-:W-:Y:S03]  /*10ee0*/  LDSM.16.M88.4 R80, [R2+0x4000] ;  /* 0x004000000250783b */ /* 0x000fe60000000200 */
[----:B-1----:R-:W-:Y:S08]  /*10ef0*/  HMMA.16816.F32.BF16 R4, R16, R64, R4 ;  /* 0x000000401004723c */ /* 0x002ff00000041804 */
[C---:B------:R-:W-:Y:S08]  /*10f00*/  HMMA.16816.F32.BF16 R32, R20.reuse, R68, R32 ;  /* 0x000000441420723c */ /* 0x040ff00000041820 */
        /* <DEDUP_REMOVED lines=8> */
[----:B------:R-:W2:Y:S07]  /*10f90*/  LDSM.16.M88.4 R4, [R193+0x8000] ;  /* 0x00800000c104783b */ /* 0x000eae0000000200 */
[C---:B------:R-:W-:Y:S08]  /*10fa0*/  HMMA.16816.F32.BF16 R32, R16.reuse, R56, R32 ;  /* 0x000000381020723c */ /* 0x040ff00000041820 */
[C---:B------:R-:W-:Y:S01]  /*10fb0*/  HMMA.16816.F32.BF16 R40, R16.reuse, R58, R40 ;  /* 0x0000003a1028723c */ /* 0x040fe20000041828 */
[----:B------:R-:W-:Y:S07]  /*10fc0*/  LDSM.16.M88.4 R56, [R143+0x3800] ;  /* 0x003800008f38783b */ /* 0x000fee0000000200 */
[C---:B---3--:R-:W-:Y:S08]  /*10fd0*/  HMMA.16816.F32.BF16 R48, R16.reuse, R28, R48 ;  /* 0x0000001c1030723c */ /* 0x048ff00000041830 */
[----:B------:R-:W-:Y:S08]  /*10fe0*/  HMMA.16816.F32.BF16 R44, R16, R30, R44 ;  /* 0x0000001e102c723c */ /* 0x000ff0000004182c */
[----:B------:R-:W-:Y:S01]  /*10ff0*/  HMMA.16816.F32.BF16 R28, R12, R74, R20 ;  /* 0x0000004a0c1c723c */ /* 0x000fe20000041814 */
[----:B------:R-:W-:Y:S07]  /*11000*/  LDSM.16.M88.4 R72, [R188+0x3000] ;  /* 0x00300000bc48783b */ /* 0x000fee0000000200 */
[----:B-1----:R-:W-:Y:S01]  /*11010*/  HMMA.16816.F32.BF16 R16, R8, R68, R24 ;  /* 0x000000440810723c */ /* 0x002fe20000041818 */
[----:B------:R-:W1:Y:S07]  /*11020*/  LDSM.16.M88.4 R24, [R194+0x8000] ;  /* 0x00800000c218783b */ /* 0x000e6e0000000200 */
[C---:B------:R-:W-:Y:S08]  /*11030*/  HMMA.16816.F32.BF16 R20, R12.reuse, R60, R32 ;  /* 0x0000003c0c14723c */ /* 0x040ff00000041820 */
[C---:B------:R-:W-:Y:S01]  /*11040*/  HMMA.16816.F32.BF16 R40, R12.reuse, R62, R40 ;  /* 0x0000003e0c28723c */ /* 0x040fe20000041828 */
[----:B------:R-:W-:Y:S07]  /*11050*/  LDSM.16.M88.4 R60, [R143+0x4000] ;  /* 0x004000008f3c783b */ /* 0x000fee0000000200 */
[C---:B------:R-:W-:Y:S08]  /*11060*/  HMMA.16816.F32.BF16 R48, R12.reuse, R36, R48 ;  /* 0x000000240c30723c */ /* 0x040ff00000041830 */
[----:B------:R-:W-:Y:S08]  /*11070*/  HMMA.16816.F32.BF16 R44, R12, R38, R44 ;  /* 0x000000260c2c723c */ /* 0x000ff0000004182c */
[----:B------:R-:W-:Y:S01]  /*11080*/  HMMA.16816.F32.BF16 R36, R8, R70, R28 ;  /* 0x000000460824723c */ /* 0x000fe2000004181c */
[----:B------:R-:W-:Y:S04]  /*11090*/  LDSM.16.M88.4 R28, [R196+0x8000] ;  /* 0x00800000c41c783b */ /* 0x000fe80000000200 */
[----:B------:R-:W3:Y:S03]  /*110a0*/  LDSM.16.M88.4 R68, [R2+0x3000] ;  /* 0x003000000244783b */ /* 0x000ee60000000200 */
[----:B--2---:R-:W-:Y:S08]  /*110b0*/  HMMA.16816.F32.BF16 R12, R4, R76, R16 ;  /* 0x0000004c040c723c */ /* 0x004ff00000041810 */
[C---:B------:R-:W-:Y:S08]  /*110c0*/  HMMA.16816.F32.BF16 R32, R8.reuse, R64, R20 ;  /* 0x000000400820723c */ /* 0x040ff00000041814 */
[----:B------:R-:W-:Y:S01]  /*110d0*/  HMMA.16816.F32.BF16 R20, R8, R66, R40 ;  /* 0x000000420814723c */ /* 0x000fe20000041828 */
[----:B------:R-:W2:Y:S04]  /*110e0*/  LDSM.16.M88.4 R40, [R188+0x3800] ;  /* 0x00380000bc28783b */ /* 0x000ea80000000200 */
[----:B------:R-:W-:Y:S03]  /*110f0*/  LDSM.16.M88.4 R64, [R188+0x4000] ;  /* 0x00400000bc40783b */ /* 0x000fe60000000200 */
[----:B------:R-:W-:Y:S01]  /*11100*/  HMMA.16816.F32.BF16 R16, R4, R78, R36 ;  /* 0x0000004e0410723c */ /* 0x000fe20000041824 */
[----:B------:R-:W-:Y:S07]  /*11110*/  LDSM.16.M88.4 R76, [R143+0x5000] ;  /* 0x005000008f4c783b */ /* 0x000fee0000000200 */
[C---:B------:R-:W-:Y:S08]  /*11120*/  HMMA.16816.F32.BF16 R48, R8.reuse, R52, R48 ;  /* 0x000000340830723c */ /* 0x040ff00000041830 */
[----:B------:R-:W-:Y:S08]  /*11130*/  HMMA.16816.F32.BF16 R44, R8, R54, R44 ;  /* 0x00000036082c723c */ /* 0x000ff0000004182c */
[----:B-1----:R-:W-:Y:S08]  /*11140*/  HMMA.16816.F32.BF16 R8, R24, R72, R12 ;  /* 0x000000481808723c */ /* 0x002ff0000004180c */
[C---:B------:R-:W-:Y:S08]  /*11150*/  HMMA.16816.F32.BF16 R36, R4.reuse, R56, R32 ;  /* 0x000000380424723c */ /* 0x040ff00000041820 */
[----:B------:R-:W-:Y:S01]  /*11160*/  HMMA.16816.F32.BF16 R12, R4, R58, R20 ;  /* 0x0000003a040c723c */ /* 0x000fe20000041814 */
[----:B------:R-:W-:Y:S04]  /*11170*/  LDSM.16.M88.4 R20, [R195+0x8000] ;  /* 0x00800000c314783b */ /* 0x000fe80000000200 */
[----:B------:R-:W1:Y:S03]  /*11180*/  LDSM.16.M88.4 R56, [R142+0x3000] ;  /* 0x003000008e38783b */ /* 0x000e660000000200 */
[----:B------:R-:W-:Y:S01]  /*11190*/  HMMA.16816.F32.BF16 R32, R24, R74, R16 ;  /* 0x0000004a1820723c */ /* 0x000fe20000041810 */
[----:B------:R-:W4:Y:S04]  /*111a0*/  LDSM.16.M88.4 R72, [R2+0x3800] ;  /* 0x003800000248783b */ /* 0x000f280000000200 */
[----:B------:R-:W-:Y:S03]  /*111b0*/  LDSM.16.M88.4 R16, [R193+0xc000] ;  /* 0x00c00000c110783b */ /* 0x000fe60000000200 */
[----:B---3--:R-:W-:Y:S08]  /*111c0*/  HMMA.16816.F32.BF16 R8, R28, R68, R8 ;  /* 0x000000441c08723c */ /* 0x008ff00000041808 */
[C---:B------:R-:W-:Y:S08]  /*111d0*/  HMMA.16816.F32.BF16 R48, R4.reuse, R60, R48 ;  /* 0x0000003c0430723c */ /* 0x040ff00000041830 */
[----:B------:R-:W-:Y:S01]  /*111e0*/  HMMA.16816.F32.BF16 R52, R4, R62, R44 ;  /* 0x0000003e0434723c */ /* 0x000fe2000004182c */
[----:B------:R-:W3:Y:S04]  /*111f0*/  LDSM.16.M88.4 R60, [R143+0x4800] ;  /* 0x004800008f3c783b */ /* 0x000ee80000000200 */
[----:B------:R-:W3:Y:S03]  /*11200*/  LDSM.16.M88.4 R44, [R142+0x3800] ;  /* 0x003800008e2c783b */ /* 0x000ee60000000200 */
[----:B--2---:R-:W-:Y:S08]  /*11210*/  HMMA.16816.F32.BF16 R36, R24, R40, R36 ;  /* 0x000000281824723c */ /* 0x004ff00000041824 */
[----:B------:R-:W-:Y:S01]  /*11220*/  HMMA.16816.F32.BF16 R32, R28, R70, R32 ;  /* 0x000000461c20723c */ /* 0x000fe20000041820 */
[----:B------:R-:W-:Y:S07]  /*11230*/  LDSM.16.M88.4 R68, [R188+0x4800] ;  /* 0x00480000bc44783b */ /* 0x000fee0000000200 */
[----:B-1----:R-:W-:Y:S01]  /*11240*/  HMMA.16816.F32.BF16 R4, R20, R56, R8 ;  /* 0x000000381404723c */ /* 0x002fe20000041808 */
[----:B------:R-:W-:Y:S07]  /*11250*/  LDSM.16.M88.4 R8, [R196+0xc000] ;  /* 0x00c00000c408783b */ /* 0x000fee0000000200 */
[----:B------:R-:W-:Y:S01]  /*11260*/  HMMA.16816.F32.BF16 R40, R24, R42, R12 ;  /* 0x0000002a1828723c */ /* 0x000fe2000004180c */
[----:B------:R-:W1:Y:S07]  /*11270*/  LDSM.16.M88.4 R12, [R194+0xc000] ;  /* 0x00c00000c20c783b */ /* 0x000e6e0000000200 */
[----:B----4-:R-:W-:Y:S08]  /*11280*/  HMMA.16816.F32.BF16 R36, R28, R72, R36 ;  /* 0x000000481c24723c */ /* 0x010ff00000041824 */
[----:B------:R-:W-:Y:S08]  /*11290*/  HMMA.16816.F32.BF16 R32, R20, R58, R32 ;  /* 0x0000003a1420723c */ /* 0x000ff00000041820 */
[----:B---3--:R-:W-:Y:S08]  /*112a0*/  HMMA.16816.F32.BF16 R4, R16, R60, R4 ;  /* 0x0000003c1004723c */ /* 0x008ff00000041804 */
[C---:B------:R-:W-:Y:S08]  /*112b0*/  HMMA.16816.F32.BF16 R48, R24.reuse, R64, R48 ;  /* 0x000000401830723c */ /* 0x040ff00000041830 */
[----:B------:R-:W-:Y:S01]  /*112c0*/  HMMA.16816.F32.BF16 R56, R24, R66, R52 ;  /* 0x000000421838723c */ /* 0x000fe20000041834 */
[----:B------:R-:W2:Y:S04]  /*112d0*/  LDSM.16.M88.4 R64, [R2+0x4800] ;  /* 0x004800000240783b */ /* 0x000ea80000000200 */
[----:B------:R-:W3:Y:S03]  /*112e0*/  LDSM.16.M88.4 R52, [R142+0x4000] ;  /* 0x004000008e34783b */ /* 0x000ee60000000200 */
[----:B------:R-:W-:Y:S01]  /*112f0*/  HMMA.16816.F32.BF16 R40, R28, R74, R40 ;  /* 0x0000004a1c28723c */ /* 0x000fe20000041828 */
[----:B------:R-:W4:Y:S07]  /*11300*/  LDSM.16.M88.4 R72, [R188+0x5000] ;  /* 0x00500000bc48783b */ /* 0x000f2e0000000200 */
[----:B------:R-:W-:Y:S08]  /*11310*/  HMMA.16816.F32.BF16 R36, R20, R44, R36 ;  /* 0x0000002c1424723c */ /* 0x000ff00000041824 */
[----:B------:R-:W-:Y:S01]  /*11320*/  HMMA.16816.F32.BF16 R32, R16, R62, R32 ;  /* 0x0000003e1020723c */ /* 0x000fe20000041820 */
[----:B------:R-:W-:Y:S07]  /*11330*/  LDSM.16.M88.4 R60, [R2+0x5000] ;  /* 0x00500000023c783b */ /* 0x000fee0000000200 */
[----:B-1----:R-:W-:Y:S01]  /*11340*/  HMMA.16816.F32.BF16 R24, R12, R68, R4 ;  /* 0x000000440c18723c */ /* 0x002fe20000041804 */
[----:B------:R-:W1:Y:S07]  /*11350*/  LDSM.16.M88.4 R4, [R195+0xc000] ;  /* 0x00c00000c304783b */ /* 0x000e6e0000000200 */
[----:B------:R-:W-:Y:S08]  /*11360*/  HMMA.16816.F32.BF16 R48, R28, R80, R48 ;  /* 0x000000501c30723c */ /* 0x000ff00000041830 */
[----:B------:R-:W-:Y:S08]  /*11370*/  HMMA.16816.F32.BF16 R44, R20, R46, R40 ;  /* 0x0000002e142c723c */ /* 0x000ff00000041828 */
[----:B------:R-:W-:Y:S08]  /*11380*/  HMMA.16816.F32.BF16 R40, R16, R76, R36 ;  /* 0x0000004c1028723c */ /* 0x000ff00000041824 */
[----:B------:R-:W-:Y:S01]  /*11390*/  HMMA.16816.F32.BF16 R36, R12, R70, R32 ;  /* 0x000000460c24723c */ /* 0x000fe20000041820 */
[----:B------:R-:W1:Y:S07]  /*113a0*/  LDSM.16.M88.4 R68, [R143+0x5800] ;  /* 0x005800008f44783b */ /* 0x000e6e0000000200 */
[----:B------:R-:W-:Y:S01]  /*113b0*/  HMMA.16816.F32.BF16 R28, R28, R82, R56 ;  /* 0x000000521c1c723c */ /* 0x000fe20000041838 */
[----:B------:R-:W1:Y:S07]  /*113c0*/  LDSM.16.M88.4 R56, [R188+0x5800] ;  /* 0x00580000bc38783b */ /* 0x000e6e0000000200 */
[----:B--2---:R-:W-:Y:S08]  /*113d0*/  HMMA.16816.F32.BF16 R24, R8, R64, R24 ;  /* 0x000000400818723c */ /* 0x004ff00000041818 */
[----:B---3--:R-:W-:Y:S08]  /*113e0*/  HMMA.16816.F32.BF16 R32, R20, R52, R48 ;  /* 0x000000341420723c */ /* 0x008ff00000041830 */
[----:B------:R-:W-:Y:S08]  /*113f0*/  HMMA.16816.F32.BF16 R44, R16, R78, R44 ;  /* 0x0000004e102c723c */ /* 0x000ff0000004182c */
[----:B----4-:R-:W-:Y:S08]  /*11400*/  HMMA.16816.F32.BF16 R40, R12, R72, R40 ;  /* 0x000000480c28723c */ /* 0x010ff00000041828 */
[----:B------:R-:W-:Y:S08]  /*11410*/  HMMA.16816.F32.BF16 R36, R8, R66, R36 ;  /* 0x000000420824723c */ /* 0x000ff00000041824 */
[----:B------:R-:W-:Y:S01]  /*11420*/  HMMA.16816.F32.BF16 R20, R20, R54, R28 ;  /* 0x000000361414723c */ /* 0x000fe2000004181c */
[----:B------:R-:W2:Y:S07]  /*11430*/  LDSM.16.M88.4 R52, [R142+0x5000] ;  /* 0x005000008e34783b */ /* 0x000eae0000000200 */
[----:B-1----:R-:W-:Y:S08]  /*11440*/  HMMA.16816.F32.BF16 R48, R4, R84, R24 ;  /* 0x000000540430723c */ /* 0x002ff00000041818 */
[----:B------:R-:W-:Y:S08]  /*11450*/  HMMA.16816.F32.BF16 R24, R16, R68, R32 ;  /* 0x000000441018723c */ /* 0x000ff00000041820 */
[----:B------:R-:W-:Y:S08]  /*11460*/  HMMA.16816.F32.BF16 R28, R12, R74, R44 ;  /* 0x0000004a0c1c723c */ /* 0x000ff0000004182c */
[----:B------:R-:W-:Y:S01]  /*11470*/  HMMA.16816.F32.BF16 R32, R8, R60, R40 ;  /* 0x0000003c0820723c */ /* 0x000fe20000041828 */
[----:B------:R-:W1:Y:S01]  /*11480*/  LDSM.16.M88.4 R40, [R2+0x5800] ;  /* 0x005800000228783b */ /* 0x000e620000000200 */
[----:B------:R-:W-:-:S04]  /*11490*/  FMUL.FTZ R0, R48, c[0x0][0x320] ;  /* 0x0000c80030007a20 */ /* 0x000fc80000410000 */
[----:B------:R3:W4:Y:S02]  /*114a0*/  MUFU.TANH R60, R0 ;  /* 0x00000000003c7308 */ /* 0x0007240000002400 */
[----:B------:R-:W-:Y:S08]  /*114b0*/  HMMA.16816.F32.BF16 R36, R4, R86, R36 ;  /* 0x000000560424723c */ /* 0x000ff00000041824 */
[----:B------:R-:W-:Y:S01]  /*114c0*/  HMMA.16816.F32.BF16 R16, R16, R70, R20 ;  /* 0x000000461010723c */ /* 0x000fe20000041814 */
[----:B---3--:R-:W-:-:S07]  /*114d0*/  FMUL.FTZ R0, R49, c[0x0][0x320] ;  /* 0x0000c80031007a20 */ /* 0x008fce0000410000 */
[----:B------:R-:W-:Y:S01]  /*114e0*/  HMMA.16816.F32.BF16 R20, R12, R56, R24 ;  /* 0x000000380c14723c */ /* 0x000fe20000041818 */
[----:B------:R3:W1:Y:S07]  /*114f0*/  MUFU.TANH R47, R0 ;  /* 0x00000000002f7308 */ /* 0x00066e0000002400 */
[----:B------:R-:W-:Y:S08]  /*11500*/  HMMA.16816.F32.BF16 R24, R8, R62, R28 ;  /* 0x0000003e0818723c */ /* 0x000ff0000004181c */
[----:B--2---:R-:W-:Y:S01]  /*11510*/  HMMA.16816.F32.BF16 R28, R4, R52, R32 ;  /* 0x00000034041c723c */ /* 0x004fe20000041820 */
[----:B------:R-:W2:Y:S01]  /*11520*/  LDSM.16.M88.4 R32, [R142+0x5800] ;  /* 0x005800008e20783b */ /* 0x000ea20000000200 */
[----:B---3--:R-:W-:Y:S01]  /*11530*/  FMUL.FTZ R0, R50, c[0x0][0x320] ;  /* 0x0000c80032007a20 */ /* 0x008fe20000410000 */
[----:B------:R-:W-:-:S04]  /*11540*/  DEPBAR.LE SB0, 0x0 ;  /* 0x000080000000791a */ /* 0x000fc80000000000 */
[----:B------:R3:W2:Y:S01]  /*11550*/  MUFU.TANH R48, R0 ;  /* 0x0000000000307308 */ /* 0x0006a20000002400 */
[----:B------:R-:W-:Y:S08]  /*11560*/  HMMA.16816.F32.BF16 R12, R12, R58, R16 ;  /* 0x0000003a0c0c723c */ /* 0x000ff00000041810 */
[----:B-1----:R-:W-:Y:S01]  /*11570*/  HMMA.16816.F32.BF16 R16, R8, R40, R20 ;  /* 0x000000280810723c */ /* 0x002fe20000041814 */
[----:B---3--:R-:W-:-:S07]  /*11580*/  FMUL.FTZ R0, R51, c[0x0][0x320] ;  /* 0x0000c80033007a20 */ /* 0x008fce0000410000 */
[----:B------:R-:W-:Y:S01]  /*11590*/  HMMA.16816.F32.BF16 R20, R4, R54, R24 ;  /* 0x000000360414723c */ /* 0x000fe20000041818 */
[----:B------:R1:W3:Y:S07]  /*115a0*/  MUFU.TANH R46, R0 ;  /* 0x00000000002e7308 */ /* 0x0002ee0000002400 */
[----:B------:R-:W-:Y:S08]  /*115b0*/  HMMA.16816.F32.BF16 R8, R8, R42, R12 ;  /* 0x0000002a0808723c */ /* 0x000ff0000004180c */
[----:B--2---:R-:W-:Y:S01]  /*115c0*/  HMMA.16816.F32.BF16 R12, R4, R32, R16 ;  /* 0x00000020040c723c */ /* 0x004fe20000041810 */
[----:B-1----:R-:W-:-:S04]  /*115d0*/  FMUL.FTZ R0, R36, c[0x0][0x320] ;  /* 0x0000c80024007a20 */ /* 0x002fc80000410000 */
[----:B------:R1:W2:Y:S11]  /*115e0*/  MUFU.TANH R45, R0 ;  /* 0x00000000002d7308 */ /* 0x0002b60000002400 */
[----:B------:R-:W-:Y:S01]  /*115f0*/  HMMA.16816.F32.BF16 R4, R4, R34, R8 ;  /* 0x000000220404723c */ /* 0x000fe20000041808 */
[----:B-1----:R-:W-:-:S04]  /*11600*/  FMUL.FTZ R0, R37, c[0x0][0x320] ;  /* 0x0000c80025007a20 */ /* 0x002fc80000410000 */
        /* <DEDUP_REMOVED lines=44> */
[----:B------:R-:W-:Y:S01]  /*118d0*/  LOP3.LUT P5, RZ, R206, 0x8, RZ, 0xc0, !PT ;  /* 0x00000008ceff7812 */ /* 0x000fe200078ac0ff */
[----:B------:R-:W-:Y:S01]  /*118e0*/  IMAD R2, R2, c[0x0][0x1e0], RZ ;  /* 0x0000780002027a24 */ /* 0x000fe200078e02ff */
[C---:B------:R-:W-:Y:S02]  /*118f0*/  LOP3.LUT P6, RZ, R206.reuse, 0x4, RZ, 0xc0, !PT ;  /* 0x00000004ceff7812 */ /* 0x040fe400078cc0ff */
[----:B------:R-:W-:Y:S01]  /*11900*/  LOP3.LUT P3, RZ, R206, 0x2, RZ, 0xc0, !PT ;  /* 0x00000002ceff7812 */ /* 0x000fe2000786c0ff */
[----:B------:R-:W-:Y:S01]  /*11910*/  IMAD R4, R0, c[0x0][0x1e4], R2 ;  /* 0x0000790000047a24 */ /* 0x000fe200078e0202 */
[----:B------:R-:W-:Y:S01]  /*11920*/  LOP3.LUT P4, RZ, R206, 0x1, RZ, 0xc0, !PT ;  /* 0x00000001ceff7812 */ /* 0x000fe2000788c0ff */
        /* <DEDUP_REMOVED lines=28> */
.L_x_1478:
[----:B--234-:R-:W-:Y:S05]  /*11af0*/  BSYNC B0 ;  /* 0x0000000000007941 */ /* 0x01cfea0003800000 */
.L_x_1477:
[----:B-1----:R-:W-:Y:S01]  /*11b00*/  IMAD.IADD R0, R89, 0x1, -R216 ;  /* 0x0000000159007824 */ /* 0x002fe200078e0ad8 */
[----:B------:R-:W-:Y:S04]  /*11b10*/  LDSM.16.MT88.4 R32, [R190] ;  /* 0x00000000be20783b */ /* 0x000fe80000004200 */
        /* <DEDUP_REMOVED lines=8> */
[----:B------:R-:W-:Y:S02]  /*11ba0*/  ISETP.GT.AND P4, PT, R0, 0x9, PT ;  /* 0x000000090000780c */ /* 0x000fe40003f84270 */
[----:B------:R-:W-:Y:S01]  /*11bb0*/  FSEL R7, R45, -INF , P0 ;  /* 0xff8000002d077808 */ /* 0x000fe20000000000 */
[----:B------:R-:W-:Y:S01]  /*11bc0*/  LDSM.16.MT88.4 R68, [R190+0x3000] ;  /* 0x00300000be44783b */ /* 0x000fe20000004200 */
[----:B------:R-:W-:-:S02]  /*11bd0*/  FMNMX.FTZ R2, R5, R6, !PT ;  /* 0x0000000605027209 */ /* 0x000fc40007810000 */
[----:B------:R-:W-:Y:S01]  /*11be0*/  ISETP.GT.AND P6, PT, R0, 0x10, PT ;  /* 0x000000100000780c */ /* 0x000fe20003fc4270 */
[----:B------:R-:W-:Y:S01]  /*11bf0*/  LDSM.16.MT88.4 R72, [R190+0x3800] ;  /* 0x00380000be48783b */ /* 0x000fe20000004200 */
[----:B------:R-:W-:Y:S02]  /*11c00*/  FSEL R9, R44, -INF , P4 ;  /* 0xff8000002c097808 */ /* 0x000fe40002000000 */
[----:B------:R-:W-:Y:S01]  /*11c10*/  FMNMX.FTZ R2, R7, R2, !PT ;  /* 0x0000000207027209 */ /* 0x000fe20007810000 */
        /* <DEDUP_REMOVED lines=9> */
[----:B------:R-:W0:Y:S01]  /*11cb0*/  LDGDEPBAR ;  /* 0x00000000000079af */ /* 0x000e220000000000 */
[----:B------:R-:W-:Y:S02]  /*11cc0*/  ISETP.GT.AND P5, PT, R0, 0x19, PT ;  /* 0x000000190000780c */ /* 0x000fe40003fa4270 */
[----:B------:R-:W-:Y:S02]  /*11cd0*/  FSEL R11, R18, -INF , P3 ;  /* 0xff800000120b7808 */ /* 0x000fe40001800000 */
[----:B------:R-:W-:-:S02]  /*11ce0*/  FMNMX.FTZ R2, R10, R2, !PT ;  /* 0x000000020a027209 */ /* 0x000fc40007810000 */
        /* <DEDUP_REMOVED lines=9> */
[----:B------:R-:W-:Y:S01]  /*11d80*/  ISETP.GT.AND P1, PT, R0, 0x28, PT ;  /* 0x000000280000780c */ /* 0x000fe20003f24270 */
[----:B------:R-:W-:Y:S01]  /*11d90*/  LDSM.16.MT88.4 R44, [R191] ;  /* 0x00000000bf2c783b */ /* 0x000fe20000004200 */
[----:B------:R-:W-:Y:S02]  /*11da0*/  FSEL R93, R16, -INF , P2 ;  /* 0xff800000105d7808 */ /* 0x000fe40001000000 */
[----:B------:R-:W-:Y:S02]  /*11db0*/  FMNMX.FTZ R2, R94, R2, !PT ;  /* 0x000000025e027209 */ /* 0x000fe40007810000 */
[----:B------:R-:W-:-:S02]  /*11dc0*/  FSEL R19, R37, -INF , P0 ;  /* 0xff80000025137808 */ /* 0x000fc40000000000 */
[----:B------:R-:W-:Y:S02]  /*11dd0*/  ISETP.GT.AND P0, PT, R0, 0x29, PT ;  /* 0x000000290000780c */ /* 0x000fe40003f04270 */
[----:B------:R-:W-:Y:S02]  /*11de0*/  FSEL R92, R15, -INF , P1 ;  /* 0xff8000000f5c7808 */ /* 0x000fe40000800000 */
[----:B------:R-:W-:Y:S02]  /*11df0*/  FMNMX.FTZ R2, R93, R2, !PT ;  /* 0x000000025d027209 */ /* 0x000fe40007810000 */
[----:B------:R-:W-:Y:S02]  /*11e00*/  FMNMX.FTZ R3, R14, R20, !PT ;  /* 0x000000140e037209 */ /* 0x000fe40007810000 */
[----:B------:R-:W-:Y:S02]  /*11e10*/  FSEL R91, R13, -INF , P0 ;  /* 0xff8000000d5b7808 */ /* 0x000fe40000000000 */
[----:B------:R-:W-:-:S02]  /*11e20*/  FMNMX.FTZ R2, R92, R2, !PT ;  /* 0x000000025c027209 */ /* 0x000fc40007810000 */
[----:B------:R-:W-:Y:S02]  /*11e30*/  FSEL R18, R36, -INF , P4 ;  /* 0xff80000024127808 */ /* 0x000fe40002000000 */
[----:B------:R-:W-:Y:S01]  /*11e40*/  FMNMX.FTZ R3, R19, R3, !PT ;  /* 0x0000000313037209 */ /* 0x000fe20007810000 */
[----:B------:R-:W-:Y:S01]  /*11e50*/  LDSM.16.MT88.4 R36, [R189+0x1800] ;  /* 0x00180000bd24783b */ /* 0x000fe20000004200 */
[----:B------:R-:W-:Y:S02]  /*11e60*/  FSEL R17, R30, -INF , P6 ;  /* 0xff8000001e117808 */ /* 0x000fe40003000000 */
[----:B------:R-:W-:Y:S02]  /*11e70*/  FMNMX.FTZ R2, R91, R2, !PT ;  /* 0x000000025b027209 */ /* 0x000fe40007810000 */
[C---:B------:R-:W-:Y:S02]  /*11e80*/  ISETP.GT.AND P6, PT, R0.reuse, 0x11, PT ;  /* 0x000000110000780c */ /* 0x040fe40003fc4270 */
[----:B------:R-:W-:Y:S01]  /*11e90*/  ISETP.GT.AND P4, PT, R0, 0x18, PT ;  /* 0x000000180000780c */ /* 0x000fe20003f84270 */
[----:B------:R-:W1:Y:S01]  /*11ea0*/  SHFL.BFLY PT, R4, R2, 0x2, 0x1f ;  /* 0x0c401f0002047f89 */ /* 0x000e6200000e0000 */
[----:B------:R-:W-:-:S02]  /*11eb0*/  FMNMX.FTZ R0, R18, R3, !PT ;  /* 0x0000000312007209 */ /* 0x000fc40007810000 */
[----:B------:R-:W-:Y:S02]  /*11ec0*/  FSEL R13, R29, -INF , P6 ;  /* 0xff8000001d0d7808 */ /* 0x000fe40003000000 */
[----:B------:R-:W-:Y:S01]  /*11ed0*/  FMNMX.FTZ R0, R17, R0, !PT ;  /* 0x0000000011007209 */ /* 0x000fe20007810000 */
[----:B------:R-:W-:Y:S01]  /*11ee0*/  LDSM.16.MT88.4 R28, [R192] ;  /* 0x00000000c01c783b */ /* 0x000fe20000004200 */
[----:B------:R-:W-:Y:S02]  /*11ef0*/  FSEL R16, R26, -INF , P4 ;  /* 0xff8000001a107808 */ /* 0x000fe40002000000 */
        /* <DEDUP_REMOVED lines=8> */
[----:B------:R-:W-:Y:S02]  /*11f80*/  FSEL R88, R22, -INF , P1 ;  /* 0xff80000016587808 */ /* 0x000fe40000800000 */
[----:B------:R-:W-:-:S02]  /*11f90*/  FMNMX.FTZ R3, R89, R3, !PT ;  /* 0x0000000359037209 */ /* 0x000fc40007810000 */
[----:B-1----:R-:W-:Y:S02]  /*11fa0*/  FMNMX.FTZ R0, R2, R4, !PT ;  /* 0x0000000402007209 */ /* 0x002fe40007810000 */
[----:B------:R-:W-:Y:S02]  /*11fb0*/  FSEL R87, R21, -INF , P0 ;  /* 0xff80000015577808 */ /* 0x000fe40000000000 */
[----:B------:R-:W-:Y:S01]  /*11fc0*/  FMNMX.FTZ R3, R88, R3, !PT ;  /* 0x0000000358037209 */ /* 0x000fe20007810000 */
[----:B------:R-:W1:Y:S03]  /*11fd0*/  SHFL.BFLY PT, R2, R0, 0x1, 0x1f ;  /* 0x0c201f0000027f89 */ /* 0x000e6600000e0000 */
[----:B------:R-:W-:-:S05]  /*11fe0*/  FMNMX.FTZ R3, R87, R3, !PT ;  /* 0x0000000357037209 */ /* 0x000fca0007810000 */
[----:B------:R-:W2:Y:S01]  /*11ff0*/  SHFL.BFLY PT, R4, R3, 0x2, 0x1f ;  /* 0x0c401f0003047f89 */ /* 0x000ea200000e0000 */
[----:B-1----:R-:W-:-:S04]  /*12000*/  FMNMX.FTZ R136, R0, R2, !PT ;  /* 0x0000000200887209 */ /* 0x002fc80007810000 */
[C---:B------:R-:W-:Y:S01]  /*12010*/  FSETP.NEU.FTZ.AND P0, PT, R136.reuse, -INF , PT ;  /* 0xff8000008800780b */ /* 0x040fe20003f1d000 */
[----:B------:R-:W-:Y:S01]  /*12020*/  FMUL.FTZ R2, R136, c[0x0][0x2d0] ;  /* 0x0000b40088027a20 */ /* 0x000fe20000410000 */
[----:B--2---:R-:W-:-:S04]  /*12030*/  FMNMX.FTZ R0, R3, R4, !PT ;  /* 0x0000000403007209 */ /* 0x004fc80007810000 */
[----:B------:R-:W-:Y:S01]  /*12040*/  FSEL R2, R2, RZ, P0 ;  /* 0x000000ff02027208 */ /* 0x000fe20000000000 */
[----:B------:R-:W1:Y:S04]  /*12050*/  SHFL.BFLY PT, R4, R0, 0x1, 0x1f ;  /* 0x0c201f0000047f89 */ /* 0x000e6800000e0000 */
[----:B------:R-:W-:-:S04]  /*12060*/  FFMA.FTZ R3, R5, c[0x0][0x2d0], -R2 ;  /* 0x0000b40005037a23 */ /* 0x000fc80000010802 */
[----:B------:R2:W-:Y:S02]  /*12070*/  MUFU.EX2 R84, R3 ;  /* 0x0000000300547308 */ /* 0x0005e40000000800 */
[--C-:B--2---:R-:W-:Y:S01]  /*12080*/  FFMA.FTZ R3, R6, c[0x0][0x2d0], -R2.reuse ;  /* 0x0000b40006037a23 */ /* 0x104fe20000010802 */
[----:B-1----:R-:W-:Y:S01]  /*12090*/  FMNMX.FTZ R135, R0, R4, !PT ;  /* 0x0000000400877209 */ /* 0x002fe20007810000 */
[----:B------:R-:W-:-:S04]  /*120a0*/  FFMA.FTZ R0, R10, c[0x0][0x2d0], -R2 ;  /* 0x0000b4000a007a23 */ /* 0x000fc80000010802 */
[----:B------:R1:W2:Y:S01]  /*120b0*/  MUFU.EX2 R83, R3 ;  /* 0x0000000300537308 */ /* 0x0002a20000000800 */
[----:B------:R-:W-:-:S07]  /*120c0*/  FSETP.NEU.FTZ.AND P0, PT, R135, -INF , PT ;  /* 0xff8000008700780b */ /* 0x000fce0003f1d000 */
[----:B------:R3:W-:Y:S01]  /*120d0*/  MUFU.EX2 R252, R0 ;  /* 0x0000000000fc7308 */ /* 0x0007e20000000800 */
[----:B-1----:R-:W-:Y:S02]  /*120e0*/  FFMA.FTZ R3, R7, c[0x0][0x2d0], -R2 ;  /* 0x0000b40007037a23 */ /* 0x002fe40000010802 */
[----:B------:R-:W1:Y:S05]  /*120f0*/  LDSM.16.MT88.4 R4, [R189] ;  /* 0x00000000bd04783b */ /* 0x000e6a0000004200 */
[----:B------:R4:W-:Y:S01]  /*12100*/  MUFU.EX2 R86, R3 ;  /* 0x0000000300567308 */ /* 0x0009e20000000800 */
[----:B---3--:R-:W-:-:S05]  /*12110*/  FMUL.FTZ R0, R135, c[0x0][0x2d0] ;  /* 0x0000b40087007a20 */ /* 0x008fca0000410000 */
[----:B------:R-:W-:Y:S01]  /*12120*/  FSEL R0, R0, RZ, P0 ;  /* 0x000000ff00007208 */ /* 0x000fe20000000000 */
[----:B----4-:R-:W-:-:S04]  /*12130*/  FFMA.FTZ R3, R9, c[0x0][0x2d0], -R2 ;  /* 0x0000b40009037a23 */ /* 0x010fc80000010802 */
[----:B------:R3:W4:Y:S02]  /*12140*/  MUFU.EX2 R85, R3 ;  /* 0x0000000300557308 */ /* 0x0007240000000800 */
[----:B---3--:R-:W-:Y:S01]  /*12150*/  FFMA.FTZ R3, R8, c[0x0][0x2d0], -R2 ;  /* 0x0000b40008037a23 */ /* 0x008fe20000010802 */
[----:B--2---:R-:W-:Y:S02]  /*12160*/  F2FP.BF16.PACK_AB R8, R83, R84 ;  /* 0x000000545308723e */ /* 0x004fe400000010ff */
[----:B----4-:R-:W-:-:S03]  /*12170*/  F2FP.BF16.PACK_AB R10, R85, R86 ;  /* 0x00000056550a723e */ /* 0x010fc600000010ff */
[----:B------:R2:W-:Y:S02]  /*12180*/  MUFU.EX2 R95, R3 ;  /* 0x00000003005f7308 */ /* 0x0005e40000000800 */
[----:B--2---:R-:W-:-:S06]  /*12190*/  FFMA.FTZ R3, R11, c[0x0][0x2d0], -R2 ;  /* 0x0000b4000b037a23 */ /* 0x004fcc0000010802 */
[----:B------:R2:W-:Y:S02]  /*121a0*/  MUFU.EX2 R219, R3 ;  /* 0x0000000300db7308 */ /* 0x0005e40000000800 */
[----:B--2---:R-:W-:-:S06]  /*121b0*/  FFMA.FTZ R3, R12, c[0x0][0x2d0], -R2 ;  /* 0x0000b4000c037a23 */ /* 0x004fcc0000010802 */
[----:B------:R2:W-:Y:S02]  /*121c0*/  MUFU.EX2 R204, R3 ;  /* 0x0000000300cc7308 */ /* 0x0005e40000000800 */
[----:B--2---:R-:W-:-:S06]  /*121d0*/  FFMA.FTZ R3, R14, c[0x0][0x2d0], -R0 ;  /* 0x0000b4000e037a23 */ /* 0x004fcc0000010800 */
[----:B------:R2:W-:Y:S02]  /*121e0*/  MUFU.EX2 R82, R3 ;  /* 0x0000000300527308 */ /* 0x0005e40000000800 */
[----:B--2---:R-:W-:-:S06]  /*121f0*/  FFMA.FTZ R3, R20, c[0x0][0x2d0], -R0 ;  /* 0x0000b40014037a23 */ /* 0x004fcc0000010800 */
[----:B------:R2:W3:Y:S02]  /*12200*/  MUFU.EX2 R81, R3 ;  /* 0x0000000300517308 */ /* 0x0004e40000000800 */
[----:B--2---:R-:W-:Y:S01]  /*12210*/  FFMA.FTZ R3, R19, c[0x0][0x2d0], -R0 ;  /* 0x0000b40013037a23 */ /* 0x004fe20000010800 */
[----:B---3--:R-:W-:-:S05]  /*12220*/  F2FP.BF16.PACK_AB R9, R81, R82 ;  /* 0x000000525109723e */ /* 0x008fca00000010ff */
[----:B------:R2:W-:Y:S02]  /*12230*/  MUFU.EX2 R80, R3 ;  /* 0x0000000300507308 */ /* 0x0005e40000000800 */
[----:B--2---:R-:W-:-:S06]  /*12240*/  FFMA.FTZ R3, R18, c[0x0][0x2d0], -R0 ;  /* 0x0000b40012037a23 */ /* 0x004fcc0000010800 */
[----:B------:R2:W3:Y:S02]  /*12250*/  MUFU.EX2 R203, R3 ;  /* 0x0000000300cb7308 */ /* 0x0004e40000000800 */
[----:B--2---:R-:W-:Y:S01]  /*12260*/  FFMA.FTZ R3, R17, c[0x0][0x2d0], -R0 ;  /* 0x0000b40011037a23 */ /* 0x004fe20000010800 */
[----:B---3--:R-:W-:-:S05]  /*12270*/  F2FP.BF16.PACK_AB R11, R203, R80 ;  /* 0x00000050cb0b723e */ /* 0x008fca00000010ff */
[----:B------:R2:W-:Y:S02]  /*12280*/  MUFU.EX2 R202, R3 ;  /* 0x0000000300ca7308 */ /* 0x0005e40000000800 */
[----:B-1----:R-:W-:Y:S07]  /*12290*/  HMMA.16816.F32.BF16 R20, R8, R4, RZ ;  /* 0x000000040814723c */ /* 0x002fee00000418ff */
[----:B------:R-:W-:Y:S01]  /*122a0*/  F2FP.BF16.PACK_AB R4, R252, R95 ;  /* 0x0000005ffc04723e */ /* 0x000fe200000010ff */
[----:B--2---:R-:W-:-:S04]  /*122b0*/  FFMA.FTZ R3, R13, c[0x0][0x2d0], -R0 ;  /* 0x0000b4000d037a23 */ /* 0x004fc80000010800 */
[----:B------:R1:W2:Y:S02]  /*122c0*/  MUFU.EX2 R200, R3 ;  /* 0x0000000300c87308 */ /* 0x0002a40000000800 */
[--C-:B-1----:R-:W-:Y:S01]  /*122d0*/  FFMA.FTZ R3, R16, c[0x0][0x2d0], -R0.reuse ;  /* 0x0000b40010037a23 */ /* 0x102fe20000010800 */
[----:B--2---:R-:W-:Y:S01]  /*122e0*/  F2FP.BF16.PACK_AB R5, R200, R202 ;  /* 0x000000cac805723e */ /* 0x004fe200000010ff */
[----:B------:R-:W-:Y:S04]  /*122f0*/  HMMA.16816.F32.BF16 R16, R8, R6, RZ ;  /* 0x000000060810723c */ /* 0x000fe800000418ff */
[----:B------:R1:W-:Y:S03]  /*12300*/  MUFU.EX2 R199, R3 ;  /* 0x0000000300c77308 */ /* 0x0003e60000000800 */
[----:B------:R-:W-:Y:S01]  /*12310*/  F2FP.BF16.PACK_AB R6, R204, R219 ;  /* 0x000000dbcc06723e */ /* 0x000fe200000010ff */
[----:B-1----:R-:W-:-:S02]  /*12320*/  FFMA.FTZ R3, R15, c[0x0][0x2d0], -R0 ;  /* 0x0000b4000f037a23 */ /* 0x002fc40000010800 */
[----:B------:R-:W-:Y:S02]  /*12330*/  HMMA.16816.F32.BF16 R12, R8, R32, RZ ;  /* 0x00000020080c723c */ /* 0x000fe400000418ff */
[----:B------:R-:W1:Y:S02]  /*12340*/  MUFU.EX2 R198, R3 ;  /* 0x0000000300c67308 */ /* 0x000e640000000800 */
[----:B-1----:R-:W-:-:S07]  /*12350*/  F2FP.BF16.PACK_AB R7, R198, R199 ;  /* 0x000000c7c607723e */ /* 0x002fce00000010ff */
[C---:B------:R-:W-:Y:S08]  /*12360*/  HMMA.16816.F32.BF16 R164, R4.reuse, R24, R20 ;  /* 0x0000001804a4723c */ /* 0x040ff00000041814 */
[----:B------:R-:W-:Y:S01]  /*12370*/  HMMA.16816.F32.BF16 R52, R4, R26, R16 ;  /* 0x0000001a0434723c */ /* 0x000fe20000041810 */
[----:B------:R-:W1:Y:S07]  /*12380*/  LDSM.16.MT88.4 R24, [R192+0x800] ;  /* 0x00080000c018783b */ /* 0x000e6e0000004200 */
[----:B------:R-:W-:Y:S08]  /*12390*/  HMMA.16816.F32.BF16 R20, R8, R28, RZ ;  /* 0x0000001c0814723c */ /* 0x000ff000000418ff */
[----:B------:R-:W-:Y:S08]  /*123a0*/  HMMA.16816.F32.BF16 R156, R4, R40, R12 ;  /* 0x00000028049c723c */ /* 0x000ff0000004180c */
[----:B------:R-:W-:Y:S01]  /*123b0*/  IMAD.MOV.U32 R98, RZ, RZ, R52 ;  /* 0x000000ffff627224 */ /* 0x000fe200078e0034 */
[----:B------:R-:W-:Y:S01]  /*123c0*/  HMMA.16816.F32.BF16 R12, R8, R34, RZ ;  /* 0x00000022080c723c */ /* 0x000fe200000418ff */
[----:B------:R-:W-:Y:S01]  /*123d0*/  IMAD.MOV.U32 R97, RZ, RZ, R53 ;  /* 0x000000ffff617224 */ /* 0x000fe200078e0035 */
[----:B------:R-:W-:Y:S01]  /*123e0*/  LDSM.16.MT88.4 R32, [R189+0x2000] ;  /* 0x00200000bd20783b */ /* 0x000fe20000004200 */
[----:B------:R-:W-:-:S02]  /*123f0*/  IMAD.MOV.U32 R96, RZ, RZ, R54 ;  /* 0x000000ffff607224 */ /* 0x000fc400078e0036 */
[----:B------:R-:W-:Y:S02]  /*12400*/  IMAD.MOV.U32 R3, RZ, RZ, R55 ;  /* 0x000000ffff037224 */ /* 0x000fe400078e0037 */
[----:B------:R-:W2:Y:S01]  /*12410*/  LDSM.16.MT88.4 R52, [R191+0x800] ;  /* 0x00080000bf34783b */ /* 0x000ea20000004200 */
[----:B------:R-:W-:Y:S08]  /*12420*/  HMMA.16816.F32.BF16 R16, R8, R30, RZ ;  /* 0x0000001e0810723c */ /* 0x000ff000000418ff */
[----:B-1----:R-:W-:Y:S08]  /*12430*/  HMMA.16816.F32.BF16 R148, R4, R24, R20 ;  /* 0x000000180494723c */ /* 0x002ff00000041814 */
[----:B------:R-:W-:Y:S08]  /*12440*/  HMMA.16816.F32.BF16 R20, R8, R46, RZ ;  /* 0x0000002e0814723c */ /* 0x000ff000000418ff */
[----:B------:R-:W-:Y:S01]  /*12450*/  HMMA.16816.F32.BF16 R144, R4, R42, R12 ;  /* 0x0000002a0490723c */ /* 0x000fe2000004180c */
[----:B------:R-:W-:Y:S07]  /*12460*/  LDSM.16.MT88.4 R40, [R189+0x3800] ;  /* 0x00380000bd28783b */ /* 0x000fee0000004200 */
[----:B------:R-:W-:Y:S01]  /*12470*/  HMMA.16816.F32.BF16 R12, R8, R44, RZ ;  /* 0x0000002c080c723c */ /* 0x000fe200000418ff */
[----:B------:R-:W-:Y:S07]  /*12480*/  LDSM.16.MT88.4 R44, [R191+0x2000] ;  /* 0x00200000bf2c783b */ /* 0x000fee0000004200 */
[C---:B------:R-:W-:Y:S01]  /*12490*/  HMMA.16816.F32.BF16 R56, R4.reuse, R26, R16 ;  /* 0x0000001a0438723c */ /* 0x040fe20000041810 */
[----:B------:R-:W1:Y:S07]  /*124a0*/  LDSM.16.MT88.4 R24, [R192+0x1800] ;  /* 0x00180000c018783b */ /* 0x000e6e0000004200 */
[C---:B--2---:R-:W-:Y:S01]  /*124b0*/  HMMA.16816.F32.BF16 R236, R4.reuse, R54, R20 ;  /* 0x0000003604ec723c */ /* 0x044fe20000041814 */
        /* <DEDUP_REMOVED lines=9> */
[----:B------:R-:W4:Y:S07]  /*12550*/  LDSM.16.MT88.4 R56, [R190+0x2000] ;  /* 0x00200000be38783b */ /* 0x000f2e0000004200 */
[C---:B------:R-:W-:Y:S08]  /*12560*/  HMMA.16816.F32.BF16 R12, R8.reuse, R48, RZ ;  /* 0x00000030080c723c */ /* 0x040ff000000418ff */
[----:B-1----:R-:W-:Y:S08]  /*12570*/  HMMA.16816.F32.BF16 R36, R8, R24, RZ ;  /* 0x000000180824723c */ /* 0x002ff000000418ff */
[C---:B------:R-:W-:Y:S08]  /*12580*/  HMMA.16816.F32.BF16 R244, R4.reuse, R32, R28 ;  /* 0x0000002004f4723c */ /* 0x040ff0000004181c */
[----:B------:R-:W-:Y:S08]  /*12590*/  HMMA.16816.F32.BF16 R240, R4, R34, R16 ;  /* 0x0000002204f0723c */ /* 0x000ff00000041810 */
[C---:B------:R-:W-:Y:S08]  /*125a0*/  HMMA.16816.F32.BF16 R32, R8.reuse, R26, RZ ;  /* 0x0000001a0820723c */ /* 0x040ff000000418ff */
[C---:B--2---:R-:W-:Y:S08]  /*125b0*/  HMMA.16816.F32.BF16 R28, R8.reuse, R20, RZ ;  /* 0x00000014081c723c */ /* 0x044ff000000418ff */
[C---:B------:R-:W-:Y:S08]  /*125c0*/  HMMA.16816.F32.BF16 R24, R8.reuse, R22, RZ ;  /* 0x000000160818723c */ /* 0x040ff000000418ff */
[----:B------:R-:W-:Y:S08]  /*125d0*/  HMMA.16816.F32.BF16 R20, R8, R60, RZ ;  /* 0x0000003c0814723c */ /* 0x000ff000000418ff */
[----:B---3--:R-:W-:Y:S01]  /*125e0*/  HMMA.16816.F32.BF16 R228, R4, R52, R36 ;  /* 0x0000003404e4723c */ /* 0x008fe20000041824 */
[----:B------:R-:W1:Y:S06]  /*125f0*/  LDSM.16.MT88.4 R36, [R192+0x3800] ;  /* 0x00380000c024783b */ /* 0x000e6c0000004200 */
[----:B------:R-:W-:Y:S01]  /*12600*/  IMAD.MOV.U32 R52, RZ, RZ, R102 ;  /* 0x000000ffff347224 */ /* 0x000fe200078e0066 */
[----:B------:R-:W-:Y:S01]  /*12610*/  HMMA.16816.F32.BF16 R48, R8, R50, RZ ;  /* 0x000000320830723c */ /* 0x000fe200000418ff */
[----:B------:R-:W-:-:S07]  /*12620*/  IMAD.MOV.U32 R53, RZ, RZ, R101 ;  /* 0x000000ffff357224 */ /* 0x000fce00078e0065 */
[----:B------:R-:W-:Y:S08]  /*12630*/  HMMA.16816.F32.BF16 R16, R8, R62, RZ ;  /* 0x0000003e0810723c */ /* 0x000ff000000418ff */
[C---:B------:R-:W-:Y:S07]  /*12640*/  HMMA.16816.F32.BF16 R176, R4.reuse, R46, R24 ;  /* 0x0000002e04b0723c */ /* 0x040fee0000041818 */
[----:B------:R-:W-:Y:S01]  /*12650*/  IMAD.MOV.U32 R46, RZ, RZ, R96 ;  /* 0x000000ffff2e7224 */ /* 0x000fe200078e0060 */
[----:B------:R-:W-:Y:S01]  /*12660*/  HMMA.16816.F32.BF16 R224, R4, R40, R20 ;  /* 0x0000002804e0723c */ /* 0x000fe20000041814 */
[----:B------:R-:W-:-:S02]  /*12670*/  IMAD.MOV.U32 R47, RZ, RZ, R3 ;  /* 0x000000ffff2f7224 */ /* 0x000fc400078e0003 */
[----:B------:R-:W-:-:S05]  /*12680*/  FFMA.FTZ R3, R94, c[0x0][0x2d0], -R2 ;  /* 0x0000b4005e037a23 */ /* 0x000fca0000010802 */
[----:B------:R-:W-:Y:S01]  /*12690*/  HMMA.16816.F32.BF16 R220, R4, R54, R32 ;  /* 0x0000003604dc723c */ /* 0x000fe20000041820 */
[----:B------:R-:W2:Y:S06]  /*126a0*/  LDSM.16.MT88.4 R32, [R189+0x4800] ;  /* 0x00480000bd20783b */ /* 0x000eac0000004200 */
[----:B------:R-:W-:Y:S01]  /*126b0*/  IMAD.MOV.U32 R55, RZ, RZ, R99 ;  /* 0x000000ffff377224 */ /* 0x000fe200078e0063 */
[----:B------:R-:W-:Y:S01]  /*126c0*/  HMMA.16816.F32.BF16 R24, R8, R64, RZ ;  /* 0x000000400818723c */ /* 0x000fe200000418ff */
[----:B------:R-:W-:-:S07]  /*126d0*/  IMAD.MOV.U32 R54, RZ, RZ, R100 ;  /* 0x000000ffff367224 */ /* 0x000fce00078e0064 */
[----:B------:R-:W-:Y:S01]  /*126e0*/  HMMA.16816.F32.BF16 R20, R8, R66, RZ ;  /* 0x000000420814723c */ /* 0x000fe200000418ff */
[----:B------:R-:W-:Y:S07]  /*126f0*/  LDSM.16.MT88.4 R64, [R191+0x2800] ;  /* 0x00280000bf40783b */ /* 0x000fee0000004200 */
[----:B----4-:R-:W-:Y:S08]  /*12700*/  HMMA.16816.F32.BF16 R232, R4, R56, R12 ;  /* 0x0000003804e8723c */ /* 0x010ff0000004180c */
[----:B------:R-:W-:Y:S07]  /*12710*/  HMMA.16816.F32.BF16 R12, R8, R68, RZ ;  /* 0x00000044080c723c */ /* 0x000fee00000418ff */
[----:B------:R-:W-:Y:S01]  /*12720*/  IMAD.MOV.U32 R69, RZ, RZ, R103 ;  /* 0x000000ffff457224 */ /* 0x000fe200078e0067 */
[C---:B------:R-:W-:Y:S01]  /*12730*/  HMMA.16816.F32.BF16 R56, R4.reuse, R58, R48 ;  /* 0x0000003a0438723c */ /* 0x040fe20000041830 */
[----:B------:R-:W3:Y:S07]  /*12740*/  LDSM.16.MT88.4 R48, [R191+0x3800] ;  /* 0x00380000bf30783b */ /* 0x000eee0000004200 */
[C---:B------:R-:W-:Y:S07]  /*12750*/  HMMA.16816.F32.BF16 R60, R4.reuse, R44, R28 ;  /* 0x0000002c043c723c */ /* 0x040fee000004181c */
[----:B------:R-:W-:Y:S01]  /*12760*/  IMAD.MOV.U32 R44, RZ, RZ, R98 ;  /* 0x000000ffff2c7224 */ /* 0x000fe200078e0062 */
[----:B------:R-:W-:Y:S01]  /*12770*/  HMMA.16816.F32.BF16 R184, R4, R42, R16 ;  /* 0x0000002a04b8723c */ /* 0x000fe20000041810 */
[----:B------:R-:W4:Y:S01]  /*12780*/  LDSM.16.MT88.4 R40, [R190+0x4800] ;  /* 0x00480000be28783b */ /* 0x000f220000004200 */
[----:B------:R-:W-:-:S06]  /*12790*/  IMAD.MOV.U32 R45, RZ, RZ, R97 ;  /* 0x000000ffff2d7224 */ /* 0x000fcc00078e0061 */
[----:B------:R-:W-:Y:S08]  /*127a0*/  HMMA.16816.F32.BF16 R28, R8, R70, RZ ;  /* 0x00000046081c723c */ /* 0x000ff000000418ff */
[C---:B-1----:R-:W-:Y:S08]  /*127b0*/  HMMA.16816.F32.BF16 R172, R4.reuse, R36, R24 ;  /* 0x0000002404ac723c */ /* 0x042ff00000041818 */
[C---:B------:R-:W-:Y:S01]  /*127c0*/  HMMA.16816.F32.BF16 R168, R4.reuse, R38, R20 ;  /* 0x0000002604a8723c */ /* 0x040fe20000041814 */
[----:B------:R-:W1:Y:S07]  /*127d0*/  LDSM.16.MT88.4 R36, [R189+0x5000] ;  /* 0x00500000bd24783b */ /* 0x000e6e0000004200 */
[----:B------:R-:W-:Y:S08]  /*127e0*/  HMMA.16816.F32.BF16 R180, R4, R72, R12 ;  /* 0x0000004804b4723c */ /* 0x000ff0000004180c */
[C---:B------:R-:W-:Y:S08]  /*127f0*/  HMMA.16816.F32.BF16 R16, R8.reuse, R76, RZ ;  /* 0x0000004c0810723c */ /* 0x040ff000000418ff */
[----:B------:R-:W-:Y:S08]  /*12800*/  HMMA.16816.F32.BF16 R12, R8, R78, RZ ;  /* 0x0000004e080c723c */ /* 0x000ff000000418ff */
[----:B------:R-:W-:Y:S01]  /*12810*/  HMMA.16816.F32.BF16 R96, R4, R74, R28 ;  /* 0x0000004a0460723c */ /* 0x000fe2000004181c */
[----:B------:R-:W5:Y:S04]  /*12820*/  LDSM.16.MT88.4 R28, [R190+0x5000] ;  /* 0x00500000be1c783b */ /* 0x000f680000004200 */
[----:B------:R-:W-:Y:S03]  /*12830*/  LDSM.16.MT88.4 R72, [R189+0x4000] ;  /* 0x00400000bd48783b */ /* 0x000fe60000004200 */
[C---:B--2---:R-:W-:Y:S08]  /*12840*/  HMMA.16816.F32.BF16 R24, R8.reuse, R32, RZ ;  /* 0x000000200818723c */ /* 0x044ff000000418ff */
[----:B------:R-:W-:Y:S01]  /*12850*/  HMMA.16816.F32.BF16 R20, R8, R34, RZ ;  /* 0x000000220814723c */ /* 0x000fe200000418ff */
[----:B------:R-:W2:Y:S07]  /*12860*/  LDSM.16.MT88.4 R32, [R192+0x4800] ;  /* 0x00480000c020783b */ /* 0x000eae0000004200 */
[C---:B---3--:R-:W-:Y:S08]  /*12870*/  HMMA.16816.F32.BF16 R112, R4.reuse, R48, R16 ;  /* 0x000000300470723c */ /* 0x048ff00000041810 */
[----:B------:R-:W-:Y:S01]  /*12880*/  HMMA.16816.F32.BF16 R104, R4, R50, R12 ;  /* 0x000000320468723c */ /* 0x000fe2000004180c */
[----:B------:R-:W-:Y:S07]  /*12890*/  LDSM.16.MT88.4 R48, [R190+0x2800] ;  /* 0x00280000be30783b */ /* 0x000fee0000004200 */
[C---:B----4-:R-:W-:Y:S08]  /*128a0*/  HMMA.16816.F32.BF16 R16, R8.reuse, R40, RZ ;  /* 0x000000280810723c */ /* 0x050ff000000418ff */
[----:B------:R-:W-:Y:S01]  /*128b0*/  HMMA.16816.F32.BF16 R12, R8, R42, RZ ;  /* 0x0000002a080c723c */ /* 0x000fe200000418ff */
[----:B------:R-:W-:Y:S07]  /*128c0*/  LDSM.16.MT88.4 R40, [R189+0x2800] ;  /* 0x00280000bd28783b */ /* 0x000fee0000004200 */
[C---:B-1----:R-:W-:Y:S01]  /*128d0*/  HMMA.16816.F32.BF16 R120, R4.reuse, R38, R20 ;  /* 0x000000260478723c */ /* 0x042fe20000041814 */
[----:B------:R-:W1:Y:S07]  /*128e0*/  LDSM.16.MT88.4 R20, [R192+0x5000] ;  /* 0x00500000c014783b */ /* 0x000e6e0000004200 */
[C---:B------:R-:W-:Y:S08]  /*128f0*/  HMMA.16816.F32.BF16 R100, R4.reuse, R36, R24 ;  /* 0x000000240464723c */ /* 0x040ff00000041818 */
[C---:B-----5:R-:W-:Y:S08]  /*12900*/  HMMA.16816.F32.BF16 R108, R4.reuse, R28, R16 ;  /* 0x0000001c046c723c */ /* 0x060ff00000041810 */
[----:B------:R-:W-:Y:S08]  /*12910*/  HMMA.16816.F32.BF16 R24, R4, R30, R12 ;  /* 0x0000001e0418723c */ /* 0x000ff0000004180c */
[C---:B--2---:R-:W-:Y:S08]  /*12920*/  HMMA.16816.F32.BF16 R16, R8.reuse, R32, RZ ;  /* 0x000000200810723c */ /* 0x044ff000000418ff */
[----:B------:R-:W-:Y:S01]  /*12930*/  HMMA.16816.F32.BF16 R12, R8, R34, RZ ;  /* 0x00000022080c723c */ /* 0x000fe200000418ff */
[----:B------:R-:W-:Y:S11]  /*12940*/  LDSM.16.MT88.4 R32, [R191+0x1000] ;  /* 0x00100000bf20783b */ /* 0x000ff60000004200 */
[----:B------:R-:W-:Y:S04]  /*12950*/  @!UPT UIADD3 URZ, URZ, URZ, URZ ;  /* 0x0000003f3f3ff290 */ /* 0x000fe8000fffe03f */
[C---:B-1----:R-:W-:Y:S08]  /*12960*/  HMMA.16816.F32.BF16 R116, R4.reuse, R20, R16 ;  /* 0x000000140474723c */ /* 0x042ff00000041810 */
[----:B------:R-:W-:Y:S01]  /*12970*/  HMMA.16816.F32.BF16 R20, R4, R22, R12 ;  /* 0x000000160414723c */ /* 0x000fe2000004180c */
[----:B------:R-:W1:Y:S07]  /*12980*/  LDSM.16.MT88.4 R12, [R191+0x4800] ;  /* 0x00480000bf0c783b */ /* 0x000e6e0000004200 */
[C---:B-1----:R-:W-:Y:S08]  /*12990*/  HMMA.16816.F32.BF16 R16, R8.reuse, R12, RZ ;  /* 0x0000000c0810723c */ /* 0x042ff000000418ff */
[----:B------:R-:W-:Y:S01]  /*129a0*/  HMMA.16816.F32.BF16 R8, R8, R14, RZ ;  /* 0x0000000e0808723c */ /* 0x000fe200000418ff */
[----:B------:R-:W1:Y:S11]  /*129b0*/  LDSM.16.MT88.4 R12, [R191+0x5000] ;  /* 0x00500000bf0c783b */ /* 0x000e760000004200 */
[----:B------:R-:W-:Y:S04]  /*129c0*/  @!UPT UIADD3 URZ, URZ, URZ, URZ ;  /* 0x0000003f3f3ff290 */ /* 0x000fe8000fffe03f */
[C---:B-1----:R-:W-:Y:S01]  /*129d0*/  HMMA.16816.F32.BF16 R124, R4.reuse, R12, R16 ;  /* 0x0000000c047c723c */ /* 0x042fe20000041810 */
[----:B------:R1:W-:Y:S07]  /*129e0*/  MUFU.EX2 R12, R3 ;  /* 0x00000003000c7308 */ /* 0x0003ee0000000800 */
[----:B------:R-:W-:Y:S01]  /*129f0*/  HMMA.16816.F32.BF16 R16, R4, R14, R8 ;  /* 0x0000000e0410723c */ /* 0x000fe20000041808 */
[----:B------:R-:W-:Y:S01]  /*12a00*/  LDSM.16.MT88.4 R8, [R191+0x5800] ;  /* 0x00580000bf08783b */ /* 0x000fe20000004200 */
[----:B-1----:R-:W-:-:S04]  /*12a10*/  FFMA.FTZ R3, R93, c[0x0][0x2d0], -R2 ;  /* 0x0000b4005d037a23 */ /* 0x002fc80000010802 */
[----:B------:R1:W2:Y:S02]  /*12a20*/  MUFU.EX2 R13, R3 ;  /* 0x00000003000d7308 */ /* 0x0002a40000000800 */
[--C-:B-1----:R-:W-:Y:S01]  /*12a30*/  FFMA.FTZ R3, R92, c[0x0][0x2d0], -R2.reuse ;  /* 0x0000b4005c037a23 */ /* 0x102fe20000010802 */
[----:B--2---:R-:W-:Y:S01]  /*12a40*/  F2FP.BF16.PACK_AB R128, R13, R12 ;  /* 0x0000000c0d80723e */ /* 0x004fe200000010ff */
[----:B------:R-:W-:-:S04]  /*12a50*/  FFMA.FTZ R2, R91, c[0x0][0x2d0], -R2 ;  /* 0x0000b4005b027a23 */ /* 0x000fc80000010802 */
[----:B------:R1:W-:Y:S08]  /*12a60*/  MUFU.EX2 R15, R3 ;  /* 0x00000003000f7308 */ /* 0x0003f00000000800 */
[----:B------:R2:W3:Y:S01]  /*12a70*/  MUFU.EX2 R14, R2 ;  /* 0x00000002000e7308 */ /* 0x0004e20000000800 */
[----:B-1----:R-:W-:Y:S02]  /*12a80*/  FADD.FTZ R3, R84, R83 ;  /* 0x0000005354037221 */ /* 0x002fe40000010000 */
[----:B--2---:R-:W-:Y:S01]  /*12a90*/  FFMA.FTZ R2, R90, c[0x0][0x2d0], -R0 ;  /* 0x0000b4005a027a23 */ /* 0x004fe20000010800 */
[----:B---3--:R-:W-:-:S04]  /*12aa0*/  F2FP.BF16.PACK_AB R130, R14, R15 ;  /* 0x0000000f0e82723e */ /* 0x008fc800000010ff */
[----:B------:R1:W-:Y:S02]  /*12ab0*/  MUFU.EX2 R7, R2 ;  /* 0x0000000200077308 */ /* 0x0003e40000000800 */
[----:B-1----:R-:W-:-:S06]  /*12ac0*/  FFMA.FTZ R2, R89, c[0x0][0x2d0], -R0 ;  /* 0x0000b40059027a23 */ /* 0x002fcc0000010800 */
[----:B------:R1:W2:Y:S02]  /*12ad0*/  MUFU.EX2 R6, R2 ;  /* 0x0000000200067308 */ /* 0x0002a40000000800 */
[--C-:B-1----:R-:W-:Y:S01]  /*12ae0*/  FFMA.FTZ R2, R88, c[0x0][0x2d0], -R0.reuse ;  /* 0x0000b40058027a23 */ /* 0x102fe20000010800 */
[----:B--2---:R-:W-:Y:S01]  /*12af0*/  F2FP.BF16.PACK_AB R129, R6, R7 ;  /* 0x000000070681723e */ /* 0x004fe200000010ff */
[----:B------:R-:W-:Y:S01]  /*12b00*/  FFMA.FTZ R0, R87, c[0x0][0x2d0], -R0 ;  /* 0x0000b40057007a23 */ /* 0x000fe20000010800 */
[----:B------:R-:W-:Y:S03]  /*12b10*/  LDSM.16.MT88.4 R88, [R192+0x4000] ;  /* 0x00400000c058783b */ /* 0x000fe60000004200 */
[----:B------:R1:W-:Y:S08]  /*12b20*/  MUFU.EX2 R5, R2 ;  /* 0x0000000200057308 */ /* 0x0003f00000000800 */
[----:B------:R2:W3:Y:S01]  /*12b30*/  MUFU.EX2 R4, R0 ;  /* 0x0000000000047308 */ /* 0x0004e20000000800 */
[----:B-1----:R-:W-:-:S02]  /*12b40*/  FADD.FTZ R2, R82, R81 ;  /* 0x0000005152027221 */ /* 0x002fc40000010000 */
[----:B--2---:R-:W-:Y:S01]  /*12b50*/  FADD.FTZ R0, R86, R3 ;  /* 0x0000000356007221 */ /* 0x004fe20000010000 */
[----:B---3--:R-:W-:Y:S01]  /*12b60*/  F2FP.BF16.PACK_AB R131, R4, R5 ;  /* 0x000000050483723e */ /* 0x008fe200000010ff */
[----:B------:R-:W-:Y:S02]  /*12b70*/  FADD.FTZ R3, R80, R2 ;  /* 0x0000000250037221 */ /* 0x000fe40000010000 */
[----:B------:R-:W1:Y:S01]  /*12b80*/  LDSM.16.MT88.4 R80, [R190+0x4000] ;  /* 0x00400000be50783b */ /* 0x000e620000004200 */
[----:B------:R-:W-:Y:S02]  /*12b90*/  FADD.FTZ R2, R85, R0 ;  /* 0x0000000055027221 */ /* 0x000fe40000010000 */
[----:B------:R-:W-:Y:S01]  /*12ba0*/  FADD.FTZ R0, R203, R3 ;  /* 0x00000003cb007221 */ /* 0x000fe20000010000 */
[----:B------:R-:W-:Y:S03]  /*12bb0*/  HMMA.16816.F32.BF16 R28, R128, R32, R248 ;  /* 0x00000020801c723c */ /* 0x000fe600000418f8 */
[----:B------:R-:W-:-:S04]  /*12bc0*/  FADD.FTZ R0, R202, R0 ;  /* 0x00000000ca007221 */ /* 0x000fc80000010000 */
[----:B------:R-:W-:Y:S01]  /*12bd0*/  IMAD.MOV.U32 R250, RZ, RZ, R95 ;  /* 0x000000fffffa7224 */ /* 0x000fe200078e005f */
[C---:B------:R-:W-:Y:S01]  /*12be0*/  HMMA.16816.F32.BF16 R164, R128.reuse, R160, R164 ;  /* 0x000000a080a4723c */ /* 0x040fe200000418a4 */
[----:B------:R-:W-:Y:S02]  /*12bf0*/  IMAD.MOV.U32 R251, RZ, RZ, R69 ;  /* 0x000000fffffb7224 */ /* 0x000fe400078e0045 */
[----:B------:R-:W-:Y:S02]  /*12c00*/  FADD.FTZ R2, R250, R2 ;  /* 0x00000002fa027221 */ /* 0x000fe40000010000 */
[----:B------:R-:W-:Y:S01]  /*12c10*/  FADD.FTZ R0, R200, R0 ;  /* 0x00000000c8007221 */ /* 0x000fe20000010000 */
[----:B------:R-:W-:Y:S01]  /*12c20*/  IADD3 R200, R251, -0x2, RZ ;  /* 0xfffffffefbc87810 */ /* 0x000fe20007ffe0ff */
[----:B------:R-:W-:Y:S01]  /*12c30*/  FADD.FTZ R2, R252, R2 ;  /* 0x00000002fc027221 */ /* 0x000fe20000010000 */
[----:B------:R-:W-:Y:S01]  /*12c40*/  HMMA.16816.F32.BF16 R156, R128, R152, R156 ;  /* 0x00000098809c723c */ /* 0x000fe2000004189c */
[----:B------:R-:W-:Y:S01]  /*12c50*/  FADD.FTZ R0, R199, R0 ;  /* 0x00000000c7007221 */ /* 0x000fe20000010000 */
[----:B------:R-:W-:Y:S01]  /*12c60*/  ISETP.GE.AND P0, PT, R200, R218, PT ;  /* 0x000000dac800720c */ /* 0x000fe20003f06270 */
[----:B------:R-:W-:-:S02]  /*12c70*/  FADD.FTZ R2, R219, R2 ;  /* 0x00000002db027221 */ /* 0x000fc40000010000 */
[----:B------:R-:W-:Y:S02]  /*12c80*/  FADD.FTZ R0, R198, R0 ;  /* 0x00000000c6007221 */ /* 0x000fe40000010000 */
[----:B------:R-:W-:Y:S01]  /*12c90*/  FADD.FTZ R2, R204, R2 ;  /* 0x00000002cc027221 */ /* 0x000fe20000010000 */
[C---:B------:R-:W-:Y:S01]  /*12ca0*/  HMMA.16816.F32.BF16 R160, R128.reuse, R162, R44 ;  /* 0x000000a280a0723c */ /* 0x040fe2000004182c */
[----:B------:R-:W-:Y:S02]  /*12cb0*/  FADD.FTZ R0, R7, R0 ;  /* 0x0000000007007221 */ /* 0x000fe40000010000 */
[----:B------:R-:W-:Y:S02]  /*12cc0*/  FADD.FTZ R2, R12, R2 ;  /* 0x000000020c027221 */ /* 0x000fe40000010000 */
[----:B------:R-:W-:Y:S02]  /*12cd0*/  FADD.FTZ R0, R6, R0 ;  /* 0x0000000006007221 */ /* 0x000fe40000010000 */
[----:B------:R-:W-:Y:S01]  /*12ce0*/  FADD.FTZ R2, R13, R2 ;  /* 0x000000020d027221 */ /* 0x000fe20000010000 */
[----:B------:R-:W-:Y:S01]  /*12cf0*/  HMMA.16816.F32.BF16 R152, R128, R154, R144 ;  /* 0x0000009a8098723c */ /* 0x000fe20000041890 */
[----:B------:R-:W2:Y:S01]  /*12d00*/  LDSM.16.MT88.4 R144, [R192+0x1000] ;  /* 0x00100000c090783b */ /* 0x000ea20000004200 */
[----:B------:R-:W-:-:S02]  /*12d10*/  FADD.FTZ R0, R5, R0 ;  /* 0x0000000005007221 */ /* 0x000fc40000010000 */
[----:B------:R-:W-:Y:S02]  /*12d20*/  FADD.FTZ R2, R15, R2 ;  /* 0x000000020f027221 */ /* 0x000fe40000010000 */
[----:B------:R-:W-:Y:S02]  /*12d30*/  FADD.FTZ R204, R4, R0 ;  /* 0x0000000004cc7221 */ /* 0x000fe40000010000 */
[----:B-1----:R-:W-:Y:S01]  /*12d40*/  HMMA.16816.F32.BF16 R76, R128, R80, R180 ;  /* 0x00000050804c723c */ /* 0x002fe200000418b4 */
[----:B------:R-:W-:-:S07]  /*12d50*/  FADD.FTZ R203, R14, R2 ;  /* 0x000000020ecb7221 */ /* 0x000fce0000010000 */
[C---:B------:R-:W-:Y:S01]  /*12d60*/  HMMA.16816.F32.BF16 R80, R128.reuse, R82, R96 ;  /* 0x000000528050723c */ /* 0x040fe20000041860 */
[----:B------:R-:W1:Y:S07]  /*12d70*/  LDSM.16.MT88.4 R96, [R191+0x4000] ;  /* 0x00400000bf60783b */ /* 0x000e6e0000004200 */
[C---:B------:R-:W-:Y:S08]  /*12d80*/  HMMA.16816.F32.BF16 R44, R128.reuse, R48, R232 ;  /* 0x00000030802c723c */ /* 0x040ff000000418e8 */
[C---:B------:R-:W-:Y:S01]  /*12d90*/  HMMA.16816.F32.BF16 R48, R128.reuse, R50, R56 ;  /* 0x000000328030723c */ /* 0x040fe20000041838 */
[----:B------:R-:W3:Y:S07]  /*12da0*/  LDSM.16.MT88.4 R56, [R192+0x2800] ;  /* 0x00280000c038783b */ /* 0x000eee0000004200 */
[C---:B------:R-:W-:Y:S08]  /*12db0*/  HMMA.16816.F32.BF16 R36, R128.reuse, R40, R244 ;  /* 0x000000288024723c */ /* 0x040ff000000418f4 */
[C---:B--2---:R-:W-:Y:S08]  /*12dc0*/  HMMA.16816.F32.BF16 R148, R128.reuse, R144, R148 ;  /* 0x000000908094723c */ /* 0x044ff00000041894 */
[C---:B------:R-:W-:Y:S08]  /*12dd0*/  HMMA.16816.F32.BF16 R144, R128.reuse, R146, R52 ;  /* 0x000000928090723c */ /* 0x040ff00000041834 */
[C---:B-1----:R-:W-:Y:S01]  /*12de0*/  HMMA.16816.F32.BF16 R92, R128.reuse, R96, R112 ;  /* 0x00000060805c723c */ /* 0x042fe20000041870 */
[----:B------:R-:W1:Y:S07]  /*12df0*/  LDSM.16.MT88.4 R112, [R190+0x5800] ;  /* 0x00580000be70783b */ /* 0x000e6e0000004200 */
[C---:B------:R-:W-:Y:S01]  /*12e00*/  HMMA.16816.F32.BF16 R96, R128.reuse, R98, R104 ;  /* 0x000000628060723c */ /* 0x040fe20000041868 */
[----:B------:R-:W2:Y:S07]  /*12e10*/  LDSM.16.MT88.4 R104, [R189+0x5800] ;  /* 0x00580000bd68783b */ /* 0x000eae0000004200 */
[C---:B---3--:R-:W-:Y:S08]  /*12e20*/  HMMA.16816.F32.BF16 R52, R128.reuse, R56, R228 ;  /* 0x000000388034723c */ /* 0x048ff000000418e4 */
[C---:B------:R-:W-:Y:S08]  /*12e30*/  HMMA.16816.F32.BF16 R60, R128.reuse, R64, R60 ;  /* 0x00000040803c723c */ /* 0x040ff0000004183c */
[C---:B------:R-:W-:Y:S08]  /*12e40*/  HMMA.16816.F32.BF16 R68, R128.reuse, R72, R224 ;  /* 0x000000488044723c */ /* 0x040ff000000418e0 */
[C---:B------:R-:W-:Y:S08]  /*12e50*/  HMMA.16816.F32.BF16 R84, R128.reuse, R88, R172 ;  /* 0x000000588054723c */ /* 0x040ff000000418ac */
[C---:B-1----:R-:W-:Y:S08]  /*12e60*/  HMMA.16816.F32.BF16 R108, R128.reuse, R112, R108 ;  /* 0x00000070806c723c */ /* 0x042ff0000004186c */
[C---:B--2---:R-:W-:Y:S08]  /*12e70*/  HMMA.16816.F32.BF16 R100, R128.reuse, R104, R100 ;  /* 0x000000688064723c */ /* 0x044ff00000041864 */
[C---:B------:R-:W-:Y:S01]  /*12e80*/  HMMA.16816.F32.BF16 R104, R128.reuse, R106, R120 ;  /* 0x0000006a8068723c */ /* 0x040fe20000041878 */
[----:B------:R-:W1:Y:S07]  /*12e90*/  LDSM.16.MT88.4 R120, [R192+0x5800] ;  /* 0x00580000c078783b */ /* 0x000e6e0000004200 */
[C---:B------:R-:W-:Y:S08]  /*12ea0*/  HMMA.16816.F32.BF16 R32, R128.reuse, R34, R236 ;  /* 0x000000228020723c */ /* 0x040ff000000418ec */
[C---:B------:R-:W-:Y:S08]  /*12eb0*/  HMMA.16816.F32.BF16 R40, R128.reuse, R42, R240 ;  /* 0x0000002a8028723c */ /* 0x040ff000000418f0 */
[C---:B------:R-:W-:Y:S08]  /*12ec0*/  HMMA.16816.F32.BF16 R56, R128.reuse, R58, R220 ;  /* 0x0000003a8038723c */ /* 0x040ff000000418dc */
[C---:B------:R-:W-:Y:S08]  /*12ed0*/  HMMA.16816.F32.BF16 R64, R128.reuse, R66, R176 ;  /* 0x000000428040723c */ /* 0x040ff000000418b0 */
[C---:B------:R-:W-:Y:S08]  /*12ee0*/  HMMA.16816.F32.BF16 R72, R128.reuse, R74, R184 ;  /* 0x0000004a8048723c */ /* 0x040ff000000418b8 */
[C---:B-1----:R-:W-:Y:S08]  /*12ef0*/  HMMA.16816.F32.BF16 R116, R128.reuse, R120, R116 ;  /* 0x000000788074723c */ /* 0x042ff00000041874 */
[C---:B------:R-:W-:Y:S08]  /*12f00*/  HMMA.16816.F32.BF16 R88, R128.reuse, R90, R168 ;  /* 0x0000005a8058723c */ /* 0x040ff000000418a8 */
[C---:B------:R-:W-:Y:S08]  /*12f10*/  HMMA.16816.F32.BF16 R112, R128.reuse, R114, R24 ;  /* 0x000000728070723c */ /* 0x040ff00000041818 */
[C---:B------:R-:W-:Y:S08]  /*12f20*/  HMMA.16816.F32.BF16 R120, R128.reuse, R122, R20 ;  /* 0x0000007a8078723c */ /* 0x040ff00000041814 */
[C---:B------:R-:W-:Y:S08]  /*12f30*/  HMMA.16816.F32.BF16 R124, R128.reuse, R8, R124 ;  /* 0x00000008807c723c */ /* 0x040ff0000004187c */
[----:B------:R-:W-:Y:S01]  /*12f40*/  HMMA.16816.F32.BF16 R128, R128, R10, R16 ;  /* 0x0000000a8080723c */ /* 0x000fe20000041810 */
[----:B------:R-:W-:Y:S07]  /*12f50*/  @!UPT UIADD3 URZ, URZ, URZ, URZ ;  /* 0x0000003f3f3ff290 */ /* 0x000fee000fffe03f */
[----:B------:R-:W-:Y:S11]  /*12f60*/  @!P0 BRA `(.L_x_1479) ;  /* 0x00002cc000008947 */ /* 0x000ff60003800000 */
[----:B------:R-:W1:Y:S01]  /*12f70*/  S2R R251, SR_TID.X ;  /* 0x0000000000fb7919 */ /* 0x000e620000002100 */
[----:B------:R-:W-:Y:S01]  /*12f80*/  LOP3.LUT P0, RZ, R215, 0x2, RZ, 0xc0, !PT ;  /* 0x00000002d7ff7812 */ /* 0x000fe2000780c0ff */
[----:B------:R-:W-:Y:S01]  /*12f90*/  IMAD.MOV.U32 R219, RZ, RZ, c[0x0][0x208] ;  /* 0x00008200ffdb7624 */ /* 0x000fe200078e00ff */
[----:B------:R-:W-:Y:S01]  /*12fa0*/  LOP3.LUT R206, R206, 0xffffffef, RZ, 0xc0, !PT ;  /* 0xffffffefcece7812 */ /* 0x000fe200078ec0ff */
[----:B------:R-:W-:Y:S01]  /*12fb0*/  IMAD.MOV.U32 R220, RZ, RZ, c[0x0][0x20c] ;  /* 0x00008300ffdc7624 */ /* 0x000fe200078e00ff */
[----:B------:R-:W-:-:S02]  /*12fc0*/  ISETP.GE.AND P1, PT, R208, c[0x0][0x1d4], PT ;  /* 0x00007500d0007a0c */ /* 0x000fc40003f26270 */
[----:B------:R-:W-:Y:S02]  /*12fd0*/  ISETP.GE.AND P6, PT, R134, c[0x0][0x1d4], PT ;  /* 0x0000750086007a0c */ /* 0x000fe40003fc6270 */
[----:B------:R-:W-:-:S05]  /*12fe0*/  ISETP.GE.AND P5, PT, R132, c[0x0][0x1d4], PT ;  /* 0x0000750084007a0c */ /* 0x000fca0003fa6270 */
[----:B------:R-:W-:Y:S02]  /*12ff0*/  @P0 LOP3.LUT R206, R206, 0x10, RZ, 0xfc, !PT ;  /* 0x00000010cece0812 */ /* 0x000fe400078efcff */
[----:B------:R-:W-:Y:S02]  /*13000*/  ISETP.GE.AND P0, PT, R207, c[0x0][0x1d4], PT ;  /* 0x00007500cf007a0c */ /* 0x000fe40003f06270 */
[----:B------:R-:W-:Y:S02]  /*13010*/  LOP3.LUT R206, R206, 0xfffffffb, RZ, 0xc0, !PT ;  /* 0xfffffffbcece7812 */ /* 0x000fe400078ec0ff */
[----:B-1----:R-:W-:-:S13]  /*13020*/  ISETP.GT.AND P2, PT, R251, 0x7f, PT ;  /* 0x0000007ffb00780c */ /* 0x002fda0003f44270 */
[----:B------:R-:W-:-:S04]  /*13030*/  @P2 LOP3.LUT R206, R206, 0x4, RZ, 0xfc, !PT ;  /* 0x00000004cece2812 */ /* 0x000fc800078efcff */
[----:B------:R-:W-:-:S04]  /*13040*/  LOP3.LUT R206, R206, 0xfffffffd, RZ, 0xc0, !PT ;  /* 0xfffffffdcece7812 */ /* 0x000fc800078ec0ff */
[----:B------:R-:W-:-:S04]  /*13050*/  @P1 LOP3.LUT R206, R206, 0x2, RZ, 0xfc, !PT ;  /* 0x00000002cece1812 */ /* 0x000fc800078efcff */
[----:B------:R-:W-:-:S04]  /*13060*/  LOP3.LUT R206, R206, 0xfffffffe, RZ, 0xc0, !PT ;  /* 0xfffffffecece7812 */ /* 0x000fc800078ec0ff */
[----:B------:R-:W-:Y:S02]  /*13070*/  @P0 LOP3.LUT R206, R206, 0x1, RZ, 0xfc, !PT ;  /* 0x00000001cece0812 */ /* 0x000fe400078efcff */
[----:B------:R-:W-:Y:S02]  /*13080*/  LOP3.LUT P0, RZ, R215, 0x4, RZ, 0xc0, !PT ;  /* 0x00000004d7ff7812 */ /* 0x000fe4000780c0ff */
[----:B------:R-:W-:-:S11]  /*13090*/  LOP3.LUT R206, R206, 0xfffffff7, RZ, 0xc0, !PT ;  /* 0xfffffff7cece7812 */ /* 0x000fd600078ec0ff */
[----:B------:R-:W-:Y:S02]  /*130a0*/  @P0 LOP3.LUT R206, R206, 0x8, RZ, 0xfc, !PT ;  /* 0x00000008cece0812 */ /* 0x000fe400078efcff */
.L_x_1482:
[----:B------:R-:W-:Y:S04]  /*130b0*/  DEPBAR.LE SB0, 0x0 ;  /* 0x000080000000791a */ /* 0x000fe80000000000 */
[----:B------:R-:W-:Y:S01]  /*130c0*/  WARPSYNC 0xffffffff ;  /* 0xffffffff00007948 */ /* 0x000fe20003800000 */
[----:B------:R-:W-:Y:S01]  /*130d0*/  BAR.SYNC.DEFER_BLOCKING 0x0 ;  /* 0x0000000000007b1d */ /* 0x000fe20000010000 */
[----:B------:R-:W-:Y:S01]  /*130e0*/  SHF.R.S32.HI R0, RZ, 0x1f, R200 ;  /* 0x0000001fff007819 */ /* 0x000fe200000114c8 */
[----:B------:R-:W-:Y:S01]  /*130f0*/  IMAD.WIDE.U32 R2, R200, c[0x0][0x208], RZ ;  /* 0x00008200c8027a25 */ /* 0x000fe200078e00ff */
[----:B------:R-:W-:Y:S02]  /*13100*/  LOP3.LUT P4, RZ, R215, 0x2, RZ, 0xc0, !PT ;  /* 0x00000002d7ff7812 */ /* 0x000fe4000788c0ff */
[----:B------:R-:W-:Y:S01]  /*13110*/  LOP3.LUT P3, RZ, R206, 0x1, RZ, 0xc0, !PT ;  /* 0x00000001ceff7812 */ /* 0x000fe2000786c0ff */
[----:B------:R-:W-:Y:S01]  /*13120*/  IMAD R0, R0, c[0x0][0x208], RZ ;  /* 0x0000820000007a24 */ /* 0x000fe200078e02ff */
[----:B------:R-:W-:Y:S03]  /*13130*/  LOP3.LUT P1, RZ, R206, 0x2, RZ, 0xc0, !PT ;  /* 0x00000002ceff7812 */ /* 0x000fe6000782c0ff */
[----:B------:R-:W-:Y:S05]  /*13140*/  IMAD R0, R200, c[0x0][0x20c], R0 ;  /* 0x00008300c8007a24 */ /* 0x000fea00078e0200 */
[----:B------:R-:W-:Y:S01]  /*13150*/  IADD3 R0, R3, R0, RZ ;  /* 0x0000000003007210 */ /* 0x000fe20007ffe0ff */
[----:B------:R-:W-:Y:S04]  /*13160*/  IMAD.WIDE.U32 R2, R2, 0x30, RZ ;  /* 0x0000003002027825 */ /* 0x000fe800078e00ff */
[----:B------:R-:W-:Y:S01]  /*13170*/  IMAD R0, R0, 0x30, RZ ;  /* 0x0000003000007824 */ /* 0x000fe200078e02ff */
[----:B------:R-:W-:Y:S04]  /*13180*/  LDSM.16.M88.4 R24, [R193] ;  /* 0x00000000c118783b */ /* 0x000fe80000000200 */
[----:B------:R-:W-:Y:S01]  /*13190*/  IADD3 R0, R3, R0, RZ ;  /* 0x0000000003007210 */ /* 0x000fe20007ffe0ff */
[----:B------:R-:W-:Y:S01]  /*131a0*/  BSSY B0, `(.L_x_1480) ;  /* 0x0000118000007945 */ /* 0x000fe20003800000 */
[----:B------:R-:W-:Y:S01]  /*131b0*/  IADD3 R3, P0, R212, R2, RZ ;  /* 0x00000002d4037210 */ /* 0x000fe20007f1e0ff */
[----:B------:R-:W1:Y:S03]  /*131c0*/  S2R R4, SR_TID.X ;  /* 0x0000000000047919 */ /* 0x000e660000002100 */
[----:B------:R-:W-:Y:S03]  /*131d0*/  IADD3.X R6, R0, R214, RZ, P0, !PT ;  /* 0x000000d600067210 */ /* 0x000fe600007fe4ff */
[----:B------:R-:W2:Y:S06]  /*131e0*/  LDSM.16.M88.4 R8, [R143] ;  /* 0x000000008f08783b */ /* 0x000eac0000000200 */
[----:B------:R-:W3:Y:S06]  /*131f0*/  LDSM.16.M88.4 R16, [R143+0x800] ;  /* 0x000800008f10783b */ /* 0x000eec0000000200 */
[----:B------:R-:W4:Y:S06]  /*13200*/  LDSM.16.M88.4 R168, [R143+0x1000] ;  /* 0x001000008fa8783b */ /* 0x000f2c0000000200 */
[----:B------:R-:W-:Y:S01]  /*13210*/  LDSM.16.M88.4 R172, [R194] ;  /* 0x00000000c2ac783b */ /* 0x000fe20000000200 */
[----:B-1----:R-:W-:Y:S11]  /*13220*/  ISETP.GT.AND P2, PT, R4, 0x7f, PT ;  /* 0x0000007f0400780c */ /* 0x002ff60003f44270 */
[----:B------:R-:W-:Y:S02]  /*13230*/  @!UPT UIADD3 URZ, URZ, URZ, URZ ;  /* 0x0000003f3f3ff290 */ /* 0x000fe4000fffe03f */
[C---:B------:R-:W-:Y:S04]  /*13240*/  @!P2 LEA R5, P0, R219.reuse, R2, 0x5 ;  /* 0x00000002db05a211 */ /* 0x040fe800078028ff */
[----:B------:R-:W-:Y:S02]  /*13250*/  @!P2 LEA.HI.X R4, R219, R0, R220, 0x5, P0 ;  /* 0x00000000db04a211 */ /* 0x000fe400000f2cdc */
[C---:B------:R-:W-:Y:S04]  /*13260*/  LEA R2, P0, R3.reuse, c[0x0][0x1f8], 0x1 ;  /* 0x00007e0003027a11 */ /* 0x040fe800078008ff */
[----:B------:R-:W-:Y:S02]  /*13270*/  LEA.HI.X R3, R3, c[0x0][0x1fc], R6, 0x1, P0 ;  /* 0x00007f0003037a11 */ /* 0x000fe400000f0c06 */
[----:B------:R-:W-:Y:S04]  /*13280*/  @!P2 IADD3 R0, P0, R5, R212, RZ ;  /* 0x000000d40500a210 */ /* 0x000fe80007f1e0ff */
[----:B------:R-:W-:Y:S02]  /*13290*/  @!P2 IADD3.X R4, R4, R214, RZ, P0, !PT ;  /* 0x000000d60404a210 */ /* 0x000fe400007fe4ff */
[C---:B------:R-:W-:Y:S04]  /*132a0*/  @!P2 LEA R198, P0, R0.reuse, c[0x0][0x1f8], 0x1 ;  /* 0x00007e0000c6aa11 */ /* 0x040fe800078008ff */
[----:B------:R-:W-:Y:S02]  /*132b0*/  @!P2 LEA.HI.X R199, R0, c[0x0][0x1fc], R4, 0x1, P0 ;  /* 0x00007f0000c7aa11 */ /* 0x000fe400000f0c04 */
[C---:B--2---:R-:W-:Y:S03]  /*132c0*/  HMMA.16816.F32.BF16 R4, R24.reuse, R8, RZ ;  /* 0x000000081804723c */ /* 0x044fe600000418ff */
[C---:B------:R-:W-:Y:S02]  /*132d0*/  IADD3 R0, R143.reuse, 0x20, RZ ;  /* 0x000000208f007810 */ /* 0x040fe40007ffe0ff */
[C---:B------:R-:W-:Y:S02]  /*132e0*/  @P4 IADD3 R0, R143.reuse, -0x20, RZ ;  /* 0xffffffe08f004810 */ /* 0x040fe40007ffe0ff */
[----:B------:R-:W-:Y:S01]  /*132f0*/  ISETP.GT.AND P4, PT, R200, R218, PT ;  /* 0x000000dac800720c */ /* 0x000fe20003f84270 */
[C---:B------:R-:W-:Y:S02]  /*13300*/  HMMA.16816.F32.BF16 R8, R24.reuse, R10, RZ ;  /* 0x0000000a1808723c */ /* 0x040fe400000418ff */
[----:B------:R-:W1:Y:S06]  /*13310*/  LDSM.16.M88.4 R176, [R0] ;  /* 0x0000000000b0783b */ /* 0x000e6c0000000200 */
[C---:B---3--:R-:W-:Y:S01]  /*13320*/  HMMA.16816.F32.BF16 R12, R24.reuse, R16, RZ ;  /* 0x00000010180c723c */ /* 0x048fe200000418ff */
[----:B------:R-:W2:Y:S06]  /*13330*/  LDSM.16.M88.4 R180, [R0+0x800] ;  /* 0x0008000000b4783b */ /* 0x000eac0000000200 */
[----:B------:R3:W5:Y:S01]  /*13340*/  LDSM.16.M88.4 R184, [R0+0x1000] ;  /* 0x0010000000b8783b */ /* 0x0007620000000200 */
[C---:B------:R-:W-:Y:S05]  /*13350*/  HMMA.16816.F32.BF16 R16, R24.reuse, R18, RZ ;  /* 0x000000121810723c */ /* 0x040fea00000418ff */
[----:B------:R-:W-:Y:S01]  /*13360*/  @!PT LDS RZ, [RZ] ;  /* 0x00000000fffff984 */ /* 0x000fe20000000800 */
[----:B------:R-:W-:Y:S01]  /*13370*/  @!PT LDS RZ, [RZ] ;  /* 0x00000000fffff984 */ /* 0x000fe20000000800 */
[----:B------:R-:W-:Y:S01]  /*13380*/  @!PT LDS RZ, [RZ] ;  /* 0x00000000fffff984 */ /* 0x000fe20000000800 */
[----:B------:R2:W-:Y:S03]  /*13390*/  LDGSTS.E.BYPASS.LTC128B.128 [R197+0x4080], [R2.64], !P5 ;  /* 0x0408000002c57fae */ /* 0x0005e6000e901d46 */
[C---:B----4-:R-:W-:Y:S03]  /*133a0*/  HMMA.16816.F32.BF16 R20, R24.reuse, R168, RZ ;  /* 0x000000a81814723c */ /* 0x050fe600000418ff */
[----:B------:R4:W-:Y:S05]  /*133b0*/  LDGSTS.E.BYPASS.LTC128B.128 [R197+0x5880], [R2.64+0x80], !P6 ;  /* 0x0588008002c57fae */ /* 0x0009ea000f101d46 */
[----:B------:R-:W-:Y:S01]  /*133c0*/  HMMA.16816.F32.BF16 R24, R24, R170, RZ ;  /* 0x000000aa1818723c */ /* 0x000fe200000418ff */
[----:B------:R4:W-:Y:S03]  /*133d0*/  LDGSTS.E.BYPASS.LTC128B.128 [R197+0x7080], [R2.64+0x100], !P3 ;  /* 0x0708010002c57fae */ /* 0x0009e6000d901d46 */
[----:B---3--:R-:W-:Y:S03]  /*133e0*/  IADD3 R0, R143, 0x40, RZ ;  /* 0x000000408f007810 */ /* 0x008fe60007ffe0ff */
[----:B------:R4:W-:Y:S01]  /*133f0*/  LDGSTS.E.BYPASS.LTC128B.128 [R197+0x8880], [R2.64+0x180], !P1 ;  /* 0x0888018002c57fae */ /* 0x0009e2000c901d46 */
[C---:B-1----:R-:W-:Y:S05]  /*13400*/  HMMA.16816.F32.BF16 R4, R172.reuse, R176, R4 ;  /* 0x000000b0ac04723c */ /* 0x042fea0000041804 */
[----:B------:R1:W-:Y:S03]  /*13410*/  @!P2 LDGSTS.E.BYPASS.LTC128B.128 [R201+0x5080], [R198.64], !P5 ;  /* 0x05080000c6c9afae */ /* 0x0003e6000e901d46 */
[C---:B------:R-:W-:Y:S03]  /*13420*/  HMMA.16816.F32.BF16 R8, R172.reuse, R178, R8 ;  /* 0x000000b2ac08723c */ /* 0x040fe60000041808 */
[----:B------:R1:W-:Y:S06]  /*13430*/  @!P2 LDGSTS.E.BYPASS.LTC128B.128 [R201+0x6880], [R198.64+0x80], !P6 ;  /* 0x06880080c6c9afae */ /* 0x0003ec000f101d46 */
[----:B------:R1:W-:Y:S01]  /*13440*/  @!P2 LDGSTS.E.BYPASS.LTC128B.128 [R201+0x8080], [R198.64+0x100], !P3 ;  /* 0x08080100c6c9afae */ /* 0x0003e2000d901d46 */
[C---:B--2---:R-:W-:Y:S05]  /*13450*/  HMMA.16816.F32.BF16 R12, R172.reuse, R180, R12 ;  /* 0x000000b4ac0c723c */ /* 0x044fea000004180c */
[----:B------:R1:W-:Y:S01]  /*13460*/  @!P2 LDGSTS.E.BYPASS.LTC128B.128 [R201+0x9880], [R198.64+0x180], !P1 ;  /* 0x09880180c6c9afae */ /* 0x0003e2000c901d46 */
[----:B------:R-:W-:Y:S02]  /*13470*/  LOP3.LUT P1, RZ, R215, 0x4, RZ, 0xc0, !PT ;  /* 0x00000004d7ff7812 */ /* 0x000fe4000782c0ff */
[C---:B------:R-:W-:Y:S03]  /*13480*/  HMMA.16816.F32.BF16 R16, R172.reuse, R182, R16 ;  /* 0x000000b6ac10723c */ /* 0x040fe60000041810 */
[----:B------:R-:W-:Y:S05]  /*13490*/  LDSM.16.M88.4 R168, [R196] ;  /* 0x00000000c4a8783b */ /* 0x000fea0000000200 */
[C---:B-----5:R-:W-:Y:S01]  /*134a0*/  HMMA.16816.F32.BF16 R20, R172.reuse, R184, R20 ;  /* 0x000000b8ac14723c */ /* 0x060fe20000041814 */
[----:B------:R-:W0:Y:S03]  /*134b0*/  LDGDEPBAR ;  /* 0x00000000000079af */ /* 0x000e260000000000 */
[----:B------:R-:W-:Y:S04]  /*134c0*/  @P1 IADD3 R0, R143, -0x40, RZ ;  /* 0xffffffc08f001810 */ /* 0x000fe80007ffe0ff */
[----:B------:R-:W-:Y:S01]  /*134d0*/  HMMA.16816.F32.BF16 R24, R172, R186, R24 ;  /* 0x000000baac18723c */ /* 0x000fe20000041818 */
[----:B------:R-:W2:Y:S06]  /*134e0*/  LDSM.16.M88.4 R176, [R0] ;  /* 0x0000000000b0783b */ /* 0x000eac0000000200 */
[----:B------:R-:W3:Y:S06]  /*134f0*/  LDSM.16.M88.4 R172, [R0+0x800] ;  /* 0x0008000000ac783b */ /* 0x000eec0000000200 */
[----:B------:R-:W5:Y:S01]  /*13500*/  LDSM.16.M88.4 R180, [R0+0x1000] ;  /* 0x0010000000b4783b */ /* 0x000f620000000200 */
[C---:B--2---:R-:W-:Y:S08]  /*13510*/  HMMA.16816.F32.BF16 R4, R168.reuse, R176, R4 ;  /* 0x000000b0a804723c */ /* 0x044ff00000041804 */
[C---:B------:R-:W-:Y:S01]  /*13520*/  HMMA.16816.F32.BF16 R8, R168.reuse, R178, R8 ;  /* 0x000000b2a808723c */ /* 0x040fe20000041808 */
[----:B------:R-:W-:Y:S07]  /*13530*/  LDSM.16.M88.4 R176, [R142] ;  /* 0x000000008eb0783b */ /* 0x000fee0000000200 */
[C---:B---3--:R-:W-:Y:S08]  /*13540*/  HMMA.16816.F32.BF16 R12, R168.reuse, R172, R12 ;  /* 0x000000aca80c723c */ /* 0x048ff0000004180c */
[C---:B------:R-:W-:Y:S01]  /*13550*/  HMMA.16816.F32.BF16 R16, R168.reuse, R174, R16 ;  /* 0x000000aea810723c */ /* 0x040fe20000041810 */
[----:B------:R-:W2:Y:S07]  /*13560*/  LDSM.16.M88.4 R172, [R195] ;  /* 0x00000000c3ac783b */ /* 0x000eae0000000200 */
[C---:B-----5:R-:W-:Y:S08]  /*13570*/  HMMA.16816.F32.BF16 R20, R168.reuse, R180, R20 ;  /* 0x000000b4a814723c */ /* 0x060ff00000041814 */
[----:B------:R-:W-:Y:S01]  /*13580*/  HMMA.16816.F32.BF16 R24, R168, R182, R24 ;  /* 0x000000b6a818723c */ /* 0x000fe20000041818 */
[----:B------:R-:W3:Y:S06]  /*13590*/  LDSM.16.M88.4 R168, [R142+0x800] ;  /* 0x000800008ea8783b */ /* 0x000eec0000000200 */
[----:B------:R-:W5:Y:S01]  /*135a0*/  LDSM.16.M88.4 R180, [R142+0x1000] ;  /* 0x001000008eb4783b */ /* 0x000f620000000200 */
[C---:B--2---:R-:W-:Y:S08]  /*135b0*/  HMMA.16816.F32.BF16 R4, R172.reuse, R176, R4 ;  /* 0x000000b0ac04723c */ /* 0x044ff00000041804 */
[C---:B------:R-:W-:Y:S01]  /*135c0*/  HMMA.16816.F32.BF16 R8, R172.reuse, R178, R8 ;  /* 0x000000b2ac08723c */ /* 0x040fe20000041808 */
[----:B------:R-:W-:Y:S07]  /*135d0*/  LDSM.16.M88.4 R176, [R143+0x1800] ;  /* 0x001800008fb0783b */ /* 0x000fee0000000200 */
[C---:B---3--:R-:W-:Y:S08]  /*135e0*/  HMMA.16816.F32.BF16 R12, R172.reuse, R168, R12 ;  /* 0x000000a8ac0c723c */ /* 0x048ff0000004180c */
[C---:B------:R-:W-:Y:S01]  /*135f0*/  HMMA.16816.F32.BF16 R16, R172.reuse, R170, R16 ;  /* 0x000000aaac10723c */ /* 0x040fe20000041810 */
[----:B------:R-:W2:Y:S07]  /*13600*/  LDSM.16.M88.4 R168, [R193+0x4000] ;  /* 0x00400000c1a8783b */ /* 0x000eae0000000200 */
        /* <DEDUP_REMOVED lines=112> */
[----:B------:R-:W3:Y:S07]  /*13d10*/  LDSM.16.M88.4 R168, [R142+0x5000] ;  /* 0x005000008ea8783b */ /* 0x000eee0000000200 */
[C---:B--2---:R-:W-:Y:S08]  /*13d20*/  HMMA.16816.F32.BF16 R4, R172.reuse, R176, R4 ;  /* 0x000000b0ac04723c */ /* 0x044ff00000041804 */
[C---:B------:R-:W-:Y:S08]  /*13d30*/  HMMA.16816.F32.BF16 R8, R172.reuse, R178, R8 ;  /* 0x000000b2ac08723c */ /* 0x040ff00000041808 */
[C---:B---3--:R-:W-:Y:S08]  /*13d40*/  HMMA.16816.F32.BF16 R12, R172.reuse, R168, R12 ;  /* 0x000000a8ac0c723c */ /* 0x048ff0000004180c */
[----:B------:R-:W-:Y:S01]  /*13d50*/  FMUL.FTZ R0, R4, c[0x0][0x320] ;  /* 0x0000c80004007a20 */ /* 0x000fe20000410000 */
[C---:B------:R-:W-:Y:S03]  /*13d60*/  HMMA.16816.F32.BF16 R16, R172.reuse, R170, R16 ;  /* 0x000000aaac10723c */ /* 0x040fe60000041810 */
[----:B------:R2:W3:Y:S04]  /*13d70*/  MUFU.TANH R182, R0 ;  /* 0x0000000000b67308 */ /* 0x0004e80000002400 */
[----:B----4-:R-:W-:Y:S02]  /*13d80*/  FMUL.FTZ R3, R11, c[0x0][0x320] ;  /* 0x0000c8000b037a20 */ /* 0x010fe40000410000 */
[----:B------:R-:W-:Y:S04]  /*13d90*/  FMUL.FTZ R10, R10, c[0x0][0x320] ;  /* 0x0000c8000a0a7a20 */ /* 0x000fe80000410000 */
[----:B------:R-:W4:Y:S02]  /*13da0*/  MUFU.TANH R179, R10 ;  /* 0x0000000a00b37308 */ /* 0x000f240000002400 */
[----:B------:R-:W-:Y:S08]  /*13db0*/  FMUL.FTZ R2, R13, c[0x0][0x320] ;  /* 0x0000c8000d027a20 */ /* 0x000ff00000410000 */
[----:B------:R-:W1:Y:S01]  /*13dc0*/  MUFU.TANH R178, R3 ;  /* 0x0000000300b27308 */ /* 0x000e620000002400 */
[----:B--2---:R-:W-:Y:S09]  /*13dd0*/  FMUL.FTZ R0, R5, c[0x0][0x320] ;  /* 0x0000c80005007a20 */ /* 0x004ff20000410000 */
[----:B------:R2:W1:Y:S10]  /*13de0*/  MUFU.TANH R183, R0 ;  /* 0x0000000000b77308 */ /* 0x0004740000002400 */
        /* <DEDUP_REMOVED lines=8> */
[----:B-----5:R-:W-:Y:S08]  /*13e70*/  FMUL.FTZ R0, R8, c[0x0][0x320] ;  /* 0x0000c80008007a20 */ /* 0x020ff00000410000 */
[----:B------:R5:W1:Y:S01]  /*13e80*/  MUFU.TANH R181, R0 ;  /* 0x0000000000b57308 */ /* 0x000a620000002400 */
[C---:B--2---:R-:W-:Y:S07]  /*13e90*/  HMMA.16816.F32.BF16 R20, R172.reuse, R4, R20 ;  /* 0x00000004ac14723c */ /* 0x044fee0000041814 */
[----:B------:R-:W-:Y:S01]  /*13ea0*/  MOV R4, R136 ;  /* 0x0000008800047202 */ /* 0x000fe20000000f00 */
[----:B------:R-:W-:Y:S04]  /*13eb0*/  HMMA.16816.F32.BF16 R24, R172, R6, R24 ;  /* 0x00000006ac18723c */ /* 0x000fe80000041818 */
[----:B-----5:R-:W-:Y:S04]  /*13ec0*/  FMUL.FTZ R0, R9, c[0x0][0x320] ;  /* 0x0000c80009007a20 */ /* 0x020fe80000410000 */
[----:B------:R2:W1:Y:S04]  /*13ed0*/  MUFU.TANH R177, R0 ;  /* 0x0000000000b17308 */ /* 0x0004680000002400 */
[----:B--2---:R-:W-:Y:S06]  /*13ee0*/  FMUL.FTZ R0, R12, c[0x0][0x320] ;  /* 0x0000c8000c007a20 */ /* 0x004fec0000410000 */
[----:B------:R2:W1:Y:S02]  /*13ef0*/  MUFU.TANH R176, R0 ;  /* 0x0000000000b07308 */ /* 0x0004640000002400 */
[----:B--2---:R-:W-:Y:S08]  /*13f00*/  FMUL.FTZ R0, R14, c[0x0][0x320] ;  /* 0x0000c8000e007a20 */ /* 0x004ff00000410000 */
        /* <DEDUP_REMOVED lines=26> */
[----:B------:R2:W1:Y:S01]  /*140b0*/  MUFU.TANH R5, R0 ;  /* 0x0000000000057308 */ /* 0x0004620000002400 */
[----:B------:R-:W-:-:S05]  /*140c0*/  @!P4 BRA `(.L_x_1481) ;  /* 0x000002500000c947 */ /* 0x000fca0003800000 */
[----:B--234-:R-:W-:Y:S04]  /*140d0*/  IADD3 R0, R200, -0x1, RZ ;  /* 0xffffffffc8007810 */ /* 0x01cfe80007ffe0ff */
[----:B------:R-:W-:Y:S05]  /*140e0*/  SHF.R.S32.HI R2, RZ, 0x1f, R0 ;  /* 0x0000001fff027819 */ /* 0x000fea0000011400 */
        /* <DEDUP_REMOVED lines=9> */
[----:B------:R-:W-:Y:S01]  /*14180*/  IMAD R0, R0, 0x30, RZ ;  /* 0x0000003000007824 */ /* 0x000fe200078e02ff */
[-C--:B------:R-:W-:Y:S02]  /*14190*/  @P1 IADD3 R7, P3, R210, R2.reuse, RZ ;  /* 0x00000002d2071210 */ /* 0x080fe40007f7e0ff */
[----:B------:R-:W-:Y:S01]  /*141a0*/  @P0 LEA R2, P2, R8, R2, 0x5 ;  /* 0x0000000208020211 */ /* 0x000fe200078428ff */
[----:B------:R-:W-:Y:S02]  /*141b0*/  IMAD.IADD R0, R3, 0x1, R0 ;  /* 0x0000000103007824 */ /* 0x000fe400078e0200 */
[----:B------:R-:W-:Y:S02]  /*141c0*/  @P0 IMAD.MOV.U32 R3, RZ, RZ, c[0x0][0x1e4] ;  /* 0x00007900ff030624 */ /* 0x000fe400078e00ff */
[----:B------:R-:W-:Y:S01]  /*141d0*/  @P1 IMAD.X R9, R0, 0x1, R209, P3 ;  /* 0x0000000100091824 */ /* 0x000fe200018e06d1 */
[----:B------:R-:W-:Y:S02]  /*141e0*/  LOP3.LUT P3, RZ, R206, 0x2, RZ, 0xc0, !PT ;  /* 0x00000002ceff7812 */ /* 0x000fe4000786c0ff */
[----:B------:R-:W-:Y:S02]  /*141f0*/  @P0 LEA.HI.X R3, R8, R0, R3, 0x5, P2 ;  /* 0x0000000008030211 */ /* 0x000fe400010f2c03 */
[----:B------:R-:W-:Y:S05]  /*14200*/  @P0 IADD3 R0, P2, R2, R210, RZ ;  /* 0x000000d202000210 */ /* 0x000fea0007f5e0ff */
        /* <DEDUP_REMOVED lines=17> */
.L_x_1481:
[----:B---34-:R-:W-:Y:S05]  /*14320*/  BSYNC B0 ;  /* 0x0000000000007941 */ /* 0x018fea0003800000 */
.L_x_1480:
[----:B--2---:R-:W-:Y:S01]  /*14330*/  FMNMX.FTZ R3, R182, R136, !PT ;  /* 0x00000088b6037209 */ /* 0x004fe20007810000 */
[----:B------:R-:W0:Y:S01]  /*14340*/  LDGDEPBAR ;  /* 0x00000000000079af */ /* 0x000e220000000000 */
[----:B-1----:R-:W-:Y:S02]  /*14350*/  FMNMX.FTZ R0, R180, R135, !PT ;  /* 0x00000087b4007209 */ /* 0x002fe40007810000 */
[----:B------:R-:W-:Y:S02]  /*14360*/  FMNMX.FTZ R3, R183, R3, !PT ;  /* 0x00000003b7037209 */ /* 0x000fe40007810000 */
        /* <DEDUP_REMOVED lines=21> */
[----:B------:R-:W-:Y:S01]  /*144c0*/  IADD3 R200, R200, -0x1, RZ ;  /* 0xffffffffc8c87810 */ /* 0x000fe20007ffe0ff */
[----:B------:R-:W1:Y:S02]  /*144d0*/  SHFL.BFLY PT, R2, R3, 0x2, 0x1f ;  /* 0x0c401f0003027f89 */ /* 0x000e6400000e0000 */
[----:B-1----:R-:W-:Y:S06]  /*144e0*/  FMNMX.FTZ R3, R3, R2, !PT ;  /* 0x0000000203037209 */ /* 0x002fec0007810000 */
[----:B------:R-:W1:Y:S08]  /*144f0*/  SHFL.BFLY PT, R2, R0, 0x2, 0x1f ;  /* 0x0c401f0000027f89 */ /* 0x000e7000000e0000 */
[----:B------:R-:W2:Y:S01]  /*14500*/  SHFL.BFLY PT, R7, R3, 0x1, 0x1f ;  /* 0x0c201f0003077f89 */ /* 0x000ea200000e0000 */
[----:B-1----:R-:W-:Y:S02]  /*14510*/  FMNMX.FTZ R0, R0, R2, !PT ;  /* 0x0000000200007209 */ /* 0x002fe40007810000 */
[----:B--2---:R-:W-:Y:S05]  /*14520*/  FMNMX.FTZ R136, R3, R7, !PT ;  /* 0x0000000703887209 */ /* 0x004fea0007810000 */
[----:B------:R-:W1:Y:S01]  /*14530*/  SHFL.BFLY PT, R3, R0, 0x1, 0x1f ;  /* 0x0c201f0000037f89 */ /* 0x000e6200000e0000 */
[C---:B------:R-:W-:Y:S02]  /*14540*/  FADD.FTZ R2, -R136.reuse, R4 ;  /* 0x0000000488027221 */ /* 0x040fe40000010100 */
[----:B------:R-:W-:Y:S02]  /*14550*/  FMUL.FTZ R4, R136, c[0x0][0x2d0] ;  /* 0x0000b40088047a20 */ /* 0x000fe40000410000 */
[----:B------:R-:W-:Y:S02]  /*14560*/  FMUL.FTZ R2, R2, c[0x0][0x2d0] ;  /* 0x0000b40002027a20 */ /* 0x000fe40000410000 */
[--C-:B------:R-:W-:Y:S02]  /*14570*/  FFMA.FTZ R7, R182, c[0x0][0x2d0], -R4.reuse ;  /* 0x0000b400b6077a23 */ /* 0x100fe40000010804 */
[--C-:B------:R-:W-:Y:S02]  /*14580*/  FFMA.FTZ R9, R183, c[0x0][0x2d0], -R4.reuse ;  /* 0x0000b400b7097a23 */ /* 0x100fe40000010804 */
[----:B------:R2:W-:Y:S01]  /*14590*/  MUFU.EX2 R183, R7 ;  /* 0x0000000700b77308 */ /* 0x0005e20000000800 */
[--C-:B------:R-:W-:Y:S02]  /*145a0*/  FFMA.FTZ R19, R177, c[0x0][0x2d0], -R4.reuse ;  /* 0x0000b400b1137a23 */ /* 0x100fe40000010804 */
[--C-:B------:R-:W-:Y:S02]  /*145b0*/  FFMA.FTZ R175, R17, c[0x0][0x2d0], -R4.reuse ;  /* 0x0000b40011af7a23 */ /* 0x100fe40000010804 */
[--C-:B------:R-:W-:Y:S02]  /*145c0*/  FFMA.FTZ R198, R11, c[0x0][0x2d0], -R4.reuse ;  /* 0x0000b4000bc67a23 */ /* 0x100fe40000010804 */
[--C-:B------:R-:W-:Y:S02]  /*145d0*/  FFMA.FTZ R186, R10, c[0x0][0x2d0], -R4.reuse ;  /* 0x0000b4000aba7a23 */ /* 0x100fe40000010804 */
[--C-:B------:R-:W-:Y:S01]  /*145e0*/  FFMA.FTZ R8, R181, c[0x0][0x2d0], -R4.reuse ;  /* 0x0000b400b5087a23 */ /* 0x100fe20000010804 */
[----:B------:R-:W3:Y:S01]  /*145f0*/  MUFU.EX2 R2, R2 ;  /* 0x0000000200027308 */ /* 0x000ee20000000800 */
[----:B-1----:R-:W-:Y:S01]  /*14600*/  FMNMX.FTZ R3, R0, R3, !PT ;  /* 0x0000000300037209 */ /* 0x002fe20007810000 */
[--C-:B------:R-:W-:Y:S02]  /*14610*/  FFMA.FTZ R182, R176, c[0x0][0x2d0], -R4.reuse ;  /* 0x0000b400b0b67a23 */ /* 0x100fe40000010804 */
[--C-:B------:R-:W-:Y:S02]  /*14620*/  FFMA.FTZ R181, R170, c[0x0][0x2d0], -R4.reuse ;  /* 0x0000b400aab57a23 */ /* 0x100fe40000010804 */
[----:B------:R-:W-:Y:S02]  /*14630*/  FADD.FTZ R0, -R3, R135 ;  /* 0x0000008703007221 */ /* 0x000fe40000010100 */
[--C-:B------:R-:W-:Y:S02]  /*14640*/  FFMA.FTZ R177, R168, c[0x0][0x2d0], -R4.reuse ;  /* 0x0000b400a8b17a23 */ /* 0x100fe40000010804 */
[----:B------:R-:W-:Y:S01]  /*14650*/  FMUL.FTZ R0, R0, c[0x0][0x2d0] ;  /* 0x0000b40000007a20 */ /* 0x000fe20000410000 */
[----:B------:R1:W-:Y:S01]  /*14660*/  MUFU.EX2 R199, R8 ;  /* 0x0000000800c77308 */ /* 0x0003e20000000800 */
[--C-:B------:R-:W-:Y:S02]  /*14670*/  FFMA.FTZ R185, R15, c[0x0][0x2d0], -R4.reuse ;  /* 0x0000b4000fb97a23 */ /* 0x100fe40000010804 */
[----:B------:R-:W-:Y:S02]  /*14680*/  FFMA.FTZ R187, R13, c[0x0][0x2d0], -R4 ;  /* 0x0000b4000dbb7a23 */ /* 0x000fe40000010804 */
[----:B------:R-:W-:Y:S04]  /*14690*/  FMUL.FTZ R4, R3, c[0x0][0x2d0] ;  /* 0x0000b40003047a20 */ /* 0x000fe80000410000 */
[--C-:B--2---:R-:W-:Y:S01]  /*146a0*/  FFMA.FTZ R7, R180, c[0x0][0x2d0], -R4.reuse ;  /* 0x0000b400b4077a23 */ /* 0x104fe20000010804 */
[----:B------:R-:W2:Y:S01]  /*146b0*/  MUFU.EX2 R0, R0 ;  /* 0x0000000000007308 */ /* 0x000ea20000000800 */
[--C-:B------:R-:W-:Y:S02]  /*146c0*/  FFMA.FTZ R170, R178, c[0x0][0x2d0], -R4.reuse ;  /* 0x0000b400b2aa7a23 */ /* 0x100fe40000010804 */
[C---:B---3--:R-:W-:Y:S02]  /*146d0*/  FMUL.FTZ R20, R2.reuse, R148 ;  /* 0x0000009402147220 */ /* 0x048fe40000410000 */
[C---:B------:R-:W-:Y:S02]  /*146e0*/  FMUL.FTZ R21, R2.reuse, R149 ;  /* 0x0000009502157220 */ /* 0x040fe40000410000 */
[--C-:B------:R-:W-:Y:S02]  /*146f0*/  FFMA.FTZ R168, R179, c[0x0][0x2d0], -R4.reuse ;  /* 0x0000b400b3a87a23 */ /* 0x100fe40000010804 */
[----:B------:R-:W-:Y:S01]  /*14700*/  FMUL.FTZ R13, R2, R157 ;  /* 0x0000009d020d7220 */ /* 0x000fe20000410000 */
[----:B------:R3:W-:Y:S01]  /*14710*/  MUFU.EX2 R173, R7 ;  /* 0x0000000700ad7308 */ /* 0x0007e20000000800 */
[--C-:B------:R-:W-:Y:S02]  /*14720*/  FFMA.FTZ R174, R18, c[0x0][0x2d0], -R4.reuse ;  /* 0x0000b40012ae7a23 */ /* 0x100fe40000010804 */
[--C-:B------:R-:W-:Y:S02]  /*14730*/  FFMA.FTZ R176, R16, c[0x0][0x2d0], -R4.reuse ;  /* 0x0000b40010b07a23 */ /* 0x100fe40000010804 */
[C---:B-1----:R-:W-:Y:S02]  /*14740*/  FMUL.FTZ R8, R2.reuse, R160 ;  /* 0x000000a002087220 */ /* 0x042fe40000410000 */
[C---:B------:R-:W-:Y:S02]  /*14750*/  FMUL.FTZ R24, R2.reuse, R144 ;  /* 0x0000009002187220 */ /* 0x040fe40000410000 */
[----:B------:R-:W-:Y:S01]  /*14760*/  FMUL.FTZ R25, R2, R145 ;  /* 0x0000009102197220 */ /* 0x000fe20000410000 */
[----:B------:R-:W1:Y:S01]  /*14770*/  MUFU.EX2 R172, R9 ;  /* 0x0000000900ac7308 */ /* 0x000e620000000800 */
[--C-:B------:R-:W-:Y:S02]  /*14780*/  FFMA.FTZ R171, R171, c[0x0][0x2d0], -R4.reuse ;  /* 0x0000b400abab7a23 */ /* 0x100fe40000010804 */
[--C-:B------:R-:W-:Y:S02]  /*14790*/  FFMA.FTZ R169, R169, c[0x0][0x2d0], -R4.reuse ;  /* 0x0000b400a9a97a23 */ /* 0x100fe40000010804 */
[C---:B--2---:R-:W-:Y:S02]  /*147a0*/  FMUL.FTZ R22, R0.reuse, R150 ;  /* 0x0000009600167220 */ /* 0x044fe40000410000 */
[C---:B------:R-:W-:Y:S02]  /*147b0*/  FMUL.FTZ R23, R0.reuse, R151 ;  /* 0x0000009700177220 */ /* 0x040fe40000410000 */
[----:B------:R-:W2:Y:S01]  /*147c0*/  LDSM.16.MT88.4 R148, [R189] ;  /* 0x00000000bd94783b */ /* 0x000ea20000004200 */
[----:B------:R-:W4:Y:S01]  /*147d0*/  MUFU.EX2 R160, R19 ;  /* 0x0000001300a07308 */ /* 0x000f220000000800 */
[C---:B------:R-:W-:Y:S02]  /*147e0*/  FMUL.FTZ R26, R0.reuse, R146 ;  /* 0x00000092001a7220 */ /* 0x040fe40000410000 */
[----:B------:R-:W-:Y:S02]  /*147f0*/  FMUL.FTZ R27, R0, R147 ;  /* 0x00000093001b7220 */ /* 0x000fe40000410000 */
[--C-:B---3--:R-:W-:Y:S02]  /*14800*/  FFMA.FTZ R7, R184, c[0x0][0x2d0], -R4.reuse ;  /* 0x0000b400b8077a23 */ /* 0x108fe40000010804 */
[--C-:B------:R-:W-:Y:S02]  /*14810*/  FFMA.FTZ R179, R14, c[0x0][0x2d0], -R4.reuse ;  /* 0x0000b4000eb37a23 */ /* 0x100fe40000010804 */
[--C-:B------:R-:W-:Y:S01]  /*14820*/  FFMA.FTZ R178, R12, c[0x0][0x2d0], -R4.reuse ;  /* 0x0000b4000cb27a23 */ /* 0x100fe20000010804 */
[----:B------:R-:W-:Y:S01]  /*14830*/  MUFU.EX2 R157, R168 ;  /* 0x000000a8009d7308 */ /* 0x000fe20000000800 */
[--C-:B------:R-:W-:Y:S02]  /*14840*/  FFMA.FTZ R180, R6, c[0x0][0x2d0], -R4.reuse ;  /* 0x0000b40006b47a23 */ /* 0x100fe40000010804 */
[----:B------:R-:W-:Y:S01]  /*14850*/  FMUL.FTZ R6, R0, R166 ;  /* 0x000000a600067220 */ /* 0x000fe20000410000 */
[----:B-1----:R-:W-:Y:S01]  /*14860*/  F2FP.BF16.PACK_AB R144, R172, R183 ;  /* 0x000000b7ac90723e */ /* 0x002fe200000010ff */
[C---:B------:R-:W-:Y:S02]  /*14870*/  FMUL.FTZ R9, R2.reuse, R161 ;  /* 0x000000a102097220 */ /* 0x040fe40000410000 */
[----:B------:R-:W-:Y:S02]  /*14880*/  FFMA.FTZ R184, R5, c[0x0][0x2d0], -R4 ;  /* 0x0000b40005b87a23 */ /* 0x000fe40000010804 */
[C---:B------:R-:W-:Y:S01]  /*14890*/  FMUL.FTZ R4, R2.reuse, R164 ;  /* 0x000000a402047220 */ /* 0x040fe20000410000 */
[----:B------:R-:W1:Y:S01]  /*148a0*/  MUFU.EX2 R161, R170 ;  /* 0x000000aa00a17308 */ /* 0x000e620000000800 */
[----:B------:R-:W-:Y:S02]  /*148b0*/  FMUL.FTZ R5, R2, R165 ;  /* 0x000000a502057220 */ /* 0x000fe40000410000 */
[----:B------:R-:W-:Y:S01]  /*148c0*/  FMUL.FTZ R10, R0, R162 ;  /* 0x000000a2000a7220 */ /* 0x000fe20000410000 */
[----:B----4-:R-:W-:Y:S01]  /*148d0*/  F2FP.BF16.PACK_AB R146, R160, R199 ;  /* 0x000000c7a092723e */ /* 0x010fe200000010ff */
[----:B------:R-:W-:Y:S02]  /*148e0*/  FMUL.FTZ R11, R0, R163 ;  /* 0x000000a3000b7220 */ /* 0x000fe40000410000 */
[----:B------:R-:W-:Y:S02]  /*148f0*/  FMUL.FTZ R12, R2, R156 ;  /* 0x0000009c020c7220 */ /* 0x000fe40000410000 */
[C---:B------:R-:W-:Y:S01]  /*14900*/  FMUL.FTZ R14, R0.reuse, R158 ;  /* 0x0000009e000e7220 */ /* 0x040fe20000410000 */
[----:B------:R-:W3:Y:S01]  /*14910*/  MUFU.EX2 R202, R7 ;  /* 0x0000000700ca7308 */ /* 0x000ee20000000800 */
[----:B------:R-:W-:Y:S02]  /*14920*/  FMUL.FTZ R15, R0, R159 ;  /* 0x0000009f000f7220 */ /* 0x000fe40000410000 */
[C---:B------:R-:W-:Y:S02]  /*14930*/  FMUL.FTZ R16, R2.reuse, R152 ;  /* 0x0000009802107220 */ /* 0x040fe40000410000 */
[----:B------:R-:W-:Y:S02]  /*14940*/  FMUL.FTZ R17, R2, R153 ;  /* 0x0000009902117220 */ /* 0x000fe40000410000 */
[C---:B------:R-:W-:Y:S02]  /*14950*/  FMUL.FTZ R18, R0.reuse, R154 ;  /* 0x0000009a00127220 */ /* 0x040fe40000410000 */
[----:B------:R-:W-:Y:S01]  /*14960*/  FMUL.FTZ R19, R0, R155 ;  /* 0x0000009b00137220 */ /* 0x000fe20000410000 */
[----:B------:R-:W-:Y:S01]  /*14970*/  MUFU.EX2 R156, R182 ;  /* 0x000000b6009c7308 */ /* 0x000fe20000000800 */
[C---:B------:R-:W-:Y:S01]  /*14980*/  FMUL.FTZ R28, R2.reuse, R28 ;  /* 0x0000001c021c7220 */ /* 0x040fe20000410000 */
[----:B------:R-:W-:Y:S01]  /*14990*/  LDSM.16.MT88.4 R152, [R190+0x800] ;  /* 0x00080000be98783b */ /* 0x000fe20000004200 */
[----:B------:R-:W-:Y:S01]  /*149a0*/  FMUL.FTZ R29, R2, R29 ;  /* 0x0000001d021d7220 */ /* 0x000fe20000410000 */
[----:B-1----:R-:W-:Y:S01]  /*149b0*/  F2FP.BF16.PACK_AB R147, R161, R157 ;  /* 0x0000009da193723e */ /* 0x002fe200000010ff */
[C---:B------:R-:W-:Y:S02]  /*149c0*/  FMUL.FTZ R30, R0.reuse, R30 ;  /* 0x0000001e001e7220 */ /* 0x040fe40000410000 */
[----:B------:R-:W-:Y:S02]  /*149d0*/  FMUL.FTZ R31, R0, R31 ;  /* 0x0000001f001f7220 */ /* 0x000fe40000410000 */
[C---:B------:R-:W-:Y:S01]  /*149e0*/  FMUL.FTZ R32, R2.reuse, R32 ;  /* 0x0000002002207220 */ /* 0x040fe20000410000 */
[----:B------:R-:W-:Y:S01]  /*149f0*/  MUFU.EX2 R165, R181 ;  /* 0x000000b500a57308 */ /* 0x000fe20000000800 */
[----:B------:R-:W-:Y:S02]  /*14a00*/  FMUL.FTZ R33, R2, R33 ;  /* 0x0000002102217220 */ /* 0x000fe40000410000 */
[----:B------:R-:W-:Y:S01]  /*14a10*/  FMUL.FTZ R34, R0, R34 ;  /* 0x0000002200227220 */ /* 0x000fe20000410000 */
[----:B---3--:R-:W-:Y:S01]  /*14a20*/  F2FP.BF16.PACK_AB R145, R202, R173 ;  /* 0x000000adca91723e */ /* 0x008fe200000010ff */
[C---:B------:R-:W-:Y:S02]  /*14a30*/  FMUL.FTZ R7, R0.reuse, R167 ;  /* 0x000000a700077220 */ /* 0x040fe40000410000 */
[----:B------:R-:W-:Y:S02]  /*14a40*/  FMUL.FTZ R35, R0, R35 ;  /* 0x0000002300237220 */ /* 0x000fe40000410000 */
[C---:B------:R-:W-:Y:S01]  /*14a50*/  FMUL.FTZ R36, R2.reuse, R36 ;  /* 0x0000002402247220 */ /* 0x040fe20000410000 */
[----:B------:R-:W-:Y:S01]  /*14a60*/  MUFU.EX2 R158, R171 ;  /* 0x000000ab009e7308 */ /* 0x000fe20000000800 */
[----:B------:R-:W-:Y:S01]  /*14a70*/  FMUL.FTZ R37, R2, R37 ;  /* 0x0000002502257220 */ /* 0x000fe20000410000 */
[C---:B--2---:R-:W-:Y:S05]  /*14a80*/  HMMA.16816.F32.BF16 R4, R144.reuse, R148, R4 ;  /* 0x000000949004723c */ /* 0x044fea0000041804 */
[C---:B------:R-:W-:Y:S02]  /*14a90*/  FMUL.FTZ R38, R0.reuse, R38 ;  /* 0x0000002600267220 */ /* 0x040fe40000410000 */
[----:B------:R-:W-:Y:S01]  /*14aa0*/  FMUL.FTZ R39, R0, R39 ;  /* 0x0000002700277220 */ /* 0x000fe20000410000 */
[C---:B------:R-:W-:Y:S01]  /*14ab0*/  HMMA.16816.F32.BF16 R8, R144.reuse, R150, R8 ;  /* 0x000000969008723c */ /* 0x040fe20000041808 */
[----:B------:R-:W1:Y:S01]  /*14ac0*/  LDSM.16.MT88.4 R148, [R190] ;  /* 0x00000000be94783b */ /* 0x000e620000004200 */
[----:B------:R-:W-:Y:S02]  /*14ad0*/  MUFU.EX2 R159, R169 ;  /* 0x000000a9009f7308 */ /* 0x000fe40000000800 */
[C---:B------:R-:W-:Y:S02]  /*14ae0*/  FMUL.FTZ R40, R2.reuse, R40 ;  /* 0x0000002802287220 */ /* 0x040fe40000410000 */
[----:B------:R-:W-:Y:S02]  /*14af0*/  FMUL.FTZ R41, R2, R41 ;  /* 0x0000002902297220 */ /* 0x000fe40000410000 */
[C---:B------:R-:W-:Y:S04]  /*14b00*/  FMUL.FTZ R42, R0.reuse, R42 ;  /* 0x0000002a002a7220 */ /* 0x040fe80000410000 */
[----:B------:R-:W-:Y:S01]  /*14b10*/  FMUL.FTZ R43, R0, R43 ;  /* 0x0000002b002b7220 */ /* 0x000fe20000410000 */
[----:B------:R-:W-:Y:S01]  /*14b20*/  MUFU.EX2 R164, R177 ;  /* 0x000000b100a47308 */ /* 0x000fe20000000800 */
[C---:B------:R-:W-:Y:S02]  /*14b30*/  FMUL.FTZ R44, R2.reuse, R44 ;  /* 0x0000002c022c7220 */ /* 0x040fe40000410000 */
[----:B------:R-:W-:Y:S02]  /*14b40*/  FMUL.FTZ R45, R2, R45 ;  /* 0x0000002d022d7220 */ /* 0x000fe40000410000 */
[C---:B------:R-:W-:Y:S02]  /*14b50*/  FMUL.FTZ R46, R0.reuse, R46 ;  /* 0x0000002e002e7220 */ /* 0x040fe40000410000 */
[----:B------:R-:W-:Y:S02]  /*14b60*/  FMUL.FTZ R47, R0, R47 ;  /* 0x0000002f002f7220 */ /* 0x000fe40000410000 */
[C---:B------:R-:W-:Y:S01]  /*14b70*/  FMUL.FTZ R48, R2.reuse, R48 ;  /* 0x0000003002307220 */ /* 0x040fe20000410000 */
[----:B------:R-:W-:Y:S01]  /*14b80*/  MUFU.EX2 R182, R174 ;  /* 0x000000ae00b67308 */ /* 0x000fe20000000800 */
[----:B------:R-:W-:Y:S02]  /*14b90*/  FMUL.FTZ R49, R2, R49 ;  /* 0x0000003102317220 */ /* 0x000fe40000410000 */
[C---:B------:R-:W-:Y:S02]  /*14ba0*/  FMUL.FTZ R50, R0.reuse, R50 ;  /* 0x0000003200327220 */ /* 0x040fe40000410000 */
[----:B------:R-:W-:Y:S02]  /*14bb0*/  FMUL.FTZ R51, R0, R51 ;  /* 0x0000003300337220 */ /* 0x000fe40000410000 */
[C---:B------:R-:W-:Y:S02]  /*14bc0*/  FMUL.FTZ R52, R2.reuse, R52 ;  /* 0x0000003402347220 */ /* 0x040fe40000410000 */
[----:B------:R-:W-:Y:S01]  /*14bd0*/  FMUL.FTZ R53, R2, R53 ;  /* 0x0000003502357220 */ /* 0x000fe20000410000 */
[----:B------:R-:W-:Y:S01]  /*14be0*/  MUFU.EX2 R181, R176 ;  /* 0x000000b000b57308 */ /* 0x000fe20000000800 */
[C---:B------:R-:W-:Y:S02]  /*14bf0*/  FMUL.FTZ R54, R0.reuse, R54 ;  /* 0x0000003600367220 */ /* 0x040fe40000410000 */
[----:B------:R-:W-:Y:S02]  /*14c00*/  FMUL.FTZ R55, R0, R55 ;  /* 0x0000003700377220 */ /* 0x000fe40000410000 */
[C---:B------:R-:W-:Y:S02]  /*14c10*/  FMUL.FTZ R56, R2.reuse, R56 ;  /* 0x0000003802387220 */ /* 0x040fe40000410000 */
[----:B------:R-:W-:Y:S01]  /*14c20*/  FMUL.FTZ R57, R2, R57 ;  /* 0x0000003902397220 */ /* 0x000fe20000410000 */
[C---:B-1----:R-:W-:Y:S02]  /*14c30*/  HMMA.16816.F32.BF16 R12, R144.reuse, R148, R12 ;  /* 0x00000094900c723c */ /* 0x042fe4000004180c */
[----:B------:R-:W-:Y:S01]  /*14c40*/  MUFU.EX2 R174, R185 ;  /* 0x000000b900ae7308 */ /* 0x000fe20000000800 */
[C---:B------:R-:W-:Y:S02]  /*14c50*/  FMUL.FTZ R58, R0.reuse, R58 ;  /* 0x0000003a003a7220 */ /* 0x040fe40000410000 */
[----:B------:R-:W-:Y:S02]  /*14c60*/  FMUL.FTZ R59, R0, R59 ;  /* 0x0000003b003b7220 */ /* 0x000fe40000410000 */
[C---:B------:R-:W-:Y:S01]  /*14c70*/  FMUL.FTZ R60, R2.reuse, R60 ;  /* 0x0000003c023c7220 */ /* 0x040fe20000410000 */
[C---:B------:R-:W-:Y:S01]  /*14c80*/  HMMA.16816.F32.BF16 R16, R144.reuse, R150, R16 ;  /* 0x000000969010723c */ /* 0x040fe20000041810 */
[----:B------:R-:W1:Y:S03]  /*14c90*/  LDSM.16.MT88.4 R148, [R192] ;  /* 0x00000000c094783b */ /* 0x000e660000004200 */
[----:B------:R-:W-:Y:S01]  /*14ca0*/  FMUL.FTZ R61, R2, R61 ;  /* 0x0000003d023d7220 */ /* 0x000fe20000410000 */
[----:B------:R-:W2:Y:S01]  /*14cb0*/  MUFU.EX2 R176, R187 ;  /* 0x000000bb00b07308 */ /* 0x000ea20000000800 */
[C---:B------:R-:W-:Y:S02]  /*14cc0*/  FMUL.FTZ R62, R0.reuse, R62 ;  /* 0x0000003e003e7220 */ /* 0x040fe40000410000 */
[----:B------:R-:W-:Y:S04]  /*14cd0*/  FMUL.FTZ R63, R0, R63 ;  /* 0x0000003f003f7220 */ /* 0x000fe80000410000 */
[C---:B------:R-:W-:Y:S02]  /*14ce0*/  FMUL.FTZ R64, R2.reuse, R64 ;  /* 0x0000004002407220 */ /* 0x040fe40000410000 */
        /* <DEDUP_REMOVED lines=9> */
[----:B------:R-:W-:Y:S01]  /*14d80*/  FMUL.FTZ R72, R2, R72 ;  /* 0x0000004802487220 */ /* 0x000fe20000410000 */
[----:B--2---:R-:W-:Y:S01]  /*14d90*/  F2FP.BF16.PACK_AB R168, R176, R174 ;  /* 0x000000aeb0a8723e */ /* 0x004fe200000010ff */
[----:B------:R-:W-:Y:S02]  /*14da0*/  FMUL.FTZ R73, R2, R73 ;  /* 0x0000004902497220 */ /* 0x000fe40000410000 */
[C---:B------:R-:W-:Y:S02]  /*14db0*/  FMUL.FTZ R74, R0.reuse, R74 ;  /* 0x0000004a004a7220 */ /* 0x040fe40000410000 */
[----:B------:R-:W-:Y:S02]  /*14dc0*/  FMUL.FTZ R75, R0, R75 ;  /* 0x0000004b004b7220 */ /* 0x000fe40000410000 */
        /* <DEDUP_REMOVED lines=8> */
[----:B------:R-:W1:Y:S03]  /*14e50*/  LDSM.16.MT88.4 R148, [R191] ;  /* 0x00000000bf94783b */ /* 0x000e660000004200 */
[C---:B------:R-:W-:Y:S02]  /*14e60*/  FMUL.FTZ R82, R0.reuse, R82 ;  /* 0x0000005200527220 */ /* 0x040fe40000410000 */
[----:B------:R-:W-:Y:S02]  /*14e70*/  FMUL.FTZ R83, R0, R83 ;  /* 0x0000005300537220 */ /* 0x000fe40000410000 */
        /* <DEDUP_REMOVED lines=54> */
[----:B------:R-:W-:Y:S02]  /*151e0*/  FFMA.FTZ R135, R2, R203, R183 ;  /* 0x000000cb02877223 */ /* 0x000fe400000100b7 */
[----:B------:R-:W-:Y:S01]  /*151f0*/  MUFU.EX2 R183, R175 ;  /* 0x000000af00b77308 */ /* 0x000fe20000000800 */
[----:B------:R-:W-:Y:S02]  /*15200*/  FFMA.FTZ R2, R0, R204, R173 ;  /* 0x000000cc00027223 */ /* 0x000fe400000100ad */
[----:B------:R-:W-:Y:S02]  /*15210*/  FADD.FTZ R135, R172, R135 ;  /* 0x00000087ac877221 */ /* 0x000fe40000010000 */
[----:B------:R-:W-:Y:S02]  /*15220*/  FADD.FTZ R0, R202, R2 ;  /* 0x00000002ca007221 */ /* 0x000fe40000010000 */
[----:B------:R-:W-:Y:S02]  /*15230*/  FADD.FTZ R2, R199, R135 ;  /* 0x00000087c7027221 */ /* 0x000fe40000010000 */
[----:B------:R-:W-:Y:S01]  /*15240*/  FADD.FTZ R0, R157, R0 ;  /* 0x000000009d007221 */ /* 0x000fe20000010000 */
[----:B------:R-:W2:Y:S01]  /*15250*/  MUFU.EX2 R175, R179 ;  /* 0x000000b300af7308 */ /* 0x000ea20000000800 */
[----:B------:R-:W-:Y:S02]  /*15260*/  FADD.FTZ R135, R160, R2 ;  /* 0x00000002a0877221 */ /* 0x000fe40000010000 */
[----:B------:R-:W-:Y:S02]  /*15270*/  FADD.FTZ R2, R161, R0 ;  /* 0x00000000a1027221 */ /* 0x000fe40000010000 */
[----:B------:R-:W-:Y:S01]  /*15280*/  LDSM.16.MT88.4 R160, [R189+0x1000] ;  /* 0x00100000bda0783b */ /* 0x000fe20000004200 */
[----:B------:R-:W-:Y:S01]  /*15290*/  FADD.FTZ R0, R156, R135 ;  /* 0x000000879c007221 */ /* 0x000fe20000010000 */
[C---:B-1----:R-:W-:Y:S03]  /*152a0*/  HMMA.16816.F32.BF16 R44, R144.reuse, R148, R44 ;  /* 0x00000094902c723c */ /* 0x042fe6000004182c */
[----:B------:R-:W-:Y:S01]  /*152b0*/  FADD.FTZ R2, R158, R2 ;  /* 0x000000029e027221 */ /* 0x000fe20000010000 */
[----:B------:R-:W1:Y:S01]  /*152c0*/  MUFU.EX2 R179, R186 ;  /* 0x000000ba00b37308 */ /* 0x000e620000000800 */
[----:B------:R-:W-:Y:S02]  /*152d0*/  FADD.FTZ R0, R165, R0 ;  /* 0x00000000a5007221 */ /* 0x000fe40000010000 */
[----:B------:R-:W-:Y:S01]  /*152e0*/  FADD.FTZ R135, R159, R2 ;  /* 0x000000029f877221 */ /* 0x000fe20000010000 */
[C---:B------:R-:W-:Y:S01]  /*152f0*/  HMMA.16816.F32.BF16 R48, R144.reuse, R150, R48 ;  /* 0x000000969030723c */ /* 0x040fe20000041830 */
[----:B------:R-:W3:Y:S03]  /*15300*/  LDSM.16.MT88.4 R148, [R192+0x1800] ;  /* 0x00180000c094783b */ /* 0x000ee60000004200 */
[----:B------:R-:W-:Y:S02]  /*15310*/  FADD.FTZ R2, R164, R0 ;  /* 0x00000000a4027221 */ /* 0x000fe40000010000 */
[----:B------:R-:W-:Y:S01]  /*15320*/  MUFU.EX2 R172, R180 ;  /* 0x000000b400ac7308 */ /* 0x000fe20000000800 */
[----:B------:R-:W-:Y:S01]  /*15330*/  FADD.FTZ R0, R182, R135 ;  /* 0x00000087b6007221 */ /* 0x000fe20000010000 */
[----:B------:R-:W-:Y:S04]  /*15340*/  MOV R135, R3 ;  /* 0x0000000300877202 */ /* 0x000fe80000000f00 */
[----:B--2---:R-:W-:Y:S04]  /*15350*/  F2FP.BF16.PACK_AB R169, R177, R175 ;  /* 0x000000afb1a9723e */ /* 0x004fe800000010ff */
[----:B------:R-:W2:Y:S01]  /*15360*/  MUFU.EX2 R173, R184 ;  /* 0x000000b800ad7308 */ /* 0x000ea20000000800 */
[----:B-1----:R-:W-:Y:S02]  /*15370*/  F2FP.BF16.PACK_AB R170, R179, R178 ;  /* 0x000000b2b3aa723e */ /* 0x002fe400000010ff */
[----:B--2---:R-:W-:Y:S01]  /*15380*/  F2FP.BF16.PACK_AB R171, R173, R172 ;  /* 0x000000acadab723e */ /* 0x004fe200000010ff */
        /* <DEDUP_REMOVED lines=135> */
[----:B------:R-:W-:Y:S02]  /*15c00*/  FADD.FTZ R203, R179, R2 ;  /* 0x00000002b3cb7221 */ /* 0x000fe40000010000 */
[----:B------:R-:W-:Y:S01]  /*15c10*/  FADD.FTZ R204, R173, R0 ;  /* 0x00000000adcc7221 */ /* 0x000fe20000010000 */
[----:B------:R-:W-:-:S05]  /*15c20*/  @P4 BRA `(.L_x_1482) ;  /* 0xffffd48000004947 */ /* 0x000fca000383ffff */
.L_x_1479:
        /* <DEDUP_REMOVED lines=8> */
.L_x_1552:
        /* <DEDUP_REMOVED lines=81> */
[----:B------:R-:W-:Y:S02]  /*161c0*/  @P1 FMUL.FTZ R5, R5, 0.69314718246459960938 ;  /* 0x3f31721805051820 */ /* 0x000fe40000410000 */
[C---:B------:R-:W-:Y:S02]  /*161d0*/  FMUL.FTZ R34, R0.reuse, R42 ;  /* 0x0000002a00227220 */ /* 0x040fe40000410000 */
[----:B------:R-:W-:-:S02]  /*161e0*/  FMUL.FTZ R35, R0, R43 ;  /* 0x0000002b00237220 */ /* 0x000fc40000410000 */
[C---:B------:R-:W-:Y:S01]  /*161f0*/  FMUL.FTZ R42, R0.reuse, R50 ;  /* 0x00000032002a7220 */ /* 0x040fe20000410000 */
[----:B--2---:R-:W-:Y:S01]  /*16200*/  @P0 MOV R3, 0x3f317218 ;  /* 0x3f31721800030802 */ /* 0x004fe20000000f00 */
        /* <DEDUP_REMOVED lines=63> */
.L_x_1412:
[----:B------:R2:W5:Y:S04]  /*16600*/  LDL R6, [R1+0x10] ;  /* 0x0000100001067983 */ /* 0x0005680000100800 */
[----:B------:R-:W3:Y:S01]  /*16610*/  S2R R2, SR_TID.X ;  /* 0x0000000000027919 */ /* 0x000ee20000002100 */
[----:B------:R-:W-:Y:S01]  /*16620*/  BSSY B0, `(.L_x_1484) ;  /* 0x0000011000007945 */ /* 0x000fe20003800000 */
        /* <DEDUP_REMOVED lines=16> */
.L_x_1485:
[----:B--2---:R-:W-:Y:S05]  /*16730*/  BSYNC B0 ;  /* 0x0000000000007941 */ /* 0x004fea0003800000 */
.L_x_1484:
[----:B------:R-:W-:Y:S01]  /*16740*/  PRMT R0, R0, 0x9910, RZ ;  /* 0x0000991000007816 */ /* 0x000fe200000000ff */
[----:B------:R-:W-:Y:S01]  /*16750*/  BSSY B1, `(.L_x_1486) ;  /* 0x0000423000017945 */ /* 0x000fe20003800000 */
[----:B-1---5:R-:W-:Y:S02]  /*16760*/  IMAD.MOV.U32 R114, RZ, RZ, R6 ;  /* 0x000000ffff727224 */ /* 0x022fe400078e0006 */
[----:B------:R-:W-:-:S13]  /*16770*/  ISETP.NE.AND P0, PT, R0, RZ, PT ;  /* 0x000000ff0000720c */ /* 0x000fda0003f05270 */
[----:B------:R-:W-:Y:S05]  /*16780*/  @!P0 BRA `(.L_x_1487) ;  /* 0x0000346000008947 */ /* 0x000fea0003800000 */
[----:B------:R-:W2:Y:S04]  /*16790*/  LDL R9, [R1+0x20] ;  /* 0x0000200001097983 */ /* 0x000ea80000100800 */
[----:B------:R-:W3:Y:S04]  /*167a0*/  LDL R12, [R1+0x24] ;  /* 0x00002400010c7983 */ /* 0x000ee80000100800 */
        /* <DEDUP_REMOVED lines=11> */
[----:B------:R-:W-:Y:S01]  /*16860*/  F2FP.BF16.PACK_AB R4, R97, R96 ;  /* 0x000000606104723e */ /* 0x000fe200000010ff */
[----:B--2---:R1:W-:Y:S04]  /*16870*/  STS [R9+0x80], R0 ;  /* 0x0000800009007388 */ /* 0x0043e80000000800 */
[----:B------:R2:W-:Y:S04]  /*16880*/  STS [R9+0x480], R2 ;  /* 0x0004800209007388 */ /* 0x0005e80000000800 */
[----:B---3--:R3:W-:Y:S01]  /*16890*/  STS [R12], R3 ;  /* 0x000000030c007388 */ /* 0x0087e20000000800 */
[----:B-1----:R-:W-:-:S02]  /*168a0*/  F2FP.BF16.PACK_AB R0, R163, R162 ;  /* 0x000000a2a300723e */ /* 0x002fc400000010ff */
[----:B--2---:R-:W-:-:S03]  /*168b0*/  F2FP.BF16.PACK_AB R2, R25, R24 ;  /* 0x000000181902723e */ /* 0x004fc600000010ff */
[----:B------:R1:W-:Y:S01]  /*168c0*/  STS [R12+0x400], R0 ;  /* 0x000400000c007388 */ /* 0x0003e20000000800 */
[----:B---3--:R-:W-:-:S03]  /*168d0*/  F2FP.BF16.PACK_AB R3, R125, R124 ;  /* 0x0000007c7d03723e */ /* 0x008fc600000010ff */
[----:B----4-:R2:W-:Y:S04]  /*168e0*/  STS [R8+0x80], R2 ;  /* 0x0000800208007388 */ /* 0x0105e80000000800 */
        /* <DEDUP_REMOVED lines=105> */
[----:B------:R-:W-:Y:S01]  /*16f80*/  IMAD.MOV.U32 R13, RZ, RZ, c[0x0][0x388] ;  /* 0x0000e200ff0d7624 */ /* 0x000fe200078e00ff */
[----:B-1----:R-:W2:Y:S01]  /*16f90*/  LDL.LU R8, [R1+0x18] ;  /* 0x0000180001087983 */ /* 0x002ea20000300800 */
[----:B------:R-:W-:-:S02]  /*16fa0*/  ISETP.NE.AND.EX P1, PT, RZ, c[0x0][0x50c], PT, P0 ;  /* 0x00014300ff007a0c */ /* 0x000fc40003f25300 */
[----:B------:R-:W-:Y:S02]  /*16fb0*/  ISETP.NE.AND.EX P2, PT, RZ, c[0x0][0x504], PT, P2 ;  /* 0x00014100ff007a0c */ /* 0x000fe40003f45320 */
[----:B---3--:R-:W-:Y:S02]  /*16fc0*/  F2FP.BF16.PACK_AB R2, R107, R106 ;  /* 0x0000006a6b02723e */ /* 0x008fe400000010ff */
[----:B----4-:R-:W-:-:S03]  /*16fd0*/  F2FP.BF16.PACK_AB R0, R117, R116 ;  /* 0x000000747500723e */ /* 0x010fc600000010ff */
        /* <DEDUP_REMOVED lines=11> */
[----:B------:R4:W-:Y:S01]  /*17090*/  STS [R10+0xc000], R3 ;  /* 0x00c000030a007388 */ /* 0x0009e20000000800 */
        /* <DEDUP_REMOVED lines=9> */
[----:B----4-:R-:W-:Y:S01]  /*17130*/  SEL R3, R8, c[0x0][0x3d4], P0 ;  /* 0x0000f50008037a07 */ /* 0x010fe20000000000 */
[----:B------:R-:W-:Y:S05]  /*17140*/  @P1 BRA `(.L_x_1488) ;  /* 0x0000004000001947 */ /* 0x000fea0003800000 */
[----:B-1----:R-:W-:Y:S05]  /*17150*/  @!P2 BRA `(.L_x_1488) ;  /* 0x000000300000a947 */ /* 0x002fea0003800000 */
[----:B------:R1:W2:Y:S04]  /*17160*/  LDG.E R0, [R6.64] ;  /* 0x0000000606007981 */ /* 0x0002a8000c1e1900 */
[----:B-1----:R-:W2:Y:S02]  /*17170*/  LDG.E R6, [R6.64+0x4] ;  /* 0x0000040606067981 */ /* 0x002ea4000c1e1900 */
[----:B--2--5:R-:W-:Y:S02]  /*17180*/  IADD3 R13, -R0, R6, RZ ;  /* 0x00000006000d7210 */ /* 0x024fe40007ffe1ff */
.L_x_1488:
[----:B-1----:R-:W2:Y:S04]  /*17190*/  LDL R4, [R1+0x5c] ;  /* 0x00005c0001047983 */ /* 0x002ea80000100800 */
[----:B------:R-:W2:Y:S04]  /*171a0*/  LDL R115, [R1+0x14] ;  /* 0x0000140001737983 */ /* 0x000ea80000100800 */
[----:B------:R-:W3:Y:S04]  /*171b0*/  LDL R118, [R1] ;  /* 0x0000000001767983 */ /* 0x000ee80000100800 */
[----:B------:R-:W4:Y:S04]  /*171c0*/  LDL R12, [R1+0x40] ;  /* 0x00004000010c7983 */ /* 0x000f280000100800 */
[----:B------:R-:W3:Y:S01]  /*171d0*/  LDL R119, [R1+0x58] ;  /* 0x0000580001777983 */ /* 0x000ee20000100800 */
[----:B------:R-:W-:Y:S01]  /*171e0*/  IMAD.MOV.U32 R11, RZ, RZ, 0x368 ;  /* 0x00000368ff0b7424 */ /* 0x000fe200078e00ff */
[----:B------:R-:W-:-:S04]  /*171f0*/  ISETP.GT.AND P2, PT, R3, 0x1, PT ;  /* 0x000000010300780c */ /* 0x000fc80003f44270 */
[----:B------:R-:W-:-:S04]  /*17200*/  SEL R11, R11, 0x328, P2 ;  /* 0x000003280b0b7807 */ /* 0x000fc80001000000 */
[----:B------:R-:W1:Y:S08]  /*17210*/  LDC.64 R6, c[0x0][R11+0x170] ;  /* 0x00005c000b067b82 */ /* 0x000e700000000a00 */
[----:B------:R1:W3:Y:S08]  /*17220*/  LDC.64 R14, c[0x0][R11+0x168] ;  /* 0x00005a000b0e7b82 */ /* 0x0002f00000000a00 */
[----:B------:R1:W2:Y:S08]  /*17230*/  LDC.64 R16, c[0x0][R11+0x178] ;  /* 0x00005e000b107b82 */ /* 0x0002b00000000a00 */
[----:B------:R1:W2:Y:S01]  /*17240*/  LDC.64 R18, c[0x0][R11+0x160] ;  /* 0x000058000b127b82 */ /* 0x0002a20000000a00 */
[----:B------:R-:W-:Y:S01]  /*17250*/  IMAD.MOV.U32 R0, RZ, RZ, c[0x0][0x4e8] ;  /* 0x00013a00ff007624 */ /* 0x000fe200078e00ff */
[----:B------:R-:W-:-:S04]  /*17260*/  ISETP.NE.U32.AND P0, PT, RZ, c[0x0][0x500], PT ;  /* 0x00014000ff007a0c */ /* 0x000fc80003f05070 */
[----:B------:R-:W-:Y:S02]  /*17270*/  ISETP.NE.AND P3, PT, R0, 0x1, PT ;  /* 0x000000010000780c */ /* 0x000fe40003f65270 */
[----:B------:R-:W-:-:S04]  /*17280*/  ISETP.NE.AND.EX P0, PT, RZ, c[0x0][0x504], PT, P0 ;  /* 0x00014100ff007a0c */ /* 0x000fc80003f05300 */
[----:B------:R-:W-:Y:S01]  /*17290*/  SEL R0, R217, RZ, !P0 ;  /* 0x000000ffd9007207 */ /* 0x000fe20004000000 */
[----:B------:R-:W2:Y:S04]  /*172a0*/  S2R R122, SR_TID.X ;  /* 0x00000000007a7919 */ /* 0x000ea80000002100 */
[----:B-1----:R-:W-:Y:S02]  /*172b0*/  IMAD R3, R7, R0, RZ ;  /* 0x0000000007037224 */ /* 0x002fe400078e02ff */
[----:B-----5:R-:W-:Y:S01]  /*172c0*/  IMAD R13, R13, c[0x0][0x4e8], RZ ;  /* 0x00013a000d0d7a24 */ /* 0x020fe200078e02ff */
[----:B------:R-:W-:Y:S01]  /*172d0*/  LOP3.LUT R206, R206, 0xfffffffd, RZ, 0xc0, !PT ;  /* 0xfffffffdcece7812 */ /* 0x000fe200078ec0ff */
[----:B--2---:R-:W-:Y:S01]  /*172e0*/  IMAD R8, R115, 0x80, R4 ;  /* 0x0000008073087824 */ /* 0x004fe200078e0204 */
[----:B------:R-:W-:-:S03]  /*172f0*/  SEL R4, R9, RZ, !P0 ;  /* 0x000000ff09047207 */ /* 0x000fc60004000000 */
[----:B------:R-:W-:-:S04]  /*17300*/  @P3 IMAD.HI.U32 R9, R8, c[0x0][0x4ec], RZ ;  /* 0x00013b0008093a27 */ /* 0x000fc800078e00ff */
[C---:B------:R-:W-:Y:S02]  /*17310*/  IMAD R11, R6.reuse, R4, R3 ;  /* 0x00000004060b7224 */ /* 0x040fe400078e0203 */
[----:B------:R-:W-:-:S04]  /*17320*/  IMAD.WIDE.U32 R4, R6, R0, RZ ;  /* 0x0000000006047225 */ /* 0x000fc800078e00ff */
[----:B---3--:R-:W-:-:S04]  /*17330*/  IMAD.WIDE.U32 R6, R14, R118, RZ ;  /* 0x000000760e067225 */ /* 0x008fc800078e00ff */
[----:B------:R-:W-:Y:S01]  /*17340*/  IMAD.MOV.U32 R3, RZ, RZ, R8 ;  /* 0x000000ffff037224 */ /* 0x000fe200078e0008 */
[----:B------:R-:W-:Y:S01]  /*17350*/  @P3 SHF.R.U32.HI R3, RZ, c[0x0][0x4f0], R9 ;  /* 0x00013c00ff033a19 */ /* 0x000fe20000011609 */
[----:B------:R-:W-:Y:S01]  /*17360*/  IMAD R10, R15, R118, RZ ;  /* 0x000000760f0a7224 */ /* 0x000fe200078e02ff */
[----:B----4-:R-:W-:Y:S01]  /*17370*/  SEL R9, R12, RZ, P2 ;  /* 0x000000ff0c097207 */ /* 0x010fe20001000000 */
        /* <DEDUP_REMOVED lines=30> */
[----:B------:R2:W-:Y:S02]  /*17560*/  SHFL.IDX PT, R4, R3, 0x1, 0x1c1f ;  /* 0x003c1f0003047f89 */ /* 0x0005e400000e0000 */
[----:B------:R-:W-:Y:S02]  /*17570*/  LOP3.LUT P0, RZ, R15, 0x3, RZ, 0xc0, !PT ;  /* 0x000000030fff7812 */ /* 0x000fe4000780c0ff */
[----:B------:R-:W3:Y:S01]  /*17580*/  SHFL.IDX PT, R5, R5, 0x1, 0x1c1f ;  /* 0x003c1f0005057f89 */ /* 0x000ee200000e0000 */
[----:B--2---:R-:W-:-:S05]  /*17590*/  IMAD R3, R115, 0x80, R119 ;  /* 0x0000008073037824 */ /* 0x004fca00078e0277 */
        /* <DEDUP_REMOVED lines=10> */
[-C--:B-1----:R-:W-:Y:S01]  /*17640*/  LEA R6, R215, R205.reuse, 0x5 ;  /* 0x000000cdd7067211 */ /* 0x082fe200078e28ff */
        /* <DEDUP_REMOVED lines=48> */
.L_x_1553:
[----:B------:R-:W-:Y:S05]  /*17950*/  BRA.DIV ~URZ, `(.L_x_1491) ;  /* 0x000045527f007947 */ /* 0x000fea000b800000 */
[----:B------:R4:W2:Y:S02]  /*17960*/  SHFL.IDX PT, R0, R16, RZ, 0x181f ;  /* 0x00181fff10007589 */ /* 0x0008a400000e0000 */
.L_x_1554:
[----:B------:R-:W-:Y:S01]  /*17970*/  ISETP.GE.AND P0, PT, R14, R13, PT ;  /* 0x0000000d0e00720c */ /* 0x000fe20003f06270 */
[----:B------:R-:W-:Y:S01]  /*17980*/  BSSY B0, `(.L_x_1492) ;  /* 0x0000018000007945 */ /* 0x000fe20003800000 */
[----:B------:R-:W-:Y:S02]  /*17990*/  SHF.R.S32.HI R2, RZ, 0x1f, R134 ;  /* 0x0000001fff027819 */ /* 0x000fe40000011486 */
[----:B------:R-:W-:Y:S02]  /*179a0*/  SHF.R.S32.HI R17, RZ, 0x1f, R207 ;  /* 0x0000001fff117819 */ /* 0x000fe400000114cf */
[----:B------:R-:W-:Y:S02]  /*179b0*/  LEA.HI R2, R2, R134, RZ, 0x3 ;  /* 0x0000008602027211 */ /* 0x000fe400078f18ff */
[----:B------:R-:W-:Y:S02]  /*179c0*/  SHF.R.S32.HI R19, RZ, 0x1f, R208 ;  /* 0x0000001fff137819 */ /* 0x000fe400000114d0 */
[----:B------:R-:W-:-:S04]  /*179d0*/  LOP3.LUT R4, R2, 0xfffffff8, RZ, 0xc0, !PT ;  /* 0xfffffff802047812 */ /* 0x000fc800078ec0ff */
        /* <DEDUP_REMOVED lines=18> */
.L_x_1493:
[----:B------:R-:W-:Y:S05]  /*17b00*/  BSYNC B0 ;  /* 0x0000000000007941 */ /* 0x000fea0003800000 */
.L_x_1492:
[----:B------:R-:W-:Y:S05]  /*17b10*/  BRA.DIV ~URZ, `(.L_x_1494) ;  /* 0x000043f27f007947 */ /* 0x000fea000b800000 */
[----:B---3--:R3:W4:Y:S04]  /*17b20*/  SHFL.IDX PT, R12, R15, 0x1, 0x181f ;  /* 0x00381f000f0c7f89 */ /* 0x00872800000e0000 */
[----:B--2---:R3:W2:Y:S02]  /*17b30*/  SHFL.IDX PT, R0, R16, 0x1, 0x181f ;  /* 0x00381f0010007f89 */ /* 0x0046a400000e0000 */
.L_x_1555:
        /* <DEDUP_REMOVED lines=20> */
.L_x_1496:
[----:B------:R-:W-:Y:S05]  /*17c80*/  BSYNC B0 ;  /* 0x0000000000007941 */ /* 0x000fea0003800000 */
.L_x_1495:
[----:B------:R-:W-:Y:S05]  /*17c90*/  BRA.DIV ~URZ, `(.L_x_1497) ;  /* 0x000043327f007947 */ /* 0x000fea000b800000 */
[----:B----4-:R4:W3:Y:S02]  /*17ca0*/  SHFL.IDX PT, R12, R15, 0x2, 0x181f ;  /* 0x00581f000f0c7f89 */ /* 0x0108e400000e0000 */
.L_x_1556:
[----:B------:R-:W-:Y:S05]  /*17cb0*/  BRA.DIV ~URZ, `(.L_x_1498) ;  /* 0x000043827f007947 */ /* 0x000fea000b800000 */
[----:B--2---:R2:W4:Y:S02]  /*17cc0*/  SHFL.IDX PT, R0, R16, 0x2, 0x181f ;  /* 0x00581f0010007f89 */ /* 0x00452400000e0000 */
.L_x_1557:
        /* <DEDUP_REMOVED lines=20> */
.L_x_1500:
[----:B------:R-:W-:Y:S05]  /*17e10*/  BSYNC B0 ;  /* 0x0000000000007941 */ /* 0x000fea0003800000 */
.L_x_1499:
[----:B------:R-:W-:Y:S05]  /*17e20*/  BRA.DIV ~URZ, `(.L_x_1501) ;  /* 0x000042727f007947 */ /* 0x000fea000b800000 */
[----:B---3--:R3:W2:Y:S04]  /*17e30*/  SHFL.IDX PT, R10, R15, 0x3, 0x181f ;  /* 0x00781f000f0a7f89 */ /* 0x0086a800000e0000 */
[----:B----4-:R3:W4:Y:S02]  /*17e40*/  SHFL.IDX PT, R0, R16, 0x3, 0x181f ;  /* 0x00781f0010007f89 */ /* 0x01072400000e0000 */
.L_x_1558:
        /* <DEDUP_REMOVED lines=21> */
.L_x_1489:
[----:B-1----:R-:W2:Y:S04]  /*17fa0*/  LDL.LU R7, [R1] ;  /* 0x0000000001077983 */ /* 0x002ea80000300800 */
        /* <DEDUP_REMOVED lines=34> */
.L_x_1559:
[----:B------:R-:W-:Y:S05]  /*181d0*/  BRA.DIV ~URZ, `(.L_x_1504) ;  /* 0x00003ff27f007947 */ /* 0x000fea000b800000 */
[----:B------:R3:W4:Y:S02]  /*181e0*/  SHFL.IDX PT, R0, R17, RZ, 0x1c1f ;  /* 0x001c1fff11007589 */ /* 0x00072400000e0000 */
.L_x_1560:
        /* <DEDUP_REMOVED lines=10> */
[----:B------:R-:W-:Y:S01]  /*18290*/  IADD3 R5, R216, 0x20, RZ ;  /* 0x00000020d8057810 */ /* 0x000fe20007ffe0ff */
[----:B--2---:R-:W-:Y:S01]  /*182a0*/  @!P2 IMAD.MOV.U32 R3, RZ, RZ, R4 ;  /* 0x000000ffff03a224 */ /* 0x004fe200078e0004 */
[----:B------:R-:W-:Y:S02]  /*182b0*/  ISETP.GE.AND P6, PT, R14, c[0x0][0x3c8], PT ;  /* 0x0000f2000e007a0c */ /* 0x000fe40003fc6270 */
[----:B------:R-:W-:Y:S01]  /*182c0*/  SHF.R.S32.HI R11, RZ, 0x1f, R11 ;  /* 0x0000001fff0b7819 */ /* 0x000fe2000001140b */
[----:B------:R-:W-:Y:S01]  /*182d0*/  @!P2 IMAD.WIDE R6, R216, 0x4, R2 ;  /* 0x00000004d806a825 */ /* 0x000fe200078e0202 */
[----:B------:R-:W-:-:S02]  /*182e0*/  @!P1 LEA R2, P3, R10, R0, 0x2 ;  /* 0x000000000a029211 */ /* 0x000fc400078610ff */
[C---:B------:R-:W-:Y:S02]  /*182f0*/  IADD3 R9, R216.reuse, 0x10, RZ ;  /* 0x00000010d8097810 */ /* 0x040fe40007ffe0ff */
[----:B------:R-:W-:Y:S01]  /*18300*/  ISETP.GE.AND P5, PT, R5, c[0x0][0x3c8], PT ;  /* 0x0000f20005007a0c */ /* 0x000fe20003fa6270 */
[----:B------:R2:W-:Y:S01]  /*18310*/  @!P2 ST.E.64 [R6.64], R164 ;  /* 0x000000a40600a985 */ /* 0x0005e2000c101b06 */
[----:B------:R-:W-:Y:S02]  /*18320*/  IADD3 R13, R216, 0x28, RZ ;  /* 0x00000028d80d7810 */ /* 0x000fe40007ffe0ff */
[----:B------:R-:W-:Y:S02]  /*18330*/  SHF.R.S32.HI R9, RZ, 0x1f, R9 ;  /* 0x0000001fff097819 */ /* 0x000fe40000011409 */
[----:B------:R-:W-:Y:S02]  /*18340*/  @!P1 LEA.HI.X R3, R10, R4, R11, 0x2, P3 ;  /* 0x000000040a039211 */ /* 0x000fe400018f140b */
[----:B------:R-:W-:-:S02]  /*18350*/  ISETP.GE.AND P4, PT, R13, c[0x0][0x3c8], PT ;  /* 0x0000f2000d007a0c */ /* 0x000fc40003f86270 */
[C---:B------:R-:W-:Y:S01]  /*18360*/  IADD3 R15, R216.reuse, 0x18, RZ ;  /* 0x00000018d80f7810 */ /* 0x040fe20007ffe0ff */
[----:B------:R4:W-:Y:S01]  /*18370*/  @!P1 ST.E.64 [R2.64], R22 ;  /* 0x0000001602009985 */ /* 0x0009e2000c101b06 */
[C---:B------:R-:W-:Y:S02]  /*18380*/  IADD3 R10, R216.reuse, 0x30, RZ ;  /* 0x00000030d80a7810 */ /* 0x040fe40007ffe0ff */
[----:B------:R-:W-:Y:S02]  /*18390*/  IADD3 R11, R216, 0x20, RZ ;  /* 0x00000020d80b7810 */ /* 0x000fe40007ffe0ff */
[----:B------:R-:W-:Y:S02]  /*183a0*/  SHF.R.S32.HI R15, RZ, 0x1f, R15 ;  /* 0x0000001fff0f7819 */ /* 0x000fe4000001140f */
[----:B------:R-:W-:Y:S02]  /*183b0*/  ISETP.GE.AND P3, PT, R10, c[0x0][0x3c8], PT ;  /* 0x0000f2000a007a0c */ /* 0x000fe40003f66270 */
[----:B------:R-:W-:-:S02]  /*183c0*/  IADD3 R12, R216, 0x38, RZ ;  /* 0x00000038d80c7810 */ /* 0x000fc40007ffe0ff */
[----:B------:R-:W-:Y:S02]  /*183d0*/  SHF.R.S32.HI R11, RZ, 0x1f, R11 ;  /* 0x0000001fff0b7819 */ /* 0x000fe4000001140b */
[----:B--2---:R-:W-:-:S04]  /*183e0*/  @!P0 LEA R6, P2, R8, R0, 0x2 ;  /* 0x0000000008068211 */ /* 0x004fc800078410ff */
[----:B------:R-:W-:Y:S02]  /*183f0*/  @!P0 LEA.HI.X R7, R8, R4, R9, 0x2, P2 ;  /* 0x0000000408078211 */ /* 0x000fe400010f1409 */
[----:B------:R-:W-:-:S03]  /*18400*/  ISETP.GE.AND P2, PT, R12, c[0x0][0x3c8], PT ;  /* 0x0000f2000c007a0c */ /* 0x000fc60003f46270 */
[----:B------:R2:W-:Y:S01]  /*18410*/  @!P0 ST.E.64 [R6.64], R24 ;  /* 0x0000001806008985 */ /* 0x0005e2000c101b06 */
[CC--:B----4-:R-:W-:Y:S02]  /*18420*/  @!P6 LEA R2, P1, R14.reuse, R0.reuse, 0x2 ;  /* 0x000000000e02e211 */ /* 0x0d0fe400078210ff */
[C---:B------:R-:W-:Y:S02]  /*18430*/  @!P5 LEA R8, P0, R5.reuse, R0, 0x2 ;  /* 0x000000000508d211 */ /* 0x040fe400078010ff */
[-C--:B------:R-:W-:Y:S02]  /*18440*/  @!P6 LEA.HI.X R3, R14, R4.reuse, R15, 0x2, P1 ;  /* 0x000000040e03e211 */ /* 0x080fe400008f140f */
[----:B------:R-:W-:Y:S02]  /*18450*/  IADD3 R15, R216, 0x28, RZ ;  /* 0x00000028d80f7810 */ /* 0x000fe40007ffe0ff */
[----:B------:R-:W-:Y:S01]  /*18460*/  @!P5 LEA.HI.X R9, R5, R4, R11, 0x2, P0 ;  /* 0x000000040509d211 */ /* 0x000fe200000f140b */
[----:B------:R4:W-:Y:S01]  /*18470*/  @!P6 ST.E.64 [R2.64], R26 ;  /* 0x0000001a0200e985 */ /* 0x0009e2000c101b06 */
[----:B------:R-:W-:-:S02]  /*18480*/  SHF.R.S32.HI R15, RZ, 0x1f, R15 ;  /* 0x0000001fff0f7819 */ /* 0x000fc4000001140f */
[C---:B------:R-:W-:Y:S01]  /*18490*/  IADD3 R11, R216.reuse, 0x30, RZ ;  /* 0x00000030d80b7810 */ /* 0x040fe20007ffe0ff */
[----:B------:R5:W-:Y:S01]  /*184a0*/  @!P5 ST.E.64 [R8.64], R148 ;  /* 0x000000940800d985 */ /* 0x000be2000c101b06 */
[C---:B------:R-:W-:Y:S02]  /*184b0*/  IADD3 R14, R216.reuse, 0x40, RZ ;  /* 0x00000040d80e7810 */ /* 0x040fe40007ffe0ff */
[----:B------:R-:W-:Y:S02]  /*184c0*/  IADD3 R5, R216, 0x48, RZ ;  /* 0x00000048d8057810 */ /* 0x000fe40007ffe0ff */
[----:B------:R-:W-:Y:S02]  /*184d0*/  SHF.R.S32.HI R11, RZ, 0x1f, R11 ;  /* 0x0000001fff0b7819 */ /* 0x000fe4000001140b */
[----:B------:R-:W-:Y:S02]  /*184e0*/  ISETP.GE.AND P1, PT, R14, c[0x0][0x3c8], PT ;  /* 0x0000f2000e007a0c */ /* 0x000fe40003f26270 */
[----:B--2---:R-:W-:-:S04]  /*184f0*/  @!P4 LEA R6, P0, R13, R0, 0x2 ;  /* 0x000000000d06c211 */ /* 0x004fc800078010ff */
[----:B------:R-:W-:Y:S02]  /*18500*/  @!P4 LEA.HI.X R7, R13, R4, R15, 0x2, P0 ;  /* 0x000000040d07c211 */ /* 0x000fe400000f140f */
[----:B------:R-:W-:Y:S02]  /*18510*/  IADD3 R15, R216, 0x38, RZ ;  /* 0x00000038d80f7810 */ /* 0x000fe40007ffe0ff */
[----:B------:R-:W-:Y:S01]  /*18520*/  ISETP.GE.AND P0, PT, R5, c[0x0][0x3c8], PT ;  /* 0x0000f20005007a0c */ /* 0x000fe20003f06270 */
[----:B------:R2:W-:Y:S01]  /*18530*/  @!P4 ST.E.64 [R6.64], R144 ;  /* 0x000000900600c985 */ /* 0x0005e2000c101b06 */
[C---:B----4-:R-:W-:Y:S02]  /*18540*/  @!P3 LEA R2, P5, R10.reuse, R0, 0x2 ;  /* 0x000000000a02b211 */ /* 0x050fe400078a10ff */
[----:B------:R-:W-:Y:S02]  /*18550*/  SHF.R.S32.HI R15, RZ, 0x1f, R15 ;  /* 0x0000001fff0f7819 */ /* 0x000fe4000001140f */
[----:B------:R-:W-:-:S02]  /*18560*/  @!P3 LEA.HI.X R3, R10, R4, R11, 0x2, P5 ;  /* 0x000000040a03b211 */ /* 0x000fc400028f140b */
[----:B------:R-:W-:Y:S02]  /*18570*/  @!P2 LEA R10, P4, R12, R0, 0x2 ;  /* 0x000000000c0aa211 */ /* 0x000fe400078810ff */
[----:B------:R-:W-:Y:S01]  /*18580*/  IADD3 R13, R216, 0x50, RZ ;  /* 0x00000050d80d7810 */ /* 0x000fe20007ffe0ff */
[----:B------:R4:W-:Y:S01]  /*18590*/  @!P3 ST.E.64 [R2.64], R28 ;  /* 0x0000001c0200b985 */ /* 0x0009e2000c101b06 */
[----:B------:R-:W-:Y:S02]  /*185a0*/  @!P2 LEA.HI.X R11, R12, R4, R15, 0x2, P4 ;  /* 0x000000040c0ba211 */ /* 0x000fe400020f140f */
[C---:B------:R-:W-:Y:S02]  /*185b0*/  IADD3 R15, R216.reuse, 0x40, RZ ;  /* 0x00000040d80f7810 */ /* 0x040fe40007ffe0ff */
[----:B------:R-:W-:Y:S01]  /*185c0*/  IADD3 R12, R216, 0x48, RZ ;  /* 0x00000048d80c7810 */ /* 0x000fe20007ffe0ff */
[----:B------:R1:W-:Y:S01]  /*185d0*/  @!P2 ST.E.64 [R10.64], R152 ;  /* 0x000000980a00a985 */ /* 0x0003e2000c101b06 */
[----:B------:R-:W-:-:S02]  /*185e0*/  ISETP.GE.AND P6, PT, R13, c[0x0][0x3c8], PT ;  /* 0x0000f2000d007a0c */ /* 0x000fc40003fc6270 */
[----:B------:R-:W-:Y:S02]  /*185f0*/  SHF.R.S32.HI R15, RZ, 0x1f, R15 ;  /* 0x0000001fff0f7819 */ /* 0x000fe4000001140f */
[----:B-----5:R-:W-:Y:S02]  /*18600*/  @!P0 LEA R8, P4, R5, R0, 0x2 ;  /* 0x0000000005088211 */ /* 0x020fe400078810ff */
[----:B------:R-:W-:-:S04]  /*18610*/  SHF.R.S32.HI R12, RZ, 0x1f, R12 ;  /* 0x0000001fff0c7819 */ /* 0x000fc8000001140c */
[----:B------:R-:W-:Y:S02]  /*18620*/  @!P0 LEA.HI.X R9, R5, R4, R12, 0x2, P4 ;  /* 0x0000000405098211 */ /* 0x000fe400020f140c */
[----:B--2---:R-:W-:Y:S02]  /*18630*/  @!P1 LEA R6, P3, R14, R0, 0x2 ;  /* 0x000000000e069211 */ /* 0x004fe400078610ff */
[----:B------:R-:W-:Y:S02]  /*18640*/  IADD3 R5, R216, 0x70, RZ ;  /* 0x00000070d8057810 */ /* 0x000fe40007ffe0ff */
[----:B------:R-:W-:Y:S02]  /*18650*/  @!P1 LEA.HI.X R7, R14, R4, R15, 0x2, P3 ;  /* 0x000000040e079211 */ /* 0x000fe400018f140f */
[----:B------:R-:W-:-:S03]  /*18660*/  ISETP.GE.AND P4, PT, R5, c[0x0][0x3c8], PT ;  /* 0x0000f20005007a0c */ /* 0x000fc60003f86270 */
[----:B------:R2:W-:Y:S01]  /*18670*/  @!P1 ST.E.64 [R6.64], R36 ;  /* 0x0000002406009985 */ /* 0x0005e2000c101b06 */
[C---:B----4-:R-:W-:Y:S02]  /*18680*/  IADD3 R3, R216.reuse, 0x58, RZ ;  /* 0x00000058d8037810 */ /* 0x050fe40007ffe0ff */
[----:B------:R-:W-:Y:S01]  /*18690*/  IADD3 R2, R216, 0x60, RZ ;  /* 0x00000060d8027810 */ /* 0x000fe20007ffe0ff */
[----:B------:R4:W-:Y:S01]  /*186a0*/  @!P0 ST.E.64 [R8.64], R32 ;  /* 0x0000002008008985 */ /* 0x0009e2000c101b06 */
[----:B------:R-:W-:Y:S02]  /*186b0*/  ISETP.GE.AND P2, PT, R3, c[0x0][0x3c8], PT ;  /* 0x0000f20003007a0c */ /* 0x000fe40003f46270 */
[----:B------:R-:W-:Y:S02]  /*186c0*/  ISETP.GE.AND P5, PT, R2, c[0x0][0x3c8], PT ;  /* 0x0000f20002007a0c */ /* 0x000fe40003fa6270 */
[----:B-1----:R-:W-:Y:S02]  /*186d0*/  @!P6 LEA R10, P0, R13, R0, 0x2 ;  /* 0x000000000d0ae211 */ /* 0x002fe400078010ff */
        /* <DEDUP_REMOVED lines=15> */
[----:B------:R-:W-:Y:S02]  /*187d0*/  IADD3 R2, R216, 0x80, RZ ;  /* 0x00000080d8027810 */ /* 0x000fe40007ffe0ff */
[C---:B------:R-:W-:Y:S01]  /*187e0*/  @!P4 LEA R12, P0, R5.reuse, R0, 0x2 ;  /* 0x00000000050cc211 */ /* 0x040fe200078010ff */
[----:B------:R-:W-:Y:S01]  /*187f0*/  @!P5 ST.E.64 [R14.64], R52 ;  /* 0x000000340e00d985 */ /* 0x000fe2000c101b06 */
[----:B------:R-:W-:Y:S02]  /*18800*/  ISETP.GE.AND P5, PT, R2, c[0x0][0x3c8], PT ;  /* 0x0000f20002007a0c */ /* 0x000fe40003fa6270 */
[----:B------:R-:W-:Y:S02]  /*18810*/  @!P4 LEA.HI.X R13, R5, R4, R3, 0x2, P0 ;  /* 0x00000004050dc211 */ /* 0x000fe400000f1403 */
[C---:B------:R-:W-:Y:S02]  /*18820*/  IADD3 R3, R216.reuse, 0x88, RZ ;  /* 0x00000088d8037810 */ /* 0x040fe40007ffe0ff */
[----:B------:R-:W-:-:S04]  /*18830*/  IADD3 R5, R216, 0x90, RZ ;  /* 0x00000090d8057810 */ /* 0x000fc80007ffe0ff */
[----:B------:R-:W-:-:S03]  /*18840*/  ISETP.GE.AND P6, PT, R5, c[0x0][0x3c8], PT ;  /* 0x0000f20005007a0c */ /* 0x000fc60003fc6270 */
[-C--:B-1----:R-:W-:Y:S02]  /*18850*/  @!P5 LEA R10, P0, R2, R0.reuse, 0x2 ;  /* 0x00000000020ad211 */ /* 0x082fe400078010ff */
[----:B--2---:R-:W-:Y:S02]  /*18860*/  SHF.R.S32.HI R9, RZ, 0x1f, R6 ;  /* 0x0000001fff097819 */ /* 0x004fe40000011406 */
[----:B------:R-:W-:-:S04]  /*18870*/  @!P3 LEA R8, P1, R6, R0, 0x2 ;  /* 0x000000000608b211 */ /* 0x000fc800078210ff */
[----:B------:R-:W-:Y:S02]  /*18880*/  @!P3 LEA.HI.X R9, R6, R4, R9, 0x2, P1 ;  /* 0x000000040609b211 */ /* 0x000fe400008f1409 */
[----:B------:R-:W-:-:S03]  /*18890*/  @!P2 LEA R6, P1, R7, R0, 0x2 ;  /* 0x000000000706a211 */ /* 0x000fc600078210ff */
[----:B------:R1:W-:Y:S01]  /*188a0*/  @!P3 ST.E.64 [R8.64], R48 ;  /* 0x000000300800b985 */ /* 0x0003e2000c101b06 */
[----:B------:R-:W-:-:S03]  /*188b0*/  ISETP.GE.AND P3, PT, R3, c[0x0][0x3c8], PT ;  /* 0x0000f20003007a0c */ /* 0x000fc60003f66270 */
[----:B------:R2:W-:Y:S01]  /*188c0*/  @!P4 ST.E.64 [R12.64], R60 ;  /* 0x0000003c0c00c985 */ /* 0x0005e2000c101b06 */
[C---:B------:R-:W-:Y:S02]  /*188d0*/  ISETP.GE.AND P4, PT, R2.reuse, c[0x0][0x3c8], PT ;  /* 0x0000f20002007a0c */ /* 0x040fe40003f86270 */
[----:B-1----:R-:W-:Y:S02]  /*188e0*/  SHF.R.S32.HI R9, RZ, 0x1f, R7 ;  /* 0x0000001fff097819 */ /* 0x002fe40000011407 */
[----:B------:R-:W-:Y:S02]  /*188f0*/  SHF.R.S32.HI R8, RZ, 0x1f, R2 ;  /* 0x0000001fff087819 */ /* 0x000fe40000011402 */
[-C--:B------:R-:W-:Y:S02]  /*18900*/  @!P2 LEA.HI.X R7, R7, R4.reuse, R9, 0x2, P1 ;  /* 0x000000040707a211 */ /* 0x080fe400008f1409 */
[----:B------:R-:W-:Y:S02]  /*18910*/  @!P5 LEA.HI.X R11, R2, R4, R8, 0x2, P0 ;  /* 0x00000004020bd211 */ /* 0x000fe400000f1408 */
[----:B------:R-:W-:Y:S01]  /*18920*/  SHF.R.S32.HI R9, RZ, 0x1f, R3 ;  /* 0x0000001fff097819 */ /* 0x000fe20000011403 */
[----:B------:R1:W-:Y:S01]  /*18930*/  @!P2 ST.E.64 [R6.64], R56 ;  /* 0x000000380600a985 */ /* 0x0003e2000c101b06 */
[----:B------:R-:W-:-:S02]  /*18940*/  @!P3 LEA R8, P1, R3, R0, 0x2 ;  /* 0x000000000308b211 */ /* 0x000fc400078210ff */
[----:B--2---:R-:W-:Y:S01]  /*18950*/  SHF.R.S32.HI R12, RZ, 0x1f, R5 ;  /* 0x0000001fff0c7819 */ /* 0x004fe20000011405 */
[----:B------:R-:W-:Y:S01]  /*18960*/  @!P4 ST.E.64 [R10.64], R68 ;  /* 0x000000440a00c985 */ /* 0x000fe2000c101b06 */
[----:B------:R-:W-:Y:S02]  /*18970*/  @!P6 LEA R14, P0, R5, R0, 0x2 ;  /* 0x00000000050ee211 */ /* 0x000fe400078010ff */
[-C--:B------:R-:W-:Y:S02]  /*18980*/  @!P3 LEA.HI.X R9, R3, R4.reuse, R9, 0x2, P1 ;  /* 0x000000040309b211 */ /* 0x080fe400008f1409 */
[----:B------:R-:W-:Y:S02]  /*18990*/  @!P6 LEA.HI.X R15, R5, R4, R12, 0x2, P0 ;  /* 0x00000004050fe211 */ /* 0x000fe400000f140c */
[C---:B------:R-:W-:Y:S01]  /*189a0*/  IADD3 R2, R216.reuse, 0xa8, RZ ;  /* 0x000000a8d8027810 */ /* 0x040fe20007ffe0ff */
[----:B------:R2:W-:Y:S01]  /*189b0*/  @!P3 ST.E.64 [R8.64], R64 ;  /* 0x000000400800b985 */ /* 0x0005e2000c101b06 */
[----:B------:R-:W-:-:S02]  /*189c0*/  IADD3 R3, R216, 0xb0, RZ ;  /* 0x000000b0d8037810 */ /* 0x000fc40007ffe0ff */
[----:B------:R-:W-:Y:S01]  /*189d0*/  ISETP.GE.AND P3, PT, R2, c[0x0][0x3c8], PT ;  /* 0x0000f20002007a0c */ /* 0x000fe20003f66270 */
[----:B------:R-:W-:Y:S01]  /*189e0*/  @!P6 ST.E.64 [R14.64], R76 ;  /* 0x0000004c0e00e985 */ /* 0x000fe2000c101b06 */
[----:B------:R-:W-:Y:S02]  /*189f0*/  ISETP.GE.AND P6, PT, R3, c[0x0][0x3c8], PT ;  /* 0x0000f20003007a0c */ /* 0x000fe40003fc6270 */
[C---:B-1----:R-:W-:Y:S02]  /*18a00*/  IADD3 R7, R216.reuse, 0x98, RZ ;  /* 0x00000098d8077810 */ /* 0x042fe40007ffe0ff */
[----:B------:R-:W-:Y:S02]  /*18a10*/  IADD3 R6, R216, 0xa0, RZ ;  /* 0x000000a0d8067810 */ /* 0x000fe40007ffe0ff */
[----:B------:R-:W-:Y:S02]  /*18a20*/  ISETP.GE.AND P2, PT, R7, c[0x0][0x3c8], PT ;  /* 0x0000f20007007a0c */ /* 0x000fe40003f46270 */
[----:B------:R-:W-:-:S02]  /*18a30*/  ISETP.GE.AND P5, PT, R6, c[0x0][0x3c8], PT ;  /* 0x0000f20006007a0c */ /* 0x000fc40003fa6270 */
[----:B------:R-:W-:Y:S02]  /*18a40*/  SHF.R.S32.HI R5, RZ, 0x1f, R6 ;  /* 0x0000001fff057819 */ /* 0x000fe40000011406 */
[----:B--2---:R-:W-:-:S07]  /*18a50*/  SHF.R.S32.HI R9, RZ, 0x1f, R7 ;  /* 0x0000001fff097819 */ /* 0x004fce0000011407 */
[CC--:B------:R-:W-:Y:S02]  /*18a60*/  @!P2 LEA R8, P1, R7.reuse, R0.reuse, 0x2 ;  /* 0x000000000708a211 */ /* 0x0c0fe400078210ff */
[C---:B------:R-:W-:Y:S02]  /*18a70*/  @!P5 LEA R12, P0, R6.reuse, R0, 0x2 ;  /* 0x00000000060cd211 */ /* 0x040fe400078010ff */
[-C--:B------:R-:W-:Y:S02]  /*18a80*/  @!P2 LEA.HI.X R9, R7, R4.reuse, R9, 0x2, P1 ;  /* 0x000000040709a211 */ /* 0x080fe400008f1409 */
[----:B------:R-:W-:Y:S02]  /*18a90*/  @!P5 LEA.HI.X R13, R6, R4, R5, 0x2, P0 ;  /* 0x00000004060dd211 */ /* 0x000fe400000f1405 */
[C---:B------:R-:W-:Y:S01]  /*18aa0*/  IADD3 R6, R216.reuse, 0xb8, RZ ;  /* 0x000000b8d8067810 */ /* 0x040fe20007ffe0ff */
[----:B------:R1:W-:Y:S01]  /*18ab0*/  @!P2 ST.E.64 [R8.64], R72 ;  /* 0x000000480800a985 */ /* 0x0003e2000c101b06 */
[----:B------:R-:W-:-:S02]  /*18ac0*/  IADD3 R5, R216, 0xc0, RZ ;  /* 0x000000c0d8057810 */ /* 0x000fc40007ffe0ff */
[----:B------:R-:W-:Y:S01]  /*18ad0*/  ISETP.GE.AND P2, PT, R6, c[0x0][0x3c8], PT ;  /* 0x0000f20006007a0c */ /* 0x000fe20003f46270 */
[----:B------:R2:W-:Y:S01]  /*18ae0*/  @!P5 ST.E.64 [R12.64], R84 ;  /* 0x000000540c00d985 */ /* 0x0005e2000c101b06 */
[----:B------:R-:W-:Y:S02]  /*18af0*/  ISETP.GE.AND P4, PT, R5, c[0x0][0x3c8], PT ;  /* 0x0000f20005007a0c */ /* 0x000fe40003f86270 */
[----:B------:R-:W-:Y:S02]  /*18b00*/  SHF.R.S32.HI R7, RZ, 0x1f, R3 ;  /* 0x0000001fff077819 */ /* 0x000fe40000011403 */
[----:B------:R-:W-:-:S04]  /*18b10*/  @!P6 LEA R10, P0, R3, R0, 0x2 ;  /* 0x00000000030ae211 */ /* 0x000fc800078010ff */
[----:B------:R-:W-:Y:S02]  /*18b20*/  @!P6 LEA.HI.X R11, R3, R4, R7, 0x2, P0 ;  /* 0x00000004030be211 */ /* 0x000fe400000f1407 */
[----:B------:R-:W-:Y:S02]  /*18b30*/  IADD3 R3, R216, 0xc8, RZ ;  /* 0x000000c8d8037810 */ /* 0x000fe40007ffe0ff */
[----:B------:R-:W-:Y:S02]  /*18b40*/  SHF.R.S32.HI R7, RZ, 0x1f, R5 ;  /* 0x0000001fff077819 */ /* 0x000fe40000011405 */
[----:B-1----:R-:W-:Y:S02]  /*18b50*/  SHF.R.S32.HI R9, RZ, 0x1f, R2 ;  /* 0x0000001fff097819 */ /* 0x002fe40000011402 */
[-C--:B------:R-:W-:Y:S02]  /*18b60*/  @!P3 LEA R8, P1, R2, R0.reuse, 0x2 ;  /* 0x000000000208b211 */ /* 0x080fe400078210ff */
[----:B--2---:R-:W-:-:S02]  /*18b70*/  @!P4 LEA R12, P0, R5, R0, 0x2 ;  /* 0x00000000050cc211 */ /* 0x004fc400078010ff */
[-C--:B------:R-:W-:Y:S02]  /*18b80*/  @!P3 LEA.HI.X R9, R2, R4.reuse, R9, 0x2, P1 ;  /* 0x000000040209b211 */ /* 0x080fe400008f1409 */
[----:B------:R-:W-:Y:S02]  /*18b90*/  IADD3 R2, R216, 0xd0, RZ ;  /* 0x000000d0d8027810 */ /* 0x000fe40007ffe0ff */
[----:B------:R-:W-:Y:S01]  /*18ba0*/  ISETP.GE.AND P1, PT, R3, c[0x0][0x3c8], PT ;  /* 0x0000f20003007a0c */ /* 0x000fe20003f26270 */
[----:B------:R1:W-:Y:S01]  /*18bb0*/  @!P3 ST.E.64 [R8.64], R80 ;  /* 0x000000500800b985 */ /* 0x0003e2000c101b06 */
[----:B------:R-:W-:Y:S02]  /*18bc0*/  ISETP.GE.AND P5, PT, R2, c[0x0][0x3c8], PT ;  /* 0x0000f20002007a0c */ /* 0x000fe40003fa6270 */
[----:B------:R-:W-:Y:S01]  /*18bd0*/  @!P4 LEA.HI.X R13, R5, R4, R7, 0x2, P0 ;  /* 0x00000004050dc211 */ /* 0x000fe200000f1407 */
[----:B------:R2:W-:Y:S01]  /*18be0*/  @!P6 ST.E.64 [R10.64], R92 ;  /* 0x0000005c0a00e985 */ /* 0x0005e2000c101b06 */
[----:B------:R-:W-:-:S02]  /*18bf0*/  IADD3 R7, R216, 0xe0, RZ ;  /* 0x000000e0d8077810 */ /* 0x000fc40007ffe0ff */
[----:B------:R-:W-:Y:S02]  /*18c00*/  SHF.R.S32.HI R5, RZ, 0x1f, R2 ;  /* 0x0000001fff057819 */ /* 0x000fe40000011402 */
[----:B------:R-:W-:Y:S02]  /*18c10*/  ISETP.GE.AND P6, PT, R7, c[0x0][0x3c8], PT ;  /* 0x0000f20007007a0c */ /* 0x000fe40003fc6270 */
[----:B-1----:R-:W-:Y:S02]  /*18c20*/  SHF.R.S32.HI R9, RZ, 0x1f, R6 ;  /* 0x0000001fff097819 */ /* 0x002fe40000011406 */
[-C--:B------:R-:W-:Y:S02]  /*18c30*/  @!P2 LEA R8, P3, R6, R0.reuse, 0x2 ;  /* 0x000000000608a211 */ /* 0x080fe400078610ff */
[----:B--2---:R-:W-:Y:S02]  /*18c40*/  @!P5 LEA R10, P0, R2, R0, 0x2 ;  /* 0x00000000020ad211 */ /* 0x004fe400078010ff */
[----:B------:R-:W-:-:S02]  /*18c50*/  @!P2 LEA.HI.X R9, R6, R4, R9, 0x2, P3 ;  /* 0x000000040609a211 */ /* 0x000fc400018f1409 */
[----:B------:R-:W-:Y:S02]  /*18c60*/  IADD3 R6, R216, 0xd8, RZ ;  /* 0x000000d8d8067810 */ /* 0x000fe40007ffe0ff */
[----:B------:R-:W-:Y:S01]  /*18c70*/  @!P5 LEA.HI.X R11, R2, R4, R5, 0x2, P0 ;  /* 0x00000004020bd211 */ /* 0x000fe200000f1405 */
[----:B------:R1:W-:Y:S01]  /*18c80*/  @!P2 ST.E.64 [R8.64], R88 ;  /* 0x000000580800a985 */ /* 0x0003e2000c101b06 */
[----:B------:R-:W-:Y:S02]  /*18c90*/  IADD3 R5, R216, 0xe8, RZ ;  /* 0x000000e8d8057810 */ /* 0x000fe40007ffe0ff */
[----:B------:R-:W-:Y:S01]  /*18ca0*/  SHF.R.S32.HI R2, RZ, 0x1f, R6 ;  /* 0x0000001fff027819 */ /* 0x000fe20000011406 */
[----:B------:R2:W-:Y:S01]  /*18cb0*/  @!P4 ST.E.64 [R12.64], R100 ;  /* 0x000000640c00c985 */ /* 0x0005e2000c101b06 */
[----:B------:R-:W-:Y:S02]  /*18cc0*/  ISETP.GE.AND P4, PT, R6, c[0x0][0x3c8], PT ;  /* 0x0000f20006007a0c */ /* 0x000fe40003f86270 */
[----:B------:R-:W-:-:S02]  /*18cd0*/  ISETP.GE.AND P3, PT, R5, c[0x0][0x3c8], PT ;  /* 0x0000f20005007a0c */ /* 0x000fc40003f66270 */
[----:B-1----:R-:W-:Y:S02]  /*18ce0*/  SHF.R.S32.HI R9, RZ, 0x1f, R3 ;  /* 0x0000001fff097819 */ /* 0x002fe40000011403 */
[-C--:B------:R-:W-:Y:S02]  /*18cf0*/  @!P1 LEA R8, P2, R3, R0.reuse, 0x2 ;  /* 0x0000000003089211 */ /* 0x080fe400078410ff */
[----:B--2---:R-:W-:Y:S02]  /*18d00*/  @!P6 LEA R12, P0, R7, R0, 0x2 ;  /* 0x00000000070ce211 */ /* 0x004fe400078010ff */
        /* <DEDUP_REMOVED lines=25> */
.L_x_1506:
[----:B------:R-:W-:Y:S05]  /*18ea0*/  BSYNC B0 ;  /* 0x0000000000007941 */ /* 0x000fea0003800000 */
.L_x_1505:
[----:B------:R-:W-:Y:S05]  /*18eb0*/  BRA.DIV ~URZ, `(.L_x_1507) ;  /* 0x000033727f007947 */ /* 0x000fea000b800000 */
[----:B--2---:R2:W1:Y:S04]  /*18ec0*/  SHFL.IDX PT, R4, R16, 0x1, 0x1c1f ;  /* 0x003c1f0010047f89 */ /* 0x00446800000e0000 */
[----:B----4-:R2:W4:Y:S02]  /*18ed0*/  SHFL.IDX PT, R0, R17, 0x1, 0x1c1f ;  /* 0x003c1f0011007f89 */ /* 0x01052400000e0000 */
.L_x_1561:
[----:B------:R-:W-:-:S13]  /*18ee0*/  LOP3.LUT P0, RZ, R206, 0x2, RZ, 0xc0, !PT ;  /* 0x00000002ceff7812 */ /* 0x000fda000780c0ff */
[----:B------:R-:W-:Y:S05]  /*18ef0*/  @P0 BRA `(.L_x_1502) ;  /* 0x00001a8000000947 */ /* 0x000fea0003800000 */
[C---:B------:R-:W-:Y:S02]  /*18f00*/  IADD3 R10, R216.reuse, 0x8, RZ ;  /* 0x00000008d80a7810 */ /* 0x040fe40007ffe0ff */
[----:B------:R-:W-:Y:S02]  /*18f10*/  ISETP.GE.AND P2, PT, R216, c[0x0][0x3c8], PT ;  /* 0x0000f200d8007a0c */ /* 0x000fe40003f46270 */
[----:B------:R-:W-:Y:S02]  /*18f20*/  ISETP.GE.AND P1, PT, R10, c[0x0][0x3c8], PT ;  /* 0x0000f2000a007a0c */ /* 0x000fe40003f26270 */
[C---:B------:R-:W-:Y:S02]  /*18f30*/  IADD3 R11, R216.reuse, 0x10, RZ ;  /* 0x00000010d80b7810 */ /* 0x040fe40007ffe0ff */
[----:B------:R-:W-:Y:S02]  /*18f40*/  IADD3 R15, R216, 0x8, RZ ;  /* 0x00000008d80f7810 */ /* 0x000fe40007ffe0ff */
[----:B------:R-:W-:-:S02]  /*18f50*/  ISETP.GE.AND P0, PT, R11, c[0x0][0x3c8], PT ;  /* 0x0000f2000b007a0c */ /* 0x000fc40003f06270 */
[----:B------:R-:W-:Y:S02]  /*18f60*/  IADD3 R5, R216, 0x18, RZ ;  /* 0x00000018d8057810 */ /* 0x000fe40007ffe0ff */
[----:B------:R-:W-:Y:S01]  /*18f70*/  SHF.R.S32.HI R15, RZ, 0x1f, R15 ;  /* 0x0000001fff0f7819 */ /* 0x000fe2000001140f */
[----:B----4-:R-:W-:Y:S01]  /*18f80*/  @!P2 IMAD.MOV.U32 R2, RZ, RZ, R0 ;  /* 0x000000ffff02a224 */ /* 0x010fe200078e0000 */
[----:B------:R-:W-:Y:S01]  /*18f90*/  ISETP.GE.AND P3, PT, R5, c[0x0][0x3c8], PT ;  /* 0x0000f20005007a0c */ /* 0x000fe20003f66270 */
[----:B-1----:R-:W-:Y:S01]  /*18fa0*/  @!P2 IMAD.MOV.U32 R3, RZ, RZ, R4 ;  /* 0x000000ffff03a224 */ /* 0x002fe200078e0004 */
[----:B------:R-:W-:Y:S02]  /*18fb0*/  @!P1 LEA R8, P4, R10, R0, 0x2 ;  /* 0x000000000a089211 */ /* 0x000fe400078810ff */
[C---:B------:R-:W-:Y:S01]  /*18fc0*/  IADD3 R14, R216.reuse, 0x20, RZ ;  /* 0x00000020d80e7810 */ /* 0x040fe20007ffe0ff */
[----:B------:R-:W-:Y:S01]  /*18fd0*/  @!P2 IMAD.WIDE R2, R216, 0x4, R2 ;  /* 0x00000004d802a825 */ /* 0x000fe200078e0202 */
[----:B------:R-:W-:-:S02]  /*18fe0*/  @!P1 LEA.HI.X R9, R10, R4, R15, 0x2, P4 ;  /* 0x000000040a099211 */ /* 0x000fc400020f140f */
[----:B------:R-:W-:Y:S02]  /*18ff0*/  IADD3 R15, R216, 0x10, RZ ;  /* 0x00000010d80f7810 */ /* 0x000fe40007ffe0ff */
[----:B------:R-:W-:Y:S01]  /*19000*/  ISETP.GE.AND P5, PT, R14, c[0x0][0x3c8], PT ;  /* 0x0000f2000e007a0c */ /* 0x000fe20003fa6270 */
[----:B------:R1:W-:Y:S01]  /*19010*/  @!P2 ST.E.64 [R2.64], R120 ;  /* 0x000000780200a985 */ /* 0x0003e2000c101b06 */
[----:B------:R-:W-:Y:S02]  /*19020*/  @!P0 LEA R6, P2, R11, R0, 0x2 ;  /* 0x000000000b068211 */ /* 0x000fe400078410ff */
[----:B------:R-:W-:Y:S01]  /*19030*/  SHF.R.S32.HI R15, RZ, 0x1f, R15 ;  /* 0x0000001fff0f7819 */ /* 0x000fe2000001140f */
[----:B------:R4:W-:Y:S01]  /*19040*/  @!P1 ST.E.64 [R8.64], R162 ;  /* 0x000000a208009985 */ /* 0x0009e2000c101b06 */
[C---:B------:R-:W-:Y:S02]  /*19050*/  IADD3 R10, R216.reuse, 0x18, RZ ;  /* 0x00000018d80a7810 */ /* 0x040fe40007ffe0ff */
[----:B------:R-:W-:-:S02]  /*19060*/  IADD3 R13, R216, 0x28, RZ ;  /* 0x00000028d80d7810 */ /* 0x000fc40007ffe0ff */
[----:B------:R-:W-:Y:S02]  /*19070*/  @!P0 LEA.HI.X R7, R11, R4, R15, 0x2, P2 ;  /* 0x000000040b078211 */ /* 0x000fe400010f140f */
[----:B------:R-:W-:Y:S02]  /*19080*/  SHF.R.S32.HI R10, RZ, 0x1f, R10 ;  /* 0x0000001fff0a7819 */ /* 0x000fe4000001140a */
[----:B------:R-:W-:Y:S01]  /*19090*/  ISETP.GE.AND P4, PT, R13, c[0x0][0x3c8], PT ;  /* 0x0000f2000d007a0c */ /* 0x000fe20003f86270 */
[----:B------:R5:W-:Y:S01]  /*190a0*/  @!P0 ST.E.64 [R6.64], R124 ;  /* 0x0000007c06008985 */ /* 0x000be2000c101b06 */
[C---:B------:R-:W-:Y:S02]  /*190b0*/  IADD3 R15, R216.reuse, 0x20, RZ ;  /* 0x00000020d80f7810 */ /* 0x040fe40007ffe0ff */
[----:B------:R-:W-:Y:S02]  /*190c0*/  IADD3 R12, R216, 0x30, RZ ;  /* 0x00000030d80c7810 */ /* 0x000fe40007ffe0ff */
[----:B------:R-:W-:-:S02]  /*190d0*/  SHF.R.S32.HI R15, RZ, 0x1f, R15 ;  /* 0x0000001fff0f7819 */ /* 0x000fc4000001140f */
[----:B------:R-:W-:Y:S02]  /*190e0*/  ISETP.GE.AND P2, PT, R12, c[0x0][0x3c8], PT ;  /* 0x0000f2000c007a0c */ /* 0x000fe40003f46270 */
[C---:B--23--:R-:W-:Y:S02]  /*190f0*/  IADD3 R17, R216.reuse, 0x48, RZ ;  /* 0x00000048d8117810 */ /* 0x04cfe40007ffe0ff */
[C---:B------:R-:W-:Y:S02]  /*19100*/  IADD3 R18, R216.reuse, 0x40, RZ ;  /* 0x00000040d8127810 */ /* 0x040fe40007ffe0ff */
[----:B------:R-:W-:Y:S02]  /*19110*/  IADD3 R16, R216, 0x50, RZ ;  /* 0x00000050d8107810 */ /* 0x000fe40007ffe0ff */
[----:B-1----:R-:W-:Y:S02]  /*19120*/  @!P3 LEA R2, P6, R5, R0, 0x2 ;  /* 0x000000000502b211 */ /* 0x002fe400078c10ff */
[----:B------:R-:W-:-:S02]  /*19130*/  SHF.R.S32.HI R18, RZ, 0x1f, R18 ;  /* 0x0000001fff127819 */ /* 0x000fc40000011412 */
[----:B------:R-:W-:Y:S02]  /*19140*/  @!P3 LEA.HI.X R3, R5, R4, R10, 0x2, P6 ;  /* 0x000000040503b211 */ /* 0x000fe400030f140a */
[CC--:B------:R-:W-:Y:S02]  /*19150*/  @!P5 LEA R10, P0, R14.reuse, R0.reuse, 0x2 ;  /* 0x000000000e0ad211 */ /* 0x0c0fe400078010ff */
[----:B----4-:R-:W-:Y:S01]  /*19160*/  @!P4 LEA R8, P1, R13, R0, 0x2 ;  /* 0x000000000d08c211 */ /* 0x010fe200078210ff */
[----:B------:R1:W-:Y:S01]  /*19170*/  @!P3 ST.E.64 [R2.64], R128 ;  /* 0x000000800200b985 */ /* 0x0003e2000c101b06 */
[----:B------:R-:W-:Y:S02]  /*19180*/  @!P5 LEA.HI.X R11, R14, R4, R15, 0x2, P0 ;  /* 0x000000040e0bd211 */ /* 0x000fe400000f140f */
[C---:B------:R-:W-:Y:S02]  /*19190*/  IADD3 R14, R216.reuse, 0x28, RZ ;  /* 0x00000028d80e7810 */ /* 0x040fe40007ffe0ff */
[----:B------:R-:W-:Y:S01]  /*191a0*/  IADD3 R5, R216, 0x40, RZ ;  /* 0x00000040d8057810 */ /* 0x000fe20007ffe0ff */
[----:B------:R2:W-:Y:S01]  /*191b0*/  @!P5 ST.E.64 [R10.64], R150 ;  /* 0x000000960a00d985 */ /* 0x0005e2000c101b06 */
[----:B------:R-:W-:-:S02]  /*191c0*/  SHF.R.S32.HI R14, RZ, 0x1f, R14 ;  /* 0x0000001fff0e7819 */ /* 0x000fc4000001140e */
[----:B------:R-:W-:Y:S02]  /*191d0*/  ISETP.GE.AND P6, PT, R5, c[0x0][0x3c8], PT ;  /* 0x0000f20005007a0c */ /* 0x000fe40003fc6270 */
[----:B------:R-:W-:Y:S02]  /*191e0*/  @!P4 LEA.HI.X R9, R13, R4, R14, 0x2, P1 ;  /* 0x000000040d09c211 */ /* 0x000fe400008f140e */
[C---:B------:R-:W-:Y:S02]  /*191f0*/  IADD3 R14, R216.reuse, 0x38, RZ ;  /* 0x00000038d80e7810 */ /* 0x040fe40007ffe0ff */
[----:B------:R-:W-:Y:S01]  /*19200*/  IADD3 R13, R216, 0x30, RZ ;  /* 0x00000030d80d7810 */ /* 0x000fe20007ffe0ff */
[----:B------:R3:W-:Y:S01]  /*19210*/  @!P4 ST.E.64 [R8.64], R146 ;  /* 0x000000920800c985 */ /* 0x0007e2000c101b06 */
[----:B------:R-:W-:Y:S02]  /*19220*/  ISETP.GE.AND P5, PT, R14, c[0x0][0x3c8], PT ;  /* 0x0000f2000e007a0c */ /* 0x000fe40003fa6270 */
[----:B-----5:R-:W-:-:S02]  /*19230*/  @!P2 LEA R6, P0, R12, R0, 0x2 ;  /* 0x000000000c06a211 */ /* 0x020fc400078010ff */
[----:B------:R-:W-:Y:S02]  /*19240*/  SHF.R.S32.HI R13, RZ, 0x1f, R13 ;  /* 0x0000001fff0d7819 */ /* 0x000fe4000001140d */
[----:B------:R-:W-:Y:S02]  /*19250*/  IADD3 R15, R216, 0x38, RZ ;  /* 0x00000038d80f7810 */ /* 0x000fe40007ffe0ff */
[----:B------:R-:W-:Y:S02]  /*19260*/  @!P2 LEA.HI.X R7, R12, R4, R13, 0x2, P0 ;  /* 0x000000040c07a211 */ /* 0x000fe400000f140d */
[----:B------:R-:W-:Y:S02]  /*19270*/  ISETP.GE.AND P0, PT, R17, c[0x0][0x3c8], PT ;  /* 0x0000f20011007a0c */ /* 0x000fe40003f06270 */
[----:B-1----:R-:W-:Y:S01]  /*19280*/  IADD3 R2, R216, 0x58, RZ ;  /* 0x00000058d8027810 */ /* 0x002fe20007ffe0ff */
[----:B------:R1:W-:Y:S01]  /*19290*/  @!P2 ST.E.64 [R6.64], R30 ;  /* 0x0000001e0600a985 */ /* 0x0003e2000c101b06 */
[----:B------:R-:W-:-:S02]  /*192a0*/  @!P5 LEA R12, P1, R14, R0, 0x2 ;  /* 0x000000000e0cd211 */ /* 0x000fc400078210ff */
[----:B------:R-:W-:Y:S02]  /*192b0*/  ISETP.GE.AND P3, PT, R2, c[0x0][0x3c8], PT ;  /* 0x0000f20002007a0c */ /* 0x000fe40003f66270 */
[C---:B--2---:R-:W-:Y:S02]  /*192c0*/  @!P6 LEA R10, P2, R5.reuse, R0, 0x2 ;  /* 0x00000000050ae211 */ /* 0x044fe400078410ff */
[----:B------:R-:W-:Y:S02]  /*192d0*/  SHF.R.S32.HI R15, RZ, 0x1f, R15 ;  /* 0x0000001fff0f7819 */ /* 0x000fe4000001140f */
[-C--:B------:R-:W-:Y:S02]  /*192e0*/  @!P6 LEA.HI.X R11, R5, R4.reuse, R18, 0x2, P2 ;  /* 0x00000004050be211 */ /* 0x080fe400010f1412 */
[----:B------:R-:W-:Y:S02]  /*192f0*/  @!P5 LEA.HI.X R13, R14, R4, R15, 0x2, P1 ;  /* 0x000000040e0dd211 */ /* 0x000fe400008f140f */
[----:B------:R-:W-:-:S02]  /*19300*/  IADD3 R18, R216, 0x48, RZ ;  /* 0x00000048d8127810 */ /* 0x000fc40007ffe0ff */
[----:B------:R-:W-:Y:S01]  /*19310*/  ISETP.GE.AND P4, PT, R16, c[0x0][0x3c8], PT ;  /* 0x0000f20010007a0c */ /* 0x000fe20003f86270 */
[----:B------:R-:W-:Y:S01]  /*19320*/  @!P5 ST.E.64 [R12.64], R154 ;  /* 0x0000009a0c00d985 */ /* 0x000fe2000c101b06 */
[----:B------:R-:W-:Y:S02]  /*19330*/  SHF.R.S32.HI R3, RZ, 0x1f, R2 ;  /* 0x0000001fff037819 */ /* 0x000fe40000011402 */
[CC--:B------:R-:W-:Y:S01]  /*19340*/  @!P3 LEA R14, P1, R2.reuse, R0.reuse, 0x2 ;  /* 0x00000000020eb211 */ /* 0x0c0fe200078210ff */
[----:B------:R2:W-:Y:S01]  /*19350*/  @!P6 ST.E.64 [R10.64], R38 ;  /* 0x000000260a00e985 */ /* 0x0005e2000c101b06 */
[----:B---3--:R-:W-:Y:S02]  /*19360*/  @!P0 LEA R8, P2, R17, R0, 0x2 ;  /* 0x0000000011088211 */ /* 0x008fe400078410ff */
[----:B------:R-:W-:Y:S02]  /*19370*/  SHF.R.S32.HI R18, RZ, 0x1f, R18 ;  /* 0x0000001fff127819 */ /* 0x000fe40000011412 */
[----:B------:R-:W-:-:S02]  /*19380*/  @!P3 LEA.HI.X R15, R2, R4, R3, 0x2, P1 ;  /* 0x00000004020fb211 */ /* 0x000fc400008f1403 */
[----:B------:R-:W-:Y:S02]  /*19390*/  @!P0 LEA.HI.X R9, R17, R4, R18, 0x2, P2 ;  /* 0x0000000411098211 */ /* 0x000fe400010f1412 */
[C---:B-1----:R-:W-:Y:S02]  /*193a0*/  IADD3 R6, R216.reuse, 0x60, RZ ;  /* 0x00000060d8067810 */ /* 0x042fe40007ffe0ff */
[----:B------:R-:W-:Y:S01]  /*193b0*/  IADD3 R5, R216, 0x68, RZ ;  /* 0x00000068d8057810 */ /* 0x000fe20007ffe0ff */
[----:B------:R1:W-:Y:S01]  /*193c0*/  @!P0 ST.E.64 [R8.64], R34 ;  /* 0x0000002208008985 */ /* 0x0003e2000c101b06 */
[----:B------:R-:W-:Y:S02]  /*193d0*/  ISETP.GE.AND P3, PT, R6, c[0x0][0x3c8], PT ;  /* 0x0000f20006007a0c */ /* 0x000fe40003f66270 */
[----:B------:R-:W-:Y:S02]  /*193e0*/  ISETP.GE.AND P2, PT, R5, c[0x0][0x3c8], PT ;  /* 0x0000f20005007a0c */ /* 0x000fe40003f46270 */
[----:B------:R-:W-:-:S02]  /*193f0*/  IADD3 R3, R216, 0x70, RZ ;  /* 0x00000070d8037810 */ /* 0x000fc40007ffe0ff */
[----:B------:R-:W-:Y:S02]  /*19400*/  IADD3 R7, R216, 0x78, RZ ;  /* 0x00000078d8077810 */ /* 0x000fe40007ffe0ff */
[----:B------:R-:W-:Y:S02]  /*19410*/  ISETP.GE.AND P6, PT, R3, c[0x0][0x3c8], PT ;  /* 0x0000f20003007a0c */ /* 0x000fe40003fc6270 */
[----:B------:R-:W-:Y:S02]  /*19420*/  ISETP.GE.AND P5, PT, R7, c[0x0][0x3c8], PT ;  /* 0x0000f20007007a0c */ /* 0x000fe40003fa6270 */
[----:B--2---:R-:W-:Y:S02]  /*19430*/  SHF.R.S32.HI R11, RZ, 0x1f, R6 ;  /* 0x0000001fff0b7819 */ /* 0x004fe40000011406 */
[----:B------:R-:W-:Y:S02]  /*19440*/  SHF.R.S32.HI R10, RZ, 0x1f, R5 ;  /* 0x0000001fff0a7819 */ /* 0x000fe40000011405 */
[----:B-1----:R-:W-:-:S02]  /*19450*/  SHF.R.S32.HI R9, RZ, 0x1f, R16 ;  /* 0x0000001fff097819 */ /* 0x002fc40000011410 */
[----:B------:R-:W-:-:S04]  /*19460*/  @!P4 LEA R8, P0, R16, R0, 0x2 ;  /* 0x000000001008c211 */ /* 0x000fc800078010ff */
[----:B------:R-:W-:Y:S02]  /*19470*/  @!P4 LEA.HI.X R9, R16, R4, R9, 0x2, P0 ;  /* 0x000000041009c211 */ /* 0x000fe400000f1409 */
[CC--:B------:R-:W-:Y:S02]  /*19480*/  @!P3 LEA R16, P1, R6.reuse, R0.reuse, 0x2 ;  /* 0x000000000610b211 */ /* 0x0c0fe400078210ff */
[C---:B------:R-:W-:Y:S01]  /*19490*/  @!P2 LEA R12, P0, R5.reuse, R0, 0x2 ;  /* 0x00000000050ca211 */ /* 0x040fe200078010ff */
[----:B------:R1:W-:Y:S01]  /*194a0*/  @!P4 ST.E.64 [R8.64], R46 ;  /* 0x0000002e0800c985 */ /* 0x0003e2000c101b06 */
[-C--:B------:R-:W-:Y:S02]  /*194b0*/  @!P3 LEA.HI.X R17, R6, R4.reuse, R11, 0x2, P1 ;  /* 0x000000040611b211 */ /* 0x080fe400008f140b */
[----:B------:R-:W-:Y:S02]  /*194c0*/  ISETP.GE.AND P1, PT, R2, c[0x0][0x3c8], PT ;  /* 0x0000f20002007a0c */ /* 0x000fe40003f26270 */
[----:B------:R-:W-:-:S02]  /*194d0*/  @!P2 LEA.HI.X R13, R5, R4, R10, 0x2, P0 ;  /* 0x00000004050da211 */ /* 0x000fc400000f140a */
[C---:B------:R-:W-:Y:S02]  /*194e0*/  IADD3 R2, R216.reuse, 0x80, RZ ;  /* 0x00000080d8027810 */ /* 0x040fe40007ffe0ff */
[----:B------:R-:W-:Y:S02]  /*194f0*/  SHF.R.S32.HI R6, RZ, 0x1f, R3 ;  /* 0x0000001fff067819 */ /* 0x000fe40000011403 */
[----:B------:R-:W-:-:S05]  /*19500*/  IADD3 R5, R216, 0x88, RZ ;  /* 0x00000088d8057810 */ /* 0x000fca0007ffe0ff */
[----:B------:R2:W-:Y:S01]  /*19510*/  @!P1 ST.E.64 [R14.64], R42 ;  /* 0x0000002a0e009985 */ /* 0x0005e2000c101b06 */
[----:B------:R-:W-:-:S03]  /*19520*/  @!P6 LEA R10, P1, R3, R0, 0x2 ;  /* 0x00000000030ae211 */ /* 0x000fc600078210ff */
[----:B------:R3:W-:Y:S01]  /*19530*/  @!P3 ST.E.64 [R16.64], R54 ;  /* 0x000000361000b985 */ /* 0x0007e2000c101b06 */
[----:B------:R-:W-:Y:S02]  /*19540*/  @!P6 LEA.HI.X R11, R3, R4, R6, 0x2, P1 ;  /* 0x00000004030be211 */ /* 0x000fe400008f1406 */
[----:B------:R-:W-:Y:S01]  /*19550*/  ISETP.GE.AND P3, PT, R2, c[0x0][0x3c8], PT ;  /* 0x0000f20002007a0c */ /* 0x000fe20003f66270 */
[----:B------:R4:W-:Y:S01]  /*19560*/  @!P2 ST.E.64 [R12.64], R50 ;  /* 0x000000320c00a985 */ /* 0x0009e2000c101b06 */
[----:B------:R-:W-:Y:S02]  /*19570*/  ISETP.GE.AND P6, PT, R5, c[0x0][0x3c8], PT ;  /* 0x0000f20005007a0c */ /* 0x000fe40003fc6270 */
[----:B------:R-:W-:Y:S02]  /*19580*/  ISETP.GE.AND P2, PT, R3, c[0x0][0x3c8], PT ;  /* 0x0000f20003007a0c */ /* 0x000fe40003f46270 */
[----:B-1----:R-:W-:Y:S02]  /*19590*/  SHF.R.S32.HI R9, RZ, 0x1f, R7 ;  /* 0x0000001fff097819 */ /* 0x002fe40000011407 */
[----:B------:R-:W-:-:S02]  /*195a0*/  @!P5 LEA R8, P0, R7, R0, 0x2 ;  /* 0x000000000708d211 */ /* 0x000fc400078010ff */
[C---:B------:R-:W-:Y:S02]  /*195b0*/  IADD3 R6, R216.reuse, 0x98, RZ ;  /* 0x00000098d8067810 */ /* 0x040fe40007ffe0ff */
[----:B------:R-:W-:Y:S02]  /*195c0*/  @!P5 LEA.HI.X R9, R7, R4, R9, 0x2, P0 ;  /* 0x000000040709d211 */ /* 0x000fe400000f1409 */
[C---:B------:R-:W-:Y:S02]  /*195d0*/  IADD3 R7, R216.reuse, 0x90, RZ ;  /* 0x00000090d8077810 */ /* 0x040fe40007ffe0ff */
[----:B------:R-:W-:Y:S01]  /*195e0*/  IADD3 R3, R216, 0xa8, RZ ;  /* 0x000000a8d8037810 */ /* 0x000fe20007ffe0ff */
[----:B------:R1:W-:Y:S01]  /*195f0*/  @!P2 ST.E.64 [R10.64], R62 ;  /* 0x0000003e0a00a985 */ /* 0x0003e2000c101b06 */
[----:B------:R-:W-:-:S03]  /*19600*/  ISETP.GE.AND P4, PT, R7, c[0x0][0x3c8], PT ;  /* 0x0000f20007007a0c */ /* 0x000fc60003f86270 */
[----:B------:R5:W-:Y:S01]  /*19610*/  @!P5 ST.E.64 [R8.64], R58 ;  /* 0x0000003a0800d985 */ /* 0x000be2000c101b06 */
[CC--:B--2---:R-:W-:Y:S02]  /*19620*/  @!P3 LEA R14, P1, R2.reuse, R0.reuse, 0x2 ;  /* 0x00000000020eb211 */ /* 0x0c4fe400078210ff */
[----:B---3--:R-:W-:Y:S02]  /*19630*/  SHF.R.S32.HI R16, RZ, 0x1f, R5 ;  /* 0x0000001fff107819 */ /* 0x008fe40000011405 */
[----:B----4-:R-:W-:Y:S02]  /*19640*/  SHF.R.S32.HI R13, RZ, 0x1f, R2 ;  /* 0x0000001fff0d7819 */ /* 0x010fe40000011402 */
[C---:B------:R-:W-:Y:S02]  /*19650*/  @!P6 LEA R12, P0, R5.reuse, R0, 0x2 ;  /* 0x00000000050ce211 */ /* 0x040fe400078010ff */
[-C--:B------:R-:W-:Y:S02]  /*19660*/  @!P3 LEA.HI.X R15, R2, R4.reuse, R13, 0x2, P1 ;  /* 0x00000004020fb211 */ /* 0x080fe400008f140d */
[----:B------:R-:W-:-:S02]  /*19670*/  @!P6 LEA.HI.X R13, R5, R4, R16, 0x2, P0 ;  /* 0x00000004050de211 */ /* 0x000fc400000f1410 */
[----:B------:R-:W-:Y:S02]  /*19680*/  ISETP.GE.AND P3, PT, R6, c[0x0][0x3c8], PT ;  /* 0x0000f20006007a0c */ /* 0x000fe40003f66270 */
[----:B------:R-:W-:Y:S02]  /*19690*/  IADD3 R5, R216, 0xa0, RZ ;  /* 0x000000a0d8057810 */ /* 0x000fe40007ffe0ff */
[----:B------:R-:W-:Y:S02]  /*196a0*/  ISETP.GE.AND P1, PT, R3, c[0x0][0x3c8], PT ;  /* 0x0000f20003007a0c */ /* 0x000fe40003f26270 */
[----:B------:R-:W-:Y:S02]  /*196b0*/  ISETP.GE.AND P2, PT, R5, c[0x0][0x3c8], PT ;  /* 0x0000f20005007a0c */ /* 0x000fe40003f46270 */
[----:B-1----:R-:W-:Y:S02]  /*196c0*/  SHF.R.S32.HI R11, RZ, 0x1f, R7 ;  /* 0x0000001fff0b7819 */ /* 0x002fe40000011407 */
[----:B------:R-:W-:-:S02]  /*196d0*/  @!P4 LEA R10, P0, R7, R0, 0x2 ;  /* 0x00000000070ac211 */ /* 0x000fc400078010ff */
[----:B-----5:R-:W-:Y:S02]  /*196e0*/  SHF.R.S32.HI R9, RZ, 0x1f, R6 ;  /* 0x0000001fff097819 */ /* 0x020fe40000011406 */
[----:B------:R-:W-:Y:S02]  /*196f0*/  @!P4 LEA.HI.X R11, R7, R4, R11, 0x2, P0 ;  /* 0x00000004070bc211 */ /* 0x000fe400000f140b */
[----:B------:R-:W-:Y:S02]  /*19700*/  ISETP.GE.AND P0, PT, R2, c[0x0][0x3c8], PT ;  /* 0x0000f20002007a0c */ /* 0x000fe40003f06270 */
[----:B------:R-:W-:Y:S02]  /*19710*/  @!P3 LEA R8, P5, R6, R0, 0x2 ;  /* 0x000000000608b211 */ /* 0x000fe400078a10ff */
[----:B------:R-:W-:Y:S02]  /*19720*/  IADD3 R7, R216, 0xb0, RZ ;  /* 0x000000b0d8077810 */ /* 0x000fe40007ffe0ff */
[----:B------:R-:W-:-:S02]  /*19730*/  @!P3 LEA.HI.X R9, R6, R4, R9, 0x2, P5 ;  /* 0x000000040609b211 */ /* 0x000fc400028f1409 */
[----:B------:R-:W-:Y:S02]  /*19740*/  IADD3 R6, R216, 0xb8, RZ ;  /* 0x000000b8d8067810 */ /* 0x000fe40007ffe0ff */
[----:B------:R-:W-:Y:S02]  /*19750*/  ISETP.GE.AND P5, PT, R7, c[0x0][0x3c8], PT ;  /* 0x0000f20007007a0c */ /* 0x000fe40003fa6270 */
        /* <DEDUP_REMOVED lines=11> */
[----:B---3--:R-:W-:Y:S01]  /*19810*/  SHF.R.S32.HI R9, RZ, 0x1f, R7 ;  /* 0x0000001fff097819 */ /* 0x008fe20000011407 */
[----:B------:R1:W-:Y:S01]  /*19820*/  @!P2 ST.E.64 [R16.64], R86 ;  /* 0x000000561000a985 */ /* 0x0003e2000c101b06 */
[----:B------:R-:W-:Y:S02]  /*19830*/  @!P5 LEA R12, P4, R7, R0, 0x2 ;  /* 0x00000000070cd211 */ /* 0x000fe400078810ff */
[----:B------:R-:W-:Y:S01]  /*19840*/  IADD3 R3, R216, 0xc0, RZ ;  /* 0x000000c0d8037810 */ /* 0x000fe20007ffe0ff */
[----:B------:R2:W-:Y:S01]  /*19850*/  @!P1 ST.E.64 [R14.64], R82 ;  /* 0x000000520e009985 */ /* 0x0005e2000c101b06 */
[----:B------:R-:W-:-:S02]  /*19860*/  SHF.R.S32.HI R5, RZ, 0x1f, R6 ;  /* 0x0000001fff057819 */ /* 0x000fc40000011406 */
[----:B------:R-:W-:Y:S02]  /*19870*/  IADD3 R2, R216, 0xc8, RZ ;  /* 0x000000c8d8027810 */ /* 0x000fe40007ffe0ff */
[----:B------:R-:W-:Y:S02]  /*19880*/  @!P5 LEA.HI.X R13, R7, R4, R9, 0x2, P4 ;  /* 0x00000004070dd211 */ /* 0x000fe400020f1409 */
[C---:B------:R-:W-:Y:S02]  /*19890*/  @!P0 LEA R8, P3, R6.reuse, R0, 0x2 ;  /* 0x0000000006088211 */ /* 0x040fe400078610ff */
        /* <DEDUP_REMOVED lines=53> */
.L_x_1487:
[----:B------:R-:W2:Y:S04]  /*19bf0*/  LDL.LU R0, [R1+0x18] ;  /* 0x0000180001007983 */ /* 0x000ea80000300800 */
[----:B------:R-:W3:Y:S01]  /*19c00*/  LDL R7, [R1+0x4] ;  /* 0x0000040001077983 */ /* 0x000ee20000100800 */
        /* <DEDUP_REMOVED lines=10> */
[----:B---3--:R-:W-:-:S05]  /*19cb0*/  @P1 LEA.HI.X R3, R217, c[0x0][0x50c], R7, 0x2, P0 ;  /* 0x00014300d9031a11 */ /* 0x008fca00000f1407 */
        /* <DEDUP_REMOVED lines=8> */
.L_x_1508:
        /* <DEDUP_REMOVED lines=12> */
[----:B------:R-:W2:Y:S04]  /*19e00*/  LDL R2, [R1] ;  /* 0x0000000001027983 */ /* 0x000ea80000100800 */
        /* <DEDUP_REMOVED lines=21> */
[--C-:B------:R-:W-:Y:S01]  /*19f60*/  IMAD.MOV R2, RZ, RZ, -R0.reuse ;  /* 0x000000ffff027224 */ /* 0x100fe200078e0a00 */
[----:B------:R-:W-:Y:S01]  /*19f70*/  IADD3 R3, R3, R8, RZ ;  /* 0x0000000803037210 */ /* 0x000fe20007ffe0ff */
[-C--:B-----5:R-:W-:Y:S02]  /*19f80*/  IMAD R8, R15, R7.reuse, RZ ;  /* 0x000000070f087224 */ /* 0x0a0fe400078e02ff */
        /* <DEDUP_REMOVED lines=20> */
.L_x_1510:
[----:B------:R-:W-:Y:S05]  /*1a0d0*/  BSYNC B0 ;  /* 0x0000000000007941 */ /* 0x000fea0003800000 */
.L_x_1509:
[----:B------:R-:W-:-:S13]  /*1a0e0*/  ISETP.GT.AND P0, PT, R18, 0x1, PT ;  /* 0x000000011200780c */ /* 0x000fda0003f04270 */
[----:B------:R-:W-:Y:S05]  /*1a0f0*/  @P0 BRA `(.L_x_1502) ;  /* 0x0000088000000947 */ /* 0x000fea0003800000 */
[----:B------:R-:W2:Y:S04]  /*1a100*/  LDL.LU R7, [R1] ;  /* 0x0000000001077983 */ /* 0x000ea80000300800 */
[----:B------:R-:W3:Y:S01]  /*1a110*/  LDL.LU R8, [R1+0x14] ;  /* 0x0000140001087983 */ /* 0x000ee20000300800 */
[----:B------:R-:W-:Y:S01]  /*1a120*/  MOV R2, c[0x0][0x4e8] ;  /* 0x00013a0000027a02 */ /* 0x000fe20000000f00 */
[----:B-1----:R-:W-:Y:S01]  /*1a130*/  IMAD R0, R17, c[0x0][0x3a0], RZ ;  /* 0x0000e80011007a24 */ /* 0x002fe200078e02ff */
[----:B------:R-:W-:Y:S01]  /*1a140*/  LEA R4, R215, R205, 0x5 ;  /* 0x000000cdd7047211 */ /* 0x000fe200078e28ff */
[----:B------:R-:W-:Y:S01]  /*1a150*/  IMAD R5, R20, c[0x0][0x3f0], RZ ;  /* 0x0000fc0014057a24 */ /* 0x000fe200078e02ff */
[----:B------:R-:W-:Y:S01]  /*1a160*/  ISETP.NE.AND P0, PT, R2, 0x1, PT ;  /* 0x000000010200780c */ /* 0x000fe20003f05270 */
[----:B------:R-:W-:-:S04]  /*1a170*/  IMAD.WIDE.U32 R2, R6, c[0x0][0x3a0], RZ ;  /* 0x0000e80006027a25 */ /* 0x000fc800078e00ff */
[----:B------:R-:W-:-:S05]  /*1a180*/  IMAD R6, R6, c[0x0][0x3a4], R0 ;  /* 0x0000e90006067a24 */ /* 0x000fca00078e0200 */
[----:B------:R-:W-:-:S05]  /*1a190*/  IADD3 R3, R3, R6, RZ ;  /* 0x0000000603037210 */ /* 0x000fca0007ffe0ff */
[----:B--2---:R-:W-:Y:S01]  /*1a1a0*/  IMAD.WIDE.U32 R2, R7, c[0x0][0x3e8], R2 ;  /* 0x0000fa0007027a25 */ /* 0x004fe200078e0002 */
[----:B---3--:R-:W-:-:S03]  /*1a1b0*/  LEA R4, R8, R4, 0x7 ;  /* 0x0000000408047211 */ /* 0x008fc600078e38ff */
[----:B------:R-:W-:Y:S01]  /*1a1c0*/  IMAD R3, R7, c[0x0][0x3ec], R3 ;  /* 0x0000fb0007037a24 */ /* 0x000fe200078e0203 */
[----:B------:R-:W-:Y:S01]  /*1a1d0*/  LEA R15, R8, R205, 0x7 ;  /* 0x000000cd080f7211 */ /* 0x000fe200078e38ff */
[----:B------:R-:W-:Y:S01]  /*1a1e0*/  IMAD R7, R12, c[0x0][0x3f4], R5 ;  /* 0x0000fd000c077a24 */ /* 0x000fe200078e0205 */
[----:B------:R-:W-:Y:S01]  /*1a1f0*/  MOV R0, R4 ;  /* 0x0000000400007202 */ /* 0x000fe20000000f00 */
[----:B------:R-:W-:-:S04]  /*1a200*/  @P0 IMAD.HI.U32 R6, R4, c[0x0][0x4ec], RZ ;  /* 0x00013b0004060a27 */ /* 0x000fc800078e00ff */
[----:B------:R-:W-:Y:S01]  /*1a210*/  IMAD.WIDE.U32 R2, R12, c[0x0][0x3f0], R2 ;  /* 0x0000fc000c027a25 */ /* 0x000fe200078e0002 */
[----:B------:R-:W-:-:S04]  /*1a220*/  @P0 SHF.R.U32.HI R0, RZ, c[0x0][0x4f0], R6 ;  /* 0x00013c00ff000a19 */ /* 0x000fc80000011606 */
[----:B------:R-:W-:Y:S02]  /*1a230*/  SHF.R.S32.HI R6, RZ, 0x1f, R0 ;  /* 0x0000001fff067819 */ /* 0x000fe40000011400 */
[----:B------:R-:W-:Y:S02]  /*1a240*/  IADD3 R5, -R0, RZ, RZ ;  /* 0x000000ff00057210 */ /* 0x000fe40007ffe1ff */
[----:B------:R-:W-:Y:S01]  /*1a250*/  IADD3 R3, R3, R7, RZ ;  /* 0x0000000703037210 */ /* 0x000fe20007ffe0ff */
[----:B------:R-:W-:Y:S02]  /*1a260*/  IMAD R6, R6, c[0x0][0x3e0], RZ ;  /* 0x0000f80006067a24 */ /* 0x000fe400078e02ff */
        /* <DEDUP_REMOVED lines=13> */
.L_x_1562:
[----:B------:R-:W-:Y:S05]  /*1a340*/  BRA.DIV ~URZ, `(.L_x_1512) ;  /* 0x000020127f007947 */ /* 0x000fea000b800000 */
[----:B------:R3:W4:Y:S02]  /*1a350*/  SHFL.IDX PT, R0, R16, RZ, 0x181f ;  /* 0x00181fff10007589 */ /* 0x00072400000e0000 */
.L_x_1563:
        /* <DEDUP_REMOVED lines=26> */
.L_x_1514:
[----:B------:R-:W-:Y:S05]  /*1a500*/  BSYNC B0 ;  /* 0x0000000000007941 */ /* 0x000fea0003800000 */
.L_x_1513:
[----:B------:R-:W-:Y:S05]  /*1a510*/  BRA.DIV ~URZ, `(.L_x_1515) ;  /* 0x00001ea27f007947 */ /* 0x000fea000b800000 */
[----:B--2---:R2:W1:Y:S04]  /*1a520*/  SHFL.IDX PT, R12, R13, 0x1, 0x181f ;  /* 0x00381f000d0c7f89 */ /* 0x00446800000e0000 */
[----:B----4-:R2:W4:Y:S02]  /*1a530*/  SHFL.IDX PT, R0, R16, 0x1, 0x181f ;  /* 0x00381f0010007f89 */ /* 0x01052400000e0000 */
.L_x_1564:
        /* <DEDUP_REMOVED lines=20> */
.L_x_1517:
[----:B------:R-:W-:Y:S05]  /*1a680*/  BSYNC B0 ;  /* 0x0000000000007941 */ /* 0x000fea0003800000 */
.L_x_1516:
[----:B------:R-:W-:Y:S05]  /*1a690*/  BRA.DIV ~URZ, `(.L_x_1518) ;  /* 0x00001de27f007947 */ /* 0x000fea000b800000 */
[----:B-1----:R1:W2:Y:S02]  /*1a6a0*/  SHFL.IDX PT, R12, R13, 0x2, 0x181f ;  /* 0x00581f000d0c7f89 */ /* 0x0022a400000e0000 */
.L_x_1565:
[----:B------:R-:W-:Y:S05]  /*1a6b0*/  BRA.DIV ~URZ, `(.L_x_1519) ;  /* 0x00001e327f007947 */ /* 0x000fea000b800000 */
[----:B----4-:R4:W1:Y:S02]  /*1a6c0*/  SHFL.IDX PT, R0, R16, 0x2, 0x181f ;  /* 0x00581f0010007f89 */ /* 0x01086400000e0000 */
.L_x_1566:
        /* <DEDUP_REMOVED lines=20> */
.L_x_1521:
[----:B------:R-:W-:Y:S05]  /*1a810*/  BSYNC B0 ;  /* 0x0000000000007941 */ /* 0x000fea0003800000 */
.L_x_1520:
[----:B------:R-:W-:Y:S05]  /*1a820*/  BRA.DIV ~URZ, `(.L_x_1522) ;  /* 0x00001d227f007947 */ /* 0x000fea000b800000 */
[----:B--2---:R2:W3:Y:S04]  /*1a830*/  SHFL.IDX PT, R12, R13, 0x3, 0x181f ;  /* 0x00781f000d0c7f89 */ /* 0x0044e800000e0000 */
[----:B-1----:R2:W1:Y:S02]  /*1a840*/  SHFL.IDX PT, R0, R16, 0x3, 0x181f ;  /* 0x00781f0010007f89 */ /* 0x00246400000e0000 */
.L_x_1567:
        /* <DEDUP_REMOVED lines=19> */
.L_x_1502:
[----:B------:R-:W-:Y:S05]  /*1a980*/  BSYNC B1 ;  /* 0x0000000000017941 */ /* 0x000fea0003800000 */
.L_x_1486:
        /* <DEDUP_REMOVED lines=11> */
[----:B--2-4-:R-:W-:-:S04]  /*1aa40*/  LOP3.LUT R13, R0, 0x1f, RZ, 0xc0, !PT ;  /* 0x0000001f000d7812 */ /* 0x014fc800078ec0ff */
[----:B------:R-:W-:Y:S01]  /*1aa50*/  ISETP.NE.AND P6, PT, R13, 0x1f, PT ;  /* 0x0000001f0d00780c */ /* 0x000fe20003fc5270 */
[----:B------:R-:W-:Y:S10]  /*1aa60*/  BRA.DIV ~URZ, `(.L_x_1524) ;  /* 0x00001ba27f007947 */ /* 0x000ff4000b800000 */
[----:B------:R1:W2:Y:S02]  /*1aa70*/  SHFL.IDX PT, R9, R114, RZ, 0x1f ;  /* 0x00001fff72097589 */ /* 0x0002a400000e0000 */
.L_x_1568:
[----:B------:R-:W-:Y:S05]  /*1aa80*/  BRA.DIV ~URZ, `(.L_x_1525) ;  /* 0x00001bf27f007947 */ /* 0x000fea000b800000 */
[----:B------:R4:W1:Y:S02]  /*1aa90*/  SHFL.IDX PT, R8, R114, 0x1, 0x1f ;  /* 0x00201f0072087f89 */ /* 0x00086400000e0000 */
.L_x_1569:
[----:B------:R-:W5:Y:S01]  /*1aaa0*/  LDL R0, [R1+0x1c] ;  /* 0x00001c0001007983 */ /* 0x000f620000100800 */
[----:B------:R-:W-:Y:S02]  /*1aab0*/  IMAD.MOV.U32 R6, RZ, RZ, RZ ;  /* 0x000000ffff067224 */ /* 0x000fe400078e00ff */
[----:B-----5:R-:W-:-:S05]  /*1aac0*/  IMAD.IADD R0, R0, 0x1, R13 ;  /* 0x0000000100007824 */ /* 0x020fca00078e020d */
        /* <DEDUP_REMOVED lines=15> */
[----:B------:R3:W4:Y:S02]  /*1abc0*/  SHFL.UP PT, R4, R0, 0x1, RZ ;  /* 0x0420000000047989 */ /* 0x00072400000e00ff */
.L_x_1570:
[----:B----4-:R-:W-:-:S04]  /*1abd0*/  SEL R4, R4, RZ, P5 ;  /* 0x000000ff04047207 */ /* 0x010fc80002800000 */
[----:B---3--:R-:W-:Y:S01]  /*1abe0*/  IADD3 R0, R0, R4, RZ ;  /* 0x0000000400007210 */ /* 0x008fe20007ffe0ff */
[----:B------:R-:W-:Y:S05]  /*1abf0*/  BRA.DIV ~URZ, `(.L_x_1527) ;  /* 0x00001b327f007947 */ /* 0x000fea000b800000 */
        /* <DEDUP_REMOVED lines=12> */
[----:B------:R3:W4:Y:S02]  /*1acc0*/  SHFL.IDX PT, R0, R4, 0x1f, 0x1f ;  /* 0x03e01f0004007f89 */ /* 0x00072400000e0000 */
.L_x_1571:
[----:B----4-:R-:W-:Y:S01]  /*1acd0*/  IMAD R0, R0, c[0x0][0x538], RZ ;  /* 0x00014e0000007a24 */ /* 0x010fe200078e02ff */
[----:B------:R-:W-:Y:S04]  /*1ace0*/  BSSY B1, `(.L_x_1528) ;  /* 0x0000084000017945 */ /* 0x000fe80003800000 */
[----:B-1----:R-:W-:-:S04]  /*1acf0*/  IADD3 R8, R0, R8, RZ ;  /* 0x0000000800087210 */ /* 0x002fc80007ffe0ff */
[----:B--2---:R-:W-:-:S13]  /*1ad00*/  ISETP.GT.AND P0, PT, R8, R9, PT ;  /* 0x000000090800720c */ /* 0x004fda0003f04270 */
[----:B------:R-:W-:Y:S05]  /*1ad10*/  @P0 BRA `(.L_x_1529) ;  /* 0x0000025000000947 */ /* 0x000fea0003800000 */
.L_x_1533:
[----:B------:R-:W2:Y:S02]  /*1ad20*/  LDL.LU R0, [R1+0x1c] ;  /* 0x00001c0001007983 */ /* 0x000ea40000300800 */
[----:B--2---:R-:W-:-:S04]  /*1ad30*/  IADD3 R0, R0, 0x1f, RZ ;  /* 0x0000001f00007810 */ /* 0x004fc80007ffe0ff */
[----:B------:R-:W-:-:S13]  /*1ad40*/  ISETP.GE.AND P0, PT, R0, c[0x0][0x53c], PT ;  /* 0x00014f0000007a0c */ /* 0x000fda0003f06270 */
[----:B------:R-:W-:Y:S05]  /*1ad50*/  @P0 BRA `(.L_x_1530) ;  /* 0x0000077000000947 */ /* 0x000fea0003800000 */
[----:B------:R1:W-:Y:S01]  /*1ad60*/  STL [R1+0x1c], R0 ;  /* 0x00001c0001007387 */ /* 0x0003e20000100800 */
[----:B------:R-:W-:Y:S01]  /*1ad70*/  CS2R R6, SRZ ;  /* 0x0000000000067805 */ /* 0x000fe2000001ff00 */
[----:B-1----:R-:W-:-:S04]  /*1ad80*/  IADD3 R0, R0, R13, RZ ;  /* 0x0000000d00007210 */ /* 0x002fc80007ffe0ff */
[----:B------:R-:W-:-:S13]  /*1ad90*/  ISETP.GE.OR P0, PT, R0, c[0x0][0x53c], !P6 ;  /* 0x00014f0000007a0c */ /* 0x000fda0007706670 */
[----:B---3--:R-:W-:Y:S02]  /*1ada0*/  @!P0 MOV R4, 0x4 ;  /* 0x0000000400048802 */ /* 0x008fe40000000f00 */
        /* <DEDUP_REMOVED lines=8> */
.L_x_1572:
        /* <DEDUP_REMOVED lines=16> */
.L_x_1573:
[----:B--2---:R-:W-:-:S05]  /*1af30*/  IMAD R0, R0, c[0x0][0x538], RZ ;  /* 0x00014e0000007a24 */ /* 0x004fca00078e02ff */
[----:B------:R-:W-:-:S04]  /*1af40*/  IADD3 R8, R0, R8, RZ ;  /* 0x0000000800087210 */ /* 0x000fc80007ffe0ff */
[----:B------:R-:W-:-:S13]  /*1af50*/  ISETP.GT.AND P0, PT, R8, R9, PT ;  /* 0x000000090800720c */ /* 0x000fda0003f04270 */
[----:B-1----:R-:W-:Y:S05]  /*1af60*/  @!P0 BRA `(.L_x_1533) ;  /* 0xfffffdb000008947 */ /* 0x002fea000383ffff */
.L_x_1529:
[----:B------:R-:W-:-:S05]  /*1af70*/  IADD3 R10, -R0, R8, RZ ;  /* 0x00000008000a7210 */ /* 0x000fca0007ffe1ff */
[----:B------:R-:W-:-:S05]  /*1af80*/  IMAD R0, R4, c[0x0][0x538], R10 ;  /* 0x00014e0004007a24 */ /* 0x000fca00078e020a */
[----:B------:R-:W-:Y:S01]  /*1af90*/  ISETP.GT.AND P0, PT, R0, R9, PT ;  /* 0x000000090000720c */ /* 0x000fe20003f04270 */
[----:B------:R-:W-:-:S12]  /*1afa0*/  BRA.DIV ~URZ, `(.L_x_1534) ;  /* 0x00001b127f007947 */ /* 0x000fd8000b800000 */
[----:B------:R-:W-:-:S04]  /*1afb0*/  VOTE.ANY R8, PT, !P0 ;  /* 0x0000000000087806 */ /* 0x000fc800040e0100 */
.L_x_1574:
[----:B------:R1:W2:Y:S01]  /*1afc0*/  POPC R11, R8 ;  /* 0x00000008000b7309 */ /* 0x0002a20000000000 */
[----:B------:R-:W-:Y:S05]  /*1afd0*/  BRA.DIV ~URZ, `(.L_x_1535) ;  /* 0x00001b327f007947 */ /* 0x000fea000b800000 */
[----:B--2---:R2:W4:Y:S04]  /*1afe0*/  SHFL.IDX PT, R6, R6, R11, 0x1f ;  /* 0x00001f0b06067589 */ /* 0x00452800000e0000 */
[----:B------:R2:W1:Y:S02]  /*1aff0*/  SHFL.IDX PT, R7, R7, R11, 0x1f ;  /* 0x00001f0b07077589 */ /* 0x00046400000e0000 */
.L_x_1575:
[----:B------:R-:W-:Y:S01]  /*1b000*/  ISETP.NE.AND P0, PT, R8, RZ, PT ;  /* 0x000000ff0800720c */ /* 0x000fe20003f05270 */
[----:B------:R-:W-:-:S12]  /*1b010*/  BSSY B0, `(.L_x_1536) ;  /* 0x0000005000007945 */ /* 0x000fd80003800000 */
[----:B------:R-:W-:Y:S05]  /*1b020*/  @!P0 BRA `(.L_x_1537) ;  /* 0x0000003000008947 */ /* 0x000fea0003800000 */
[----:B------:R-:W-:Y:S01]  /*1b030*/  IADD3 R3, R11, -0x1, RZ ;  /* 0xffffffff0b037810 */ /* 0x000fe20007ffe0ff */
[----:B------:R-:W-:Y:S05]  /*1b040*/  BRA.DIV ~URZ, `(.L_x_1538) ;  /* 0x00001b927f007947 */ /* 0x000fea000b800000 */
[----:B------:R2:W3:Y:S02]  /*1b050*/  SHFL.IDX PT, R12, R4, R3, 0x1f ;  /* 0x00001f03040c7589 */ /* 0x0004e400000e0000 */
.L_x_1537:
[----:B------:R-:W-:Y:S05]  /*1b060*/  BSYNC B0 ;  /* 0x0000000000007941 */ /* 0x000fea0003800000 */
.L_x_1536:
[----:B---3--:R-:W-:Y:S01]  /*1b070*/  IMAD R5, R12, c[0x0][0x538], R10 ;  /* 0x00014e000c057a24 */ /* 0x008fe200078e020a */
[----:B--2-4-:R-:W-:-:S03]  /*1b080*/  IABS R4, R6 ;  /* 0x0000000600047213 */ /* 0x014fc60000000000 */
[----:B-1----:R-:W-:Y:S01]  /*1b090*/  IMAD.IADD R8, R9, 0x1, -R5 ;  /* 0x0000000109087824 */ /* 0x002fe200078e0a05 */
[----:B------:R1:W-:Y:S01]  /*1b0a0*/  STL [R1+0x10], R5 ;  /* 0x0000100501007387 */ /* 0x0003e20000100800 */
[----:B------:R-:W2:Y:S03]  /*1b0b0*/  I2F.RP R2, R4 ;  /* 0x0000000400027306 */ /* 0x000ea60000209400 */
[----:B------:R-:W3:Y:S05]  /*1b0c0*/  LDL.LU R14, [R1+0x1c] ;  /* 0x00001c00010e7983 */ /* 0x000eea0000300800 */
[----:B--2---:R-:W2:Y:S02]  /*1b0d0*/  MUFU.RCP R2, R2 ;  /* 0x0000000200027308 */ /* 0x004ea40000001000 */
[----:B--2---:R-:W-:-:S06]  /*1b0e0*/  IADD3 R2, R2, 0xffffffe, RZ ;  /* 0x0ffffffe02027810 */ /* 0x004fcc0007ffe0ff */
[----:B------:R2:W4:Y:S02]  /*1b0f0*/  F2I.FTZ.U32.TRUNC.NTZ R3, R2 ;  /* 0x0000000200037305 */ /* 0x000524000021f000 */
[----:B--2---:R-:W-:Y:S01]  /*1b100*/  IABS R2, R7 ;  /* 0x0000000700027213 */ /* 0x004fe20000000000 */
[----:B----4-:R-:W-:-:S03]  /*1b110*/  IMAD.MOV R0, RZ, RZ, -R3 ;  /* 0x000000ffff007224 */ /* 0x010fc600078e0a03 */
[----:B-1----:R-:W-:Y:S01]  /*1b120*/  MOV R5, R2 ;  /* 0x0000000200057202 */ /* 0x002fe20000000f00 */
[----:B------:R-:W-:Y:S01]  /*1b130*/  IMAD.MOV.U32 R10, RZ, RZ, R0 ;  /* 0x000000ffff0a7224 */ /* 0x000fe200078e0000 */
[----:B------:R-:W-:Y:S01]  /*1b140*/  IABS R0, R6 ;  /* 0x0000000600007213 */ /* 0x000fe20000000000 */
[----:B------:R-:W-:Y:S01]  /*1b150*/  IMAD.MOV.U32 R2, RZ, RZ, RZ ;  /* 0x000000ffff027224 */ /* 0x000fe200078e00ff */
[----:B------:R-:W1:Y:S01]  /*1b160*/  I2F.RP R12, R5 ;  /* 0x00000005000c7306 */ /* 0x000e620000209400 */
[----:B------:R-:W-:Y:S01]  /*1b170*/  IMAD R9, R10, R4, RZ ;  /* 0x000000040a097224 */ /* 0x000fe200078e02ff */
[----:B------:R-:W-:Y:S01]  /*1b180*/  IABS R10, R8 ;  /* 0x00000008000a7213 */ /* 0x000fe20000000000 */
[----:B------:R-:W-:Y:S02]  /*1b190*/  IMAD.MOV R0, RZ, RZ, -R0 ;  /* 0x000000ffff007224 */ /* 0x000fe400078e0a00 */
[----:B------:R-:W-:-:S04]  /*1b1a0*/  IMAD.HI.U32 R9, R3, R9, R2 ;  /* 0x0000000903097227 */ /* 0x000fc800078e0002 */
[----:B------:R-:W-:Y:S01]  /*1b1b0*/  IMAD.MOV.U32 R2, RZ, RZ, R10 ;  /* 0x000000ffff027224 */ /* 0x000fe200078e000a */
[----:B------:R-:W-:-:S03]  /*1b1c0*/  MOV R3, R0 ;  /* 0x0000000000037202 */ /* 0x000fc60000000f00 */
[----:B------:R-:W-:-:S04]  /*1b1d0*/  IMAD.HI.U32 R0, R9, R2, RZ ;  /* 0x0000000209007227 */ /* 0x000fc800078e00ff */
[----:B------:R-:W-:Y:S02]  /*1b1e0*/  IMAD R2, R0, R3, R2 ;  /* 0x0000000300027224 */ /* 0x000fe400078e0202 */
[----:B-1----:R-:W1:Y:S03]  /*1b1f0*/  MUFU.RCP R3, R12 ;  /* 0x0000000c00037308 */ /* 0x002e660000001000 */
[----:B------:R-:W-:Y:S02]  /*1b200*/  ISETP.GT.U32.AND P0, PT, R4, R2, PT ;  /* 0x000000020400720c */ /* 0x000fe40003f04070 */
[----:B-1----:R-:W-:-:S11]  /*1b210*/  IADD3 R3, R3, 0xffffffe, RZ ;  /* 0x0ffffffe03037810 */ /* 0x002fd60007ffe0ff */
[----:B------:R-:W-:Y:S01]  /*1b220*/  @!P0 IMAD.IADD R2, R2, 0x1, -R4 ;  /* 0x0000000102028824 */ /* 0x000fe200078e0a04 */
[----:B------:R-:W1:Y:S04]  /*1b230*/  F2I.FTZ.U32.TRUNC.NTZ R3, R3 ;  /* 0x0000000300037305 */ /* 0x000e68000021f000 */
[----:B------:R-:W-:Y:S02]  /*1b240*/  ISETP.GE.U32.AND P2, PT, R2, R4, PT ;  /* 0x000000040200720c */ /* 0x000fe40003f46070 */
[----:B------:R-:W-:Y:S02]  /*1b250*/  LOP3.LUT R2, R8, R6, RZ, 0x3c, !PT ;  /* 0x0000000608027212 */ /* 0x000fe400078e3cff */
[----:B------:R-:W-:Y:S02]  /*1b260*/  @!P0 IADD3 R0, R0, 0x1, RZ ;  /* 0x0000000100008810 */ /* 0x000fe40007ffe0ff */
[----:B------:R-:W-:-:S02]  /*1b270*/  ISETP.GE.AND P1, PT, R2, RZ, PT ;  /* 0x000000ff0200720c */ /* 0x000fc40003f26270 */
[----:B------:R-:W-:Y:S01]  /*1b280*/  ISETP.NE.AND P0, PT, R6, RZ, PT ;  /* 0x000000ff0600720c */ /* 0x000fe20003f05270 */
[----:B-1----:R-:W-:-:S04]  /*1b290*/  IMAD.MOV R2, RZ, RZ, -R3 ;  /* 0x000000ffff027224 */ /* 0x002fc800078e0a03 */
[----:B------:R-:W-:Y:S02]  /*1b2a0*/  @P2 IADD3 R0, R0, 0x1, RZ ;  /* 0x0000000100002810 */ /* 0x000fe40007ffe0ff */
[----:B------:R-:W-:Y:S02]  /*1b2b0*/  MOV R4, R2 ;  /* 0x0000000200047202 */ /* 0x000fe40000000f00 */
[----:B------:R-:W-:Y:S02]  /*1b2c0*/  IABS R2, R7 ;  /* 0x0000000700027213 */ /* 0x000fe40000000000 */
[----:B------:R-:W-:Y:S02]  /*1b2d0*/  @!P1 IMAD.MOV R0, RZ, RZ, -R0 ;  /* 0x000000ffff009224 */ /* 0x000fe400078e0a00 */
        /* <DEDUP_REMOVED lines=31> */
.L_x_1530:
[----:B------:R-:W-:Y:S01]  /*1b4d0*/  MOV R0, c[0x0][0x53c] ;  /* 0x00014f0000007a02 */ /* 0x000fe20000000f00 */
[----:B------:R1:W-:Y:S04]  /*1b4e0*/  STL [R1+0x10], R9 ;  /* 0x0000100901007387 */ /* 0x0003e80000100800 */
[----:B------:R1:W-:Y:S04]  /*1b4f0*/  STL [R1+0x14], RZ ;  /* 0x000014ff01007387 */ /* 0x0003e80000100800 */
[----:B------:R1:W-:Y:S04]  /*1b500*/  STL [R1+0x18], RZ ;  /* 0x000018ff01007387 */ /* 0x0003e80000100800 */
[----:B------:R1:W-:Y:S02]  /*1b510*/  STL [R1+0x1c], R0 ;  /* 0x00001c0001007387 */ /* 0x0003e40000100800 */
.L_x_1539:
[----:B------:R-:W-:Y:S05]  /*1b520*/  BSYNC B1 ;  /* 0x0000000000017941 */ /* 0x000fea0003800000 */
.L_x_1528:
[----:B---3--:R-:W2:Y:S04]  /*1b530*/  LDL R4, [R1+0x10] ;  /* 0x0000100001047983 */ /* 0x008ea80000100800 */
        /* <DEDUP_REMOVED lines=8> */
.L_x_1523:
[----:B-1----:R-:W4:Y:S02]  /*1b5c0*/  LDL R0, [R1+0x1c] ;  /* 0x00001c0001007983 */ /* 0x002f240000100800 */
[----:B----4-:R-:W-:-:S13]  /*1b5d0*/  ISETP.GE.AND P0, PT, R0, c[0x0][0x53c], PT ;  /* 0x00014f0000007a0c */ /* 0x010fda0003f06270 */
[----:B--23--:R-:W-:Y:S01]  /*1b5e0*/  @P0 CALL.REL.NOINC `(.L_x_1540) ;  /* 0x0000001000000944 */ /* 0x00cfe20003c00000 */
[----:B------:R-:W-:Y:S05]  /*1b5f0*/  BRA `(.L_x_1541) ;  /* 0xfffe614000007947 */ /* 0x000fea000383ffff */
.L_x_1540:
[----:B------:R-:W-:Y:S05]  /*1b600*/  EXIT ;  /* 0x000000000000794d */ /* 0x000fea0003800000 */
.L_x_1354:
[----:B------:R-:W-:Y:S01]  /*1b610*/  IMAD.MOV.U32 R0, RZ, RZ, R5 ;  /* 0x000000ffff007224 */ /* 0x000fe200078e0005 */
[----:B------:R-:W-:Y:S02]  /*1b620*/  MOV R2, 0x1 ;  /* 0x0000000100027802 */ /* 0x000fe40000000f00 */
[----:B------:R-:W-:Y:S02]  /*1b630*/  MOV R3, 0x1b650 ;  /* 0x0001b65000037802 */ /* 0x000fe40000000f00 */
[----:B------:R-:W-:Y:S05]  /*1b640*/  CALL.REL.NOINC `($__internal_32_$__cuda_sm70_shflsync_up_p) ;  /* 0x0000169000007944 */ /* 0x000fea0003c00000 */
[----:B------:R-:W-:Y:S01]  /*1b650*/  MOV R0, R4 ;  /* 0x0000000400007202 */ /* 0x000fe20000000f00 */
[----:B------:R-:W-:Y:S05]  /*1b660*/  BRA `(.L_x_1542) ;  /* 0xfffe4e0000007947 */ /* 0x000fea000383ffff */
.L_x_1355:
[----:B------:R-:W-:Y:S01]  /*1b670*/  IMAD.MOV.U32 R0, RZ, RZ, R5 ;  /* 0x000000ffff007224 */ /* 0x000fe200078e0005 */
[----:B------:R-:W-:Y:S02]  /*1b680*/  MOV R2, 0x2 ;  /* 0x0000000200027802 */ /* 0x000fe40000000f00 */
[----:B------:R-:W-:Y:S02]  /*1b690*/  MOV R3, 0x1b6b0 ;  /* 0x0001b6b000037802 */ /* 0x000fe40000000f00 */
[----:B------:R-:W-:Y:S05]  /*1b6a0*/  CALL.REL.NOINC `($__internal_32_$__cuda_sm70_shflsync_up_p) ;  /* 0x0000163000007944 */ /* 0x000fea0003c00000 */
[----:B------:R-:W-:Y:S01]  /*1b6b0*/  SEL R0, R4, RZ, P4 ;  /* 0x000000ff04007207 */ /* 0x000fe20002000000 */
[----:B------:R-:W-:Y:S01]  /*1b6c0*/  IMAD.MOV.U32 R2, RZ, RZ, 0x4 ;  /* 0x00000004ff027424 */ /* 0x000fe200078e00ff */
[----:B------:R-:W-:-:S03]  /*1b6d0*/  MOV R3, 0x1b700 ;  /* 0x0001b70000037802 */ /* 0x000fc60000000f00 */
[----:B------:R-:W-:Y:S02]  /*1b6e0*/  IMAD.IADD R0, R5, 0x1, R0 ;  /* 0x0000000105007824 */ /* 0x000fe400078e0200 */
        /* <DEDUP_REMOVED lines=14> */
[----:B------:R-:W-:Y:S01]  /*1b7d0*/  IMAD.IADD R4, R0, 0x1, R4 ;  /* 0x0000000100047824 */ /* 0x000fe200078e0204 */
[----:B------:R-:W-:-:S03]  /*1b7e0*/  MOV R0, 0x1f ;  /* 0x0000001f00007802 */ /* 0x000fc60000000f00 */
[----:B------:R-:W-:Y:S02]  /*1b7f0*/  IMAD.MOV.U32 R5, RZ, RZ, R4 ;  /* 0x000000ffff057224 */ /* 0x000fe400078e0004 */
[----:B------:R-:W-:Y:S05]  /*1b800*/  CALL.REL.NOINC `($__internal_31_$__cuda_sm70_shflsync_idx_p) ;  /* 0x0000148000007944 */ /* 0x000fea0003c00000 */
[----:B------:R-:W-:Y:S05]  /*1b810*/  BRA `(.L_x_1543) ;  /* 0xfffe4d5000007947 */ /* 0x000fea000383ffff */
.L_x_1357:
[----:B------:R-:W-:Y:S02]  /*1b820*/  SEL R0, RZ, 0x1, P0 ;  /* 0x00000001ff007807 */ /* 0x000fe40000000000 */
[----:B------:R-:W-:Y:S02]  /*1b830*/  MOV R2, 0x1b850 ;  /* 0x0001b85000027802 */ /* 0x000fe40000000f00 */
[----:B------:R-:W-:Y:S05]  /*1b840*/  CALL.REL.NOINC `($__internal_33_$__cuda_sm70_votesync_ballot) ;  /* 0x0000150000007944 */ /* 0x000fea0003c00000 */
[----:B------:R-:W-:Y:S01]  /*1b850*/  MOV R6, R0 ;  /* 0x0000000000067202 */ /* 0x000fe20000000f00 */
[----:B------:R-:W-:Y:S05]  /*1b860*/  BRA `(.L_x_1544) ;  /* 0xfffe4d9000007947 */ /* 0x000fea000383ffff */
.L_x_1358:
[----:B------:R-:W-:Y:S01]  /*1b870*/  IMAD.MOV.U32 R5, RZ, RZ, R8 ;  /* 0x000000ffff057224 */ /* 0x000fe200078e0008 */
[----:B--2---:R-:W-:Y:S01]  /*1b880*/  MOV R3, R13 ;  /* 0x0000000d00037202 */ /* 0x004fe20000000f00 */
[----:B------:R-:W-:Y:S01]  /*1b890*/  IMAD.MOV.U32 R0, RZ, RZ, 0x1f ;  /* 0x0000001fff007424 */ /* 0x000fe200078e00ff */
[----:B------:R-:W-:Y:S02]  /*1b8a0*/  MOV R2, 0x1b8c0 ;  /* 0x0001b8c000027802 */ /* 0x000fe40000000f00 */
[----:B-1----:R-:W-:Y:S05]  /*1b8b0*/  CALL.REL.NOINC `($__internal_31_$__cuda_sm70_shflsync_idx_p) ;  /* 0x000013d000007944 */ /* 0x002fea0003c00000 */
[----:B------:R-:W-:Y:S01]  /*1b8c0*/  IMAD.MOV.U32 R11, RZ, RZ, R0 ;  /* 0x000000ffff0b7224 */ /* 0x000fe200078e0000 */
[----:B------:R-:W-:Y:S01]  /*1b8d0*/  MOV R5, R7 ;  /* 0x0000000700057202 */ /* 0x000fe20000000f00 */
[----:B------:R-:W-:Y:S01]  /*1b8e0*/  IMAD.MOV.U32 R7, RZ, RZ, RZ ;  /* 0x000000ffff077224 */ /* 0x000fe200078e00ff */
[----:B------:R-:W-:Y:S01]  /*1b8f0*/  MOV R3, R13 ;  /* 0x0000000d00037202 */ /* 0x000fe20000000f00 */
[----:B------:R-:W-:Y:S01]  /*1b900*/  IMAD.MOV.U32 R0, RZ, RZ, 0x1f ;  /* 0x0000001fff007424 */ /* 0x000fe200078e00ff */
[----:B------:R-:W-:-:S02]  /*1b910*/  MOV R2, 0x1b930 ;  /* 0x0001b93000027802 */ /* 0x000fc40000000f00 */
[----:B------:R-:W-:Y:S05]  /*1b920*/  CALL.REL.NOINC `($__internal_31_$__cuda_sm70_shflsync_idx_p) ;  /* 0x0000136000007944 */ /* 0x000fea0003c00000 */
[----:B------:R-:W-:Y:S01]  /*1b930*/  MOV R10, R0 ;  /* 0x00000000000a7202 */ /* 0x000fe20000000f00 */
[----:B------:R-:W-:Y:S05]  /*1b940*/  BRA `(.L_x_1545) ;  /* 0xfffe4d0000007947 */ /* 0x000fea000383ffff */
.L_x_1361:
[----:B------:R-:W-:Y:S01]  /*1b950*/  IMAD.MOV.U32 R5, RZ, RZ, R4 ;  /* 0x000000ffff057224 */ /* 0x000fe200078e0004 */
[----:B------:R-:W-:-:S02]  /*1b960*/  MOV R0, 0x1f ;  /* 0x0000001f00007802 */ /* 0x000fc40000000f00 */
[----:B------:R-:W-:Y:S02]  /*1b970*/  MOV R2, 0x1b990 ;  /* 0x0001b99000027802 */ /* 0x000fe40000000f00 */
[----:B-1----:R-:W-:Y:S05]  /*1b980*/  CALL.REL.NOINC `($__internal_31_$__cuda_sm70_shflsync_idx_p) ;  /* 0x0000130000007944 */ /* 0x002fea0003c00000 */
[----:B------:R-:W-:Y:S01]  /*1b990*/  MOV R7, R0 ;  /* 0x0000000000077202 */ /* 0x000fe20000000f00 */
[----:B------:R-:W-:Y:S05]  /*1b9a0*/  BRA `(.L_x_1360) ;  /* 0xfffe4d0000007947 */ /* 0x000fea000383ffff */
.L_x_1413:
[----:B------:R-:W-:Y:S01]  /*1b9b0*/  IMAD.MOV.U32 R5, RZ, RZ, R13 ;  /* 0x000000ffff057224 */ /* 0x000fe200078e000d */
[----:B------:R-:W-:Y:S01]  /*1b9c0*/  MOV R3, RZ ;  /* 0x000000ff00037202 */ /* 0x000fe20000000f00 */
[----:B------:R-:W-:Y:S01]  /*1b9d0*/  IMAD.MOV.U32 R0, RZ, RZ, 0x181f ;  /* 0x0000181fff007424 */ /* 0x000fe200078e00ff */
[----:B------:R-:W-:Y:S02]  /*1b9e0*/  MOV R2, 0x1ba00 ;  /* 0x0001ba0000027802 */ /* 0x000fe40000000f00 */
[----:B-----5:R-:W-:Y:S05]  /*1b9f0*/  CALL.REL.NOINC `($__internal_31_$__cuda_sm70_shflsync_idx_p) ;  /* 0x0000129000007944 */ /* 0x020fea0003c00000 */
[----:B------:R-:W-:Y:S01]  /*1ba00*/  MOV R10, R0 ;  /* 0x00000000000a7202 */ /* 0x000fe20000000f00 */
[----:B------:R-:W-:Y:S05]  /*1ba10*/  BRA `(.L_x_1546) ;  /* 0xfffedb5000007947 */ /* 0x000fea000383ffff */
.L_x_1414:
[----:B------:R-:W-:Y:S01]  /*1ba20*/  IMAD.MOV.U32 R5, RZ, RZ, R15 ;  /* 0x000000ffff057224 */ /* 0x000fe200078e000f */
[----:B------:R-:W-:Y:S01]  /*1ba30*/  MOV R3, RZ ;  /* 0x000000ff00037202 */ /* 0x000fe20000000f00 */
[----:B------:R-:W-:Y:S01]  /*1ba40*/  IMAD.MOV.U32 R0, RZ, RZ, 0x181f ;  /* 0x0000181fff007424 */ /* 0x000fe200078e00ff */
[----:B------:R-:W-:Y:S02]  /*1ba50*/  MOV R2, 0x1ba70 ;  /* 0x0001ba7000027802 */ /* 0x000fe40000000f00 */
[----:B-12--5:R-:W-:Y:S05]  /*1ba60*/  CALL.REL.NOINC `($__internal_31_$__cuda_sm70_shflsync_idx_p) ;  /* 0x0000122000007944 */ /* 0x026fea0003c00000 */
[----:B------:R-:W-:Y:S05]  /*1ba70*/  BRA `(.L_x_1547) ;  /* 0xfffedb1000007947 */ /* 0x000fea000383ffff */
.L_x_1417:
[----:B--2---:R-:W-:Y:S01]  /*1ba80*/  IMAD.MOV.U32 R5, RZ, RZ, R13 ;  /* 0x000000ffff057224 */ /* 0x004fe200078e000d */
[----:B------:R-:W-:Y:S01]  /*1ba90*/  MOV R3, 0x1 ;  /* 0x0000000100037802 */ /* 0x000fe20000000f00 */
[----:B----4-:R-:W-:Y:S01]  /*1baa0*/  IMAD.MOV.U32 R0, RZ, RZ, 0x181f ;  /* 0x0000181fff007424 */ /* 0x010fe200078e00ff */
[----:B------:R-:W-:-:S02]  /*1bab0*/  MOV R2, 0x1bad0 ;  /* 0x0001bad000027802 */ /* 0x000fc40000000f00 */
[----:B-1-3-5:R-:W-:Y:S05]  /*1bac0*/  CALL.REL.NOINC `($__internal_31_$__cuda_sm70_shflsync_idx_p) ;  /* 0x000011c000007944 */ /* 0x02afea0003c00000 */
[----:B------:R-:W-:Y:S01]  /*1bad0*/  IMAD.MOV.U32 R10, RZ, RZ, R0 ;  /* 0x000000ffff0a7224 */ /* 0x000fe200078e0000 */
[----:B------:R-:W-:Y:S01]  /*1bae0*/  MOV R3, 0x1 ;  /* 0x0000000100037802 */ /* 0x000fe20000000f00 */
[----:B------:R-:W-:Y:S01]  /*1baf0*/  IMAD.MOV.U32 R5, RZ, RZ, R15 ;  /* 0x000000ffff057224 */ /* 0x000fe200078e000f */
[----:B------:R-:W-:-:S02]  /*1bb00*/  MOV R0, 0x181f ;  /* 0x0000181f00007802 */ /* 0x000fc40000000f00 */
[----:B------:R-:W-:Y:S02]  /*1bb10*/  MOV R2, 0x1bb30 ;  /* 0x0001bb3000027802 */ /* 0x000fe40000000f00 */
[----:B------:R-:W-:Y:S05]  /*1bb20*/  CALL.REL.NOINC `($__internal_31_$__cuda_sm70_shflsync_idx_p) ;  /* 0x0000116000007944 */ /* 0x000fea0003c00000 */
[----:B------:R-:W-:Y:S05]  /*1bb30*/  BRA `(.L_x_1548) ;  /* 0xfffedc2000007947 */ /* 0x000fea000383ffff */
.L_x_1420:
[----:B-1----:R-:W-:Y:S01]  /*1bb40*/  IMAD.MOV.U32 R5, RZ, RZ, R13 ;  /* 0x000000ffff057224 */ /* 0x002fe200078e000d */
[----:B------:R-:W-:Y:S01]  /*1bb50*/  MOV R3, 0x2 ;  /* 0x0000000200037802 */ /* 0x000fe20000000f00 */
[----:B----4-:R-:W-:Y:S01]  /*1bb60*/  IMAD.MOV.U32 R0, RZ, RZ, 0x181f ;  /* 0x0000181fff007424 */ /* 0x010fe200078e00ff */
[----:B------:R-:W-:Y:S02]  /*1bb70*/  MOV R2, 0x1bb90 ;  /* 0x0001bb9000027802 */ /* 0x000fe40000000f00 */
[----:B--23-5:R-:W-:Y:S05]  /*1bb80*/  CALL.REL.NOINC `($__internal_31_$__cuda_sm70_shflsync_idx_p) ;  /* 0x0000110000007944 */ /* 0x02cfea0003c00000 */
[----:B------:R-:W-:Y:S01]  /*1bb90*/  MOV R10, R0 ;  /* 0x00000000000a7202 */ /* 0x000fe20000000f00 */
[----:B------:R-:W-:Y:S05]  /*1bba0*/  BRA `(.L_x_1549) ;  /* 0xfffedd1000007947 */ /* 0x000fea000383ffff */
.L_x_1421:
[----:B------:R-:W-:Y:S01]  /*1bbb0*/  IMAD.MOV.U32 R5, RZ, RZ, R15 ;  /* 0x000000ffff057224 */ /* 0x000fe200078e000f */
[----:B------:R-:W-:Y:S01]  /*1bbc0*/  MOV R3, 0x2 ;  /* 0x0000000200037802 */ /* 0x000fe20000000f00 */
[----:B----4-:R-:W-:Y:S01]  /*1bbd0*/  IMAD.MOV.U32 R0, RZ, RZ, 0x181f ;  /* 0x0000181fff007424 */ /* 0x010fe200078e00ff */
[----:B------:R-:W-:Y:S02]  /*1bbe0*/  MOV R2, 0x1bc00 ;  /* 0x0001bc0000027802 */ /* 0x000fe40000000f00 */
[----:B-123-5:R-:W-:Y:S05]  /*1bbf0*/  CALL.REL.NOINC `($__internal_31_$__cuda_sm70_shflsync_idx_p) ;  /* 0x0000109000007944 */ /* 0x02efea0003c00000 */
[----:B------:R-:W-:Y:S05]  /*1bc00*/  BRA `(.L_x_1550) ;  /* 0xfffedcd000007947 */ /* 0x000fea000383ffff */
.L_x_1424:
[----:B-1----:R-:W-:Y:S01]  /*1bc10*/  IMAD.MOV.U32 R5, RZ, RZ, R13 ;  /* 0x000000ffff057224 */ /* 0x002fe200078e000d */
[----:B------:R-:W-:Y:S01]  /*1bc20*/  MOV R3, 0x3 ;  /* 0x0000000300037802 */ /* 0x000fe20000000f00 */
[----:B------:R-:W-:Y:S01]  /*1bc30*/  IMAD.MOV.U32 R0, RZ, RZ, 0x181f ;  /* 0x0000181fff007424 */ /* 0x000fe200078e00ff */
[----:B------:R-:W-:-:S02]  /*1bc40*/  MOV R2, 0x1bc60 ;  /* 0x0001bc6000027802 */ /* 0x000fc40000000f00 */
[----:B--2345:R-:W-:Y:S05]  /*1bc50*/  CALL.REL.NOINC `($__internal_31_$__cuda_sm70_shflsync_idx_p) ;  /* 0x0000103000007944 */ /* 0x03cfea0003c00000 */
[----:B------:R-:W-:Y:S01]  /*1bc60*/  IMAD.MOV.U32 R10, RZ, RZ, R0 ;  /* 0x000000ffff0a7224 */ /* 0x000fe200078e0000 */
[----:B------:R-:W-:Y:S01]  /*1bc70*/  MOV R3, 0x3 ;  /* 0x0000000300037802 */ /* 0x000fe20000000f00 */
[----:B------:R-:W-:Y:S01]  /*1bc80*/  IMAD.MOV.U32 R5, RZ, RZ, R15 ;  /* 0x000000ffff057224 */ /* 0x000fe200078e000f */
[----:B------:R-:W-:-:S02]  /*1bc90*/  MOV R0, 0x181f ;  /* 0x0000181f00007802 */ /* 0x000fc40000000f00 */
[----:B------:R-:W-:Y:S02]  /*1bca0*/  MOV R2, 0x1bcc0 ;  /* 0x0001bcc000027802 */ /* 0x000fe40000000f00 */
[----:B------:R-:W-:Y:S05]  /*1bcb0*/  CALL.REL.NOINC `($__internal_31_$__cuda_sm70_shflsync_idx_p) ;  /* 0x00000fd000007944 */ /* 0x000fea0003c00000 */
[----:B------:R-:W-:Y:S05]  /*1bcc0*/  BRA `(.L_x_1551) ;  /* 0xfffedd8000007947 */ /* 0x000fea000383ffff */
.L_x_1483:
[----:B------:R-:W-:Y:S01]  /*1bcd0*/  IMAD.MOV.U32 R2, RZ, RZ, R203 ;  /* 0x000000ffff027224 */ /* 0x000fe200078e00cb */
[----:B------:R-:W-:Y:S01]  /*1bce0*/  MOV R7, 0x1f ;  /* 0x0000001f00077802 */ /* 0x000fe20000000f00 */
[----:B------:R-:W-:Y:S01]  /*1bcf0*/  IMAD.MOV.U32 R5, RZ, RZ, 0x2 ;  /* 0x00000002ff057424 */ /* 0x000fe200078e00ff */
[----:B------:R-:W-:Y:S02]  /*1bd00*/  MOV R6, 0xffffffff ;  /* 0xffffffff00067802 */ /* 0x000fe40000000f00 */
[----:B------:R-:W-:Y:S02]  /*1bd10*/  MOV R3, 0x1bd30 ;  /* 0x0001bd3000037802 */ /* 0x000fe40000000f00 */
[----:B------:R-:W-:Y:S05]  /*1bd20*/  CALL.REL.NOINC `($__internal_30_$__cuda_sm70_shflsync_bfly_p) ;  /* 0x00000f1000007944 */ /* 0x000fea0003c00000 */
[----:B------:R-:W-:Y:S01]  /*1bd30*/  FADD.FTZ R0, R203, R5 ;  /* 0x00000005cb007221 */ /* 0x000fe20000010000 */
[----:B------:R-:W-:Y:S02]  /*1bd40*/  MOV R5, 0x1 ;  /* 0x0000000100057802 */ /* 0x000fe40000000f00 */
[----:B------:R-:W-:Y:S02]  /*1bd50*/  MOV R3, 0x1bd80 ;  /* 0x0001bd8000037802 */ /* 0x000fe40000000f00 */
[----:B------:R-:W-:-:S02]  /*1bd60*/  MOV R2, R0 ;  /* 0x0000000000027202 */ /* 0x000fc40000000f00 */
[----:B------:R-:W-:Y:S05]  /*1bd70*/  CALL.REL.NOINC `($__internal_30_$__cuda_sm70_shflsync_bfly_p) ;  /* 0x00000ec000007944 */ /* 0x000fea0003c00000 */
[----:B------:R-:W-:Y:S01]  /*1bd80*/  FADD.FTZ R0, R0, R5 ;  /* 0x0000000500007221 */ /* 0x000fe20000010000 */
[----:B------:R-:W-:-:S02]  /*1bd90*/  MOV R2, R204 ;  /* 0x000000cc00027202 */ /* 0x000fc40000000f00 */
[----:B------:R-:W-:Y:S02]  /*1bda0*/  MOV R5, 0x2 ;  /* 0x0000000200057802 */ /* 0x000fe40000000f00 */
[----:B------:R-:W-:Y:S02]  /*1bdb0*/  MOV R3, 0x1bdd0 ;  /* 0x0001bdd000037802 */ /* 0x000fe40000000f00 */
[----:B------:R-:W-:Y:S05]  /*1bdc0*/  CALL.REL.NOINC `($__internal_30_$__cuda_sm70_shflsync_bfly_p) ;  /* 0x00000e7000007944 */ /* 0x000fea0003c00000 */
[----:B------:R-:W-:Y:S01]  /*1bdd0*/  FADD.FTZ R4, R204, R5 ;  /* 0x00000005cc047221 */ /* 0x000fe20000010000 */
[----:B------:R-:W-:Y:S02]  /*1bde0*/  MOV R5, 0x1 ;  /* 0x0000000100057802 */ /* 0x000fe40000000f00 */
[----:B------:R-:W-:Y:S02]  /*1bdf0*/  MOV R3, 0x1be20 ;  /* 0x0001be2000037802 */ /* 0x000fe40000000f00 */
[----:B------:R-:W-:Y:S02]  /*1be00*/  MOV R2, R4 ;  /* 0x0000000400027202 */ /* 0x000fe40000000f00 */
[----:B------:R-:W-:Y:S05]  /*1be10*/  CALL.REL.NOINC `($__internal_30_$__cuda_sm70_shflsync_bfly_p) ;  /* 0x00000e2000007944 */ /* 0x000fea0003c00000 */
[----:B------:R-:W-:Y:S01]  /*1be20*/  MOV R3, R5 ;  /* 0x0000000500037202 */ /* 0x000fe20000000f00 */
[----:B------:R-:W-:Y:S05]  /*1be30*/  BRA `(.L_x_1552) ;  /* 0xffff9e7000007947 */ /* 0x000fea000383ffff */
.L_x_1490:
[----:B--234-:R-:W-:Y:S01]  /*1be40*/  IMAD.MOV.U32 R5, RZ, RZ, R15 ;  /* 0x000000ffff057224 */ /* 0x01cfe200078e000f */
[----:B------:R-:W-:Y:S01]  /*1be50*/  MOV R3, RZ ;  /* 0x000000ff00037202 */ /* 0x000fe20000000f00 */
[----:B------:R-:W-:Y:S01]  /*1be60*/  IMAD.MOV.U32 R0, RZ, RZ, 0x181f ;  /* 0x0000181fff007424 */ /* 0x000fe200078e00ff */
[----:B------:R-:W-:-:S02]  /*1be70*/  MOV R2, 0x1be90 ;  /* 0x0001be9000027802 */ /* 0x000fc40000000f00 */
[----:B-1----:R-:W-:Y:S05]  /*1be80*/  CALL.REL.NOINC `($__internal_31_$__cuda_sm70_shflsync_idx_p) ;  /* 0x00000e0000007944 */ /* 0x002fea0003c00000 */
[----:B------:R-:W-:Y:S01]  /*1be90*/  MOV R12, R0 ;  /* 0x00000000000c7202 */ /* 0x000fe20000000f00 */
[----:B------:R-:W-:Y:S05]  /*1bea0*/  BRA `(.L_x_1553) ;  /* 0xffffbaa000007947 */ /* 0x000fea000383ffff */
.L_x_1491:
[----:B------:R-:W-:Y:S01]  /*1beb0*/  IMAD.MOV.U32 R5, RZ, RZ, R16 ;  /* 0x000000ffff057224 */ /* 0x000fe200078e0010 */
[----:B------:R-:W-:Y:S01]  /*1bec0*/  MOV R3, RZ ;  /* 0x000000ff00037202 */ /* 0x000fe20000000f00 */
[----:B------:R-:W-:Y:S01]  /*1bed0*/  IMAD.MOV.U32 R0, RZ, RZ, 0x181f ;  /* 0x0000181fff007424 */ /* 0x000fe200078e00ff */
[----:B------:R-:W-:-:S02]  /*1bee0*/  MOV R2, 0x1bf00 ;  /* 0x0001bf0000027802 */ /* 0x000fc40000000f00 */
[----:B-123--:R-:W-:Y:S05]  /*1bef0*/  CALL.REL.NOINC `($__internal_31_$__cuda_sm70_shflsync_idx_p) ;  /* 0x00000d9000007944 */ /* 0x00efea0003c00000 */
[----:B------:R-:W-:Y:S05]  /*1bf00*/  BRA `(.L_x_1554) ;  /* 0xffffba6000007947 */ /* 0x000fea000383ffff */
.L_x_1494:
[----:B------:R-:W-:Y:S01]  /*1bf10*/  IMAD.MOV.U32 R5, RZ, RZ, R15 ;  /* 0x000000ffff057224 */ /* 0x000fe200078e000f */
[----:B--2---:R-:W-:Y:S01]  /*1bf20*/  MOV R3, 0x1 ;  /* 0x0000000100037802 */ /* 0x004fe20000000f00 */
[----:B------:R-:W-:Y:S01]  /*1bf30*/  IMAD.MOV.U32 R0, RZ, RZ, 0x181f ;  /* 0x0000181fff007424 */ /* 0x000fe200078e00ff */
[----:B------:R-:W-:-:S02]  /*1bf40*/  MOV R2, 0x1bf60 ;  /* 0x0001bf6000027802 */ /* 0x000fc40000000f00 */
[----:B-1-34-:R-:W-:Y:S05]  /*1bf50*/  CALL.REL.NOINC `($__internal_31_$__cuda_sm70_shflsync_idx_p) ;  /* 0x00000d3000007944 */ /* 0x01afea0003c00000 */
[----:B------:R-:W-:Y:S01]  /*1bf60*/  IMAD.MOV.U32 R12, RZ, RZ, R0 ;  /* 0x000000ffff0c7224 */ /* 0x000fe200078e0000 */
[----:B------:R-:W-:Y:S01]  /*1bf70*/  MOV R3, 0x1 ;  /* 0x0000000100037802 */ /* 0x000fe20000000f00 */
[----:B------:R-:W-:Y:S01]  /*1bf80*/  IMAD.MOV.U32 R5, RZ, RZ, R16 ;  /* 0x000000ffff057224 */ /* 0x000fe200078e0010 */
[----:B------:R-:W-:-:S02]  /*1bf90*/  MOV R0, 0x181f ;  /* 0x0000181f00007802 */ /* 0x000fc40000000f00 */
[----:B------:R-:W-:Y:S02]  /*1bfa0*/  MOV R2, 0x1bfc0 ;  /* 0x0001bfc000027802 */ /* 0x000fe40000000f00 */
[----:B------:R-:W-:Y:S05]  /*1bfb0*/  CALL.REL.NOINC `($__internal_31_$__cuda_sm70_shflsync_idx_p) ;  /* 0x00000cd000007944 */ /* 0x000fea0003c00000 */
[----:B------:R-:W-:Y:S05]  /*1bfc0*/  BRA `(.L_x_1555) ;  /* 0xffffbb7000007947 */ /* 0x000fea000383ffff */
.L_x_1497:
[----:B------:R-:W-:Y:S01]  /*1bfd0*/  IMAD.MOV.U32 R5, RZ, RZ, R15 ;  /* 0x000000ffff057224 */ /* 0x000fe200078e000f */
[----:B--2---:R-:W-:Y:S01]  /*1bfe0*/  MOV R3, 0x2 ;  /* 0x0000000200037802 */ /* 0x004fe20000000f00 */
[----:B------:R-:W-:Y:S01]  /*1bff0*/  IMAD.MOV.U32 R0, RZ, RZ, 0x181f ;  /* 0x0000181fff007424 */ /* 0x000fe200078e00ff */
[----:B------:R-:W-:Y:S02]  /*1c000*/  MOV R2, 0x1c020 ;  /* 0x0001c02000027802 */ /* 0x000fe40000000f00 */
[----:B-1-34-:R-:W-:Y:S05]  /*1c010*/  CALL.REL.NOINC `($__internal_31_$__cuda_sm70_shflsync_idx_p) ;  /* 0x00000c7000007944 */ /* 0x01afea0003c00000 */
[----:B------:R-:W-:Y:S01]  /*1c020*/  MOV R12, R0 ;  /* 0x00000000000c7202 */ /* 0x000fe20000000f00 */
[----:B------:R-:W-:Y:S05]  /*1c030*/  BRA `(.L_x_1556) ;  /* 0xffffbc7000007947 */ /* 0x000fea000383ffff */
.L_x_1498:
[----:B------:R-:W-:Y:S01]  /*1c040*/  IMAD.MOV.U32 R5, RZ, RZ, R16 ;  /* 0x000000ffff057224 */ /* 0x000fe200078e0010 */
[----:B--2---:R-:W-:Y:S01]  /*1c050*/  MOV R3, 0x2 ;  /* 0x0000000200037802 */ /* 0x004fe20000000f00 */
[----:B------:R-:W-:Y:S01]  /*1c060*/  IMAD.MOV.U32 R0, RZ, RZ, 0x181f ;  /* 0x0000181fff007424 */ /* 0x000fe200078e00ff */
[----:B------:R-:W-:Y:S02]  /*1c070*/  MOV R2, 0x1c090 ;  /* 0x0001c09000027802 */ /* 0x000fe40000000f00 */
[----:B-1-34-:R-:W-:Y:S05]  /*1c080*/  CALL.REL.NOINC `($__internal_31_$__cuda_sm70_shflsync_idx_p) ;  /* 0x00000c0000007944 */ /* 0x01afea0003c00000 */
[----:B------:R-:W-:Y:S05]  /*1c090*/  BRA `(.L_x_1557) ;  /* 0xffffbc3000007947 */ /* 0x000fea000383ffff */
.L_x_1501:
[----:B------:R-:W-:Y:S01]  /*1c0a0*/  IMAD.MOV.U32 R5, RZ, RZ, R15 ;  /* 0x000000ffff057224 */ /* 0x000fe200078e000f */
[----:B---3--:R-:W-:Y:S01]  /*1c0b0*/  MOV R3, 0x3 ;  /* 0x0000000300037802 */ /* 0x008fe20000000f00 */
[----:B----4-:R-:W-:Y:S01]  /*1c0c0*/  IMAD.MOV.U32 R0, RZ, RZ, 0x181f ;  /* 0x0000181fff007424 */ /* 0x010fe200078e00ff */
[----:B------:R-:W-:-:S02]  /*1c0d0*/  MOV R2, 0x1c0f0 ;  /* 0x0001c0f000027802 */ /* 0x000fc40000000f00 */
[----:B-12---:R-:W-:Y:S05]  /*1c0e0*/  CALL.REL.NOINC `($__internal_31_$__cuda_sm70_shflsync_idx_p) ;  /* 0x00000ba000007944 */ /* 0x006fea0003c00000 */
[----:B------:R-:W-:Y:S01]  /*1c0f0*/  IMAD.MOV.U32 R10, RZ, RZ, R0 ;  /* 0x000000ffff0a7224 */ /* 0x000fe200078e0000 */
[----:B------:R-:W-:Y:S01]  /*1c100*/  MOV R3, 0x3 ;  /* 0x0000000300037802 */ /* 0x000fe20000000f00 */
[----:B------:R-:W-:Y:S01]  /*1c110*/  IMAD.MOV.U32 R5, RZ, RZ, R16 ;  /* 0x000000ffff057224 */ /* 0x000fe200078e0010 */
[----:B------:R-:W-:-:S02]  /*1c120*/  MOV R0, 0x181f ;  /* 0x0000181f00007802 */ /* 0x000fc40000000f00 */
[----:B------:R-:W-:Y:S02]  /*1c130*/  MOV R2, 0x1c150 ;  /* 0x0001c15000027802 */ /* 0x000fe40000000f00 */
[----:B------:R-:W-:Y:S05]  /*1c140*/  CALL.REL.NOINC `($__internal_31_$__cuda_sm70_shflsync_idx_p) ;  /* 0x00000b4000007944 */ /* 0x000fea0003c00000 */
[----:B------:R-:W-:Y:S05]  /*1c150*/  BRA `(.L_x_1558) ;  /* 0xffffbcf000007947 */ /* 0x000fea000383ffff */
.L_x_1503:
[----:B------:R-:W-:Y:S01]  /*1c160*/  IMAD.MOV.U32 R5, RZ, RZ, R16 ;  /* 0x000000ffff057224 */ /* 0x000fe200078e0010 */
[----:B------:R-:W-:Y:S01]  /*1c170*/  MOV R3, RZ ;  /* 0x000000ff00037202 */ /* 0x000fe20000000f00 */
[----:B------:R-:W-:Y:S01]  /*1c180*/  IMAD.MOV.U32 R0, RZ, RZ, 0x1c1f ;  /* 0x00001c1fff007424 */ /* 0x000fe200078e00ff */
[----:B------:R-:W-:Y:S02]  /*1c190*/  MOV R2, 0x1c1b0 ;  /* 0x0001c1b000027802 */ /* 0x000fe40000000f00 */
[----:B------:R-:W-:Y:S05]  /*1c1a0*/  CALL.REL.NOINC `($__internal_31_$__cuda_sm70_shflsync_idx_p) ;  /* 0x00000ae000007944 */ /* 0x000fea0003c00000 */
[----:B------:R-:W-:Y:S01]  /*1c1b0*/  MOV R4, R0 ;  /* 0x0000000000047202 */ /* 0x000fe20000000f00 */
[----:B------:R-:W-:Y:S05]  /*1c1c0*/  BRA `(.L_x_1559) ;  /* 0xffffc00000007947 */ /* 0x000fea000383ffff */
.L_x_1504:
[----:B------:R-:W-:Y:S01]  /*1c1d0*/  IMAD.MOV.U32 R5, RZ, RZ, R17 ;  /* 0x000000ffff057224 */ /* 0x000fe200078e0011 */
[----:B------:R-:W-:Y:S01]  /*1c1e0*/  MOV R3, RZ ;  /* 0x000000ff00037202 */ /* 0x000fe20000000f00 */
[----:B------:R-:W-:Y:S01]  /*1c1f0*/  IMAD.MOV.U32 R0, RZ, RZ, 0x1c1f ;  /* 0x00001c1fff007424 */ /* 0x000fe200078e00ff */
[----:B------:R-:W-:Y:S02]  /*1c200*/  MOV R2, 0x1c220 ;  /* 0x0001c22000027802 */ /* 0x000fe40000000f00 */
[----:B-12---:R-:W-:Y:S05]  /*1c210*/  CALL.REL.NOINC `($__internal_31_$__cuda_sm70_shflsync_idx_p) ;  /* 0x00000a7000007944 */ /* 0x006fea0003c00000 */
[----:B------:R-:W-:Y:S05]  /*1c220*/  BRA `(.L_x_1560) ;  /* 0xffffbfc000007947 */ /* 0x000fea000383ffff */
.L_x_1507:
[----:B------:R-:W-:Y:S01]  /*1c230*/  IMAD.MOV.U32 R5, RZ, RZ, R16 ;  /* 0x000000ffff057224 */ /* 0x000fe200078e0010 */
[----:B------:R-:W-:Y:S01]  /*1c240*/  MOV R3, 0x1 ;  /* 0x0000000100037802 */ /* 0x000fe20000000f00 */
[----:B----4-:R-:W-:Y:S01]  /*1c250*/  IMAD.MOV.U32 R0, RZ, RZ, 0x1c1f ;  /* 0x00001c1fff007424 */ /* 0x010fe200078e00ff */
[----:B------:R-:W-:-:S02]  /*1c260*/  MOV R2, 0x1c280 ;  /* 0x0001c28000027802 */ /* 0x000fc40000000f00 */
[----:B-123--:R-:W-:Y:S05]  /*1c270*/  CALL.REL.NOINC `($__internal_31_$__cuda_sm70_shflsync_idx_p) ;  /* 0x00000a1000007944 */ /* 0x00efea0003c00000 */
[----:B------:R-:W-:Y:S01]  /*1c280*/  IMAD.MOV.U32 R4, RZ, RZ, R0 ;  /* 0x000000ffff047224 */ /* 0x000fe200078e0000 */
[----:B------:R-:W-:Y:S01]  /*1c290*/  MOV R3, 0x1 ;  /* 0x0000000100037802 */ /* 0x000fe20000000f00 */
[----:B------:R-:W-:Y:S01]  /*1c2a0*/  IMAD.MOV.U32 R5, RZ, RZ, R17 ;  /* 0x000000ffff057224 */ /* 0x000fe200078e0011 */
[----:B------:R-:W-:-:S02]  /*1c2b0*/  MOV R0, 0x1c1f ;  /* 0x00001c1f00007802 */ /* 0x000fc40000000f00 */
[----:B------:R-:W-:Y:S02]  /*1c2c0*/  MOV R2, 0x1c2e0 ;  /* 0x0001c2e000027802 */ /* 0x000fe40000000f00 */
[----:B------:R-:W-:Y:S05]  /*1c2d0*/  CALL.REL.NOINC `($__internal_31_$__cuda_sm70_shflsync_idx_p) ;  /* 0x000009b000007944 */ /* 0x000fea0003c00000 */
[----:B------:R-:W-:Y:S05]  /*1c2e0*/  BRA `(.L_x_1561) ;  /* 0xffffcbf000007947 */ /* 0x000fea000383ffff */
.L_x_1511:
[----:B------:R-:W-:Y:S01]  /*1c2f0*/  IMAD.MOV.U32 R5, RZ, RZ, R13 ;  /* 0x000000ffff057224 */ /* 0x000fe200078e000d */
[----:B------:R-:W-:Y:S01]  /*1c300*/  MOV R3, RZ ;  /* 0x000000ff00037202 */ /* 0x000fe20000000f00 */
[----:B------:R-:W-:Y:S01]  /*1c310*/  IMAD.MOV.U32 R0, RZ, RZ, 0x181f ;  /* 0x0000181fff007424 */ /* 0x000fe200078e00ff */
[----:B------:R-:W-:Y:S02]  /*1c320*/  MOV R2, 0x1c340 ;  /* 0x0001c34000027802 */ /* 0x000fe40000000f00 */
[----:B------:R-:W-:Y:S05]  /*1c330*/  CALL.REL.NOINC `($__internal_31_$__cuda_sm70_shflsync_idx_p) ;  /* 0x0000095000007944 */ /* 0x000fea0003c00000 */
[----:B------:R-:W-:Y:S01]  /*1c340*/  MOV R12, R0 ;  /* 0x00000000000c7202 */ /* 0x000fe20000000f00 */
[----:B------:R-:W-:Y:S05]  /*1c350*/  BRA `(.L_x_1562) ;  /* 0xffffdfe000007947 */ /* 0x000fea000383ffff */
.L_x_1512:
[----:B------:R-:W-:Y:S01]  /*1c360*/  IMAD.MOV.U32 R5, RZ, RZ, R16 ;  /* 0x000000ffff057224 */ /* 0x000fe200078e0010 */
[----:B------:R-:W-:Y:S01]  /*1c370*/  MOV R3, RZ ;  /* 0x000000ff00037202 */ /* 0x000fe20000000f00 */
[----:B------:R-:W-:Y:S01]  /*1c380*/  IMAD.MOV.U32 R0, RZ, RZ, 0x181f ;  /* 0x0000181fff007424 */ /* 0x000fe200078e00ff */
[----:B------:R-:W-:Y:S02]  /*1c390*/  MOV R2, 0x1c3b0 ;  /* 0x0001c3b000027802 */ /* 0x000fe40000000f00 */
[----:B-12---:R-:W-:Y:S05]  /*1c3a0*/  CALL.REL.NOINC `($__internal_31_$__cuda_sm70_shflsync_idx_p) ;  /* 0x000008e000007944 */ /* 0x006fea0003c00000 */
[----:B------:R-:W-:Y:S05]  /*1c3b0*/  BRA `(.L_x_1563) ;  /* 0xffffdfa000007947 */ /* 0x000fea000383ffff */
.L_x_1515:
[----:B------:R-:W-:Y:S01]  /*1c3c0*/  IMAD.MOV.U32 R5, RZ, RZ, R13 ;  /* 0x000000ffff057224 */ /* 0x000fe200078e000d */
[----:B--2---:R-:W-:Y:S01]  /*1c3d0*/  MOV R3, 0x1 ;  /* 0x0000000100037802 */ /* 0x004fe20000000f00 */
[----:B----4-:R-:W-:Y:S01]  /*1c3e0*/  IMAD.MOV.U32 R0, RZ, RZ, 0x181f ;  /* 0x0000181fff007424 */ /* 0x010fe200078e00ff */
[----:B------:R-:W-:-:S02]  /*1c3f0*/  MOV R2, 0x1c410 ;  /* 0x0001c41000027802 */ /* 0x000fc40000000f00 */
[----:B-1-3--:R-:W-:Y:S05]  /*1c400*/  CALL.REL.NOINC `($__internal_31_$__cuda_sm70_shflsync_idx_p) ;  /* 0x0000088000007944 */ /* 0x00afea0003c00000 */
[----:B------:R-:W-:Y:S01]  /*1c410*/  IMAD.MOV.U32 R12, RZ, RZ, R0 ;  /* 0x000000ffff0c7224 */ /* 0x000fe200078e0000 */
[----:B------:R-:W-:Y:S01]  /*1c420*/  MOV R3, 0x1 ;  /* 0x0000000100037802 */ /* 0x000fe20000000f00 */
[----:B------:R-:W-:Y:S01]  /*1c430*/  IMAD.MOV.U32 R5, RZ, RZ, R16 ;  /* 0x000000ffff057224 */ /* 0x000fe200078e0010 */
[----:B------:R-:W-:-:S02]  /*1c440*/  MOV R0, 0x181f ;  /* 0x0000181f00007802 */ /* 0x000fc40000000f00 */
[----:B------:R-:W-:Y:S02]  /*1c450*/  MOV R2, 0x1c470 ;  /* 0x0001c47000027802 */ /* 0x000fe40000000f00 */
[----:B------:R-:W-:Y:S05]  /*1c460*/  CALL.REL.NOINC `($__internal_31_$__cuda_sm70_shflsync_idx_p) ;  /* 0x0000082000007944 */ /* 0x000fea0003c00000 */
[----:B------:R-:W-:Y:S05]  /*1c470*/  BRA `(.L_x_1564) ;  /* 0xffffe0c000007947 */ /* 0x000fea000383ffff */
.L_x_1518:
[----:B------:R-:W-:Y:S01]  /*1c480*/  IMAD.MOV.U32 R5, RZ, RZ, R13 ;  /* 0x000000ffff057224 */ /* 0x000fe200078e000d */
[----:B-1----:R-:W-:Y:S01]  /*1c490*/  MOV R3, 0x2 ;  /* 0x0000000200037802 */ /* 0x002fe20000000f00 */
[----:B----4-:R-:W-:Y:S01]  /*1c4a0*/  IMAD.MOV.U32 R0, RZ, RZ, 0x181f ;  /* 0x0000181fff007424 */ /* 0x010fe200078e00ff */
[----:B------:R-:W-:Y:S02]  /*1c4b0*/  MOV R2, 0x1c4d0 ;  /* 0x0001c4d000027802 */ /* 0x000fe40000000f00 */
[----:B--23--:R-:W-:Y:S05]  /*1c4c0*/  CALL.REL.NOINC `($__internal_31_$__cuda_sm70_shflsync_idx_p) ;  /* 0x000007c000007944 */ /* 0x00cfea0003c00000 */
[----:B------:R-:W-:Y:S01]  /*1c4d0*/  MOV R12, R0 ;  /* 0x00000000000c7202 */ /* 0x000fe20000000f00 */
[----:B------:R-:W-:Y:S05]  /*1c4e0*/  BRA `(.L_x_1565) ;  /* 0xffffe1c000007947 */ /* 0x000fea000383ffff */
.L_x_1519:
[----:B------:R-:W-:Y:S01]  /*1c4f0*/  IMAD.MOV.U32 R5, RZ, RZ, R16 ;  /* 0x000000ffff057224 */ /* 0x000fe200078e0010 */
[----:B------:R-:W-:Y:S01]  /*1c500*/  MOV R3, 0x2 ;  /* 0x0000000200037802 */ /* 0x000fe20000000f00 */
[----:B----4-:R-:W-:Y:S01]  /*1c510*/  IMAD.MOV.U32 R0, RZ, RZ, 0x181f ;  /* 0x0000181fff007424 */ /* 0x010fe200078e00ff */
[----:B------:R-:W-:Y:S02]  /*1c520*/  MOV R2, 0x1c540 ;  /* 0x0001c54000027802 */ /* 0x000fe40000000f00 */
[----:B-123--:R-:W-:Y:S05]  /*1c530*/  CALL.REL.NOINC `($__internal_31_$__cuda_sm70_shflsync_idx_p) ;  /* 0x0000075000007944 */ /* 0x00efea0003c00000 */
[----:B------:R-:W-:Y:S05]  /*1c540*/  BRA `(.L_x_1566) ;  /* 0xffffe18000007947 */ /* 0x000fea000383ffff */
.L_x_1522:
[----:B------:R-:W-:Y:S01]  /*1c550*/  IMAD.MOV.U32 R5, RZ, RZ, R13 ;  /* 0x000000ffff057224 */ /* 0x000fe200078e000d */
[----:B-1----:R-:W-:Y:S01]  /*1c560*/  MOV R3, 0x3 ;  /* 0x0000000300037802 */ /* 0x002fe20000000f00 */
[----:B------:R-:W-:Y:S01]  /*1c570*/  IMAD.MOV.U32 R0, RZ, RZ, 0x181f ;  /* 0x0000181fff007424 */ /* 0x000fe200078e00ff */
[----:B------:R-:W-:-:S02]  /*1c580*/  MOV R2, 0x1c5a0 ;  /* 0x0001c5a000027802 */ /* 0x000fc40000000f00 */
[----:B--234-:R-:W-:Y:S05]  /*1c590*/  CALL.REL.NOINC `($__internal_31_$__cuda_sm70_shflsync_idx_p) ;  /* 0x000006f000007944 */ /* 0x01cfea0003c00000 */
[----:B------:R-:W-:Y:S01]  /*1c5a0*/  IMAD.MOV.U32 R12, RZ, RZ, R0 ;  /* 0x000000ffff0c7224 */ /* 0x000fe200078e0000 */
[----:B------:R-:W-:Y:S01]  /*1c5b0*/  MOV R3, 0x3 ;  /* 0x0000000300037802 */ /* 0x000fe20000000f00 */
[----:B------:R-:W-:Y:S01]  /*1c5c0*/  IMAD.MOV.U32 R5, RZ, RZ, R16 ;  /* 0x000000ffff057224 */ /* 0x000fe200078e0010 */
[----:B------:R-:W-:-:S02]  /*1c5d0*/  MOV R0, 0x181f ;  /* 0x0000181f00007802 */ /* 0x000fc40000000f00 */
[----:B------:R-:W-:Y:S02]  /*1c5e0*/  MOV R2, 0x1c600 ;  /* 0x0001c60000027802 */ /* 0x000fe40000000f00 */
[----:B------:R-:W-:Y:S05]  /*1c5f0*/  CALL.REL.NOINC `($__internal_31_$__cuda_sm70_shflsync_idx_p) ;  /* 0x0000069000007944 */ /* 0x000fea0003c00000 */
[----:B------:R-:W-:Y:S05]  /*1c600*/  BRA `(.L_x_1567) ;  /* 0xffffe24000007947 */ /* 0x000fea000383ffff */
.L_x_1524:
[----:B------:R-:W-:Y:S01]  /*1c610*/  IMAD.MOV.U32 R5, RZ, RZ, R114 ;  /* 0x000000ffff057224 */ /* 0x000fe200078e0072 */
[----:B------:R-:W-:Y:S01]  /*1c620*/  MOV R3, RZ ;  /* 0x000000ff00037202 */ /* 0x000fe20000000f00 */
[----:B------:R-:W-:Y:S01]  /*1c630*/  IMAD.MOV.U32 R0, RZ, RZ, 0x1f ;  /* 0x0000001fff007424 */ /* 0x000fe200078e00ff */
[----:B------:R-:W-:Y:S02]  /*1c640*/  MOV R2, 0x1c660 ;  /* 0x0001c66000027802 */ /* 0x000fe40000000f00 */
[----:B---3--:R-:W-:Y:S05]  /*1c650*/  CALL.REL.NOINC `($__internal_31_$__cuda_sm70_shflsync_idx_p) ;  /* 0x0000063000007944 */ /* 0x008fea0003c00000 */
[----:B------:R-:W-:Y:S01]  /*1c660*/  MOV R9, R0 ;  /* 0x0000000000097202 */ /* 0x000fe20000000f00 */
[----:B------:R-:W-:Y:S05]  /*1c670*/  BRA `(.L_x_1568) ;  /* 0xffffe40000007947 */ /* 0x000fea000383ffff */
.L_x_1525:
[----:B------:R-:W-:Y:S01]  /*1c680*/  IMAD.MOV.U32 R5, RZ, RZ, R114 ;  /* 0x000000ffff057224 */ /* 0x000fe200078e0072 */
[----:B------:R-:W-:Y:S01]  /*1c690*/  MOV R3, 0x1 ;  /* 0x0000000100037802 */ /* 0x000fe20000000f00 */
[----:B------:R-:W-:Y:S01]  /*1c6a0*/  IMAD.MOV.U32 R0, RZ, RZ, 0x1f ;  /* 0x0000001fff007424 */ /* 0x000fe200078e00ff */
[----:B------:R-:W-:Y:S02]  /*1c6b0*/  MOV R2, 0x1c6d0 ;  /* 0x0001c6d000027802 */ /* 0x000fe40000000f00 */
[----:B-123--:R-:W-:Y:S05]  /*1c6c0*/  CALL.REL.NOINC `($__internal_31_$__cuda_sm70_shflsync_idx_p) ;  /* 0x000005c000007944 */ /* 0x00efea0003c00000 */
[----:B------:R-:W-:Y:S01]  /*1c6d0*/  MOV R8, R0 ;  /* 0x0000000000087202 */ /* 0x000fe20000000f00 */
[----:B------:R-:W-:Y:S05]  /*1c6e0*/  BRA `(.L_x_1569) ;  /* 0xffffe3b000007947 */ /* 0x000fea000383ffff */
.L_x_1526:
[----:B------:R-:W-:Y:S02]  /*1c6f0*/  MOV R2, 0x1 ;  /* 0x0000000100027802 */ /* 0x000fe40000000f00 */
[----:B------:R-:W-:-:S02]  /*1c700*/  MOV R3, 0x1c720 ;  /* 0x0001c72000037802 */ /* 0x000fc40000000f00 */
[----:B-12-4-:R-:W-:Y:S05]  /*1c710*/  CALL.REL.NOINC `($__internal_32_$__cuda_sm70_shflsync_up_p) ;  /* 0x000005c000007944 */ /* 0x016fea0003c00000 */
[----:B------:R-:W-:Y:S05]  /*1c720*/  BRA `(.L_x_1570) ;  /* 0xffffe4a000007947 */ /* 0x000fea000383ffff */
.L_x_1527:
[----:B------:R-:W-:Y:S02]  /*1c730*/  MOV R2, 0x2 ;  /* 0x0000000200027802 */ /* 0x000fe40000000f00 */
[----:B------:R-:W-:-:S02]  /*1c740*/  MOV R3, 0x1c760 ;  /* 0x0001c76000037802 */ /* 0x000fc40000000f00 */
[----:B-12---:R-:W-:Y:S05]  /*1c750*/  CALL.REL.NOINC `($__internal_32_$__cuda_sm70_shflsync_up_p) ;  /* 0x0000058000007944 */ /* 0x006fea0003c00000 */
        /* <DEDUP_REMOVED lines=23> */
.L_x_1531:
[----:B------:R-:W-:Y:S02]  /*1c8d0*/  MOV R2, 0x1 ;  /* 0x0000000100027802 */ /* 0x000fe40000000f00 */
[----:B------:R-:W-:Y:S02]  /*1c8e0*/  MOV R3, 0x1c900 ;  /* 0x0001c90000037802 */ /* 0x000fe40000000f00 */
[----:B------:R-:W-:Y:S05]  /*1c8f0*/  CALL.REL.NOINC `($__internal_32_$__cuda_sm70_shflsync_up_p) ;  /* 0x000003e000007944 */ /* 0x000fea0003c00000 */
[----:B------:R-:W-:Y:S01]  /*1c900*/  MOV R2, R4 ;  /* 0x0000000400027202 */ /* 0x000fe20000000f00 */
[----:B------:R-:W-:Y:S05]  /*1c910*/  BRA `(.L_x_1572) ;  /* 0xffffe51000007947 */ /* 0x000fea000383ffff */
.L_x_1532:
        /* <DEDUP_REMOVED lines=26> */
.L_x_1534:
[----:B------:R-:W-:Y:S02]  /*1cac0*/  SEL R0, RZ, 0x1, P0 ;  /* 0x00000001ff007807 */ /* 0x000fe40000000000 */
[----:B------:R-:W-:Y:S02]  /*1cad0*/  MOV R2, 0x1caf0 ;  /* 0x0001caf000027802 */ /* 0x000fe40000000f00 */
[----:B---3--:R-:W-:Y:S05]  /*1cae0*/  CALL.REL.NOINC `($__internal_33_$__cuda_sm70_votesync_ballot) ;  /* 0x0000026000007944 */ /* 0x008fea0003c00000 */
[----:B------:R-:W-:Y:S01]  /*1caf0*/  MOV R8, R0 ;  /* 0x0000000000087202 */ /* 0x000fe20000000f00 */
[----:B------:R-:W-:Y:S05]  /*1cb00*/  BRA `(.L_x_1574) ;  /* 0xffffe4b000007947 */ /* 0x000fea000383ffff */
.L_x_1535:
[----:B------:R-:W-:Y:S01]  /*1cb10*/  IMAD.MOV.U32 R5, RZ, RZ, R6 ;  /* 0x000000ffff057224 */ /* 0x000fe200078e0006 */
[----:B--2---:R-:W-:Y:S01]  /*1cb20*/  MOV R3, R11 ;  /* 0x0000000b00037202 */ /* 0x004fe20000000f00 */
[----:B------:R-:W-:Y:S01]  /*1cb30*/  IMAD.MOV.U32 R0, RZ, RZ, 0x1f ;  /* 0x0000001fff007424 */ /* 0x000fe200078e00ff */
[----:B------:R-:W-:Y:S02]  /*1cb40*/  MOV R2, 0x1cb60 ;  /* 0x0001cb6000027802 */ /* 0x000fe40000000f00 */
[----:B-1-3--:R-:W-:Y:S05]  /*1cb50*/  CALL.REL.NOINC `($__internal_31_$__cuda_sm70_shflsync_idx_p) ;  /* 0x0000013000007944 */ /* 0x00afea0003c00000 */
[----:B------:R-:W-:Y:S01]  /*1cb60*/  IMAD.MOV.U32 R6, RZ, RZ, R0 ;  /* 0x000000ffff067224 */ /* 0x000fe200078e0000 */
[----:B------:R-:W-:Y:S01]  /*1cb70*/  MOV R3, R11 ;  /* 0x0000000b00037202 */ /* 0x000fe20000000f00 */
[----:B------:R-:W-:Y:S01]  /*1cb80*/  IMAD.MOV.U32 R5, RZ, RZ, R7 ;  /* 0x000000ffff057224 */ /* 0x000fe200078e0007 */
[----:B------:R-:W-:Y:S02]  /*1cb90*/  MOV R0, 0x1f ;  /* 0x0000001f00007802 */ /* 0x000fe40000000f00 */
[----:B------:R-:W-:-:S02]  /*1cba0*/  MOV R2, 0x1cbc0 ;  /* 0x0001cbc000027802 */ /* 0x000fc40000000f00 */
[----:B------:R-:W-:Y:S05]  /*1cbb0*/  CALL.REL.NOINC `($__internal_31_$__cuda_sm70_shflsync_idx_p) ;  /* 0x000000d000007944 */ /* 0x000fea0003c00000 */
[----:B------:R-:W-:Y:S01]  /*1cbc0*/  MOV R7, R0 ;  /* 0x0000000000077202 */ /* 0x000fe20000000f00 */
[----:B------:R-:W-:Y:S05]  /*1cbd0*/  BRA `(.L_x_1575) ;  /* 0xffffe42000007947 */ /* 0x000fea000383ffff */
.L_x_1538:
[----:B------:R-:W-:Y:S01]  /*1cbe0*/  IMAD.MOV.U32 R5, RZ, RZ, R4 ;  /* 0x000000ffff057224 */ /* 0x000fe200078e0004 */
[----:B------:R-:W-:-:S02]  /*1cbf0*/  MOV R0, 0x1f ;  /* 0x0000001f00007802 */ /* 0x000fc40000000f00 */
[----:B------:R-:W-:Y:S02]  /*1cc00*/  MOV R2, 0x1cc20 ;  /* 0x0001cc2000027802 */ /* 0x000fe40000000f00 */
[----:B-1234-:R-:W-:Y:S05]  /*1cc10*/  CALL.REL.NOINC `($__internal_31_$__cuda_sm70_shflsync_idx_p) ;  /* 0x0000007000007944 */ /* 0x01efea0003c00000 */
[----:B------:R-:W-:Y:S01]  /*1cc20*/  MOV R12, R0 ;  /* 0x00000000000c7202 */ /* 0x000fe20000000f00 */
[----:B------:R-:W-:Y:S05]  /*1cc30*/  BRA `(.L_x_1537) ;  /* 0xffffe42000007947 */ /* 0x000fea000383ffff */
        .weak           $__internal_30_$__cuda_sm70_shflsync_bfly_p
        .type           $__internal_30_$__cuda_sm70_shflsync_bfly_p,@function
        .size           $__internal_30_$__cuda_sm70_shflsync_bfly_p,($__internal_31_$__cuda_sm70_shflsync_idx_p - $__internal_30_$__cuda_sm70_shflsync_bfly_p)
$__internal_30_$__cuda_sm70_shflsync_bfly_p:
[----:B------:R-:W-:Y:S04]  /*1cc40*/  WARPSYNC R6 ;  /* 0x0000000600007348 */ /* 0x000fe80003800000 */
[----:B------:R1:W2:Y:S02]  /*1cc50*/  SHFL.BFLY PT, R5, R2, R5, R7 ;  /* 0x0c00000502057389 */ /* 0x0002a400000e0007 */
[----:B-1----:R-:W-:Y:S02]  /*1cc60*/  MOV R2, R3 ;  /* 0x0000000300027202 */ /* 0x002fe40000000f00 */
[----:B------:R-:W-:-:S04]  /*1cc70*/  MOV R3, 0x0 ;  /* 0x0000000000037802 */ /* 0x000fc80000000f00 */
[----:B--2---:R-:W-:Y:S05]  /*1cc80*/  RET.REL.NODEC R2 `(_ZN7cutlass13device_kernelIN5flash19enable_sm80_to_sm89INS1_16FlashAttnFwdSm80INS1_25CollectiveMainloopFwdSm80ILi8ELi1ELb0EN4cute5tupleIJNS5_1CILi128EEENS7_ILi48EEENS7_ILi256EEEEEELi256ENS_10bfloat16_tEfNS_4arch4Sm80ELb0ELb0ELb1ELb1ELb0ELb1ELb1ELb1EEENS1_21CollectiveEpilogueFwdINS6_IJS8_SA_S9_EEENS6_IJNS7_ILi1EEESI_SI_EEESC_SE_Li256ELb1ELb1ELb1ELb0EEENS1_36VarlenDynamicPersistentTileSchedulerILi128ELi48ELi256ELi256ELb1ELb1ELb0ELb0ELb1ELb1EEEEEEEEEvNT_6ParamsE) ;  /* 0xfffe337002007950 */ /* 0x004fea0003c3ffff */
        .weak           $__internal_31_$__cuda_sm70_shflsync_idx_p
        .type           $__internal_31_$__cuda_sm70_shflsync_idx_p,@function
        .size           $__internal_31_$__cuda_sm70_shflsync_idx_p,($__internal_32_$__cuda_sm70_shflsync_up_p - $__internal_31_$__cuda_sm70_shflsync_idx_p)
$__internal_31_$__cuda_sm70_shflsync_idx_p:
[----:B------:R-:W-:-:S04]  /*1cc90*/  MOV R115, 0xffffffff ;  /* 0xffffffff00737802 */ /* 0x000fc80000000f00 */
[----:B------:R-:W-:Y:S04]  /*1cca0*/  WARPSYNC R115 ;  /* 0x0000007300007348 */ /* 0x000fe80003800000 */
[----:B------:R1:W2:Y:S02]  /*1ccb0*/  SHFL.IDX PT, R0, R5, R3, R0 ;  /* 0x0000000305007389 */ /* 0x0002a400000e0000 */
[----:B-1----:R-:W-:-:S04]  /*1ccc0*/  MOV R3, 0x0 ;  /* 0x0000000000037802 */ /* 0x002fc80000000f00 */
[----:B--2---:R-:W-:Y:S05]  /*1ccd0*/  RET.REL.NODEC R2 `(_ZN7cutlass13device_kernelIN5flash19enable_sm80_to_sm89INS1_16FlashAttnFwdSm80INS1_25CollectiveMainloopFwdSm80ILi8ELi1ELb0EN4cute5tupleIJNS5_1CILi128EEENS7_ILi48EEENS7_ILi256EEEEEELi256ENS_10bfloat16_tEfNS_4arch4Sm80ELb0ELb0ELb1ELb1ELb0ELb1ELb1ELb1EEENS1_21CollectiveEpilogueFwdINS6_IJS8_SA_S9_EEENS6_IJNS7_ILi1EEESI_SI_EEESC_SE_Li256ELb1ELb1ELb1ELb0EEENS1_36VarlenDynamicPersistentTileSchedulerILi128ELi48ELi256ELi256ELb1ELb1ELb0ELb0ELb1ELb1EEEEEEEEEvNT_6ParamsE) ;  /* 0xfffe332002007950 */ /* 0x004fea0003c3ffff */
        .weak           $__internal_32_$__cuda_sm70_shflsync_up_p
        .type           $__internal_32_$__cuda_sm70_shflsync_up_p,@function
        .size           $__internal_32_$__cuda_sm70_shflsync_up_p,($__internal_33_$__cuda_sm70_votesync_ballot - $__internal_32_$__cuda_sm70_shflsync_up_p)
$__internal_32_$__cuda_sm70_shflsync_up_p:
[----:B------:R-:W-:Y:S02]  /*1cce0*/  IMAD.MOV.U32 R4, RZ, RZ, RZ ;  /* 0x000000ffff047224 */ /* 0x000fe400078e00ff */
[----:B------:R-:W-:-:S04]  /*1ccf0*/  IMAD.MOV.U32 R10, RZ, RZ, -0x1 ;  /* 0xffffffffff0a7424 */ /* 0x000fc800078e00ff */
[----:B------:R-:W-:Y:S04]  /*1cd00*/  WARPSYNC R10 ;  /* 0x0000000a00007348 */ /* 0x000fe80003800000 */
[----:B------:R1:W2:Y:S02]  /*1cd10*/  SHFL.UP PT, R4, R0, R2, R4 ;  /* 0x0400000200047389 */ /* 0x0002a400000e0004 */
[----:B-1----:R-:W-:Y:S02]  /*1cd20*/  MOV R2, R3 ;  /* 0x0000000300027202 */ /* 0x002fe40000000f00 */
[----:B------:R-:W-:-:S04]  /*1cd30*/  MOV R3, 0x0 ;  /* 0x0000000000037802 */ /* 0x000fc80000000f00 */
[----:B--2---:R-:W-:Y:S05]  /*1cd40*/  RET.REL.NODEC R2 `(_ZN7cutlass13device_kernelIN5flash19enable_sm80_to_sm89INS1_16FlashAttnFwdSm80INS1_25CollectiveMainloopFwdSm80ILi8ELi1ELb0EN4cute5tupleIJNS5_1CILi128EEENS7_ILi48EEENS7_ILi256EEEEEELi256ENS_10bfloat16_tEfNS_4arch4Sm80ELb0ELb0ELb1ELb1ELb0ELb1ELb1ELb1EEENS1_21CollectiveEpilogueFwdINS6_IJS8_SA_S9_EEENS6_IJNS7_ILi1EEESI_SI_EEESC_SE_Li256ELb1ELb1ELb1ELb0EEENS1_36VarlenDynamicPersistentTileSchedulerILi128ELi48ELi256ELi256ELb1ELb1ELb0ELb0ELb1ELb1EEEEEEEEEvNT_6ParamsE) ;  /* 0xfffe32b002007950 */ /* 0x004fea0003c3ffff */
        .weak           $__internal_33_$__cuda_sm70_votesync_ballot
        .type           $__internal_33_$__cuda_sm70_votesync_ballot,@function
        .size           $__internal_33_$__cuda_sm70_votesync_ballot,(.L_x_2625 - $__internal_33_$__cuda_sm70_votesync_ballot)
$__internal_33_$__cuda_sm70_votesync_ballot:
[----:B------:R-:W-:Y:S01]  /*1cd50*/  ISETP.NE.U32.AND P0, PT, R0, 0x1, PT ;  /* 0x000000010000780c */ /* 0x000fe20003f05070 */
[----:B------:R-:W-:-:S04]  /*1cd60*/  IMAD.MOV.U32 R3, RZ, RZ, -0x1 ;  /* 0xffffffffff037424 */ /* 0x000fc800078e00ff */
[----:B------:R-:W-:Y:S08]  /*1cd70*/  WARPSYNC R3 ;  /* 0x0000000300007348 */ /* 0x000ff00003800000 */
[----:B------:R-:W-:-:S04]  /*1cd80*/  VOTE.ANY R0, PT, !P0 ;  /* 0x0000000000007806 */ /* 0x000fc800040e0100 */
[----:B------:R-:W-:Y:S01]  /*1cd90*/  LOP3.LUT R0, R0, R3, RZ, 0xc0, !PT ;  /* 0x0000000300007212 */ /* 0x000fe200078ec0ff */
[----:B------:R-:W-:-:S04]  /*1cda0*/  IMAD.MOV.U32 R3, RZ, RZ, 0x0 ;  /* 0x00000000ff037424 */ /* 0x000fc800078e00ff */
[----:B------:R-:W-:Y:S05]  /*1cdb0*/  RET.REL.NODEC R2 `(_ZN7cutlass13device_kernelIN5flash19enable_sm80_to_sm89INS1_16FlashAttnFwdSm80INS1_25CollectiveMainloopFwdSm80ILi8ELi1ELb0EN4cute5tupleIJNS5_1CILi128EEENS7_ILi48EEENS7_ILi256EEEEEELi256ENS_10bfloat16_tEfNS_4arch4Sm80ELb0ELb0ELb1ELb1ELb0ELb1ELb1ELb1EEENS1_21CollectiveEpilogueFwdINS6_IJS8_SA_S9_EEENS6_IJNS7_ILi1EEESI_SI_EEESC_SE_Li256ELb1ELb1ELb1ELb0EEENS1_36VarlenDynamicPersistentTileSchedulerILi128ELi48ELi256ELi256ELb1ELb1ELb0ELb0ELb1ELb1EEEEEEEEEvNT_6ParamsE) ;  /* 0xfffe324002007950 */ /* 0x000fea0003c3ffff */
.L_x_1576:
        /* <DEDUP_REMOVED lines=12> */
.L_x_2625:


//--------------------- .text._ZN7cutlass13device_kernelIN5flash19enable_sm80_to_sm89INS1_16FlashAttnFwdSm80INS1_25CollectiveMainloopFwdSm80ILi8ELi1ELb0EN4cute5tupleIJNS5_1CILi128EEENS7_ILi64EEENS7_ILi256EEEEEELi256ENS_10bfloat16_tEfNS_4arch4Sm80ELb0ELb1ELb1ELb0ELb0ELb0ELb1ELb1EEENS1_21CollectiveEpilogueFwdINS6_IJS8_SA_S9_EEENS6_IJNS7_ILi1EEESI_SI_EEESC_SE_Li256ELb0ELb1ELb1ELb0EEENS1_19SingleTileSchedulerILb0ELb1ELb1ELi128EEEEEEEEEvNT_6ParamsE --------------------------
	.section	.text._ZN7cutlass13device_kernelIN5flash19enable_sm80_to_sm89INS1_16FlashAttnFwdSm80INS1_25CollectiveMainloopFwdSm80ILi8ELi1ELb0EN4cute5tupleIJNS5_1CILi128EEENS7_ILi64EEENS7_ILi256EEEEEELi256ENS_10bfloat16_tEfNS_4arch4Sm80ELb0ELb1ELb1ELb0ELb0ELb0ELb1ELb1EEENS1_21CollectiveEpilogueFwdINS6_IJS8_SA_S9_EEENS6_IJNS7_ILi1EEESI_SI_EEESC_SE_Li256ELb0ELb1ELb1ELb0EEENS1_19SingleTileSchedulerILb0ELb1ELb1ELi128EEEEEEEEEvNT_6ParamsE,"ax",@progbits
	.sectioninfo	@"SHI_REGISTERS=255"
	.align	128
.text._ZN7cutlass13device_kernelIN5flash19enable_sm80_to_sm89INS1_16FlashAttnFwdSm80INS1_25CollectiveMainloopFwdSm80ILi8ELi1ELb0EN4cute5tupleIJNS5_1CILi128EEENS7_ILi64EEENS7_ILi256EEEEEELi256ENS_10bfloat16_tEfNS_4arch4Sm80ELb0ELb1ELb1ELb0ELb0ELb0ELb1ELb1EEENS1_21CollectiveEpilogueFwdINS6_IJS8_SA_S9_EEENS6_IJNS7_ILi1EEESI_SI_EEESC_SE_Li256ELb0ELb1ELb1ELb0EEENS1_19SingleTileSchedulerILb0ELb1ELb1ELi128EEEEEEEEEvNT_6ParamsE:
        .type           _ZN7cutlass13device_kernelIN5flash19enable_sm80_to_sm89INS1_16FlashAttnFwdSm80INS1_25CollectiveMainloopFwdSm80ILi8ELi1ELb0EN4cute5tupleIJNS5_1CILi128EEENS7_ILi64EEENS7_ILi256EEEEEELi256ENS_10bfloat16_tEfNS_4arch4Sm80ELb0ELb1ELb1ELb0ELb0ELb0ELb1ELb1EEENS1_21CollectiveEpilogueFwdINS6_IJS8_SA_S9_EEENS6_IJNS7_ILi1EEESI_SI_EEESC_SE_Li256ELb0ELb1ELb1ELb0EEENS1_19SingleTileSchedulerILb0ELb1ELb1ELi128EEEEEEEEEvNT_6ParamsE,@function
        .size           _ZN7cutlass13device_kernelIN5flash19enable_sm80_to_sm89INS1_16FlashAttnFwdSm80INS1_25CollectiveMainloopFwdSm80ILi8ELi1ELb0EN4cute5tupleIJNS5_1CILi128EEENS7_ILi64EEENS7_ILi256EEEEEELi256ENS_10bfloat16_tEfNS_4arch4Sm80ELb0ELb1ELb1ELb0ELb0ELb0ELb1ELb1EEENS1_21CollectiveEpilogueFwdINS6_IJS8_SA_S9_EEENS6_IJNS7_ILi1EEESI_SI_EEESC_SE_Li256ELb0ELb1ELb1ELb0EEENS1_19SingleTileSchedulerILb0ELb1ELb1ELi128EEEEEEEEEvNT_6ParamsE,(.L_x_2630 - _ZN7cutlass13device_kernelIN5flash19enable_sm80_to_sm89INS1_16FlashAttnFwdSm80INS1_25CollectiveMainloopFwdSm80ILi8ELi1ELb0EN4cute5tupleIJNS5_1CILi128EEENS7_ILi64EEENS7_ILi256EEEEEELi256ENS_10bfloat16_tEfNS_4arch4Sm80ELb0ELb1ELb1ELb0ELb0ELb0ELb1ELb1EEENS1_21CollectiveEpilogueFwdINS6_IJS8_SA_S9_EEENS6_IJNS7_ILi1EEESI_SI_EEESC_SE_Li256ELb0ELb1ELb1ELb0EEENS1_19SingleTileSchedulerILb0ELb1ELb1ELi128EEEEEEEEEvNT_6ParamsE)
        .other          _ZN7cutlass13device_kernelIN5flash19enable_sm80_to_sm89INS1_16FlashAttnFwdSm80INS1_25CollectiveMainloopFwdSm80ILi8ELi1ELb0EN4cute5tupleIJNS5_1CILi128EEENS7_ILi64EEENS7_ILi256EEEEEELi256ENS_10bfloat16_tEfNS_4arch4Sm80ELb0ELb1ELb1ELb0ELb0ELb0ELb1ELb1EEENS1_21CollectiveEpilogueFwdINS6_IJS8_SA_S9_EEENS6_IJNS7_ILi1EEESI_SI_EEESC_SE_Li256ELb0ELb1ELb1ELb0EEENS1_19SingleTileSchedulerILb0ELb1ELb1ELi128EEEEEEEEEvNT_6ParamsE,@"STO_CUDA_ENTRY STV_DEFAULT"
_ZN7cutlass13device_kernelIN5flash19enable_sm80_to_sm89INS1_16FlashAttnFwdSm80INS1_25CollectiveMainloopFwdSm80ILi8ELi1ELb0EN4cute5tupleIJNS5_1CILi128EEENS7_ILi64EEENS7_ILi256EEEEEELi256ENS_10bfloat16_tEfNS_4arch4Sm80ELb0ELb1ELb1ELb0ELb0ELb0ELb1ELb1EEENS1_21CollectiveEpilogueFwdINS6_IJS8_SA_S9_EEENS6_IJNS7_ILi1EEESI_SI_EEESC_SE_Li256ELb0ELb1ELb1ELb0EEENS1_19SingleTileSchedulerILb0ELb1ELb1ELi128EEEEEEEEEvNT_6ParamsE:
        /* <DEDUP_REMOVED lines=18> */
.L_x_1577:
[----:B---3--:R-:W-:Y:S02]  /*0120*/  ULDC.64 UR4, c[0x0][0x550] ;  /* 0x0001540000047ab9 */ /* 0x008fe40000000a00 */
[----:B------:R-:W-:Y:S02]  /*0130*/  UISETP.NE.AND UP0, UPT, UR4, 0x1, UPT ;  /* 0x000000010400788c */ /* 0x000fe4000bf05270 */
[----:B------:R-:W-:-:S02]  /*0140*/  UIMAD.WIDE.U32 UR8, UR6, UR5, URZ ;  /* 0x00000005060872a5 */ /* 0x000fc4000f8e003f */
[----:B------:R-:W-:Y:S02]  /*0150*/  ULDC UR4, c[0x0][0x558] ;  /* 0x0001560000047ab9 */ /* 0x000fe40000000800 */
[----:B------:R-:W-:-:S05]  /*0160*/  UMOV UR10, UR6 ;  /* 0x00000006000a7c82 */ /* 0x000fca0008000000 */
[----:B------:R-:W-:-:S03]  /*0170*/  @UP0 USHF.R.U32.HI UR10, URZ, UR4, UR9 ;  /* 0x000000043f0a0299 */ /* 0x000fc60008011609 */
.L_x_1578:
        /* <DEDUP_REMOVED lines=14> */
[----:B------:R-:W-:Y:S02]  /*0260*/  UIADD3 UR13, UR11, -UR13, URZ ;  /* 0x8000000d0b0d7290 */ /* 0x000fe4000fffe03f */
[----:B------:R-:W-:Y:S02]  /*0270*/  ULDC UR5, c[0x0][0x1d0] ;  /* 0x0000740000057ab9 */ /* 0x000fe40000000800 */
[----:B-1----:R-:W-:-:S04]  /*0280*/  USHF.L.U32 UR9, UR8, 0x7, URZ ;  /* 0x0000000708097899 */ /* 0x002fc8000800063f */
[----:B------:R-:W-:-:S04]  /*0290*/  @UP2 UIADD3 UR14, UR9, 0x7f, URZ ;  /* 0x0000007f090e2890 */ /* 0x000fc8000fffe03f */
[----:B------:R-:W-:Y:S02]  /*02a0*/  UIMAD.WIDE.U32 UR14, UR14, UR6, URZ ;  /* 0x000000060e0e72a5 */ /* 0x000fe4000f8e003f */
[----:B------:R-:W-:Y:S02]  /*02b0*/  UIADD3 UR6, UR9, 0x7f, URZ ;  /* 0x0000007f09067890 */ /* 0x000fe4000fffe03f */
[----:B------:R-:W-:-:S04]  /*02c0*/  @UP2 USHF.R.U32.HI UR6, URZ, UR7, UR15 ;  /* 0x000000073f062299 */ /* 0x000fc8000801160f */
        /* <DEDUP_REMOVED lines=14> */
.L_x_1580:
[----:B------:R-:W-:Y:S02]  /*03b0*/  ULDC UR4, c[0x0][0x32c] ;  /* 0x0000cb0000047ab9 */ /* 0x000fe40000000800 */
[----:B------:R-:W-:-:S03]  /*03c0*/  UISETP.NE.AND UP0, UPT, UR11, UR4, UPT ;  /* 0x000000040b00728c */ /* 0x000fc6000bf05270 */
[----:B------:R-:W-:Y:S02]  /*03d0*/  ULDC.64 UR4, c[0x0][0x330] ;  /* 0x0000cc0000047ab9 */ /* 0x000fe40000000a00 */
[----:B------:R-:W-:-:S06]  /*03e0*/  UIMAD.WIDE.U32 UR14, UR7, UR4, URZ ;  /* 0x00000004070e72a5 */ /* 0x000fcc000f8e003f */
[----:B------:R-:W-:Y:S02]  /*03f0*/  @UP0 USHF.R.U32.HI UR7, URZ, UR5, UR15 ;  /* 0x000000053f070299 */ /* 0x000fe4000801160f */
.L_x_1581:
[----:B------:R-:W-:Y:S02]  /*0400*/  ULDC UR4, c[0x0][0x32c] ;  /* 0x0000cb0000047ab9 */ /* 0x000fe40000000800 */
[----:B------:R-:W-:-:S04]  /*0410*/  UIMAD UR4, UR7, UR4, UR4 ;  /* 0x00000004070472a4 */ /* 0x000fc8000f8e0204 */
[----:B------:R-:W-:-:S04]  /*0420*/  UISETP.LT.AND UP0, UPT, UR6, UR4, UPT ;  /* 0x000000040600728c */ /* 0x000fc8000bf01270 */
[----:B------:R-:W-:-:S03]  /*0430*/  USEL UR6, UR6, UR4, UP0 ;  /* 0x0000000406067287 */ /* 0x000fc60008000000 */
.L_x_1579:
[----:B------:R-:W-:Y:S01]  /*0440*/  ULDC.64 UR4, c[0x0][0x2c8] ;  /* 0x0000b20000047ab9 */ /* 0x000fe20000000a00 */
[----:B------:R-:W-:Y:S01]  /*0450*/  PLOP3.LUT P0, PT, PT, PT, UP1, 0x40, 0x0 ;  /* 0x000000000000781c */ /* 0x000fe20003f0e818 */
[----:B------:R-:W-:Y:S02]  /*0460*/  UMOV UR7, 0x3f ;  /* 0x0000003f00077882 */ /* 0x000fe40000000000 */
[----:B------:R-:W-:Y:S02]  /*0470*/  ULDC UR11, c[0x0][0x1d0] ;  /* 0x00007400000b7ab9 */ /* 0x000fe40000000800 */
[----:B------:R-:W-:Y:S02]  /*0480*/  UIMAD.WIDE.U32 UR14, UR9, UR4, URZ ;  /* 0x00000004090e72a5 */ /* 0x000fe4000f8e003f */
[----:B------:R-:W-:Y:S02]  /*0490*/  UIADD3 UR6, UR6, 0x3f, URZ ;  /* 0x0000003f06067890 */ /* 0x000fe4000fffe03f */
[----:B------:R-:W-:-:S02]  /*04a0*/  UIADD3 UR7, UR7, UR11, URZ ;  /* 0x0000000b07077290 */ /* 0x000fc4000fffe03f */
[----:B------:R-:W-:Y:S02]  /*04b0*/  UMOV UR4, UR9 ;  /* 0x0000000900047c82 */ /* 0x000fe40008000000 */
[----:B------:R-:W-:Y:S02]  /*04c0*/  @UP2 USHF.R.U32.HI UR4, URZ, UR5, UR15 ;  /* 0x000000053f042299 */ /* 0x000fe4000801160f */
[----:B------:R-:W-:Y:S02]  /*04d0*/  ULDC UR13, c[0x0][0x168] ;  /* 0x00005a00000d7ab9 */ /* 0x000fe40000000800 */
[----:B------:R-:W-:Y:S02]  /*04e0*/  USHF.R.S32.HI UR15, URZ, 0x1f, UR6 ;  /* 0x0000001f3f0f7899 */ /* 0x000fe40008011406 */
[----:B------:R-:W-:Y:S02]  /*04f0*/  USHF.R.S32.HI UR14, URZ, 0x1f, UR7 ;  /* 0x0000001f3f0e7899 */ /* 0x000fe40008011407 */
[----:B------:R-:W-:-:S02]  /*0500*/  UIADD3 UR11, UR11, -UR13, URZ ;  /* 0x8000000d0b0b7290 */ /* 0x000fc4000fffe03f */
[----:B------:R-:W-:Y:S02]  /*0510*/  ULEA.HI UR6, UR15, UR6, URZ, 0x6 ;  /* 0x000000060f067291 */ /* 0x000fe4000f8f303f */
[----:B------:R-:W-:Y:S02]  /*0520*/  ULEA.HI UR14, UR14, UR7, URZ, 0x6 ;  /* 0x000000070e0e7291 */ /* 0x000fe4000f8f303f */
[----:B------:R-:W-:Y:S02]  /*0530*/  UIADD3 UR4, UR11, UR4, URZ ;  /* 0x000000040b047290 */ /* 0x000fe4000fffe03f */
[----:B------:R-:W-:Y:S02]  /*0540*/  ULDC UR5, c[0x0][0x324] ;  /* 0x0000c90000057ab9 */ /* 0x000fe40000000800 */
[----:B------:R-:W-:Y:S02]  /*0550*/  USHF.R.S32.HI UR6, URZ, 0x6, UR6 ;  /* 0x000000063f067899 */ /* 0x000fe40008011406 */
[----:B------:R-:W-:-:S02]  /*0560*/  USHF.R.S32.HI UR14, URZ, 0x6, UR14 ;  /* 0x000000063f0e7899 */ /* 0x000fc4000801140e */
[----:B------:R-:W-:Y:S02]  /*0570*/  UIADD3 UR5, UR4, -UR5, URZ ;  /* 0x8000000504057290 */ /* 0x000fe4000fffe03f */
[----:B------:R-:W-:-:S04]  /*0580*/  UISETP.LT.AND UP0, UPT, UR14, UR6, UPT ;  /* 0x000000060e00728c */ /* 0x000fc8000bf01270 */
[----:B------:R-:W-:Y:S01]  /*0590*/  USEL UR6, UR14, UR6, UP0 ;  /* 0x000000060e067287 */ /* 0x000fe20008000000 */
[----:B------:R-:W-:Y:S01]  /*05a0*/  MOV R2, UR5 ;  /* 0x0000000500027c02 */ /* 0x000fe20008000f00 */
[----:B------:R-:W-:Y:S05]  /*05b0*/  @P0 BRA `(.L_x_1582) ;  /* 0x0000010000000947 */ /* 0x000fea0003800000 */
[----:B------:R-:W-:-:S04]  /*05c0*/  MOV R0, UR4 ;  /* 0x0000000400007c02 */ /* 0x000fc80008000f00 */
        /* <DEDUP_REMOVED lines=9> */
.L_x_1583:
[----:B------:R-:W-:-:S04]  /*0660*/  MOV R3, c[0x0][0x32c] ;  /* 0x0000cb0000037a02 */ /* 0x000fc80000000f00 */
[----:B------:R-:W-:-:S13]  /*0670*/  ISETP.NE.AND P0, PT, R3, 0x1, PT ;  /* 0x000000010300780c */ /* 0x000fda0003f05270 */
[----:B------:R-:W-:-:S05]  /*0680*/  @P0 IMAD.HI.U32 R3, R0, c[0x0][0x330], RZ ;  /* 0x0000cc0000030a27 */ /* 0x000fca00078e00ff */
[----:B------:R-:W-:-:S05]  /*0690*/  @P0 SHF.R.U32.HI R0, RZ, c[0x0][0x334], R3 ;  /* 0x0000cd00ff000a19 */ /* 0x000fca0000011603 */
.L_x_1584:
[----:B------:R-:W-:-:S05]  /*06a0*/  IMAD R0, R0, c[0x0][0x32c], RZ ;  /* 0x0000cb0000007a24 */ /* 0x000fca00078e02ff */
[----:B------:R-:W-:-:S04]  /*06b0*/  IMNMX R2, R2, R0, !PT ;  /* 0x0000000002027217 */ /* 0x000fc80007800200 */
.L_x_1582:
[----:B------:R-:W-:Y:S01]  /*06c0*/  SHF.R.S32.HI R0, RZ, 0x1f, R2 ;  /* 0x0000001fff007819 */ /* 0x000fe20000011402 */
[----:B------:R-:W-:Y:S02]  /*06d0*/  USHF.R.U32.HI UR5, URZ, 0x10, UR12 ;  /* 0x000000103f057899 */ /* 0x000fe4000801160c */
[----:B------:R-:W-:Y:S01]  /*06e0*/  ULDC UR4, c[0x0][0x338] ;  /* 0x0000ce0000047ab9 */ /* 0x000fe20000000800 */
[----:B------:R-:W-:Y:S01]  /*06f0*/  LEA.HI R0, R0, R2, RZ, 0x6 ;  /* 0x0000000200007211 */ /* 0x000fe200078f30ff */
[----:B------:R-:W-:-:S03]  /*0700*/  UISETP.NE.AND UP0, UPT, UR5, URZ, UPT ;  /* 0x0000003f0500728c */ /* 0x000fc6000bf05270 */
[----:B------:R-:W-:Y:S01]  /*0710*/  SHF.R.S32.HI R0, RZ, 0x6, R0 ;  /* 0x00000006ff007819 */ /* 0x000fe20000011400 */
[----:B------:R-:W-:-:S03]  /*0720*/  USEL UR4, UR5, UR4, UP0 ;  /* 0x0000000405047287 */ /* 0x000fc60008000000 */
[----:B------:R-:W-:Y:S01]  /*0730*/  IMNMX R9, RZ, R0, !PT ;  /* 0x00000000ff097217 */ /* 0x000fe20007800200 */
[----:B------:R-:W-:-:S03]  /*0740*/  IMAD.MOV.U32 R0, RZ, RZ, RZ ;  /* 0x000000ffff007224 */ /* 0x000fc600078e00ff */
[----:B------:R-:W-:-:S13]  /*0750*/  ISETP.LT.AND P0, PT, R9, UR6, PT ;  /* 0x0000000609007c0c */ /* 0x000fda000bf01270 */
[----:B------:R-:W-:Y:S05]  /*0760*/  @!P0 BRA `(.L_x_1585) ;  /* 0x000001f000008947 */ /* 0x000fea0003800000 */
[----:B------:R-:W-:Y:S01]  /*0770*/  IMAD.U32 R5, RZ, RZ, UR4 ;  /* 0x00000004ff057e24 */ /* 0x000fe2000f8e00ff */
[----:B------:R-:W-:-:S04]  /*0780*/  UIADD3 UR5, UR4, -0x1, UR6 ;  /* 0xffffffff04057890 */ /* 0x000fc8000fffe006 */
[----:B------:R-:W-:Y:S02]  /*0790*/  IABS R0, R5 ;  /* 0x0000000500007213 */ /* 0x000fe40000000000 */
[----:B------:R-:W-:-:S03]  /*07a0*/  IADD3 R8, -R9, UR5, RZ ;  /* 0x0000000509087c10 */ /* 0x000fc6000fffe1ff */
        /* <DEDUP_REMOVED lines=11> */
[----:B------:R-:W-:-:S04]  /*0860*/  IMAD.MOV R6, RZ, RZ, -R0 ;  /* 0x000000ffff067224 */ /* 0x000fc800078e0a00 */
        /* <DEDUP_REMOVED lines=9> */
[----:B------:R-:W-:Y:S02]  /*0900*/  LOP3.LUT R2, R8, UR4, RZ, 0x3c, !PT ;  /* 0x0000000408027c12 */ /* 0x000fe4000f8e3cff */
[----:B------:R-:W-:Y:S02]  /*0910*/  ISETP.NE.AND P1, PT, RZ, UR4, PT ;  /* 0x00000004ff007c0c */ /* 0x000fe4000bf25270 */
[----:B------:R-:W-:-:S07]  /*0920*/  ISETP.GE.AND P0, PT, R2, RZ, PT ;  /* 0x000000ff0200720c */ /* 0x000fce0003f06270 */
[----:B------:R-:W-:-:S06]  /*0930*/  @P2 IADD3 R0, R0, 0x1, RZ ;  /* 0x0000000100002810 */ /* 0x000fcc0007ffe0ff */
[----:B------:R-:W-:Y:S01]  /*0940*/  @!P0 IMAD.MOV R0, RZ, RZ, -R0 ;  /* 0x000000ffff008224 */ /* 0x000fe200078e0a00 */
[----:B------:R-:W-:Y:S02]  /*0950*/  @!P1 LOP3.LUT R0, RZ, UR4, RZ, 0x33, !PT ;  /* 0x00000004ff009c12 */ /* 0x000fe4000f8e33ff */
.L_x_1585:
[----:B------:R-:W-:Y:S01]  /*0960*/  ULOP3.LUT UR12, UR12, 0xffff, URZ, 0xc0, !UPT ;  /* 0x0000ffff0c0c7892 */ /* 0x000fe2000f8ec03f */
[----:B------:R-:W-:Y:S01]  /*0970*/  PLOP3.LUT P2, PT, PT, PT, PT, 0x80, 0x0 ;  /* 0x000000000000781c */ /* 0x000fe20003f4f070 */
[----:B------:R-:W-:Y:S01]  /*0980*/  IMAD.MOV.U32 R18, RZ, RZ, RZ ;  /* 0x000000ffff127224 */ /* 0x000fe200078e00ff */
[----:B------:R-:W-:Y:S01]  /*0990*/  MOV R17, RZ ;  /* 0x000000ff00117202 */ /* 0x000fe20000000f00 */
[----:B------:R-:W-:Y:S01]  /*09a0*/  CS2R R116, SRZ ;  /* 0x0000000000747805 */ /* 0x000fe2000001ff00 */
[----:B------:R-:W-:Y:S01]  /*09b0*/  CS2R R114, SRZ ;  /* 0x0000000000727805 */ /* 0x000fe2000001ff00 */
[----:B------:R-:W-:Y:S01]  /*09c0*/  IMAD R231, R0, UR12, R9 ;  /* 0x0000000c00e77c24 */ /* 0x000fe2000f8e0209 */
[----:B------:R-:W-:Y:S01]  /*09d0*/  ULDC.64 UR12, c[0x0][0x118] ;  /* 0x00004600000c7ab9 */ /* 0x000fe20000000a00 */
[----:B------:R-:W-:Y:S01]  /*09e0*/  CS2R R112, SRZ ;  /* 0x0000000000707805 */ /* 0x000fe2000001ff00 */
[----:B------:R-:W-:Y:S01]  /*09f0*/  CS2R R110, SRZ ;  /* 0x00000000006e7805 */ /* 0x000fe2000001ff00 */
[----:B------:R-:W-:Y:S01]  /*0a00*/  IMAD.IADD R0, R231, 0x1, R0 ;  /* 0x00000001e7007824 */ /* 0x000fe200078e0200 */
[----:B------:R-:W-:Y:S01]  /*0a10*/  CS2R R108, SRZ ;  /* 0x00000000006c7805 */ /* 0x000fe2000001ff00 */
[----:B------:R-:W-:Y:S01]  /*0a20*/  CS2R R106, SRZ ;  /* 0x00000000006a7805 */ /* 0x000fe2000001ff00 */
[----:B------:R-:W-:Y:S01]  /*0a30*/  CS2R R104, SRZ ;  /* 0x0000000000687805 */ /* 0x000fe2000001ff00 */
[----:B------:R-:W-:Y:S01]  /*0a40*/  CS2R R102, SRZ ;  /* 0x0000000000667805 */ /* 0x000fe2000001ff00 */
[----:B------:R-:W-:Y:S01]  /*0a50*/  IMNMX R172, R0, UR6, PT ;  /* 0x0000000600ac7c17 */ /* 0x000fe2000b800200 */
        /* <DEDUP_REMOVED lines=59> */
[----:B------:R-:W-:Y:S01]  /*0e10*/  USHF.R.S32.HI UR14, URZ, 0x1f, UR10 ;  /* 0x0000001f3f0e7899 */ /* 0x000fe2000801140a */
[----:B------:R-:W-:Y:S01]  /*0e20*/  SHF.R.S32.HI R124, RZ, 0x1f, R132 ;  /* 0x0000001fff7c7819 */ /* 0x000fe20000011484 */
[----:B------:R-:W-:Y:S01]  /*0e30*/  ULDC.64 UR4, c[0x0][0x1b8] ;  /* 0x00006e0000047ab9 */ /* 0x000fe20000000a00 */
[----:B------:R-:W-:-:S13]  /*0e40*/  ISETP.NE.AND.EX P4, PT, RZ, c[0x0][0x344], PT, P4 ;  /* 0x0000d100ff007a0c */ /* 0x000fda0003f85340 */
[----:B------:R-:W-:-:S04]  /*0e50*/  @P4 IMAD.MOV.U32 R2, RZ, RZ, 0x4 ;  /* 0x00000004ff024424 */ /* 0x000fc800078e00ff */
[----:B------:R-:W-:-:S05]  /*0e60*/  @P4 IMAD.WIDE R2, R26, R2, c[0x0][0x340] ;  /* 0x0000d0001a024625 */ /* 0x000fca00078e0202 */
[----:B------:R1:W2:Y:S01]  /*0e70*/  @P4 LDG.E R16, [R2.64] ;  /* 0x0000000c02104981 */ /* 0x0002a2000c1e1900 */
[----:B------:R-:W-:Y:S01]  /*0e80*/  UIMAD UR6, UR14, UR4, URZ ;  /* 0x000000040e0672a4 */ /* 0x000fe2000f8e023f */
[----:B------:R-:W-:Y:S01]  /*0e90*/  PLOP3.LUT P1, PT, PT, PT, UP2, 0x80, 0x0 ;  /* 0x000000000000781c */ /* 0x000fe20003f2f028 */
[----:B------:R-:W-:Y:S01]  /*0ea0*/  UIMAD.WIDE.U32 UR16, UR10, UR4, URZ ;  /* 0x000000040a1072a5 */ /* 0x000fe2000f8e003f */
[----:B------:R-:W-:Y:S01]  /*0eb0*/  PLOP3.LUT P0, PT, PT, PT, UP2, 0x80, 0x0 ;  /* 0x000000000000781c */ /* 0x000fe20003f0f028 */
[----:B------:R-:W-:Y:S01]  /*0ec0*/  UIMAD UR5, UR10, UR5, UR6 ;  /* 0x000000050a0572a4 */ /* 0x000fe2000f8e0206 */
[----:B------:R-:W-:Y:S01]  /*0ed0*/  SHF.R.S32.HI R17, RZ, 0x1f, R26 ;  /* 0x0000001fff117819 */ /* 0x000fe2000001141a */
[----:B------:R-:W-:Y:S01]  /*0ee0*/  ULDC UR4, c[0x0][0x2c4] ;  /* 0x0000b10000047ab9 */ /* 0x000fe20000000800 */
[----:B------:R-:W-:Y:S01]  /*0ef0*/  LEA.HI R9, R124, R132, RZ, 0x4 ;  /* 0x000000847c097211 */ /* 0x000fe200078f20ff */
[----:B------:R-:W-:Y:S01]  /*0f00*/  UIADD3 UR5, UR17, UR5, URZ ;  /* 0x0000000511057290 */ /* 0x000fe2000fffe03f */
[----:B------:R-:W-:Y:S01]  /*0f10*/  BSSY B0, `(.L_x_1587) ;  /* 0x00000b1000007945 */ /* 0x000fe20003800000 */
[----:B------:R-:W-:Y:S01]  /*0f20*/  IMAD R5, R17, c[0x0][0x1c0], RZ ;  /* 0x0000700011057a24 */ /* 0x000fe200078e02ff */
[----:B------:R-:W-:Y:S01]  /*0f30*/  SHF.R.S32.HI R8, RZ, 0x4, R9 ;  /* 0x00000004ff087819 */ /* 0x000fe20000011409 */
[----:B------:R-:W-:-:S02]  /*0f40*/  ULDC UR15, c[0x0][0x168] ;  /* 0x00005a00000f7ab9 */ /* 0x000fc40000000800 */
[----:B------:R-:W-:Y:S01]  /*0f50*/  IMAD R5, R26, c[0x0][0x1c4], R5 ;  /* 0x000071001a057a24 */ /* 0x000fe200078e0205 */
[----:B------:R-:W-:Y:S01]  /*0f60*/  LEA.HI R7, R9, R8, RZ, 0x1 ;  /* 0x0000000809077211 */ /* 0x000fe200078f08ff */
[----:B------:R-:W-:Y:S02]  /*0f70*/  UIMAD UR15, UR4, UR15, URZ ;  /* 0x0000000f040f72a4 */ /* 0x000fe4000f8e023f */
[----:B------:R-:W-:Y:S02]  /*0f80*/  ULDC.64 UR6, c[0x0][0x1e8] ;  /* 0x00007a0000067ab9 */ /* 0x000fe40000000a00 */
[----:B------:R-:W-:Y:S01]  /*0f90*/  UIMAD UR6, UR14, UR6, URZ ;  /* 0x000000060e0672a4 */ /* 0x000fe2000f8e023f */
[----:B-1----:R-:W-:Y:S01]  /*0fa0*/  LEA.HI R2, R124, R132, RZ, 0x3 ;  /* 0x000000847c027211 */ /* 0x002fe200078f18ff */
[----:B------:R-:W-:Y:S02]  /*0fb0*/  IMAD.U32 R3, RZ, RZ, UR17 ;  /* 0x00000011ff037e24 */ /* 0x000fe4000f8e00ff */
[----:B------:R-:W-:Y:S01]  /*0fc0*/  UIMAD UR6, UR10, UR7, UR6 ;  /* 0x000000070a0672a4 */ /* 0x000fe2000f8e0206 */
[----:B------:R-:W-:Y:S01]  /*0fd0*/  IMAD.U32 R3, RZ, RZ, UR5 ;  /* 0x00000005ff037e24 */ /* 0x000fe2000f8e00ff */
[----:B------:R-:W-:Y:S01]  /*0fe0*/  LOP3.LUT R0, R2, 0xfffffff8, RZ, 0xc0, !PT ;  /* 0xfffffff802007812 */ /* 0x000fe200078ec0ff */
[----:B------:R-:W-:Y:S01]  /*0ff0*/  ULDC.64 UR4, c[0x0][0x210] ;  /* 0x0000840000047ab9 */ /* 0x000fe20000000a00 */
[----:B------:R-:W-:Y:S01]  /*1000*/  SHF.R.S32.HI R22, RZ, 0x3, R2 ;  /* 0x00000003ff167819 */ /* 0x000fe20000011402 */
[----:B------:R-:W-:Y:S01]  /*1010*/  IMAD.U32 R2, RZ, RZ, UR16 ;  /* 0x00000010ff027e24 */ /* 0x000fe2000f8e00ff */
[----:B------:R-:W-:Y:S01]  /*1020*/  UIMAD UR4, UR14, UR4, URZ ;  /* 0x000000040e0472a4 */ /* 0x000fe2000f8e023f */
[----:B------:R-:W-:Y:S01]  /*1030*/  IMAD.IADD R23, R132, 0x1, -R0 ;  /* 0x0000000184177824 */ /* 0x000fe200078e0a00 */
[----:B------:R-:W-:Y:S01]  /*1040*/  IADD3 R28, R22, UR9, RZ ;  /* 0x00000009161c7c10 */ /* 0x000fe2000fffe0ff */
[----:B------:R-:W-:Y:S01]  /*1050*/  IMAD.WIDE.U32 R2, R26, c[0x0][0x1c0], R2 ;  /* 0x000070001a027a25 */ /* 0x000fe200078e0002 */
[----:B------:R-:W-:-:S03]  /*1060*/  UIMAD UR4, UR10, UR5, UR4 ;  /* 0x000000050a0472a4 */ /* 0x000fc6000f8e0204 */
[----:B------:R-:W-:Y:S02]  /*1070*/  IMAD R4, R23, 0x20, R22 ;  /* 0x0000002017047824 */ /* 0x000fe400078e0216 */
[----:B------:R-:W-:Y:S02]  /*1080*/  IMAD.IADD R3, R3, 0x1, R5 ;  /* 0x0000000103037824 */ /* 0x000fe400078e0205 */
[C---:B------:R-:W-:Y:S01]  /*1090*/  IMAD.SHL.U32 R10, R23.reuse, 0x8, RZ ;  /* 0x00000008170a7824 */ /* 0x040fe200078e00ff */
[----:B------:R-:W-:Y:S01]  /*10a0*/  IADD3 R4, R4, UR9, RZ ;  /* 0x0000000904047c10 */ /* 0x000fe2000fffe0ff */
[----:B------:R-:W-:-:S03]  /*10b0*/  IMAD.SHL.U32 R19, R23, 0x8, RZ ;  /* 0x0000000817137824 */ /* 0x000fc600078e00ff */
[----:B------:R-:W-:Y:S01]  /*10c0*/  SHF.R.S32.HI R11, RZ, 0x1f, R10 ;  /* 0x0000001fff0b7819 */ /* 0x000fe2000001140a */
[----:B------:R-:W-:Y:S01]  /*10d0*/  @P1 IMAD.HI.U32 R6, R4, c[0x0][0x2c8], RZ ;  /* 0x0000b20004061a27 */ /* 0x000fe200078e00ff */
[----:B------:R-:W-:Y:S02]  /*10e0*/  ISETP.GE.AND P1, PT, R28, UR15, PT ;  /* 0x0000000f1c007c0c */ /* 0x000fe4000bf26270 */
[----:B------:R-:W-:Y:S01]  /*10f0*/  IADD3 R20, R19, 0xc0, RZ ;  /* 0x000000c013147810 */ /* 0x000fe20007ffe0ff */
[----:B------:R-:W-:Y:S01]  /*1100*/  IMAD.MOV.U32 R0, RZ, RZ, R4 ;  /* 0x000000ffff007224 */ /* 0x000fe200078e0004 */
[----:B------:R-:W-:Y:S02]  /*1110*/  @P0 SHF.R.U32.HI R0, RZ, c[0x0][0x2cc], R6 ;  /* 0x0000b300ff000a19 */ /* 0x000fe40000011606 */
[----:B------:R-:W-:Y:S02]  /*1120*/  LOP3.LUT R6, R7, 0xfffffffe, RZ, 0xc0, !PT ;  /* 0xfffffffe07067812 */ /* 0x000fe400078ec0ff */
[----:B------:R-:W-:Y:S01]  /*1130*/  ISETP.GE.AND P5, PT, R20, c[0x0][0x198], PT ;  /* 0x0000660014007a0c */ /* 0x000fe20003fa6270 */
[----:B------:R-:W-:Y:S01]  /*1140*/  IMAD.MOV R5, RZ, RZ, -R0 ;  /* 0x000000ffff057224 */ /* 0x000fe200078e0a00 */
[----:B------:R-:W-:Y:S01]  /*1150*/  IADD3 R18, R10, 0x40, RZ ;  /* 0x000000400a127810 */ /* 0x000fe20007ffe0ff */
[----:B------:R-:W-:Y:S01]  /*1160*/  IMAD.IADD R29, R8, 0x1, -R6 ;  /* 0x00000001081d7824 */ /* 0x000fe200078e0a06 */
[----:B------:R-:W-:Y:S01]  /*1170*/  SHF.R.S32.HI R6, RZ, 0x1f, R0 ;  /* 0x0000001fff067819 */ /* 0x000fe20000011400 */
[----:B------:R-:W-:Y:S01]  /*1180*/  IMAD R5, R5, c[0x0][0x2c4], R4 ;  /* 0x0000b10005057a24 */ /* 0x000fe200078e0204 */
[----:B------:R-:W-:Y:S01]  /*1190*/  IADD3 R8, R28, 0x20, RZ ;  /* 0x000000201c087810 */ /* 0x000fe20007ffe0ff */
[----:B------:R-:W-:Y:S01]  /*11a0*/  IMAD.SHL.U32 R4, R22, 0x40, RZ ;  /* 0x0000004016047824 */ /* 0x000fe200078e00ff */
[----:B------:R-:W-:Y:S01]  /*11b0*/  @!P1 SHF.R.S32.HI R13, RZ, 0x1f, R20 ;  /* 0x0000001fff0d9819 */ /* 0x000fe20000011414 */
[----:B------:R-:W-:Y:S01]  /*11c0*/  IMAD R6, R6, c[0x0][0x1b0], RZ ;  /* 0x00006c0006067a24 */ /* 0x000fe200078e02ff */
[----:B------:R-:W-:Y:S01]  /*11d0*/  ISETP.GE.AND P0, PT, R8, UR15, PT ;  /* 0x0000000f08007c0c */ /* 0x000fe2000bf06270 */
[----:B------:R-:W-:Y:S01]  /*11e0*/  IMAD.WIDE.U32 R2, R0, c[0x0][0x1b0], R2 ;  /* 0x00006c0000027a25 */ /* 0x000fe200078e0002 */
[----:B------:R-:W-:-:S02]  /*11f0*/  LOP3.LUT R4, R4, 0x1c0, RZ, 0xc0, !PT ;  /* 0x000001c004047812 */ /* 0x000fc400078ec0ff */
[----:B------:R-:W-:Y:S01]  /*1200*/  @!P1 LEA.HI R20, R13, R20, RZ, 0x3 ;  /* 0x000000140d149211 */ /* 0x000fe200078f18ff */
[----:B------:R-:W-:Y:S01]  /*1210*/  IMAD R0, R0, c[0x0][0x1b4], R6 ;  /* 0x00006d0000007a24 */ /* 0x000fe200078e0206 */
[----:B------:R-:W-:Y:S02]  /*1220*/  LOP3.LUT R7, R4, 0x38, R10, 0xf8, !PT ;  /* 0x0000003804077812 */ /* 0x000fe400078ef80a */
[----:B------:R-:W-:Y:S01]  /*1230*/  SHF.R.U32.HI R4, RZ, 0x3, R4 ;  /* 0x00000003ff047819 */ /* 0x000fe20000011604 */
[----:B------:R-:W-:Y:S01]  /*1240*/  IMAD.IADD R3, R3, 0x1, R0 ;  /* 0x0000000103037824 */ /* 0x000fe200078e0200 */
[----:B------:R-:W-:Y:S02]  /*1250*/  IADD3 R6, R10, 0x80, RZ ;  /* 0x000000800a067810 */ /* 0x000fe40007ffe0ff */
[----:B------:R-:W-:Y:S01]  /*1260*/  LOP3.LUT R7, R7, R4, RZ, 0x3c, !PT ;  /* 0x0000000407077212 */ /* 0x000fe200078e3cff */
[----:B------:R-:W-:Y:S01]  /*1270*/  IMAD.WIDE.U32 R2, R5, c[0x0][0x1a8], R2 ;  /* 0x00006a0005027a25 */ /* 0x000fe200078e0002 */
[----:B------:R-:W-:-:S02]  /*1280*/  SHF.R.S32.HI R4, RZ, 0x1f, R5 ;  /* 0x0000001fff047819 */ /* 0x000fc40000011405 */
[----:B------:R-:W-:Y:S02]  /*1290*/  ISETP.GE.AND P2, PT, R6, c[0x0][0x1d4], PT ;  /* 0x0000750006007a0c */ /* 0x000fe40003f46270 */
[----:B------:R-:W-:Y:S01]  /*12a0*/  LEA.HI R6, R124, R132, RZ, 0x6 ;  /* 0x000000847c067211 */ /* 0x000fe200078f30ff */
[----:B------:R-:W-:Y:S01]  /*12b0*/  IMAD R0, R4, c[0x0][0x1a8], RZ ;  /* 0x00006a0004007a24 */ /* 0x000fe200078e02ff */
[----:B------:R-:W-:Y:S02]  /*12c0*/  LEA R27, P3, R2, c[0x0][0x160], 0x1 ;  /* 0x00005800021b7a11 */ /* 0x000fe400078608ff */
[----:B------:R-:W-:Y:S01]  /*12d0*/  @!P1 LOP3.LUT R20, R20, 0xfffffff8, RZ, 0xc0, !PT ;  /* 0xfffffff814149812 */ /* 0x000fe200078ec0ff */
[----:B------:R-:W-:Y:S01]  /*12e0*/  IMAD.SHL.U32 R4, R6, 0x8, RZ ;  /* 0x0000000806047824 */ /* 0x000fe200078e00ff */
[----:B------:R-:W-:Y:S01]  /*12f0*/  IADD3 R6, R19, 0x80, RZ ;  /* 0x0000008013067810 */ /* 0x000fe20007ffe0ff */
[----:B------:R-:W-:-:S03]  /*1300*/  IMAD R0, R5, c[0x0][0x1ac], R0 ;  /* 0x00006b0005007a24 */ /* 0x000fc600078e0200 */
[----:B------:R-:W-:Y:S01]  /*1310*/  LOP3.LUT R225, R7, 0xfffffe00, R4, 0xf8, !PT ;  /* 0xfffffe0007e17812 */ /* 0x000fe200078ef804 */
[----:B------:R-:W-:Y:S01]  /*1320*/  IMAD.IADD R0, R3, 0x1, R0 ;  /* 0x0000000103007824 */ /* 0x000fe200078e0200 */
[----:B------:R-:W-:Y:S02]  /*1330*/  LOP3.LUT R4, R9, 0xfffffff0, RZ, 0xc0, !PT ;  /* 0xfffffff009047812 */ /* 0x000fe400078ec0ff */
[----:B------:R-:W-:Y:S02]  /*1340*/  SHF.R.S32.HI R7, RZ, 0x1f, R22 ;  /* 0x0000001fff077819 */ /* 0x000fe40000011416 */
[----:B------:R-:W-:Y:S01]  /*1350*/  LEA.HI.X R25, R2, c[0x0][0x164], R0, 0x1, P3 ;  /* 0x0000590002197a11 */ /* 0x000fe200018f0c00 */
[----:B------:R-:W-:Y:S01]  /*1360*/  IMAD.IADD R8, R132, 0x1, -R4 ;  /* 0x0000000184087824 */ /* 0x000fe200078e0a04 */
[----:B------:R-:W-:Y:S01]  /*1370*/  @!P1 SHF.R.S32.HI R5, RZ, 0x1f, R6 ;  /* 0x0000001fff059819 */ /* 0x000fe20000011406 */
[----:B------:R-:W-:Y:S01]  /*1380*/  IMAD R0, R7, c[0x0][0x1e0], RZ ;  /* 0x0000780007007a24 */ /* 0x000fe200078e02ff */
[----:B------:R-:W-:Y:S01]  /*1390*/  ISETP.GE.AND P6, PT, R6, c[0x0][0x198], PT ;  /* 0x0000660006007a0c */ /* 0x000fe20003fc6270 */
[----:B------:R-:W-:Y:S01]  /*13a0*/  SHFL.IDX PT, R3, R25, RZ, 0x181f ;  /* 0x00181fff19037589 */ /* 0x000fe200000e0000 */
[----:B------:R-:W-:Y:S01]  /*13b0*/  SHF.R.S32.HI R2, RZ, 0x1f, R8 ;  /* 0x0000001fff027819 */ /* 0x000fe20000011408 */
[----:B------:R-:W-:Y:S01]  /*13c0*/  IMAD R0, R22, c[0x0][0x1e4], R0 ;  /* 0x0000790016007a24 */ /* 0x000fe200078e0200 */
[----:B------:R-:W-:Y:S01]  /*13d0*/  @!P1 LEA.HI R15, R5, R6, RZ, 0x3 ;  /* 0x00000006050f9211 */ /* 0x000fe200078f18ff */
[----:B------:R-:W-:Y:S01]  /*13e0*/  IMAD R6, R7, c[0x0][0x208], RZ ;  /* 0x0000820007067a24 */ /* 0x000fe200078e02ff */
[----:B------:R-:W-:Y:S01]  /*13f0*/  LEA.HI R24, R2, R8, RZ, 0x3 ;  /* 0x0000000802187211 */ /* 0x000fe200078f18ff */
[----:B------:R-:W-:Y:S01]  /*1400*/  IMAD.WIDE.U32 R4, R22, c[0x0][0x1e0], R10 ;  /* 0x0000780016047a25 */ /* 0x000fe200078e000a */
[----:B------:R-:W1:Y:S02]  /*1410*/  SHFL.IDX PT, R2, R27, RZ, 0x181f ;  /* 0x00181fff1b027589 */ /* 0x000e6400000e0000 */
[----:B------:R-:W-:Y:S01]  /*1420*/  LOP3.LUT R14, R24, 0xfffffff8, RZ, 0xc0, !PT ;  /* 0xfffffff8180e7812 */ /* 0x000fe200078ec0ff */
[----:B------:R-:W-:-:S02]  /*1430*/  IMAD R12, R22, c[0x0][0x20c], R6 ;  /* 0x00008300160c7a24 */ /* 0x000fc400078e0206 */
[----:B------:R-:W-:-:S04]  /*1440*/  IMAD.WIDE.U32 R6, R22, c[0x0][0x208], R10 ;  /* 0x0000820016067a25 */ /* 0x000fc800078e000a */
[----:B------:R-:W-:Y:S02]  /*1450*/  IMAD.IADD R9, R5, 0x1, R0 ;  /* 0x0000000105097824 */ /* 0x000fe400078e0200 */
[----:B------:R-:W-:Y:S01]  /*1460*/  IMAD.IADD R21, R8, 0x1, -R14 ;  /* 0x0000000108157824 */ /* 0x000fe200078e0a0e */
[----:B------:R-:W-:Y:S01]  /*1470*/  @!P1 LOP3.LUT R14, R15, 0xfffffff8, RZ, 0xc0, !PT ;  /* 0xfffffff80f0e9812 */ /* 0x000fe200078ec0ff */
[----:B------:R-:W-:Y:S02]  /*1480*/  IMAD.IADD R5, R7, 0x1, R12 ;  /* 0x0000000107057824 */ /* 0x000fe400078e020c */
[----:B------:R-:W-:Y:S02]  /*1490*/  IMAD.MOV.U32 R8, RZ, RZ, R4 ;  /* 0x000000ffff087224 */ /* 0x000fe400078e0004 */
[----:B------:R-:W-:Y:S02]  /*14a0*/  IMAD.U32 R12, RZ, RZ, UR10 ;  /* 0x0000000aff0c7e24 */ /* 0x000fe4000f8e00ff */
[----:B------:R-:W-:-:S02]  /*14b0*/  IMAD.U32 R0, RZ, RZ, UR10 ;  /* 0x0000000aff007e24 */ /* 0x000fc4000f8e00ff */
[----:B------:R-:W-:Y:S02]  /*14c0*/  IMAD.MOV.U32 R4, RZ, RZ, R6 ;  /* 0x000000ffff047224 */ /* 0x000fe400078e0006 */
[----:B------:R-:W-:-:S04]  /*14d0*/  IMAD.WIDE.U32 R12, R12, c[0x0][0x1e8], R8 ;  /* 0x00007a000c0c7a25 */ /* 0x000fc800078e0008 */
[----:B------:R-:W-:Y:S01]  /*14e0*/  IMAD.WIDE.U32 R8, R0, c[0x0][0x210], R4 ;  /* 0x0000840000087a25 */ /* 0x000fe200078e0004 */
[C---:B-1----:R-:W-:Y:S02]  /*14f0*/  @!P1 LEA R4, P3, R19.reuse, R2, 0x1 ;  /* 0x0000000213049211 */ /* 0x042fe400078608ff */
[----:B------:R-:W-:Y:S01]  /*1500*/  @!P1 SHF.R.S32.HI R0, RZ, 0x1f, R18 ;  /* 0x0000001fff009819 */ /* 0x000fe20000011412 */
[----:B------:R-:W-:Y:S01]  /*1510*/  @!P1 IMAD.WIDE R14, R14, 0x2, R2 ;  /* 0x000000020e0e9825 */ /* 0x000fe200078e0202 */
[C---:B------:R-:W-:Y:S02]  /*1520*/  @!P1 LEA.HI.X R5, R19.reuse, R3, R11, 0x1, P3 ;  /* 0x0000000313059211 */ /* 0x040fe400018f0c0b */
[----:B------:R-:W-:Y:S02]  /*1530*/  ISETP.GE.AND P3, PT, R19, c[0x0][0x198], PT ;  /* 0x0000660013007a0c */ /* 0x000fe40003f66270 */
[----:B------:R-:W-:Y:S02]  /*1540*/  @!P1 LEA.HI R0, R0, R18, RZ, 0x3 ;  /* 0x0000001200009211 */ /* 0x000fe400078f18ff */
[----:B------:R-:W-:-:S02]  /*1550*/  IADD3 R13, R13, UR6, RZ ;  /* 0x000000060d0d7c10 */ /* 0x000fc4000fffe0ff */
[--C-:B--2---:R-:W-:Y:S01]  /*1560*/  @P4 SHF.R.S32.HI R7, RZ, 0x1f, R16.reuse ;  /* 0x0000001fff074819 */ /* 0x104fe20000011410 */
[----:B------:R-:W-:Y:S01]  /*1570*/  @P4 IMAD.MOV.U32 R6, RZ, RZ, R16 ;  /* 0x000000ffff064224 */ /* 0x000fe200078e0010 */
[----:B------:R-:W-:Y:S01]  /*1580*/  @!P1 LOP3.LUT R16, R0, 0xfffffff8, RZ, 0xc0, !PT ;  /* 0xfffffff800109812 */ /* 0x000fe200078ec0ff */
[----:B------:R-:W-:Y:S02]  /*1590*/  @!P4 IMAD.MOV.U32 R6, RZ, RZ, R26 ;  /* 0x000000ffff06c224 */ /* 0x000fe400078e001a */
[----:B------:R-:W-:Y:S01]  /*15a0*/  @!P4 IMAD.MOV.U32 R7, RZ, RZ, R17 ;  /* 0x000000ffff07c224 */ /* 0x000fe200078e0011 */
[----:B------:R-:W-:Y:S01]  /*15b0*/  ISETP.GE.AND P4, PT, R19, c[0x0][0x198], PT ;  /* 0x0000660013007a0c */ /* 0x000fe20003f86270 */
[----:B------:R-:W-:Y:S01]  /*15c0*/  @!P1 IMAD.SHL.U32 R0, R225, 0x2, RZ ;  /* 0x00000002e1009824 */ /* 0x000fe200078e00ff */
[----:B------:R-:W-:Y:S01]  /*15d0*/  ISETP.GE.AND P4, PT, R18, c[0x0][0x198], PT ;  /* 0x0000660012007a0c */ /* 0x000fe20003f86270 */
[----:B------:R-:W-:-:S03]  /*15e0*/  @!P1 IMAD.WIDE R16, R16, 0x2, R2 ;  /* 0x0000000210109825 */ /* 0x000fc600078e0202 */
[----:B------:R-:W-:Y:S01]  /*15f0*/  @!PT LDS RZ, [RZ] ;  /* 0x00000000fffff984 */ /* 0x000fe20000000800 */
[----:B------:R1:W-:Y:S01]  /*1600*/  @!P1 LDGSTS.E.BYPASS.LTC128B.128 [R0+0x10100], [R4.64], !P3 ;  /* 0x1010000004009fae */ /* 0x0003e2000d901d4c */
[----:B------:R-:W-:Y:S01]  /*1610*/  @!P1 IMAD.WIDE R2, R20, 0x2, R2 ;  /* 0x0000000214029825 */ /* 0x000fe200078e0202 */
[----:B------:R-:W-:Y:S02]  /*1620*/  P2R R26, PR, RZ, 0x10 ;  /* 0x00000010ff1a7803 */ /* 0x000fe40000000000 */
[----:B------:R-:W-:Y:S01]  /*1630*/  ISETP.GE.AND P3, PT, R18, c[0x0][0x1d4], PT ;  /* 0x0000750012007a0c */ /* 0x000fe20003f66270 */
[----:B------:R-:W-:-:S04]  /*1640*/  IMAD.WIDE.U32 R34, R6, c[0x0][0x1f0], R12 ;  /* 0x00007c0006227a25 */ /* 0x000fc800078e000c */
[----:B------:R2:W-:Y:S01]  /*1650*/  @!P1 LDGSTS.E.BYPASS.LTC128B.128 [R0+0x14100], [R16.64], !P4 ;  /* 0x1410000010009fae */ /* 0x0005e2000e101d4c */
[----:B------:R-:W-:-:S03]  /*1660*/  ISETP.GE.AND P4, PT, R10, c[0x0][0x1d4], PT ;  /* 0x000075000a007a0c */ /* 0x000fc60003f86270 */
[----:B------:R3:W-:Y:S04]  /*1670*/  @!P1 LDGSTS.E.BYPASS.LTC128B.128 [R0+0x18100], [R14.64], !P6 ;  /* 0x181000000e009fae */ /* 0x0007e8000f101d4c */
[----:B------:R4:W-:Y:S01]  /*1680*/  @!P1 LDGSTS.E.BYPASS.LTC128B.128 [R0+0x1c100], [R2.64], !P5 ;  /* 0x1c10000002009fae */ /* 0x0009e2000e901d4c */
[----:B------:R-:W-:-:S03]  /*1690*/  LOP3.LUT P1, RZ, R21, 0x2, RZ, 0xc0, !PT ;  /* 0x0000000215ff7812 */ /* 0x000fc6000782c0ff */
[----:B------:R4:W-:Y:S01]  /*16a0*/  STL.64 [R1+0x38], R34 ;  /* 0x0000382201007387 */ /* 0x0009e20000100a00 */
[----:B-1----:R-:W-:Y:S02]  /*16b0*/  IMAD.SHL.U32 R4, R21, 0x40, RZ ;  /* 0x0000004015047824 */ /* 0x002fe400078e00ff */
[----:B------:R-:W-:Y:S02]  /*16c0*/  IMAD R5, R7, c[0x0][0x1f0], RZ ;  /* 0x00007c0007057a24 */ /* 0x000fe400078e02ff */
[----:B--2---:R-:W-:Y:S02]  /*16d0*/  IMAD.MOV.U32 R16, RZ, RZ, 0x20 ;  /* 0x00000020ff107424 */ /* 0x004fe400078e00ff */
[----:B---3--:R-:W-:Y:S02]  /*16e0*/  IMAD R14, R6, c[0x0][0x1f4], R5 ;  /* 0x00007d00060e7a24 */ /* 0x008fe400078e0205 */
[----:B------:R-:W-:Y:S02]  /*16f0*/  IMAD.SHL.U32 R5, R24, 0x40, RZ ;  /* 0x0000004018057824 */ /* 0x000fe400078e00ff */
[----:B----4-:R-:W-:Y:S01]  /*1700*/  IMAD.SHL.U32 R2, R29, 0x8, RZ ;  /* 0x000000081d027824 */ /* 0x010fe200078e00ff */
[----:B------:R-:W-:Y:S01]  /*1710*/  LOP3.LUT R0, R4, 0x1c0, RZ, 0xc0, !PT ;  /* 0x000001c004007812 */ /* 0x000fe200078ec0ff */
[----:B------:R-:W-:Y:S01]  /*1720*/  IMAD.IADD R37, R35, 0x1, R14 ;  /* 0x0000000123257824 */ /* 0x000fe200078e020e */
[----:B------:R-:W-:Y:S01]  /*1730*/  IADD3 R3, R9, UR4, RZ ;  /* 0x0000000409037c10 */ /* 0x000fe2000fffe0ff */
[----:B------:R-:W-:Y:S01]  /*1740*/  IMAD.MOV.U32 R4, RZ, RZ, 0x10 ;  /* 0x00000010ff047424 */ /* 0x000fe200078e00ff */
[----:B------:R-:W-:Y:S01]  /*1750*/  LOP3.LUT R2, R0, 0x8, R2, 0xf8, !PT ;  /* 0x0000000800027812 */ /* 0x000fe200078ef802 */
[----:B------:R1:W2:Y:S01]  /*1760*/  SHFL.IDX PT, R9, R25, 0x1, 0x181f ;  /* 0x00381f0019097f89 */ /* 0x0002a200000e0000 */
[----:B------:R-:W-:-:S02]  /*1770*/  SHF.R.U32.HI R0, RZ, 0x3, R0 ;  /* 0x00000003ff007819 */ /* 0x000fc40000011600 */
[----:B------:R-:W-:Y:S02]  /*1780*/  SEL R4, R4, 0xfffffff0, !P1 ;  /* 0xfffffff004047807 */ /* 0x000fe40004800000 */
[----:B------:R-:W-:Y:S01]  /*1790*/  LOP3.LUT R15, R2, R0, RZ, 0x3c, !PT ;  /* 0x00000000020f7212 */ /* 0x000fe200078e3cff */
[----:B------:R-:W-:Y:S01]  /*17a0*/  IMAD R0, R7, c[0x0][0x218], RZ ;  /* 0x0000860007007a24 */ /* 0x000fe200078e02ff */
[----:B------:R-:W-:Y:S01]  /*17b0*/  LOP3.LUT P1, RZ, R21, 0x4, RZ, 0xc0, !PT ;  /* 0x0000000415ff7812 */ /* 0x000fe2000782c0ff */
[----:B------:R-:W-:Y:S01]  /*17c0*/  IMAD.MOV.U32 R2, RZ, RZ, R8 ;  /* 0x000000ffff027224 */ /* 0x000fe200078e0008 */
[----:B------:R-:W-:Y:S01]  /*17d0*/  LOP3.LUT R5, R15, 0xfffffe00, R5, 0xf8, !PT ;  /* 0xfffffe000f057812 */ /* 0x000fe200078ef805 */
[----:B------:R-:W-:Y:S01]  /*17e0*/  IMAD R7, R6, c[0x0][0x21c], R0 ;  /* 0x0000870006077a24 */ /* 0x000fe200078e0200 */
[----:B------:R-:W-:Y:S01]  /*17f0*/  IADD3 R0, R10, 0xc0, RZ ;  /* 0x000000c00a007810 */ /* 0x000fe20007ffe0ff */
[----:B------:R-:W-:Y:S01]  /*1800*/  IMAD.WIDE.U32 R32, R6, c[0x0][0x218], R2 ;  /* 0x0000860006207a25 */ /* 0x000fe200078e0002 */
[----:B------:R1:W3:Y:S01]  /*1810*/  SHFL.IDX PT, R8, R27, 0x1, 0x181f ;  /* 0x00381f001b087f89 */ /* 0x0002e200000e0000 */
[----:B------:R-:W-:-:S02]  /*1820*/  SEL R2, R16, 0xffffffe0, !P1 ;  /* 0xffffffe010027807 */ /* 0x000fc40004800000 */
[----:B------:R-:W-:Y:S01]  /*1830*/  IMAD.IADD R31, R33, 0x1, R7 ;  /* 0x00000001211f7824 */ /* 0x000fe200078e0207 */
[----:B------:R1:W-:Y:S01]  /*1840*/  STL.64 [R1+0x40], R32 ;  /* 0x0000402001007387 */ /* 0x0003e20000100a00 */
[----:B------:R-:W-:-:S03]  /*1850*/  ISETP.GE.AND P1, PT, R0, c[0x0][0x1d4], PT ;  /* 0x0000750000007a0c */ /* 0x000fc60003f26270 */
[----:B------:R1:W-:Y:S04]  /*1860*/  STL [R1+0x34], R37 ;  /* 0x0000342501007387 */ /* 0x0003e80000100800 */
[----:B------:R1:W-:Y:S01]  /*1870*/  STL [R1+0x2c], R31 ;  /* 0x00002c1f01007387 */ /* 0x0003e20000100800 */
[----:B------:R-:W-:Y:S05]  /*1880*/  @P0 BRA `(.L_x_1588) ;  /* 0x0000019000000947 */ /* 0x000fea0003800000 */
[C---:B--2---:R-:W-:Y:S02]  /*1890*/  IADD3 R3, R19.reuse, 0x80, RZ ;  /* 0x0000008013037810 */ /* 0x044fe40007ffe0ff */
[C---:B------:R-:W-:Y:S02]  /*18a0*/  IADD3 R0, R19.reuse, 0xc0, RZ ;  /* 0x000000c013007810 */ /* 0x040fe40007ffe0ff */
[----:B---3--:R-:W-:Y:S02]  /*18b0*/  LEA R6, P0, R19, R8, 0x1 ;  /* 0x0000000813067211 */ /* 0x008fe400078008ff */
[----:B------:R-:W-:-:S02]  /*18c0*/  SHF.R.S32.HI R14, RZ, 0x1f, R18 ;  /* 0x0000001fff0e7819 */ /* 0x000fc40000011412 */
[----:B------:R-:W-:Y:S02]  /*18d0*/  SHF.R.S32.HI R12, RZ, 0x1f, R3 ;  /* 0x0000001fff0c7819 */ /* 0x000fe40000011403 */
[----:B------:R-:W-:Y:S02]  /*18e0*/  SHF.R.S32.HI R13, RZ, 0x1f, R0 ;  /* 0x0000001fff0d7819 */ /* 0x000fe40000011400 */
[----:B------:R-:W-:Y:S02]  /*18f0*/  P2R R17, PR, RZ, 0x2 ;  /* 0x00000002ff117803 */ /* 0x000fe40000000000 */
[C---:B------:R-:W-:Y:S02]  /*1900*/  LEA.HI.X R7, R19.reuse, R9, R11, 0x1, P0 ;  /* 0x0000000913077211 */ /* 0x040fe400000f0c0b */
[----:B------:R-:W-:Y:S02]  /*1910*/  LEA.HI R14, R14, R18, RZ, 0x3 ;  /* 0x000000120e0e7211 */ /* 0x000fe400078f18ff */
[----:B------:R-:W-:-:S02]  /*1920*/  ISETP.GE.AND P1, PT, R19, c[0x0][0x198], PT ;  /* 0x0000660013007a0c */ /* 0x000fc40003f26270 */
[----:B------:R-:W-:Y:S02]  /*1930*/  ISETP.NE.AND P0, PT, R26, RZ, PT ;  /* 0x000000ff1a00720c */ /* 0x000fe40003f05270 */
[----:B------:R-:W-:Y:S02]  /*1940*/  LEA.HI R3, R12, R3, RZ, 0x3 ;  /* 0x000000030c037211 */ /* 0x000fe400078f18ff */
[----:B------:R-:W-:Y:S02]  /*1950*/  LEA.HI R0, R13, R0, RZ, 0x3 ;  /* 0x000000000d007211 */ /* 0x000fe400078f18ff */
[----:B------:R-:W-:Y:S02]  /*1960*/  LOP3.LUT R14, R14, 0xfffffff8, RZ, 0xc0, !PT ;  /* 0xfffffff80e0e7812 */ /* 0x000fe400078ec0ff */
[----:B------:R-:W-:Y:S02]  /*1970*/  LOP3.LUT R3, R3, 0xfffffff8, RZ, 0xc0, !PT ;  /* 0xfffffff803037812 */ /* 0x000fe400078ec0ff */
[----:B------:R-:W-:Y:S01]  /*1980*/  LOP3.LUT R16, R0, 0xfffffff8, RZ, 0xc0, !PT ;  /* 0xfffffff800107812 */ /* 0x000fe200078ec0ff */
[----:B------:R-:W-:-:S02]  /*1990*/  IMAD.SHL.U32 R0, R225, 0x2, RZ ;  /* 0x00000002e1007824 */ /* 0x000fc400078e00ff */
[----:B------:R-:W-:-:S03]  /*19a0*/  IMAD.WIDE R14, R14, 0x2, R8 ;  /* 0x000000020e0e7825 */ /* 0x000fc600078e0208 */
[----:B------:R2:W-:Y:S01]  /*19b0*/  LDGSTS.E.BYPASS.LTC128B.128 [R0+0x11100], [R6.64], !P1 ;  /* 0x1110000006007fae */ /* 0x0005e2000c901d4c */
[--C-:B------:R-:W-:Y:S01]  /*19c0*/  IMAD.WIDE R12, R3, 0x2, R8.reuse ;  /* 0x00000002030c7825 */ /* 0x100fe200078e0208 */
[----:B------:R-:W-:Y:S02]  /*19d0*/  ISETP.NE.AND P1, PT, R17, RZ, PT ;  /* 0x000000ff1100720c */ /* 0x000fe40003f25270 */
[----:B------:R2:W-:Y:S01]  /*19e0*/  LDGSTS.E.BYPASS.LTC128B.128 [R0+0x15100], [R14.64], !P0 ;  /* 0x151000000e007fae */ /* 0x0005e2000c101d4c */
[----:B------:R-:W-:-:S03]  /*19f0*/  IMAD.WIDE R8, R16, 0x2, R8 ;  /* 0x0000000210087825 */ /* 0x000fc600078e0208 */
[----:B------:R2:W-:Y:S04]  /*1a00*/  LDGSTS.E.BYPASS.LTC128B.128 [R0+0x19100], [R12.64], !P6 ;  /* 0x191000000c007fae */ /* 0x0005e8000f101d4c */
[----:B------:R2:W-:Y:S03]  /*1a10*/  LDGSTS.E.BYPASS.LTC128B.128 [R0+0x1d100], [R8.64], !P5 ;  /* 0x1d10000008007fae */ /* 0x0005e6000e901d4c */
.L_x_1588:
[----:B--2---:R-:W-:Y:S05]  /*1a20*/  BSYNC B0 ;  /* 0x0000000000007941 */ /* 0x004fea0003800000 */
.L_x_1587:
[----:B------:R-:W-:Y:S01]  /*1a30*/  IADD3 R0, R28, 0x40, RZ ;  /* 0x000000401c007810 */ /* 0x000fe20007ffe0ff */
[----:B------:R2:W4:Y:S01]  /*1a40*/  SHFL.IDX PT, R7, R25, 0x2, 0x181f ;  /* 0x00581f0019077f89 */ /* 0x00052200000e0000 */
[----:B------:R-:W-:Y:S02]  /*1a50*/  BSSY B0, `(.L_x_1589) ;  /* 0x000001e000007945 */ /* 0x000fe40003800000 */
[----:B------:R-:W-:Y:S01]  /*1a60*/  ISETP.GE.AND P0, PT, R0, UR15, PT ;  /* 0x0000000f00007c0c */ /* 0x000fe2000bf06270 */
[----:B------:R2:W1:-:S12]  /*1a70*/  SHFL.IDX PT, R6, R27, 0x2, 0x181f ;  /* 0x00581f001b067f89 */ /* 0x00045800000e0000 */
[----:B------:R-:W-:Y:S05]  /*1a80*/  @P0 BRA `(.L_x_1590) ;  /* 0x000001a000000947 */ /* 0x000fea0003800000 */
[C---:B------:R-:W-:Y:S02]  /*1a90*/  IADD3 R3, R19.reuse, 0x80, RZ ;  /* 0x0000008013037810 */ /* 0x040fe40007ffe0ff */
[C---:B------:R-:W-:Y:S02]  /*1aa0*/  IADD3 R0, R19.reuse, 0xc0, RZ ;  /* 0x000000c013007810 */ /* 0x040fe40007ffe0ff */
[----:B-1-3--:R-:W-:Y:S02]  /*1ab0*/  LEA R8, P0, R19, R6, 0x1 ;  /* 0x0000000613087211 */ /* 0x00afe400078008ff */
[----:B------:R-:W-:Y:S02]  /*1ac0*/  SHF.R.S32.HI R14, RZ, 0x1f, R18 ;  /* 0x0000001fff0e7819 */ /* 0x000fe40000011412 */
[----:B------:R-:W-:Y:S02]  /*1ad0*/  SHF.R.S32.HI R12, RZ, 0x1f, R3 ;  /* 0x0000001fff0c7819 */ /* 0x000fe40000011403 */
[----:B------:R-:W-:-:S02]  /*1ae0*/  SHF.R.S32.HI R13, RZ, 0x1f, R0 ;  /* 0x0000001fff0d7819 */ /* 0x000fc40000011400 */
[----:B------:R-:W-:Y:S02]  /*1af0*/  P2R R17, PR, RZ, 0x2 ;  /* 0x00000002ff117803 */ /* 0x000fe40000000000 */
[C---:B----4-:R-:W-:Y:S02]  /*1b00*/  LEA.HI.X R9, R19.reuse, R7, R11, 0x1, P0 ;  /* 0x0000000713097211 */ /* 0x050fe400000f0c0b */
[----:B------:R-:W-:Y:S02]  /*1b10*/  LEA.HI R14, R14, R18, RZ, 0x3 ;  /* 0x000000120e0e7211 */ /* 0x000fe400078f18ff */
[----:B------:R-:W-:Y:S02]  /*1b20*/  ISETP.GE.AND P1, PT, R19, c[0x0][0x198], PT ;  /* 0x0000660013007a0c */ /* 0x000fe40003f26270 */
[----:B------:R-:W-:Y:S02]  /*1b30*/  ISETP.NE.AND P0, PT, R26, RZ, PT ;  /* 0x000000ff1a00720c */ /* 0x000fe40003f05270 */
[----:B------:R-:W-:-:S02]  /*1b40*/  LEA.HI R3, R12, R3, RZ, 0x3 ;  /* 0x000000030c037211 */ /* 0x000fc400078f18ff */
[----:B------:R-:W-:Y:S02]  /*1b50*/  LEA.HI R0, R13, R0, RZ, 0x3 ;  /* 0x000000000d007211 */ /* 0x000fe400078f18ff */
[----:B------:R-:W-:Y:S02]  /*1b60*/  LOP3.LUT R14, R14, 0xfffffff8, RZ, 0xc0, !PT ;  /* 0xfffffff80e0e7812 */ /* 0x000fe400078ec0ff */
[----:B------:R-:W-:Y:S02]  /*1b70*/  LOP3.LUT R3, R3, 0xfffffff8, RZ, 0xc0, !PT ;  /* 0xfffffff803037812 */ /* 0x000fe400078ec0ff */
[----:B------:R-:W-:Y:S01]  /*1b80*/  LOP3.LUT R16, R0, 0xfffffff8, RZ, 0xc0, !PT ;  /* 0xfffffff800107812 */ /* 0x000fe200078ec0ff */
[----:B------:R-:W-:Y:S02]  /*1b90*/  IMAD.SHL.U32 R0, R225, 0x2, RZ ;  /* 0x00000002e1007824 */ /* 0x000fe400078e00ff */
[----:B------:R-:W-:-:S03]  /*1ba0*/  IMAD.WIDE R14, R14, 0x2, R6 ;  /* 0x000000020e0e7825 */ /* 0x000fc600078e0206 */
[----:B------:R-:W-:Y:S01]  /*1bb0*/  @!PT LDS RZ, [RZ] ;  /* 0x00000000fffff984 */ /* 0x000fe20000000800 */
[----:B------:R1:W-:Y:S01]  /*1bc0*/  LDGSTS.E.BYPASS.LTC128B.128 [R0+0x12100], [R8.64], !P1 ;  /* 0x1210000008007fae */ /* 0x0003e2000c901d4c */
[--C-:B------:R-:W-:Y:S01]  /*1bd0*/  IMAD.WIDE R12, R3, 0x2, R6.reuse ;  /* 0x00000002030c7825 */ /* 0x100fe200078e0206 */
[----:B------:R-:W-:Y:S02]  /*1be0*/  ISETP.NE.AND P1, PT, R17, RZ, PT ;  /* 0x000000ff1100720c */ /* 0x000fe40003f25270 */
[----:B------:R1:W-:Y:S01]  /*1bf0*/  LDGSTS.E.BYPASS.LTC128B.128 [R0+0x16100], [R14.64], !P0 ;  /* 0x161000000e007fae */ /* 0x0003e2000c101d4c */
[----:B------:R-:W-:-:S03]  /*1c00*/  IMAD.WIDE R6, R16, 0x2, R6 ;  /* 0x0000000210067825 */ /* 0x000fc600078e0206 */
[----:B------:R1:W-:Y:S04]  /*1c10*/  LDGSTS.E.BYPASS.LTC128B.128 [R0+0x1a100], [R12.64], !P6 ;  /* 0x1a1000000c007fae */ /* 0x0003e8000f101d4c */
[----:B------:R1:W-:Y:S03]  /*1c20*/  LDGSTS.E.BYPASS.LTC128B.128 [R0+0x1e100], [R6.64], !P5 ;  /* 0x1e10000006007fae */ /* 0x0003e6000e901d4c */
.L_x_1590:
[----:B------:R-:W-:Y:S05]  /*1c30*/  BSYNC B0 ;  /* 0x0000000000007941 */ /* 0x000fea0003800000 */
.L_x_1589:
[----:B-1----:R-:W-:Y:S01]  /*1c40*/  IADD3 R0, R28, 0x60, RZ ;  /* 0x000000601c007810 */ /* 0x002fe20007ffe0ff */
[----:B------:R-:W-:Y:S01]  /*1c50*/  IMAD.MOV.U32 R13, RZ, RZ, c[0x0][0x1e0] ;  /* 0x00007800ff0d7624 */ /* 0x000fe200078e00ff */
[----:B----4-:R1:W4:Y:S01]  /*1c60*/  SHFL.IDX PT, R7, R25, 0x3, 0x181f ;  /* 0x00781f0019077f89 */ /* 0x01032200000e0000 */
[----:B------:R-:W-:Y:S01]  /*1c70*/  IMAD.MOV.U32 R17, RZ, RZ, 0x6 ;  /* 0x00000006ff117424 */ /* 0x000fe200078e00ff */
[----:B------:R-:W-:Y:S01]  /*1c80*/  ISETP.GE.AND P0, PT, R0, UR15, PT ;  /* 0x0000000f00007c0c */ /* 0x000fe2000bf06270 */
[----:B------:R-:W-:Y:S01]  /*1c90*/  BSSY B0, `(.L_x_1591) ;  /* 0x0000020000007945 */ /* 0x000fe20003800000 */
[----:B------:R1:W2:Y:S01]  /*1ca0*/  SHFL.IDX PT, R6, R27, 0x3, 0x181f ;  /* 0x00781f001b067f89 */ /* 0x0002a200000e0000 */
[----:B------:R-:W-:Y:S01]  /*1cb0*/  IADD3 R104, R172, -0x1, RZ ;  /* 0xffffffffac687810 */ /* 0x000fe20007ffe0ff */
[C---:B------:R-:W-:Y:S01]  /*1cc0*/  IMAD.SHL.U32 R126, R13.reuse, 0x40, RZ ;  /* 0x000000400d7e7824 */ /* 0x040fe200078e00ff */
[----:B------:R-:W-:-:S08]  /*1cd0*/  SHF.L.U64.HI R125, R13, R17, c[0x0][0x1e4] ;  /* 0x000079000d7d7619 */ /* 0x000fd00000010211 */
[----:B------:R-:W-:Y:S05]  /*1ce0*/  @P0 BRA `(.L_x_1592) ;  /* 0x000001a000000947 */ /* 0x000fea0003800000 */
[----:B------:R-:W-:Y:S01]  /*1cf0*/  P2R R0, PR, RZ, 0x2 ;  /* 0x00000002ff007803 */ /* 0x000fe20000000000 */
[----:B------:R-:W-:Y:S01]  /*1d00*/  IMAD.SHL.U32 R12, R225, 0x2, RZ ;  /* 0x00000002e10c7824 */ /* 0x000fe200078e00ff */
[C---:B------:R-:W-:Y:S02]  /*1d10*/  ISETP.GE.AND P1, PT, R19.reuse, c[0x0][0x198], PT ;  /* 0x0000660013007a0c */ /* 0x040fe40003f26270 */
[C---:B--23--:R-:W-:Y:S02]  /*1d20*/  LEA R8, P0, R19.reuse, R6, 0x1 ;  /* 0x0000000613087211 */ /* 0x04cfe400078008ff */
[C---:B------:R-:W-:Y:S02]  /*1d30*/  IADD3 R3, R19.reuse, 0xc0, RZ ;  /* 0x000000c013037810 */ /* 0x040fe40007ffe0ff */
[----:B----4-:R-:W-:Y:S02]  /*1d40*/  LEA.HI.X R9, R19, R7, R11, 0x1, P0 ;  /* 0x0000000713097211 */ /* 0x010fe400000f0c0b */
[----:B------:R-:W-:-:S02]  /*1d50*/  SHF.R.S32.HI R10, RZ, 0x1f, R3 ;  /* 0x0000001fff0a7819 */ /* 0x000fc40000011403 */
[----:B------:R-:W-:Y:S02]  /*1d60*/  ISETP.NE.AND P0, PT, R26, RZ, PT ;  /* 0x000000ff1a00720c */ /* 0x000fe40003f05270 */
[----:B------:R-:W-:Y:S01]  /*1d70*/  LEA.HI R3, R10, R3, RZ, 0x3 ;  /* 0x000000030a037211 */ /* 0x000fe200078f18ff */
[----:B------:R-:W-:Y:S01]  /*1d80*/  @!PT LDS RZ, [RZ] ;  /* 0x00000000fffff984 */ /* 0x000fe20000000800 */
[----:B------:R2:W-:Y:S01]  /*1d90*/  LDGSTS.E.BYPASS.LTC128B.128 [R12+0x13100], [R8.64], !P1 ;  /* 0x13100000080c7fae */ /* 0x0005e2000c901d4c */
[----:B------:R-:W-:Y:S02]  /*1da0*/  ISETP.NE.AND P1, PT, R0, RZ, PT ;  /* 0x000000ff0000720c */ /* 0x000fe40003f25270 */
[----:B------:R-:W-:Y:S02]  /*1db0*/  SHF.R.S32.HI R0, RZ, 0x1f, R18 ;  /* 0x0000001fff007819 */ /* 0x000fe40000011412 */
[----:B------:R-:W-:Y:S02]  /*1dc0*/  LOP3.LUT R3, R3, 0xfffffff8, RZ, 0xc0, !PT ;  /* 0xfffffff803037812 */ /* 0x000fe400078ec0ff */
[----:B------:R-:W-:-:S04]  /*1dd0*/  LEA.HI R0, R0, R18, RZ, 0x3 ;  /* 0x0000001200007211 */ /* 0x000fc800078f18ff */
[----:B------:R-:W-:-:S05]  /*1de0*/  LOP3.LUT R0, R0, 0xfffffff8, RZ, 0xc0, !PT ;  /* 0xfffffff800007812 */ /* 0x000fca00078ec0ff */
        /* <DEDUP_REMOVED lines=10> */
.L_x_1592:
[----:B------:R-:W-:Y:S05]  /*1e90*/  BSYNC B0 ;  /* 0x0000000000007941 */ /* 0x000fea0003800000 */
.L_x_1591:
[----:B------:R-:W-:Y:S01]  /*1ea0*/  IMAD.SHL.U32 R105, R104, 0x40, RZ ;  /* 0x0000004068697824 */ /* 0x000fe200078e00ff */
[----:B---3--:R-:W-:Y:S01]  /*1eb0*/  SHF.R.S32.HI R10, RZ, 0x1f, R104 ;  /* 0x0000001fff0a7819 */ /* 0x008fe20000011468 */
[----:B------:R-:W-:Y:S01]  /*1ec0*/  IMAD.MOV.U32 R130, RZ, RZ, R36 ;  /* 0x000000ffff827224 */ /* 0x000fe200078e0024 */
[----:B------:R-:W0:Y:S01]  /*1ed0*/  LDGDEPBAR ;  /* 0x00000000000079af */ /* 0x000e220000000000 */
[----:B------:R-:W-:Y:S01]  /*1ee0*/  IMAD.MOV.U32 R131, RZ, RZ, R37 ;  /* 0x000000ffff837224 */ /* 0x000fe200078e0025 */
[----:B------:R-:W-:Y:S01]  /*1ef0*/  IADD3 R0, -R105, c[0x0][0x1d0], -R22 ;  /* 0x0000740069007a10 */ /* 0x000fe20007ffe916 */
[----:B------:R-:W-:Y:S01]  /*1f00*/  IMAD R3, R125, R104, RZ ;  /* 0x000000687d037224 */ /* 0x000fe200078e02ff */
[----:B------:R-:W-:Y:S01]  /*1f10*/  SEL R16, RZ, 0x1, P4 ;  /* 0x00000001ff107807 */ /* 0x000fe20002000000 */
[----:B------:R-:W-:Y:S01]  /*1f20*/  IMAD.MOV.U32 R130, RZ, RZ, R34 ;  /* 0x000000ffff827224 */ /* 0x000fe200078e0022 */
[C---:B------:R-:W-:Y:S01]  /*1f30*/  ISETP.GE.AND P6, PT, R0.reuse, 0x1, PT ;  /* 0x000000010000780c */ /* 0x040fe20003fc6270 */
[----:B------:R-:W-:Y:S01]  /*1f40*/  IMAD.SHL.U32 R127, R13, 0x20, RZ ;  /* 0x000000200d7f7824 */ /* 0x000fe200078e00ff */
[----:B------:R-:W-:Y:S01]  /*1f50*/  ISETP.GE.AND P5, PT, R0, 0x21, PT ;  /* 0x000000210000780c */ /* 0x000fe20003fa6270 */
[-C--:B------:R-:W-:Y:S01]  /*1f60*/  IMAD R0, R10, R126.reuse, R3 ;  /* 0x0000007e0a007224 */ /* 0x080fe200078e0203 */
[----:B------:R-:W-:Y:S01]  /*1f70*/  SEL R15, RZ, 0x2, P3 ;  /* 0x00000002ff0f7807 */ /* 0x000fe20001800000 */
[----:B--2-4-:R-:W-:Y:S01]  /*1f80*/  IMAD.WIDE.U32 R6, R104, R126, R130 ;  /* 0x0000007e68067225 */ /* 0x014fe200078e0082 */
[----:B------:R-:W-:Y:S01]  /*1f90*/  SEL R14, RZ, 0x4, P2 ;  /* 0x00000004ff0e7807 */ /* 0x000fe20001000000 */
[----:B------:R-:W-:Y:S01]  /*1fa0*/  STL.64 [R1+0x30], R130 ;  /* 0x0000308201007387 */ /* 0x000fe20000100a00 */
[----:B------:R-:W-:Y:S01]  /*1fb0*/  LEA.HI R107, R124, R132, RZ, 0x5 ;  /* 0x000000847c6b7211 */ /* 0x000fe200078f28ff */
[----:B------:R-:W-:Y:S01]  /*1fc0*/  IMAD.IADD R0, R7, 0x1, R0 ;  /* 0x0000000107007824 */ /* 0x000fe200078e0200 */
[----:B------:R-:W-:Y:S01]  /*1fd0*/  IADD3 R14, R14, R15, R16 ;  /* 0x0000000f0e0e7210 */ /* 0x000fe20007ffe010 */
[----:B------:R-:W-:Y:S01]  /*1fe0*/  IMAD.MOV.U32 R3, RZ, RZ, 0x5 ;  /* 0x00000005ff037424 */ /* 0x000fe200078e00ff */
[----:B------:R-:W-:Y:S01]  /*1ff0*/  SHF.R.S32.HI R106, RZ, 0x5, R107 ;  /* 0x00000005ff6a7819 */ /* 0x000fe2000001146b */
[----:B------:R-:W-:Y:S01]  /*2000*/  IMAD.SHL.U32 R225, R225, 0x2, RZ ;  /* 0x00000002e1e17824 */ /* 0x000fe200078e00ff */
[----:B------:R-:W-:Y:S01]  /*2010*/  BAR.SYNC.DEFER_BLOCKING 0x0 ;  /* 0x0000000000007b1d */ /* 0x000fe20000010000 */
[----:B------:R-:W-:Y:S01]  /*2020*/  @P6 LEA R8, P0, R6, c[0x0][0x1c8], 0x1 ;  /* 0x0000720006086a11 */ /* 0x000fe200078008ff */
[----:B------:R-:W-:Y:S01]  /*2030*/  IMAD.SHL.U32 R11, R23, 0x40, RZ ;  /* 0x00000040170b7824 */ /* 0x000fe200078e00ff */
[----:B------:R-:W-:Y:S01]  /*2040*/  SHF.L.U64.HI R128, R13, R3, c[0x0][0x1e4] ;  /* 0x000079000d807619 */ /* 0x000fe20000010203 */
[----:B------:R-:W-:Y:S01]  /*2050*/  IMAD R3, R10, c[0x0][0x208], RZ ;  /* 0x000082000a037a24 */ /* 0x000fe200078e02ff */
[--C-:B------:R-:W-:Y:S01]  /*2060*/  @P6 LEA.HI.X R9, R6, c[0x0][0x1cc], R0.reuse, 0x1, P0 ;  /* 0x0000730006096a11 */ /* 0x100fe200000f0c00 */
[----:B------:R-:W-:Y:S01]  /*2070*/  IMAD.SHL.U32 R13, R22, 0x8, RZ ;  /* 0x00000008160d7824 */ /* 0x000fe200078e00ff */
[----:B------:R-:W-:Y:S01]  /*2080*/  @P5 IADD3 R7, P0, R127, R6, RZ ;  /* 0x000000067f075210 */ /* 0x000fe20007f1e0ff */
[----:B------:R-:W-:Y:S01]  /*2090*/  IMAD R3, R104, c[0x0][0x20c], R3 ;  /* 0x0000830068037a24 */ /* 0x000fe200078e0203 */
[----:B------:R-:W-:Y:S01]  /*20a0*/  P2R R19, PR, RZ, 0x8 ;  /* 0x00000008ff137803 */ /* 0x000fe20000000000 */
[----:B------:R-:W-:Y:S01]  /*20b0*/  STL [R1+0x50], R128 ;  /* 0x0000508001007387 */ /* 0x000fe20000100800 */
[----:B------:R-:W-:Y:S01]  /*20c0*/  ULDC UR6, c[0x0][0x324] ;  /* 0x0000c90000067ab9 */ /* 0x000fe20000000800 */
[----:B------:R-:W-:Y:S01]  /*20d0*/  @P5 IMAD.X R0, R128, 0x1, R0, P0 ;  /* 0x0000000180005824 */ /* 0x000fe200000e0600 */
[----:B------:R-:W-:Y:S01]  /*20e0*/  @P5 LEA R6, P0, R7, c[0x0][0x1c8], 0x1 ;  /* 0x0000720007065a11 */ /* 0x000fe200078008ff */
[----:B------:R-:W-:-:S03]  /*20f0*/  ULOP3.LUT UR6, URZ, UR6, URZ, 0x33, !UPT ;  /* 0x000000063f067292 */ /* 0x000fc6000f8e333f */
[----:B------:R-:W-:Y:S02]  /*2100*/  @P5 LEA.HI.X R7, R7, c[0x0][0x1cc], R0, 0x1, P0 ;  /* 0x0000730007075a11 */ /* 0x000fe400000f0c00 */
[----:B------:R-:W-:Y:S01]  /*2110*/  LOP3.LUT R0, R11, 0x1c0, RZ, 0xc0, !PT ;  /* 0x000001c00b007812 */ /* 0x000fe200078ec0ff */
[----:B------:R-:W-:-:S03]  /*2120*/  IMAD.WIDE.U32 R10, R104, c[0x0][0x208], RZ ;  /* 0x00008200680a7a25 */ /* 0x000fc600078e00ff */
[----:B------:R-:W-:Y:S01]  /*2130*/  LOP3.LUT R13, R0, 0x8, R13, 0xf8, !PT ;  /* 0x00000008000d7812 */ /* 0x000fe200078ef80d */
[----:B------:R-:W-:Y:S01]  /*2140*/  @!PT LDS RZ, [RZ] ;  /* 0x00000000fffff984 */ /* 0x000fe20000000800 */
[----:B------:R-:W-:Y:S01]  /*2150*/  @!PT LDS RZ, [RZ] ;  /* 0x00000000fffff984 */ /* 0x000fe20000000800 */
[----:B------:R-:W-:Y:S01]  /*2160*/  @!PT LDS RZ, [RZ] ;  /* 0x00000000fffff984 */ /* 0x000fe20000000800 */
[----:B------:R2:W-:Y:S01]  /*2170*/  @P6 LDGSTS.E.BYPASS.LTC128B.128 [R225+0x8100], [R8.64], !P4 ;  /* 0x0810000008e16fae */ /* 0x0005e2000e101d4c */
[----:B------:R-:W-:Y:S01]  /*2180*/  SHF.R.U32.HI R0, RZ, 0x3, R0 ;  /* 0x00000003ff007819 */ /* 0x000fe20000011600 */
[----:B------:R-:W-:Y:S01]  /*2190*/  IMAD.IADD R3, R11, 0x1, R3 ;  /* 0x000000010b037824 */ /* 0x000fe200078e0203 */
[C---:B------:R-:W-:Y:S01]  /*21a0*/  LEA R12, P0, R10.reuse, R32, 0x6 ;  /* 0x000000200a0c7211 */ /* 0x040fe200078030ff */
[----:B------:R2:W-:Y:S01]  /*21b0*/  @P6 LDGSTS.E.BYPASS.LTC128B.128 [R225+0xa100], [R8.64+0x80], !P3 ;  /* 0x0a10008008e16fae */ /* 0x0005e2000d901d4c */
[----:B------:R-:W-:Y:S02]  /*21c0*/  LOP3.LUT R0, R13, R0, RZ, 0x3c, !PT ;  /* 0x000000000d007212 */ /* 0x000fe400078e3cff */
[----:B------:R-:W-:Y:S01]  /*21d0*/  LEA.HI.X R10, R10, R31, R3, 0x6, P0 ;  /* 0x0000001f0a0a7211 */ /* 0x000fe200000f3403 */
[----:B------:R2:W-:Y:S01]  /*21e0*/  @P6 LDGSTS.E.BYPASS.LTC128B.128 [R225+0xc100], [R8.64+0x100], !P2 ;  /* 0x0c10010008e16fae */ /* 0x0005e2000d101d4c */
[----:B------:R-:W-:Y:S01]  /*21f0*/  SEL R3, RZ, 0x8, P1 ;  /* 0x00000008ff037807 */ /* 0x000fe20000800000 */
[----:B------:R-:W-:-:S02]  /*2200*/  IMAD R0, R29, 0x200, R0 ;  /* 0x000002001d007824 */ /* 0x000fc400078e0200 */
[----:B------:R2:W-:Y:S02]  /*2210*/  @P6 LDGSTS.E.BYPASS.LTC128B.128 [R225+0xe100], [R8.64+0x180], !P1 ;  /* 0x0e10018008e16fae */ /* 0x0005e4000c901d4c */
[----:B------:R-:W-:Y:S02]  /*2220*/  IMAD.IADD R18, R14, 0x1, R3 ;  /* 0x000000010e127824 */ /* 0x000fe400078e0203 */
[----:B------:R3:W-:Y:S01]  /*2230*/  @P5 LDGSTS.E.BYPASS.LTC128B.128 [R225+0x9100], [R6.64], !P4 ;  /* 0x0910000006e15fae */ /* 0x0007e2000e101d4c */
[----:B------:R-:W-:Y:S02]  /*2240*/  IMAD.SHL.U32 R196, R0, 0x2, RZ ;  /* 0x0000000200c47824 */ /* 0x000fe400078e00ff */
[----:B------:R-:W-:Y:S01]  /*2250*/  IMAD.MOV.U32 R3, RZ, RZ, c[0x0][0x208] ;  /* 0x00008200ff037624 */ /* 0x000fe200078e00ff */
[----:B------:R3:W-:Y:S01]  /*2260*/  @P5 LDGSTS.E.BYPASS.LTC128B.128 [R225+0xb100], [R6.64+0x80], !P3 ;  /* 0x0b10008006e15fae */ /* 0x0007e2000d901d4c */
[----:B------:R-:W-:Y:S02]  /*2270*/  LOP3.LUT P6, RZ, R18, 0x2, RZ, 0xc0, !PT ;  /* 0x0000000212ff7812 */ /* 0x000fe400078cc0ff */
[----:B------:R-:W-:Y:S01]  /*2280*/  IMAD.SHL.U32 R15, R3, 0x40, RZ ;  /* 0x00000040030f7824 */ /* 0x000fe200078e00ff */
[----:B------:R3:W-:Y:S01]  /*2290*/  @P5 LDGSTS.E.BYPASS.LTC128B.128 [R225+0xd100], [R6.64+0x100], !P2 ;  /* 0x0d10010006e15fae */ /* 0x0007e2000d101d4c */
[----:B------:R-:W-:-:S02]  /*22a0*/  IADD3 R0, R196, 0x8100, RZ ;  /* 0x00008100c4007810 */ /* 0x000fc40007ffe0ff */
[----:B------:R-:W-:Y:S01]  /*22b0*/  SHF.L.U64.HI R13, R3, R17, c[0x0][0x20c] ;  /* 0x00008300030d7619 */ /* 0x000fe20000010211 */
[----:B------:R3:W-:Y:S01]  /*22c0*/  @P5 LDGSTS.E.BYPASS.LTC128B.128 [R225+0xf100], [R6.64+0x180], !P1 ;  /* 0x0f10018006e15fae */ /* 0x0007e2000c901d4c */
[----:B------:R-:W-:Y:S02]  /*22d0*/  LOP3.LUT P5, RZ, R23, 0x2, RZ, 0xc0, !PT ;  /* 0x0000000217ff7812 */ /* 0x000fe400078ac0ff */
[----:B------:R-:W-:Y:S01]  /*22e0*/  IADD3 R3, -R22, c[0x0][0x1d0], -R105 ;  /* 0x0000740016037a10 */ /* 0x000fe20007ffe969 */
[----:B------:R-:W0:Y:S01]  /*22f0*/  LDGDEPBAR ;  /* 0x00000000000079af */ /* 0x000e220000000000 */
[----:B------:R-:W-:-:S09]  /*2300*/  IADD3 R207, R196, 0x8120, RZ ;  /* 0x00008120c4cf7810 */ /* 0x000fd20007ffe0ff */
[----:B------:R-:W-:Y:S01]  /*2310*/  @P5 IADD3 R207, R0, -0x20, RZ ;  /* 0xffffffe000cf5810 */ /* 0x000fe20007ffe0ff */
[----:B------:R-:W-:Y:S01]  /*2320*/  IMAD R0, R106, 0x400, R5 ;  /* 0x000004006a007824 */ /* 0x000fe200078e0205 */
[----:B------:R-:W-:Y:S02]  /*2330*/  ISETP.LT.OR P5, PT, R3, 0x1, P4 ;  /* 0x000000010300780c */ /* 0x000fe400027a1670 */
[C---:B------:R-:W-:Y:S01]  /*2340*/  IADD3 R222, R207.reuse, 0x800, RZ ;  /* 0x00000800cfde7810 */ /* 0x040fe20007ffe0ff */
[----:B------:R-:W-:Y:S01]  /*2350*/  IMAD.SHL.U32 R203, R0, 0x2, RZ ;  /* 0x0000000200cb7824 */ /* 0x000fe200078e00ff */
[C---:B------:R-:W-:Y:S01]  /*2360*/  IADD3 R221, R207.reuse, 0x1000, RZ ;  /* 0x00001000cfdd7810 */ /* 0x040fe20007ffe0ff */
[----:B------:R-:W-:Y:S01]  /*2370*/  IMAD.MOV.U32 R0, RZ, RZ, 0x40 ;  /* 0x00000040ff007424 */ /* 0x000fe200078e00ff */
[C---:B------:R-:W-:Y:S01]  /*2380*/  IADD3 R220, R207.reuse, 0x1800, RZ ;  /* 0x00001800cfdc7810 */ /* 0x040fe20007ffe0ff */
[--C-:B------:R-:W-:Y:S01]  /*2390*/  IMAD R204, R4, 0x2, R203.reuse ;  /* 0x0000000204cc7824 */ /* 0x100fe200078e02cb */
[C---:B------:R-:W-:Y:S01]  /*23a0*/  IADD3 R219, R207.reuse, 0x2000, RZ ;  /* 0x00002000cfdb7810 */ /* 0x040fe20007ffe0ff */
[C---:B------:R-:W-:Y:S01]  /*23b0*/  IMAD R206, R2.reuse, 0x2, R203 ;  /* 0x0000000202ce7824 */ /* 0x040fe200078e02cb */
[----:B------:R-:W-:Y:S01]  /*23c0*/  IADD3 R218, R207, 0x2800, RZ ;  /* 0x00002800cfda7810 */ /* 0x000fe20007ffe0ff */
[----:B------:R-:W-:Y:S01]  /*23d0*/  IMAD R205, R2, 0x2, R204 ;  /* 0x0000000202cd7824 */ /* 0x000fe200078e02cc */
[----:B------:R-:W-:-:S04]  /*23e0*/  DEPBAR.LE SB0, 0x1 ;  /* 0x000080400000791a */ /* 0x000fc80000000000 */
[----:B------:R-:W-:-:S04]  /*23f0*/  DEPBAR.LE SB0, 0x0 ;  /* 0x000080000000791a */ /* 0x000fc80000000000 */
[----:B------:R-:W-:Y:S01]  /*2400*/  BAR.SYNC.DEFER_BLOCKING 0x0 ;  /* 0x0000000000007b1d */ /* 0x000fe20000010000 */
[C---:B---3--:R-:W-:Y:S02]  /*2410*/  LEA R6, P0, R12.reuse, c[0x0][0x1f8], 0x1 ;  /* 0x00007e000c067a11 */ /* 0x048fe400078008ff */
[----:B------:R-:W-:Y:S02]  /*2420*/  IADD3 R217, R207, 0x3000, RZ ;  /* 0x00003000cfd97810 */ /* 0x000fe40007ffe0ff */
[----:B------:R-:W-:Y:S02]  /*2430*/  LEA.HI.X R7, R12, c[0x0][0x1fc], R10, 0x1, P0 ;  /* 0x00007f000c077a11 */ /* 0x000fe400000f0c0a */
[----:B------:R-:W-:Y:S02]  /*2440*/  IADD3 R16, P0, R15, R6, RZ ;  /* 0x000000060f107210 */ /* 0x000fe40007f1e0ff */
[C---:B------:R-:W-:Y:S02]  /*2450*/  IADD3 R216, R207.reuse, 0x3800, RZ ;  /* 0x00003800cfd87810 */ /* 0x040fe40007ffe0ff */
[----:B------:R-:W-:Y:S01]  /*2460*/  IADD3 R215, R207, 0x4000, RZ ;  /* 0x00004000cfd77810 */ /* 0x000fe20007ffe0ff */
[----:B------:R-:W-:Y:S01]  /*2470*/  IMAD.X R17, R13, 0x1, R7, P0 ;  /* 0x000000010d117824 */ /* 0x000fe200000e0607 */
[----:B------:R-:W-:-:S02]  /*2480*/  ISETP.LT.OR P0, PT, R3, 0x1, !P6 ;  /* 0x000000010300780c */ /* 0x000fc40007701670 */
[----:B------:R-:W-:Y:S02]  /*2490*/  ISETP.LT.OR P6, PT, R3, 0x21, !P6 ;  /* 0x000000210300780c */ /* 0x000fe400077c1670 */
[C---:B------:R-:W-:Y:S02]  /*24a0*/  IADD3 R214, R207.reuse, 0x4800, RZ ;  /* 0x00004800cfd67810 */ /* 0x040fe40007ffe0ff */
[C---:B------:R-:W-:Y:S02]  /*24b0*/  IADD3 R213, R207.reuse, 0x5000, RZ ;  /* 0x00005000cfd57810 */ /* 0x040fe40007ffe0ff */
[C---:B------:R-:W-:Y:S02]  /*24c0*/  IADD3 R212, R207.reuse, 0x5800, RZ ;  /* 0x00005800cfd47810 */ /* 0x040fe40007ffe0ff */
[C---:B------:R-:W-:Y:S01]  /*24d0*/  IADD3 R211, R207.reuse, 0x6000, RZ ;  /* 0x00006000cfd37810 */ /* 0x040fe20007ffe0ff */
[----:B------:R-:W-:Y:S01]  /*24e0*/  LDSM.16.M88.4 R32, [R196+0x8100] ;  /* 0x00810000c420783b */ /* 0x000fe20000000200 */
[----:B------:R-:W-:-:S02]  /*24f0*/  IADD3 R210, R207, 0x6800, RZ ;  /* 0x00006800cfd27810 */ /* 0x000fc40007ffe0ff */
[C---:B------:R-:W-:Y:S01]  /*2500*/  IADD3 R209, R207.reuse, 0x7000, RZ ;  /* 0x00007000cfd17810 */ /* 0x040fe20007ffe0ff */
[----:B------:R-:W-:Y:S01]  /*2510*/  LDSM.16.M88.4 R28, [R196+0x8900] ;  /* 0x00890000c41c783b */ /* 0x000fe20000000200 */
[----:B------:R-:W-:-:S03]  /*2520*/  IADD3 R208, R207, 0x7800, RZ ;  /* 0x00007800cfd07810 */ /* 0x000fc60007ffe0ff */
[----:B------:R-:W-:Y:S04]  /*2530*/  LDSM.16.M88.4 R40, [R196+0x9100] ;  /* 0x00910000c428783b */ /* 0x000fe80000000200 */
[----:B------:R-:W-:Y:S04]  /*2540*/  LDSM.16.M88.4 R56, [R196+0x9900] ;  /* 0x00990000c438783b */ /* 0x000fe80000000200 */
[----:B------:R-:W-:Y:S04]  /*2550*/  LDSM.16.M88.4 R48, [R207] ;  /* 0x00000000cf30783b */ /* 0x000fe80000000200 */
[----:B------:R-:W-:Y:S04]  /*2560*/  LDSM.16.M88.4 R52, [R207+0x800] ;  /* 0x00080000cf34783b */ /* 0x000fe80000000200 */
[----:B------:R-:W-:Y:S04]  /*2570*/  LDSM.16.M88.4 R76, [R207+0x1000] ;  /* 0x00100000cf4c783b */ /* 0x000fe80000000200 */
[----:B------:R-:W-:Y:S04]  /*2580*/  LDSM.16.M88.4 R92, [R207+0x1800] ;  /* 0x00180000cf5c783b */ /* 0x000fe80000000200 */
[----:B------:R-:W3:Y:S04]  /*2590*/  LDSM.16.M88.4 R12, [R203+0x10100] ;  /* 0x01010000cb0c783b */ /* 0x000ee80000000200 */
[----:B--2---:R-:W2:Y:S04]  /*25a0*/  LDSM.16.M88.4 R8, [R204+0x10100] ;  /* 0x01010000cc08783b */ /* 0x004ea80000000200 */
[----:B------:R-:W-:Y:S01]  /*25b0*/  @!PT LDS RZ, [RZ] ;  /* 0x00000000fffff984 */ /* 0x000fe20000000800 */
[----:B------:R-:W-:Y:S01]  /*25c0*/  @!PT LDS RZ, [RZ] ;  /* 0x00000000fffff984 */ /* 0x000fe20000000800 */
[----:B------:R-:W-:Y:S01]  /*25d0*/  @!PT LDS RZ, [RZ] ;  /* 0x00000000fffff984 */ /* 0x000fe20000000800 */
[----:B------:R4:W-:Y:S01]  /*25e0*/  LDGSTS.E.BYPASS.LTC128B.128 [R225+0x100], [R6.64], !P5 ;  /* 0x0010000006e17fae */ /* 0x0009e2000e901d4c */
[----:B------:R-:W-:-:S03]  /*25f0*/  LOP3.LUT P5, RZ, R18, 0x4, RZ, 0xc0, !PT ;  /* 0x0000000412ff7812 */ /* 0x000fc600078ac0ff */
[----:B------:R4:W-:Y:S01]  /*2600*/  LDGSTS.E.BYPASS.LTC128B.128 [R225+0x2100], [R6.64+0x80], !P0 ;  /* 0x0210008006e17fae */ /* 0x0009e2000c101d4c */
[C---:B------:R-:W-:Y:S02]  /*2610*/  ISETP.LT.OR P0, PT, R3.reuse, 0x1, !P5 ;  /* 0x000000010300780c */ /* 0x040fe40006f01670 */
[----:B------:R-:W-:-:S11]  /*2620*/  ISETP.LT.OR P5, PT, R3, 0x21, !P5 ;  /* 0x000000210300780c */ /* 0x000fd60006fa1670 */
[----:B------:R4:W-:Y:S01]  /*2630*/  LDGSTS.E.BYPASS.LTC128B.128 [R225+0x4100], [R6.64+0x100], !P0 ;  /* 0x0410010006e17fae */ /* 0x0009e2000c101d4c */
[----:B------:R-:W-:-:S04]  /*2640*/  LOP3.LUT P0, RZ, R23, 0x4, RZ, 0xc0, !PT ;  /* 0x0000000417ff7812 */ /* 0x000fc8000780c0ff */
[----:B------:R-:W-:Y:S02]  /*2650*/  SEL R0, R0, 0xffffffc0, !P0 ;  /* 0xffffffc000007807 */ /* 0x000fe40004000000 */
[----:B------:R-:W-:-:S03]  /*2660*/  LOP3.LUT P0, RZ, R18, 0x8, RZ, 0xc0, !PT ;  /* 0x0000000812ff7812 */ /* 0x000fc6000780c0ff */
[----:B------:R-:W-:Y:S01]  /*2670*/  IMAD.IADD R202, R196, 0x1, R0 ;  /* 0x00000001c4ca7824 */ /* 0x000fe200078e0200 */
[C---:B------:R-:W-:Y:S01]  /*2680*/  ISETP.LT.OR P3, PT, R3.reuse, 0x1, !P0 ;  /* 0x000000010300780c */ /* 0x040fe20004761670 */
[----:B------:R-:W-:Y:S01]  /*2690*/  IMAD.IADD R201, R0, 0x1, R207 ;  /* 0x0000000100c97824 */ /* 0x000fe200078e02cf */
[C---:B------:R-:W-:Y:S01]  /*26a0*/  ISETP.LT.OR P0, PT, R3.reuse, 0x21, !P0 ;  /* 0x000000210300780c */ /* 0x040fe20004701670 */
[C---:B-1-3--:R-:W-:Y:S08]  /*26b0*/  HMMA.16816.F32.BF16 R24, R12.reuse, R32, RZ ;  /* 0x000000200c18723c */ /* 0x04aff000000418ff */
[----:B------:R-:W-:Y:S02]  /*26c0*/  HMMA.16816.F32.BF16 R36, R12, R30, RZ ;  /* 0x0000001e0c24723c */ /* 0x000fe400000418ff */
[----:B------:R4:W-:Y:S01]  /*26d0*/  LDGSTS.E.BYPASS.LTC128B.128 [R225+0x6100], [R6.64+0x180], !P3 ;  /* 0x0610018006e17fae */ /* 0x0009e2000d901d4c */
[----:B------:R-:W-:-:S05]  /*26e0*/  ISETP.LT.OR P3, PT, R3, 0x21, P4 ;  /* 0x000000210300780c */ /* 0x000fca0002761670 */
[----:B------:R-:W-:Y:S08]  /*26f0*/  HMMA.16816.F32.BF16 R44, R12, R56, RZ ;  /* 0x000000380c2c723c */ /* 0x000ff000000418ff */
[----:B------:R1:W-:Y:S01]  /*2700*/  LDGSTS.E.BYPASS.LTC128B.128 [R225+0x1100], [R16.64], !P3 ;  /* 0x0110000010e17fae */ /* 0x0003e2000d901d4c */
[----:B------:R-:W-:Y:S01]  /*2710*/  ISETP.NE.AND P3, PT, R19, RZ, PT ;  /* 0x000000ff1300720c */ /* 0x000fe20003f65270 */
[----:B--2---:R-:W-:Y:S02]  /*2720*/  HMMA.16816.F32.BF16 R24, R8, R48, R24 ;  /* 0x000000300818723c */ /* 0x004fe40000041818 */
[----:B------:R1:W-:Y:S01]  /*2730*/  LDGSTS.E.BYPASS.LTC128B.128 [R225+0x3100], [R16.64+0x80], !P6 ;  /* 0x0310008010e17fae */ /* 0x0003e2000f101d4c */
[----:B------:R-:W-:-:S03]  /*2740*/  ISETP.GT.AND P6, PT, R104, R231, PT ;  /* 0x000000e76800720c */ /* 0x000fc60003fc4270 */
[----:B------:R1:W-:Y:S01]  /*2750*/  LDGSTS.E.BYPASS.LTC128B.128 [R225+0x5100], [R16.64+0x100], !P5 ;  /* 0x0510010010e17fae */ /* 0x0003e2000e901d4c */
[----:B------:R-:W-:Y:S01]  /*2760*/  PLOP3.LUT P5, PT, PT, PT, UP2, 0x80, 0x0 ;  /* 0x000000000000781c */ /* 0x000fe20003faf028 */
[----:B------:R-:W-:Y:S02]  /*2770*/  HMMA.16816.F32.BF16 R56, R12, R58, RZ ;  /* 0x0000003a0c38723c */ /* 0x000fe400000418ff */
[----:B------:R1:W-:Y:S04]  /*2780*/  LDGSTS.E.BYPASS.LTC128B.128 [R225+0x7100], [R16.64+0x180], !P0 ;  /* 0x0710018010e17fae */ /* 0x0003e8000c101d4c */
[----:B------:R-:W-:Y:S04]  /*2790*/  LDSM.16.M88.4 R20, [R206+0x10100] ;  /* 0x01010000ce14783b */ /* 0x000fe80000000200 */
[----:B------:R-:W2:Y:S04]  /*27a0*/  LDSM.16.M88.4 R68, [R202+0x8100] ;  /* 0x00810000ca44783b */ /* 0x000ea80000000200 */
[----:B------:R-:W3:Y:S04]  /*27b0*/  LDSM.16.M88.4 R72, [R202+0x8900] ;  /* 0x00890000ca48783b */ /* 0x000ee80000000200 */
[----:B------:R-:W-:Y:S04]  /*27c0*/  LDSM.16.M88.4 R100, [R201] ;  /* 0x00000000c964783b */ /* 0x000fe80000000200 */
[----:B------:R-:W-:Y:S02]  /*27d0*/  LDSM.16.M88.4 R80, [R202+0x9100] ;  /* 0x00910000ca50783b */ /* 0x000fe40000000200 */
[----:B------:R-:W-:Y:S02]  /*27e0*/  HMMA.16816.F32.BF16 R56, R8, R94, R56 ;  /* 0x0000005e0838723c */ /* 0x000fe40000041838 */
[----:B------:R-:W-:Y:S04]  /*27f0*/  LDSM.16.M88.4 R88, [R202+0x9900] ;  /* 0x00990000ca58783b */ /* 0x000fe80000000200 */
[----:B------:R-:W-:Y:S02]  /*2800*/  LDSM.16.M88.4 R84, [R201+0x800] ;  /* 0x00080000c954783b */ /* 0x000fe40000000200 */
[----:B-1----:R-:W-:Y:S02]  /*2810*/  HMMA.16816.F32.BF16 R16, R12, R28, RZ ;  /* 0x0000001c0c10723c */ /* 0x002fe400000418ff */
[----:B------:R-:W1:Y:S04]  /*2820*/  LDSM.16.M88.4 R28, [R205+0x10100] ;  /* 0x01010000cd1c783b */ /* 0x000e680000000200 */
[----:B------:R-:W-:Y:S04]  /*2830*/  LDSM.16.M88.4 R112, [R196+0xa100] ;  /* 0x00a10000c470783b */ /* 0x000fe80000000200 */
[----:B------:R-:W-:Y:S04]  /*2840*/  LDSM.16.M88.4 R96, [R201+0x1800] ;  /* 0x00180000c960783b */ /* 0x000fe80000000200 */
[----:B------:R-:W-:Y:S01]  /*2850*/  LDSM.16.M88.4 R116, [R207+0x2000] ;  /* 0x00200000cf74783b */ /* 0x000fe20000000200 */
[----:B--2---:R-:W-:Y:S03]  /*2860*/  HMMA.16816.F32.BF16 R60, R20, R68, R24 ;  /* 0x00000044143c723c */ /* 0x004fe60000041818 */
[----:B------:R-:W-:Y:S04]  /*2870*/  LDSM.16.M88.4 R108, [R202+0xa100] ;  /* 0x00a10000ca6c783b */ /* 0x000fe80000000200 */
[----:B------:R-:W-:Y:S02]  /*2880*/  LDSM.16.M88.4 R120, [R207+0x4000] ;  /* 0x00400000cf78783b */ /* 0x000fe40000000200 */
[----:B------:R-:W-:Y:S02]  /*2890*/  HMMA.16816.F32.BF16 R64, R8, R52, R16 ;  /* 0x000000340840723c */ /* 0x000fe40000041810 */
[----:B------:R-:W0:Y:S06]  /*28a0*/  LDGDEPBAR ;  /* 0x00000000000079af */ /* 0x000e2c0000000000 */
[C---:B------:R-:W-:Y:S01]  /*28b0*/  HMMA.16816.F32.BF16 R24, R12.reuse, R34, RZ ;  /* 0x000000220c18723c */ /* 0x040fe200000418ff */
[----:B------:R-:W2:Y:S07]  /*28c0*/  LDSM.16.M88.4 R32, [R203+0x14100] ;  /* 0x01410000cb20783b */ /* 0x000eae0000000200 */
[C---:B------:R-:W-:Y:S08]  /*28d0*/  HMMA.16816.F32.BF16 R16, R12.reuse, R40, RZ ;  /* 0x000000280c10723c */ /* 0x040ff000000418ff */
[----:B------:R-:W-:Y:S08]  /*28e0*/  HMMA.16816.F32.BF16 R40, R12, R42, RZ ;  /* 0x0000002a0c28723c */ /* 0x000ff000000418ff */
[C---:B------:R-:W-:Y:S08]  /*28f0*/  HMMA.16816.F32.BF16 R52, R8.reuse, R54, R36 ;  /* 0x000000360834723c */ /* 0x040ff00000041824 */
[C---:B------:R-:W-:Y:S01]  /*2900*/  HMMA.16816.F32.BF16 R36, R8.reuse, R50, R24 ;  /* 0x000000320824723c */ /* 0x040fe20000041818 */
[----:B------:R-:W-:Y:S07]  /*2910*/  LDSM.16.M88.4 R24, [R204+0x14100] ;  /* 0x01410000cc18783b */ /* 0x000fee0000000200 */
[C---:B------:R-:W-:Y:S08]  /*2920*/  HMMA.16816.F32.BF16 R16, R8.reuse, R76, R16 ;  /* 0x0000004c0810723c */ /* 0x040ff00000041810 */
[C---:B------:R-:W-:Y:S01]  /*2930*/  HMMA.16816.F32.BF16 R12, R8.reuse, R78, R40 ;  /* 0x0000004e080c723c */ /* 0x040fe20000041828 */
[----:B------:R-:W5:Y:S07]  /*2940*/  LDSM.16.M88.4 R76, [R201+0x1000] ;  /* 0x00100000c94c783b */ /* 0x000f6e0000000200 */
[----:B------:R-:W-:Y:S01]  /*2950*/  HMMA.16816.F32.BF16 R40, R8, R92, R44 ;  /* 0x0000005c0828723c */ /* 0x000fe2000004182c */
[----:B------:R-:W-:Y:S07]  /*2960*/  LDSM.16.M88.4 R92, [R196+0xb900] ;  /* 0x00b90000c45c783b */ /* 0x000fee0000000200 */
[----:B---3--:R-:W-:Y:S01]  /*2970*/  HMMA.16816.F32.BF16 R44, R20, R72, R64 ;  /* 0x00000048142c723c */ /* 0x008fe20000041840 */
[----:B------:R-:W-:Y:S07]  /*2980*/  LDSM.16.M88.4 R64, [R196+0xb100] ;  /* 0x00b10000c440783b */ /* 0x000fee0000000200 */
[----:B-1----:R-:W-:Y:S08]  /*2990*/  HMMA.16816.F32.BF16 R60, R28, R100, R60 ;  /* 0x000000641c3c723c */ /* 0x002ff0000004183c */
[C---:B------:R-:W-:Y:S01]  /*29a0*/  HMMA.16816.F32.BF16 R52, R20.reuse, R74, R52 ;  /* 0x0000004a1434723c */ /* 0x040fe20000041834 */
[----:B------:R-:W1:Y:S07]  /*29b0*/  LDSM.16.M88.4 R72, [R196+0xa900] ;  /* 0x00a90000c448783b */ /* 0x000e6e0000000200 */
[C---:B------:R-:W-:Y:S01]  /*29c0*/  HMMA.16816.F32.BF16 R48, R20.reuse, R70, R36 ;  /* 0x000000461430723c */ /* 0x040fe20000041824 */
[----:B------:R-:W-:Y:S07]  /*29d0*/  LDSM.16.M88.4 R68, [R207+0x3000] ;  /* 0x00300000cf44783b */ /* 0x000fee0000000200 */
[C---:B------:R-:W-:Y:S01]  /*29e0*/  HMMA.16816.F32.BF16 R36, R20.reuse, R80, R16 ;  /* 0x000000501424723c */ /* 0x040fe20000041810 */
[----:B------:R-:W-:Y:S07]  /*29f0*/  LDSM.16.M88.4 R16, [R206+0x14100] ;  /* 0x01410000ce10783b */ /* 0x000fee0000000200 */
[C---:B------:R-:W-:Y:S01]  /*2a00*/  HMMA.16816.F32.BF16 R12, R20.reuse, R82, R12 ;  /* 0x00000052140c723c */ /* 0x040fe2000004180c */
[----:B------:R-:W3:Y:S07]  /*2a10*/  LDSM.16.M88.4 R80, [R207+0x2800] ;  /* 0x00280000cf50783b */ /* 0x000eee0000000200 */
[----:B------:R-:W-:Y:S08]  /*2a20*/  HMMA.16816.F32.BF16 R8, R20, R88, R40 ;  /* 0x000000581408723c */ /* 0x000ff00000041828 */
[----:B------:R-:W-:Y:S08]  /*2a30*/  HMMA.16816.F32.BF16 R40, R28, R84, R44 ;  /* 0x000000541c28723c */ /* 0x000ff0000004182c */
[----:B--2---:R-:W-:Y:S08]  /*2a40*/  HMMA.16816.F32.BF16 R44, R32, R112, R60 ;  /* 0x00000070202c723c */ /* 0x004ff0000004183c */
[----:B------:R-:W-:Y:S01]  /*2a50*/  HMMA.16816.F32.BF16 R52, R28, R86, R52 ;  /* 0x000000561c34723c */ /* 0x000fe20000041834 */
[----:B------:R-:W2:Y:S07]  /*2a60*/  LDSM.16.M88.4 R84, [R207+0x3800] ;  /* 0x00380000cf54783b */ /* 0x000eae0000000200 */
[----:B------:R-:W-:Y:S01]  /*2a70*/  HMMA.16816.F32.BF16 R60, R20, R90, R56 ;  /* 0x0000005a143c723c */ /* 0x000fe20000041838 */
[----:B------:R-:W-:Y:S07]  /*2a80*/  LDSM.16.M88.4 R88, [R202+0xb900] ;  /* 0x00b90000ca58783b */ /* 0x000fee0000000200 */
[C---:B------:R-:W-:Y:S01]  /*2a90*/  HMMA.16816.F32.BF16 R56, R28.reuse, R102, R48 ;  /* 0x000000661c38723c */ /* 0x040fe20000041830 */
[----:B------:R-:W-:Y:S07]  /*2aa0*/  LDSM.16.M88.4 R100, [R201+0x2000] ;  /* 0x00200000c964783b */ /* 0x000fee0000000200 */
[C---:B-----5:R-:W-:Y:S08]  /*2ab0*/  HMMA.16816.F32.BF16 R48, R28.reuse, R76, R36 ;  /* 0x0000004c1c30723c */ /* 0x060ff00000041824 */
[C---:B------:R-:W-:Y:S01]  /*2ac0*/  HMMA.16816.F32.BF16 R36, R28.reuse, R78, R12 ;  /* 0x0000004e1c24723c */ /* 0x040fe2000004180c */
[----:B------:R-:W-:Y:S04]  /*2ad0*/  LDSM.16.M88.4 R12, [R205+0x14100] ;  /* 0x01410000cd0c783b */ /* 0x000fe80000000200 */
[----:B------:R-:W-:Y:S03]  /*2ae0*/  LDSM.16.M88.4 R76, [R201+0x2800] ;  /* 0x00280000c94c783b */ /* 0x000fe60000000200 */
[----:B------:R-:W-:Y:S08]  /*2af0*/  HMMA.16816.F32.BF16 R8, R28, R96, R8 ;  /* 0x000000601c08723c */ /* 0x000ff00000041808 */
[----:B-1----:R-:W-:Y:S08]  /*2b00*/  HMMA.16816.F32.BF16 R20, R32, R72, R40 ;  /* 0x000000482014723c */ /* 0x002ff00000041828 */
[----:B------:R-:W-:Y:S08]  /*2b10*/  HMMA.16816.F32.BF16 R40, R24, R116, R44 ;  /* 0x000000741828723c */ /* 0x000ff0000004182c */
[----:B------:R-:W-:Y:S01]  /*2b20*/  HMMA.16816.F32.BF16 R52, R32, R74, R52 ;  /* 0x0000004a2034723c */ /* 0x000fe20000041834 */
[----:B------:R-:W1:Y:S07]  /*2b30*/  LDSM.16.M88.4 R72, [R202+0xa900] ;  /* 0x00a90000ca48783b */ /* 0x000e6e0000000200 */
[----:B------:R-:W-:Y:S01]  /*2b40*/  HMMA.16816.F32.BF16 R60, R28, R98, R60 ;  /* 0x000000621c3c723c */ /* 0x000fe2000004183c */
[----:B------:R-:W-:Y:S07]  /*2b50*/  LDSM.16.M88.4 R96, [R196+0xc100] ;  /* 0x00c10000c460783b */ /* 0x000fee0000000200 */
[C---:B------:R-:W-:Y:S01]  /*2b60*/  HMMA.16816.F32.BF16 R56, R32.reuse, R114, R56 ;  /* 0x000000722038723c */ /* 0x040fe20000041838 */
[----:B------:R-:W-:Y:S07]  /*2b70*/  LDSM.16.M88.4 R112, [R196+0xe100] ;  /* 0x00e10000c470783b */ /* 0x000fee0000000200 */
[C---:B------:R-:W-:Y:S08]  /*2b80*/  HMMA.16816.F32.BF16 R48, R32.reuse, R64, R48 ;  /* 0x000000402030723c */ /* 0x040ff00000041830 */
[C---:B------:R-:W-:Y:S01]  /*2b90*/  HMMA.16816.F32.BF16 R44, R32.reuse, R66, R36 ;  /* 0x00000042202c723c */ /* 0x040fe20000041824 */
[----:B------:R-:W5:Y:S07]  /*2ba0*/  LDSM.16.M88.4 R64, [R202+0xb100] ;  /* 0x00b10000ca40783b */ /* 0x000f6e0000000200 */
[----:B------:R-:W-:Y:S01]  /*2bb0*/  HMMA.16816.F32.BF16 R36, R32, R92, R8 ;  /* 0x0000005c2024723c */ /* 0x000fe20000041808 */
[----:B------:R-:W1:Y:S07]  /*2bc0*/  LDSM.16.M88.4 R8, [R203+0x18100] ;  /* 0x01810000cb08783b */ /* 0x000e6e0000000200 */
[----:B---3--:R-:W-:Y:S08]  /*2bd0*/  HMMA.16816.F32.BF16 R20, R24, R80, R20 ;  /* 0x000000501814723c */ /* 0x008ff00000041814 */
[----:B------:R-:W-:Y:S08]  /*2be0*/  HMMA.16816.F32.BF16 R28, R16, R108, R40 ;  /* 0x0000006c101c723c */ /* 0x000ff00000041828 */
[----:B------:R-:W-:Y:S01]  /*2bf0*/  HMMA.16816.F32.BF16 R52, R24, R82, R52 ;  /* 0x000000521834723c */ /* 0x000fe20000041834 */
[----:B------:R-:W-:Y:S07]  /*2c00*/  LDSM.16.M88.4 R80, [R201+0x3800] ;  /* 0x00380000c950783b */ /* 0x000fee0000000200 */
[----:B------:R-:W-:Y:S01]  /*2c10*/  HMMA.16816.F32.BF16 R60, R32, R94, R60 ;  /* 0x0000005e203c723c */ /* 0x000fe2000004183c */
[----:B------:R-:W-:Y:S04]  /*2c20*/  LDSM.16.M88.4 R32, [R204+0x18100] ;  /* 0x01810000cc20783b */ /* 0x000fe80000000200 */
[----:B------:R-:W-:Y:S03]  /*2c30*/  LDSM.16.M88.4 R92, [R202+0xc100] ;  /* 0x00c10000ca5c783b */ /* 0x000fe60000000200 */
[C---:B------:R-:W-:Y:S01]  /*2c40*/  HMMA.16816.F32.BF16 R56, R24.reuse, R118, R56 ;  /* 0x000000761838723c */ /* 0x040fe20000041838 */
[----:B------:R-:W-:Y:S07]  /*2c50*/  LDSM.16.M88.4 R116, [R201+0x4000] ;  /* 0x00400000c974783b */ /* 0x000fee0000000200 */
[C---:B------:R-:W-:Y:S08]  /*2c60*/  HMMA.16816.F32.BF16 R48, R24.reuse, R68, R48 ;  /* 0x000000441830723c */ /* 0x040ff00000041830 */
[C---:B------:R-:W-:Y:S01]  /*2c70*/  HMMA.16816.F32.BF16 R40, R24.reuse, R70, R44 ;  /* 0x000000461828723c */ /* 0x040fe2000004182c */
[----:B------:R-:W3:Y:S07]  /*2c80*/  LDSM.16.M88.4 R68, [R201+0x3000] ;  /* 0x00300000c944783b */ /* 0x000eee0000000200 */
[----:B--2---:R-:W-:Y:S08]  /*2c90*/  HMMA.16816.F32.BF16 R36, R24, R84, R36 ;  /* 0x000000541824723c */ /* 0x004ff00000041824 */
        /* <DEDUP_REMOVED lines=8> */
[C---:B-----5:R-:W-:Y:S01]  /*2d20*/  HMMA.16816.F32.BF16 R44, R16.reuse, R64, R48 ;  /* 0x00000040102c723c */ /* 0x060fe20000041830 */
[----:B------:R-:W2:Y:S07]  /*2d30*/  LDSM.16.M88.4 R48, [R196+0xd100] ;  /* 0x00d10000c430783b */ /* 0x000eae0000000200 */
[C---:B------:R-:W-:Y:S01]  /*2d40*/  HMMA.16816.F32.BF16 R40, R16.reuse, R66, R40 ;  /* 0x000000421028723c */ /* 0x040fe20000041828 */
[----:B------:R-:W-:Y:S07]  /*2d50*/  LDSM.16.M88.4 R64, [R202+0xd100] ;  /* 0x00d10000ca40783b */ /* 0x000fee0000000200 */
[----:B------:R-:W-:Y:S08]  /*2d60*/  HMMA.16816.F32.BF16 R36, R16, R88, R36 ;  /* 0x000000581024723c */ /* 0x000ff00000041824 */
[----:B------:R-:W-:Y:S08]  /*2d70*/  HMMA.16816.F32.BF16 R20, R12, R76, R20 ;  /* 0x0000004c0c14723c */ /* 0x000ff00000041814 */
[----:B------:R-:W-:Y:S01]  /*2d80*/  HMMA.16816.F32.BF16 R24, R8, R96, R28 ;  /* 0x000000600818723c */ /* 0x000fe2000004181c */
[----:B------:R-:W-:Y:S07]  /*2d90*/  LDSM.16.M88.4 R28, [R206+0x18100] ;  /* 0x01810000ce1c783b */ /* 0x000fee0000000200 */
[----:B------:R-:W-:Y:S01]  /*2da0*/  HMMA.16816.F32.BF16 R52, R12, R78, R52 ;  /* 0x0000004e0c34723c */ /* 0x000fe20000041834 */
[----:B------:R-:W5:Y:S07]  /*2db0*/  LDSM.16.M88.4 R76, [R207+0x4800] ;  /* 0x00480000cf4c783b */ /* 0x000f6e0000000200 */
[----:B------:R-:W-:Y:S01]  /*2dc0*/  HMMA.16816.F32.BF16 R60, R16, R90, R60 ;  /* 0x0000005a103c723c */ /* 0x000fe2000004183c */
[----:B------:R-:W-:Y:S07]  /*2dd0*/  LDSM.16.M88.4 R88, [R207+0x5800] ;  /* 0x00580000cf58783b */ /* 0x000fee0000000200 */
[C---:B------:R-:W-:Y:S01]  /*2de0*/  HMMA.16816.F32.BF16 R56, R12.reuse, R102, R56 ;  /* 0x000000660c38723c */ /* 0x040fe20000041838 */
[----:B------:R-:W-:Y:S07]  /*2df0*/  LDSM.16.M88.4 R100, [R202+0xe100] ;  /* 0x00e10000ca64783b */ /* 0x000fee0000000200 */
[C---:B---3--:R-:W-:Y:S08]  /*2e00*/  HMMA.16816.F32.BF16 R44, R12.reuse, R68, R44 ;  /* 0x000000440c2c723c */ /* 0x048ff0000004182c */
[C---:B------:R-:W-:Y:S01]  /*2e10*/  HMMA.16816.F32.BF16 R40, R12.reuse, R70, R40 ;  /* 0x000000460c28723c */ /* 0x040fe20000041828 */
[----:B------:R-:W3:Y:S07]  /*2e20*/  LDSM.16.M88.4 R68, [R207+0x5000] ;  /* 0x00500000cf44783b */ /* 0x000eee0000000200 */
[----:B------:R-:W-:Y:S08]  /*2e30*/  HMMA.16816.F32.BF16 R36, R12, R80, R36 ;  /* 0x000000500c24723c */ /* 0x000ff00000041824 */
[----:B-1----:R-:W-:Y:S08]  /*2e40*/  HMMA.16816.F32.BF16 R16, R8, R72, R20 ;  /* 0x000000480810723c */ /* 0x002ff00000041814 */
[----:B------:R-:W-:Y:S01]  /*2e50*/  HMMA.16816.F32.BF16 R20, R32, R120, R24 ;  /* 0x000000782014723c */ /* 0x000fe20000041818 */
[----:B------:R-:W-:Y:S07]  /*2e60*/  LDSM.16.M88.4 R24, [R205+0x18100] ;  /* 0x01810000cd18783b */ /* 0x000fee0000000200 */
[----:B------:R-:W-:Y:S01]  /*2e70*/  HMMA.16816.F32.BF16 R52, R8, R74, R52 ;  /* 0x0000004a0834723c */ /* 0x000fe20000041834 */
[----:B------:R-:W1:Y:S07]  /*2e80*/  LDSM.16.M88.4 R72, [R202+0xc900] ;  /* 0x00c90000ca48783b */ /* 0x000e6e0000000200 */
[----:B------:R-:W-:Y:S01]  /*2e90*/  HMMA.16816.F32.BF16 R60, R12, R82, R60 ;  /* 0x000000520c3c723c */ /* 0x000fe2000004183c */
[----:B------:R-:W1:Y:S07]  /*2ea0*/  LDSM.16.M88.4 R80, [R202+0xd900] ;  /* 0x00d90000ca50783b */ /* 0x000e6e0000000200 */
[C---:B------:R-:W-:Y:S01]  /*2eb0*/  HMMA.16816.F32.BF16 R56, R8.reuse, R98, R56 ;  /* 0x000000620838723c */ /* 0x040fe20000041838 */
[----:B------:R-:W-:Y:S07]  /*2ec0*/  LDSM.16.M88.4 R96, [R201+0x5800] ;  /* 0x00580000c960783b */ /* 0x000fee0000000200 */
[C---:B--2---:R-:W-:Y:S08]  /*2ed0*/  HMMA.16816.F32.BF16 R44, R8.reuse, R48, R44 ;  /* 0x00000030082c723c */ /* 0x044ff0000004182c */
[C---:B------:R-:W-:Y:S08]  /*2ee0*/  HMMA.16816.F32.BF16 R40, R8.reuse, R50, R40 ;  /* 0x000000320828723c */ /* 0x040ff00000041828 */
[----:B------:R-:W-:Y:S08]  /*2ef0*/  HMMA.16816.F32.BF16 R36, R8, R84, R36 ;  /* 0x000000540824723c */ /* 0x000ff00000041824 */
[----:B-----5:R-:W-:Y:S08]  /*2f00*/  HMMA.16816.F32.BF16 R12, R32, R76, R16 ;  /* 0x0000004c200c723c */ /* 0x020ff00000041810 */
[----:B------:R-:W-:Y:S01]  /*2f10*/  HMMA.16816.F32.BF16 R16, R28, R92, R20 ;  /* 0x0000005c1c10723c */ /* 0x000fe20000041814 */
[----:B------:R-:W-:Y:S07]  /*2f20*/  LDSM.16.M88.4 R20, [R203+0x1c100] ;  /* 0x01c10000cb14783b */ /* 0x000fee0000000200 */
[----:B------:R-:W-:Y:S01]  /*2f30*/  HMMA.16816.F32.BF16 R52, R32, R78, R52 ;  /* 0x0000004e2034723c */ /* 0x000fe20000041834 */
[----:B------:R-:W2:Y:S07]  /*2f40*/  LDSM.16.M88.4 R76, [R201+0x4800] ;  /* 0x00480000c94c783b */ /* 0x000eae0000000200 */
[----:B------:R-:W-:Y:S01]  /*2f50*/  HMMA.16816.F32.BF16 R60, R8, R86, R60 ;  /* 0x00000056083c723c */ /* 0x000fe2000004183c */
[----:B------:R-:W-:Y:S07]  /*2f60*/  LDSM.16.M88.4 R84, [R207+0x7800] ;  /* 0x00780000cf54783b */ /* 0x000fee0000000200 */
[C---:B------:R-:W-:Y:S08]  /*2f70*/  HMMA.16816.F32.BF16 R56, R32.reuse, R122, R56 ;  /* 0x0000007a2038723c */ /* 0x040ff00000041838 */
[C---:B---3--:R-:W-:Y:S08]  /*2f80*/  HMMA.16816.F32.BF16 R44, R32.reuse, R68, R44 ;  /* 0x00000044202c723c */ /* 0x048ff0000004182c */
[C---:B------:R-:W-:Y:S01]  /*2f90*/  HMMA.16816.F32.BF16 R40, R32.reuse, R70, R40 ;  /* 0x000000462028723c */ /* 0x040fe20000041828 */
[----:B------:R-:W3:Y:S07]  /*2fa0*/  LDSM.16.M88.4 R68, [R201+0x5000] ;  /* 0x00500000c944783b */ /* 0x000eee0000000200 */
[----:B------:R-:W-:Y:S08]  /*2fb0*/  HMMA.16816.F32.BF16 R36, R32, R88, R36 ;  /* 0x000000582024723c */ /* 0x000ff00000041824 */
[----:B-1----:R-:W-:Y:S01]  /*2fc0*/  HMMA.16816.F32.BF16 R8, R28, R72, R12 ;  /* 0x000000481c08723c */ /* 0x002fe2000004180c */
[----:B------:R-:W-:Y:S07]  /*2fd0*/  LDSM.16.M88.4 R12, [R204+0x1c100] ;  /* 0x01c10000cc0c783b */ /* 0x000fee0000000200 */
        /* <DEDUP_REMOVED lines=10> */
[----:B------:R-:W-:Y:S08]  /*3080*/  HMMA.16816.F32.BF16 R40, R28, R80, R36 ;  /* 0x000000501c28723c */ /* 0x000ff00000041824 */
[----:B--2---:R-:W-:Y:S01]  /*3090*/  HMMA.16816.F32.BF16 R36, R24, R76, R8 ;  /* 0x0000004c1824723c */ /* 0x004fe20000041808 */
[----:B------:R-:W2:Y:S07]  /*30a0*/  LDSM.16.M88.4 R8, [R206+0x1c100] ;  /* 0x01c10000ce08783b */ /* 0x000eae0000000200 */
[----:B------:R-:W-:Y:S08]  /*30b0*/  HMMA.16816.F32.BF16 R16, R20, R112, R16 ;  /* 0x000000701410723c */ /* 0x000ff00000041810 */
[----:B------:R-:W-:Y:S01]  /*30c0*/  HMMA.16816.F32.BF16 R32, R24, R78, R52 ;  /* 0x0000004e1820723c */ /* 0x000fe20000041834 */
[----:B------:R-:W-:Y:S07]  /*30d0*/  LDSM.16.M88.4 R76, [R207+0x7000] ;  /* 0x00700000cf4c783b */ /* 0x000fee0000000200 */
[----:B------:R-:W-:Y:S01]  /*30e0*/  HMMA.16816.F32.BF16 R60, R28, R82, R60 ;  /* 0x000000521c3c723c */ /* 0x000fe2000004183c */
[----:B------:R-:W2:Y:S07]  /*30f0*/  LDSM.16.M88.4 R80, [R202+0xe900] ;  /* 0x00e90000ca50783b */ /* 0x000eae0000000200 */
[C---:B------:R-:W-:Y:S01]  /*3100*/  HMMA.16816.F32.BF16 R56, R24.reuse, R118, R56 ;  /* 0x000000761838723c */ /* 0x040fe20000041838 */
[----:B------:R-:W-:Y:S07]  /*3110*/  LDSM.16.M88.4 R116, [R201+0x6000] ;  /* 0x00600000c974783b */ /* 0x000fee0000000200 */
[C---:B---3--:R-:W-:Y:S08]  /*3120*/  HMMA.16816.F32.BF16 R52, R24.reuse, R68, R48 ;  /* 0x000000441834723c */ /* 0x048ff00000041830 */
[C---:B------:R-:W-:Y:S01]  /*3130*/  HMMA.16816.F32.BF16 R48, R24.reuse, R70, R44 ;  /* 0x000000461830723c */ /* 0x040fe2000004182c */
[----:B------:R-:W-:Y:S07]  /*3140*/  LDSM.16.M88.4 R68, [R201+0x6800] ;  /* 0x00680000c944783b */ /* 0x000fee0000000200 */
[----:B------:R-:W-:Y:S08]  /*3150*/  HMMA.16816.F32.BF16 R44, R24, R96, R40 ;  /* 0x00000060182c723c */ /* 0x000ff00000041828 */
[----:B-1----:R-:W-:Y:S08]  /*3160*/  HMMA.16816.F32.BF16 R40, R20, R72, R36 ;  /* 0x000000481428723c */ /* 0x002ff00000041824 */
[----:B------:R-:W-:Y:S01]  /*3170*/  HMMA.16816.F32.BF16 R36, R12, R108, R16 ;  /* 0x0000006c0c24723c */ /* 0x000fe20000041810 */
[----:B------:R-:W1:Y:S07]  /*3180*/  LDSM.16.M88.4 R16, [R205+0x1c100] ;  /* 0x01c10000cd10783b */ /* 0x000e6e0000000200 */
[----:B------:R-:W-:Y:S01]  /*3190*/  HMMA.16816.F32.BF16 R28, R20, R74, R32 ;  /* 0x0000004a141c723c */ /* 0x000fe20000041820 */
[----:B------:R-:W3:Y:S07]  /*31a0*/  LDSM.16.M88.4 R72, [R202+0xf900] ;  /* 0x00f90000ca48783b */ /* 0x000eee0000000200 */
[----:B------:R-:W-:Y:S08]  /*31b0*/  HMMA.16816.F32.BF16 R24, R24, R98, R60 ;  /* 0x000000621818723c */ /* 0x000ff0000004183c */
[C---:B------:R-:W-:Y:S08]  /*31c0*/  HMMA.16816.F32.BF16 R60, R20.reuse, R114, R56 ;  /* 0x00000072143c723c */ /* 0x040ff00000041838 */
[C---:B-----5:R-:W-:Y:S08]  /*31d0*/  HMMA.16816.F32.BF16 R56, R20.reuse, R64, R52 ;  /* 0x000000401438723c */ /* 0x060ff00000041834 */
[C---:B------:R-:W-:Y:S01]  /*31e0*/  HMMA.16816.F32.BF16 R52, R20.reuse, R66, R48 ;  /* 0x000000421434723c */ /* 0x040fe20000041830 */
[----:B------:R-:W5:Y:S07]  /*31f0*/  LDSM.16.M88.4 R64, [R202+0xf100] ;  /* 0x00f10000ca40783b */ /* 0x000f6e0000000200 */
[----:B------:R-:W-:Y:S08]  /*3200*/  HMMA.16816.F32.BF16 R48, R20, R92, R44 ;  /* 0x0000005c1430723c */ /* 0x000ff0000004182c */
[----:B------:R-:W-:Y:S08]  /*3210*/  HMMA.16816.F32.BF16 R44, R12, R88, R40 ;  /* 0x000000580c2c723c */ /* 0x000ff00000041828 */
[----:B--2---:R-:W-:Y:S08]  /*3220*/  HMMA.16816.F32.BF16 R36, R8, R100, R36 ;  /* 0x000000640824723c */ /* 0x004ff00000041824 */
[----:B------:R-:W-:Y:S08]  /*3230*/  HMMA.16816.F32.BF16 R32, R12, R90, R28 ;  /* 0x0000005a0c20723c */ /* 0x000ff0000004181c */
[----:B------:R-:W-:Y:S08]  /*3240*/  HMMA.16816.F32.BF16 R44, R8, R80, R44 ;  /* 0x00000050082c723c */ /* 0x000ff0000004182c */
[----:B------:R-:W-:Y:S08]  /*3250*/  HMMA.16816.F32.BF16 R20, R20, R94, R24 ;  /* 0x0000005e1414723c */ /* 0x000ff00000041818 */
[----:B------:R-:W-:Y:S08]  /*3260*/  HMMA.16816.F32.BF16 R24, R12, R76, R56 ;  /* 0x0000004c0c18723c */ /* 0x000ff00000041838 */
[----:B-1----:R-:W-:Y:S01]  /*3270*/  HMMA.16816.F32.BF16 R56, R16, R116, R36 ;  /* 0x000000741038723c */ /* 0x002fe20000041824 */
[----:B------:R-:W-:Y:S07]  /*3280*/  LDSM.16.M88.4 R36, [R201+0x7800] ;  /* 0x00780000c924783b */ /* 0x000fee0000000200 */
[----:B------:R-:W-:Y:S08]  /*3290*/  HMMA.16816.F32.BF16 R32, R8, R82, R32 ;  /* 0x000000520820723c */ /* 0x000ff00000041820 */
[C---:B------:R-:W-:Y:S08]  /*32a0*/  HMMA.16816.F32.BF16 R28, R12.reuse, R110, R60 ;  /* 0x0000006e0c1c723c */ /* 0x040ff0000004183c */
[----:B------:R-:W-:Y:S01]  /*32b0*/  HMMA.16816.F32.BF16 R48, R12, R84, R48 ;  /* 0x000000540c30723c */ /* 0x000fe20000041830 */
[----:B------:R-:W-:-:S07]  /*32c0*/  FMUL.FTZ R0, R56, c[0x0][0x320] ;  /* 0x0000c80038007a20 */ /* 0x000fce0000410000 */
[----:B------:R-:W-:Y:S01]  /*32d0*/  HMMA.16816.F32.BF16 R40, R12, R78, R52 ;  /* 0x0000004e0c28723c */ /* 0x000fe20000041834 */
[----:B------:R-:W1:Y:S01]  /*32e0*/  LDSM.16.M88.4 R52, [R201+0x7000] ;  /* 0x00700000c934783b */ /* 0x000e620000000200 */
[----:B------:R-:W-:-:S06]  /*32f0*/  DEPBAR.LE SB0, 0x0 ;  /* 0x000080000000791a */ /* 0x000fcc0000000000 */
[----:B------:R-:W-:Y:S08]  /*3300*/  HMMA.16816.F32.BF16 R44, R16, R68, R44 ;  /* 0x00000044102c723c */ /* 0x000ff0000004182c */
[----:B------:R-:W-:Y:S08]  /*3310*/  HMMA.16816.F32.BF16 R12, R12, R86, R20 ;  /* 0x000000560c0c723c */ /* 0x000ff00000041814 */
[----:B------:R-:W-:Y:S08]  /*3320*/  HMMA.16816.F32.BF16 R32, R16, R70, R32 ;  /* 0x000000461020723c */ /* 0x000ff00000041820 */
[----:B------:R-:W-:Y:S01]  /*3330*/  HMMA.16816.F32.BF16 R60, R8, R102, R28 ;  /* 0x00000066083c723c */ /* 0x000fe2000004181c */
[----:B----4-:R-:W-:-:S07]  /*3340*/  FMUL.FTZ R7, R45, c[0x0][0x320] ;  /* 0x0000c8002d077a20 */ /* 0x010fce0000410000 */
[C---:B---3--:R-:W-:Y:S01]  /*3350*/  HMMA.16816.F32.BF16 R28, R8.reuse, R72, R48 ;  /* 0x00000048081c723c */ /* 0x048fe20000041830 */
[----:B------:R2:W3:Y:S07]  /*3360*/  MUFU.TANH R51, R0 ;  /* 0x0000000000337308 */ /* 0x0004ee0000002400 */
[C---:B-----5:R-:W-:Y:S01]  /*3370*/  HMMA.16816.F32.BF16 R20, R8.reuse, R64, R24 ;  /* 0x000000400814723c */ /* 0x060fe20000041818 */
[----:B------:R4:W1:Y:S07]  /*3380*/  MUFU.TANH R49, R7 ;  /* 0x0000000700317308 */ /* 0x00086e0000002400 */
[----:B------:R-:W-:Y:S01]  /*3390*/  HMMA.16816.F32.BF16 R24, R8, R66, R40 ;  /* 0x000000420818723c */ /* 0x000fe20000041828 */
[----:B--2---:R-:W-:-:S04]  /*33a0*/  FMUL.FTZ R0, R57, c[0x0][0x320] ;  /* 0x0000c80039007a20 */ /* 0x004fc80000410000 */
[----:B------:R2:W2:Y:S03]  /*33b0*/  MUFU.TANH R50, R0 ;  /* 0x0000000000327308 */ /* 0x0004a60000002400 */
[----:B------:R-:W-:Y:S01]  /*33c0*/  HMMA.16816.F32.BF16 R12, R8, R74, R12 ;  /* 0x0000004a080c723c */ /* 0x000fe2000004180c */
[----:B----4-:R-:W-:-:S04]  /*33d0*/  LEA.HI R7, R124, R132, RZ, 0x2 ;  /* 0x000000847c077211 */ /* 0x010fc800078f10ff */
[----:B------:R-:W-:Y:S02]  /*33e0*/  LOP3.LUT R7, R7, 0xfffffffc, RZ, 0xc0, !PT ;  /* 0xfffffffc07077812 */ /* 0x000fe400078ec0ff */
[----:B------:R-:W-:Y:S01]  /*33f0*/  SHF.R.S32.HI R11, RZ, 0x1f, R106 ;  /* 0x0000001fff0b7819 */ /* 0x000fe2000001146a */
[C---:B-1----:R-:W-:Y:S01]  /*3400*/  HMMA.16816.F32.BF16 R40, R16.reuse, R52, R20 ;  /* 0x000000341028723c */ /* 0x042fe20000041814 */
[----:B------:R-:W-:Y:S02]  /*3410*/  FMUL.FTZ R10, R33, c[0x0][0x320] ;  /* 0x0000c800210a7a20 */ /* 0x000fe40000410000 */
[----:B--2---:R-:W-:Y:S02]  /*3420*/  FMUL.FTZ R0, R58, c[0x0][0x320] ;  /* 0x0000c8003a007a20 */ /* 0x004fe40000410000 */
[----:B------:R-:W1:Y:S03]  /*3430*/  MUFU.TANH R45, R10 ;  /* 0x0000000a002d7308 */ /* 0x000e660000002400 */
[C---:B------:R-:W-:Y:S05]  /*3440*/  HMMA.16816.F32.BF16 R52, R16.reuse, R54, R24 ;  /* 0x000000361034723c */ /* 0x040fea0000041818 */
[----:B------:R2:W4:Y:S03]  /*3450*/  MUFU.TANH R57, R0 ;  /* 0x0000000000397308 */ /* 0x0005260000002400 */
[----:B------:R-:W-:Y:S01]  /*3460*/  HMMA.16816.F32.BF16 R28, R16, R36, R28 ;  /* 0x00000024101c723c */ /* 0x000fe2000004181c */
[----:B--2---:R-:W-:-:S04]  /*3470*/  @P6 IADD3 R0, R172, -0x2, RZ ;  /* 0xfffffffeac006810 */ /* 0x004fc80007ffe0ff */
[----:B------:R-:W-:Y:S01]  /*3480*/  @P6 SHF.R.S32.HI R6, RZ, 0x1f, R0 ;  /* 0x0000001fff066819 */ /* 0x000fe20000011400 */
[----:B------:R-:W-:Y:S02]  /*3490*/  @P6 IMAD R3, R125, R0, RZ ;  /* 0x000000007d036224 */ /* 0x000fe400078e02ff */
[----:B------:R-:W-:Y:S01]  /*34a0*/  @P6 IMAD.WIDE.U32 R8, R0, R126, R130 ;  /* 0x0000007e00086225 */ /* 0x000fe200078e0082 */
[----:B------:R-:W-:-:S03]  /*34b0*/  LOP3.LUT R0, R107, 0xffffffe0, RZ, 0xc0, !PT ;  /* 0xffffffe06b007812 */ /* 0x000fc600078ec0ff */
[----:B------:R-:W-:Y:S02]  /*34c0*/  @P6 IMAD R3, R6, R126, R3 ;  /* 0x0000007e06036224 */ /* 0x000fe400078e0203 */
[----:B------:R-:W-:Y:S02]  /*34d0*/  FMUL.FTZ R6, R32, c[0x0][0x320] ;  /* 0x0000c80020067a20 */ /* 0x000fe40000410000 */
[----:B------:R-:W-:Y:S02]  /*34e0*/  @P6 IMAD.IADD R3, R9, 0x1, R3 ;  /* 0x0000000109036824 */ /* 0x000fe400078e0203 */
[----:B------:R2:W1:Y:S01]  /*34f0*/  MUFU.TANH R48, R6 ;  /* 0x0000000600307308 */ /* 0x0004620000002400 */
[C---:B------:R-:W-:Y:S02]  /*3500*/  IMAD.IADD R9, R132.reuse, 0x1, -R7 ;  /* 0x0000000184097824 */ /* 0x040fe400078e0a07 */
[----:B------:R-:W-:-:S05]  /*3510*/  IMAD.IADD R0, R132, 0x1, -R0 ;  /* 0x0000000184007824 */ /* 0x000fca00078e0a00 */
[----:B------:R-:W-:Y:S01]  /*3520*/  SHF.R.S32.HI R20, RZ, 0x1f, R0 ;  /* 0x0000001fff147819 */ /* 0x000fe20000011400 */
[----:B------:R-:W-:Y:S01]  /*3530*/  BAR.SYNC.DEFER_BLOCKING 0x0 ;  /* 0x0000000000007b1d */ /* 0x000fe20000010000 */
[----:B--2---:R-:W-:-:S04]  /*3540*/  @P6 LEA R6, P0, R8, c[0x0][0x1c8], 0x1 ;  /* 0x0000720008066a11 */ /* 0x004fc800078008ff */
[----:B------:R-:W-:Y:S02]  /*3550*/  @P6 LEA.HI.X R7, R8, c[0x0][0x1cc], R3, 0x1, P0 ;  /* 0x0000730008076a11 */ /* 0x000fe400000f0c03 */
[----:B------:R-:W-:Y:S01]  /*3560*/  LEA.HI R8, R11, R106, RZ, 0x3 ;  /* 0x0000006a0b087211 */ /* 0x000fe200078f18ff */
[----:B------:R-:W-:Y:S01]  /*3570*/  FMUL.FTZ R11, R40, c[0x0][0x320] ;  /* 0x0000c800280b7a20 */ /* 0x000fe20000410000 */
[----:B------:R-:W-:Y:S02]  /*3580*/  LEA.HI R3, R9, R9, RZ, 0x1 ;  /* 0x0000000909037211 */ /* 0x000fe400078f08ff */
[----:B------:R-:W-:Y:S01]  /*3590*/  LOP3.LUT R10, R8, 0xffffff8, RZ, 0xc0, !PT ;  /* 0x0ffffff8080a7812 */ /* 0x000fe200078ec0ff */
[----:B------:R2:W1:Y:S01]  /*35a0*/  MUFU.TANH R40, R11 ;  /* 0x0000000b00287308 */ /* 0x0004620000002400 */
[----:B------:R-:W-:Y:S02]  /*35b0*/  LOP3.LUT R8, R3, 0x1ffffffe, RZ, 0xc0, !PT ;  /* 0x1ffffffe03087812 */ /* 0x000fe400078ec0ff */
[----:B------:R-:W-:Y:S01]  /*35c0*/  LEA.HI R3, R20, R0, RZ, 0x2 ;  /* 0x0000000014037211 */ /* 0x000fe200078f10ff */
[----:B------:R-:W-:Y:S01]  /*35d0*/  IMAD.IADD R10, R106, 0x1, -R10 ;  /* 0x000000016a0a7824 */ /* 0x000fe200078e0a0a */
[----:B------:R-:W-:Y:S01]  /*35e0*/  HMMA.16816.F32.BF16 R20, R16, R38, R12 ;  /* 0x000000261014723c */ /* 0x000fe2000004180c */
[----:B------:R-:W-:Y:S01]  /*35f0*/  IMAD.IADD R9, R9, 0x1, -R8 ;  /* 0x0000000109097824 */ /* 0x000fe200078e0a08 */
[----:B------:R-:W-:Y:S01]  /*3600*/  LEA.HI.SX32 R8, R3, UR9, 0x1e ;  /* 0x0000000903087c11 */ /* 0x000fe2000f8ff2ff */
[----:B------:R-:W-:Y:S01]  /*3610*/  @!PT LDS RZ, [RZ] ;  /* 0x00000000fffff984 */ /* 0x000fe20000000800 */
[----:B------:R-:W-:Y:S01]  /*3620*/  @!PT LDS RZ, [RZ] ;  /* 0x00000000fffff984 */ /* 0x000fe20000000800 */
[----:B------:R-:W-:Y:S01]  /*3630*/  @!PT LDS RZ, [RZ] ;  /* 0x00000000fffff984 */ /* 0x000fe20000000800 */
[----:B------:R5:W-:Y:S01]  /*3640*/  @P6 LDGSTS.E.BYPASS.LTC128B.128 [R225+0x8100], [R6.64], !P4 ;  /* 0x0810000006e16fae */ /* 0x000be2000e101d4c */
[----:B------:R-:W-:-:S03]  /*3650*/  PLOP3.LUT P0, PT, PT, PT, UP2, 0x80, 0x0 ;  /* 0x000000000000781c */ /* 0x000fc60003f0f028 */
[----:B------:R-:W-:Y:S01]  /*3660*/  IMAD R8, R10, 0x10, R8 ;  /* 0x000000100a087824 */ /* 0x000fe200078e0208 */
[----:B------:R-:W-:Y:S01]  /*3670*/  HMMA.16816.F32.BF16 R16, R16, R118, R60 ;  /* 0x000000761010723c */ /* 0x000fe2000004183c */
[----:B------:R-:W-:Y:S01]  /*3680*/  FMUL.FTZ R10, R53, c[0x0][0x320] ;  /* 0x0000c800350a7a20 */ /* 0x000fe20000410000 */
[----:B------:R5:W-:Y:S01]  /*3690*/  @P6 LDGSTS.E.BYPASS.LTC128B.128 [R225+0xa100], [R6.64+0x80], !P3 ;  /* 0x0a10008006e16fae */ /* 0x000be2000d901d4c */
[----:B------:R-:W-:Y:S01]  /*36a0*/  IMAD R56, R9, 0x8, R8 ;  /* 0x0000000809387824 */ /* 0x000fe200078e0208 */
[----:B------:R-:W-:Y:S01]  /*36b0*/  LOP3.LUT R8, R3, 0x7ffffffc, RZ, 0xc0, !PT ;  /* 0x7ffffffc03087812 */ /* 0x000fe200078ec0ff */
[----:B--2---:R-:W-:Y:S01]  /*36c0*/  FMUL.FTZ R11, R41, c[0x0][0x320] ;  /* 0x0000c800290b7a20 */ /* 0x004fe20000410000 */
[----:B------:R2:W1:Y:S01]  /*36d0*/  MUFU.TANH R37, R10 ;  /* 0x0000000a00257308 */ /* 0x0004620000002400 */
[----:B------:R-:W-:Y:S01]  /*36e0*/  @P5 IMAD.HI.U32 R3, R56, c[0x0][0x2c8], RZ ;  /* 0x0000b20038035a27 */ /* 0x000fe200078e00ff */
[----:B------:R5:W-:Y:S03]  /*36f0*/  @P6 LDGSTS.E.BYPASS.LTC128B.128 [R225+0xc100], [R6.64+0x100], !P2 ;  /* 0x0c10010006e16fae */ /* 0x000be6000d101d4c */
[----:B------:R-:W-:Y:S01]  /*3700*/  FMUL.FTZ R9, R28, c[0x0][0x320] ;  /* 0x0000c8001c097a20 */ /* 0x000fe20000410000 */
[----:B------:R5:W-:Y:S01]  /*3710*/  @P6 LDGSTS.E.BYPASS.LTC128B.128 [R225+0xe100], [R6.64+0x180], !P1 ;  /* 0x0e10018006e16fae */ /* 0x000be2000c901d4c */
[----:B------:R-:W-:Y:S01]  /*3720*/  IMAD.MOV.U32 R53, RZ, RZ, 0x1 ;  /* 0x00000001ff357424 */ /* 0x000fe200078e00ff */
[----:B------:R1:W1:Y:S02]  /*3730*/  MUFU.TANH R39, R11 ;  /* 0x0000000b00277308 */ /* 0x0002640000002400 */
[----:B------:R-:W-:Y:S01]  /*3740*/  STL [R1+0x4c], R56 ;  /* 0x00004c3801007387 */ /* 0x000fe20000100800 */
[----:B--2---:R-:W-:-:S05]  /*3750*/  IMAD.IADD R10, R0, 0x1, -R8 ;  /* 0x00000001000a7824 */ /* 0x004fca00078e0a08 */
[----:B------:R2:W2:Y:S01]  /*3760*/  MUFU.TANH R36, R9 ;  /* 0x0000000900247308 */ /* 0x0004a20000002400 */
[----:B------:R-:W-:Y:S02]  /*3770*/  FMUL.FTZ R0, R29, c[0x0][0x320] ;  /* 0x0000c8001d007a20 */ /* 0x000fe40000410000 */
[----:B------:R-:W-:Y:S02]  /*3780*/  IMAD.SHL.U32 R41, R10, 0x2, RZ ;  /* 0x000000020a297824 */ /* 0x000fe400078e00ff */
[----:B-1----:R-:W-:Y:S01]  /*3790*/  IMAD.MOV.U32 R11, RZ, RZ, R56 ;  /* 0x000000ffff0b7224 */ /* 0x002fe200078e0038 */
[----:B------:R-:W-:Y:S02]  /*37a0*/  @P0 SHF.R.U32.HI R11, RZ, c[0x0][0x2cc], R3 ;  /* 0x0000b300ff0b0a19 */ /* 0x000fe40000011603 */
[----:B------:R1:W1:Y:S01]  /*37b0*/  MUFU.TANH R29, R0 ;  /* 0x00000000001d7308 */ /* 0x0002620000002400 */
[----:B------:R-:W-:Y:S01]  /*37c0*/  @P6 LEA R8, P0, R127, R6, 0x1 ;  /* 0x000000067f086211 */ /* 0x000fe200078008ff */
[----:B------:R-:W-:Y:S01]  /*37d0*/  FMUL.FTZ R3, R17, c[0x0][0x320] ;  /* 0x0000c80011037a20 */ /* 0x000fe20000410000 */
[----:B------:R-:W-:Y:S01]  /*37e0*/  STL [R1+0x24], R41 ;  /* 0x0000242901007387 */ /* 0x000fe20000100800 */
[----:B------:R-:W-:-:S03]  /*37f0*/  IADD3 R10, -R41, c[0x0][0x1d0], -R105 ;  /* 0x00007400290a7a10 */ /* 0x000fc60007ffe969 */
[----:B-----5:R-:W5:Y:S01]  /*3800*/  SHFL.IDX PT, R6, R11, RZ, 0x1c1f ;  /* 0x001c1fff0b067589 */ /* 0x020f6200000e0000 */
[----:B--2---:R-:W-:Y:S01]  /*3810*/  @P6 LEA.HI.X R9, R127, R7, R128, 0x1, P0 ;  /* 0x000000077f096211 */ /* 0x004fe200000f0c80 */
[----:B------:R2:W2:Y:S01]  /*3820*/  MUFU.TANH R13, R3 ;  /* 0x00000003000d7308 */ /* 0x0004a20000002400 */
[----:B------:R-:W-:-:S03]  /*3830*/  PLOP3.LUT P0, PT, PT, PT, UP1, 0x40, 0x0 ;  /* 0x000000000000781c */ /* 0x000fc60003f0e818 */
[----:B------:R3:W-:Y:S01]  /*3840*/  @P6 LDGSTS.E.BYPASS.LTC128B.128 [R225+0x9100], [R8.64], !P4 ;  /* 0x0910000008e16fae */ /* 0x0007e2000e101d4c */
[----:B-1----:R-:W-:-:S03]  /*3850*/  FMUL.FTZ R0, R20, c[0x0][0x320] ;  /* 0x0000c80014007a20 */ /* 0x002fc60000410000 */
[----:B------:R3:W-:Y:S01]  /*3860*/  @P6 LDGSTS.E.BYPASS.LTC128B.128 [R225+0xb100], [R8.64+0x80], !P3 ;  /* 0x0b10008008e16fae */ /* 0x0007e2000d901d4c */
[----:B------:R1:W1:Y:S03]  /*3870*/  MUFU.TANH R28, R0 ;  /* 0x00000000001c7308 */ /* 0x0002660000002400 */
[----:B------:R3:W-:Y:S01]  /*3880*/  @P6 LDGSTS.E.BYPASS.LTC128B.128 [R225+0xd100], [R8.64+0x100], !P2 ;  /* 0x0d10010008e16fae */ /* 0x0007e2000d101d4c */
[----:B--2---:R-:W-:-:S03]  /*3890*/  FMUL.FTZ R3, R16, c[0x0][0x320] ;  /* 0x0000c80010037a20 */ /* 0x004fc60000410000 */
[----:B------:R3:W-:Y:S01]  /*38a0*/  @P6 LDGSTS.E.BYPASS.LTC128B.128 [R225+0xf100], [R8.64+0x180], !P1 ;  /* 0x0f10018008e16fae */ /* 0x0007e2000c901d4c */
[----:B------:R2:W2:Y:S03]  /*38b0*/  MUFU.TANH R12, R3 ;  /* 0x00000003000c7308 */ /* 0x0004a60000002400 */
[----:B------:R-:W0:Y:S01]  /*38c0*/  LDGDEPBAR ;  /* 0x00000000000079af */ /* 0x000e220000000000 */
[----:B-1----:R-:W-:-:S04]  /*38d0*/  FMUL.FTZ R0, R21, c[0x0][0x320] ;  /* 0x0000c80015007a20 */ /* 0x002fc80000410000 */
[----:B------:R1:W1:Y:S01]  /*38e0*/  MUFU.TANH R27, R0 ;  /* 0x00000000001b7308 */ /* 0x0002620000002400 */
[----:B--2---:R-:W-:-:S07]  /*38f0*/  FMUL.FTZ R3, R52, c[0x0][0x320] ;  /* 0x0000c80034037a20 */ /* 0x004fce0000410000 */
[----:B------:R-:W2:Y:S01]  /*3900*/  MUFU.TANH R15, R3 ;  /* 0x00000003000f7308 */ /* 0x000ea20000002400 */
[----:B-1----:R-:W-:-:S07]  /*3910*/  FMUL.FTZ R0, R44, c[0x0][0x320] ;  /* 0x0000c8002c007a20 */ /* 0x002fce0000410000 */
[----:B------:R1:W1:Y:S02]  /*3920*/  MUFU.TANH R20, R0 ;  /* 0x0000000000147308 */ /* 0x0002640000002400 */
[----:B-1----:R-:W-:-:S04]  /*3930*/  IADD3 R0, -R105, c[0x0][0x1d0], R53 ;  /* 0x0000740069007a10 */ /* 0x002fc80007ffe135 */
[----:B------:R-:W-:-:S04]  /*3940*/  IADD3 R0, R0, -c[0x0][0x168], -R41 ;  /* 0x80005a0000007a10 */ /* 0x000fc80007ffe829 */
[C---:B---3--:R-:W-:Y:S02]  /*3950*/  IADD3 R8, R0.reuse, c[0x0][0x328], RZ ;  /* 0x0000ca0000087a10 */ /* 0x048fe40007ffe0ff */
[----:B------:R-:W-:-:S03]  /*3960*/  IADD3 R9, R0, UR6, RZ ;  /* 0x0000000600097c10 */ /* 0x000fc6000fffe0ff */
[--C-:B-----5:R-:W-:Y:S02]  /*3970*/  IMAD.IADD R3, R8, 0x1, R6.reuse ;  /* 0x0000000108037824 */ /* 0x120fe400078e0206 */
[----:B------:R-:W-:-:S03]  /*3980*/  IMAD.IADD R0, R9, 0x1, R6 ;  /* 0x0000000109007824 */ /* 0x000fc600078e0206 */
[----:B------:R-:W-:Y:S01]  /*3990*/  IMNMX R3, R3, R10, PT ;  /* 0x0000000a03037217 */ /* 0x000fe20003800200 */
[----:B------:R-:W-:Y:S05]  /*39a0*/  @P0 BRA `(.L_x_1593) ;  /* 0x0000014000000947 */ /* 0x000fea0003800000 */
[----:B--2-4-:R-:W-:Y:S01]  /*39b0*/  IADD3 R6, R6, c[0x0][0x1d0], RZ ;  /* 0x0000740006067a10 */ /* 0x014fe20007ffe0ff */
[----:B------:R-:W-:Y:S03]  /*39c0*/  BSSY B0, `(.L_x_1594) ;  /* 0x000000d000007945 */ /* 0x000fe60003800000 */
[----:B------:R-:W-:-:S04]  /*39d0*/  IADD3 R6, R6, -c[0x0][0x168], RZ ;  /* 0x80005a0006067a10 */ /* 0x000fc80007ffe0ff */
[----:B------:R-:W-:-:S13]  /*39e0*/  ISETP.GT.AND P0, PT, R6, -0x1, PT ;  /* 0xffffffff0600780c */ /* 0x000fda0003f04270 */
[----:B------:R-:W-:Y:S05]  /*39f0*/  @P0 BRA `(.L_x_1595) ;  /* 0x0000006000000947 */ /* 0x000fea0003800000 */
[----:B------:R-:W-:Y:S02]  /*3a00*/  ISETP.NE.AND P0, PT, R53, c[0x0][0x32c], PT ;  /* 0x0000cb0035007a0c */ /* 0x000fe40003f05270 */
[----:B------:R-:W-:-:S11]  /*3a10*/  LOP3.LUT R6, RZ, R6, RZ, 0x33, !PT ;  /* 0x00000006ff067212 */ /* 0x000fd600078e33ff */
[----:B------:R-:W-:-:S05]  /*3a20*/  @P0 IMAD.HI.U32 R7, R6, c[0x0][0x330], RZ ;  /* 0x0000cc0006070a27 */ /* 0x000fca00078e00ff */
[----:B------:R-:W-:-:S04]  /*3a30*/  @P0 SHF.R.U32.HI R6, RZ, c[0x0][0x334], R7 ;  /* 0x0000cd00ff060a19 */ /* 0x000fc80000011607 */
[----:B------:R-:W-:Y:S01]  /*3a40*/  LOP3.LUT R6, RZ, R6, RZ, 0x33, !PT ;  /* 0x00000006ff067212 */ /* 0x000fe200078e33ff */
[----:B------:R-:W-:Y:S05]  /*3a50*/  BRA `(.L_x_1596) ;  /* 0x0000003000007947 */ /* 0x000fea0003800000 */
.L_x_1595:
[----:B------:R-:W-:-:S13]  /*3a60*/  ISETP.NE.AND P0, PT, R53, c[0x0][0x32c], PT ;  /* 0x0000cb0035007a0c */ /* 0x000fda0003f05270 */
[----:B------:R-:W-:-:S05]  /*3a70*/  @P0 IMAD.HI.U32 R7, R6, c[0x0][0x330], RZ ;  /* 0x0000cc0006070a27 */ /* 0x000fca00078e00ff */
[----:B------:R-:W-:Y:S02]  /*3a80*/  @P0 SHF.R.U32.HI R6, RZ, c[0x0][0x334], R7 ;  /* 0x0000cd00ff060a19 */ /* 0x000fe40000011607 */
.L_x_1596:
[----:B------:R-:W-:Y:S05]  /*3a90*/  BSYNC B0 ;  /* 0x0000000000007941 */ /* 0x000fea0003800000 */
.L_x_1594:
[----:B------:R-:W-:-:S04]  /*3aa0*/  IMAD R6, R6, c[0x0][0x32c], -R105 ;  /* 0x0000cb0006067a24 */ /* 0x000fc800078e0a69 */
[----:B------:R-:W-:-:S05]  /*3ab0*/  IMAD.IADD R6, R6, 0x1, -R41 ;  /* 0x0000000106067824 */ /* 0x000fca00078e0a29 */
[----:B------:R-:W-:Y:S02]  /*3ac0*/  IADD3 R7, R6, c[0x0][0x32c], RZ ;  /* 0x0000cb0006077a10 */ /* 0x000fe40007ffe0ff */
[----:B------:R-:W-:Y:S02]  /*3ad0*/  IMNMX R0, R0, R6, !PT ;  /* 0x0000000600007217 */ /* 0x000fe40007800200 */
[----:B------:R-:W-:Y:S02]  /*3ae0*/  IMNMX R3, R3, R7, PT ;  /* 0x0000000703037217 */ /* 0x000fe40003800200 */
.L_x_1593:
[----:B--2-4-:R-:W-:Y:S01]  /*3af0*/  ISETP.GT.AND P0, PT, R172, RZ, PT ;  /* 0x000000ffac00720c */ /* 0x014fe20003f04270 */
[----:B------:R-:W-:Y:S02]  /*3b00*/  FMUL.FTZ R6, R18, c[0x0][0x320] ;  /* 0x0000c80012067a20 */ /* 0x000fe40000410000 */
[----:B------:R-:W-:Y:S01]  /*3b10*/  FMUL.FTZ R7, R42, c[0x0][0x320] ;  /* 0x0000c8002a077a20 */ /* 0x000fe20000410000 */
[C---:B------:R-:W-:Y:S01]  /*3b20*/  ISETP.GT.AND P5, PT, R0.reuse, RZ, P0 ;  /* 0x000000ff0000720c */ /* 0x040fe200007a4270 */
[----:B------:R1:W2:Y:S01]  /*3b30*/  MUFU.TANH R21, R6 ;  /* 0x0000000600157308 */ /* 0x0002a20000002400 */
[----:B------:R-:W-:-:S02]  /*3b40*/  ISETP.GT.AND P6, PT, R0, 0x1, P0 ;  /* 0x000000010000780c */ /* 0x000fc400007c4270 */
[C---:B------:R-:W-:Y:S02]  /*3b50*/  ISETP.LT.OR P5, PT, R3.reuse, 0x1, P5 ;  /* 0x000000010300780c */ /* 0x040fe40002fa1670 */
[----:B------:R-:W-:Y:S02]  /*3b60*/  ISETP.LT.OR P6, PT, R3, 0x2, P6 ;  /* 0x000000020300780c */ /* 0x000fe400037c1670 */
[----:B------:R-:W-:Y:S02]  /*3b70*/  FSEL R16, R51, -INF , !P5 ;  /* 0xff80000033107808 */ /* 0x000fe40006800000 */
[----:B------:R-:W-:Y:S02]  /*3b80*/  ISETP.GT.AND P5, PT, R0, 0x8, P0 ;  /* 0x000000080000780c */ /* 0x000fe400007a4270 */
[----:B------:R-:W-:Y:S02]  /*3b90*/  FSEL R17, R50, -INF , !P6 ;  /* 0xff80000032117808 */ /* 0x000fe40007000000 */
[----:B------:R-:W-:-:S02]  /*3ba0*/  ISETP.LT.OR P5, PT, R3, 0x9, P5 ;  /* 0x000000090300780c */ /* 0x000fc40002fa1670 */
[----:B------:R-:W-:Y:S01]  /*3bb0*/  ISETP.GT.AND P6, PT, R0, 0x9, P0 ;  /* 0x000000090000780c */ /* 0x000fe200007c4270 */
[----:B-1----:R-:W-:Y:S01]  /*3bc0*/  FMUL.FTZ R6, R54, c[0x0][0x320] ;  /* 0x0000c80036067a20 */ /* 0x002fe20000410000 */
[----:B------:R-:W-:Y:S02]  /*3bd0*/  FSEL R18, R12, -INF , !P5 ;  /* 0xff8000000c127808 */ /* 0x000fe40006800000 */
[----:B------:R-:W-:Y:S01]  /*3be0*/  ISETP.GT.AND P5, PT, R0, 0x10, P0 ;  /* 0x000000100000780c */ /* 0x000fe200007a4270 */
[----:B------:R1:W3:Y:S01]  /*3bf0*/  MUFU.TANH R33, R6 ;  /* 0x0000000600217308 */ /* 0x0002e20000002400 */
[C---:B------:R-:W-:Y:S02]  /*3c00*/  ISETP.LT.OR P6, PT, R3.reuse, 0xa, P6 ;  /* 0x0000000a0300780c */ /* 0x040fe400037c1670 */
[----:B------:R-:W-:-:S04]  /*3c10*/  ISETP.LT.OR P5, PT, R3, 0x11, P5 ;  /* 0x000000110300780c */ /* 0x000fc80002fa1670 */
[----:B------:R-:W-:Y:S02]  /*3c20*/  FSEL R60, R20, -INF , !P5 ;  /* 0xff800000143c7808 */ /* 0x000fe40006800000 */
[----:B------:R-:W-:-:S04]  /*3c30*/  ISETP.GT.AND P5, PT, R0, 0x18, P0 ;  /* 0x000000180000780c */ /* 0x000fc800007a4270 */
[----:B------:R-:W-:Y:S01]  /*3c40*/  ISETP.LT.OR P5, PT, R3, 0x19, P5 ;  /* 0x000000190300780c */ /* 0x000fe20002fa1670 */
[----:B-1----:R-:W-:-:S03]  /*3c50*/  FMUL.FTZ R6, R55, c[0x0][0x320] ;  /* 0x0000c80037067a20 */ /* 0x002fc60000410000 */
[----:B------:R-:W-:Y:S02]  /*3c60*/  FSEL R61, R48, -INF , !P5 ;  /* 0xff800000303d7808 */ /* 0x000fe40006800000 */
[----:B------:R-:W-:Y:S01]  /*3c70*/  ISETP.GT.AND P5, PT, R0, 0x20, P0 ;  /* 0x000000200000780c */ /* 0x000fe200007a4270 */
[----:B------:R1:W4:Y:S03]  /*3c80*/  MUFU.TANH R38, R6 ;  /* 0x0000000600267308 */ /* 0x0003260000002400 */
[----:B------:R-:W-:-:S04]  /*3c90*/  ISETP.LT.OR P5, PT, R3, 0x21, P5 ;  /* 0x000000210300780c */ /* 0x000fc80002fa1670 */
[----:B------:R-:W-:Y:S02]  /*3ca0*/  FSEL R157, R40, -INF , !P5 ;  /* 0xff800000289d7808 */ /* 0x000fe40006800000 */
[----:B------:R-:W-:-:S04]  /*3cb0*/  ISETP.GT.AND P5, PT, R0, 0x28, P0 ;  /* 0x000000280000780c */ /* 0x000fc800007a4270 */
[----:B------:R-:W-:Y:S01]  /*3cc0*/  ISETP.LT.OR P5, PT, R3, 0x29, P5 ;  /* 0x000000290300780c */ /* 0x000fe20002fa1670 */
[----:B-1----:R-:W-:Y:S01]  /*3cd0*/  FMUL.FTZ R6, R19, c[0x0][0x320] ;  /* 0x0000c80013067a20 */ /* 0x002fe20000410000 */
[----:B------:R-:W-:Y:S02]  /*3ce0*/  FSEL R19, R13, -INF , !P6 ;  /* 0xff8000000d137808 */ /* 0x000fe40007000000 */
[C---:B------:R-:W-:Y:S01]  /*3cf0*/  ISETP.GT.AND P6, PT, R0.reuse, 0x11, P0 ;  /* 0x000000110000780c */ /* 0x040fe200007c4270 */
[----:B------:R1:W1:Y:S01]  /*3d00*/  MUFU.TANH R24, R6 ;  /* 0x0000000600187308 */ /* 0x0002620000002400 */
[----:B------:R-:W-:Y:S02]  /*3d10*/  FSEL R159, R15, -INF , !P5 ;  /* 0xff8000000f9f7808 */ /* 0x000fe40006800000 */
[----:B------:R-:W-:Y:S02]  /*3d20*/  ISETP.LT.OR P6, PT, R3, 0x12, P6 ;  /* 0x000000120300780c */ /* 0x000fe400037c1670 */
[----:B------:R-:W-:-:S02]  /*3d30*/  ISETP.GT.AND P5, PT, R0, 0x30, P0 ;  /* 0x000000300000780c */ /* 0x000fc400007a4270 */
[----:B------:R-:W-:Y:S01]  /*3d40*/  FSEL R62, R49, -INF , !P6 ;  /* 0xff800000313e7808 */ /* 0x000fe20007000000 */
[----:B------:R5:W2:Y:S01]  /*3d50*/  MUFU.TANH R13, R7 ;  /* 0x00000007000d7308 */ /* 0x000aa20000002400 */
[----:B------:R-:W-:Y:S02]  /*3d60*/  ISETP.GT.AND P6, PT, R0, 0x19, P0 ;  /* 0x000000190000780c */ /* 0x000fe400007c4270 */
[C---:B------:R-:W-:Y:S02]  /*3d70*/  ISETP.LT.OR P5, PT, R3.reuse, 0x31, P5 ;  /* 0x000000310300780c */ /* 0x040fe40002fa1670 */
[----:B------:R-:W-:Y:S02]  /*3d80*/  ISETP.LT.OR P6, PT, R3, 0x1a, P6 ;  /* 0x0000001a0300780c */ /* 0x000fe400037c1670 */
[----:B------:R-:W-:Y:S01]  /*3d90*/  FSEL R227, R36, -INF , !P5 ;  /* 0xff80000024e37808 */ /* 0x000fe20006800000 */
[----:B-1----:R-:W-:Y:S01]  /*3da0*/  FMUL.FTZ R6, R34, c[0x0][0x320] ;  /* 0x0000c80022067a20 */ /* 0x002fe20000410000 */
[----:B------:R-:W-:-:S02]  /*3db0*/  FSEL R63, R45, -INF , !P6 ;  /* 0xff8000002d3f7808 */ /* 0x000fc40007000000 */
[C---:B------:R-:W-:Y:S01]  /*3dc0*/  ISETP.GT.AND P6, PT, R0.reuse, 0x21, P0 ;  /* 0x000000210000780c */ /* 0x040fe200007c4270 */
[----:B------:R1:W1:Y:S01]  /*3dd0*/  MUFU.TANH R26, R6 ;  /* 0x00000006001a7308 */ /* 0x0002620000002400 */
[C---:B------:R-:W-:Y:S02]  /*3de0*/  ISETP.GT.AND P5, PT, R0.reuse, 0x38, P0 ;  /* 0x000000380000780c */ /* 0x040fe400007a4270 */
[----:B------:R-:W-:Y:S01]  /*3df0*/  ISETP.LT.OR P6, PT, R3, 0x22, P6 ;  /* 0x000000220300780c */ /* 0x000fe200037c1670 */
[----:B-----5:R-:W-:Y:S01]  /*3e00*/  FMUL.FTZ R7, R43, c[0x0][0x320] ;  /* 0x0000c8002b077a20 */ /* 0x020fe20000410000 */
[----:B------:R-:W-:Y:S02]  /*3e10*/  ISETP.LT.OR P5, PT, R3, 0x39, P5 ;  /* 0x000000390300780c */ /* 0x000fe40002fa1670 */
[----:B------:R-:W-:Y:S01]  /*3e20*/  FSEL R158, R39, -INF , !P6 ;  /* 0xff800000279e7808 */ /* 0x000fe20007000000 */
[----:B------:R-:W2:Y:S01]  /*3e30*/  MUFU.TANH R15, R7 ;  /* 0x00000007000f7308 */ /* 0x000ea20000002400 */
[----:B------:R-:W-:-:S02]  /*3e40*/  ISETP.GT.AND P6, PT, R0, 0x29, P0 ;  /* 0x000000290000780c */ /* 0x000fc400007c4270 */
[----:B------:R-:W-:Y:S02]  /*3e50*/  FSEL R228, R28, -INF , !P5 ;  /* 0xff8000001ce47808 */ /* 0x000fe40006800000 */
[----:B------:R-:W-:Y:S02]  /*3e60*/  ISETP.LT.OR P6, PT, R3, 0x2a, P6 ;  /* 0x0000002a0300780c */ /* 0x000fe400037c1670 */
[----:B------:R-:W-:Y:S01]  /*3e70*/  PLOP3.LUT P5, PT, PT, PT, UP1, 0x40, 0x0 ;  /* 0x000000000000781c */ /* 0x000fe20003fae818 */
[----:B-1----:R-:W-:Y:S01]  /*3e80*/  FMUL.FTZ R6, R30, c[0x0][0x320] ;  /* 0x0000c8001e067a20 */ /* 0x002fe20000410000 */
[----:B------:R-:W-:Y:S02]  /*3e90*/  FSEL R168, R37, -INF , !P6 ;  /* 0xff80000025a87808 */ /* 0x000fe40007000000 */
[----:B------:R-:W-:Y:S01]  /*3ea0*/  ISETP.GT.AND P6, PT, R0, 0x31, P0 ;  /* 0x000000310000780c */ /* 0x000fe200007c4270 */
[----:B------:R1:W1:Y:S03]  /*3eb0*/  MUFU.TANH R32, R6 ;  /* 0x0000000600207308 */ /* 0x0002660000002400 */
[----:B------:R-:W-:-:S04]  /*3ec0*/  ISETP.LT.OR P6, PT, R3, 0x32, P6 ;  /* 0x000000320300780c */ /* 0x000fc800037c1670 */
[----:B------:R-:W-:Y:S02]  /*3ed0*/  FSEL R229, R29, -INF , !P6 ;  /* 0xff8000001de57808 */ /* 0x000fe40007000000 */
[----:B------:R-:W-:Y:S01]  /*3ee0*/  ISETP.GT.AND P6, PT, R0, 0x39, P0 ;  /* 0x000000390000780c */ /* 0x000fe200007c4270 */
[----:B------:R-:W-:-:S03]  /*3ef0*/  FMUL.FTZ R0, R59, c[0x0][0x320] ;  /* 0x0000c8003b007a20 */ /* 0x000fc60000410000 */
[----:B------:R-:W-:Y:S01]  /*3f00*/  ISETP.LT.OR P6, PT, R3, 0x3a, P6 ;  /* 0x0000003a0300780c */ /* 0x000fe200037c1670 */
[----:B-1----:R-:W-:-:S03]  /*3f10*/  FMUL.FTZ R6, R31, c[0x0][0x320] ;  /* 0x0000c8001f067a20 */ /* 0x002fc60000410000 */
[----:B------:R-:W-:Y:S01]  /*3f20*/  FSEL R230, R27, -INF , !P6 ;  /* 0xff8000001be67808 */ /* 0x000fe20007000000 */
        /* <DEDUP_REMOVED lines=11> */
[----:B-1----:R1:W5:Y:S06]  /*3fe0*/  SHFL.IDX PT, R6, R11, 0x1, 0x1c1f ;  /* 0x003c1f000b067f89 */ /* 0x00236c00000e0000 */
[----:B-1----:R1:W1:Y:S01]  /*3ff0*/  MUFU.TANH R11, R0 ;  /* 0x00000000000b7308 */ /* 0x0022620000002400 */
[----:B-----5:R-:W-:-:S05]  /*4000*/  IMAD.IADD R3, R8, 0x1, R6 ;  /* 0x0000000108037824 */ /* 0x020fca00078e0206 */
[----:B------:R-:W-:Y:S01]  /*4010*/  IMNMX R3, R3, R10, PT ;  /* 0x0000000a03037217 */ /* 0x000fe20003800200 */
[----:B-1----:R-:W-:Y:S01]  /*4020*/  IMAD.IADD R0, R9, 0x1, R6 ;  /* 0x0000000109007824 */ /* 0x002fe200078e0206 */
[----:B------:R-:W-:Y:S05]  /*4030*/  @P5 BRA `(.L_x_1597) ;  /* 0x0000014000005947 */ /* 0x000fea0003800000 */
[----:B--234-:R-:W-:Y:S01]  /*4040*/  IADD3 R6, R6, c[0x0][0x1d0], RZ ;  /* 0x0000740006067a10 */ /* 0x01cfe20007ffe0ff */
        /* <DEDUP_REMOVED lines=10> */
.L_x_1599:
[----:B------:R-:W-:-:S13]  /*40f0*/  ISETP.NE.AND P5, PT, R53, c[0x0][0x32c], PT ;  /* 0x0000cb0035007a0c */ /* 0x000fda0003fa5270 */
[----:B------:R-:W-:-:S05]  /*4100*/  @P5 IMAD.HI.U32 R7, R6, c[0x0][0x330], RZ ;  /* 0x0000cc0006075a27 */ /* 0x000fca00078e00ff */
[----:B------:R-:W-:Y:S02]  /*4110*/  @P5 SHF.R.U32.HI R6, RZ, c[0x0][0x334], R7 ;  /* 0x0000cd00ff065a19 */ /* 0x000fe40000011607 */
.L_x_1600:
[----:B------:R-:W-:Y:S05]  /*4120*/  BSYNC B0 ;  /* 0x0000000000007941 */ /* 0x000fea0003800000 */
.L_x_1598:
[----:B------:R-:W-:-:S04]  /*4130*/  IMAD R6, R6, c[0x0][0x32c], -R105 ;  /* 0x0000cb0006067a24 */ /* 0x000fc800078e0a69 */
[----:B------:R-:W-:-:S05]  /*4140*/  IMAD.IADD R6, R6, 0x1, -R41 ;  /* 0x0000000106067824 */ /* 0x000fca00078e0a29 */
[----:B------:R-:W-:Y:S02]  /*4150*/  IADD3 R7, R6, c[0x0][0x32c], RZ ;  /* 0x0000cb0006077a10 */ /* 0x000fe40007ffe0ff */
[----:B------:R-:W-:Y:S02]  /*4160*/  IMNMX R0, R0, R6, !PT ;  /* 0x0000000600007217 */ /* 0x000fe40007800200 */
[----:B------:R-:W-:Y:S02]  /*4170*/  IMNMX R3, R3, R7, PT ;  /* 0x0000000703037217 */ /* 0x000fe40003800200 */
.L_x_1597:
[----:B--234-:R-:W-:Y:S01]  /*4180*/  ISETP.GT.AND P6, PT, R0, 0x8, P0 ;  /* 0x000000080000780c */ /* 0x01cfe200007c4270 */
[----:B------:R-:W-:Y:S01]  /*4190*/  IMAD.SHL.U32 R197, R5, 0x2, RZ ;  /* 0x0000000205c57824 */ /* 0x000fe200078e00ff */
[----:B------:R-:W-:Y:S01]  /*41a0*/  FMNMX.FTZ R132, R16, R17, !PT ;  /* 0x0000001110847209 */ /* 0x000fe20007810000 */
[----:B------:R-:W-:Y:S01]  /*41b0*/  @UP2 USHF.L.U32 UR8, UR8, 0x7, URZ ;  /* 0x0000000708082899 */ /* 0x000fe2000800063f */
[----:B------:R-:W-:Y:S01]  /*41c0*/  ISETP.LT.OR P6, PT, R3, 0x9, P6 ;  /* 0x000000090300780c */ /* 0x000fe200037c1670 */
[----:B------:R-:W-:Y:S01]  /*41d0*/  IMAD R200, R2, 0x2, R197 ;  /* 0x0000000202c87824 */ /* 0x000fe200078e02c5 */
[C---:B------:R-:W-:Y:S01]  /*41e0*/  ISETP.GT.AND P5, PT, R0.reuse, 0x1, P0 ;  /* 0x000000010000780c */ /* 0x040fe200007a4270 */
[----:B------:R-:W-:Y:S01]  /*41f0*/  LDSM.16.MT88.4 R40, [R197+0x100] ;  /* 0x00010000c528783b */ /* 0x000fe20000004200 */
[----:B------:R-:W-:Y:S01]  /*4200*/  FSEL R10, R21, -INF , !P6 ;  /* 0xff800000150a7808 */ /* 0x000fe20007000000 */
[----:B------:R-:W-:Y:S01]  /*4210*/  ULDC.64 UR4, c[0x0][0x2c8] ;  /* 0x0000b20000047ab9 */ /* 0x000fe20000000a00 */
[----:B------:R-:W-:Y:S01]  /*4220*/  ISETP.GT.AND P6, PT, R0, 0x10, P0 ;  /* 0x000000100000780c */ /* 0x000fe200007c4270 */
[----:B------:R-:W-:Y:S01]  /*4230*/  LDSM.16.MT88.4 R52, [R197+0x4100] ;  /* 0x00410000c534783b */ /* 0x000fe20000004200 */
[----:B------:R-:W-:Y:S01]  /*4240*/  FMNMX.FTZ R132, R18, R132, !PT ;  /* 0x0000008412847209 */ /* 0x000fe20007810000 */
[----:B------:R-:W-:Y:S01]  /*4250*/  UIMAD.WIDE.U32 UR14, UR8, UR4, URZ ;  /* 0x00000004080e72a5 */ /* 0x000fe2000f8e003f */
[C---:B------:R-:W-:Y:S01]  /*4260*/  ISETP.LT.OR P5, PT, R3.reuse, 0x2, P5 ;  /* 0x000000020300780c */ /* 0x040fe20002fa1670 */
[----:B------:R-:W-:Y:S01]  /*4270*/  LDSM.16.MT88.4 R44, [R200+0x4100] ;  /* 0x00410000c82c783b */ /* 0x000fe20000004200 */
[----:B------:R-:W-:-:S02]  /*4280*/  ISETP.LT.OR P6, PT, R3, 0x11, P6 ;  /* 0x000000110300780c */ /* 0x000fc400037c1670 */
[----:B------:R-:W-:Y:S02]  /*4290*/  FMNMX.FTZ R132, R19, R132, !PT ;  /* 0x0000008413847209 */ /* 0x000fe40007810000 */
[----:B------:R-:W-:Y:S01]  /*42a0*/  FSEL R11, R11, -INF , !P5 ;  /* 0xff8000000b0b7808 */ /* 0x000fe20006800000 */
[----:B------:R-:W-:Y:S01]  /*42b0*/  @UP2 UMOV UR7, UR15 ;  /* 0x0000000f00072c82 */ /* 0x000fe20008000000 */
[----:B------:R-:W-:Y:S01]  /*42c0*/  ISETP.GT.AND P5, PT, R0, 0x9, P0 ;  /* 0x000000090000780c */ /* 0x000fe200007a4270 */
[----:B------:R-:W-:Y:S01]  /*42d0*/  @UP2 USHF.R.U32.HI UR9, URZ, UR5, UR7 ;  /* 0x000000053f092299 */ /* 0x000fe20008011607 */
[----:B------:R-:W-:Y:S02]  /*42e0*/  FSEL R59, R14, -INF , !P6 ;  /* 0xff8000000e3b7808 */ /* 0x000fe40007000000 */
[----:B------:R-:W-:Y:S01]  /*42f0*/  FMNMX.FTZ R132, R60, R132, !PT ;  /* 0x000000843c847209 */ /* 0x000fe20007810000 */
[----:B------:R-:W-:Y:S01]  /*4300*/  UIADD3 UR9, UR11, UR9, URZ ;  /* 0x000000090b097290 */ /* 0x000fe2000fffe03f */
[----:B------:R-:W-:Y:S01]  /*4310*/  ISETP.GT.AND P6, PT, R0, RZ, P0 ;  /* 0x000000ff0000720c */ /* 0x000fe200007c4270 */
[----:B------:R-:W-:Y:S01]  /*4320*/  ULDC UR7, c[0x0][0x328] ;  /* 0x0000ca0000077ab9 */ /* 0x000fe20000000800 */
[----:B------:R-:W-:Y:S01]  /*4330*/  ISETP.LT.OR P5, PT, R3, 0xa, P5 ;  /* 0x0000000a0300780c */ /* 0x000fe20002fa1670 */
[----:B------:R-:W-:Y:S01]  /*4340*/  UIADD3 UR7, UR9, UR7, URZ ;  /* 0x0000000709077290 */ /* 0x000fe2000fffe03f */
[----:B------:R-:W-:-:S02]  /*4350*/  FMNMX.FTZ R132, R62, R132, !PT ;  /* 0x000000843e847209 */ /* 0x000fc40007810000 */
[----:B------:R-:W-:Y:S02]  /*4360*/  ISETP.LT.OR P6, PT, R3, 0x1, P6 ;  /* 0x000000010300780c */ /* 0x000fe400037c1670 */
[----:B------:R-:W-:Y:S02]  /*4370*/  FSEL R24, R24, -INF , !P5 ;  /* 0xff80000018187808 */ /* 0x000fe40006800000 */
[----:B------:R-:W-:Y:S02]  /*4380*/  ISETP.GT.AND P5, PT, R0, 0x11, P0 ;  /* 0x000000110000780c */ /* 0x000fe400007a4270 */
[----:B------:R-:W-:Y:S02]  /*4390*/  FMNMX.FTZ R132, R61, R132, !PT ;  /* 0x000000843d847209 */ /* 0x000fe40007810000 */
[----:B------:R-:W-:Y:S02]  /*43a0*/  FSEL R9, R57, -INF , !P6 ;  /* 0xff80000039097808 */ /* 0x000fe40007000000 */
[----:B------:R-:W-:-:S02]  /*43b0*/  ISETP.LT.OR P5, PT, R3, 0x12, P5 ;  /* 0x000000120300780c */ /* 0x000fc40002fa1670 */
[----:B------:R-:W-:Y:S02]  /*43c0*/  FMNMX.FTZ R132, R63, R132, !PT ;  /* 0x000000843f847209 */ /* 0x000fe40007810000 */
[----:B------:R-:W-:Y:S02]  /*43d0*/  FMNMX.FTZ R6, R9, R11, !PT ;  /* 0x0000000b09067209 */ /* 0x000fe40007810000 */
[----:B------:R-:W-:Y:S02]  /*43e0*/  FSEL R56, R12, -INF , !P5 ;  /* 0xff8000000c387808 */ /* 0x000fe40006800000 */
[----:B------:R-:W-:Y:S02]  /*43f0*/  FMNMX.FTZ R132, R157, R132, !PT ;  /* 0x000000849d847209 */ /* 0x000fe40007810000 */
[----:B------:R-:W-:Y:S02]  /*4400*/  ISETP.GT.AND P5, PT, R0, 0x18, P0 ;  /* 0x000000180000780c */ /* 0x000fe400007a4270 */
[----:B------:R-:W-:-:S02]  /*4410*/  FMNMX.FTZ R6, R10, R6, !PT ;  /* 0x000000060a067209 */ /* 0x000fc40007810000 */
[----:B------:R-:W-:Y:S02]  /*4420*/  FMNMX.FTZ R132, R158, R132, !PT ;  /* 0x000000849e847209 */ /* 0x000fe40007810000 */
[----:B------:R-:W-:Y:S02]  /*4430*/  ISETP.LT.OR P5, PT, R3, 0x19, P5 ;  /* 0x000000190300780c */ /* 0x000fe40002fa1670 */
[----:B------:R-:W-:Y:S02]  /*4440*/  FMNMX.FTZ R6, R24, R6, !PT ;  /* 0x0000000618067209 */ /* 0x000fe40007810000 */
[----:B------:R-:W-:Y:S02]  /*4450*/  ISETP.GT.AND P6, PT, R0, 0x19, P0 ;  /* 0x000000190000780c */ /* 0x000fe400007c4270 */
[----:B------:R-:W-:Y:S02]  /*4460*/  FMNMX.FTZ R132, R159, R132, !PT ;  /* 0x000000849f847209 */ /* 0x000fe40007810000 */
[----:B------:R-:W-:-:S02]  /*4470*/  FSEL R58, R26, -INF , !P5 ;  /* 0xff8000001a3a7808 */ /* 0x000fc40006800000 */
[----:B------:R-:W-:Y:S02]  /*4480*/  FMNMX.FTZ R6, R59, R6, !PT ;  /* 0x000000063b067209 */ /* 0x000fe40007810000 */
[----:B------:R-:W-:Y:S02]  /*4490*/  ISETP.GT.AND P5, PT, R0, 0x20, P0 ;  /* 0x000000200000780c */ /* 0x000fe400007a4270 */
[C---:B------:R-:W-:Y:S02]  /*44a0*/  ISETP.LT.OR P6, PT, R3.reuse, 0x1a, P6 ;  /* 0x0000001a0300780c */ /* 0x040fe400037c1670 */
[----:B------:R-:W-:Y:S02]  /*44b0*/  FMNMX.FTZ R132, R168, R132, !PT ;  /* 0x00000084a8847209 */ /* 0x000fe40007810000 */
[----:B------:R-:W-:Y:S02]  /*44c0*/  FMNMX.FTZ R6, R56, R6, !PT ;  /* 0x0000000638067209 */ /* 0x000fe40007810000 */
[----:B------:R-:W-:-:S02]  /*44d0*/  ISETP.LT.OR P5, PT, R3, 0x21, P5 ;  /* 0x000000210300780c */ /* 0x000fc40002fa1670 */
[----:B------:R-:W-:Y:S02]  /*44e0*/  FSEL R57, R25, -INF , !P6 ;  /* 0xff80000019397808 */ /* 0x000fe40007000000 */
[----:B------:R-:W-:Y:S02]  /*44f0*/  ISETP.GT.AND P6, PT, R0, 0x21, P0 ;  /* 0x000000210000780c */ /* 0x000fe400007c4270 */
[----:B------:R-:W-:Y:S02]  /*4500*/  FMNMX.FTZ R132, R227, R132, !PT ;  /* 0x00000084e3847209 */ /* 0x000fe40007810000 */
[----:B------:R-:W-:Y:S02]  /*4510*/  FMNMX.FTZ R6, R58, R6, !PT ;  /* 0x000000063a067209 */ /* 0x000fe40007810000 */
[----:B------:R-:W-:Y:S02]  /*4520*/  FSEL R133, R13, -INF , !P5 ;  /* 0xff8000000d857808 */ /* 0x000fe40006800000 */
[----:B------:R-:W-:-:S02]  /*4530*/  ISETP.GT.AND P5, PT, R0, 0x28, P0 ;  /* 0x000000280000780c */ /* 0x000fc400007a4270 */
[----:B------:R-:W-:Y:S02]  /*4540*/  ISETP.LT.OR P6, PT, R3, 0x22, P6 ;  /* 0x000000220300780c */ /* 0x000fe400037c1670 */
[----:B------:R-:W-:Y:S02]  /*4550*/  FMNMX.FTZ R132, R229, R132, !PT ;  /* 0x00000084e5847209 */ /* 0x000fe40007810000 */
[----:B------:R-:W-:Y:S02]  /*4560*/  FMNMX.FTZ R6, R57, R6, !PT ;  /* 0x0000000639067209 */ /* 0x000fe40007810000 */
[----:B------:R-:W-:Y:S02]  /*4570*/  ISETP.LT.OR P5, PT, R3, 0x29, P5 ;  /* 0x000000290300780c */ /* 0x000fe40002fa1670 */
[----:B------:R-:W-:Y:S02]  /*4580*/  FSEL R134, R15, -INF , !P6 ;  /* 0xff8000000f867808 */ /* 0x000fe40007000000 */
[----:B------:R-:W-:-:S02]  /*4590*/  ISETP.GT.AND P6, PT, R0, 0x29, P0 ;  /* 0x000000290000780c */ /* 0x000fc400007c4270 */
[----:B------:R-:W-:Y:S02]  /*45a0*/  FMNMX.FTZ R132, R228, R132, !PT ;  /* 0x00000084e4847209 */ /* 0x000fe40007810000 */
[----:B------:R-:W-:Y:S02]  /*45b0*/  FMNMX.FTZ R6, R133, R6, !PT ;  /* 0x0000000685067209 */ /* 0x000fe40007810000 */
[----:B------:R-:W-:Y:S02]  /*45c0*/  FSEL R156, R33, -INF , !P5 ;  /* 0xff800000219c7808 */ /* 0x000fe40006800000 */
[----:B------:R-:W-:Y:S02]  /*45d0*/  ISETP.GT.AND P5, PT, R0, 0x30, P0 ;  /* 0x000000300000780c */ /* 0x000fe400007a4270 */
[----:B------:R-:W-:Y:S02]  /*45e0*/  ISETP.LT.OR P6, PT, R3, 0x2a, P6 ;  /* 0x0000002a0300780c */ /* 0x000fe400037c1670 */
[----:B------:R-:W-:-:S02]  /*45f0*/  FMNMX.FTZ R132, R230, R132, !PT ;  /* 0x00000084e6847209 */ /* 0x000fc40007810000 */
[----:B------:R-:W-:Y:S02]  /*4600*/  FMNMX.FTZ R6, R134, R6, !PT ;  /* 0x0000000686067209 */ /* 0x000fe40007810000 */
[----:B------:R-:W-:Y:S01]  /*4610*/  ISETP.LT.OR P5, PT, R3, 0x31, P5 ;  /* 0x000000310300780c */ /* 0x000fe20002fa1670 */
[----:B------:R-:W1:Y:S01]  /*4620*/  SHFL.BFLY PT, R7, R132, 0x2, 0x1f ;  /* 0x0c401f0084077f89 */ /* 0x000e6200000e0000 */
[----:B------:R-:W-:Y:S02]  /*4630*/  FSEL R135, R38, -INF , !P6 ;  /* 0xff80000026877808 */ /* 0x000fe40007000000 */
[----:B------:R-:W-:Y:S02]  /*4640*/  ISETP.GT.AND P6, PT, R0, 0x31, P0 ;  /* 0x000000310000780c */ /* 0x000fe400007c4270 */
[----:B------:R-:W-:Y:S02]  /*4650*/  FMNMX.FTZ R6, R156, R6, !PT ;  /* 0x000000069c067209 */ /* 0x000fe40007810000 */
[----:B------:R-:W-:-:S02]  /*4660*/  FSEL R169, R32, -INF , !P5 ;  /* 0xff80000020a97808 */ /* 0x000fc40006800000 */
[C---:B------:R-:W-:Y:S01]  /*4670*/  ISETP.GT.AND P5, PT, R0.reuse, 0x38, P0 ;  /* 0x000000380000780c */ /* 0x040fe200007a4270 */
[----:B------:R-:W-:Y:S01]  /*4680*/  LDSM.16.MT88.4 R32, [R197+0x2100] ;  /* 0x00210000c520783b */ /* 0x000fe20000004200 */
[----:B------:R-:W-:Y:S02]  /*4690*/  ISETP.LT.OR P6, PT, R3, 0x32, P6 ;  /* 0x000000320300780c */ /* 0x000fe400037c1670 */
[----:B------:R-:W-:Y:S02]  /*46a0*/  FMNMX.FTZ R6, R135, R6, !PT ;  /* 0x0000000687067209 */ /* 0x000fe40007810000 */
[----:B------:R-:W-:Y:S02]  /*46b0*/  ISETP.GT.AND P0, PT, R0, 0x39, P0 ;  /* 0x000000390000780c */ /* 0x000fe40000704270 */
[----:B------:R-:W-:Y:S02]  /*46c0*/  ISETP.LT.OR P5, PT, R3, 0x39, P5 ;  /* 0x000000390300780c */ /* 0x000fe40002fa1670 */
[----:B------:R-:W-:-:S02]  /*46d0*/  FSEL R170, R30, -INF , !P6 ;  /* 0xff8000001eaa7808 */ /* 0x000fc40007000000 */
[----:B------:R-:W-:Y:S02]  /*46e0*/  FMNMX.FTZ R0, R169, R6, !PT ;  /* 0x00000006a9007209 */ /* 0x000fe40007810000 */
[----:B------:R-:W-:Y:S02]  /*46f0*/  ISETP.LT.OR P0, PT, R3, 0x3a, P0 ;  /* 0x0000003a0300780c */ /* 0x000fe40000701670 */
[----:B------:R-:W-:Y:S02]  /*4700*/  FSEL R226, R22, -INF , !P5 ;  /* 0xff80000016e27808 */ /* 0x000fe40006800000 */
[----:B------:R-:W-:Y:S02]  /*4710*/  FMNMX.FTZ R0, R170, R0, !PT ;  /* 0x00000000aa007209 */ /* 0x000fe40007810000 */
[----:B------:R-:W-:Y:S02]  /*4720*/  FSEL R171, R20, -INF , !P0 ;  /* 0xff80000014ab7808 */ /* 0x000fe40004000000 */
[----:B------:R-:W-:-:S02]  /*4730*/  FMNMX.FTZ R0, R226, R0, !PT ;  /* 0x00000000e2007209 */ /* 0x000fc40007810000 */
[----:B-1----:R-:W-:Y:S02]  /*4740*/  FMNMX.FTZ R132, R132, R7, !PT ;  /* 0x0000000784847209 */ /* 0x002fe40007810000 */
[----:B------:R-:W-:Y:S02]  /*4750*/  FMNMX.FTZ R0, R171, R0, !PT ;  /* 0x00000000ab007209 */ /* 0x000fe40007810000 */
[----:B------:R-:W-:Y:S01]  /*4760*/  LEA R198, R4, R197, 0x1 ;  /* 0x000000c504c67211 */ /* 0x000fe200078e08ff */
[----:B------:R-:W1:Y:S03]  /*4770*/  SHFL.BFLY PT, R6, R132, 0x1, 0x1f ;  /* 0x0c201f0084067f89 */ /* 0x000e6600000e0000 */
[----:B------:R-:W-:Y:S01]  /*4780*/  LEA R199, R2, R198, 0x1 ;  /* 0x000000c602c77211 */ /* 0x000fe200078e08ff */
[----:B------:R-:W2:Y:S04]  /*4790*/  SHFL.BFLY PT, R3, R0, 0x2, 0x1f ;  /* 0x0c401f0000037f89 */ /* 0x000ea800000e0000 */
[----:B------:R-:W-:Y:S04]  /*47a0*/  LDSM.16.MT88.4 R12, [R199+0x100] ;  /* 0x00010000c70c783b */ /* 0x000fe80000004200 */
[----:B------:R-:W-:Y:S04]  /*47b0*/  LDSM.16.MT88.4 R28, [R198+0x2100] ;  /* 0x00210000c61c783b */ /* 0x000fe80000004200 */
[----:B------:R-:W-:Y:S04]  /*47c0*/  LDSM.16.MT88.4 R36, [R199+0x2100] ;  /* 0x00210000c724783b */ /* 0x000fe80000004200 */
[----:B------:R-:W-:Y:S01]  /*47d0*/  LDSM.16.MT88.4 R48, [R198+0x4100] ;  /* 0x00410000c630783b */ /* 0x000fe20000004200 */
[----:B-1----:R-:W-:-:S02]  /*47e0*/  FMNMX.FTZ R132, R132, R6, !PT ;  /* 0x0000000684847209 */ /* 0x002fc40007810000 */
[----:B--2---:R-:W-:-:S03]  /*47f0*/  FMNMX.FTZ R0, R0, R3, !PT ;  /* 0x0000000300007209 */ /* 0x004fc60007810000 */
[C---:B------:R-:W-:Y:S01]  /*4800*/  FMUL.FTZ R8, R132.reuse, c[0x0][0x2d0] ;  /* 0x0000b40084087a20 */ /* 0x040fe20000410000 */
[----:B------:R-:W-:Y:S01]  /*4810*/  FSETP.NEU.FTZ.AND P0, PT, R132, -INF , PT ;  /* 0xff8000008400780b */ /* 0x000fe20003f1d000 */
[----:B------:R-:W1:Y:S03]  /*4820*/  SHFL.BFLY PT, R6, R0, 0x1, 0x1f ;  /* 0x0c201f0000067f89 */ /* 0x000e6600000e0000 */
[----:B------:R-:W-:-:S05]  /*4830*/  FSEL R8, R8, RZ, P0 ;  /* 0x000000ff08087208 */ /* 0x000fca0000000000 */
[----:B------:R-:W-:-:S04]  /*4840*/  FFMA.FTZ R3, R16, c[0x0][0x2d0], -R8 ;  /* 0x0000b40010037a23 */ /* 0x000fc80000010808 */
[----:B------:R2:W-:Y:S02]  /*4850*/  MUFU.EX2 R187, R3 ;  /* 0x0000000300bb7308 */ /* 0x0005e40000000800 */
[----:B--2---:R-:W-:-:S06]  /*4860*/  FFMA.FTZ R3, R17, c[0x0][0x2d0], -R8 ;  /* 0x0000b40011037a23 */ /* 0x004fcc0000010808 */
[----:B------:R1:W-:Y:S02]  /*4870*/  MUFU.EX2 R23, R3 ;  /* 0x0000000300177308 */ /* 0x0003e40000000800 */
[----:B-1----:R-:W-:Y:S01]  /*4880*/  FMNMX.FTZ R3, R0, R6, !PT ;  /* 0x0000000600037209 */ /* 0x002fe20007810000 */
[--C-:B------:R-:W-:Y:S02]  /*4890*/  FFMA.FTZ R0, R18, c[0x0][0x2d0], -R8.reuse ;  /* 0x0000b40012007a23 */ /* 0x100fe40000010808 */
[----:B------:R-:W-:Y:S01]  /*48a0*/  FFMA.FTZ R6, R19, c[0x0][0x2d0], -R8 ;  /* 0x0000b40013067a23 */ /* 0x000fe20000010808 */
[C---:B------:R-:W-:Y:S02]  /*48b0*/  FSETP.NEU.FTZ.AND P0, PT, R3.reuse, -INF , PT ;  /* 0xff8000000300780b */ /* 0x040fe40003f1d000 */
[----:B------:R1:W2:Y:S01]  /*48c0*/  MUFU.EX2 R27, R0 ;  /* 0x00000000001b7308 */ /* 0x0002a20000000800 */
[----:B------:R-:W-:Y:S07]  /*48d0*/  LDSM.16.MT88.4 R16, [R200+0x100] ;  /* 0x00010000c810783b */ /* 0x000fee0000004200 */
[----:B------:R3:W4:Y:S01]  /*48e0*/  MUFU.EX2 R175, R6 ;  /* 0x0000000600af7308 */ /* 0x0007220000000800 */
[----:B-1----:R-:W-:-:S05]  /*48f0*/  FMUL.FTZ R0, R3, c[0x0][0x2d0] ;  /* 0x0000b40003007a20 */ /* 0x002fca0000410000 */
[----:B------:R-:W-:Y:S02]  /*4900*/  FSEL R0, R0, RZ, P0 ;  /* 0x000000ff00007208 */ /* 0x000fe40000000000 */
[----:B------:R-:W-:-:S03]  /*4910*/  PLOP3.LUT P0, PT, PT, PT, UP1, 0x40, 0x0 ;  /* 0x000000000000781c */ /* 0x000fc60003f0e818 */
[--C-:B---3--:R-:W-:Y:S02]  /*4920*/  FFMA.FTZ R6, R9, c[0x0][0x2d0], -R0.reuse ;  /* 0x0000b40009067a23 */ /* 0x108fe40000010800 */
[--C-:B------:R-:W-:Y:S02]  /*4930*/  FFMA.FTZ R5, R11, c[0x0][0x2d0], -R0.reuse ;  /* 0x0000b4000b057a23 */ /* 0x100fe40000010800 */
[--C-:B------:R-:W-:Y:S01]  /*4940*/  FFMA.FTZ R4, R10, c[0x0][0x2d0], -R0.reuse ;  /* 0x0000b4000a047a23 */ /* 0x100fe20000010800 */
[----:B------:R4:W-:Y:S01]  /*4950*/  MUFU.EX2 R9, R6 ;  /* 0x0000000600097308 */ /* 0x0009e20000000800 */
[----:B------:R-:W-:Y:S02]  /*4960*/  FFMA.FTZ R2, R24, c[0x0][0x2d0], -R0 ;  /* 0x0000b40018027a23 */ /* 0x000fe40000010800 */
[----:B--2---:R-:W-:Y:S02]  /*4970*/  IMAD.MOV.U32 R11, RZ, RZ, R27 ;  /* 0x000000ffff0b7224 */ /* 0x004fe400078e001b */
[----:B------:R-:W-:Y:S01]  /*4980*/  IMAD.MOV.U32 R10, RZ, RZ, R23 ;  /* 0x000000ffff0a7224 */ /* 0x000fe200078e0017 */
[----:B------:R-:W-:Y:S02]  /*4990*/  LDSM.16.MT88.4 R24, [R200+0x2100] ;  /* 0x00210000c818783b */ /* 0x000fe40000004200 */
[----:B------:R-:W1:Y:S02]  /*49a0*/  MUFU.EX2 R236, R5 ;  /* 0x0000000500ec7308 */ /* 0x000e640000000800 */
[----:B------:R-:W2:Y:S06]  /*49b0*/  LDSM.16.MT88.4 R20, [R198+0x100] ;  /* 0x00010000c614783b */ /* 0x000eac0000004200 */
[----:B------:R3:W-:Y:S01]  /*49c0*/  MUFU.EX2 R174, R4 ;  /* 0x0000000400ae7308 */ /* 0x0007e20000000800 */
[----:B----4-:R-:W-:-:S07]  /*49d0*/  F2FP.BF16.PACK_AB R6, R175, R11 ;  /* 0x0000000baf06723e */ /* 0x010fce00000010ff */
[----:B------:R-:W4:Y:S01]  /*49e0*/  MUFU.EX2 R184, R2 ;  /* 0x0000000200b87308 */ /* 0x000f220000000800 */
[----:B-1----:R-:W-:Y:S02]  /*49f0*/  F2FP.BF16.PACK_AB R5, R236, R9 ;  /* 0x00000009ec05723e */ /* 0x002fe400000010ff */
[----:B---3--:R-:W-:Y:S02]  /*4a00*/  F2FP.BF16.PACK_AB R4, R10, R187 ;  /* 0x000000bb0a04723e */ /* 0x008fe400000010ff */
[----:B----4-:R-:W-:Y:S01]  /*4a10*/  F2FP.BF16.PACK_AB R7, R184, R174 ;  /* 0x000000aeb807723e */ /* 0x010fe200000010ff */
[----:B------:R-:W-:-:S04]  /*4a20*/  FFMA.FTZ R2, R60, c[0x0][0x2d0], -R8 ;  /* 0x0000b4003c027a23 */ /* 0x000fc80000010808 */
[----:B------:R1:W-:Y:S02]  /*4a30*/  MUFU.EX2 R185, R2 ;  /* 0x0000000200b97308 */ /* 0x0003e40000000800 */
[C---:B------:R-:W-:Y:S08]  /*4a40*/  HMMA.16816.F32.BF16 R104, R4.reuse, R12, RZ ;  /* 0x0000000c0468723c */ /* 0x040ff000000418ff */
[----:B------:R-:W-:Y:S01]  /*4a50*/  HMMA.16816.F32.BF16 R80, R4, R14, RZ ;  /* 0x0000000e0450723c */ /* 0x000fe200000418ff */
[----:B------:R-:W3:Y:S01]  /*4a60*/  LDSM.16.MT88.4 R12, [R199+0x4100] ;  /* 0x00410000c70c783b */ /* 0x000ee20000004200 */
[----:B-1----:R-:W-:-:S06]  /*4a70*/  FFMA.FTZ R2, R62, c[0x0][0x2d0], -R8 ;  /* 0x0000b4003e027a23 */ /* 0x002fcc0000010808 */
[C---:B--2---:R-:W-:Y:S01]  /*4a80*/  HMMA.16816.F32.BF16 R112, R4.reuse, R20, RZ ;  /* 0x000000140470723c */ /* 0x044fe200000418ff */
[----:B------:R1:W2:Y:S07]  /*4a90*/  MUFU.EX2 R165, R2 ;  /* 0x0000000200a57308 */ /* 0x0002ae0000000800 */
[C---:B------:R-:W-:Y:S01]  /*4aa0*/  HMMA.16816.F32.BF16 R84, R4.reuse, R22, RZ ;  /* 0x000000160454723c */ /* 0x040fe200000418ff */
[----:B------:R-:W-:Y:S07]  /*4ab0*/  LDSM.16.MT88.4 R20, [R200+0x6100] ;  /* 0x00610000c814783b */ /* 0x000fee0000004200 */
[----:B------:R-:W-:Y:S01]  /*4ac0*/  HMMA.16816.F32.BF16 R108, R4, R16, RZ ;  /* 0x00000010046c723c */ /* 0x000fe200000418ff */
[----:B-1----:R-:W-:-:S04]  /*4ad0*/  FFMA.FTZ R2, R61, c[0x0][0x2d0], -R8 ;  /* 0x0000b4003d027a23 */ /* 0x002fc80000010808 */
[----:B------:R1:W-:Y:S03]  /*4ae0*/  MUFU.EX2 R164, R2 ;  /* 0x0000000200a47308 */ /* 0x0003e60000000800 */
[C---:B------:R-:W-:Y:S01]  /*4af0*/  HMMA.16816.F32.BF16 R124, R4.reuse, R18, RZ ;  /* 0x00000012047c723c */ /* 0x040fe200000418ff */
[----:B------:R-:W4:Y:S07]  /*4b00*/  LDSM.16.MT88.4 R16, [R197+0x6100] ;  /* 0x00610000c510783b */ /* 0x000f2e0000004200 */
[----:B------:R-:W-:Y:S01]  /*4b10*/  HMMA.16816.F32.BF16 R100, R4, R24, RZ ;  /* 0x000000180464723c */ /* 0x000fe200000418ff */
[----:B-1----:R-:W-:-:S07]  /*4b20*/  FFMA.FTZ R2, R63, c[0x0][0x2d0], -R8 ;  /* 0x0000b4003f027a23 */ /* 0x002fce0000010808 */
[C---:B------:R-:W-:Y:S01]  /*4b30*/  HMMA.16816.F32.BF16 R68, R4.reuse, R26, RZ ;  /* 0x0000001a0444723c */ /* 0x040fe200000418ff */
[----:B------:R-:W1:Y:S01]  /*4b40*/  LDSM.16.MT88.4 R24, [R198+0x6100] ;  /* 0x00610000c618783b */ /* 0x000e620000004200 */
[----:B------:R5:W1:Y:S06]  /*4b50*/  MUFU.EX2 R167, R2 ;  /* 0x0000000200a77308 */ /* 0x000a6c0000000800 */
[C---:B---3--:R-:W-:Y:S08]  /*4b60*/  HMMA.16816.F32.BF16 R140, R4.reuse, R12, RZ ;  /* 0x0000000c048c723c */ /* 0x048ff000000418ff */
[----:B------:R-:W-:Y:S01]  /*4b70*/  HMMA.16816.F32.BF16 R136, R4, R14, RZ ;  /* 0x0000000e0488723c */ /* 0x000fe200000418ff */
[----:B------:R-:W3:Y:S01]  /*4b80*/  LDSM.16.MT88.4 R12, [R199+0x6100] ;  /* 0x00610000c70c783b */ /* 0x000ee20000004200 */
[----:B-----5:R-:W-:-:S04]  /*4b90*/  FFMA.FTZ R2, R59, c[0x0][0x2d0], -R0 ;  /* 0x0000b4003b027a23 */ /* 0x020fc80000010800 */
[----:B------:R5:W-:Y:S02]  /*4ba0*/  MUFU.EX2 R173, R2 ;  /* 0x0000000200ad7308 */ /* 0x000be40000000800 */
[C---:B------:R-:W-:Y:S08]  /*4bb0*/  HMMA.16816.F32.BF16 R64, R4.reuse, R32, RZ ;  /* 0x000000200440723c */ /* 0x040ff000000418ff */
[----:B------:R-:W-:Y:S01]  /*4bc0*/  HMMA.16816.F32.BF16 R76, R4, R34, RZ ;  /* 0x00000022044c723c */ /* 0x000fe200000418ff */
[----:B------:R-:W1:Y:S01]  /*4bd0*/  LDSM.16.MT88.4 R32, [R197+0x900] ;  /* 0x00090000c520783b */ /* 0x000e620000004200 */
[----:B-----5:R-:W-:-:S06]  /*4be0*/  FFMA.FTZ R2, R56, c[0x0][0x2d0], -R0 ;  /* 0x0000b40038027a23 */ /* 0x020fcc0000010800 */
[C---:B------:R-:W-:Y:S01]  /*4bf0*/  HMMA.16816.F32.BF16 R116, R4.reuse, R40, RZ ;  /* 0x000000280474723c */ /* 0x040fe200000418ff */
[----:B------:R5:W1:Y:S07]  /*4c00*/  MUFU.EX2 R186, R2 ;  /* 0x0000000200ba7308 */ /* 0x000a6e0000000800 */
[C---:B------:R-:W-:Y:S08]  /*4c10*/  HMMA.16816.F32.BF16 R128, R4.reuse, R42, RZ ;  /* 0x0000002a0480723c */ /* 0x040ff000000418ff */
[----:B------:R-:W-:Y:S01]  /*4c20*/  HMMA.16816.F32.BF16 R40, R4, R28, RZ ;  /* 0x0000001c0428723c */ /* 0x000fe200000418ff */
[----:B-----5:R-:W-:-:S04]  /*4c30*/  FFMA.FTZ R2, R58, c[0x0][0x2d0], -R0 ;  /* 0x0000b4003a027a23 */ /* 0x020fc80000010800 */
[----:B------:R5:W-:Y:S03]  /*4c40*/  MUFU.EX2 R166, R2 ;  /* 0x0000000200a67308 */ /* 0x000be60000000800 */
[C---:B------:R-:W-:Y:S01]  /*4c50*/  HMMA.16816.F32.BF16 R72, R4.reuse, R30, RZ ;  /* 0x0000001e0448723c */ /* 0x040fe200000418ff */
[----:B------:R-:W1:Y:S07]  /*4c60*/  LDSM.16.MT88.4 R28, [R198+0x900] ;  /* 0x00090000c61c783b */ /* 0x000e6e0000004200 */
[----:B------:R-:W-:Y:S01]  /*4c70*/  HMMA.16816.F32.BF16 R96, R4, R36, RZ ;  /* 0x000000240460723c */ /* 0x000fe200000418ff */
[----:B-----5:R-:W-:-:S07]  /*4c80*/  FFMA.FTZ R2, R57, c[0x0][0x2d0], -R0 ;  /* 0x0000b40039027a23 */ /* 0x020fce0000010800 */
[C---:B------:R-:W-:Y:S01]  /*4c90*/  HMMA.16816.F32.BF16 R120, R4.reuse, R38, RZ ;  /* 0x000000260478723c */ /* 0x040fe200000418ff */
[----:B------:R-:W5:Y:S07]  /*4ca0*/  MUFU.EX2 R252, R2 ;  /* 0x0000000200fc7308 */ /* 0x000f6e0000000800 */
[C---:B------:R-:W-:Y:S08]  /*4cb0*/  HMMA.16816.F32.BF16 R92, R4.reuse, R52, RZ ;  /* 0x00000034045c723c */ /* 0x040ff000000418ff */
[C---:B------:R-:W-:Y:S08]  /*4cc0*/  HMMA.16816.F32.BF16 R88, R4.reuse, R48, RZ ;  /* 0x000000300458723c */ /* 0x040ff000000418ff */
[C---:B------:R-:W-:Y:S08]  /*4cd0*/  HMMA.16816.F32.BF16 R36, R4.reuse, R44, RZ ;  /* 0x0000002c0424723c */ /* 0x040ff000000418ff */
[C---:B------:R-:W-:Y:S08]  /*4ce0*/  HMMA.16816.F32.BF16 R52, R4.reuse, R54, RZ ;  /* 0x000000360434723c */ /* 0x040ff000000418ff */
[C---:B------:R-:W-:Y:S08]  /*4cf0*/  HMMA.16816.F32.BF16 R48, R4.reuse, R50, RZ ;  /* 0x000000320430723c */ /* 0x040ff000000418ff */
[C---:B------:R-:W-:Y:S08]  /*4d00*/  HMMA.16816.F32.BF16 R44, R4.reuse, R46, RZ ;  /* 0x0000002e042c723c */ /* 0x040ff000000418ff */
[C---:B----4-:R-:W-:Y:S08]  /*4d10*/  HMMA.16816.F32.BF16 R144, R4.reuse, R16, RZ ;  /* 0x000000100490723c */ /* 0x050ff000000418ff */
[C---:B------:R-:W-:Y:S01]  /*4d20*/  HMMA.16816.F32.BF16 R60, R4.reuse, R18, RZ ;  /* 0x00000012043c723c */ /* 0x040fe200000418ff */
[----:B------:R-:W-:Y:S07]  /*4d30*/  LDSM.16.MT88.4 R16, [R199+0x900] ;  /* 0x00090000c710783b */ /* 0x000fee0000004200 */
[C---:B-1----:R-:W-:Y:S08]  /*4d40*/  HMMA.16816.F32.BF16 R148, R4.reuse, R24, RZ ;  /* 0x000000180494723c */ /* 0x042ff000000418ff */
[C---:B------:R-:W-:Y:S01]  /*4d50*/  HMMA.16816.F32.BF16 R152, R4.reuse, R26, RZ ;  /* 0x0000001a0498723c */ /* 0x040fe200000418ff */
[----:B------:R-:W-:Y:S07]  /*4d60*/  LDSM.16.MT88.4 R24, [R198+0x2900] ;  /* 0x00290000c618783b */ /* 0x000fee0000004200 */
[C---:B------:R-:W-:Y:S08]  /*4d70*/  HMMA.16816.F32.BF16 R160, R4.reuse, R20, RZ ;  /* 0x0000001404a0723c */ /* 0x040ff000000418ff */
[C---:B------:R-:W-:Y:S01]  /*4d80*/  HMMA.16816.F32.BF16 R56, R4.reuse, R22, RZ ;  /* 0x000000160438723c */ /* 0x040fe200000418ff */
[----:B------:R-:W1:Y:S07]  /*4d90*/  LDSM.16.MT88.4 R20, [R200+0x900] ;  /* 0x00090000c814783b */ /* 0x000e6e0000004200 */
[C---:B---3--:R-:W-:Y:S08]  /*4da0*/  HMMA.16816.F32.BF16 R180, R4.reuse, R12, RZ ;  /* 0x0000000c04b4723c */ /* 0x048ff000000418ff */
[----:B------:R-:W-:Y:S01]  /*4db0*/  HMMA.16816.F32.BF16 R248, R4, R14, RZ ;  /* 0x0000000e04f8723c */ /* 0x000fe200000418ff */
[----:B------:R-:W3:Y:S06]  /*4dc0*/  LDSM.16.MT88.4 R12, [R197+0x2900] ;  /* 0x00290000c50c783b */ /* 0x000eec0000004200 */
[----:B--2---:R-:W-:-:S02]  /*4dd0*/  F2FP.BF16.PACK_AB R4, R165, R185 ;  /* 0x000000b9a504723e */ /* 0x004fc400000010ff */
[----:B------:R-:W-:Y:S02]  /*4de0*/  F2FP.BF16.PACK_AB R6, R167, R164 ;  /* 0x000000a4a706723e */ /* 0x000fe400000010ff */
[----:B------:R-:W-:Y:S02]  /*4df0*/  F2FP.BF16.PACK_AB R5, R186, R173 ;  /* 0x000000adba05723e */ /* 0x000fe400000010ff */
[----:B-----5:R-:W-:-:S07]  /*4e00*/  F2FP.BF16.PACK_AB R7, R252, R166 ;  /* 0x000000a6fc07723e */ /* 0x020fce00000010ff */
[C---:B------:R-:W-:Y:S08]  /*4e10*/  HMMA.16816.F32.BF16 R188, R4.reuse, R32, R116 ;  /* 0x0000002004bc723c */ /* 0x040ff00000041874 */
[C---:B------:R-:W-:Y:S08]  /*4e20*/  HMMA.16816.F32.BF16 R232, R4.reuse, R28, R112 ;  /* 0x0000001c04e8723c */ /* 0x040ff00000041870 */
[C---:B------:R-:W-:Y:S08]  /*4e30*/  HMMA.16816.F32.BF16 R32, R4.reuse, R34, R128 ;  /* 0x000000220420723c */ /* 0x040ff00000041880 */
[----:B------:R-:W-:Y:S01]  /*4e40*/  IMAD.MOV.U32 R179, RZ, RZ, R190 ;  /* 0x000000ffffb37224 */ /* 0x000fe200078e00be */
[----:B------:R-:W-:Y:S01]  /*4e50*/  MOV R177, R189 ;  /* 0x000000bd00b17202 */ /* 0x000fe20000000f00 */
[----:B------:R-:W-:Y:S01]  /*4e60*/  IMAD.MOV.U32 R178, RZ, RZ, R191 ;  /* 0x000000ffffb27224 */ /* 0x000fe200078e00bf */
[----:B-1----:R-:W-:Y:S01]  /*4e70*/  HMMA.16816.F32.BF16 R192, R4, R20, R108 ;  /* 0x0000001404c0723c */ /* 0x002fe2000004186c */
[----:B------:R-:W-:-:S07]  /*4e80*/  IMAD.MOV.U32 R176, RZ, RZ, R188 ;  /* 0x000000ffffb07224 */ /* 0x000fce00078e00bc */
[C---:B------:R-:W-:Y:S01]  /*4e90*/  HMMA.16816.F32.BF16 R188, R4.reuse, R30, R84 ;  /* 0x0000001e04bc723c */ /* 0x040fe20000041854 */
[----:B------:R-:W1:Y:S04]  /*4ea0*/  LDSM.16.MT88.4 R28, [R200+0x2900] ;  /* 0x00290000c81c783b */ /* 0x000e680000004200 */
[----:B------:R-:W-:Y:S01]  /*4eb0*/  IMAD.MOV.U32 R128, RZ, RZ, R35 ;  /* 0x000000ffff807224 */ /* 0x000fe200078e0023 */
[----:B------:R-:W-:Y:S01]  /*4ec0*/  MOV R224, R32 ;  /* 0x0000002000e07202 */ /* 0x000fe20000000f00 */
[----:B------:R-:W-:Y:S01]  /*4ed0*/  IMAD.MOV.U32 R223, RZ, RZ, R33 ;  /* 0x000000ffffdf7224 */ /* 0x000fe200078e0021 */
[C---:B------:R-:W-:Y:S01]  /*4ee0*/  HMMA.16816.F32.BF16 R244, R4.reuse, R22, R124 ;  /* 0x0000001604f4723c */ /* 0x040fe2000004187c */
[----:B------:R-:W-:Y:S01]  /*4ef0*/  IMAD.MOV.U32 R2, RZ, RZ, R34 ;  /* 0x000000ffff027224 */ /* 0x000fe200078e0022 */
[----:B------:R-:W-:Y:S04]  /*4f00*/  LDSM.16.MT88.4 R20, [R197+0x4900] ;  /* 0x00490000c514783b */ /* 0x000fe80000004200 */
[----:B------:R-:W2:Y:S02]  /*4f10*/  LDSM.16.MT88.4 R32, [R199+0x2900] ;  /* 0x00290000c720783b */ /* 0x000ea40000004200 */
[C---:B------:R-:W-:Y:S08]  /*4f20*/  HMMA.16816.F32.BF16 R124, R4.reuse, R16, R104 ;  /* 0x00000010047c723c */ /* 0x040ff00000041868 */
[C---:B------:R-:W-:Y:S01]  /*4f30*/  HMMA.16816.F32.BF16 R104, R4.reuse, R18, R80 ;  /* 0x000000120468723c */ /* 0x040fe20000041850 */
[----:B------:R-:W4:Y:S06]  /*4f40*/  LDSM.16.MT88.4 R16, [R198+0x4900] ;  /* 0x00490000c610783b */ /* 0x000f2c0000004200 */
[----:B------:R-:W-:Y:S01]  /*4f50*/  IMAD.MOV.U32 R81, RZ, RZ, R187 ;  /* 0x000000ffff517224 */ /* 0x000fe200078e00bb */
[----:B---3--:R-:W-:Y:S01]  /*4f60*/  HMMA.16816.F32.BF16 R108, R4, R12, R64 ;  /* 0x0000000c046c723c */ /* 0x008fe20000041840 */
[----:B------:R-:W-:Y:S01]  /*4f70*/  IMAD.MOV.U32 R80, RZ, RZ, R186 ;  /* 0x000000ffff507224 */ /* 0x000fe200078e00ba */
[----:B------:R-:W-:-:S02]  /*4f80*/  MOV R83, R179 ;  /* 0x000000b300537202 */ /* 0x000fc40000000f00 */
[----:B------:R-:W-:-:S04]  /*4f90*/  MOV R82, R236 ;  /* 0x000000ec00527202 */ /* 0x000fc80000000f00 */
[C---:B------:R-:W-:Y:S01]  /*4fa0*/  HMMA.16816.F32.BF16 R112, R4.reuse, R14, R76 ;  /* 0x0000000e0470723c */ /* 0x040fe2000004184c */
[----:B------:R-:W3:Y:S07]  /*4fb0*/  LDSM.16.MT88.4 R12, [R200+0x4900] ;  /* 0x00490000c80c783b */ /* 0x000eee0000004200 */
[C---:B-1----:R-:W-:Y:S07]  /*4fc0*/  HMMA.16816.F32.BF16 R84, R4.reuse, R28, R100 ;  /* 0x0000001c0454723c */ /* 0x042fee0000041864 */
[----:B------:R-:W-:Y:S01]  /*4fd0*/  IMAD.MOV.U32 R101, RZ, RZ, R185 ;  /* 0x000000ffff657224 */ /* 0x000fe200078e00b9 */
[----:B------:R-:W-:Y:S01]  /*4fe0*/  HMMA.16816.F32.BF16 R116, R4, R24, R40 ;  /* 0x000000180474723c */ /* 0x000fe20000041828 */
[----:B------:R-:W-:Y:S01]  /*4ff0*/  IMAD.MOV.U32 R100, RZ, RZ, R184 ;  /* 0x000000ffff647224 */ /* 0x000fe200078e00b8 */
[----:B------:R-:W-:Y:S01]  /*5000*/  MOV R103, R82 ;  /* 0x0000005200677202 */ /* 0x000fe20000000f00 */
[----:B------:R-:W-:-:S05]  /*5010*/  IMAD.MOV.U32 R102, RZ, RZ, R81 ;  /* 0x000000ffff667224 */ /* 0x000fca00078e0051 */
[C---:B------:R-:W-:Y:S01]  /*5020*/  HMMA.16816.F32.BF16 R240, R4.reuse, R26, R72 ;  /* 0x0000001a04f0723c */ /* 0x040fe20000041848 */
[----:B------:R-:W1:Y:S07]  /*5030*/  LDSM.16.MT88.4 R24, [R199+0x4900] ;  /* 0x00490000c718783b */ /* 0x000e6e0000004200 */
[----:B------:R-:W-:Y:S01]  /*5040*/  MOV R43, R86 ;  /* 0x00000056002b7202 */ /* 0x000fe20000000f00 */
[----:B------:R-:W-:Y:S01]  /*5050*/  IMAD.MOV.U32 R41, RZ, RZ, R85 ;  /* 0x000000ffff297224 */ /* 0x000fe200078e0055 */
[----:B------:R-:W-:Y:S01]  /*5060*/  MOV R40, R84 ;  /* 0x0000005400287202 */ /* 0x000fe20000000f00 */
[----:B------:R-:W-:Y:S01]  /*5070*/  IMAD.MOV.U32 R84, RZ, RZ, R178 ;  /* 0x000000ffff547224 */ /* 0x000fe200078e00b2 */
[----:B------:R-:W-:Y:S01]  /*5080*/  MOV R85, R177 ;  /* 0x000000b100557202 */ /* 0x000fe20000000f00 */
[----:B------:R-:W-:Y:S01]  /*5090*/  IMAD.MOV.U32 R86, RZ, RZ, R176 ;  /* 0x000000ffff567224 */ /* 0x000fe200078e00b0 */
[----:B--2---:R-:W-:Y:S01]  /*50a0*/  HMMA.16816.F32.BF16 R184, R4, R32, R96 ;  /* 0x0000002004b8723c */ /* 0x004fe20000041860 */
[----:B------:R-:W-:-:S02]  /*50b0*/  IMAD.MOV.U32 R42, RZ, RZ, R87 ;  /* 0x000000ffff2a7224 */ /* 0x000fc400078e0057 */
[----:B------:R-:W-:-:S04]  /*50c0*/  IMAD.MOV.U32 R87, RZ, RZ, R128 ;  /* 0x000000ffff577224 */ /* 0x000fc800078e0080 */
[----:B------:R-:W-:Y:S01]  /*50d0*/  IMAD.MOV.U32 R99, RZ, RZ, R175 ;  /* 0x000000ffff637224 */ /* 0x000fe200078e00af */
[----:B------:R-:W-:Y:S01]  /*50e0*/  HMMA.16816.F32.BF16 R176, R4, R34, R120 ;  /* 0x0000002204b0723c */ /* 0x000fe20000041878 */
[----:B------:R-:W-:Y:S01]  /*50f0*/  MOV R98, R174 ;  /* 0x000000ae00627202 */ /* 0x000fe20000000f00 */
[----:B------:R-:W-:Y:S01]  /*5100*/  IMAD.MOV.U32 R97, RZ, RZ, R173 ;  /* 0x000000ffff617224 */ /* 0x000fe200078e00ad */
[----:B------:R-:W-:Y:S01]  /*5110*/  LDSM.16.MT88.4 R32, [R199+0x6900] ;  /* 0x00690000c720783b */ /* 0x000fe20000004200 */
[----:B------:R-:W-:-:S03]  /*5120*/  IMAD.MOV.U32 R96, RZ, RZ, R167 ;  /* 0x000000ffff607224 */ /* 0x000fc600078e00a7 */
[----:B------:R-:W-:Y:S01]  /*5130*/  MOV R123, R172 ;  /* 0x000000ac007b7202 */ /* 0x000fe20000000f00 */
[----:B------:R-:W-:Y:S01]  /*5140*/  IMAD.MOV.U32 R122, RZ, RZ, R166 ;  /* 0x000000ffff7a7224 */ /* 0x000fe200078e00a6 */
[----:B------:R-:W-:Y:S01]  /*5150*/  MOV R120, R164 ;  /* 0x000000a400787202 */ /* 0x000fe20000000f00 */
[----:B------:R-:W-:Y:S01]  /*5160*/  IMAD.MOV.U32 R121, RZ, RZ, R165 ;  /* 0x000000ffff797224 */ /* 0x000fe200078e00a5 */
[C---:B------:R-:W-:Y:S08]  /*5170*/  HMMA.16816.F32.BF16 R172, R4.reuse, R20, R92 ;  /* 0x0000001404ac723c */ /* 0x040ff0000004185c */
[C---:B------:R-:W-:Y:S01]  /*5180*/  HMMA.16816.F32.BF16 R164, R4.reuse, R22, R52 ;  /* 0x0000001604a4723c */ /* 0x040fe20000041834 */
[----:B------:R-:W2:Y:S07]  /*5190*/  LDSM.16.MT88.4 R20, [R198+0x6900] ;  /* 0x00690000c614783b */ /* 0x000eae0000004200 */
[C---:B------:R-:W-:Y:S01]  /*51a0*/  HMMA.16816.F32.BF16 R236, R4.reuse, R30, R68 ;  /* 0x0000001e04ec723c */ /* 0x040fe20000041844 */
[----:B------:R-:W5:Y:S07]  /*51b0*/  LDSM.16.MT88.4 R28, [R197+0x6900] ;  /* 0x00690000c51c783b */ /* 0x000f6e0000004200 */
[C---:B----4-:R-:W-:Y:S07]  /*51c0*/  HMMA.16816.F32.BF16 R128, R4.reuse, R16, R88 ;  /* 0x000000100480723c */ /* 0x050fee0000041858 */
[----:B------:R-:W-:Y:S01]  /*51d0*/  IMAD.MOV.U32 R17, RZ, RZ, R80 ;  /* 0x000000ffff117224 */ /* 0x000fe200078e0050 */
[C---:B---3--:R-:W-:Y:S07]  /*51e0*/  HMMA.16816.F32.BF16 R88, R4.reuse, R12, R36 ;  /* 0x0000000c0458723c */ /* 0x048fee0000041824 */
[----:B------:R-:W-:Y:S01]  /*51f0*/  IMAD.MOV.U32 R36, RZ, RZ, R83 ;  /* 0x000000ffff247224 */ /* 0x000fe200078e0053 */
[----:B------:R-:W-:Y:S01]  /*5200*/  HMMA.16816.F32.BF16 R72, R4, R14, R44 ;  /* 0x0000000e0448723c */ /* 0x000fe2000004182c */
[----:B------:R-:W3:Y:S01]  /*5210*/  LDSM.16.MT88.4 R12, [R200+0x6900] ;  /* 0x00690000c80c783b */ /* 0x000ee20000004200 */
[----:B------:R-:W-:Y:S01]  /*5220*/  MOV R37, R84 ;  /* 0x0000005400257202 */ /* 0x000fe20000000f00 */
[----:B------:R-:W-:Y:S01]  /*5230*/  IMAD.MOV.U32 R38, RZ, RZ, R40 ;  /* 0x000000ffff267224 */ /* 0x000fe200078e0028 */
[----:B------:R-:W-:-:S03]  /*5240*/  MOV R39, R41 ;  /* 0x0000002900277202 */ /* 0x000fc60000000f00 */
[----:B------:R-:W-:Y:S01]  /*5250*/  IMAD.MOV.U32 R46, RZ, RZ, R85 ;  /* 0x000000ffff2e7224 */ /* 0x000fe200078e0055 */
[----:B-1----:R-:W-:Y:S01]  /*5260*/  HMMA.16816.F32.BF16 R52, R4, R24, R140 ;  /* 0x000000180434723c */ /* 0x002fe2000004188c */
[----:B------:R-:W-:Y:S01]  /*5270*/  IMAD.MOV.U32 R45, RZ, RZ, R86 ;  /* 0x000000ffff2d7224 */ /* 0x000fe200078e0056 */
[----:B------:R-:W-:-:S05]  /*5280*/  MOV R44, R87 ;  /* 0x00000057002c7202 */ /* 0x000fca0000000f00 */
[----:B------:R-:W-:Y:S01]  /*5290*/  MOV R143, R2 ;  /* 0x00000002008f7202 */ /* 0x000fe20000000f00 */
[----:B------:R-:W-:Y:S01]  /*52a0*/  FFMA.FTZ R2, R157, c[0x0][0x2d0], -R8 ;  /* 0x0000b4009d027a23 */ /* 0x000fe20000010808 */
[C---:B--2---:R-:W-:Y:S01]  /*52b0*/  HMMA.16816.F32.BF16 R64, R4.reuse, R20, R148 ;  /* 0x000000140440723c */ /* 0x044fe20000041894 */
[----:B------:R-:W-:Y:S02]  /*52c0*/  IMAD.MOV.U32 R141, RZ, RZ, R224 ;  /* 0x000000ffff8d7224 */ /* 0x000fe400078e00e0 */
[----:B------:R1:W-:Y:S01]  /*52d0*/  MUFU.EX2 R47, R2 ;  /* 0x00000002002f7308 */ /* 0x0003e20000000800 */
[----:B------:R-:W-:Y:S02]  /*52e0*/  IMAD.MOV.U32 R142, RZ, RZ, R223 ;  /* 0x000000ffff8e7224 */ /* 0x000fe400078e00df */
[----:B------:R-:W-:Y:S01]  /*52f0*/  IMAD.MOV.U32 R157, RZ, RZ, R38 ;  /* 0x000000ffff9d7224 */ /* 0x000fe200078e0026 */
[----:B------:R-:W-:Y:S01]  /*5300*/  MOV R149, R121 ;  /* 0x0000007900957202 */ /* 0x000fe20000000f00 */
[----:B------:R-:W-:Y:S01]  /*5310*/  HMMA.16816.F32.BF16 R80, R4, R26, R136 ;  /* 0x0000001a0450723c */ /* 0x000fe20000041888 */
[----:B------:R-:W2:Y:S01]  /*5320*/  LDSM.16.MT88.4 R24, [R197+0x1100] ;  /* 0x00110000c518783b */ /* 0x000ea20000004200 */
[----:B------:R-:W-:-:S05]  /*5330*/  IMAD.MOV.U32 R150, RZ, RZ, R97 ;  /* 0x000000ffff967224 */ /* 0x000fca00078e0061 */
[----:B------:R-:W-:Y:S01]  /*5340*/  IMAD.MOV.U32 R138, RZ, RZ, R36 ;  /* 0x000000ffff8a7224 */ /* 0x000fe200078e0024 */
[C---:B-----5:R-:W-:Y:S01]  /*5350*/  HMMA.16816.F32.BF16 R76, R4.reuse, R30, R60 ;  /* 0x0000001e044c723c */ /* 0x060fe2000004183c */
[----:B------:R-:W-:Y:S01]  /*5360*/  MOV R139, R37 ;  /* 0x00000025008b7202 */ /* 0x000fe20000000f00 */
[----:B------:R-:W-:Y:S01]  /*5370*/  IMAD.MOV.U32 R36, RZ, RZ, R39 ;  /* 0x000000ffff247224 */ /* 0x000fe200078e0027 */
[----:B------:R-:W-:Y:S01]  /*5380*/  MOV R39, R17 ;  /* 0x0000001100277202 */ /* 0x000fe20000000f00 */
[----:B-1----:R-:W-:Y:S01]  /*5390*/  FFMA.FTZ R2, R158, c[0x0][0x2d0], -R8 ;  /* 0x0000b4009e027a23 */ /* 0x002fe20000010808 */
[----:B------:R-:W-:Y:S01]  /*53a0*/  MOV R136, R45 ;  /* 0x0000002d00887202 */ /* 0x000fe20000000f00 */
[----:B------:R-:W-:Y:S02]  /*53b0*/  IMAD.MOV.U32 R137, RZ, RZ, R46 ;  /* 0x000000ffff897224 */ /* 0x000fe400078e002e */
[----:B------:R1:W4:Y:S01]  /*53c0*/  MUFU.EX2 R16, R2 ;  /* 0x0000000200107308 */ /* 0x0003220000000800 */
[----:B---3--:R-:W-:Y:S01]  /*53d0*/  HMMA.16816.F32.BF16 R60, R4, R12, R160 ;  /* 0x0000000c043c723c */ /* 0x008fe200000418a0 */
[----:B------:R-:W-:-:S02]  /*53e0*/  IMAD.MOV.U32 R148, RZ, RZ, R39 ;  /* 0x000000ffff947224 */ /* 0x000fc400078e0027 */
[----:B------:R-:W-:-:S05]  /*53f0*/  IMAD.MOV.U32 R158, RZ, RZ, R100 ;  /* 0x000000ffff9e7224 */ /* 0x000fca00078e0064 */
[----:B------:R-:W-:Y:S01]  /*5400*/  HMMA.16816.F32.BF16 R84, R4, R14, R56 ;  /* 0x0000000e0454723c */ /* 0x000fe20000041838 */
[----:B------:R-:W3:Y:S01]  /*5410*/  LDSM.16.MT88.4 R12, [R197+0x3100] ;  /* 0x00310000c50c783b */ /* 0x000ee20000004200 */
[----:B-1----:R-:W-:-:S06]  /*5420*/  FFMA.FTZ R2, R159, c[0x0][0x2d0], -R8 ;  /* 0x0000b4009f027a23 */ /* 0x002fcc0000010808 */
[C---:B------:R-:W-:Y:S01]  /*5430*/  HMMA.16816.F32.BF16 R92, R4.reuse, R18, R48 ;  /* 0x00000012045c723c */ /* 0x040fe20000041830 */
[----:B------:R-:W-:Y:S01]  /*5440*/  IMAD.MOV.U32 R159, RZ, RZ, R101 ;  /* 0x000000ffff9f7224 */ /* 0x000fe200078e0065 */
[----:B------:R1:W5:Y:S05]  /*5450*/  MUFU.EX2 R140, R2 ;  /* 0x00000002008c7308 */ /* 0x00036a0000000800 */
[----:B------:R-:W-:Y:S01]  /*5460*/  IMAD.MOV.U32 R18, RZ, RZ, R43 ;  /* 0x000000ffff127224 */ /* 0x000fe200078e002b */
[----:B------:R-:W-:Y:S01]  /*5470*/  HMMA.16816.F32.BF16 R56, R4, R32, R180 ;  /* 0x000000200438723c */ /* 0x000fe200000418b4 */
[----:B------:R-:W-:Y:S02]  /*5480*/  IMAD.MOV.U32 R19, RZ, RZ, R42 ;  /* 0x000000ffff137224 */ /* 0x000fe400078e002a */
[----:B------:R-:W-:Y:S01]  /*5490*/  LDSM.16.MT88.4 R40, [R200+0x1100] ;  /* 0x00110000c828783b */ /* 0x000fe20000004200 */
[----:B------:R-:W-:Y:S01]  /*54a0*/  MOV R37, R18 ;  /* 0x0000001200257202 */ /* 0x000fe20000000f00 */
[----:B------:R-:W-:-:S02]  /*54b0*/  IMAD.MOV.U32 R38, RZ, RZ, R19 ;  /* 0x000000ffff267224 */ /* 0x000fc400078e0013 */
[----:B----4-:R-:W-:Y:S01]  /*54c0*/  IMAD.MOV.U32 R180, RZ, RZ, R16 ;  /* 0x000000ffffb47224 */ /* 0x010fe200078e0010 */
[C---:B------:R-:W-:Y:S01]  /*54d0*/  HMMA.16816.F32.BF16 R68, R4.reuse, R28, R144 ;  /* 0x0000001c0444723c */ /* 0x040fe20000041890 */
[----:B------:R-:W-:Y:S01]  /*54e0*/  LDSM.16.MT88.4 R16, [R199+0x1100] ;  /* 0x00110000c710783b */ /* 0x000fe20000004200 */
[----:B------:R-:W-:Y:S01]  /*54f0*/  IMAD.MOV.U32 R183, RZ, RZ, R122 ;  /* 0x000000ffffb77224 */ /* 0x000fe200078e007a */
[----:B------:R-:W-:Y:S01]  /*5500*/  MOV R181, R96 ;  /* 0x0000006000b57202 */ /* 0x000fe20000000f00 */
[----:B-1----:R-:W-:Y:S01]  /*5510*/  FFMA.FTZ R2, R168, c[0x0][0x2d0], -R8 ;  /* 0x0000b400a8027a23 */ /* 0x002fe20000010808 */
[----:B------:R-:W-:Y:S01]  /*5520*/  LDSM.16.MT88.4 R28, [R200+0x3100] ;  /* 0x00310000c81c783b */ /* 0x000fe20000004200 */
[----:B------:R-:W-:Y:S02]  /*5530*/  IMAD.MOV.U32 R168, RZ, RZ, R120 ;  /* 0x000000ffffa87224 */ /* 0x000fe400078e0078 */
[----:B------:R1:W4:Y:S01]  /*5540*/  MUFU.EX2 R151, R2 ;  /* 0x0000000200977308 */ /* 0x0003220000000800 */
[----:B------:R-:W-:Y:S01]  /*5550*/  HMMA.16816.F32.BF16 R48, R4, R22, R152 ;  /* 0x000000160430723c */ /* 0x000fe20000041898 */
[----:B------:R-:W-:Y:S01]  /*5560*/  LDSM.16.MT88.4 R20, [R198+0x1100] ;  /* 0x00110000c614783b */ /* 0x000fe20000004200 */
[----:B------:R-:W-:-:S02]  /*5570*/  IMAD.MOV.U32 R182, RZ, RZ, R123 ;  /* 0x000000ffffb67224 */ /* 0x000fc400078e007b */
[----:B-1----:R-:W-:-:S04]  /*5580*/  FFMA.FTZ R2, R133, c[0x0][0x2d0], -R0 ;  /* 0x0000b40085027a23 */ /* 0x002fc80000010800 */
[----:B------:R1:W-:Y:S02]  /*5590*/  MUFU.EX2 R224, R2 ;  /* 0x0000000200e07308 */ /* 0x0003e40000000800 */
[----:B-1----:R-:W-:-:S06]  /*55a0*/  FFMA.FTZ R2, R134, c[0x0][0x2d0], -R0 ;  /* 0x0000b40086027a23 */ /* 0x002fcc0000010800 */
[----:B------:R1:W1:Y:S02]  /*55b0*/  MUFU.EX2 R223, R2 ;  /* 0x0000000200df7308 */ /* 0x0002640000000800 */
[----:B-1----:R-:W-:Y:S02]  /*55c0*/  FFMA.FTZ R2, R156, c[0x0][0x2d0], -R0 ;  /* 0x0000b4009c027a23 */ /* 0x002fe40000010800 */
[----:B-----5:R-:W-:-:S04]  /*55d0*/  IMAD.MOV.U32 R156, RZ, RZ, R140 ;  /* 0x000000ffff9c7224 */ /* 0x020fc800078e008c */
[----:B------:R1:W-:Y:S01]  /*55e0*/  MUFU.EX2 R134, R2 ;  /* 0x0000000200867308 */ /* 0x0003e20000000800 */
[----:B------:R-:W-:Y:S01]  /*55f0*/  IMAD.MOV.U32 R140, RZ, RZ, R141 ;  /* 0x000000ffff8c7224 */ /* 0x000fe200078e008d */
[----:B------:R-:W-:Y:S01]  /*5600*/  MOV R141, R142 ;  /* 0x0000008e008d7202 */ /* 0x000fe20000000f00 */
[----:B------:R-:W-:Y:S02]  /*5610*/  IMAD.MOV.U32 R142, RZ, RZ, R143 ;  /* 0x000000ffff8e7224 */ /* 0x000fe400078e008f */
[----:B------:R-:W-:Y:S02]  /*5620*/  IMAD.MOV.U32 R143, RZ, RZ, R44 ;  /* 0x000000ffff8f7224 */ /* 0x000fe400078e002c */
[----:B-1----:R-:W-:-:S04]  /*5630*/  FFMA.FTZ R2, R135, c[0x0][0x2d0], -R0 ;  /* 0x0000b40087027a23 */ /* 0x002fc80000010800 */
[----:B------:R1:W5:Y:S02]  /*5640*/  MUFU.EX2 R133, R2 ;  /* 0x0000000200857308 */ /* 0x0003640000000800 */
[----:B-1----:R-:W-:Y:S02]  /*5650*/  IMAD.MOV.U32 R2, RZ, RZ, R47 ;  /* 0x000000ffff027224 */ /* 0x002fe400078e002f */
[----:B------:R-:W-:Y:S01]  /*5660*/  HMMA.16816.F32.BF16 R44, R4, R34, R248 ;  /* 0x00000022042c723c */ /* 0x000fe200000418f8 */
[----:B------:R-:W1:Y:S06]  /*5670*/  LDSM.16.MT88.4 R32, [R198+0x3100] ;  /* 0x00310000c620783b */ /* 0x000e6c0000004200 */
[----:B------:R-:W-:Y:S01]  /*5680*/  MOV R249, R36 ;  /* 0x0000002400f97202 */ /* 0x000fe20000000f00 */
[----:B------:R-:W-:Y:S01]  /*5690*/  IMAD.MOV.U32 R250, RZ, RZ, R37 ;  /* 0x000000fffffa7224 */ /* 0x000fe200078e0025 */
[----:B------:R-:W-:Y:S01]  /*56a0*/  F2FP.BF16.PACK_AB R4, R180, R2 ;  /* 0x00000002b404723e */ /* 0x000fe200000010ff */
[----:B------:R-:W-:Y:S01]  /*56b0*/  IMAD.MOV.U32 R251, RZ, RZ, R38 ;  /* 0x000000fffffb7224 */ /* 0x000fe200078e0026 */
[----:B----4-:R-:W-:Y:S01]  /*56c0*/  F2FP.BF16.PACK_AB R6, R151, R156 ;  /* 0x0000009c9706723e */ /* 0x010fe200000010ff */
[----:B------:R-:W4:Y:S01]  /*56d0*/  LDSM.16.MT88.4 R36, [R199+0x3100] ;  /* 0x00310000c724783b */ /* 0x000f220000004200 */
[----:B------:R-:W-:Y:S01]  /*56e0*/  F2FP.BF16.PACK_AB R5, R223, R224 ;  /* 0x000000e0df05723e */ /* 0x000fe200000010ff */
[----:B------:R-:W-:Y:S01]  /*56f0*/  IMAD.MOV.U32 R248, RZ, RZ, R157 ;  /* 0x000000fffff87224 */ /* 0x000fe200078e009d */
[----:B-----5:R-:W-:-:S02]  /*5700*/  F2FP.BF16.PACK_AB R7, R133, R134 ;  /* 0x000000868507723e */ /* 0x020fc400000010ff */
[----:B------:R-:W-:-:S05]  /*5710*/  MOV R157, R99 ;  /* 0x00000063009d7202 */ /* 0x000fca0000000f00 */
[C---:B--2---:R-:W-:Y:S08]  /*5720*/  HMMA.16816.F32.BF16 R136, R4.reuse, R24, R136 ;  /* 0x000000180488723c */ /* 0x044ff00000041888 */
[C---:B------:R-:W-:Y:S07]  /*5730*/  HMMA.16816.F32.BF16 R24, R4.reuse, R26, R140 ;  /* 0x0000001a0418723c */ /* 0x040fee000004188c */
[----:B------:R-:W-:Y:S01]  /*5740*/  IMAD.MOV.U32 R143, RZ, RZ, R98 ;  /* 0x000000ffff8f7224 */ /* 0x000fe200078e0062 */
[C---:B---3--:R-:W-:Y:S08]  /*5750*/  HMMA.16816.F32.BF16 R108, R4.reuse, R12, R108 ;  /* 0x0000000c046c723c */ /* 0x048ff0000004186c */
[C---:B------:R-:W-:Y:S01]  /*5760*/  HMMA.16816.F32.BF16 R112, R4.reuse, R14, R112 ;  /* 0x0000000e0470723c */ /* 0x040fe20000041870 */
[----:B------:R-:W2:Y:S07]  /*5770*/  LDSM.16.MT88.4 R12, [R200+0x5100] ;  /* 0x00510000c80c783b */ /* 0x000eae0000004200 */
[----:B-1----:R-:W-:Y:S01]  /*5780*/  HMMA.16816.F32.BF16 R116, R4, R32, R116 ;  /* 0x000000200474723c */ /* 0x002fe20000041874 */
[----:B------:R-:W-:Y:S01]  /*5790*/  MOV R142, R24 ;  /* 0x00000018008e7202 */ /* 0x000fe20000000f00 */
[----:B------:R-:W-:Y:S01]  /*57a0*/  IMAD.MOV.U32 R141, RZ, RZ, R25 ;  /* 0x000000ffff8d7224 */ /* 0x000fe200078e0019 */
[----:B------:R-:W-:Y:S01]  /*57b0*/  MOV R135, R27 ;  /* 0x0000001b00877202 */ /* 0x000fe20000000f00 */
[----:B------:R-:W-:-:S02]  /*57c0*/  IMAD.MOV.U32 R140, RZ, RZ, R26 ;  /* 0x000000ffff8c7224 */ /* 0x000fc400078e001a */
[----:B------:R-:W1:Y:S02]  /*57d0*/  LDSM.16.MT88.4 R24, [R197+0x5100] ;  /* 0x00510000c518783b */ /* 0x000e640000004200 */
[C---:B------:R-:W-:Y:S08]  /*57e0*/  HMMA.16816.F32.BF16 R120, R4.reuse, R34, R240 ;  /* 0x000000220478723c */ /* 0x040ff000000418f0 */
[C---:B------:R-:W-:Y:S08]  /*57f0*/  HMMA.16816.F32.BF16 R160, R4.reuse, R16, R124 ;  /* 0x0000001004a0723c */ /* 0x040ff0000004187c */
[C---:B----4-:R-:W-:Y:S07]  /*5800*/  HMMA.16816.F32.BF16 R32, R4.reuse, R38, R176 ;  /* 0x000000260420723c */ /* 0x050fee00000418b0 */
[----:B------:R-:W-:Y:S01]  /*5810*/  IMAD.MOV.U32 R39, RZ, RZ, R2 ;  /* 0x000000ffff277224 */ /* 0x000fe200078e0002 */
[----:B------:R-:W-:Y:S01]  /*5820*/  HMMA.16816.F32.BF16 R124, R4, R28, R248 ;  /* 0x0000001c047c723c */ /* 0x000fe200000418f8 */
[----:B------:R-:W-:Y:S01]  /*5830*/  FFMA.FTZ R2, R227, c[0x0][0x2d0], -R8 ;  /* 0x0000b400e3027a23 */ /* 0x000fe20000010808 */
[----:B------:R-:W-:Y:S01]  /*5840*/  MOV R176, R180 ;  /* 0x000000b400b07202 */ /* 0x000fe20000000f00 */
[----:B------:R-:W-:Y:S01]  /*5850*/  IMAD.MOV.U32 R177, RZ, RZ, R181 ;  /* 0x000000ffffb17224 */ /* 0x000fe200078e00b5 */
[----:B------:R-:W-:Y:S01]  /*5860*/  MOV R179, R183 ;  /* 0x000000b700b37202 */ /* 0x000fe20000000f00 */
[----:B------:R3:W4:Y:S01]  /*5870*/  MUFU.EX2 R38, R2 ;  /* 0x0000000200267308 */ /* 0x0007220000000800 */
[----:B------:R-:W-:-:S02]  /*5880*/  IMAD.MOV.U32 R178, RZ, RZ, R182 ;  /* 0x000000ffffb27224 */ /* 0x000fc400078e00b6 */
[C---:B------:R-:W-:Y:S01]  /*5890*/  HMMA.16816.F32.BF16 R236, R4.reuse, R30, R236 ;  /* 0x0000001e04ec723c */ /* 0x040fe200000418ec */
[----:B------:R-:W5:Y:S07]  /*58a0*/  LDSM.16.MT88.4 R28, [R197+0x7100] ;  /* 0x00710000c51c783b */ /* 0x000f6e0000004200 */
[----:B------:R-:W-:Y:S01]  /*58b0*/  HMMA.16816.F32.BF16 R144, R4, R20, R232 ;  /* 0x000000140490723c */ /* 0x000fe200000418e8 */
[----:B---3--:R-:W-:-:S06]  /*58c0*/  FFMA.FTZ R2, R229, c[0x0][0x2d0], -R8 ;  /* 0x0000b400e5027a23 */ /* 0x008fcc0000010808 */
[----:B------:R-:W-:Y:S01]  /*58d0*/  MOV R234, R102 ;  /* 0x0000006600ea7202 */ /* 0x000fe20000000f00 */
[C---:B------:R-:W-:Y:S01]  /*58e0*/  HMMA.16816.F32.BF16 R96, R4.reuse, R22, R188 ;  /* 0x000000160460723c */ /* 0x040fe200000418bc */
[----:B------:R-:W3:Y:S01]  /*58f0*/  LDSM.16.MT88.4 R20, [R199+0x5100] ;  /* 0x00510000c714783b */ /* 0x000ee20000004200 */
[----:B------:R-:W-:Y:S01]  /*5900*/  IMAD.MOV.U32 R235, RZ, RZ, R103 ;  /* 0x000000ffffeb7224 */ /* 0x000fe200078e0067 */
[----:B------:R1:W1:Y:S05]  /*5910*/  MUFU.EX2 R229, R2 ;  /* 0x0000000200e57308 */ /* 0x00026a0000000800 */
[C---:B------:R-:W-:Y:S01]  /*5920*/  HMMA.16816.F32.BF16 R104, R4.reuse, R18, R104 ;  /* 0x000000120468723c */ /* 0x040fe20000041868 */
[----:B------:R-:W3:Y:S07]  /*5930*/  LDSM.16.MT88.4 R16, [R198+0x5100] ;  /* 0x00510000c610783b */ /* 0x000eee0000004200 */
[----:B------:R-:W-:Y:S01]  /*5940*/  HMMA.16816.F32.BF16 R248, R4, R36, R184 ;  /* 0x0000002404f8723c */ /* 0x000fe200000418b8 */
[----:B-1----:R-:W-:-:S06]  /*5950*/  FFMA.FTZ R2, R228, c[0x0][0x2d0], -R8 ;  /* 0x0000b400e4027a23 */ /* 0x002fcc0000010808 */
[----:B------:R-:W-:Y:S01]  /*5960*/  MOV R37, R234 ;  /* 0x000000ea00257202 */ /* 0x000fe20000000f00 */
[C---:B--2---:R-:W-:Y:S01]  /*5970*/  HMMA.16816.F32.BF16 R188, R4.reuse, R12, R88 ;  /* 0x0000000c04bc723c */ /* 0x044fe20000041858 */
[----:B------:R-:W-:Y:S01]  /*5980*/  IMAD.MOV.U32 R36, RZ, RZ, R235 ;  /* 0x000000ffff247224 */ /* 0x000fe200078e00eb */
[----:B------:R1:W-:Y:S05]  /*5990*/  MUFU.EX2 R227, R2 ;  /* 0x0000000200e37308 */ /* 0x0003ea0000000800 */
[----:B------:R-:W-:Y:S01]  /*59a0*/  IMAD.MOV.U32 R91, RZ, RZ, R10 ;  /* 0x000000ffff5b7224 */ /* 0x000fe200078e000a */
[----:B------:R-:W-:Y:S01]  /*59b0*/  HMMA.16816.F32.BF16 R184, R4, R14, R72 ;  /* 0x0000000e04b8723c */ /* 0x000fe20000041848 */
[----:B------:R-:W2:Y:S01]  /*59c0*/  LDSM.16.MT88.4 R12, [R199+0x7100] ;  /* 0x00710000c70c783b */ /* 0x000ea20000004200 */
[----:B------:R-:W-:Y:S01]  /*59d0*/  MOV R90, R177 ;  /* 0x000000b1005a7202 */ /* 0x000fe20000000f00 */
[----:B------:R-:W-:-:S02]  /*59e0*/  IMAD.MOV.U32 R89, RZ, RZ, R178 ;  /* 0x000000ffff597224 */ /* 0x000fc400078e00b2 */
[----:B------:R-:W-:Y:S02]  /*59f0*/  IMAD.MOV.U32 R88, RZ, RZ, R179 ;  /* 0x000000ffff587224 */ /* 0x000fe400078e00b3 */
[----:B------:R-:W-:Y:S01]  /*5a00*/  IMAD.MOV.U32 R73, RZ, RZ, R148 ;  /* 0x000000ffff497224 */ /* 0x000fe200078e0094 */
[C---:B------:R-:W-:Y:S01]  /*5a10*/  HMMA.16816.F32.BF16 R152, R4.reuse, R40, R192 ;  /* 0x000000280498723c */ /* 0x040fe200000418c0 */
[----:B------:R-:W-:Y:S01]  /*5a20*/  MOV R72, R149 ;  /* 0x0000009500487202 */ /* 0x000fe20000000f00 */
[----:B-1----:R-:W-:Y:S01]  /*5a30*/  FFMA.FTZ R2, R230, c[0x0][0x2d0], -R8 ;  /* 0x0000b400e6027a23 */ /* 0x002fe20000010808 */
[----:B------:R-:W-:Y:S01]  /*5a40*/  MOV R75, R156 ;  /* 0x0000009c004b7202 */ /* 0x000fe20000000f00 */
[----:B----4-:R-:W-:Y:S02]  /*5a50*/  IMAD.MOV.U32 R230, RZ, RZ, R38 ;  /* 0x000000ffffe67224 */ /* 0x010fe400078e0026 */
[----:B------:R-:W-:Y:S02]  /*5a60*/  IMAD.MOV.U32 R38, RZ, RZ, R176 ;  /* 0x000000ffff267224 */ /* 0x000fe400078e00b0 */
[----:B------:R-:W-:Y:S01]  /*5a70*/  HMMA.16816.F32.BF16 R100, R4, R42, R244 ;  /* 0x0000002a0464723c */ /* 0x000fe200000418f4 */
[----:B------:R-:W-:-:S02]  /*5a80*/  IMAD.MOV.U32 R41, RZ, RZ, R35 ;  /* 0x000000ffff297224 */ /* 0x000fc400078e0023 */
[----:B------:R-:W-:Y:S02]  /*5a90*/  IMAD.MOV.U32 R40, RZ, RZ, R32 ;  /* 0x000000ffff287224 */ /* 0x000fe400078e0020 */
[----:B------:R-:W-:Y:S02]  /*5aa0*/  IMAD.MOV.U32 R74, RZ, RZ, R168 ;  /* 0x000000ffff4a7224 */ /* 0x000fe400078e00a8 */
[----:B------:R-:W-:Y:S01]  /*5ab0*/  IMAD.MOV.U32 R43, RZ, RZ, R33 ;  /* 0x000000ffff2b7224 */ /* 0x000fe200078e0021 */
[----:B------:R-:W-:Y:S01]  /*5ac0*/  MOV R42, R34 ;  /* 0x00000022002a7202 */ /* 0x000fe20000000f00 */
[C---:B------:R-:W-:Y:S01]  /*5ad0*/  HMMA.16816.F32.BF16 R244, R4.reuse, R24, R172 ;  /* 0x0000001804f4723c */ /* 0x040fe200000418ac */
[----:B------:R-:W1:Y:S07]  /*5ae0*/  LDSM.16.MT88.4 R32, [R198+0x7100] ;  /* 0x00710000c620783b */ /* 0x000e6e0000004200 */
[C---:B------:R-:W-:Y:S01]  /*5af0*/  HMMA.16816.F32.BF16 R232, R4.reuse, R26, R164 ;  /* 0x0000001a04e8723c */ /* 0x040fe200000418a4 */
[----:B------:R-:W-:Y:S07]  /*5b00*/  LDSM.16.MT88.4 R164, [R199+0x1900] ;  /* 0x00190000c7a4783b */ /* 0x000fee0000004200 */
[C---:B-----5:R-:W-:Y:S07]  /*5b10*/  HMMA.16816.F32.BF16 R24, R4.reuse, R28, R68 ;  /* 0x0000001c0418723c */ /* 0x060fee0000041844 */
[----:B------:R-:W-:Y:S01]  /*5b20*/  MOV R68, R11 ;  /* 0x0000000b00447202 */ /* 0x000fe20000000f00 */
[----:B---3--:R-:W-:Y:S01]  /*5b30*/  HMMA.16816.F32.BF16 R180, R4, R22, R80 ;  /* 0x0000001604b4723c */ /* 0x008fe20000041850 */
[----:B------:R-:W-:Y:S01]  /*5b40*/  IMAD.MOV.U32 R71, RZ, RZ, R43 ;  /* 0x000000ffff477224 */ /* 0x000fe200078e002b */
[----:B------:R-:W-:Y:S01]  /*5b50*/  MOV R70, R40 ;  /* 0x0000002800467202 */ /* 0x000fe20000000f00 */
[----:B------:R-:W-:-:S02]  /*5b60*/  IMAD.MOV.U32 R69, RZ, RZ, R9 ;  /* 0x000000ffff457224 */ /* 0x000fc400078e0009 */
[----:B------:R-:W-:Y:S02]  /*5b70*/  IMAD.MOV.U32 R228, RZ, RZ, R71 ;  /* 0x000000ffffe47224 */ /* 0x000fe400078e0047 */
[----:B------:R-:W-:Y:S01]  /*5b80*/  MOV R82, R143 ;  /* 0x0000008f00527202 */ /* 0x000fe20000000f00 */
[C---:B------:R-:W-:Y:S01]  /*5b90*/  HMMA.16816.F32.BF16 R28, R4.reuse, R30, R76 ;  /* 0x0000001e041c723c */ /* 0x040fe2000004184c */
[----:B------:R-:W-:Y:S01]  /*5ba0*/  MOV R80, R42 ;  /* 0x0000002a00507202 */ /* 0x000fe20000000f00 */
[----:B------:R-:W-:Y:S02]  /*5bb0*/  IMAD.MOV.U32 R81, RZ, RZ, R41 ;  /* 0x000000ffff517224 */ /* 0x000fe400078e0029 */
[----:B------:R-:W-:Y:S01]  /*5bc0*/  LDSM.16.MT88.4 R40, [R197+0x3900] ;  /* 0x00390000c528783b */ /* 0x000fe20000004200 */
[----:B------:R-:W-:Y:S02]  /*5bd0*/  IMAD.MOV.U32 R83, RZ, RZ, R157 ;  /* 0x000000ffff537224 */ /* 0x000fe400078e009d */
[----:B------:R-:W-:Y:S01]  /*5be0*/  IMAD.MOV.U32 R76, RZ, RZ, R142 ;  /* 0x000000ffff4c7224 */ /* 0x000fe200078e008e */
[----:B------:R-:W-:Y:S01]  /*5bf0*/  MOV R77, R141 ;  /* 0x0000008d004d7202 */ /* 0x000fe20000000f00 */
[----:B------:R-:W-:Y:S01]  /*5c00*/  IMAD.MOV.U32 R78, RZ, RZ, R140 ;  /* 0x000000ffff4e7224 */ /* 0x000fe200078e008c */
[----:B------:R-:W-:Y:S01]  /*5c10*/  MOV R79, R135 ;  /* 0x00000087004f7202 */ /* 0x000fe20000000f00 */
[----:B------:R-:W-:Y:S01]  /*5c20*/  LDSM.16.MT88.4 R140, [R197+0x1900] ;  /* 0x00190000c58c783b */ /* 0x000fe20000004200 */
[----:B------:R3:W4:Y:S01]  /*5c30*/  MUFU.EX2 R135, R2 ;  /* 0x0000000200877308 */ /* 0x0007220000000800 */
[----:B------:R-:W-:Y:S01]  /*5c40*/  HMMA.16816.F32.BF16 R240, R4, R16, R128 ;  /* 0x0000001004f0723c */ /* 0x000fe20000041880 */
[----:B------:R-:W-:-:S06]  /*5c50*/  IMAD.MOV.U32 R71, RZ, RZ, R83 ;  /* 0x000000ffff477224 */ /* 0x000fcc00078e0053 */
[----:B------:R-:W-:Y:S01]  /*5c60*/  F2FP.BF16.PACK_AB R128, R229, R230 ;  /* 0x000000e6e580723e */ /* 0x000fe200000010ff */
[----:B------:R-:W-:Y:S01]  /*5c70*/  HMMA.16816.F32.BF16 R192, R4, R18, R92 ;  /* 0x0000001204c0723c */ /* 0x000fe2000004185c */
[----:B------:R-:W5:Y:S01]  /*5c80*/  LDSM.16.MT88.4 R16, [R200+0x7100] ;  /* 0x00710000c810783b */ /* 0x000f620000004200 */
[----:B---3--:R-:W-:-:S06]  /*5c90*/  FFMA.FTZ R2, R169, c[0x0][0x2d0], -R0 ;  /* 0x0000b400a9027a23 */ /* 0x008fcc0000010800 */
[C---:B--2---:R-:W-:Y:S01]  /*5ca0*/  HMMA.16816.F32.BF16 R176, R4.reuse, R12, R56 ;  /* 0x0000000c04b0723c */ /* 0x044fe20000041838 */
[----:B------:R-:W-:Y:S01]  /*5cb0*/  LDSM.16.MT88.4 R56, [R200+0x3900] ;  /* 0x00390000c838783b */ /* 0x000fe20000004200 */
[----:B----4-:R-:W-:Y:S01]  /*5cc0*/  F2FP.BF16.PACK_AB R130, R135, R227 ;  /* 0x000000e38782723e */ /* 0x010fe200000010ff */
[----:B------:R2:W-:Y:S05]  /*5cd0*/  MUFU.EX2 R11, R2 ;  /* 0x00000002000b7308 */ /* 0x0005ea0000000800 */
[C---:B------:R-:W-:Y:S07]  /*5ce0*/  HMMA.16816.F32.BF16 R92, R4.reuse, R20, R52 ;  /* 0x00000014045c723c */ /* 0x040fee0000041834 */
[----:B------:R-:W-:Y:S01]  /*5cf0*/  IMAD.MOV.U32 R55, RZ, RZ, R150 ;  /* 0x000000ffff377224 */ /* 0x000fe200078e0096 */
[----:B-1----:R-:W-:Y:S01]  /*5d00*/  HMMA.16816.F32.BF16 R20, R4, R32, R64 ;  /* 0x000000200414723c */ /* 0x002fe20000041840 */
[----:B------:R-:W1:Y:S01]  /*5d10*/  LDSM.16.MT88.4 R64, [R199+0x3900] ;  /* 0x00390000c740783b */ /* 0x000e620000004200 */
[----:B------:R-:W-:Y:S01]  /*5d20*/  IMAD.MOV.U32 R54, RZ, RZ, R151 ;  /* 0x000000ffff367224 */ /* 0x000fe200078e0097 */
[----:B------:R-:W-:Y:S01]  /*5d30*/  MOV R53, R159 ;  /* 0x0000009f00357202 */ /* 0x000fe20000000f00 */
[----:B--2---:R-:W-:Y:S01]  /*5d40*/  FFMA.FTZ R2, R170, c[0x0][0x2d0], -R0 ;  /* 0x0000b400aa027a23 */ /* 0x004fe20000010800 */
[----:B------:R-:W-:Y:S01]  /*5d50*/  LDSM.16.MT88.4 R148, [R198+0x1900] ;  /* 0x00190000c694783b */ /* 0x000fe20000004200 */
[----:B------:R-:W-:-:S02]  /*5d60*/  IMAD.MOV.U32 R52, RZ, RZ, R158 ;  /* 0x000000ffff347224 */ /* 0x000fc400078e009e */
[----:B------:R2:W3:Y:S01]  /*5d70*/  MUFU.EX2 R10, R2 ;  /* 0x00000002000a7308 */ /* 0x0004e20000000800 */
[C---:B------:R-:W-:Y:S01]  /*5d80*/  HMMA.16816.F32.BF16 R32, R4.reuse, R34, R48 ;  /* 0x000000220420723c */ /* 0x040fe20000041830 */
[----:B------:R-:W4:Y:S01]  /*5d90*/  LDSM.16.MT88.4 R48, [R198+0x3900] ;  /* 0x00390000c630783b */ /* 0x000f220000004200 */
[----:B------:R-:W-:Y:S02]  /*5da0*/  IMAD.MOV.U32 R83, RZ, RZ, R55 ;  /* 0x000000ffff537224 */ /* 0x000fe400078e0037 */
[----:B------:R-:W-:Y:S01]  /*5db0*/  IMAD.MOV.U32 R55, RZ, RZ, R75 ;  /* 0x000000ffff377224 */ /* 0x000fe200078e004b */
[----:B------:R-:W1:Y:S01]  /*5dc0*/  LDSM.16.MT88.4 R156, [R200+0x1900] ;  /* 0x00190000c89c783b */ /* 0x000e620000004200 */
[----:B------:R-:W-:Y:S02]  /*5dd0*/  IMAD.MOV.U32 R75, RZ, RZ, R38 ;  /* 0x000000ffff4b7224 */ /* 0x000fe400078e0026 */
[----:B-----5:R-:W-:Y:S01]  /*5de0*/  HMMA.16816.F32.BF16 R172, R4, R16, R60 ;  /* 0x0000001004ac723c */ /* 0x020fe2000004183c */
[--C-:B--2---:R-:W-:Y:S01]  /*5df0*/  FFMA.FTZ R2, R226, c[0x0][0x2d0], -R0.reuse ;  /* 0x0000b400e2027a23 */ /* 0x104fe20000010800 */
[----:B---3--:R-:W-:Y:S01]  /*5e00*/  F2FP.BF16.PACK_AB R129, R10, R11 ;  /* 0x0000000b0a81723e */ /* 0x008fe200000010ff */
[----:B------:R-:W-:-:S02]  /*5e10*/  FFMA.FTZ R0, R171, c[0x0][0x2d0], -R0 ;  /* 0x0000b400ab007a23 */ /* 0x000fc40000010800 */
[----:B------:R-:W-:Y:S03]  /*5e20*/  MUFU.EX2 R9, R2 ;  /* 0x0000000200097308 */ /* 0x000fe60000000800 */
[C---:B------:R-:W-:Y:S05]  /*5e30*/  HMMA.16816.F32.BF16 R168, R4.reuse, R18, R84 ;  /* 0x0000001204a8723c */ /* 0x040fea0000041854 */
[----:B------:R-:W2:Y:S03]  /*5e40*/  MUFU.EX2 R8, R0 ;  /* 0x0000000000087308 */ /* 0x000ea60000000800 */
[----:B------:R-:W-:Y:S01]  /*5e50*/  HMMA.16816.F32.BF16 R16, R4, R14, R44 ;  /* 0x0000000e0410723c */ /* 0x000fe2000004182c */
[----:B------:R-:W-:-:S02]  /*5e60*/  MOV R84, R71 ;  /* 0x0000004700547202 */ /* 0x000fc40000000f00 */
[----:B------:R-:W-:-:S04]  /*5e70*/  MOV R87, R83 ;  /* 0x0000005300577202 */ /* 0x000fc80000000f00 */
[----:B------:R-:W-:Y:S02]  /*5e80*/  MOV R5, R228 ;  /* 0x000000e400057202 */ /* 0x000fe40000000f00 */
[----:B--2---:R-:W-:-:S07]  /*5e90*/  F2FP.BF16.PACK_AB R131, R8, R9 ;  /* 0x000000090883723e */ /* 0x004fce00000010ff */
[C---:B------:R-:W-:Y:S08]  /*5ea0*/  HMMA.16816.F32.BF16 R136, R128.reuse, R140, R136 ;  /* 0x0000008c8088723c */ /* 0x040ff00000041888 */
[C---:B------:R-:W-:Y:S07]  /*5eb0*/  HMMA.16816.F32.BF16 R140, R128.reuse, R142, R76 ;  /* 0x0000008e808c723c */ /* 0x040fee000004184c */
        /* <DEDUP_REMOVED lines=20> */
[C---:B-1----:R-:W-:Y:S01]  /*6000*/  HMMA.16816.F32.BF16 R60, R128.reuse, R64, R248 ;  /* 0x00000040803c723c */ /* 0x042fe200000418f8 */
[----:B------:R-:W-:Y:S01]  /*6010*/  MOV R72, R88 ;  /* 0x0000005800487202 */ /* 0x000fe20000000f00 */
[----:B------:R-:W-:Y:S01]  /*6020*/  IMAD.MOV.U32 R76, RZ, RZ, R52 ;  /* 0x000000ffff4c7224 */ /* 0x000fe200078e0034 */
[----:B------:R-:W-:Y:S01]  /*6030*/  MOV R88, R39 ;  /* 0x0000002700587202 */ /* 0x000fe20000000f00 */
[----:B------:R-:W-:Y:S01]  /*6040*/  IMAD.MOV.U32 R2, RZ, RZ, R90 ;  /* 0x000000ffff027224 */ /* 0x000fe200078e005a */
[----:B------:R-:W-:Y:S01]  /*6050*/  MOV R0, R78 ;  /* 0x0000004e00007202 */ /* 0x000fe20000000f00 */
[----:B------:R-:W-:Y:S01]  /*6060*/  IMAD.MOV.U32 R78, RZ, RZ, R54 ;  /* 0x000000ffff4e7224 */ /* 0x000fe200078e0036 */
[----:B------:R-:W-:Y:S01]  /*6070*/  MOV R79, R55 ;  /* 0x00000037004f7202 */ /* 0x000fe20000000f00 */
[C---:B------:R-:W-:Y:S01]  /*6080*/  HMMA.16816.F32.BF16 R36, R128.reuse, R40, R108 ;  /* 0x000000288024723c */ /* 0x040fe2000004186c */
        /* <DEDUP_REMOVED lines=11> */
[----:B------:R-:W-:Y:S01]  /*6140*/  FADD.FTZ R2, R2, R109 ;  /* 0x0000006d02027221 */ /* 0x000fe20000010000 */
[----:B------:R-:W-:Y:S01]  /*6150*/  MOV R70, R75 ;  /* 0x0000004b00467202 */ /* 0x000fe20000000f00 */
[----:B------:R-:W-:Y:S01]  /*6160*/  FADD.FTZ R0, R0, R110 ;  /* 0x0000006e00007221 */ /* 0x000fe20000010000 */
[----:B------:R-:W1:Y:S01]  /*6170*/  LDSM.16.MT88.4 R72, [R197+0x5900] ;  /* 0x00590000c548783b */ /* 0x000e620000004200 */
[----:B------:R-:W-:Y:S01]  /*6180*/  FADD.FTZ R2, R111, R2 ;  /* 0x000000026f027221 */ /* 0x000fe20000010000 */
[----:B------:R-:W-:Y:S01]  /*6190*/  MOV R4, R86 ;  /* 0x0000005600047202 */ /* 0x000fe20000000f00 */
[----:B------:R-:W-:Y:S01]  /*61a0*/  HMMA.16816.F32.BF16 R52, R128, R56, R124 ;  /* 0x000000388034723c */ /* 0x000fe2000004187c */
[----:B------:R-:W-:Y:S01]  /*61b0*/  IMAD.MOV.U32 R71, RZ, RZ, R88 ;  /* 0x000000ffff477224 */ /* 0x000fe200078e0058 */
[----:B------:R-:W2:Y:S01]  /*61c0*/  LDSM.16.MT88.4 R80, [R198+0x5900] ;  /* 0x00590000c650783b */ /* 0x000ea20000004200 */
[----:B------:R-:W-:-:S02]  /*61d0*/  IMAD.MOV.U32 R6, RZ, RZ, R70 ;  /* 0x000000ffff067224 */ /* 0x000fc400078e0046 */
[----:B------:R-:W-:Y:S01]  /*61e0*/  IMAD.MOV.U32 R7, RZ, RZ, R79 ;  /* 0x000000ffff077224 */ /* 0x000fe200078e004f */
[----:B------:R-:W3:Y:S01]  /*61f0*/  LDSM.16.MT88.4 R88, [R200+0x5900] ;  /* 0x00590000c858783b */ /* 0x000ee20000004200 */
[----:B------:R-:W-:Y:S01]  /*6200*/  MOV R124, R84 ;  /* 0x00000054007c7202 */ /* 0x000fe20000000f00 */
[C---:B------:R-:W-:Y:S01]  /*6210*/  HMMA.16816.F32.BF16 R56, R128.reuse, R58, R236 ;  /* 0x0000003a8038723c */ /* 0x040fe200000418ec */
[----:B------:R-:W-:Y:S01]  /*6220*/  IMAD.MOV.U32 R125, RZ, RZ, R85 ;  /* 0x000000ffff7d7224 */ /* 0x000fe200078e0055 */
[----:B------:R-:W-:Y:S01]  /*6230*/  MOV R126, R228 ;  /* 0x000000e4007e7202 */ /* 0x000fe20000000f00 */
[----:B------:R-:W-:Y:S01]  /*6240*/  IMAD.MOV.U32 R228, RZ, RZ, R68 ;  /* 0x000000ffffe47224 */ /* 0x000fe200078e0044 */
[----:B------:R-:W-:Y:S01]  /*6250*/  MOV R127, R69 ;  /* 0x00000045007f7202 */ /* 0x000fe20000000f00 */
[----:B------:R-:W-:Y:S01]  /*6260*/  FADD.FTZ R2, R124, R2 ;  /* 0x000000027c027221 */ /* 0x000fe20000010000 */
[----:B------:R-:W-:Y:S01]  /*6270*/  MOV R5, R71 ;  /* 0x0000004700057202 */ /* 0x000fe20000000f00 */
[----:B------:R-:W-:Y:S01]  /*6280*/  IMAD.MOV.U32 R239, RZ, RZ, R13 ;  /* 0x000000ffffef7224 */ /* 0x000fe200078e000d */
[----:B----4-:R-:W-:Y:S01]  /*6290*/  HMMA.16816.F32.BF16 R44, R128, R48, R116 ;  /* 0x00000030802c723c */ /* 0x010fe20000041874 */
[----:B------:R-:W-:Y:S01]  /*62a0*/  FADD.FTZ R4, R4, R2 ;  /* 0x0000000204047221 */ /* 0x000fe20000010000 */
[----:B------:R-:W-:Y:S01]  /*62b0*/  LDSM.16.MT88.4 R12, [R199+0x7900] ;  /* 0x00790000c70c783b */ /* 0x000fe20000004200 */
[----:B------:R-:W-:-:S04]  /*62c0*/  FADD.FTZ R0, R239, R0 ;  /* 0x00000000ef007221 */ /* 0x000fc80000010000 */
[----:B------:R-:W-:Y:S01]  /*62d0*/  IMAD.MOV.U32 R116, RZ, RZ, R87 ;  /* 0x000000ffff747224 */ /* 0x000fe200078e0057 */
[C---:B------:R-:W-:Y:S01]  /*62e0*/  HMMA.16816.F32.BF16 R144, R128.reuse, R148, R144 ;  /* 0x000000948090723c */ /* 0x040fe20000041890 */
[----:B------:R-:W-:Y:S01]  /*62f0*/  FADD.FTZ R0, R125, R0 ;  /* 0x000000007d007221 */ /* 0x000fe20000010000 */
[----:B------:R-:W-:Y:S01]  /*6300*/  MOV R117, R76 ;  /* 0x0000004c00757202 */ /* 0x000fe20000000f00 */
[----:B------:R-:W-:Y:S01]  /*6310*/  IMAD.MOV.U32 R118, RZ, RZ, R77 ;  /* 0x000000ffff767224 */ /* 0x000fe200078e004d */
[----:B------:R-:W-:Y:S01]  /*6320*/  MOV R119, R78 ;  /* 0x0000004e00777202 */ /* 0x000fe20000000f00 */
[----:B------:R-:W-:Y:S02]  /*6330*/  FADD.FTZ R2, R116, R0 ;  /* 0x0000000074027221 */ /* 0x000fe40000010000 */
[----:B------:R-:W-:Y:S01]  /*6340*/  FADD.FTZ R0, R117, R4 ;  /* 0x0000000475007221 */ /* 0x000fe20000010000 */
[----:B------:R-:W-:Y:S01]  /*6350*/  HMMA.16816.F32.BF16 R160, R128, R164, R160 ;  /* 0x000000a480a0723c */ /* 0x000fe200000418a0 */
[----:B------:R-:W-:-:S02]  /*6360*/  FADD.FTZ R2, R118, R2 ;  /* 0x0000000276027221 */ /* 0x000fc40000010000 */
[----:B------:R-:W-:Y:S02]  /*6370*/  FADD.FTZ R0, R119, R0 ;  /* 0x0000000077007221 */ /* 0x000fe40000010000 */
[----:B------:R-:W-:Y:S02]  /*6380*/  FADD.FTZ R2, R126, R2 ;  /* 0x000000027e027221 */ /* 0x000fe40000010000 */
[----:B------:R-:W-:Y:S01]  /*6390*/  FADD.FTZ R0, R127, R0 ;  /* 0x000000007f007221 */ /* 0x000fe20000010000 */
[----:B------:R-:W-:Y:S01]  /*63a0*/  HMMA.16816.F32.BF16 R148, R128, R150, R96 ;  /* 0x000000968094723c */ /* 0x000fe20000041860 */
[----:B------:R-:W4:Y:S01]  /*63b0*/  LDSM.16.MT88.4 R96, [R199+0x5900] ;  /* 0x00590000c760783b */ /* 0x000f220000004200 */
[----:B------:R-:W-:Y:S02]  /*63c0*/  FADD.FTZ R2, R252, R2 ;  /* 0x00000002fc027221 */ /* 0x000fe40000010000 */
[----:B------:R-:W-:Y:S02]  /*63d0*/  FADD.FTZ R0, R5, R0 ;  /* 0x0000000005007221 */ /* 0x000fe40000010000 */
[----:B------:R-:W-:-:S02]  /*63e0*/  FADD.FTZ R2, R224, R2 ;  /* 0x00000002e0027221 */ /* 0x000fc40000010000 */
[C---:B------:R-:W-:Y:S01]  /*63f0*/  HMMA.16816.F32.BF16 R164, R128.reuse, R166, R104 ;  /* 0x000000a680a4723c */ /* 0x040fe20000041868 */
[----:B------:R-:W5:Y:S01]  /*6400*/  LDSM.16.MT88.4 R104, [R197+0x7900] ;  /* 0x00790000c568783b */ /* 0x000f620000004200 */
[----:B------:R-:W-:Y:S02]  /*6410*/  FADD.FTZ R0, R6, R0 ;  /* 0x0000000006007221 */ /* 0x000fe40000010000 */
[----:B------:R-:W-:Y:S01]  /*6420*/  FADD.FTZ R2, R223, R2 ;  /* 0x00000002df027221 */ /* 0x000fe20000010000 */
[----:B------:R-:W-:Y:S01]  /*6430*/  IADD3 R223, R228, -0x2, RZ ;  /* 0xfffffffee4df7810 */ /* 0x000fe20007ffe0ff */
[----:B------:R-:W-:Y:S02]  /*6440*/  FADD.FTZ R0, R7, R0 ;  /* 0x0000000007007221 */ /* 0x000fe40000010000 */
[----:B------:R-:W-:Y:S01]  /*6450*/  HMMA.16816.F32.BF16 R40, R128, R42, R112 ;  /* 0x0000002a8028723c */ /* 0x000fe20000041870 */
[----:B------:R-:W2:Y:S01]  /*6460*/  LDSM.16.MT88.4 R112, [R198+0x7900] ;  /* 0x00790000c670783b */ /* 0x000ea20000004200 */
[----:B------:R-:W-:-:S02]  /*6470*/  FADD.FTZ R2, R134, R2 ;  /* 0x0000000286027221 */ /* 0x000fc40000010000 */
[----:B------:R-:W-:Y:S02]  /*6480*/  FADD.FTZ R0, R226, R0 ;  /* 0x00000000e2007221 */ /* 0x000fe40000010000 */
[----:B------:R-:W-:Y:S02]  /*6490*/  FADD.FTZ R4, R133, R2 ;  /* 0x0000000285047221 */ /* 0x000fe40000010000 */
[----:B------:R-:W-:Y:S01]  /*64a0*/  HMMA.16816.F32.BF16 R48, R128, R50, R120 ;  /* 0x000000328030723c */ /* 0x000fe20000041878 */
[----:B------:R-:W3:Y:S01]  /*64b0*/  LDSM.16.MT88.4 R120, [R200+0x7900] ;  /* 0x00790000c878783b */ /* 0x000ee20000004200 */
[----:B------:R-:W-:Y:S02]  /*64c0*/  FADD.FTZ R2, R230, R0 ;  /* 0x00000000e6027221 */ /* 0x000fe40000010000 */
[----:B------:R-:W-:Y:S02]  /*64d0*/  FADD.FTZ R0, R11, R4 ;  /* 0x000000040b007221 */ /* 0x000fe40000010000 */
[----:B------:R-:W-:-:S02]  /*64e0*/  FADD.FTZ R248, R229, R2 ;  /* 0x00000002e5f87221 */ /* 0x000fc40000010000 */
[----:B------:R-:W-:Y:S01]  /*64f0*/  FADD.FTZ R0, R10, R0 ;  /* 0x000000000a007221 */ /* 0x000fe20000010000 */
[C---:B------:R-:W-:Y:S01]  /*6500*/  HMMA.16816.F32.BF16 R152, R128.reuse, R156, R152 ;  /* 0x0000009c8098723c */ /* 0x040fe20000041898 */
[----:B------:R-:W-:Y:S02]  /*6510*/  FADD.FTZ R248, R227, R248 ;  /* 0x000000f8e3f87221 */ /* 0x000fe40000010000 */
[----:B------:R-:W-:Y:S02]  /*6520*/  FADD.FTZ R0, R9, R0 ;  /* 0x0000000009007221 */ /* 0x000fe40000010000 */
[----:B------:R-:W-:Y:S02]  /*6530*/  FADD.FTZ R248, R135, R248 ;  /* 0x000000f887f87221 */ /* 0x000fe40000010000 */
[----:B------:R-:W-:Y:S01]  /*6540*/  FADD.FTZ R249, R8, R0 ;  /* 0x0000000008f97221 */ /* 0x000fe20000010000 */
[C---:B------:R-:W-:Y:S08]  /*6550*/  HMMA.16816.F32.BF16 R156, R128.reuse, R158, R100 ;  /* 0x0000009e809c723c */ /* 0x040ff00000041864 */
[C---:B-1----:R-:W-:Y:S08]  /*6560*/  HMMA.16816.F32.BF16 R68, R128.reuse, R72, R244 ;  /* 0x000000488044723c */ /* 0x042ff000000418f4 */
[C---:B--2---:R-:W-:Y:S08]  /*6570*/  HMMA.16816.F32.BF16 R76, R128.reuse, R80, R240 ;  /* 0x00000050804c723c */ /* 0x044ff000000418f0 */
[C---:B---3--:R-:W-:Y:S08]  /*6580*/  HMMA.16816.F32.BF16 R84, R128.reuse, R88, R188 ;  /* 0x000000588054723c */ /* 0x048ff000000418bc */
[C---:B----4-:R-:W-:Y:S08]  /*6590*/  HMMA.16816.F32.BF16 R92, R128.reuse, R96, R92 ;  /* 0x00000060805c723c */ /* 0x050ff0000004185c */
[C---:B-----5:R-:W-:Y:S08]  /*65a0*/  HMMA.16816.F32.BF16 R100, R128.reuse, R104, R24 ;  /* 0x000000688064723c */ /* 0x060ff00000041818 */
[C---:B------:R-:W-:Y:S08]  /*65b0*/  HMMA.16816.F32.BF16 R108, R128.reuse, R112, R20 ;  /* 0x00000070806c723c */ /* 0x040ff00000041814 */
        /* <DEDUP_REMOVED lines=10> */
[----:B------:R-:W-:Y:S07]  /*6660*/  @P0 BRA `(.L_x_1601) ;  /* 0x0000013000000947 */ /* 0x000fee0003800000 */
[----:B------:R-:W-:Y:S01]  /*6670*/  ISETP.LT.AND P0, PT, RZ, UR9, PT ;  /* 0x00000009ff007c0c */ /* 0x000fe2000bf01270 */
[----:B------:R-:W-:Y:S01]  /*6680*/  UIADD3 UR4, UR9, -0x1, URZ ;  /* 0xffffffff09047890 */ /* 0x000fe2000fffe03f */
[----:B------:R-:W-:-:S05]  /*6690*/  IMAD.MOV.U32 R228, RZ, RZ, 0x1 ;  /* 0x00000001ffe47424 */ /* 0x000fca00078e00ff */
[----:B------:R-:W-:-:S06]  /*66a0*/  MOV R0, UR4 ;  /* 0x0000000400007c02 */ /* 0x000fcc0008000f00 */
[----:B------:R-:W-:Y:S05]  /*66b0*/  @P0 BRA `(.L_x_1602) ;  /* 0x0000006000000947 */ /* 0x000fea0003800000 */
[----:B------:R-:W-:Y:S01]  /*66c0*/  ISETP.NE.AND P0, PT, R228, c[0x0][0x32c], PT ;  /* 0x0000cb00e4007a0c */ /* 0x000fe20003f05270 */
[----:B------:R-:W-:-:S12]  /*66d0*/  IMAD R0, RZ, RZ, -UR9 ;  /* 0x80000009ff007e24 */ /* 0x000fd8000f8e02ff */
[----:B------:R-:W-:-:S05]  /*66e0*/  @P0 IMAD.HI.U32 R2, R0, c[0x0][0x330], RZ ;  /* 0x0000cc0000020a27 */ /* 0x000fca00078e00ff */
[----:B------:R-:W-:-:S04]  /*66f0*/  @P0 SHF.R.U32.HI R0, RZ, c[0x0][0x334], R2 ;  /* 0x0000cd00ff000a19 */ /* 0x000fc80000011602 */
[----:B------:R-:W-:Y:S01]  /*6700*/  LOP3.LUT R0, RZ, R0, RZ, 0x33, !PT ;  /* 0x00000000ff007212 */ /* 0x000fe200078e33ff */
[----:B------:R-:W-:Y:S05]  /*6710*/  BRA `(.L_x_1603) ;  /* 0x0000003000007947 */ /* 0x000fea0003800000 */
.L_x_1602:
[----:B------:R-:W-:-:S13]  /*6720*/  ISETP.NE.AND P0, PT, R228, c[0x0][0x32c], PT ;  /* 0x0000cb00e4007a0c */ /* 0x000fda0003f05270 */
[----:B------:R-:W-:-:S05]  /*6730*/  @P0 IMAD.HI.U32 R2, R0, c[0x0][0x330], RZ ;  /* 0x0000cc0000020a27 */ /* 0x000fca00078e00ff */
[----:B------:R-:W-:Y:S02]  /*6740*/  @P0 SHF.R.U32.HI R0, RZ, c[0x0][0x334], R2 ;  /* 0x0000cd00ff000a19 */ /* 0x000fe40000011602 */
.L_x_1603:
[----:B------:R-:W-:-:S05]  /*6750*/  MOV R2, c[0x0][0x32c] ;  /* 0x0000cb0000027a02 */ /* 0x000fca0000000f00 */
[----:B------:R-:W-:-:S04]  /*6760*/  IMAD R0, R0, R2, c[0x0][0x32c] ;  /* 0x0000cb0000007624 */ /* 0x000fc800078e0202 */
[----:B------:R-:W1:Y:S02]  /*6770*/  R2UR UR4, R0 ;  /* 0x00000000000473c2 */ /* 0x000e6400000e0000 */
[----:B-1----:R-:W-:-:S04]  /*6780*/  UISETP.LT.AND UP0, UPT, UR7, UR4, UPT ;  /* 0x000000040700728c */ /* 0x002fc8000bf01270 */
[----:B------:R-:W-:-:S03]  /*6790*/  USEL UR7, UR7, UR4, UP0 ;  /* 0x0000000407077287 */ /* 0x000fc60008000000 */
.L_x_1601:
[----:B------:R-:W1:Y:S01]  /*67a0*/  R2UR UR4, R231 ;  /* 0x00000000e70473c2 */ /* 0x000e6200000e0000 */
[----:B------:R-:W-:-:S04]  /*67b0*/  USHF.R.S32.HI UR5, URZ, 0x1f, UR7 ;  /* 0x0000001f3f057899 */ /* 0x000fc80008011407 */
[----:B------:R-:W-:-:S04]  /*67c0*/  ULEA.HI UR5, UR5, UR7, URZ, 0x6 ;  /* 0x0000000705057291 */ /* 0x000fc8000f8f303f */
[----:B------:R-:W-:-:S04]  /*67d0*/  USHF.R.S32.HI UR5, URZ, 0x6, UR5 ;  /* 0x000000063f057899 */ /* 0x000fc80008011405 */
[----:B-1----:R-:W-:-:S04]  /*67e0*/  UISETP.LT.AND UP0, UPT, UR4, UR5, UPT ;  /* 0x000000050400728c */ /* 0x002fc8000bf01270 */
[----:B------:R-:W-:-:S06]  /*67f0*/  USEL UR4, UR4, UR5, !UP0 ;  /* 0x0000000504047287 */ /* 0x000fcc000c000000 */
[----:B------:R-:W-:-:S13]  /*6800*/  ISETP.GE.AND P0, PT, R223, UR4, PT ;  /* 0x00000004df007c0c */ /* 0x000fda000bf06270 */
[----:B------:R-:W-:Y:S05]  /*6810*/  @!P0 BRA `(.L_x_1604) ;  /* 0x000043e000008947 */ /* 0x000fea0003800000 */
[----:B------:R-:W2:Y:S04]  /*6820*/  LDL R0, [R1+0x4c] ;  /* 0x00004c0001007983 */ /* 0x000ea80000100800 */
[----:B------:R-:W3:Y:S04]  /*6830*/  LDL.64 R10, [R1+0x40] ;  /* 0x00004000010a7983 */ /* 0x000ee80000100a00 */
[----:B------:R-:W4:Y:S04]  /*6840*/  LDL.64 R8, [R1+0x28] ;  /* 0x0000280001087983 */ /* 0x000f280000100a00 */
[----:B------:R-:W5:Y:S04]  /*6850*/  LDL.64 R6, [R1+0x38] ;  /* 0x0000380001067983 */ /* 0x000f680000100a00 */
[----:B------:R-:W5:Y:S01]  /*6860*/  LDL.64 R4, [R1+0x30] ;  /* 0x0000300001047983 */ /* 0x000f620000100a00 */
[----:B------:R-:W-:Y:S01]  /*6870*/  PLOP3.LUT P0, PT, PT, PT, UP2, 0x80, 0x0 ;  /* 0x000000000000781c */ /* 0x000fe20003f0f028 */
[----:B------:R-:W-:Y:S01]  /*6880*/  IMAD.MOV.U32 R133, RZ, RZ, R132 ;  /* 0x000000ffff857224 */ /* 0x000fe200078e0084 */
[----:B------:R-:W-:Y:S01]  /*6890*/  MOV R134, R3 ;  /* 0x0000000300867202 */ /* 0x000fe20000000f00 */
[----:B------:R-:W-:-:S10]  /*68a0*/  IMAD.MOV.U32 R224, RZ, RZ, R223 ;  /* 0x000000ffffe07224 */ /* 0x000fd400078e00df */
[----:B--2---:R-:W-:Y:S01]  /*68b0*/  @P0 IMAD.HI.U32 R0, R0, c[0x0][0x2c8], RZ ;  /* 0x0000b20000000a27 */ /* 0x004fe200078e00ff */
[----:B------:R-:W-:Y:S02]  /*68c0*/  PLOP3.LUT P0, PT, PT, PT, UP2, 0x80, 0x0 ;  /* 0x000000000000781c */ /* 0x000fe40003f0f028 */
[C---:B---3--:R-:W-:Y:S02]  /*68d0*/  IADD3 R2, P6, R10.reuse, 0x40, RZ ;  /* 0x000000400a027810 */ /* 0x048fe40007fde0ff */
[----:B------:R-:W-:-:S03]  /*68e0*/  IADD3 R252, P5, R10, 0x80, RZ ;  /* 0x000000800afc7810 */ /* 0x000fc60007fbe0ff */
[----:B------:R1:W-:Y:S02]  /*68f0*/  STL [R1+0x4], R2 ;  /* 0x0000040201007387 */ /* 0x0003e40000100800 */
[----:B----4-:R-:W-:Y:S01]  /*6900*/  IMAD.X R251, RZ, RZ, R9, P5 ;  /* 0x000000fffffb7224 */ /* 0x010fe200028e0609 */
[----:B-----5:R-:W-:-:S03]  /*6910*/  IADD3 R246, P5, R6, 0x40, RZ ;  /* 0x0000004006f67810 */ /* 0x020fc60007fbe0ff */
[----:B------:R-:W-:Y:S02]  /*6920*/  @P0 SHF.R.U32.HI R0, RZ, c[0x0][0x2cc], R0 ;  /* 0x0000b300ff000a19 */ /* 0x000fe40000011600 */
[----:B------:R-:W-:Y:S01]  /*6930*/  IMAD.X R245, RZ, RZ, R5, P5 ;  /* 0x000000fffff57224 */ /* 0x000fe200028e0605 */
[----:B------:R-:W-:-:S05]  /*6940*/  IADD3 R242, P5, R6, 0xc0, RZ ;  /* 0x000000c006f27810 */ /* 0x000fca0007fbe0ff */
[----:B------:R-:W-:Y:S02]  /*6950*/  IMAD.X R241, RZ, RZ, R5, P5 ;  /* 0x000000fffff17224 */ /* 0x000fe400028e0605 */
[----:B-1----:R-:W-:Y:S01]  /*6960*/  IMAD.X R2, RZ, RZ, R9, P6 ;  /* 0x000000ffff027224 */ /* 0x002fe200030e0609 */
[----:B------:R-:W-:-:S04]  /*6970*/  IADD3 R250, P6, R10, 0xc0, RZ ;  /* 0x000000c00afa7810 */ /* 0x000fc80007fde0ff */
[----:B------:R1:W-:Y:S01]  /*6980*/  STL [R1], R2 ;  /* 0x0000000201007387 */ /* 0x0003e20000100800 */
[----:B------:R-:W-:Y:S01]  /*6990*/  IMAD.X R247, RZ, RZ, R9, P6 ;  /* 0x000000fffff77224 */ /* 0x000fe200030e0609 */
[----:B------:R-:W-:Y:S02]  /*69a0*/  IADD3 R244, P6, R6, 0x80, RZ ;  /* 0x0000008006f47810 */ /* 0x000fe40007fde0ff */
[----:B------:R1:W-:Y:S02]  /*69b0*/  @P0 STL [R1+0x8], R0 ;  /* 0x0000080001000387 */ /* 0x0003e40000100800 */
[----:B------:R-:W-:Y:S02]  /*69c0*/  IADD3.X R243, RZ, R5, RZ, P6, !PT ;  /* 0x00000005fff37210 */ /* 0x000fe400037fe4ff */
.L_x_1613:
[----:B------:R-:W2:Y:S01]  /*69d0*/  LDL.64 R232, [R1+0x40] ;  /* 0x0000400001e87983 */ /* 0x000ea20000100a00 */
[----:B------:R-:W-:Y:S05]  /*69e0*/  DEPBAR.LE SB0, 0x0 ;  /* 0x000080000000791a */ /* 0x000fea0000000000 */
[----:B------:R-:W-:Y:S01]  /*69f0*/  BAR.SYNC.DEFER_BLOCKING 0x0 ;  /* 0x0000000000007b1d */ /* 0x000fe20000010000 */
[----:B------:R-:W-:Y:S01]  /*6a00*/  ISETP.GT.AND P6, PT, R231, R224, PT ;  /* 0x000000e0e700720c */ /* 0x000fe20003fc4270 */
[----:B------:R-:W-:Y:S02]  /*6a10*/  IMAD.MOV.U32 R229, RZ, RZ, c[0x0][0x208] ;  /* 0x00008200ffe57624 */ /* 0x000fe400078e00ff */
[----:B------:R-:W-:Y:S10]  /*6a20*/  IMAD.MOV.U32 R230, RZ, RZ, c[0x0][0x20c] ;  /* 0x00008300ffe67624 */ /* 0x000ff400078e00ff */
[----:B-1----:R-:W-:Y:S01]  /*6a30*/  @!P6 SHF.R.S32.HI R0, RZ, 0x1f, R224 ;  /* 0x0000001fff00e819 */ /* 0x002fe200000114e0 */
[----:B------:R-:W-:Y:S04]  /*6a40*/  @!P6 IMAD.WIDE.U32 R2, R224, c[0x0][0x208], RZ ;  /* 0x00008200e002ea25 */ /* 0x000fe800078e00ff */
[----:B------:R-:W-:Y:S04]  /*6a50*/  @!P6 IMAD R0, R0, c[0x0][0x208], RZ ;  /* 0x000082000000ea24 */ /* 0x000fe800078e02ff */
[----:B------:R-:W-:Y:S01]  /*6a60*/  @!P6 IMAD R20, R224, c[0x0][0x20c], R0 ;  /* 0x00008300e014ea24 */ /* 0x000fe200078e0200 */
[----:B------:R-:W3:Y:S01]  /*6a70*/  LDL.64 R226, [R1+0x28] ;  /* 0x0000280001e27983 */ /* 0x000ee20000100a00 */
[C---:B------:R-:W-:Y:S02]  /*6a80*/  @!P6 IMAD.SHL.U32 R0, R2.reuse, 0x40, RZ ;  /* 0x000000400200e824 */ /* 0x040fe400078e00ff */
[----:B------:R-:W-:Y:S03]  /*6a90*/  @!P6 IMAD.IADD R28, R3, 0x1, R20 ;  /* 0x00000001031ce824 */ /* 0x000fe600078e0214 */
[----:B------:R-:W4:Y:S02]  /*6aa0*/  LDL R228, [R1+0x4] ;  /* 0x0000040001e47983 */ /* 0x000f240000100800 */
[----:B------:R-:W-:Y:S04]  /*6ab0*/  @!P6 SHF.L.U64.HI R2, R2, 0x6, R28 ;  /* 0x000000060202e819 */ /* 0x000fe8000001021c */
[----:B------:R-:W5:Y:S06]  /*6ac0*/  LDL R223, [R1] ;  /* 0x0000000001df7983 */ /* 0x000f6c0000100800 */
[----:B------:R-:W-:Y:S06]  /*6ad0*/  LDSM.16.M88.4 R32, [R203+0x10100] ;  /* 0x01010000cb20783b */ /* 0x000fec0000000200 */
[----:B------:R-:W1:Y:S06]  /*6ae0*/  LDSM.16.M88.4 R8, [R196+0x8100] ;  /* 0x00810000c408783b */ /* 0x000e6c0000000200 */
[----:B------:R-:W1:Y:S06]  /*6af0*/  LDSM.16.M88.4 R16, [R196+0x8900] ;  /* 0x00890000c410783b */ /* 0x000e6c0000000200 */
[----:B------:R-:W1:Y:S06]  /*6b00*/  LDSM.16.M88.4 R24, [R196+0x9100] ;  /* 0x00910000c418783b */ /* 0x000e6c0000000200 */
[----:B------:R-:W2:Y:S06]  /*6b10*/  LDSM.16.M88.4 R168, [R196+0x9900] ;  /* 0x00990000c4a8783b */ /* 0x000eac0000000200 */
[----:B------:R-:W-:Y:S06]  /*6b20*/  LDSM.16.M88.4 R172, [R204+0x10100] ;  /* 0x01010000ccac783b */ /* 0x000fec0000000200 */
[----:B------:R-:W2:Y:S06]  /*6b30*/  LDSM.16.M88.4 R176, [R207] ;  /* 0x00000000cfb0783b */ /* 0x000eac0000000200 */
[----:B------:R-:W2:Y:S01]  /*6b40*/  LDSM.16.M88.4 R180, [R222] ;  /* 0x00000000deb4783b */ /* 0x000ea20000000200 */
[C---:B-1----:R-:W-:Y:S05]  /*6b50*/  HMMA.16816.F32.BF16 R4, R32.reuse, R8, RZ ;  /* 0x000000082004723c */ /* 0x042fea00000418ff */
[----:B------:R-:W1:Y:S03]  /*6b60*/  LDSM.16.M88.4 R184, [R221] ;  /* 0x00000000ddb8783b */ /* 0x000e660000000200 */
[C---:B------:R-:W-:Y:S03]  /*6b70*/  HMMA.16816.F32.BF16 R8, R32.reuse, R10, RZ ;  /* 0x0000000a2008723c */ /* 0x040fe600000418ff */
[----:B------:R-:W1:Y:S05]  /*6b80*/  LDSM.16.M88.4 R188, [R220] ;  /* 0x00000000dcbc783b */ /* 0x000e6a0000000200 */
[C---:B------:R-:W-:Y:S08]  /*6b90*/  HMMA.16816.F32.BF16 R12, R32.reuse, R16, RZ ;  /* 0x00000010200c723c */ /* 0x040ff000000418ff */
[C---:B------:R-:W-:Y:S08]  /*6ba0*/  HMMA.16816.F32.BF16 R16, R32.reuse, R18, RZ ;  /* 0x000000122010723c */ /* 0x040ff000000418ff */
[C---:B------:R-:W-:Y:S08]  /*6bb0*/  HMMA.16816.F32.BF16 R20, R32.reuse, R24, RZ ;  /* 0x000000182014723c */ /* 0x040ff000000418ff */
[C---:B------:R-:W-:Y:S01]  /*6bc0*/  HMMA.16816.F32.BF16 R24, R32.reuse, R26, RZ ;  /* 0x0000001a2018723c */ /* 0x040fe200000418ff */
[----:B--2---:R-:W-:Y:S04]  /*6bd0*/  @!P6 IADD3 R3, P5, R0, R232, RZ ;  /* 0x000000e80003e210 */ /* 0x004fe80007fbe0ff */
[C---:B------:R-:W-:Y:S01]  /*6be0*/  @!P6 LEA R192, P0, R3.reuse, c[0x0][0x1f8], 0x1 ;  /* 0x00007e0003c0ea11 */ /* 0x040fe200078008ff */
[----:B---3--:R-:W-:Y:S06]  /*6bf0*/  @!P6 IMAD.X R28, R2, 0x1, R227, P5 ;  /* 0x00000001021ce824 */ /* 0x008fec00028e06e3 */
[----:B------:R-:W-:Y:S02]  /*6c00*/  @!P6 LEA.HI.X R193, R3, c[0x0][0x1fc], R28, 0x1, P0 ;  /* 0x00007f0003c1ea11 */ /* 0x000fe400000f0c1c */
[C---:B------:R-:W-:Y:S01]  /*6c10*/  HMMA.16816.F32.BF16 R28, R32.reuse, R168, RZ ;  /* 0x000000a8201c723c */ /* 0x040fe200000418ff */
[----:B----4-:R-:W-:Y:S02]  /*6c20*/  @!P6 IADD3 R3, P0, R0, R228, RZ ;  /* 0x000000e40003e210 */ /* 0x010fe40007f1e0ff */
[----:B------:R-:W-:Y:S01]  /*6c30*/  @!PT LDS RZ, [RZ] ;  /* 0x00000000fffff984 */ /* 0x000fe20000000800 */
[----:B------:R-:W-:Y:S01]  /*6c40*/  @!PT LDS RZ, [RZ] ;  /* 0x00000000fffff984 */ /* 0x000fe20000000800 */
[----:B------:R-:W-:Y:S01]  /*6c50*/  @!PT LDS RZ, [RZ] ;  /* 0x00000000fffff984 */ /* 0x000fe20000000800 */
[----:B------:R2:W-:Y:S02]  /*6c60*/  @!P6 LDGSTS.E.BYPASS.LTC128B.128 [R225+0x100], [R192.64], !P4 ;  /* 0x00100000c0e1efae */ /* 0x0005e4000e101d4c */
[C---:B------:R-:W-:Y:S01]  /*6c70*/  @!P6 LEA R194, P5, R3.reuse, c[0x0][0x1f8], 0x1 ;  /* 0x00007e0003c2ea11 */ /* 0x040fe200078a08ff */
[----:B-----5:R-:W-:Y:S01]  /*6c80*/  @!P6 IMAD.X R135, R2, 0x1, R223, P0 ;  /* 0x000000010287e824 */ /* 0x020fe200000e06df */
[----:B------:R-:W-:Y:S01]  /*6c90*/  @!P6 IADD3 R132, P0, R0, R252, RZ ;  /* 0x000000fc0084e210 */ /* 0x000fe20007f1e0ff */
[----:B------:R-:W-:Y:S04]  /*6ca0*/  HMMA.16816.F32.BF16 R32, R32, R170, RZ ;  /* 0x000000aa2020723c */ /* 0x000fe800000418ff */
[----:B------:R-:W-:Y:S01]  /*6cb0*/  @!P6 LEA.HI.X R195, R3, c[0x0][0x1fc], R135, 0x1, P5 ;  /* 0x00007f0003c3ea11 */ /* 0x000fe200028f0c87 */
[----:B------:R-:W-:Y:S01]  /*6cc0*/  @!P6 IMAD.X R169, R2, 0x1, R251, P0 ;  /* 0x0000000102a9e824 */ /* 0x000fe200000e06fb */
[C---:B------:R-:W-:Y:S02]  /*6cd0*/  @!P6 LEA R168, P0, R132.reuse, c[0x0][0x1f8], 0x1 ;  /* 0x00007e0084a8ea11 */ /* 0x040fe400078008ff */
[C---:B------:R-:W-:Y:S01]  /*6ce0*/  HMMA.16816.F32.BF16 R4, R172.reuse, R176, R4 ;  /* 0x000000b0ac04723c */ /* 0x040fe20000041804 */
[----:B------:R3:W-:Y:S04]  /*6cf0*/  @!P6 LDGSTS.E.BYPASS.LTC128B.128 [R225+0x2100], [R194.64], !P3 ;  /* 0x02100000c2e1efae */ /* 0x0007e8000d901d4c */
[----:B------:R-:W-:Y:S02]  /*6d00*/  @!P6 LEA.HI.X R169, R132, c[0x0][0x1fc], R169, 0x1, P0 ;  /* 0x00007f0084a9ea11 */ /* 0x000fe400000f0ca9 */
[----:B------:R-:W-:Y:S01]  /*6d10*/  @!P6 IADD3 R3, P5, R0, R250, RZ ;  /* 0x000000fa0003e210 */ /* 0x000fe20007fbe0ff */
[C---:B------:R-:W-:Y:S02]  /*6d20*/  HMMA.16816.F32.BF16 R8, R172.reuse, R178, R8 ;  /* 0x000000b2ac08723c */ /* 0x040fe40000041808 */
[----:B------:R4:W-:Y:S02]  /*6d30*/  @!P6 LDGSTS.E.BYPASS.LTC128B.128 [R225+0x4100], [R168.64], !P2 ;  /* 0x04100000a8e1efae */ /* 0x0009e4000d101d4c */
[----:B------:R-:W-:Y:S01]  /*6d40*/  @!P6 IMAD.X R135, R2, 0x1, R247, P5 ;  /* 0x000000010287e824 */ /* 0x000fe200028e06f7 */
[----:B------:R-:W-:Y:S02]  /*6d50*/  @!P6 LEA R0, P0, R229, R0, 0x5 ;  /* 0x00000000e500e211 */ /* 0x000fe400078028ff */
[C---:B--2---:R-:W-:Y:S01]  /*6d60*/  @!P6 LEA R192, P5, R3.reuse, c[0x0][0x1f8], 0x1 ;  /* 0x00007e0003c0ea11 */ /* 0x044fe200078a08ff */
[C---:B------:R-:W-:Y:S04]  /*6d70*/  HMMA.16816.F32.BF16 R12, R172.reuse, R180, R12 ;  /* 0x000000b4ac0c723c */ /* 0x040fe8000004180c */
[----:B------:R-:W-:Y:S02]  /*6d80*/  @!P6 LEA.HI.X R193, R3, c[0x0][0x1fc], R135, 0x1, P5 ;  /* 0x00007f0003c1ea11 */ /* 0x000fe400028f0c87 */
[----:B------:R-:W-:Y:S01]  /*6d90*/  @!P6 LEA.HI.X R2, R229, R2, R230, 0x5, P0 ;  /* 0x00000002e502e211 */ /* 0x000fe200000f2ce6 */
[----:B------:R-:W-:Y:S01]  /*6da0*/  IMAD.MOV.U32 R230, RZ, RZ, 0x5 ;  /* 0x00000005ffe67424 */ /* 0x000fe200078e00ff */
[C---:B------:R-:W-:Y:S01]  /*6db0*/  HMMA.16816.F32.BF16 R16, R172.reuse, R182, R16 ;  /* 0x000000b6ac10723c */ /* 0x040fe20000041810 */
[----:B------:R3:W-:Y:S03]  /*6dc0*/  @!P6 LDGSTS.E.BYPASS.LTC128B.128 [R225+0x6100], [R192.64], !P1 ;  /* 0x06100000c0e1efae */ /* 0x0007e6000c901d4c */
[C---:B------:R-:W-:Y:S02]  /*6dd0*/  @!P6 IADD3 R132, P5, R0.reuse, R232, RZ ;  /* 0x000000e80084e210 */ /* 0x040fe40007fbe0ff */
[----:B------:R-:W-:Y:S02]  /*6de0*/  @!P6 IADD3 R3, P0, R0, R228, RZ ;  /* 0x000000e40003e210 */ /* 0x000fe40007f1e0ff */
[C---:B-1----:R-:W-:Y:S01]  /*6df0*/  HMMA.16816.F32.BF16 R20, R172.reuse, R184, R20 ;  /* 0x000000b8ac14723c */ /* 0x042fe20000041814 */
[----:B------:R-:W2:Y:S03]  /*6e00*/  LDL.64 R228, [R1+0x38] ;  /* 0x0000380001e47983 */ /* 0x000ea60000100a00 */
[----:B------:R-:W-:Y:S01]  /*6e10*/  @!P6 IMAD.X R135, R2, 0x1, R227, P5 ;  /* 0x000000010287e824 */ /* 0x000fe200028e06e3 */
[----:B------:R-:W-:Y:S01]  /*6e20*/  @!P6 LEA R176, P5, R132, c[0x0][0x1f8], 0x1 ;  /* 0x00007e0084b0ea11 */ /* 0x000fe200078a08ff */
[----:B----4-:R-:W-:Y:S01]  /*6e30*/  @!P6 IMAD.X R168, R2, 0x1, R223, P0 ;  /* 0x0000000102a8e824 */ /* 0x010fe200000e06df */
[C---:B------:R-:W-:Y:S01]  /*6e40*/  @!P6 LEA R170, P0, R3.reuse, c[0x0][0x1f8], 0x1 ;  /* 0x00007e0003aaea11 */ /* 0x040fe200078008ff */
[C---:B------:R-:W-:Y:S01]  /*6e50*/  HMMA.16816.F32.BF16 R24, R172.reuse, R186, R24 ;  /* 0x000000baac18723c */ /* 0x040fe20000041818 */
[----:B------:R-:W4:Y:S03]  /*6e60*/  LDL.64 R226, [R1+0x30] ;  /* 0x0000300001e27983 */ /* 0x000f260000100a00 */
[----:B------:R-:W-:Y:S01]  /*6e70*/  @!P6 LEA.HI.X R177, R132, c[0x0][0x1fc], R135, 0x1, P5 ;  /* 0x00007f0084b1ea11 */ /* 0x000fe200028f0c87 */
[----:B------:R-:W-:Y:S01]  /*6e80*/  IMAD.MOV.U32 R223, RZ, RZ, c[0x0][0x1e0] ;  /* 0x00007800ffdf7624 */ /* 0x000fe200078e00ff */
[----:B------:R-:W-:Y:S02]  /*6e90*/  @!P6 IADD3 R132, P5, R0, R252, RZ ;  /* 0x000000fc0084e210 */ /* 0x000fe40007fbe0ff */
[C---:B------:R-:W-:Y:S01]  /*6ea0*/  HMMA.16816.F32.BF16 R28, R172.reuse, R188, R28 ;  /* 0x000000bcac1c723c */ /* 0x040fe2000004181c */
[----:B------:R1:W-:Y:S03]  /*6eb0*/  @!P6 LDGSTS.E.BYPASS.LTC128B.128 [R225+0x1100], [R176.64], !P4 ;  /* 0x01100000b0e1efae */ /* 0x0003e6000e101d4c */
[----:B------:R-:W-:Y:S02]  /*6ec0*/  @!P6 LEA.HI.X R171, R3, c[0x0][0x1fc], R168, 0x1, P0 ;  /* 0x00007f0003abea11 */ /* 0x000fe400000f0ca8 */
[----:B------:R-:W-:Y:S02]  /*6ed0*/  @!P6 IADD3.X R135, R2, R251, RZ, P5, !PT ;  /* 0x000000fb0287e210 */ /* 0x000fe40002ffe4ff */
[----:B------:R-:W-:Y:S01]  /*6ee0*/  HMMA.16816.F32.BF16 R32, R172, R190, R32 ;  /* 0x000000beac20723c */ /* 0x000fe20000041820 */
[----:B------:R5:W-:Y:S03]  /*6ef0*/  @!P6 LDGSTS.E.BYPASS.LTC128B.128 [R225+0x3100], [R170.64], !P3 ;  /* 0x03100000aae1efae */ /* 0x000be6000d901d4c */
[----:B------:R-:W-:Y:S02]  /*6f00*/  @!P6 LEA R168, P5, R132, c[0x0][0x1f8], 0x1 ;  /* 0x00007e0084a8ea11 */ /* 0x000fe400078a08ff */
[----:B------:R-:W-:Y:S02]  /*6f10*/  @!P6 IADD3 R0, P0, R0, R250, RZ ;  /* 0x000000fa0000e210 */ /* 0x000fe40007f1e0ff */
[----:B------:R-:W-:Y:S04]  /*6f20*/  @!P6 LEA.HI.X R169, R132, c[0x0][0x1fc], R135, 0x1, P5 ;  /* 0x00007f0084a9ea11 */ /* 0x000fe800028f0c87 */
[----:B------:R-:W-:Y:S01]  /*6f30*/  @!P6 IMAD.X R3, R2, 0x1, R247, P0 ;  /* 0x000000010203e824 */ /* 0x000fe200000e06f7 */
[----:B------:R5:W-:Y:S01]  /*6f40*/  @!P6 LDGSTS.E.BYPASS.LTC128B.128 [R225+0x5100], [R168.64], !P2 ;  /* 0x05100000a8e1efae */ /* 0x000be2000d101d4c */
[C---:B------:R-:W-:Y:S02]  /*6f50*/  @!P6 LEA R2, P0, R0.reuse, c[0x0][0x1f8], 0x1 ;  /* 0x00007e000002ea11 */ /* 0x040fe400078008ff */
[----:B------:R-:W-:Y:S02]  /*6f60*/  SHF.L.U32 R223, R223, 0x5, RZ ;  /* 0x00000005dfdf7819 */ /* 0x000fe400000006ff */
[----:B------:R-:W-:Y:S05]  /*6f70*/  @!P6 LEA.HI.X R3, R0, c[0x0][0x1fc], R3, 0x1, P0 ;  /* 0x00007f000003ea11 */ /* 0x000fea00000f0c03 */
[----:B------:R5:W-:Y:S01]  /*6f80*/  @!P6 LDGSTS.E.BYPASS.LTC128B.128 [R225+0x7100], [R2.64], !P1 ;  /* 0x0710000002e1efae */ /* 0x000be2000c901d4c */
[C---:B------:R-:W-:Y:S05]  /*6f90*/  ISETP.GT.AND P6, PT, R224.reuse, R231, PT ;  /* 0x000000e7e000720c */ /* 0x040fea0003fc4270 */
[----:B-1----:R-:W-:Y:S06]  /*6fa0*/  LDSM.16.M88.4 R176, [R202+0x8100] ;  /* 0x00810000cab0783b */ /* 0x002fec0000000200 */
[----:B---3--:R-:W-:Y:S02]  /*6fb0*/  LDSM.16.M88.4 R192, [R202+0x8900] ;  /* 0x00890000cac0783b */ /* 0x008fe40000000200 */
[----:B------:R-:W-:Y:S04]  /*6fc0*/  @P6 IADD3 R0, R224, -0x1, RZ ;  /* 0xffffffffe0006810 */ /* 0x000fe80007ffe0ff */
[----:B-----5:R-:W1:Y:S06]  /*6fd0*/  LDSM.16.M88.4 R168, [R206+0x10100] ;  /* 0x01010000cea8783b */ /* 0x020e6c0000000200 */
[----:B------:R-:W3:Y:S01]  /*6fe0*/  LDSM.16.M88.4 R180, [R202+0x9100] ;  /* 0x00910000cab4783b */ /* 0x000ee20000000200 */
[----:B------:R-:W-:Y:S05]  /*6ff0*/  @P6 IMAD.WIDE.U32 R2, R0, c[0x0][0x1e0], RZ ;  /* 0x0000780000026a25 */ /* 0x000fea00078e00ff */
[----:B------:R-:W0:Y:S06]  /*7000*/  LDGDEPBAR ;  /* 0x00000000000079af */ /* 0x000e2c0000000000 */
[----:B------:R-:W5:Y:S06]  /*7010*/  LDSM.16.M88.4 R184, [R202+0x9900] ;  /* 0x00990000cab8783b */ /* 0x000f6c0000000200 */
[----:B------:R-:W-:Y:S06]  /*7020*/  LDSM.16.M88.4 R172, [R205+0x10100] ;  /* 0x01010000cdac783b */ /* 0x000fec0000000200 */
[----:B------:R-:W-:Y:S01]  /*7030*/  LDSM.16.M88.4 R188, [R201+0x800] ;  /* 0x00080000c9bc783b */ /* 0x000fe20000000200 */
[C---:B-1----:R-:W-:Y:S08]  /*7040*/  HMMA.16816.F32.BF16 R4, R168.reuse, R176, R4 ;  /* 0x000000b0a804723c */ /* 0x042ff00000041804 */
[C---:B------:R-:W-:Y:S01]  /*7050*/  HMMA.16816.F32.BF16 R8, R168.reuse, R178, R8 ;  /* 0x000000b2a808723c */ /* 0x040fe20000041808 */
[----:B------:R-:W1:Y:S07]  /*7060*/  LDSM.16.M88.4 R176, [R201] ;  /* 0x00000000c9b0783b */ /* 0x000e6e0000000200 */
[C---:B------:R-:W-:Y:S08]  /*7070*/  HMMA.16816.F32.BF16 R12, R168.reuse, R192, R12 ;  /* 0x000000c0a80c723c */ /* 0x040ff0000004180c */
[C---:B------:R-:W-:Y:S01]  /*7080*/  HMMA.16816.F32.BF16 R16, R168.reuse, R194, R16 ;  /* 0x000000c2a810723c */ /* 0x040fe20000041810 */
[----:B------:R-:W1:Y:S07]  /*7090*/  LDSM.16.M88.4 R192, [R201+0x1000] ;  /* 0x00100000c9c0783b */ /* 0x000e6e0000000200 */
[C---:B---3--:R-:W-:Y:S08]  /*70a0*/  HMMA.16816.F32.BF16 R20, R168.reuse, R180, R20 ;  /* 0x000000b4a814723c */ /* 0x048ff00000041814 */
[C---:B------:R-:W-:Y:S01]  /*70b0*/  HMMA.16816.F32.BF16 R24, R168.reuse, R182, R24 ;  /* 0x000000b6a818723c */ /* 0x040fe20000041818 */
[----:B------:R-:W3:Y:S07]  /*70c0*/  LDSM.16.M88.4 R180, [R201+0x1800] ;  /* 0x00180000c9b4783b */ /* 0x000eee0000000200 */
[C---:B-----5:R-:W-:Y:S08]  /*70d0*/  HMMA.16816.F32.BF16 R28, R168.reuse, R184, R28 ;  /* 0x000000b8a81c723c */ /* 0x060ff0000004181c */
[----:B------:R-:W-:Y:S01]  /*70e0*/  HMMA.16816.F32.BF16 R32, R168, R186, R32 ;  /* 0x000000baa820723c */ /* 0x000fe20000041820 */
[----:B------:R-:W-:Y:S06]  /*70f0*/  LDSM.16.M88.4 R168, [R203+0x14100] ;  /* 0x01410000cba8783b */ /* 0x000fec0000000200 */
[----:B------:R-:W5:Y:S01]  /*7100*/  LDSM.16.M88.4 R184, [R196+0xa100] ;  /* 0x00a10000c4b8783b */ /* 0x000f620000000200 */
        /* <DEDUP_REMOVED lines=8> */
[----:B------:R-:W-:Y:S07]  /*7190*/  LDSM.16.M88.4 R192, [R219] ;  /* 0x00000000dbc0783b */ /* 0x000fee0000000200 */
[C---:B---3--:R-:W-:Y:S08]  /*71a0*/  HMMA.16816.F32.BF16 R28, R172.reuse, R180, R28 ;  /* 0x000000b4ac1c723c */ /* 0x048ff0000004181c */
[----:B------:R-:W-:Y:S01]  /*71b0*/  HMMA.16816.F32.BF16 R32, R172, R182, R32 ;  /* 0x000000b6ac20723c */ /* 0x000fe20000041820 */
[----:B------:R-:W3:Y:S06]  /*71c0*/  LDSM.16.M88.4 R172, [R196+0xb900] ;  /* 0x00b90000c4ac783b */ /* 0x000eec0000000200 */
[----:B------:R-:W3:Y:S01]  /*71d0*/  LDSM.16.M88.4 R180, [R204+0x14100] ;  /* 0x01410000ccb4783b */ /* 0x000ee20000000200 */
[C---:B-----5:R-:W-:Y:S08]  /*71e0*/  HMMA.16816.F32.BF16 R4, R168.reuse, R184, R4 ;  /* 0x000000b8a804723c */ /* 0x060ff00000041804 */
[C---:B------:R-:W-:Y:S01]  /*71f0*/  HMMA.16816.F32.BF16 R8, R168.reuse, R186, R8 ;  /* 0x000000baa808723c */ /* 0x040fe20000041808 */
[----:B------:R-:W5:Y:S07]  /*7200*/  LDSM.16.M88.4 R184, [R218] ;  /* 0x00000000dab8783b */ /* 0x000f6e0000000200 */
[C---:B-1----:R-:W-:Y:S08]  /*7210*/  HMMA.16816.F32.BF16 R12, R168.reuse, R176, R12 ;  /* 0x000000b0a80c723c */ /* 0x042ff0000004180c */
[C---:B------:R-:W-:Y:S01]  /*7220*/  HMMA.16816.F32.BF16 R16, R168.reuse, R178, R16 ;  /* 0x000000b2a810723c */ /* 0x040fe20000041810 */
[----:B------:R-:W-:Y:S07]  /*7230*/  LDSM.16.M88.4 R176, [R206+0x14100] ;  /* 0x01410000ceb0783b */ /* 0x000fee0000000200 */
[C---:B------:R-:W-:Y:S08]  /*7240*/  HMMA.16816.F32.BF16 R20, R168.reuse, R188, R20 ;  /* 0x000000bca814723c */ /* 0x040ff00000041814 */
[C---:B------:R-:W-:Y:S01]  /*7250*/  HMMA.16816.F32.BF16 R24, R168.reuse, R190, R24 ;  /* 0x000000bea818723c */ /* 0x040fe20000041818 */
[----:B------:R-:W-:Y:S07]  /*7260*/  LDSM.16.M88.4 R188, [R202+0xa100] ;  /* 0x00a10000cabc783b */ /* 0x000fee0000000200 */
[C---:B---3--:R-:W-:Y:S08]  /*7270*/  HMMA.16816.F32.BF16 R28, R168.reuse, R172, R28 ;  /* 0x000000aca81c723c */ /* 0x048ff0000004181c */
[----:B------:R-:W-:Y:S01]  /*7280*/  HMMA.16816.F32.BF16 R32, R168, R174, R32 ;  /* 0x000000aea820723c */ /* 0x000fe20000041820 */
[----:B------:R-:W1:Y:S06]  /*7290*/  LDSM.16.M88.4 R168, [R217] ;  /* 0x00000000d9a8783b */ /* 0x000e6c0000000200 */
[----:B------:R-:W3:Y:S01]  /*72a0*/  LDSM.16.M88.4 R172, [R216] ;  /* 0x00000000d8ac783b */ /* 0x000ee20000000200 */
[C---:B------:R-:W-:Y:S08]  /*72b0*/  HMMA.16816.F32.BF16 R4, R180.reuse, R192, R4 ;  /* 0x000000c0b404723c */ /* 0x040ff00000041804 */
[C---:B------:R-:W-:Y:S01]  /*72c0*/  HMMA.16816.F32.BF16 R8, R180.reuse, R194, R8 ;  /* 0x000000c2b408723c */ /* 0x040fe20000041808 */
[----:B------:R-:W2:Y:S07]  /*72d0*/  LDSM.16.M88.4 R192, [R202+0xa900] ;  /* 0x00a90000cac0783b */ /* 0x000eae0000000200 */
[C---:B-----5:R-:W-:Y:S08]  /*72e0*/  HMMA.16816.F32.BF16 R12, R180.reuse, R184, R12 ;  /* 0x000000b8b40c723c */ /* 0x060ff0000004180c */
[C---:B------:R-:W-:Y:S01]  /*72f0*/  HMMA.16816.F32.BF16 R16, R180.reuse, R186, R16 ;  /* 0x000000bab410723c */ /* 0x040fe20000041810 */
[----:B------:R-:W5:Y:S07]  /*7300*/  LDSM.16.M88.4 R184, [R202+0xb100] ;  /* 0x00b10000cab8783b */ /* 0x000f6e0000000200 */
[C---:B-1----:R-:W-:Y:S08]  /*7310*/  HMMA.16816.F32.BF16 R20, R180.reuse, R168, R20 ;  /* 0x000000a8b414723c */ /* 0x042ff00000041814 */
[C---:B------:R-:W-:Y:S01]  /*7320*/  HMMA.16816.F32.BF16 R24, R180.reuse, R170, R24 ;  /* 0x000000aab418723c */ /* 0x040fe20000041818 */
[----:B------:R-:W1:Y:S07]  /*7330*/  LDSM.16.M88.4 R168, [R202+0xb900] ;  /* 0x00b90000caa8783b */ /* 0x000e6e0000000200 */
[C---:B---3--:R-:W-:Y:S08]  /*7340*/  HMMA.16816.F32.BF16 R28, R180.reuse, R172, R28 ;  /* 0x000000acb41c723c */ /* 0x048ff0000004181c */
[----:B------:R-:W-:Y:S01]  /*7350*/  HMMA.16816.F32.BF16 R32, R180, R174, R32 ;  /* 0x000000aeb420723c */ /* 0x000fe20000041820 */
[----:B------:R-:W-:Y:S06]  /*7360*/  LDSM.16.M88.4 R172, [R205+0x14100] ;  /* 0x01410000cdac783b */ /* 0x000fec0000000200 */
[----:B------:R-:W3:Y:S01]  /*7370*/  LDSM.16.M88.4 R180, [R201+0x2000] ;  /* 0x00200000c9b4783b */ /* 0x000ee20000000200 */
[C---:B------:R-:W-:Y:S08]  /*7380*/  HMMA.16816.F32.BF16 R4, R176.reuse, R188, R4 ;  /* 0x000000bcb004723c */ /* 0x040ff00000041804 */
[C---:B------:R-:W-:Y:S01]  /*7390*/  HMMA.16816.F32.BF16 R8, R176.reuse, R190, R8 ;  /* 0x000000beb008723c */ /* 0x040fe20000041808 */
[----:B------:R-:W3:Y:S07]  /*73a0*/  LDSM.16.M88.4 R188, [R201+0x2800] ;  /* 0x00280000c9bc783b */ /* 0x000eee0000000200 */
[C---:B--2---:R-:W-:Y:S08]  /*73b0*/  HMMA.16816.F32.BF16 R12, R176.reuse, R192, R12 ;  /* 0x000000c0b00c723c */ /* 0x044ff0000004180c */
[C---:B------:R-:W-:Y:S01]  /*73c0*/  HMMA.16816.F32.BF16 R16, R176.reuse, R194, R16 ;  /* 0x000000c2b010723c */ /* 0x040fe20000041810 */
[----:B------:R-:W2:Y:S07]  /*73d0*/  LDSM.16.M88.4 R192, [R201+0x3000] ;  /* 0x00300000c9c0783b */ /* 0x000eae0000000200 */
[C---:B-----5:R-:W-:Y:S08]  /*73e0*/  HMMA.16816.F32.BF16 R20, R176.reuse, R184, R20 ;  /* 0x000000b8b014723c */ /* 0x060ff00000041814 */
[C---:B------:R-:W-:Y:S01]  /*73f0*/  HMMA.16816.F32.BF16 R24, R176.reuse, R186, R24 ;  /* 0x000000bab018723c */ /* 0x040fe20000041818 */
[----:B------:R-:W5:Y:S07]  /*7400*/  LDSM.16.M88.4 R184, [R201+0x3800] ;  /* 0x00380000c9b8783b */ /* 0x000f6e0000000200 */
[C---:B-1----:R-:W-:Y:S08]  /*7410*/  HMMA.16816.F32.BF16 R28, R176.reuse, R168, R28 ;  /* 0x000000a8b01c723c */ /* 0x042ff0000004181c */
[----:B------:R-:W-:Y:S01]  /*7420*/  HMMA.16816.F32.BF16 R32, R176, R170, R32 ;  /* 0x000000aab020723c */ /* 0x000fe20000041820 */
[----:B------:R-:W-:Y:S06]  /*7430*/  LDSM.16.M88.4 R168, [R203+0x18100] ;  /* 0x01810000cba8783b */ /* 0x000fec0000000200 */
[----:B------:R-:W1:Y:S01]  /*7440*/  LDSM.16.M88.4 R176, [R196+0xc100] ;  /* 0x00c10000c4b0783b */ /* 0x000e620000000200 */
[C---:B---3--:R-:W-:Y:S08]  /*7450*/  HMMA.16816.F32.BF16 R4, R172.reuse, R180, R4 ;  /* 0x000000b4ac04723c */ /* 0x048ff00000041804 */
[C---:B------:R-:W-:Y:S01]  /*7460*/  HMMA.16816.F32.BF16 R8, R172.reuse, R182, R8 ;  /* 0x000000b6ac08723c */ /* 0x040fe20000041808 */
[----:B------:R-:W3:Y:S07]  /*7470*/  LDSM.16.M88.4 R180, [R196+0xc900] ;  /* 0x00c90000c4b4783b */ /* 0x000eee0000000200 */
[C---:B------:R-:W-:Y:S08]  /*7480*/  HMMA.16816.F32.BF16 R12, R172.reuse, R188, R12 ;  /* 0x000000bcac0c723c */ /* 0x040ff0000004180c */
[C---:B------:R-:W-:Y:S01]  /*7490*/  HMMA.16816.F32.BF16 R16, R172.reuse, R190, R16 ;  /* 0x000000beac10723c */ /* 0x040fe20000041810 */
[----:B------:R-:W3:Y:S07]  /*74a0*/  LDSM.16.M88.4 R188, [R196+0xd100] ;  /* 0x00d10000c4bc783b */ /* 0x000eee0000000200 */
[C---:B--2---:R-:W-:Y:S08]  /*74b0*/  HMMA.16816.F32.BF16 R20, R172.reuse, R192, R20 ;  /* 0x000000c0ac14723c */ /* 0x044ff00000041814 */
[C---:B------:R-:W-:Y:S01]  /*74c0*/  HMMA.16816.F32.BF16 R24, R172.reuse, R194, R24 ;  /* 0x000000c2ac18723c */ /* 0x040fe20000041818 */
[----:B------:R-:W2:Y:S07]  /*74d0*/  LDSM.16.M88.4 R192, [R196+0xd900] ;  /* 0x00d90000c4c0783b */ /* 0x000eae0000000200 */
[C---:B-----5:R-:W-:Y:S08]  /*74e0*/  HMMA.16816.F32.BF16 R28, R172.reuse, R184, R28 ;  /* 0x000000b8ac1c723c */ /* 0x060ff0000004181c */
[----:B------:R-:W-:Y:S01]  /*74f0*/  HMMA.16816.F32.BF16 R32, R172, R186, R32 ;  /* 0x000000baac20723c */ /* 0x000fe20000041820 */
[----:B------:R-:W-:Y:S06]  /*7500*/  LDSM.16.M88.4 R172, [R204+0x18100] ;  /* 0x01810000ccac783b */ /* 0x000fec0000000200 */
[----:B------:R-:W5:Y:S01]  /*7510*/  LDSM.16.M88.4 R184, [R215] ;  /* 0x00000000d7b8783b */ /* 0x000f620000000200 */
[C---:B-1----:R-:W-:Y:S08]  /*7520*/  HMMA.16816.F32.BF16 R4, R168.reuse, R176, R4 ;  /* 0x000000b0a804723c */ /* 0x042ff00000041804 */
[C---:B------:R-:W-:Y:S01]  /*7530*/  HMMA.16816.F32.BF16 R8, R168.reuse, R178, R8 ;  /* 0x000000b2a808723c */ /* 0x040fe20000041808 */
[----:B------:R-:W1:Y:S07]  /*7540*/  LDSM.16.M88.4 R176, [R214] ;  /* 0x00000000d6b0783b */ /* 0x000e6e0000000200 */
[C---:B---3--:R-:W-:Y:S08]  /*7550*/  HMMA.16816.F32.BF16 R12, R168.reuse, R180, R12 ;  /* 0x000000b4a80c723c */ /* 0x048ff0000004180c */
[C---:B------:R-:W-:Y:S01]  /*7560*/  HMMA.16816.F32.BF16 R16, R168.reuse, R182, R16 ;  /* 0x000000b6a810723c */ /* 0x040fe20000041810 */
[----:B------:R-:W3:Y:S07]  /*7570*/  LDSM.16.M88.4 R180, [R213] ;  /* 0x00000000d5b4783b */ /* 0x000eee0000000200 */
[C---:B------:R-:W-:Y:S08]  /*7580*/  HMMA.16816.F32.BF16 R20, R168.reuse, R188, R20 ;  /* 0x000000bca814723c */ /* 0x040ff00000041814 */
[C---:B------:R-:W-:Y:S01]  /*7590*/  HMMA.16816.F32.BF16 R24, R168.reuse, R190, R24 ;  /* 0x000000bea818723c */ /* 0x040fe20000041818 */
[----:B------:R-:W-:Y:S07]  /*75a0*/  LDSM.16.M88.4 R188, [R206+0x18100] ;  /* 0x01810000cebc783b */ /* 0x000fee0000000200 */
[C---:B--2---:R-:W-:Y:S08]  /*75b0*/  HMMA.16816.F32.BF16 R28, R168.reuse, R192, R28 ;  /* 0x000000c0a81c723c */ /* 0x044ff0000004181c */
[----:B------:R-:W-:Y:S01]  /*75c0*/  HMMA.16816.F32.BF16 R32, R168, R194, R32 ;  /* 0x000000c2a820723c */ /* 0x000fe20000041820 */
[----:B------:R-:W2:Y:S06]  /*75d0*/  LDSM.16.M88.4 R168, [R212] ;  /* 0x00000000d4a8783b */ /* 0x000eac0000000200 */
[----:B------:R-:W2:Y:S01]  /*75e0*/  LDSM.16.M88.4 R192, [R202+0xc100] ;  /* 0x00c10000cac0783b */ /* 0x000ea20000000200 */
[C---:B-----5:R-:W-:Y:S08]  /*75f0*/  HMMA.16816.F32.BF16 R4, R172.reuse, R184, R4 ;  /* 0x000000b8ac04723c */ /* 0x060ff00000041804 */
[C---:B------:R-:W-:Y:S01]  /*7600*/  HMMA.16816.F32.BF16 R8, R172.reuse, R186, R8 ;  /* 0x000000baac08723c */ /* 0x040fe20000041808 */
[----:B------:R-:W5:Y:S07]  /*7610*/  LDSM.16.M88.4 R184, [R202+0xc900] ;  /* 0x00c90000cab8783b */ /* 0x000f6e0000000200 */
[C---:B-1----:R-:W-:Y:S08]  /*7620*/  HMMA.16816.F32.BF16 R12, R172.reuse, R176, R12 ;  /* 0x000000b0ac0c723c */ /* 0x042ff0000004180c */
[C---:B------:R-:W-:Y:S01]  /*7630*/  HMMA.16816.F32.BF16 R16, R172.reuse, R178, R16 ;  /* 0x000000b2ac10723c */ /* 0x040fe20000041810 */
[----:B------:R-:W-:Y:S07]  /*7640*/  LDSM.16.M88.4 R176, [R205+0x18100] ;  /* 0x01810000cdb0783b */ /* 0x000fee0000000200 */
[C---:B---3--:R-:W-:Y:S08]  /*7650*/  HMMA.16816.F32.BF16 R20, R172.reuse, R180, R20 ;  /* 0x000000b4ac14723c */ /* 0x048ff00000041814 */
[C---:B------:R-:W-:Y:S01]  /*7660*/  HMMA.16816.F32.BF16 R24, R172.reuse, R182, R24 ;  /* 0x000000b6ac18723c */ /* 0x040fe20000041818 */
[----:B------:R-:W-:Y:S07]  /*7670*/  LDSM.16.M88.4 R180, [R201+0x4000] ;  /* 0x00400000c9b4783b */ /* 0x000fee0000000200 */
[C---:B--2---:R-:W-:Y:S08]  /*7680*/  HMMA.16816.F32.BF16 R28, R172.reuse, R168, R28 ;  /* 0x000000a8ac1c723c */ /* 0x044ff0000004181c */
[----:B------:R-:W-:Y:S01]  /*7690*/  HMMA.16816.F32.BF16 R32, R172, R170, R32 ;  /* 0x000000aaac20723c */ /* 0x000fe20000041820 */
[----:B------:R-:W1:Y:S06]  /*76a0*/  LDSM.16.M88.4 R168, [R202+0xd100] ;  /* 0x00d10000caa8783b */ /* 0x000e6c0000000200 */
[----:B------:R-:W2:Y:S01]  /*76b0*/  LDSM.16.M88.4 R172, [R202+0xd900] ;  /* 0x00d90000caac783b */ /* 0x000ea20000000200 */
[C---:B------:R-:W-:Y:S08]  /*76c0*/  HMMA.16816.F32.BF16 R4, R188.reuse, R192, R4 ;  /* 0x000000c0bc04723c */ /* 0x040ff00000041804 */
[C---:B------:R-:W-:Y:S01]  /*76d0*/  HMMA.16816.F32.BF16 R8, R188.reuse, R194, R8 ;  /* 0x000000c2bc08723c */ /* 0x040fe20000041808 */
[----:B------:R-:W3:Y:S07]  /*76e0*/  LDSM.16.M88.4 R192, [R201+0x4800] ;  /* 0x00480000c9c0783b */ /* 0x000eee0000000200 */
[C---:B-----5:R-:W-:Y:S08]  /*76f0*/  HMMA.16816.F32.BF16 R12, R188.reuse, R184, R12 ;  /* 0x000000b8bc0c723c */ /* 0x060ff0000004180c */
[C---:B------:R-:W-:Y:S01]  /*7700*/  HMMA.16816.F32.BF16 R16, R188.reuse, R186, R16 ;  /* 0x000000babc10723c */ /* 0x040fe20000041810 */
[----:B------:R-:W5:Y:S07]  /*7710*/  LDSM.16.M88.4 R184, [R201+0x5000] ;  /* 0x00500000c9b8783b */ /* 0x000f6e0000000200 */
[C---:B-1----:R-:W-:Y:S08]  /*7720*/  HMMA.16816.F32.BF16 R20, R188.reuse, R168, R20 ;  /* 0x000000a8bc14723c */ /* 0x042ff00000041814 */
[C---:B------:R-:W-:Y:S01]  /*7730*/  HMMA.16816.F32.BF16 R24, R188.reuse, R170, R24 ;  /* 0x000000aabc18723c */ /* 0x040fe20000041818 */
[----:B------:R-:W1:Y:S07]  /*7740*/  LDSM.16.M88.4 R168, [R201+0x5800] ;  /* 0x00580000c9a8783b */ /* 0x000e6e0000000200 */
[C---:B--2---:R-:W-:Y:S08]  /*7750*/  HMMA.16816.F32.BF16 R28, R188.reuse, R172, R28 ;  /* 0x000000acbc1c723c */ /* 0x044ff0000004181c */
[----:B------:R-:W-:Y:S01]  /*7760*/  HMMA.16816.F32.BF16 R32, R188, R174, R32 ;  /* 0x000000aebc20723c */ /* 0x000fe20000041820 */
[----:B------:R-:W-:Y:S06]  /*7770*/  LDSM.16.M88.4 R172, [R203+0x1c100] ;  /* 0x01c10000cbac783b */ /* 0x000fec0000000200 */
[----:B------:R-:W-:Y:S01]  /*7780*/  LDSM.16.M88.4 R188, [R196+0xe900] ;  /* 0x00e90000c4bc783b */ /* 0x000fe20000000200 */
[C---:B------:R-:W-:Y:S08]  /*7790*/  HMMA.16816.F32.BF16 R4, R176.reuse, R180, R4 ;  /* 0x000000b4b004723c */ /* 0x040ff00000041804 */
[C---:B------:R-:W-:Y:S01]  /*77a0*/  HMMA.16816.F32.BF16 R8, R176.reuse, R182, R8 ;  /* 0x000000b6b008723c */ /* 0x040fe20000041808 */
[----:B------:R-:W2:Y:S07]  /*77b0*/  LDSM.16.M88.4 R180, [R196+0xe100] ;  /* 0x00e10000c4b4783b */ /* 0x000eae0000000200 */
[C---:B---3--:R-:W-:Y:S08]  /*77c0*/  HMMA.16816.F32.BF16 R12, R176.reuse, R192, R12 ;  /* 0x000000c0b00c723c */ /* 0x048ff0000004180c */
[C---:B------:R-:W-:Y:S01]  /*77d0*/  HMMA.16816.F32.BF16 R16, R176.reuse, R194, R16 ;  /* 0x000000c2b010723c */ /* 0x040fe20000041810 */
[----:B------:R-:W3:Y:S07]  /*77e0*/  LDSM.16.M88.4 R192, [R196+0xf100] ;  /* 0x00f10000c4c0783b */ /* 0x000eee0000000200 */
[C---:B-----5:R-:W-:Y:S08]  /*77f0*/  HMMA.16816.F32.BF16 R20, R176.reuse, R184, R20 ;  /* 0x000000b8b014723c */ /* 0x060ff00000041814 */
[C---:B------:R-:W-:Y:S01]  /*7800*/  HMMA.16816.F32.BF16 R24, R176.reuse, R186, R24 ;  /* 0x000000bab018723c */ /* 0x040fe20000041818 */
[----:B------:R-:W5:Y:S07]  /*7810*/  LDSM.16.M88.4 R184, [R196+0xf900] ;  /* 0x00f90000c4b8783b */ /* 0x000f6e0000000200 */
[C---:B-1----:R-:W-:Y:S08]  /*7820*/  HMMA.16816.F32.BF16 R28, R176.reuse, R168, R28 ;  /* 0x000000a8b01c723c */ /* 0x042ff0000004181c */
[----:B------:R-:W-:Y:S01]  /*7830*/  HMMA.16816.F32.BF16 R32, R176, R170, R32 ;  /* 0x000000aab020723c */ /* 0x000fe20000041820 */
[----:B------:R-:W-:Y:S06]  /*7840*/  LDSM.16.M88.4 R168, [R204+0x1c100] ;  /* 0x01c10000cca8783b */ /* 0x000fec0000000200 */
[----:B------:R-:W1:Y:S01]  /*7850*/  LDSM.16.M88.4 R176, [R211] ;  /* 0x00000000d3b0783b */ /* 0x000e620000000200 */
[C---:B--2---:R-:W-:Y:S08]  /*7860*/  HMMA.16816.F32.BF16 R4, R172.reuse, R180, R4 ;  /* 0x000000b4ac04723c */ /* 0x044ff00000041804 */
[C---:B------:R-:W-:Y:S01]  /*7870*/  HMMA.16816.F32.BF16 R8, R172.reuse, R182, R8 ;  /* 0x000000b6ac08723c */ /* 0x040fe20000041808 */
[----:B------:R-:W2:Y:S07]  /*7880*/  LDSM.16.M88.4 R180, [R210] ;  /* 0x00000000d2b4783b */ /* 0x000eae0000000200 */
[C---:B------:R-:W-:Y:S08]  /*7890*/  HMMA.16816.F32.BF16 R12, R172.reuse, R188, R12 ;  /* 0x000000bcac0c723c */ /* 0x040ff0000004180c */
[C---:B------:R-:W-:Y:S01]  /*78a0*/  HMMA.16816.F32.BF16 R16, R172.reuse, R190, R16 ;  /* 0x000000beac10723c */ /* 0x040fe20000041810 */
[----:B------:R-:W2:Y:S07]  /*78b0*/  LDSM.16.M88.4 R188, [R209] ;  /* 0x00000000d1bc783b */ /* 0x000eae0000000200 */
[C---:B---3--:R-:W-:Y:S08]  /*78c0*/  HMMA.16816.F32.BF16 R20, R172.reuse, R192, R20 ;  /* 0x000000c0ac14723c */ /* 0x048ff00000041814 */
[C---:B------:R-:W-:Y:S01]  /*78d0*/  HMMA.16816.F32.BF16 R24, R172.reuse, R194, R24 ;  /* 0x000000c2ac18723c */ /* 0x040fe20000041818 */
[----:B------:R-:W3:Y:S07]  /*78e0*/  LDSM.16.M88.4 R192, [R208] ;  /* 0x00000000d0c0783b */ /* 0x000eee0000000200 */
[C---:B-----5:R-:W-:Y:S08]  /*78f0*/  HMMA.16816.F32.BF16 R28, R172.reuse, R184, R28 ;  /* 0x000000b8ac1c723c */ /* 0x060ff0000004181c */
[----:B------:R-:W-:Y:S01]  /*7900*/  HMMA.16816.F32.BF16 R32, R172, R186, R32 ;  /* 0x000000baac20723c */ /* 0x000fe20000041820 */
[----:B------:R-:W-:Y:S06]  /*7910*/  LDSM.16.M88.4 R172, [R206+0x1c100] ;  /* 0x01c10000ceac783b */ /* 0x000fec0000000200 */
[----:B------:R-:W5:Y:S01]  /*7920*/  LDSM.16.M88.4 R184, [R202+0xe100] ;  /* 0x00e10000cab8783b */ /* 0x000f620000000200 */
[C---:B-1----:R-:W-:Y:S08]  /*7930*/  HMMA.16816.F32.BF16 R4, R168.reuse, R176, R4 ;  /* 0x000000b0a804723c */ /* 0x042ff00000041804 */
[C---:B------:R-:W-:Y:S01]  /*7940*/  HMMA.16816.F32.BF16 R8, R168.reuse, R178, R8 ;  /* 0x000000b2a808723c */ /* 0x040fe20000041808 */
[----:B------:R-:W1:Y:S07]  /*7950*/  LDSM.16.M88.4 R176, [R202+0xe900] ;  /* 0x00e90000cab0783b */ /* 0x000e6e0000000200 */
[C---:B--2---:R-:W-:Y:S08]  /*7960*/  HMMA.16816.F32.BF16 R12, R168.reuse, R180, R12 ;  /* 0x000000b4a80c723c */ /* 0x044ff0000004180c */
[C---:B------:R-:W-:Y:S01]  /*7970*/  HMMA.16816.F32.BF16 R16, R168.reuse, R182, R16 ;  /* 0x000000b6a810723c */ /* 0x040fe20000041810 */
[----:B------:R-:W2:Y:S07]  /*7980*/  LDSM.16.M88.4 R180, [R202+0xf100] ;  /* 0x00f10000cab4783b */ /* 0x000eae0000000200 */
[C---:B------:R-:W-:Y:S08]  /*7990*/  HMMA.16816.F32.BF16 R20, R168.reuse, R188, R20 ;  /* 0x000000bca814723c */ /* 0x040ff00000041814 */
[C---:B------:R-:W-:Y:S01]  /*79a0*/  HMMA.16816.F32.BF16 R24, R168.reuse, R190, R24 ;  /* 0x000000bea818723c */ /* 0x040fe20000041818 */
[----:B------:R-:W-:Y:S07]  /*79b0*/  LDSM.16.M88.4 R188, [R205+0x1c100] ;  /* 0x01c10000cdbc783b */ /* 0x000fee0000000200 */
[C---:B---3--:R-:W-:Y:S08]  /*79c0*/  HMMA.16816.F32.BF16 R28, R168.reuse, R192, R28 ;  /* 0x000000c0a81c723c */ /* 0x048ff0000004181c */
[----:B------:R-:W-:Y:S01]  /*79d0*/  HMMA.16816.F32.BF16 R32, R168, R194, R32 ;  /* 0x000000c2a820723c */ /* 0x000fe20000041820 */
[----:B------:R-:W3:Y:S06]  /*79e0*/  LDSM.16.M88.4 R168, [R202+0xf900] ;  /* 0x00f90000caa8783b */ /* 0x000eec0000000200 */
[----:B------:R-:W3:Y:S01]  /*79f0*/  LDSM.16.M88.4 R192, [R201+0x6000] ;  /* 0x00600000c9c0783b */ /* 0x000ee20000000200 */
[C---:B-----5:R-:W-:Y:S08]  /*7a00*/  HMMA.16816.F32.BF16 R4, R172.reuse, R184, R4 ;  /* 0x000000b8ac04723c */ /* 0x060ff00000041804 */
[C---:B------:R-:W-:Y:S08]  /*7a10*/  HMMA.16816.F32.BF16 R8, R172.reuse, R186, R8 ;  /* 0x000000baac08723c */ /* 0x040ff00000041808 */
[C---:B-1----:R-:W-:Y:S08]  /*7a20*/  HMMA.16816.F32.BF16 R12, R172.reuse, R176, R12 ;  /* 0x000000b0ac0c723c */ /* 0x042ff0000004180c */
[C---:B------:R-:W-:Y:S08]  /*7a30*/  HMMA.16816.F32.BF16 R16, R172.reuse, R178, R16 ;  /* 0x000000b2ac10723c */ /* 0x040ff00000041810 */
[C---:B--2---:R-:W-:Y:S08]  /*7a40*/  HMMA.16816.F32.BF16 R20, R172.reuse, R180, R20 ;  /* 0x000000b4ac14723c */ /* 0x044ff00000041814 */
[C---:B------:R-:W-:Y:S08]  /*7a50*/  HMMA.16816.F32.BF16 R24, R172.reuse, R182, R24 ;  /* 0x000000b6ac18723c */ /* 0x040ff00000041818 */
[C---:B---3--:R-:W-:Y:S08]  /*7a60*/  HMMA.16816.F32.BF16 R28, R172.reuse, R168, R28 ;  /* 0x000000a8ac1c723c */ /* 0x048ff0000004181c */
[----:B------:R-:W-:Y:S01]  /*7a70*/  HMMA.16816.F32.BF16 R32, R172, R170, R32 ;  /* 0x000000aaac20723c */ /* 0x000fe20000041820 */
[----:B------:R-:W1:Y:S07]  /*7a80*/  LDSM.16.M88.4 R168, [R201+0x6800] ;  /* 0x00680000c9a8783b */ /* 0x000e6e0000000200 */
[C---:B------:R-:W-:Y:S08]  /*7a90*/  HMMA.16816.F32.BF16 R4, R188.reuse, R192, R4 ;  /* 0x000000c0bc04723c */ /* 0x040ff00000041804 */
[C---:B------:R-:W-:Y:S11]  /*7aa0*/  HMMA.16816.F32.BF16 R8, R188.reuse, R194, R8 ;  /* 0x000000c2bc08723c */ /* 0x040ff60000041808 */
[----:B------:R-:W-:Y:S05]  /*7ab0*/  @!UPT UIADD3 URZ, URZ, URZ, URZ ;  /* 0x0000003f3f3ff290 */ /* 0x000fea000fffe03f */
[----:B------:R-:W-:Y:S02]  /*7ac0*/  FMUL.FTZ R4, R4, c[0x0][0x320] ;  /* 0x0000c80004047a20 */ /* 0x000fe40000410000 */
[----:B------:R-:W-:Y:S02]  /*7ad0*/  FMUL.FTZ R5, R5, c[0x0][0x320] ;  /* 0x0000c80005057a20 */ /* 0x000fe40000410000 */
[----:B------:R-:W2:Y:S01]  /*7ae0*/  MUFU.TANH R180, R4 ;  /* 0x0000000400b47308 */ /* 0x000ea20000002400 */
[----:B------:R-:W-:Y:S02]  /*7af0*/  FMUL.FTZ R6, R6, c[0x0][0x320] ;  /* 0x0000c80006067a20 */ /* 0x000fe40000410000 */
[----:B------:R-:W-:Y:S02]  /*7b00*/  FMUL.FTZ R7, R7, c[0x0][0x320] ;  /* 0x0000c80007077a20 */ /* 0x000fe40000410000 */
[----:B------:R-:W-:Y:S01]  /*7b10*/  FMUL.FTZ R8, R8, c[0x0][0x320] ;  /* 0x0000c80008087a20 */ /* 0x000fe20000410000 */
[C---:B-1----:R-:W-:Y:S03]  /*7b20*/  HMMA.16816.F32.BF16 R12, R188.reuse, R168, R12 ;  /* 0x000000a8bc0c723c */ /* 0x042fe6000004180c */
[----:B------:R-:W-:Y:S01]  /*7b30*/  FMUL.FTZ R9, R9, c[0x0][0x320] ;  /* 0x0000c80009097a20 */ /* 0x000fe20000410000 */
[----:B------:R-:W1:Y:S01]  /*7b40*/  MUFU.TANH R179, R5 ;  /* 0x0000000500b37308 */ /* 0x000e620000002400 */
[----:B------:R-:W-:Y:S02]  /*7b50*/  FMUL.FTZ R10, R10, c[0x0][0x320] ;  /* 0x0000c8000a0a7a20 */ /* 0x000fe40000410000 */
[----:B------:R-:W-:Y:S01]  /*7b60*/  FMUL.FTZ R11, R11, c[0x0][0x320] ;  /* 0x0000c8000b0b7a20 */ /* 0x000fe20000410000 */
[C---:B------:R-:W-:Y:S06]  /*7b70*/  HMMA.16816.F32.BF16 R16, R188.reuse, R170, R16 ;  /* 0x000000aabc10723c */ /* 0x040fec0000041810 */
[----:B------:R-:W3:Y:S10]  /*7b80*/  MUFU.TANH R192, R6 ;  /* 0x0000000600c07308 */ /* 0x000ef40000002400 */
[----:B------:R5:W1:Y:S01]  /*7b90*/  MUFU.TANH R193, R7 ;  /* 0x0000000700c17308 */ /* 0x000a620000002400 */
[----:B------:R-:W-:Y:S02]  /*7ba0*/  FMUL.FTZ R14, R14, c[0x0][0x320] ;  /* 0x0000c8000e0e7a20 */ /* 0x000fe40000410000 */
[----:B------:R-:W-:Y:S02]  /*7bb0*/  FMUL.FTZ R15, R15, c[0x0][0x320] ;  /* 0x0000c8000f0f7a20 */ /* 0x000fe40000410000 */
[----:B------:R-:W-:Y:S02]  /*7bc0*/  FMUL.FTZ R12, R12, c[0x0][0x320] ;  /* 0x0000c8000c0c7a20 */ /* 0x000fe40000410000 */
[----:B------:R-:W-:Y:S02]  /*7bd0*/  FMUL.FTZ R13, R13, c[0x0][0x320] ;  /* 0x0000c8000d0d7a20 */ /* 0x000fe40000410000 */
[----:B------:R-:W-:Y:S01]  /*7be0*/  FMUL.FTZ R16, R16, c[0x0][0x320] ;  /* 0x0000c80010107a20 */ /* 0x000fe20000410000 */
[----:B------:R-:W1:Y:S01]  /*7bf0*/  MUFU.TANH R184, R14 ;  /* 0x0000000e00b87308 */ /* 0x000e620000002400 */
[----:B------:R-:W-:Y:S02]  /*7c00*/  FMUL.FTZ R18, R18, c[0x0][0x320] ;  /* 0x0000c80012127a20 */ /* 0x000fe40000410000 */
[----:B------:R-:W-:Y:S02]  /*7c10*/  FMUL.FTZ R17, R17, c[0x0][0x320] ;  /* 0x0000c80011117a20 */ /* 0x000fe40000410000 */
[----:B------:R-:W-:Y:S05]  /*7c20*/  FMUL.FTZ R19, R19, c[0x0][0x320] ;  /* 0x0000c80013137a20 */ /* 0x000fea0000410000 */
[----:B------:R-:W1:Y:S01]  /*7c30*/  MUFU.TANH R177, R8 ;  /* 0x0000000800b17308 */ /* 0x000e620000002400 */
[----:B-----5:R-:W5:Y:S09]  /*7c40*/  LDSM.16.M88.4 R4, [R201+0x7000] ;  /* 0x00700000c904783b */ /* 0x020f720000000200 */
[----:B------:R-:W1:Y:S10]  /*7c50*/  MUFU.TANH R171, R16 ;  /* 0x0000001000ab7308 */ /* 0x000e740000002400 */
[----:B------:R-:W1:Y:S10]  /*7c60*/  MUFU.TANH R176, R9 ;  /* 0x0000000900b07308 */ /* 0x000e740000002400 */
[----:B------:R-:W1:Y:S10]  /*7c70*/  MUFU.TANH R182, R18 ;  /* 0x0000001200b67308 */ /* 0x000e740000002400 */
[----:B------:R-:W1:Y:S01]  /*7c80*/  MUFU.TANH R186, R10 ;  /* 0x0000000a00ba7308 */ /* 0x000e620000002400 */
[C---:B-----5:R-:W-:Y:S09]  /*7c90*/  HMMA.16816.F32.BF16 R20, R188.reuse, R4, R20 ;  /* 0x00000004bc14723c */ /* 0x060ff20000041814 */
[----:B------:R-:W1:Y:S03]  /*7ca0*/  MUFU.TANH R170, R17 ;  /* 0x0000001100aa7308 */ /* 0x000e660000002400 */
[----:B------:R-:W-:Y:S01]  /*7cb0*/  @P6 SHF.R.S32.HI R4, RZ, 0x1f, R0 ;  /* 0x0000001fff046819 */ /* 0x000fe20000011400 */
[C---:B------:R-:W-:Y:S04]  /*7cc0*/  HMMA.16816.F32.BF16 R24, R188.reuse, R6, R24 ;  /* 0x00000006bc18723c */ /* 0x040fe80000041818 */
[----:B------:R-:W-:Y:S02]  /*7cd0*/  @P6 IMAD R4, R4, c[0x0][0x1e0], RZ ;  /* 0x0000780004046a24 */ /* 0x000fe400078e02ff */
[----:B------:R5:W1:Y:S02]  /*7ce0*/  MUFU.TANH R187, R11 ;  /* 0x0000000b00bb7308 */ /* 0x000a640000002400 */
[----:B------:R-:W-:Y:S04]  /*7cf0*/  @P6 IMAD R4, R0, c[0x0][0x1e4], R4 ;  /* 0x0000790000046a24 */ /* 0x000fe800078e0204 */
[----:B------:R-:W-:Y:S02]  /*7d00*/  @P6 IMAD.SHL.U32 R0, R2, 0x40, RZ ;  /* 0x0000004002006824 */ /* 0x000fe400078e00ff */
[----:B------:R-:W-:Y:S02]  /*7d10*/  @P6 IMAD.IADD R3, R3, 0x1, R4 ;  /* 0x0000000103036824 */ /* 0x000fe400078e0204 */
[----:B------:R-:W-:Y:S01]  /*7d20*/  FMUL.FTZ R20, R20, c[0x0][0x320] ;  /* 0x0000c80014147a20 */ /* 0x000fe20000410000 */
[----:B------:R-:W-:Y:S01]  /*7d30*/  @P6 IADD3 R4, P0, R0, R228, RZ ;  /* 0x000000e400046210 */ /* 0x000fe20007f1e0ff */
[----:B------:R-:W1:Y:S01]  /*7d40*/  MUFU.TANH R183, R19 ;  /* 0x0000001300b77308 */ /* 0x000e620000002400 */
[----:B------:R-:W-:Y:S01]  /*7d50*/  FMUL.FTZ R21, R21, c[0x0][0x320] ;  /* 0x0000c80015157a20 */ /* 0x000fe20000410000 */
[----:B------:R-:W-:Y:S01]  /*7d60*/  @P6 SHF.L.U64.HI R2, R2, 0x6, R3 ;  /* 0x0000000602026819 */ /* 0x000fe20000010203 */
[----:B------:R-:W-:Y:S02]  /*7d70*/  FMUL.FTZ R23, R23, c[0x0][0x320] ;  /* 0x0000c80017177a20 */ /* 0x000fe40000410000 */
[----:B------:R-:W-:Y:S02]  /*7d80*/  FMUL.FTZ R22, R22, c[0x0][0x320] ;  /* 0x0000c80016167a20 */ /* 0x000fe40000410000 */
[----:B----4-:R-:W-:Y:S01]  /*7d90*/  @P6 IMAD.X R5, R2, 0x1, R227, P0 ;  /* 0x0000000102056824 */ /* 0x010fe200000e06e3 */
[----:B------:R-:W-:Y:S01]  /*7da0*/  @P6 IADD3 R3, P0, R0, R246, RZ ;  /* 0x000000f600036210 */ /* 0x000fe20007f1e0ff */
[----:B------:R-:W-:Y:S01]  /*7db0*/  FMUL.FTZ R24, R24, c[0x0][0x320] ;  /* 0x0000c80018187a20 */ /* 0x000fe20000410000 */
[----:B------:R4:W1:Y:S01]  /*7dc0*/  MUFU.TANH R169, R20 ;  /* 0x0000001400a97308 */ /* 0x0008620000002400 */
[----:B------:R-:W-:Y:S02]  /*7dd0*/  FMUL.FTZ R26, R26, c[0x0][0x320] ;  /* 0x0000c8001a1a7a20 */ /* 0x000fe40000410000 */
[----:B------:R-:W-:Y:S01]  /*7de0*/  FMUL.FTZ R27, R27, c[0x0][0x320] ;  /* 0x0000c8001b1b7a20 */ /* 0x000fe20000410000 */
[----:B-----5:R-:W5:Y:S01]  /*7df0*/  LDSM.16.M88.4 R8, [R201+0x7800] ;  /* 0x00780000c908783b */ /* 0x020f620000000200 */
[----:B------:R-:W-:Y:S04]  /*7e00*/  DEPBAR.LE SB0, 0x0 ;  /* 0x000080000000791a */ /* 0x000fe80000000000 */
[----:B------:R-:W-:Y:S01]  /*7e10*/  FMUL.FTZ R25, R25, c[0x0][0x320] ;  /* 0x0000c80019197a20 */ /* 0x000fe20000410000 */
[----:B------:R1:W1:Y:S01]  /*7e20*/  MUFU.TANH R168, R21 ;  /* 0x0000001500a87308 */ /* 0x0002620000002400 */
[----:B------:R-:W-:Y:S09]  /*7e30*/  BAR.SYNC.DEFER_BLOCKING 0x0 ;  /* 0x0000000000007b1d */ /* 0x000ff20000010000 */
[----:B------:R2:W2:Y:S01]  /*7e40*/  MUFU.TANH R185, R15 ;  /* 0x0000000f00b97308 */ /* 0x0004a20000002400 */
[C---:B----4-:R-:W-:Y:S09]  /*7e50*/  @P6 LEA R20, P5, R4.reuse, c[0x0][0x1c8], 0x1 ;  /* 0x0000720004146a11 */ /* 0x050ff200078a08ff */
[----:B------:R-:W4:Y:S01]  /*7e60*/  MUFU.TANH R173, R12 ;  /* 0x0000000c00ad7308 */ /* 0x000f220000002400 */
[----:B-1----:R-:W-:Y:S01]  /*7e70*/  @P6 LEA.HI.X R21, R4, c[0x0][0x1cc], R5, 0x1, P5 ;  /* 0x0000730004156a11 */ /* 0x002fe200028f0c05 */
[----:B------:R-:W-:Y:S01]  /*7e80*/  @P6 IMAD.X R5, R2, 0x1, R245, P0 ;  /* 0x0000000102056824 */ /* 0x000fe200000e06f5 */
[----:B------:R-:W-:Y:S02]  /*7e90*/  @P6 IADD3 R4, P5, R0, R244, RZ ;  /* 0x000000f400046210 */ /* 0x000fe40007fbe0ff */
[C---:B------:R-:W-:Y:S01]  /*7ea0*/  @P6 LEA R16, P0, R3.reuse, c[0x0][0x1c8], 0x1 ;  /* 0x0000720003106a11 */ /* 0x040fe200078008ff */
[----:B------:R-:W-:Y:S01]  /*7eb0*/  @!PT LDS RZ, [RZ] ;  /* 0x00000000fffff984 */ /* 0x000fe20000000800 */
[----:B------:R-:W-:Y:S01]  /*7ec0*/  @!PT LDS RZ, [RZ] ;  /* 0x00000000fffff984 */ /* 0x000fe20000000800 */
[----:B------:R-:W-:Y:S01]  /*7ed0*/  @!PT LDS RZ, [RZ] ;  /* 0x00000000fffff984 */ /* 0x000fe20000000800 */
[----:B------:R1:W-:Y:S04]  /*7ee0*/  @P6 LDGSTS.E.BYPASS.LTC128B.128 [R225+0x8100], [R20.64], !P4 ;  /* 0x0810000014e16fae */ /* 0x0003e8000e101d4c */
[----:B------:R-:W1:Y:S01]  /*7ef0*/  MUFU.TANH R172, R13 ;  /* 0x0000000d00ac7308 */ /* 0x000e620000002400 */
[----:B------:R-:W-:Y:S01]  /*7f00*/  @P6 IMAD.X R6, R2, 0x1, R243, P5 ;  /* 0x0000000102066824 */ /* 0x000fe200028e06f3 */
[C---:B------:R-:W-:Y:S02]  /*7f10*/  @P6 LEA R18, P5, R4.reuse, c[0x0][0x1c8], 0x1 ;  /* 0x0000720004126a11 */ /* 0x040fe400078a08ff */
[----:B------:R-:W-:Y:S01]  /*7f20*/  @P6 LEA.HI.X R17, R3, c[0x0][0x1cc], R5, 0x1, P0 ;  /* 0x0000730003116a11 */ /* 0x000fe200000f0c05 */
[C---:B-----5:R-:W-:Y:S04]  /*7f30*/  HMMA.16816.F32.BF16 R28, R188.reuse, R8, R28 ;  /* 0x00000008bc1c723c */ /* 0x060fe8000004181c */
[----:B------:R2:W-:Y:S01]  /*7f40*/  @P6 LDGSTS.E.BYPASS.LTC128B.128 [R225+0xa100], [R16.64], !P3 ;  /* 0x0a10000010e16fae */ /* 0x0005e2000d901d4c */
[----:B------:R1:W1:Y:S01]  /*7f50*/  MUFU.TANH R181, R23 ;  /* 0x0000001700b57308 */ /* 0x0002620000002400 */
[----:B------:R-:W-:Y:S02]  /*7f60*/  @P6 LEA.HI.X R19, R4, c[0x0][0x1cc], R6, 0x1, P5 ;  /* 0x0000730004136a11 */ /* 0x000fe400028f0c06 */
[----:B------:R-:W-:Y:S01]  /*7f70*/  @P6 IADD3 R5, P0, R0, R242, RZ ;  /* 0x000000f200056210 */ /* 0x000fe20007f1e0ff */
[----:B------:R-:W-:Y:S02]  /*7f80*/  HMMA.16816.F32.BF16 R32, R188, R10, R32 ;  /* 0x0000000abc20723c */ /* 0x000fe40000041820 */
[----:B------:R3:W-:Y:S01]  /*7f90*/  @P6 LDGSTS.E.BYPASS.LTC128B.128 [R225+0xc100], [R18.64], !P2 ;  /* 0x0c10000012e16fae */ /* 0x0007e2000d101d4c */
[----:B------:R-:W-:Y:S01]  /*7fa0*/  @P6 IADD3 R0, P5, R223, R0, RZ ;  /* 0x00000000df006210 */ /* 0x000fe20007fbe0ff */
[----:B------:R-:W-:Y:S02]  /*7fb0*/  IMAD.MOV.U32 R223, RZ, RZ, c[0x0][0x1e0] ;  /* 0x00007800ffdf7624 */ /* 0x000fe400078e00ff */
[----:B------:R3:W3:Y:S01]  /*7fc0*/  MUFU.TANH R132, R24 ;  /* 0x0000001800847308 */ /* 0x0006e20000002400 */
[----:B------:R-:W-:Y:S01]  /*7fd0*/  @P6 IMAD.X R4, R2, 0x1, R241, P0 ;  /* 0x0000000102046824 */ /* 0x000fe200000e06f1 */
[----:B------:R-:W-:Y:S04]  /*7fe0*/  @P6 LEA R14, P0, R5, c[0x0][0x1c8], 0x1 ;  /* 0x00007200050e6a11 */ /* 0x000fe800078008ff */
[----:B------:R-:W-:Y:S02]  /*7ff0*/  SHF.L.U64.HI R223, R223, R230, c[0x0][0x1e4] ;  /* 0x00007900dfdf7619 */ /* 0x000fe400000102e6 */
[----:B--2---:R-:W-:Y:S02]  /*8000*/  @P6 LEA.HI.X R15, R5, c[0x0][0x1cc], R4, 0x1, P0 ;  /* 0x00007300050f6a11 */ /* 0x004fe400000f0c04 */
[----:B------:R2:W2:Y:S01]  /*8010*/  MUFU.TANH R178, R22 ;  /* 0x0000001600b27308 */ /* 0x0004a20000002400 */
[----:B------:R-:W-:Y:S01]  /*8020*/  @P6 IMAD.X R2, R223, 0x1, R2, P5 ;  /* 0x00000001df026824 */ /* 0x000fe200028e0602 */
[C---:B------:R-:W-:Y:S01]  /*8030*/  @P6 IADD3 R3, P5, R0.reuse, R228, RZ ;  /* 0x000000e400036210 */ /* 0x040fe20007fbe0ff */
[----:B------:R4:W-:Y:S01]  /*8040*/  @P6 LDGSTS.E.BYPASS.LTC128B.128 [R225+0xe100], [R14.64], !P1 ;  /* 0x0e1000000ee16fae */ /* 0x0009e2000c901d4c */
[----:B------:R-:W-:Y:S01]  /*8050*/  @P6 IADD3 R4, P0, R0, R246, RZ ;  /* 0x000000f600046210 */ /* 0x000fe20007f1e0ff */
[----:B-1----:R-:W-:Y:S02]  /*8060*/  FMUL.FTZ R23, R29, c[0x0][0x320] ;  /* 0x0000c8001d177a20 */ /* 0x002fe40000410000 */
[C---:B------:R-:W-:Y:S01]  /*8070*/  @P6 IMAD.X R5, R2.reuse, 0x1, R227, P5 ;  /* 0x0000000102056824 */ /* 0x040fe200028e06e3 */
[C---:B------:R-:W-:Y:S01]  /*8080*/  @P6 LEA R12, P5, R3.reuse, c[0x0][0x1c8], 0x1 ;  /* 0x00007200030c6a11 */ /* 0x040fe200078a08ff */
[----:B------:R-:W-:Y:S01]  /*8090*/  @P6 IMAD.X R6, R2, 0x1, R245, P0 ;  /* 0x0000000102066824 */ /* 0x000fe200000e06f5 */
[----:B------:R1:W1:Y:S01]  /*80a0*/  MUFU.TANH R175, R26 ;  /* 0x0000001a00af7308 */ /* 0x0002620000002400 */
[----:B------:R-:W-:Y:S01]  /*80b0*/  @P6 LEA R10, P0, R4, c[0x0][0x1c8], 0x1 ;  /* 0x00007200040a6a11 */ /* 0x000fe200078008ff */
[----:B------:R-:W5:Y:S01]  /*80c0*/  LDL R29, [R1+0x8] ;  /* 0x00000800011d7983 */ /* 0x000f620000100800 */
[----:B------:R-:W-:Y:S01]  /*80d0*/  @P6 LEA.HI.X R13, R3, c[0x0][0x1cc], R5, 0x1, P5 ;  /* 0x00007300030d6a11 */ /* 0x000fe200028f0c05 */
[----:B---3--:R-:W-:Y:S01]  /*80e0*/  FMUL.FTZ R24, R28, c[0x0][0x320] ;  /* 0x0000c8001c187a20 */ /* 0x008fe20000410000 */
[----:B------:R-:W-:Y:S01]  /*80f0*/  @P6 IADD3 R3, P5, R0, R244, RZ ;  /* 0x000000f400036210 */ /* 0x000fe20007fbe0ff */
[----:B------:R-:W-:Y:S01]  /*8100*/  FMUL.FTZ R33, R33, c[0x0][0x320] ;  /* 0x0000c80021217a20 */ /* 0x000fe20000410000 */
[----:B------:R-:W-:Y:S01]  /*8110*/  @P6 LEA.HI.X R11, R4, c[0x0][0x1cc], R6, 0x1, P0 ;  /* 0x00007300040b6a11 */ /* 0x000fe200000f0c06 */
[----:B------:R-:W3:Y:S01]  /*8120*/  LDL R28, [R1+0x24] ;  /* 0x00002400011c7983 */ /* 0x000ee20000100800 */
[----:B------:R-:W-:Y:S01]  /*8130*/  @P6 IADD3.X R4, R2, R243, RZ, P5, !PT ;  /* 0x000000f302046210 */ /* 0x000fe20002ffe4ff */
[----:B------:R1:W1:Y:S01]  /*8140*/  MUFU.TANH R174, R27 ;  /* 0x0000001b00ae7308 */ /* 0x0002620000002400 */
[----:B------:R-:W-:Y:S01]  /*8150*/  @P6 LEA R8, P5, R3, c[0x0][0x1c8], 0x1 ;  /* 0x0000720003086a11 */ /* 0x000fe200078a08ff */
[----:B------:R-:W-:Y:S01]  /*8160*/  FMUL.FTZ R35, R35, c[0x0][0x320] ;  /* 0x0000c80023237a20 */ /* 0x000fe20000410000 */
[----:B------:R-:W-:Y:S01]  /*8170*/  @P6 IADD3 R0, P0, R0, R242, RZ ;  /* 0x000000f200006210 */ /* 0x000fe20007f1e0ff */
[----:B------:R3:W-:Y:S01]  /*8180*/  @P6 LDGSTS.E.BYPASS.LTC128B.128 [R225+0x9100], [R12.64], !P4 ;  /* 0x091000000ce16fae */ /* 0x0007e2000e101d4c */
[----:B------:R-:W-:Y:S01]  /*8190*/  @P6 LEA.HI.X R9, R3, c[0x0][0x1cc], R4, 0x1, P5 ;  /* 0x0000730003096a11 */ /* 0x000fe200028f0c04 */
[----:B--2---:R-:W-:Y:S02]  /*81a0*/  FMUL.FTZ R22, R32, c[0x0][0x320] ;  /* 0x0000c80020167a20 */ /* 0x004fe40000410000 */
[----:B------:R-:W-:Y:S01]  /*81b0*/  @P6 IMAD.X R2, R2, 0x1, R241, P0 ;  /* 0x0000000102026824 */ /* 0x000fe200000e06f1 */
[----:B------:R-:W-:Y:S01]  /*81c0*/  @P6 LEA R6, P0, R0, c[0x0][0x1c8], 0x1 ;  /* 0x0000720000066a11 */ /* 0x000fe200078008ff */
[----:B------:R-:W2:Y:S01]  /*81d0*/  MUFU.TANH R25, R25 ;  /* 0x0000001900197308 */ /* 0x000ea20000002400 */
[----:B------:R2:W5:Y:S01]  /*81e0*/  LDL R4, [R1+0x4c] ;  /* 0x00004c0001047983 */ /* 0x0005620000100800 */
[----:B----4-:R-:W-:Y:S01]  /*81f0*/  FMUL.FTZ R14, R34, c[0x0][0x320] ;  /* 0x0000c800220e7a20 */ /* 0x010fe20000410000 */
[----:B------:R-:W-:Y:S01]  /*8200*/  @P6 LEA.HI.X R7, R0, c[0x0][0x1cc], R2, 0x1, P0 ;  /* 0x0000730000076a11 */ /* 0x000fe200000f0c02 */
[----:B-1----:R-:W-:Y:S01]  /*8210*/  FMUL.FTZ R26, R31, c[0x0][0x320] ;  /* 0x0000c8001f1a7a20 */ /* 0x002fe20000410000 */
[----:B------:R-:W-:Y:S01]  /*8220*/  PLOP3.LUT P0, PT, PT, PT, UP2, 0x80, 0x0 ;  /* 0x000000000000781c */ /* 0x000fe20003f0f028 */
[----:B------:R-:W-:Y:S01]  /*8230*/  IMAD.SHL.U32 R5, R224, 0x40, RZ ;  /* 0x00000040e0057824 */ /* 0x000fe200078e00ff */
[----:B------:R1:W-:Y:S03]  /*8240*/  @P6 LDGSTS.E.BYPASS.LTC128B.128 [R225+0xb100], [R10.64], !P3 ;  /* 0x0b1000000ae16fae */ /* 0x0003e6000d901d4c */
[----:B------:R-:W4:Y:S03]  /*8250*/  MUFU.TANH R24, R24 ;  /* 0x0000001800187308 */ /* 0x000f260000002400 */
[----:B------:R1:W-:Y:S01]  /*8260*/  @P6 LDGSTS.E.BYPASS.LTC128B.128 [R225+0xd100], [R8.64], !P2 ;  /* 0x0d10000008e16fae */ /* 0x0003e2000d101d4c */
[----:B------:R-:W-:Y:S05]  /*8270*/  FMUL.FTZ R27, R30, c[0x0][0x320] ;  /* 0x0000c8001e1b7a20 */ /* 0x000fea0000410000 */
[----:B------:R1:W-:Y:S01]  /*8280*/  @P6 LDGSTS.E.BYPASS.LTC128B.128 [R225+0xf100], [R6.64], !P1 ;  /* 0x0f10000006e16fae */ /* 0x0003e2000c901d4c */
[----:B------:R-:W1:Y:S05]  /*8290*/  MUFU.TANH R23, R23 ;  /* 0x0000001700177308 */ /* 0x000e6a0000002400 */
[----:B------:R-:W0:Y:S05]  /*82a0*/  LDGDEPBAR ;  /* 0x00000000000079af */ /* 0x000e2a0000000000 */
[----:B------:R-:W1:Y:S10]  /*82b0*/  MUFU.TANH R27, R27 ;  /* 0x0000001b001b7308 */ /* 0x000e740000002400 */
[----:B------:R-:W1:Y:S10]  /*82c0*/  MUFU.TANH R26, R26 ;  /* 0x0000001a001a7308 */ /* 0x000e740000002400 */
[----:B------:R-:W1:Y:S10]  /*82d0*/  MUFU.TANH R22, R22 ;  /* 0x0000001600167308 */ /* 0x000e740000002400 */
[----:B------:R1:W1:Y:S10]  /*82e0*/  MUFU.TANH R16, R33 ;  /* 0x0000002100107308 */ /* 0x0002740000002400 */
[----:B------:R-:W1:Y:S10]  /*82f0*/  MUFU.TANH R14, R14 ;  /* 0x0000000e000e7308 */ /* 0x000e740000002400 */
[----:B------:R1:W1:Y:S01]  /*8300*/  MUFU.TANH R135, R35 ;  /* 0x0000002300877308 */ /* 0x0002620000002400 */
[----:B---3--:R-:W-:Y:S04]  /*8310*/  IADD3 R0, -R28, 0x1, -R5 ;  /* 0x000000011c007810 */ /* 0x008fe80007ffe905 */
[----:B------:R-:W-:Y:S04]  /*8320*/  IADD3 R0, R0, c[0x0][0x1d0], RZ ;  /* 0x0000740000007a10 */ /* 0x000fe80007ffe0ff */
[----:B------:R-:W-:Y:S04]  /*8330*/  IADD3 R0, R0, -c[0x0][0x168], RZ ;  /* 0x80005a0000007a10 */ /* 0x000fe80007ffe0ff */
[C---:B-1----:R-:W-:Y:S01]  /*8340*/  IADD3 R7, R0.reuse, c[0x0][0x328], RZ ;  /* 0x0000ca0000077a10 */ /* 0x042fe20007ffe0ff */
[----:B-----5:R-:W-:Y:S01]  /*8350*/  @P0 IMAD.MOV.U32 R4, RZ, RZ, R29 ;  /* 0x000000ffff040224 */ /* 0x020fe200078e001d */
[----:B------:R-:W-:Y:S02]  /*8360*/  PLOP3.LUT P0, PT, PT, PT, UP1, 0x40, 0x0 ;  /* 0x000000000000781c */ /* 0x000fe40003f0e818 */
[----:B------:R-:W-:Y:S02]  /*8370*/  IADD3 R6, R0, UR6, RZ ;  /* 0x0000000600067c10 */ /* 0x000fe4000fffe0ff */
[----:B------:R-:W1:Y:S02]  /*8380*/  SHFL.IDX PT, R3, R4, RZ, 0x1c1f ;  /* 0x001c1fff04037589 */ /* 0x000e6400000e0000 */
[--C-:B-1----:R-:W-:Y:S02]  /*8390*/  IMAD.IADD R2, R7, 0x1, R3.reuse ;  /* 0x0000000107027824 */ /* 0x102fe400078e0203 */
[----:B------:R-:W-:Y:S05]  /*83a0*/  IMAD.IADD R0, R6, 0x1, R3 ;  /* 0x0000000106007824 */ /* 0x000fea00078e0203 */
[----:B------:R-:W-:-:S05]  /*83b0*/  @P0 BRA `(.L_x_1605) ;  /* 0x0000019000000947 */ /* 0x000fca0003800000 */
[----:B--2-4-:R-:W-:Y:S01]  /*83c0*/  IADD3 R3, R3, c[0x0][0x1d0], RZ ;  /* 0x0000740003037a10 */ /* 0x014fe20007ffe0ff */
        /* <DEDUP_REMOVED lines=13> */
.L_x_1607:
[----:B------:R-:W-:Y:S04]  /*84a0*/  MOV R8, c[0x0][0x32c] ;  /* 0x0000cb0000087a02 */ /* 0x000fe80000000f00 */
[----:B------:R-:W-:Y:S11]  /*84b0*/  ISETP.NE.AND P0, PT, R8, 0x1, PT ;  /* 0x000000010800780c */ /* 0x000ff60003f05270 */
[----:B------:R-:W-:Y:S02]  /*84c0*/  @!UPT UIADD3 URZ, URZ, URZ, URZ ;  /* 0x0000003f3f3ff290 */ /* 0x000fe4000fffe03f */
[----:B------:R-:W-:Y:S05]  /*84d0*/  @P0 IMAD.HI.U32 R8, R3, c[0x0][0x330], RZ ;  /* 0x0000cc0003080a27 */ /* 0x000fea00078e00ff */
[----:B------:R-:W-:Y:S02]  /*84e0*/  @P0 SHF.R.U32.HI R3, RZ, c[0x0][0x334], R8 ;  /* 0x0000cd00ff030a19 */ /* 0x000fe40000011608 */
.L_x_1608:
[----:B------:R-:W-:Y:S05]  /*84f0*/  BSYNC B0 ;  /* 0x0000000000007941 */ /* 0x000fea0003800000 */
.L_x_1606:
[----:B------:R-:W-:Y:S04]  /*8500*/  IMAD R3, R3, c[0x0][0x32c], -R5 ;  /* 0x0000cb0003037a24 */ /* 0x000fe800078e0a05 */
[----:B------:R-:W-:Y:S05]  /*8510*/  IMAD.IADD R3, R3, 0x1, -R28 ;  /* 0x0000000103037824 */ /* 0x000fea00078e0a1c */
[----:B------:R-:W-:Y:S02]  /*8520*/  IADD3 R8, R3, c[0x0][0x32c], RZ ;  /* 0x0000cb0003087a10 */ /* 0x000fe40007ffe0ff */
[----:B------:R-:W-:Y:S02]  /*8530*/  IMNMX R0, R0, R3, !PT ;  /* 0x0000000300007217 */ /* 0x000fe40007800200 */
[----:B------:R-:W-:Y:S02]  /*8540*/  IMNMX R2, R2, R8, PT ;  /* 0x0000000802027217 */ /* 0x000fe40003800200 */
.L_x_1605:
[----:B--2-4-:R-:W-:Y:S01]  /*8550*/  ISETP.GT.AND P0, PT, R224, -0x1, PT ;  /* 0xffffffffe000780c */ /* 0x014fe20003f04270 */
[----:B------:R-:W1:Y:S03]  /*8560*/  SHFL.IDX PT, R3, R4, 0x1, 0x1c1f ;  /* 0x003c1f0004037f89 */ /* 0x000e6600000e0000 */
[C---:B------:R-:W-:Y:S02]  /*8570*/  ISETP.GT.AND P5, PT, R0.reuse, RZ, P0 ;  /* 0x000000ff0000720c */ /* 0x040fe400007a4270 */
[----:B------:R-:W-:Y:S02]  /*8580*/  ISETP.GT.AND P6, PT, R0, 0x1, P0 ;  /* 0x000000010000780c */ /* 0x000fe400007c4270 */
[C---:B------:R-:W-:Y:S02]  /*8590*/  ISETP.LT.OR P5, PT, R2.reuse, 0x1, P5 ;  /* 0x000000010200780c */ /* 0x040fe40002fa1670 */
[----:B------:R-:W-:Y:S02]  /*85a0*/  ISETP.LT.OR P6, PT, R2, 0x2, P6 ;  /* 0x000000020200780c */ /* 0x000fe400037c1670 */
[----:B------:R-:W-:Y:S02]  /*85b0*/  FSEL R8, R180, -INF , !P5 ;  /* 0xff800000b4087808 */ /* 0x000fe40006800000 */
[----:B------:R-:W-:Y:S02]  /*85c0*/  ISETP.GT.AND P5, PT, R0, 0x8, P0 ;  /* 0x000000080000780c */ /* 0x000fe400007a4270 */
[----:B------:R-:W-:Y:S02]  /*85d0*/  FSEL R10, R179, -INF , !P6 ;  /* 0xff800000b30a7808 */ /* 0x000fe40007000000 */
[----:B------:R-:W-:Y:S02]  /*85e0*/  ISETP.LT.OR P5, PT, R2, 0x9, P5 ;  /* 0x000000090200780c */ /* 0x000fe40002fa1670 */
[C---:B------:R-:W-:Y:S02]  /*85f0*/  ISETP.GT.AND P6, PT, R0.reuse, 0x9, P0 ;  /* 0x000000090000780c */ /* 0x040fe400007c4270 */
[----:B------:R-:W-:Y:S02]  /*8600*/  FSEL R9, R177, -INF , !P5 ;  /* 0xff800000b1097808 */ /* 0x000fe40006800000 */
[----:B------:R-:W-:Y:S02]  /*8610*/  ISETP.GT.AND P5, PT, R0, 0x10, P0 ;  /* 0x000000100000780c */ /* 0x000fe400007a4270 */
[C---:B------:R-:W-:Y:S02]  /*8620*/  ISETP.LT.OR P6, PT, R2.reuse, 0xa, P6 ;  /* 0x0000000a0200780c */ /* 0x040fe400037c1670 */
[----:B------:R-:W-:Y:S02]  /*8630*/  ISETP.LT.OR P5, PT, R2, 0x11, P5 ;  /* 0x000000110200780c */ /* 0x000fe40002fa1670 */
[----:B------:R-:W-:Y:S02]  /*8640*/  FSEL R11, R176, -INF , !P6 ;  /* 0xff800000b00b7808 */ /* 0x000fe40007000000 */
[----:B------:R-:W-:Y:S02]  /*8650*/  FSEL R173, R173, -INF , !P5 ;  /* 0xff800000adad7808 */ /* 0x000fe40006800000 */
[C---:B------:R-:W-:Y:S02]  /*8660*/  ISETP.GT.AND P5, PT, R0.reuse, 0x18, P0 ;  /* 0x000000180000780c */ /* 0x040fe400007a4270 */
        /* <DEDUP_REMOVED lines=13> */
[----:B------:R-:W-:Y:S02]  /*8740*/  ISETP.GT.AND P6, PT, R0, 0x21, P0 ;  /* 0x000000210000780c */ /* 0x000fe400007c4270 */
        /* <DEDUP_REMOVED lines=13> */
[----:B------:R-:W-:Y:S02]  /*8820*/  PLOP3.LUT P5, PT, PT, PT, UP1, 0x40, 0x0 ;  /* 0x000000000000781c */ /* 0x000fe40003fae818 */
[----:B------:R-:W-:Y:S04]  /*8830*/  ISETP.LT.OR P6, PT, R2, 0x32, P6 ;  /* 0x000000320200780c */ /* 0x000fe800037c1670 */
[----:B------:R-:W-:Y:S02]  /*8840*/  FSEL R195, R23, -INF , !P6 ;  /* 0xff80000017c37808 */ /* 0x000fe40007000000 */
[----:B------:R-:W-:Y:S01]  /*8850*/  ISETP.GT.AND P6, PT, R0, 0x39, P0 ;  /* 0x000000390000780c */ /* 0x000fe200007c4270 */
[--C-:B-1----:R-:W-:Y:S03]  /*8860*/  IMAD.IADD R0, R6, 0x1, R3.reuse ;  /* 0x0000000106007824 */ /* 0x102fe600078e0203 */
[----:B------:R-:W-:Y:S01]  /*8870*/  ISETP.LT.OR P6, PT, R2, 0x3a, P6 ;  /* 0x0000003a0200780c */ /* 0x000fe200037c1670 */
[----:B------:R-:W-:Y:S03]  /*8880*/  IMAD.IADD R2, R7, 0x1, R3 ;  /* 0x0000000107027824 */ /* 0x000fe600078e0203 */
[----:B------:R-:W-:Y:S01]  /*8890*/  FSEL R226, R16, -INF , !P6 ;  /* 0xff80000010e27808 */ /* 0x000fe20007000000 */
        /* <DEDUP_REMOVED lines=15> */
.L_x_1611:
[----:B------:R-:W-:Y:S04]  /*8990*/  MOV R4, c[0x0][0x32c] ;  /* 0x0000cb0000047a02 */ /* 0x000fe80000000f00 */
[----:B------:R-:W-:Y:S11]  /*89a0*/  ISETP.NE.AND P5, PT, R4, 0x1, PT ;  /* 0x000000010400780c */ /* 0x000ff60003fa5270 */
[----:B------:R-:W-:Y:S02]  /*89b0*/  @!UPT UIADD3 URZ, URZ, URZ, URZ ;  /* 0x0000003f3f3ff290 */ /* 0x000fe4000fffe03f */
[----:B------:R-:W-:Y:S05]  /*89c0*/  @P5 IMAD.HI.U32 R4, R3, c[0x0][0x330], RZ ;  /* 0x0000cc0003045a27 */ /* 0x000fea00078e00ff */
[----:B------:R-:W-:Y:S02]  /*89d0*/  @P5 SHF.R.U32.HI R3, RZ, c[0x0][0x334], R4 ;  /* 0x0000cd00ff035a19 */ /* 0x000fe40000011604 */
.L_x_1612:
[----:B------:R-:W-:Y:S05]  /*89e0*/  BSYNC B0 ;  /* 0x0000000000007941 */ /* 0x000fea0003800000 */
.L_x_1610:
[----:B------:R-:W-:Y:S04]  /*89f0*/  IMAD R5, R3, c[0x0][0x32c], -R5 ;  /* 0x0000cb0003057a24 */ /* 0x000fe800078e0a05 */
[----:B------:R-:W-:Y:S05]  /*8a00*/  IMAD.IADD R5, R5, 0x1, -R28 ;  /* 0x0000000105057824 */ /* 0x000fea00078e0a1c */
[----:B------:R-:W-:Y:S02]  /*8a10*/  IADD3 R3, R5, c[0x0][0x32c], RZ ;  /* 0x0000cb0005037a10 */ /* 0x000fe40007ffe0ff */
[----:B------:R-:W-:Y:S02]  /*8a20*/  IMNMX R0, R0, R5, !PT ;  /* 0x0000000500007217 */ /* 0x000fe40007800200 */
[----:B------:R-:W-:Y:S02]  /*8a30*/  IMNMX R2, R2, R3, PT ;  /* 0x0000000302027217 */ /* 0x000fe40003800200 */
.L_x_1609:
[----:B------:R-:W-:Y:S01]  /*8a40*/  FMNMX.FTZ R3, R8, R133, !PT ;  /* 0x0000008508037209 */ /* 0x000fe20007810000 */
[----:B------:R-:W-:Y:S01]  /*8a50*/  LDSM.16.MT88.4 R20, [R198+0x100] ;  /* 0x00010000c614783b */ /* 0x000fe20000004200 */
[----:B------:R-:W-:Y:S02]  /*8a60*/  ISETP.GT.AND P5, PT, R0, RZ, P0 ;  /* 0x000000ff0000720c */ /* 0x000fe400007a4270 */
[----:B------:R-:W-:Y:S02]  /*8a70*/  FMNMX.FTZ R3, R10, R3, !PT ;  /* 0x000000030a037209 */ /* 0x000fe40007810000 */
[----:B------:R-:W-:Y:S02]  /*8a80*/  ISETP.GT.AND P6, PT, R0, 0x1, P0 ;  /* 0x000000010000780c */ /* 0x000fe400007c4270 */
[----:B------:R-:W-:Y:S01]  /*8a90*/  FMNMX.FTZ R3, R9, R3, !PT ;  /* 0x0000000309037209 */ /* 0x000fe20007810000 */
[----:B------:R-:W-:Y:S01]  /*8aa0*/  LDSM.16.MT88.4 R28, [R200+0x100] ;  /* 0x00010000c81c783b */ /* 0x000fe20000004200 */
[----:B------:R-:W-:Y:S02]  /*8ab0*/  ISETP.LT.OR P5, PT, R2, 0x1, P5 ;  /* 0x000000010200780c */ /* 0x000fe40002fa1670 */
[----:B------:R-:W-:Y:S02]  /*8ac0*/  FMNMX.FTZ R3, R11, R3, !PT ;  /* 0x000000030b037209 */ /* 0x000fe40007810000 */
[----:B------:R-:W-:Y:S02]  /*8ad0*/  FSEL R4, R192, -INF , !P5 ;  /* 0xff800000c0047808 */ /* 0x000fe40006800000 */
[----:B------:R-:W-:Y:S02]  /*8ae0*/  FMNMX.FTZ R3, R173, R3, !PT ;  /* 0x00000003ad037209 */ /* 0x000fe40007810000 */
[----:B------:R-:W-:Y:S02]  /*8af0*/  ISETP.GT.AND P5, PT, R0, 0x8, P0 ;  /* 0x000000080000780c */ /* 0x000fe400007a4270 */
[----:B------:R-:W-:Y:S02]  /*8b00*/  FMNMX.FTZ R3, R176, R3, !PT ;  /* 0x00000003b0037209 */ /* 0x000fe40007810000 */
[C---:B------:R-:W-:Y:S02]  /*8b10*/  ISETP.LT.OR P6, PT, R2.reuse, 0x2, P6 ;  /* 0x000000020200780c */ /* 0x040fe400037c1670 */
[----:B------:R-:W-:Y:S02]  /*8b20*/  FMNMX.FTZ R3, R177, R3, !PT ;  /* 0x00000003b1037209 */ /* 0x000fe40007810000 */
[----:B------:R-:W-:Y:S02]  /*8b30*/  ISETP.LT.OR P5, PT, R2, 0x9, P5 ;  /* 0x000000090200780c */ /* 0x000fe40002fa1670 */
[----:B------:R-:W-:Y:S02]  /*8b40*/  FSEL R6, R193, -INF , !P6 ;  /* 0xff800000c1067808 */ /* 0x000fe40007000000 */
[----:B------:R-:W-:Y:S02]  /*8b50*/  ISETP.GT.AND P6, PT, R0, 0x9, P0 ;  /* 0x000000090000780c */ /* 0x000fe400007c4270 */
[----:B------:R-:W-:Y:S02]  /*8b60*/  FMNMX.FTZ R12, R4, R134, !PT ;  /* 0x00000086040c7209 */ /* 0x000fe40007810000 */
[----:B------:R-:W-:Y:S02]  /*8b70*/  FMNMX.FTZ R3, R179, R3, !PT ;  /* 0x00000003b3037209 */ /* 0x000fe40007810000 */
[----:B------:R-:W-:Y:S02]  /*8b80*/  FSEL R5, R186, -INF , !P5 ;  /* 0xff800000ba057808 */ /* 0x000fe40006800000 */
[----:B------:R-:W-:Y:S02]  /*8b90*/  ISETP.GT.AND P5, PT, R0, 0x10, P0 ;  /* 0x000000100000780c */ /* 0x000fe400007a4270 */
[----:B------:R-:W-:Y:S02]  /*8ba0*/  ISETP.LT.OR P6, PT, R2, 0xa, P6 ;  /* 0x0000000a0200780c */ /* 0x000fe400037c1670 */
[----:B------:R-:W-:Y:S02]  /*8bb0*/  FMNMX.FTZ R12, R6, R12, !PT ;  /* 0x0000000c060c7209 */ /* 0x000fe40007810000 */
        /* <DEDUP_REMOVED lines=8> */
[C---:B------:R-:W-:Y:S02]  /*8c40*/  ISETP.LT.OR P6, PT, R2.reuse, 0x12, P6 ;  /* 0x000000120200780c */ /* 0x040fe400037c1670 */
        /* <DEDUP_REMOVED lines=28> */
[----:B------:R-:W-:Y:S01]  /*8e10*/  ISETP.GT.AND P5, PT, R0, 0x30, P0 ;  /* 0x000000300000780c */ /* 0x000fe200007a4270 */
        /* <DEDUP_REMOVED lines=10> */
[----:B------:R-:W-:Y:S02]  /*8ec0*/  ISETP.LT.OR P6, PT, R2, 0x32, P6 ;  /* 0x000000320200780c */ /* 0x000fe400037c1670 */
[----:B------:R-:W-:Y:S02]  /*8ed0*/  ISETP.GT.AND P0, PT, R0, 0x39, P0 ;  /* 0x000000390000780c */ /* 0x000fe40000704270 */
[----:B------:R-:W-:Y:S02]  /*8ee0*/  FMNMX.FTZ R0, R187, R12, !PT ;  /* 0x0000000cbb007209 */ /* 0x000fe40007810000 */
[----:B------:R-:W-:Y:S02]  /*8ef0*/  ISETP.LT.OR P5, PT, R2, 0x39, P5 ;  /* 0x000000390200780c */ /* 0x000fe40002fa1670 */
[----:B------:R-:W-:Y:S02]  /*8f00*/  FSEL R191, R26, -INF , !P6 ;  /* 0xff8000001abf7808 */ /* 0x000fe40007000000 */
[----:B------:R-:W-:Y:S02]  /*8f10*/  FSEL R192, R14, -INF , !P5 ;  /* 0xff8000000ec07808 */ /* 0x000fe40006800000 */
[----:B------:R-:W-:Y:S02]  /*8f20*/  ISETP.LT.OR P0, PT, R2, 0x3a, P0 ;  /* 0x0000003a0200780c */ /* 0x000fe40000701670 */
[----:B------:R-:W-:Y:S02]  /*8f30*/  FMNMX.FTZ R0, R191, R0, !PT ;  /* 0x00000000bf007209 */ /* 0x000fe40007810000 */
[----:B------:R-:W-:Y:S02]  /*8f40*/  FSEL R135, R135, -INF , !P0 ;  /* 0xff80000087877808 */ /* 0x000fe40004000000 */
[----:B------:R-:W-:Y:S02]  /*8f50*/  FMNMX.FTZ R0, R192, R0, !PT ;  /* 0x00000000c0007209 */ /* 0x000fe40007810000 */
[----:B-1----:R-:W-:Y:S02]  /*8f60*/  FMNMX.FTZ R3, R3, R13, !PT ;  /* 0x0000000d03037209 */ /* 0x002fe40007810000 */
[----:B------:R-:W-:Y:S01]  /*8f70*/  FMNMX.FTZ R0, R135, R0, !PT ;  /* 0x0000000087007209 */ /* 0x000fe20007810000 */
[----:B------:R-:W-:Y:S08]  /*8f80*/  LDSM.16.MT88.4 R12, [R197+0x100] ;  /* 0x00010000c50c783b */ /* 0x000ff00000004200 */
[----:B------:R-:W1:Y:S08]  /*8f90*/  SHFL.BFLY PT, R2, R0, 0x2, 0x1f ;  /* 0x0c401f0000027f89 */ /* 0x000e7000000e0000 */
[----:B------:R-:W2:Y:S01]  /*8fa0*/  SHFL.BFLY PT, R132, R3, 0x1, 0x1f ;  /* 0x0c201f0003847f89 */ /* 0x000ea200000e0000 */
[----:B-1----:R-:W-:Y:S02]  /*8fb0*/  FMNMX.FTZ R2, R0, R2, !PT ;  /* 0x0000000200027209 */ /* 0x002fe40007810000 */
[----:B--2---:R-:W-:Y:S05]  /*8fc0*/  FMNMX.FTZ R132, R3, R132, !PT ;  /* 0x0000008403847209 */ /* 0x004fea0007810000 */
[----:B------:R-:W1:Y:S01]  /*8fd0*/  SHFL.BFLY PT, R3, R2, 0x1, 0x1f ;  /* 0x0c201f0002037f89 */ /* 0x000e6200000e0000 */
[C---:B------:R-:W-:Y:S01]  /*8fe0*/  FSETP.NEU.FTZ.AND P0, PT, R132.reuse, -INF , PT ;  /* 0xff8000008400780b */ /* 0x040fe20003f1d000 */
[C---:B------:R-:W-:Y:S03]  /*8ff0*/  FMUL.FTZ R172, R132.reuse, c[0x0][0x2d0] ;  /* 0x0000b40084ac7a20 */ /* 0x040fe60000410000 */
[----:B------:R-:W-:Y:S02]  /*9000*/  FSEL R0, R132, RZ, P0 ;  /* 0x000000ff84007208 */ /* 0x000fe40000000000 */
[----:B------:R-:W-:Y:S03]  /*9010*/  FSEL R172, R172, RZ, P0 ;  /* 0x000000ffacac7208 */ /* 0x000fe60000000000 */
[----:B------:R-:W-:Y:S02]  /*9020*/  FADD.FTZ R0, -R0, R133 ;  /* 0x0000008500007221 */ /* 0x000fe40000010100 */
[--C-:B------:R-:W-:Y:S02]  /*9030*/  FFMA.FTZ R8, R8, c[0x0][0x2d0], -R172.reuse ;  /* 0x0000b40008087a23 */ /* 0x100fe400000108ac */
[----:B------:R-:W-:Y:S02]  /*9040*/  FMUL.FTZ R0, R0, c[0x0][0x2d0] ;  /* 0x0000b40000007a20 */ /* 0x000fe40000410000 */
[--C-:B------:R-:W-:Y:S01]  /*9050*/  FFMA.FTZ R10, R10, c[0x0][0x2d0], -R172.reuse ;  /* 0x0000b4000a0a7a23 */ /* 0x100fe200000108ac */
[----:B------:R-:W-:Y:S01]  /*9060*/  MUFU.EX2 R237, R8 ;  /* 0x0000000800ed7308 */ /* 0x000fe20000000800 */
[--C-:B------:R-:W-:Y:S02]  /*9070*/  FFMA.FTZ R9, R9, c[0x0][0x2d0], -R172.reuse ;  /* 0x0000b40009097a23 */ /* 0x100fe400000108ac */
[----:B------:R-:W-:Y:S01]  /*9080*/  FFMA.FTZ R11, R11, c[0x0][0x2d0], -R172 ;  /* 0x0000b4000b0b7a23 */ /* 0x000fe200000108ac */
[----:B-1----:R-:W-:Y:S06]  /*9090*/  FMNMX.FTZ R3, R2, R3, !PT ;  /* 0x0000000302037209 */ /* 0x002fec0007810000 */
[----:B------:R1:W2:Y:S01]  /*90a0*/  MUFU.EX2 R2, R0 ;  /* 0x0000000000027308 */ /* 0x0002a20000000800 */
[C---:B------:R-:W-:Y:S01]  /*90b0*/  FSETP.NEU.FTZ.AND P0, PT, R3.reuse, -INF , PT ;  /* 0xff8000000300780b */ /* 0x040fe20003f1d000 */
[----:B------:R-:W-:Y:S05]  /*90c0*/  FMUL.FTZ R133, R3, c[0x0][0x2d0] ;  /* 0x0000b40003857a20 */ /* 0x000fea0000410000 */
[----:B------:R-:W-:Y:S03]  /*90d0*/  FSEL R133, R133, RZ, P0 ;  /* 0x000000ff85857208 */ /* 0x000fe60000000000 */
[----:B------:R-:W3:Y:S02]  /*90e0*/  MUFU.EX2 R240, R10 ;  /* 0x0000000a00f07308 */ /* 0x000ee40000000800 */
[--C-:B------:R-:W-:Y:S02]  /*90f0*/  FFMA.FTZ R4, R4, c[0x0][0x2d0], -R133.reuse ;  /* 0x0000b40004047a23 */ /* 0x100fe40000010885 */
[--C-:B------:R-:W-:Y:S02]  /*9100*/  FFMA.FTZ R6, R6, c[0x0][0x2d0], -R133.reuse ;  /* 0x0000b40006067a23 */ /* 0x100fe40000010885 */
[--C-:B------:R-:W-:Y:S02]  /*9110*/  FFMA.FTZ R5, R5, c[0x0][0x2d0], -R133.reuse ;  /* 0x0000b40005057a23 */ /* 0x100fe40000010885 */
[--C-:B------:R-:W-:Y:S02]  /*9120*/  FFMA.FTZ R7, R7, c[0x0][0x2d0], -R133.reuse ;  /* 0x0000b40007077a23 */ /* 0x100fe40000010885 */
[----:B------:R4:W-:Y:S01]  /*9130*/  MUFU.EX2 R239, R9 ;  /* 0x0000000900ef7308 */ /* 0x0009e20000000800 */
[----:B-1----:R-:W-:Y:S01]  /*9140*/  FSEL R0, R3, RZ, P0 ;  /* 0x000000ff03007208 */ /* 0x002fe20000000000 */
[----:B--2---:R-:W-:Y:S01]  /*9150*/  FMUL.FTZ R8, R2, R140 ;  /* 0x0000008c02087220 */ /* 0x004fe20000410000 */
[----:B------:R-:W-:Y:S01]  /*9160*/  ISETP.GT.AND P0, PT, R224, UR4, PT ;  /* 0x00000004e0007c0c */ /* 0x000fe2000bf04270 */
[----:B------:R-:W-:Y:S02]  /*9170*/  FMUL.FTZ R16, R2, R148 ;  /* 0x0000009402107220 */ /* 0x000fe40000410000 */
[----:B------:R-:W-:Y:S04]  /*9180*/  FADD.FTZ R0, -R0, R134 ;  /* 0x0000008600007221 */ /* 0x000fe80000010100 */
[----:B------:R-:W1:Y:S01]  /*9190*/  MUFU.EX2 R238, R11 ;  /* 0x0000000b00ee7308 */ /* 0x000e620000000800 */
[----:B------:R-:W-:Y:S02]  /*91a0*/  FMUL.FTZ R17, R2, R149 ;  /* 0x0000009502117220 */ /* 0x000fe40000410000 */
[----:B------:R-:W-:Y:S01]  /*91b0*/  FMUL.FTZ R0, R0, c[0x0][0x2d0] ;  /* 0x0000b40000007a20 */ /* 0x000fe20000410000 */
[----:B---3--:R-:W-:Y:S01]  /*91c0*/  F2FP.BF16.PACK_AB R168, R240, R237 ;  /* 0x000000edf0a8723e */ /* 0x008fe200000010ff */
[C---:B------:R-:W-:Y:S02]  /*91d0*/  FMUL.FTZ R24, R2.reuse, R156 ;  /* 0x0000009c02187220 */ /* 0x040fe40000410000 */
[C---:B------:R-:W-:Y:S02]  /*91e0*/  FMUL.FTZ R25, R2.reuse, R157 ;  /* 0x0000009d02197220 */ /* 0x040fe40000410000 */
[C---:B------:R-:W-:Y:S01]  /*91f0*/  FMUL.FTZ R32, R2.reuse, R164 ;  /* 0x000000a402207220 */ /* 0x040fe20000410000 */
[----:B------:R2:W-:Y:S01]  /*9200*/  MUFU.EX2 R229, R4 ;  /* 0x0000000400e57308 */ /* 0x0005e20000000800 */
[C---:B------:R-:W-:Y:S02]  /*9210*/  FMUL.FTZ R33, R2.reuse, R165 ;  /* 0x000000a502217220 */ /* 0x040fe40000410000 */
[C---:B------:R-:W-:Y:S02]  /*9220*/  FMUL.FTZ R36, R2.reuse, R36 ;  /* 0x0000002402247220 */ /* 0x040fe40000410000 */
[C---:B----4-:R-:W-:Y:S02]  /*9230*/  FMUL.FTZ R9, R2.reuse, R141 ;  /* 0x0000008d02097220 */ /* 0x050fe40000410000 */
[C---:B------:R-:W-:Y:S02]  /*9240*/  FMUL.FTZ R37, R2.reuse, R37 ;  /* 0x0000002502257220 */ /* 0x040fe40000410000 */
[C---:B------:R-:W-:Y:S01]  /*9250*/  FMUL.FTZ R40, R2.reuse, R40 ;  /* 0x0000002802287220 */ /* 0x040fe20000410000 */
[----:B------:R-:W3:Y:S01]  /*9260*/  MUFU.EX2 R228, R6 ;  /* 0x0000000600e47308 */ /* 0x000ee20000000800 */
[C---:B------:R-:W-:Y:S02]  /*9270*/  FMUL.FTZ R41, R2.reuse, R41 ;  /* 0x0000002902297220 */ /* 0x040fe40000410000 */
[----:B------:R-:W-:Y:S01]  /*9280*/  FMUL.FTZ R44, R2, R44 ;  /* 0x0000002c022c7220 */ /* 0x000fe20000410000 */
[----:B-1----:R-:W-:Y:S01]  /*9290*/  F2FP.BF16.PACK_AB R170, R238, R239 ;  /* 0x000000efeeaa723e */ /* 0x002fe200000010ff */
[C---:B------:R-:W-:Y:S02]  /*92a0*/  FMUL.FTZ R45, R2.reuse, R45 ;  /* 0x0000002d022d7220 */ /* 0x040fe40000410000 */
[C---:B------:R-:W-:Y:S02]  /*92b0*/  FMUL.FTZ R48, R2.reuse, R48 ;  /* 0x0000003002307220 */ /* 0x040fe40000410000 */
[C---:B------:R-:W-:Y:S01]  /*92c0*/  FMUL.FTZ R49, R2.reuse, R49 ;  /* 0x0000003102317220 */ /* 0x040fe20000410000 */
[----:B------:R1:W-:Y:S01]  /*92d0*/  MUFU.EX2 R227, R5 ;  /* 0x0000000500e37308 */ /* 0x0003e20000000800 */
[C---:B------:R-:W-:Y:S02]  /*92e0*/  FMUL.FTZ R52, R2.reuse, R52 ;  /* 0x0000003402347220 */ /* 0x040fe40000410000 */
[C---:B------:R-:W-:Y:S02]  /*92f0*/  FMUL.FTZ R53, R2.reuse, R53 ;  /* 0x0000003502357220 */ /* 0x040fe40000410000 */
[C---:B--2---:R-:W-:Y:S02]  /*9300*/  FMUL.FTZ R4, R2.reuse, R136 ;  /* 0x0000008802047220 */ /* 0x044fe40000410000 */
[C---:B------:R-:W-:Y:S02]  /*9310*/  FMUL.FTZ R56, R2.reuse, R56 ;  /* 0x0000003802387220 */ /* 0x040fe40000410000 */
[C---:B------:R-:W-:Y:S01]  /*9320*/  FMUL.FTZ R57, R2.reuse, R57 ;  /* 0x0000003902397220 */ /* 0x040fe20000410000 */
[----:B------:R-:W2:Y:S01]  /*9330*/  MUFU.EX2 R193, R7 ;  /* 0x0000000700c17308 */ /* 0x000ea20000000800 */
[C---:B------:R-:W-:Y:S02]  /*9340*/  FMUL.FTZ R60, R2.reuse, R60 ;  /* 0x0000003c023c7220 */ /* 0x040fe40000410000 */
[----:B------:R-:W-:Y:S01]  /*9350*/  FMUL.FTZ R61, R2, R61 ;  /* 0x0000003d023d7220 */ /* 0x000fe20000410000 */
[----:B---3--:R-:W-:Y:S01]  /*9360*/  F2FP.BF16.PACK_AB R169, R228, R229 ;  /* 0x000000e5e4a9723e */ /* 0x008fe200000010ff */
[C---:B------:R-:W-:Y:S02]  /*9370*/  FMUL.FTZ R64, R2.reuse, R64 ;  /* 0x0000004002407220 */ /* 0x040fe40000410000 */
[C---:B------:R-:W-:Y:S02]  /*9380*/  FMUL.FTZ R65, R2.reuse, R65 ;  /* 0x0000004102417220 */ /* 0x040fe40000410000 */
[C---:B------:R-:W-:Y:S01]  /*9390*/  FMUL.FTZ R68, R2.reuse, R68 ;  /* 0x0000004402447220 */ /* 0x040fe20000410000 */
[----:B------:R-:W3:Y:S01]  /*93a0*/  MUFU.EX2 R0, R0 ;  /* 0x0000000000007308 */ /* 0x000ee20000000800 */
[C---:B------:R-:W-:Y:S02]  /*93b0*/  FMUL.FTZ R69, R2.reuse, R69 ;  /* 0x0000004502457220 */ /* 0x040fe40000410000 */
[C---:B------:R-:W-:Y:S02]  /*93c0*/  FMUL.FTZ R72, R2.reuse, R72 ;  /* 0x0000004802487220 */ /* 0x040fe40000410000 */
[C---:B-1----:R-:W-:Y:S02]  /*93d0*/  FMUL.FTZ R5, R2.reuse, R137 ;  /* 0x0000008902057220 */ /* 0x042fe40000410000 */
[C---:B------:R-:W-:Y:S02]  /*93e0*/  FMUL.FTZ R73, R2.reuse, R73 ;  /* 0x0000004902497220 */ /* 0x040fe40000410000 */
[C---:B------:R-:W-:Y:S02]  /*93f0*/  FMUL.FTZ R76, R2.reuse, R76 ;  /* 0x0000004c024c7220 */ /* 0x040fe40000410000 */
[C---:B------:R-:W-:Y:S02]  /*9400*/  FMUL.FTZ R77, R2.reuse, R77 ;  /* 0x0000004d024d7220 */ /* 0x040fe40000410000 */
[C---:B------:R-:W-:Y:S01]  /*9410*/  FMUL.FTZ R80, R2.reuse, R80 ;  /* 0x0000005002507220 */ /* 0x040fe20000410000 */
[----:B--2---:R-:W-:Y:S01]  /*9420*/  F2FP.BF16.PACK_AB R171, R193, R227 ;  /* 0x000000e3c1ab723e */ /* 0x004fe200000010ff */
[C---:B------:R-:W-:Y:S02]  /*9430*/  FMUL.FTZ R81, R2.reuse, R81 ;  /* 0x0000005102517220 */ /* 0x040fe40000410000 */
[C---:B------:R-:W-:Y:S02]  /*9440*/  FMUL.FTZ R84, R2.reuse, R84 ;  /* 0x0000005402547220 */ /* 0x040fe40000410000 */
[C---:B------:R-:W-:Y:S02]  /*9450*/  FMUL.FTZ R85, R2.reuse, R85 ;  /* 0x0000005502557220 */ /* 0x040fe40000410000 */
[C---:B------:R-:W-:Y:S02]  /*9460*/  FMUL.FTZ R88, R2.reuse, R88 ;  /* 0x0000005802587220 */ /* 0x040fe40000410000 */
[----:B------:R-:W-:Y:S02]  /*9470*/  FMUL.FTZ R89, R2, R89 ;  /* 0x0000005902597220 */ /* 0x000fe40000410000 */
[C---:B---3--:R-:W-:Y:S02]  /*9480*/  FMUL.FTZ R6, R0.reuse, R138 ;  /* 0x0000008a00067220 */ /* 0x048fe40000410000 */
[C---:B------:R-:W-:Y:S02]  /*9490*/  FMUL.FTZ R7, R0.reuse, R139 ;  /* 0x0000008b00077220 */ /* 0x040fe40000410000 */
[----:B------:R-:W1:Y:S01]  /*94a0*/  LDSM.16.MT88.4 R136, [R199+0x100] ;  /* 0x00010000c788783b */ /* 0x000e620000004200 */
[C---:B------:R-:W-:Y:S02]  /*94b0*/  FMUL.FTZ R10, R0.reuse, R142 ;  /* 0x0000008e000a7220 */ /* 0x040fe40000410000 */
[C---:B------:R-:W-:Y:S02]  /*94c0*/  FMUL.FTZ R11, R0.reuse, R143 ;  /* 0x0000008f000b7220 */ /* 0x040fe40000410000 */
[C---:B------:R-:W-:Y:S03]  /*94d0*/  HMMA.16816.F32.BF16 R4, R168.reuse, R12, R4 ;  /* 0x0000000ca804723c */ /* 0x040fe60000041804 */
[----:B------:R-:W2:Y:S02]  /*94e0*/  LDSM.16.MT88.4 R140, [R197+0x2100] ;  /* 0x00210000c58c783b */ /* 0x000ea40000004200 */
        /* <DEDUP_REMOVED lines=14> */
[----:B------:R-:W-:Y:S01]  /*95d0*/  FMUL.FTZ R38, R0, R38 ;  /* 0x0000002600267220 */ /* 0x000fe20000410000 */
[----:B------:R-:W-:Y:S01]  /*95e0*/  LDSM.16.MT88.4 R156, [R197+0x2900] ;  /* 0x00290000c59c783b */ /* 0x000fe20000004200 */
[C---:B------:R-:W-:Y:S01]  /*95f0*/  FMUL.FTZ R20, R2.reuse, R152 ;  /* 0x0000009802147220 */ /* 0x040fe20000410000 */
[C---:B------:R-:W-:Y:S04]  /*9600*/  HMMA.16816.F32.BF16 R16, R168.reuse, R22, R16 ;  /* 0x00000016a810723c */ /* 0x040fe80000041810 */
[----:B------:R-:W-:Y:S02]  /*9610*/  FMUL.FTZ R21, R2, R153 ;  /* 0x0000009902157220 */ /* 0x000fe40000410000 */
[--C-:B------:R-:W-:Y:S01]  /*9620*/  FFMA.FTZ R134, R173, c[0x0][0x2d0], -R172.reuse ;  /* 0x0000b400ad867a23 */ /* 0x100fe200000108ac */
[----:B------:R-:W-:Y:S01]  /*9630*/  LDSM.16.MT88.4 R164, [R199+0x1900] ;  /* 0x00190000c7a4783b */ /* 0x000fe20000004200 */
[C---:B------:R-:W-:Y:S02]  /*9640*/  FMUL.FTZ R22, R0.reuse, R154 ;  /* 0x0000009a00167220 */ /* 0x040fe40000410000 */
[----:B------:R4:W-:Y:S02]  /*9650*/  MUFU.EX2 R236, R134 ;  /* 0x0000008600ec7308 */ /* 0x0009e40000000800 */
[C---:B------:R-:W-:Y:S02]  /*9660*/  FMUL.FTZ R23, R0.reuse, R155 ;  /* 0x0000009b00177220 */ /* 0x040fe40000410000 */
[C---:B------:R-:W-:Y:S01]  /*9670*/  FMUL.FTZ R39, R0.reuse, R39 ;  /* 0x0000002700277220 */ /* 0x040fe20000410000 */
[----:B------:R-:W-:Y:S01]  /*9680*/  LDSM.16.MT88.4 R152, [R199+0x900] ;  /* 0x00090000c798783b */ /* 0x000fe20000004200 */
[C---:B------:R-:W-:Y:S02]  /*9690*/  FMUL.FTZ R42, R0.reuse, R42 ;  /* 0x0000002a002a7220 */ /* 0x040fe40000410000 */
[C---:B------:R-:W-:Y:S01]  /*96a0*/  FMUL.FTZ R43, R0.reuse, R43 ;  /* 0x0000002b002b7220 */ /* 0x040fe20000410000 */
[C---:B------:R-:W-:Y:S03]  /*96b0*/  HMMA.16816.F32.BF16 R20, R168.reuse, R28, R20 ;  /* 0x0000001ca814723c */ /* 0x040fe60000041814 */
[C---:B------:R-:W-:Y:S02]  /*96c0*/  FMUL.FTZ R46, R0.reuse, R46 ;  /* 0x0000002e002e7220 */ /* 0x040fe40000410000 */
[----:B------:R-:W-:Y:S02]  /*96d0*/  FMUL.FTZ R47, R0, R47 ;  /* 0x0000002f002f7220 */ /* 0x000fe40000410000 */
[C---:B------:R-:W-:Y:S01]  /*96e0*/  FMUL.FTZ R28, R2.reuse, R160 ;  /* 0x000000a0021c7220 */ /* 0x040fe20000410000 */
[C---:B------:R-:W-:Y:S04]  /*96f0*/  HMMA.16816.F32.BF16 R24, R168.reuse, R30, R24 ;  /* 0x0000001ea818723c */ /* 0x040fe80000041818 */
[----:B------:R-:W-:Y:S02]  /*9700*/  FMUL.FTZ R29, R2, R161 ;  /* 0x000000a1021d7220 */ /* 0x000fe40000410000 */
[C---:B------:R-:W-:Y:S02]  /*9710*/  FMUL.FTZ R50, R0.reuse, R50 ;  /* 0x0000003200327220 */ /* 0x040fe40000410000 */
[C---:B------:R-:W-:Y:S04]  /*9720*/  FMUL.FTZ R30, R0.reuse, R162 ;  /* 0x000000a2001e7220 */ /* 0x040fe80000410000 */
[C---:B------:R-:W-:Y:S02]  /*9730*/  FMUL.FTZ R31, R0.reuse, R163 ;  /* 0x000000a3001f7220 */ /* 0x040fe40000410000 */
[----:B------:R-:W-:Y:S01]  /*9740*/  LDSM.16.MT88.4 R160, [R200+0x1900] ;  /* 0x00190000c8a0783b */ /* 0x000fe20000004200 */
[C---:B------:R-:W-:Y:S02]  /*9750*/  FMUL.FTZ R51, R0.reuse, R51 ;  /* 0x0000003300337220 */ /* 0x040fe40000410000 */
[C---:B------:R-:W-:Y:S02]  /*9760*/  FMUL.FTZ R54, R0.reuse, R54 ;  /* 0x0000003600367220 */ /* 0x040fe40000410000 */
[C---:B-1----:R-:W-:Y:S03]  /*9770*/  HMMA.16816.F32.BF16 R28, R168.reuse, R136, R28 ;  /* 0x00000088a81c723c */ /* 0x042fe6000004181c */
[C---:B------:R-:W-:Y:S02]  /*9780*/  FMUL.FTZ R55, R0.reuse, R55 ;  /* 0x0000003700377220 */ /* 0x040fe40000410000 */
[C---:B------:R-:W-:Y:S02]  /*9790*/  FMUL.FTZ R58, R0.reuse, R58 ;  /* 0x0000003a003a7220 */ /* 0x040fe40000410000 */
[----:B------:R-:W-:Y:S01]  /*97a0*/  FMUL.FTZ R59, R0, R59 ;  /* 0x0000003b003b7220 */ /* 0x000fe20000410000 */
[C---:B------:R-:W-:Y:S01]  /*97b0*/  HMMA.16816.F32.BF16 R32, R168.reuse, R138, R32 ;  /* 0x0000008aa820723c */ /* 0x040fe20000041820 */
[----:B------:R-:W1:Y:S03]  /*97c0*/  LDSM.16.MT88.4 R136, [R200+0x2100] ;  /* 0x00210000c888783b */ /* 0x000e660000004200 */
[--C-:B----4-:R-:W-:Y:S02]  /*97d0*/  FFMA.FTZ R134, R176, c[0x0][0x2d0], -R172.reuse ;  /* 0x0000b400b0867a23 */ /* 0x110fe400000108ac */
[C---:B------:R-:W-:Y:S02]  /*97e0*/  FMUL.FTZ R62, R0.reuse, R62 ;  /* 0x0000003e003e7220 */ /* 0x040fe40000410000 */
[C---:B--2---:R-:W-:Y:S01]  /*97f0*/  HMMA.16816.F32.BF16 R36, R168.reuse, R140, R36 ;  /* 0x0000008ca824723c */ /* 0x044fe20000041824 */
[----:B------:R2:W4:Y:S03]  /*9800*/  MUFU.EX2 R235, R134 ;  /* 0x0000008600eb7308 */ /* 0x0005260000000800 */
[C---:B------:R-:W-:Y:S02]  /*9810*/  FMUL.FTZ R63, R0.reuse, R63 ;  /* 0x0000003f003f7220 */ /* 0x040fe40000410000 */
[C---:B------:R-:W-:Y:S02]  /*9820*/  FMUL.FTZ R66, R0.reuse, R66 ;  /* 0x0000004200427220 */ /* 0x040fe40000410000 */
[C---:B------:R-:W-:Y:S01]  /*9830*/  HMMA.16816.F32.BF16 R40, R168.reuse, R142, R40 ;  /* 0x0000008ea828723c */ /* 0x040fe20000041828 */
[----:B------:R-:W5:Y:S03]  /*9840*/  LDSM.16.MT88.4 R140, [R199+0x2100] ;  /* 0x00210000c78c783b */ /* 0x000f660000004200 */
[C---:B------:R-:W-:Y:S02]  /*9850*/  FMUL.FTZ R67, R0.reuse, R67 ;  /* 0x0000004300437220 */ /* 0x040fe40000410000 */
[C---:B------:R-:W-:Y:S02]  /*9860*/  FMUL.FTZ R70, R0.reuse, R70 ;  /* 0x0000004600467220 */ /* 0x040fe40000410000 */
[C---:B---3--:R-:W-:Y:S04]  /*9870*/  HMMA.16816.F32.BF16 R44, R168.reuse, R144, R44 ;  /* 0x00000090a82c723c */ /* 0x048fe8000004182c */
[C---:B------:R-:W-:Y:S02]  /*9880*/  FMUL.FTZ R71, R0.reuse, R71 ;  /* 0x0000004700477220 */ /* 0x040fe40000410000 */
[C---:B------:R-:W-:Y:S02]  /*9890*/  FMUL.FTZ R74, R0.reuse, R74 ;  /* 0x0000004a004a7220 */ /* 0x040fe40000410000 */
[C---:B------:R-:W-:Y:S01]  /*98a0*/  HMMA.16816.F32.BF16 R48, R168.reuse, R146, R48 ;  /* 0x00000092a830723c */ /* 0x040fe20000041830 */
[----:B------:R-:W3:Y:S03]  /*98b0*/  LDSM.16.MT88.4 R144, [R197+0x4100] ;  /* 0x00410000c590783b */ /* 0x000ee60000004200 */
[--C-:B--2---:R-:W-:Y:S02]  /*98c0*/  FFMA.FTZ R134, R177, c[0x0][0x2d0], -R172.reuse ;  /* 0x0000b400b1867a23 */ /* 0x104fe400000108ac */
[C---:B------:R-:W-:Y:S02]  /*98d0*/  FMUL.FTZ R75, R0.reuse, R75 ;  /* 0x0000004b004b7220 */ /* 0x040fe40000410000 */
[----:B------:R2:W-:Y:S01]  /*98e0*/  MUFU.EX2 R234, R134 ;  /* 0x0000008600ea7308 */ /* 0x0005e20000000800 */
[C---:B-1----:R-:W-:Y:S03]  /*98f0*/  HMMA.16816.F32.BF16 R52, R168.reuse, R136, R52 ;  /* 0x00000088a834723c */ /* 0x042fe60000041834 */
[C---:B------:R-:W-:Y:S02]  /*9900*/  FMUL.FTZ R78, R0.reuse, R78 ;  /* 0x0000004e004e7220 */ /* 0x040fe40000410000 */
[C---:B------:R-:W-:Y:S02]  /*9910*/  FMUL.FTZ R79, R0.reuse, R79 ;  /* 0x0000004f004f7220 */ /* 0x040fe40000410000 */
[C---:B------:R-:W-:Y:S01]  /*9920*/  FMUL.FTZ R82, R0.reuse, R82 ;  /* 0x0000005200527220 */ /* 0x040fe20000410000 */
[C---:B------:R-:W-:Y:S01]  /*9930*/  HMMA.16816.F32.BF16 R56, R168.reuse, R138, R56 ;  /* 0x0000008aa838723c */ /* 0x040fe20000041838 */
[----:B------:R-:W1:Y:S03]  /*9940*/  LDSM.16.MT88.4 R136, [R198+0x4100] ;  /* 0x00410000c688783b */ /* 0x000e660000004200 */
[C---:B------:R-:W-:Y:S02]  /*9950*/  FMUL.FTZ R83, R0.reuse, R83 ;  /* 0x0000005300537220 */ /* 0x040fe40000410000 */
[C---:B------:R-:W-:Y:S02]  /*9960*/  FMUL.FTZ R86, R0.reuse, R86 ;  /* 0x0000005600567220 */ /* 0x040fe40000410000 */
[C---:B-----5:R-:W-:Y:S04]  /*9970*/  HMMA.16816.F32.BF16 R60, R168.reuse, R140, R60 ;  /* 0x0000008ca83c723c */ /* 0x060fe8000004183c */
[C---:B------:R-:W-:Y:S02]  /*9980*/  FMUL.FTZ R87, R0.reuse, R87 ;  /* 0x0000005700577220 */ /* 0x040fe40000410000 */
[C---:B------:R-:W-:Y:S02]  /*9990*/  FMUL.FTZ R90, R0.reuse, R90 ;  /* 0x0000005a005a7220 */ /* 0x040fe40000410000 */
[C---:B------:R-:W-:Y:S01]  /*99a0*/  HMMA.16816.F32.BF16 R64, R168.reuse, R142, R64 ;  /* 0x0000008ea840723c */ /* 0x040fe20000041840 */
[----:B------:R-:W5:Y:S03]  /*99b0*/  LDSM.16.MT88.4 R140, [R200+0x4100] ;  /* 0x00410000c88c783b */ /* 0x000f660000004200 */
[--C-:B--2---:R-:W-:Y:S02]  /*99c0*/  FFMA.FTZ R134, R179, c[0x0][0x2d0], -R172.reuse ;  /* 0x0000b400b3867a23 */ /* 0x104fe400000108ac */
[----:B------:R-:W-:Y:S02]  /*99d0*/  FMUL.FTZ R91, R0, R91 ;  /* 0x0000005b005b7220 */ /* 0x000fe40000410000 */
[C---:B---3--:R-:W-:Y:S01]  /*99e0*/  HMMA.16816.F32.BF16 R68, R168.reuse, R144, R68 ;  /* 0x00000090a844723c */ /* 0x048fe20000041844 */
[----:B------:R2:W-:Y:S03]  /*99f0*/  MUFU.EX2 R233, R134 ;  /* 0x0000008600e97308 */ /* 0x0005e60000000800 */
        /* <DEDUP_REMOVED lines=13> */
[--C-:B--2---:R-:W-:Y:S02]  /*9ad0*/  FFMA.FTZ R134, R184, c[0x0][0x2d0], -R133.reuse ;  /* 0x0000b400b8867a23 */ /* 0x104fe40000010885 */
[C---:B------:R-:W-:Y:S02]  /*9ae0*/  FMUL.FTZ R100, R2.reuse, R100 ;  /* 0x0000006402647220 */ /* 0x040fe40000410000 */
[C---:B-----5:R-:W-:Y:S01]  /*9af0*/  HMMA.16816.F32.BF16 R84, R168.reuse, R140, R84 ;  /* 0x0000008ca854723c */ /* 0x060fe20000041854 */
[----:B------:R2:W-:Y:S03]  /*9b00*/  MUFU.EX2 R186, R134 ;  /* 0x0000008600ba7308 */ /* 0x0005e60000000800 */
[----:B------:R-:W-:Y:S02]  /*9b10*/  FMUL.FTZ R101, R2, R101 ;  /* 0x0000006502657220 */ /* 0x000fe40000410000 */
[C---:B------:R-:W-:Y:S02]  /*9b20*/  FMUL.FTZ R102, R0.reuse, R102 ;  /* 0x0000006600667220 */ /* 0x040fe40000410000 */
[C---:B------:R-:W-:Y:S01]  /*9b30*/  HMMA.16816.F32.BF16 R88, R168.reuse, R142, R88 ;  /* 0x0000008ea858723c */ /* 0x040fe20000041858 */
[----:B------:R-:W5:Y:S03]  /*9b40*/  LDSM.16.MT88.4 R140, [R198+0x6100] ;  /* 0x00610000c68c783b */ /* 0x000f660000004200 */
[----:B------:R-:W-:Y:S02]  /*9b50*/  FMUL.FTZ R103, R0, R103 ;  /* 0x0000006700677220 */ /* 0x000fe40000410000 */
[C---:B------:R-:W-:Y:S02]  /*9b60*/  FMUL.FTZ R104, R2.reuse, R104 ;  /* 0x0000006802687220 */ /* 0x040fe40000410000 */
[C---:B---3--:R-:W-:Y:S04]  /*9b70*/  HMMA.16816.F32.BF16 R92, R168.reuse, R144, R92 ;  /* 0x00000090a85c723c */ /* 0x048fe8000004185c */
[----:B------:R-:W-:Y:S02]  /*9b80*/  FMUL.FTZ R105, R2, R105 ;  /* 0x0000006902697220 */ /* 0x000fe40000410000 */
[C---:B------:R-:W-:Y:S02]  /*9b90*/  FMUL.FTZ R106, R0.reuse, R106 ;  /* 0x0000006a006a7220 */ /* 0x040fe40000410000 */
[C---:B------:R-:W-:Y:S01]  /*9ba0*/  HMMA.16816.F32.BF16 R96, R168.reuse, R146, R96 ;  /* 0x00000092a860723c */ /* 0x040fe20000041860 */
[----:B------:R-:W3:Y:S03]  /*9bb0*/  LDSM.16.MT88.4 R144, [R200+0x6100] ;  /* 0x00610000c890783b */ /* 0x000ee60000004200 */
[--C-:B--2---:R-:W-:Y:S02]  /*9bc0*/  FFMA.FTZ R134, R185, c[0x0][0x2d0], -R133.reuse ;  /* 0x0000b400b9867a23 */ /* 0x104fe40000010885 */
[----:B------:R-:W-:Y:S02]  /*9bd0*/  FMUL.FTZ R107, R0, R107 ;  /* 0x0000006b006b7220 */ /* 0x000fe40000410000 */
[----:B------:R2:W2:Y:S01]  /*9be0*/  MUFU.EX2 R184, R134 ;  /* 0x0000008600b87308 */ /* 0x0004a20000000800 */
        /* <DEDUP_REMOVED lines=8> */
[----:B------:R-:W-:Y:S03]  /*9c70*/  FMUL.FTZ R113, R2, R113 ;  /* 0x0000007102717220 */ /* 0x000fe60000410000 */
[C---:B-----5:R-:W-:Y:S03]  /*9c80*/  HMMA.16816.F32.BF16 R108, R168.reuse, R140, R108 ;  /* 0x0000008ca86c723c */ /* 0x060fe6000004186c */
[----:B------:R-:W-:Y:S02]  /*9c90*/  FMUL.FTZ R114, R0, R114 ;  /* 0x0000007200727220 */ /* 0x000fe40000410000 */
[--C-:B--2---:R-:W-:Y:S02]  /*9ca0*/  FFMA.FTZ R134, R182, c[0x0][0x2d0], -R133.reuse ;  /* 0x0000b400b6867a23 */ /* 0x104fe40000010885 */
[----:B------:R-:W-:Y:S02]  /*9cb0*/  FMUL.FTZ R115, R0, R115 ;  /* 0x0000007300737220 */ /* 0x000fe40000410000 */
[----:B------:R2:W-:Y:S03]  /*9cc0*/  MUFU.EX2 R182, R134 ;  /* 0x0000008600b67308 */ /* 0x0005e60000000800 */
[C---:B------:R-:W-:Y:S02]  /*9cd0*/  FMUL.FTZ R116, R2.reuse, R116 ;  /* 0x0000007402747220 */ /* 0x040fe40000410000 */
[C---:B------:R-:W-:Y:S01]  /*9ce0*/  HMMA.16816.F32.BF16 R112, R168.reuse, R142, R112 ;  /* 0x0000008ea870723c */ /* 0x040fe20000041870 */
[----:B------:R-:W5:Y:S02]  /*9cf0*/  LDSM.16.MT88.4 R140, [R197+0x900] ;  /* 0x00090000c58c783b */ /* 0x000f640000004200 */
[----:B------:R-:W-:Y:S02]  /*9d00*/  FMUL.FTZ R117, R2, R117 ;  /* 0x0000007502757220 */ /* 0x000fe40000410000 */
[C---:B------:R-:W-:Y:S02]  /*9d10*/  FMUL.FTZ R118, R0.reuse, R118 ;  /* 0x0000007600767220 */ /* 0x040fe40000410000 */
[----:B------:R-:W-:Y:S02]  /*9d20*/  FMUL.FTZ R119, R0, R119 ;  /* 0x0000007700777220 */ /* 0x000fe40000410000 */
[C---:B------:R-:W-:Y:S03]  /*9d30*/  FMUL.FTZ R120, R2.reuse, R120 ;  /* 0x0000007802787220 */ /* 0x040fe60000410000 */
[----:B------:R-:W-:Y:S02]  /*9d40*/  FMUL.FTZ R121, R2, R121 ;  /* 0x0000007902797220 */ /* 0x000fe40000410000 */
[C---:B---3--:R-:W-:Y:S03]  /*9d50*/  HMMA.16816.F32.BF16 R116, R168.reuse, R144, R116 ;  /* 0x00000090a874723c */ /* 0x048fe60000041874 */
[C---:B------:R-:W-:Y:S02]  /*9d60*/  FMUL.FTZ R122, R0.reuse, R122 ;  /* 0x0000007a007a7220 */ /* 0x040fe40000410000 */
[----:B------:R-:W-:Y:S02]  /*9d70*/  FMUL.FTZ R123, R0, R123 ;  /* 0x0000007b007b7220 */ /* 0x000fe40000410000 */
[--C-:B--2---:R-:W-:Y:S02]  /*9d80*/  FFMA.FTZ R134, R183, c[0x0][0x2d0], -R133.reuse ;  /* 0x0000b400b7867a23 */ /* 0x104fe40000010885 */
[C---:B------:R-:W-:Y:S02]  /*9d90*/  FMUL.FTZ R124, R2.reuse, R124 ;  /* 0x0000007c027c7220 */ /* 0x040fe40000410000 */
[----:B------:R2:W3:Y:S01]  /*9da0*/  MUFU.EX2 R179, R134 ;  /* 0x0000008600b37308 */ /* 0x0004e20000000800 */
[C---:B------:R-:W-:Y:S01]  /*9db0*/  HMMA.16816.F32.BF16 R120, R168.reuse, R146, R120 ;  /* 0x00000092a878723c */ /* 0x040fe20000041878 */
[----:B------:R-:W5:Y:S02]  /*9dc0*/  LDSM.16.MT88.4 R144, [R198+0x900] ;  /* 0x00090000c690783b */ /* 0x000f640000004200 */
[----:B------:R-:W-:Y:S02]  /*9dd0*/  FMUL.FTZ R125, R2, R125 ;  /* 0x0000007d027d7220 */ /* 0x000fe40000410000 */
[C---:B------:R-:W-:Y:S02]  /*9de0*/  FMUL.FTZ R126, R0.reuse, R126 ;  /* 0x0000007e007e7220 */ /* 0x040fe40000410000 */
[----:B------:R-:W-:Y:S02]  /*9df0*/  FMUL.FTZ R127, R0, R127 ;  /* 0x0000007f007f7220 */ /* 0x000fe40000410000 */
[C---:B------:R-:W-:Y:S03]  /*9e00*/  FMUL.FTZ R128, R2.reuse, R128 ;  /* 0x0000008002807220 */ /* 0x040fe60000410000 */
[----:B------:R-:W-:Y:S02]  /*9e10*/  FMUL.FTZ R129, R2, R129 ;  /* 0x0000008102817220 */ /* 0x000fe40000410000 */
[C---:B-1----:R-:W-:Y:S03]  /*9e20*/  HMMA.16816.F32.BF16 R124, R168.reuse, R136, R124 ;  /* 0x00000088a87c723c */ /* 0x042fe6000004187c */
[C---:B------:R-:W-:Y:S02]  /*9e30*/  FMUL.FTZ R130, R0.reuse, R130 ;  /* 0x0000008200827220 */ /* 0x040fe40000410000 */
[----:B------:R-:W-:Y:S02]  /*9e40*/  FMUL.FTZ R131, R0, R131 ;  /* 0x0000008300837220 */ /* 0x000fe40000410000 */
[----:B----4-:R-:W-:Y:S02]  /*9e50*/  F2FP.BF16.PACK_AB R136, R235, R236 ;  /* 0x000000eceb88723e */ /* 0x010fe400000010ff */
[----:B------:R-:W-:Y:S03]  /*9e60*/  F2FP.BF16.PACK_AB R137, R184, R186 ;  /* 0x000000bab889723e */ /* 0x000fe600000010ff */
[----:B------:R-:W-:Y:S03]  /*9e70*/  HMMA.16816.F32.BF16 R128, R168, R138, R128 ;  /* 0x0000008aa880723c */ /* 0x000fe60000041880 */
[--C-:B--2---:R-:W-:Y:S04]  /*9e80*/  FFMA.FTZ R134, R180, c[0x0][0x2d0], -R172.reuse ;  /* 0x0000b400b4867a23 */ /* 0x104fe800000108ac */
[----:B------:R-:W-:Y:S01]  /*9e90*/  F2FP.BF16.PACK_AB R138, R233, R234 ;  /* 0x000000eae98a723e */ /* 0x000fe200000010ff */
[----:B------:R1:W-:Y:S01]  /*9ea0*/  MUFU.EX2 R232, R134 ;  /* 0x0000008600e87308 */ /* 0x0003e20000000800 */
[----:B---3--:R-:W-:Y:S07]  /*9eb0*/  F2FP.BF16.PACK_AB R139, R179, R182 ;  /* 0x000000b6b38b723e */ /* 0x008fee00000010ff */
[C---:B-----5:R-:W-:Y:S08]  /*9ec0*/  HMMA.16816.F32.BF16 R4, R136.reuse, R140, R4 ;  /* 0x0000008c8804723c */ /* 0x060ff00000041804 */
[C---:B------:R-:W-:Y:S01]  /*9ed0*/  HMMA.16816.F32.BF16 R8, R136.reuse, R142, R8 ;  /* 0x0000008e8808723c */ /* 0x040fe20000041808 */
[----:B------:R-:W2:Y:S07]  /*9ee0*/  LDSM.16.MT88.4 R140, [R198+0x2900] ;  /* 0x00290000c68c783b */ /* 0x000eae0000004200 */
[C---:B------:R-:W-:Y:S04]  /*9ef0*/  HMMA.16816.F32.BF16 R12, R136.reuse, R144, R12 ;  /* 0x00000090880c723c */ /* 0x040fe8000004180c */
[--C-:B-1----:R-:W-:Y:S04]  /*9f00*/  FFMA.FTZ R134, R188, c[0x0][0x2d0], -R172.reuse ;  /* 0x0000b400bc867a23 */ /* 0x102fe800000108ac */
[C---:B------:R-:W-:Y:S01]  /*9f10*/  HMMA.16816.F32.BF16 R16, R136.reuse, R146, R16 ;  /* 0x000000928810723c */ /* 0x040fe20000041810 */
[----:B------:R-:W1:Y:S01]  /*9f20*/  LDSM.16.MT88.4 R144, [R200+0x2900] ;  /* 0x00290000c890783b */ /* 0x000e620000004200 */
[----:B------:R3:W4:Y:S06]  /*9f30*/  MUFU.EX2 R230, R134 ;  /* 0x0000008600e67308 */ /* 0x00072c0000000800 */
[C---:B------:R-:W-:Y:S08]  /*9f40*/  HMMA.16816.F32.BF16 R20, R136.reuse, R148, R20 ;  /* 0x000000948814723c */ /* 0x040ff00000041814 */
[C---:B------:R-:W-:Y:S01]  /*9f50*/  HMMA.16816.F32.BF16 R24, R136.reuse, R150, R24 ;  /* 0x000000968818723c */ /* 0x040fe20000041818 */
[----:B------:R-:W5:Y:S07]  /*9f60*/  LDSM.16.MT88.4 R148, [R199+0x2900] ;  /* 0x00290000c794783b */ /* 0x000f6e0000004200 */
[C---:B------:R-:W-:Y:S04]  /*9f70*/  HMMA.16816.F32.BF16 R28, R136.reuse, R152, R28 ;  /* 0x00000098881c723c */ /* 0x040fe8000004181c */
[--C-:B---3--:R-:W-:Y:S04]  /*9f80*/  FFMA.FTZ R134, R189, c[0x0][0x2d0], -R172.reuse ;  /* 0x0000b400bd867a23 */ /* 0x108fe800000108ac */
[C---:B------:R-:W-:Y:S01]  /*9f90*/  HMMA.16816.F32.BF16 R32, R136.reuse, R154, R32 ;  /* 0x0000009a8820723c */ /* 0x040fe20000041820 */
[----:B------:R-:W3:Y:S01]  /*9fa0*/  LDSM.16.MT88.4 R152, [R197+0x4900] ;  /* 0x00490000c598783b */ /* 0x000ee20000004200 */
[----:B------:R1:W-:Y:S06]  /*9fb0*/  MUFU.EX2 R188, R134 ;  /* 0x0000008600bc7308 */ /* 0x0003ec0000000800 */
[C---:B------:R-:W-:Y:S08]  /*9fc0*/  HMMA.16816.F32.BF16 R36, R136.reuse, R156, R36 ;  /* 0x0000009c8824723c */ /* 0x040ff00000041824 */
[C---:B------:R-:W-:Y:S01]  /*9fd0*/  HMMA.16816.F32.BF16 R40, R136.reuse, R158, R40 ;  /* 0x0000009e8828723c */ /* 0x040fe20000041828 */
[----:B------:R-:W3:Y:S07]  /*9fe0*/  LDSM.16.MT88.4 R156, [R198+0x4900] ;  /* 0x00490000c69c783b */ /* 0x000eee0000004200 */
[C---:B--2---:R-:W-:Y:S04]  /*9ff0*/  HMMA.16816.F32.BF16 R44, R136.reuse, R140, R44 ;  /* 0x0000008c882c723c */ /* 0x044fe8000004182c */
[--C-:B-1----:R-:W-:Y:S04]  /*a000*/  FFMA.FTZ R134, R190, c[0x0][0x2d0], -R172.reuse ;  /* 0x0000b400be867a23 */ /* 0x102fe800000108ac */
[C---:B------:R-:W-:Y:S01]  /*a010*/  HMMA.16816.F32.BF16 R48, R136.reuse, R142, R48 ;  /* 0x0000008e8830723c */ /* 0x040fe20000041830 */
[----:B------:R-:W1:Y:S01]  /*a020*/  LDSM.16.MT88.4 R140, [R200+0x4900] ;  /* 0x00490000c88c783b */ /* 0x000e620000004200 */
[----:B------:R2:W1:Y:S06]  /*a030*/  MUFU.EX2 R185, R134 ;  /* 0x0000008600b97308 */ /* 0x00046c0000000800 */
[C---:B------:R-:W-:Y:S08]  /*a040*/  HMMA.16816.F32.BF16 R52, R136.reuse, R144, R52 ;  /* 0x000000908834723c */ /* 0x040ff00000041834 */
[C---:B------:R-:W-:Y:S01]  /*a050*/  HMMA.16816.F32.BF16 R56, R136.reuse, R146, R56 ;  /* 0x000000928838723c */ /* 0x040fe20000041838 */
[----:B------:R-:W1:Y:S07]  /*a060*/  LDSM.16.MT88.4 R144, [R199+0x4900] ;  /* 0x00490000c790783b */ /* 0x000e6e0000004200 */
[C---:B-----5:R-:W-:Y:S04]  /*a070*/  HMMA.16816.F32.BF16 R60, R136.reuse, R148, R60 ;  /* 0x00000094883c723c */ /* 0x060fe8000004183c */
[--C-:B--2---:R-:W-:Y:S04]  /*a080*/  FFMA.FTZ R134, R181, c[0x0][0x2d0], -R133.reuse ;  /* 0x0000b400b5867a23 */ /* 0x104fe80000010885 */
[C---:B------:R-:W-:Y:S01]  /*a090*/  HMMA.16816.F32.BF16 R64, R136.reuse, R150, R64 ;  /* 0x000000968840723c */ /* 0x040fe20000041840 */
[----:B------:R-:W2:Y:S01]  /*a0a0*/  LDSM.16.MT88.4 R148, [R197+0x6900] ;  /* 0x00690000c594783b */ /* 0x000ea20000004200 */
[----:B------:R5:W-:Y:S06]  /*a0b0*/  MUFU.EX2 R176, R134 ;  /* 0x0000008600b07308 */ /* 0x000bec0000000800 */
[C---:B---3--:R-:W-:Y:S08]  /*a0c0*/  HMMA.16816.F32.BF16 R68, R136.reuse, R152, R68 ;  /* 0x000000988844723c */ /* 0x048ff00000041844 */
[C---:B------:R-:W-:Y:S01]  /*a0d0*/  HMMA.16816.F32.BF16 R72, R136.reuse, R154, R72 ;  /* 0x0000009a8848723c */ /* 0x040fe20000041848 */
[----:B------:R-:W3:Y:S07]  /*a0e0*/  LDSM.16.MT88.4 R152, [R198+0x6900] ;  /* 0x00690000c698783b */ /* 0x000eee0000004200 */
[C---:B------:R-:W-:Y:S04]  /*a0f0*/  HMMA.16816.F32.BF16 R76, R136.reuse, R156, R76 ;  /* 0x0000009c884c723c */ /* 0x040fe8000004184c */
[--C-:B-----5:R-:W-:Y:S03]  /*a100*/  FFMA.FTZ R134, R175, c[0x0][0x2d0], -R133.reuse ;  /* 0x0000b400af867a23 */ /* 0x120fe60000010885 */
[--C-:B------:R-:W-:Y:S01]  /*a110*/  FFMA.FTZ R156, R178, c[0x0][0x2d0], -R133.reuse ;  /* 0x0000b400b29c7a23 */ /* 0x100fe20000010885 */
[C---:B------:R-:W-:Y:S01]  /*a120*/  HMMA.16816.F32.BF16 R80, R136.reuse, R158, R80 ;  /* 0x0000009e8850723c */ /* 0x040fe20000041850 */
[----:B------:R5:W-:Y:S07]  /*a130*/  MUFU.EX2 R175, R134 ;  /* 0x0000008600af7308 */ /* 0x000bee0000000800 */
[C---:B-1----:R-:W-:Y:S03]  /*a140*/  HMMA.16816.F32.BF16 R84, R136.reuse, R140, R84 ;  /* 0x0000008c8854723c */ /* 0x042fe60000041854 */
[----:B------:R1:W1:Y:S05]  /*a150*/  MUFU.EX2 R177, R156 ;  /* 0x0000009c00b17308 */ /* 0x00026a0000000800 */
[C---:B------:R-:W-:Y:S01]  /*a160*/  HMMA.16816.F32.BF16 R88, R136.reuse, R142, R88 ;  /* 0x0000008e8858723c */ /* 0x040fe20000041858 */
[----:B------:R-:W4:Y:S07]  /*a170*/  LDSM.16.MT88.4 R140, [R200+0x6900] ;  /* 0x00690000c88c783b */ /* 0x000f2e0000004200 */
[C---:B------:R-:W-:Y:S04]  /*a180*/  HMMA.16816.F32.BF16 R92, R136.reuse, R144, R92 ;  /* 0x00000090885c723c */ /* 0x040fe8000004185c */
[--C-:B-----5:R-:W-:Y:S04]  /*a190*/  FFMA.FTZ R134, R174, c[0x0][0x2d0], -R133.reuse ;  /* 0x0000b400ae867a23 */ /* 0x120fe80000010885 */
[C---:B------:R-:W-:Y:S01]  /*a1a0*/  HMMA.16816.F32.BF16 R96, R136.reuse, R146, R96 ;  /* 0x000000928860723c */ /* 0x040fe20000041860 */
[----:B------:R-:W5:Y:S01]  /*a1b0*/  LDSM.16.MT88.4 R144, [R199+0x6900] ;  /* 0x00690000c790783b */ /* 0x000f620000004200 */
[----:B------:R4:W4:Y:S06]  /*a1c0*/  MUFU.EX2 R174, R134 ;  /* 0x0000008600ae7308 */ /* 0x00092c0000000800 */
[C---:B--2---:R-:W-:Y:S01]  /*a1d0*/  HMMA.16816.F32.BF16 R100, R136.reuse, R148, R100 ;  /* 0x000000948864723c */ /* 0x044fe20000041864 */
[----:B-1----:R-:W-:Y:S07]  /*a1e0*/  LDSM.16.MT88.4 R156, [R200+0x1100] ;  /* 0x00110000c89c783b */ /* 0x002fee0000004200 */
[C---:B------:R-:W-:Y:S01]  /*a1f0*/  HMMA.16816.F32.BF16 R104, R136.reuse, R150, R104 ;  /* 0x000000968868723c */ /* 0x040fe20000041868 */
[----:B------:R-:W1:Y:S07]  /*a200*/  LDSM.16.MT88.4 R148, [R197+0x1100] ;  /* 0x00110000c594783b */ /* 0x000e6e0000004200 */
[C---:B---3--:R-:W-:Y:S04]  /*a210*/  HMMA.16816.F32.BF16 R108, R136.reuse, R152, R108 ;  /* 0x00000098886c723c */ /* 0x048fe8000004186c */
[--C-:B----4-:R-:W-:Y:S04]  /*a220*/  FFMA.FTZ R134, R194, c[0x0][0x2d0], -R172.reuse ;  /* 0x0000b400c2867a23 */ /* 0x110fe800000108ac */
[C---:B------:R-:W-:Y:S01]  /*a230*/  HMMA.16816.F32.BF16 R112, R136.reuse, R154, R112 ;  /* 0x0000009a8870723c */ /* 0x040fe20000041870 */
[----:B------:R-:W2:Y:S01]  /*a240*/  LDSM.16.MT88.4 R152, [R198+0x1100] ;  /* 0x00110000c698783b */ /* 0x000ea20000004200 */
[----:B------:R3:W-:Y:S06]  /*a250*/  MUFU.EX2 R183, R134 ;  /* 0x0000008600b77308 */ /* 0x0007ec0000000800 */
[C---:B------:R-:W-:Y:S08]  /*a260*/  HMMA.16816.F32.BF16 R116, R136.reuse, R140, R116 ;  /* 0x0000008c8874723c */ /* 0x040ff00000041874 */
[C---:B------:R-:W-:Y:S01]  /*a270*/  HMMA.16816.F32.BF16 R120, R136.reuse, R142, R120 ;  /* 0x0000008e8878723c */ /* 0x040fe20000041878 */
[----:B------:R-:W4:Y:S07]  /*a280*/  LDSM.16.MT88.4 R140, [R199+0x1100] ;  /* 0x00110000c78c783b */ /* 0x000f2e0000004200 */
[C---:B-----5:R-:W-:Y:S04]  /*a290*/  HMMA.16816.F32.BF16 R124, R136.reuse, R144, R124 ;  /* 0x00000090887c723c */ /* 0x060fe8000004187c */
[--C-:B---3--:R-:W-:Y:S04]  /*a2a0*/  FFMA.FTZ R134, R195, c[0x0][0x2d0], -R172.reuse ;  /* 0x0000b400c3867a23 */ /* 0x108fe800000108ac */
[----:B------:R-:W-:Y:S01]  /*a2b0*/  HMMA.16816.F32.BF16 R128, R136, R146, R128 ;  /* 0x000000928880723c */ /* 0x000fe20000041880 */
[----:B------:R-:W3:Y:S01]  /*a2c0*/  LDSM.16.MT88.4 R144, [R197+0x3100] ;  /* 0x00310000c590783b */ /* 0x000ee20000004200 */
[----:B------:R-:W5:Y:S05]  /*a2d0*/  MUFU.EX2 R181, R134 ;  /* 0x0000008600b57308 */ /* 0x000f6a0000000800 */
[----:B------:R-:W-:Y:S02]  /*a2e0*/  F2FP.BF16.PACK_AB R136, R230, R232 ;  /* 0x000000e8e688723e */ /* 0x000fe400000010ff */
[----:B------:R-:W-:Y:S03]  /*a2f0*/  F2FP.BF16.PACK_AB R138, R185, R188 ;  /* 0x000000bcb98a723e */ /* 0x000fe600000010ff */
[----:B------:R-:W-:Y:S02]  /*a300*/  F2FP.BF16.PACK_AB R137, R176, R177 ;  /* 0x000000b1b089723e */ /* 0x000fe400000010ff */
[----:B------:R-:W-:Y:S07]  /*a310*/  F2FP.BF16.PACK_AB R139, R174, R175 ;  /* 0x000000afae8b723e */ /* 0x000fee00000010ff */
[C---:B-1----:R-:W-:Y:S03]  /*a320*/  HMMA.16816.F32.BF16 R4, R136.reuse, R148, R4 ;  /* 0x000000948804723c */ /* 0x042fe60000041804 */
[----:B-----5:R-:W-:Y:S01]  /*a330*/  F2FP.BF16.PACK_AB R168, R181, R183 ;  /* 0x000000b7b5a8723e */ /* 0x020fe200000010ff */
[--C-:B------:R-:W-:Y:S01]  /*a340*/  FFMA.FTZ R134, R223, c[0x0][0x2d0], -R172.reuse ;  /* 0x0000b400df867a23 */ /* 0x100fe200000108ac */
[----:B------:R-:W-:Y:S03]  /*a350*/  IADD3 R223, R224, -0x1, RZ ;  /* 0xffffffffe0df7810 */ /* 0x000fe60007ffe0ff */
[C---:B------:R-:W-:Y:S01]  /*a360*/  HMMA.16816.F32.BF16 R8, R136.reuse, R150, R8 ;  /* 0x000000968808723c */ /* 0x040fe20000041808 */
[----:B------:R-:W1:Y:S01]  /*a370*/  LDSM.16.MT88.4 R148, [R198+0x3100] ;  /* 0x00310000c694783b */ /* 0x000e620000004200 */
[----:B------:R5:W-:Y:S02]  /*a380*/  MUFU.EX2 R180, R134 ;  /* 0x0000008600b47308 */ /* 0x000be40000000800 */
[----:B------:R-:W-:Y:S01]  /*a390*/  FFMA.FTZ R172, R226, c[0x0][0x2d0], -R172 ;  /* 0x0000b400e2ac7a23 */ /* 0x000fe200000108ac */
[----:B------:R-:W-:Y:S03]  /*a3a0*/  MOV R224, R223 ;  /* 0x000000df00e07202 */ /* 0x000fe60000000f00 */
[C---:B--2---:R-:W-:Y:S04]  /*a3b0*/  HMMA.16816.F32.BF16 R12, R136.reuse, R152, R12 ;  /* 0x00000098880c723c */ /* 0x044fe8000004180c */
[----:B------:R-:W2:Y:S04]  /*a3c0*/  MUFU.EX2 R178, R172 ;  /* 0x000000ac00b27308 */ /* 0x000ea80000000800 */
[C---:B------:R-:W-:Y:S01]  /*a3d0*/  HMMA.16816.F32.BF16 R16, R136.reuse, R154, R16 ;  /* 0x0000009a8810723c */ /* 0x040fe20000041810 */
[----:B------:R-:W1:Y:S07]  /*a3e0*/  LDSM.16.MT88.4 R152, [R200+0x3100] ;  /* 0x00310000c898783b */ /* 0x000e6e0000004200 */
[C---:B------:R-:W-:Y:S04]  /*a3f0*/  HMMA.16816.F32.BF16 R20, R136.reuse, R156, R20 ;  /* 0x0000009c8814723c */ /* 0x040fe80000041814 */
[--C-:B-----5:R-:W-:Y:S04]  /*a400*/  FFMA.FTZ R134, R187, c[0x0][0x2d0], -R133.reuse ;  /* 0x0000b400bb867a23 */ /* 0x120fe80000010885 */
[C---:B------:R-:W-:Y:S01]  /*a410*/  HMMA.16816.F32.BF16 R24, R136.reuse, R158, R24 ;  /* 0x0000009e8818723c */ /* 0x040fe20000041818 */
[----:B------:R-:W-:Y:S01]  /*a420*/  LDSM.16.MT88.4 R156, [R197+0x5100] ;  /* 0x00510000c59c783b */ /* 0x000fe20000004200 */
[----:B------:R5:W-:Y:S02]  /*a430*/  MUFU.EX2 R173, R134 ;  /* 0x0000008600ad7308 */ /* 0x000be40000000800 */
[----:B--2---:R-:W-:Y:S04]  /*a440*/  F2FP.BF16.PACK_AB R170, R178, R180 ;  /* 0x000000b4b2aa723e */ /* 0x004fe800000010ff */
[C---:B----4-:R-:W-:Y:S08]  /*a450*/  HMMA.16816.F32.BF16 R28, R136.reuse, R140, R28 ;  /* 0x0000008c881c723c */ /* 0x050ff0000004181c */
[C---:B------:R-:W-:Y:S01]  /*a460*/  HMMA.16816.F32.BF16 R32, R136.reuse, R142, R32 ;  /* 0x0000008e8820723c */ /* 0x040fe20000041820 */
[----:B------:R-:W2:Y:S07]  /*a470*/  LDSM.16.MT88.4 R140, [R199+0x3100] ;  /* 0x00310000c78c783b */ /* 0x000eae0000004200 */
[C---:B---3--:R-:W-:Y:S04]  /*a480*/  HMMA.16816.F32.BF16 R36, R136.reuse, R144, R36 ;  /* 0x000000908824723c */ /* 0x048fe80000041824 */
[--C-:B-----5:R-:W-:Y:S04]  /*a490*/  FFMA.FTZ R134, R191, c[0x0][0x2d0], -R133.reuse ;  /* 0x0000b400bf867a23 */ /* 0x120fe80000010885 */
[C---:B------:R-:W-:Y:S01]  /*a4a0*/  HMMA.16816.F32.BF16 R40, R136.reuse, R146, R40 ;  /* 0x000000928828723c */ /* 0x040fe20000041828 */
[----:B------:R-:W3:Y:S01]  /*a4b0*/  LDSM.16.MT88.4 R144, [R198+0x5100] ;  /* 0x00510000c690783b */ /* 0x000ee20000004200 */
[----:B------:R-:W4:Y:S06]  /*a4c0*/  MUFU.EX2 R172, R134 ;  /* 0x0000008600ac7308 */ /* 0x000f2c0000000800 */
[C---:B-1----:R-:W-:Y:S08]  /*a4d0*/  HMMA.16816.F32.BF16 R44, R136.reuse, R148, R44 ;  /* 0x00000094882c723c */ /* 0x042ff0000004182c */
[C---:B------:R-:W-:Y:S01]  /*a4e0*/  HMMA.16816.F32.BF16 R48, R136.reuse, R150, R48 ;  /* 0x000000968830723c */ /* 0x040fe20000041830 */
[----:B------:R-:W1:Y:S07]  /*a4f0*/  LDSM.16.MT88.4 R148, [R200+0x5100] ;  /* 0x00510000c894783b */ /* 0x000e6e0000004200 */
[C---:B------:R-:W-:Y:S04]  /*a500*/  HMMA.16816.F32.BF16 R52, R136.reuse, R152, R52 ;  /* 0x000000988834723c */ /* 0x040fe80000041834 */
[----:B----4-:R-:W-:Y:S01]  /*a510*/  F2FP.BF16.PACK_AB R169, R172, R173 ;  /* 0x000000adaca9723e */ /* 0x010fe200000010ff */
[--C-:B------:R-:W-:Y:S02]  /*a520*/  FFMA.FTZ R134, R192, c[0x0][0x2d0], -R133.reuse ;  /* 0x0000b400c0867a23 */ /* 0x100fe40000010885 */
[----:B------:R-:W-:Y:S01]  /*a530*/  FFMA.FTZ R133, R135, c[0x0][0x2d0], -R133 ;  /* 0x0000b40087857a23 */ /* 0x000fe20000010885 */
[C---:B------:R-:W-:Y:S01]  /*a540*/  HMMA.16816.F32.BF16 R56, R136.reuse, R154, R56 ;  /* 0x0000009a8838723c */ /* 0x040fe20000041838 */
[----:B------:R-:W4:Y:S02]  /*a550*/  LDSM.16.MT88.4 R152, [R199+0x5100] ;  /* 0x00510000c798783b */ /* 0x000f240000004200 */
[----:B------:R-:W-:Y:S05]  /*a560*/  MUFU.EX2 R134, R134 ;  /* 0x0000008600867308 */ /* 0x000fea0000000800 */
[C---:B--2---:R-:W-:Y:S05]  /*a570*/  HMMA.16816.F32.BF16 R60, R136.reuse, R140, R60 ;  /* 0x0000008c883c723c */ /* 0x044fea000004183c */
[----:B------:R-:W2:Y:S03]  /*a580*/  MUFU.EX2 R133, R133 ;  /* 0x0000008500857308 */ /* 0x000ea60000000800 */
[C---:B------:R-:W-:Y:S01]  /*a590*/  HMMA.16816.F32.BF16 R64, R136.reuse, R142, R64 ;  /* 0x0000008e8840723c */ /* 0x040fe20000041840 */
[----:B------:R-:W5:Y:S07]  /*a5a0*/  LDSM.16.MT88.4 R140, [R197+0x7100] ;  /* 0x00710000c58c783b */ /* 0x000f6e0000004200 */
[C---:B------:R-:W-:Y:S08]  /*a5b0*/  HMMA.16816.F32.BF16 R68, R136.reuse, R156, R68 ;  /* 0x0000009c8844723c */ /* 0x040ff00000041844 */
[C---:B------:R-:W-:Y:S01]  /*a5c0*/  HMMA.16816.F32.BF16 R72, R136.reuse, R158, R72 ;  /* 0x0000009e8848723c */ /* 0x040fe20000041848 */
[----:B------:R-:W-:Y:S03]  /*a5d0*/  LDSM.16.MT88.4 R156, [R198+0x1900] ;  /* 0x00190000c69c783b */ /* 0x000fe60000004200 */
[----:B--2---:R-:W-:Y:S04]  /*a5e0*/  F2FP.BF16.PACK_AB R171, R133, R134 ;  /* 0x0000008685ab723e */ /* 0x004fe800000010ff */
[C---:B---3--:R-:W-:Y:S08]  /*a5f0*/  HMMA.16816.F32.BF16 R76, R136.reuse, R144, R76 ;  /* 0x00000090884c723c */ /* 0x048ff0000004184c */
[C---:B------:R-:W-:Y:S01]  /*a600*/  HMMA.16816.F32.BF16 R80, R136.reuse, R146, R80 ;  /* 0x000000928850723c */ /* 0x040fe20000041850 */
[----:B------:R-:W2:Y:S07]  /*a610*/  LDSM.16.MT88.4 R144, [R198+0x7100] ;  /* 0x00710000c690783b */ /* 0x000eae0000004200 */
[C---:B-1----:R-:W-:Y:S08]  /*a620*/  HMMA.16816.F32.BF16 R84, R136.reuse, R148, R84 ;  /* 0x000000948854723c */ /* 0x042ff00000041854 */
[C---:B------:R-:W-:Y:S01]  /*a630*/  HMMA.16816.F32.BF16 R88, R136.reuse, R150, R88 ;  /* 0x000000968858723c */ /* 0x040fe20000041858 */
[----:B------:R-:W1:Y:S07]  /*a640*/  LDSM.16.MT88.4 R148, [R200+0x7100] ;  /* 0x00710000c894783b */ /* 0x000e6e0000004200 */
[C---:B----4-:R-:W-:Y:S08]  /*a650*/  HMMA.16816.F32.BF16 R92, R136.reuse, R152, R92 ;  /* 0x00000098885c723c */ /* 0x050ff0000004185c */
[C---:B------:R-:W-:Y:S01]  /*a660*/  HMMA.16816.F32.BF16 R96, R136.reuse, R154, R96 ;  /* 0x0000009a8860723c */ /* 0x040fe20000041860 */
[----:B------:R-:W3:Y:S07]  /*a670*/  LDSM.16.MT88.4 R152, [R199+0x7100] ;  /* 0x00710000c798783b */ /* 0x000eee0000004200 */
[C---:B-----5:R-:W-:Y:S08]  /*a680*/  HMMA.16816.F32.BF16 R100, R136.reuse, R140, R100 ;  /* 0x0000008c8864723c */ /* 0x060ff00000041864 */
[C---:B------:R-:W-:Y:S01]  /*a690*/  HMMA.16816.F32.BF16 R104, R136.reuse, R142, R104 ;  /* 0x0000008e8868723c */ /* 0x040fe20000041868 */
[----:B------:R-:W4:Y:S07]  /*a6a0*/  LDSM.16.MT88.4 R140, [R197+0x1900] ;  /* 0x00190000c58c783b */ /* 0x000f2e0000004200 */
[C---:B--2---:R-:W-:Y:S08]  /*a6b0*/  HMMA.16816.F32.BF16 R108, R136.reuse, R144, R108 ;  /* 0x00000090886c723c */ /* 0x044ff0000004186c */
[C---:B------:R-:W-:Y:S08]  /*a6c0*/  HMMA.16816.F32.BF16 R112, R136.reuse, R146, R112 ;  /* 0x000000928870723c */ /* 0x040ff00000041870 */
[C---:B-1----:R-:W-:Y:S08]  /*a6d0*/  HMMA.16816.F32.BF16 R116, R136.reuse, R148, R116 ;  /* 0x000000948874723c */ /* 0x042ff00000041874 */
[C---:B------:R-:W-:Y:S08]  /*a6e0*/  HMMA.16816.F32.BF16 R120, R136.reuse, R150, R120 ;  /* 0x000000968878723c */ /* 0x040ff00000041878 */
[C---:B---3--:R-:W-:Y:S08]  /*a6f0*/  HMMA.16816.F32.BF16 R124, R136.reuse, R152, R124 ;  /* 0x00000098887c723c */ /* 0x048ff0000004187c */
[----:B------:R-:W-:Y:S08]  /*a700*/  HMMA.16816.F32.BF16 R128, R136, R154, R128 ;  /* 0x0000009a8880723c */ /* 0x000ff00000041880 */
[C---:B----4-:R-:W-:Y:S01]  /*a710*/  HMMA.16816.F32.BF16 R136, R168.reuse, R140, R4 ;  /* 0x0000008ca888723c */ /* 0x050fe20000041804 */
[----:B------:R-:W1:Y:S07]  /*a720*/  LDSM.16.MT88.4 R4, [R197+0x3900] ;  /* 0x00390000c504783b */ /* 0x000e6e0000004200 */
[C---:B------:R-:W-:Y:S01]  /*a730*/  HMMA.16816.F32.BF16 R140, R168.reuse, R142, R8 ;  /* 0x0000008ea88c723c */ /* 0x040fe20000041808 */
[----:B------:R-:W2:Y:S07]  /*a740*/  LDSM.16.MT88.4 R8, [R198+0x3900] ;  /* 0x00390000c608783b */ /* 0x000eae0000004200 */
[C---:B------:R-:W-:Y:S01]  /*a750*/  HMMA.16816.F32.BF16 R144, R168.reuse, R156, R12 ;  /* 0x0000009ca890723c */ /* 0x040fe2000004180c */
[----:B------:R-:W3:Y:S07]  /*a760*/  LDSM.16.MT88.4 R12, [R200+0x3900] ;  /* 0x00390000c80c783b */ /* 0x000eee0000004200 */
[C---:B------:R-:W-:Y:S01]  /*a770*/  HMMA.16816.F32.BF16 R148, R168.reuse, R158, R16 ;  /* 0x0000009ea894723c */ /* 0x040fe20000041810 */
[----:B------:R-:W4:Y:S07]  /*a780*/  LDSM.16.MT88.4 R16, [R199+0x3900] ;  /* 0x00390000c710783b */ /* 0x000f2e0000004200 */
[C---:B------:R-:W-:Y:S01]  /*a790*/  HMMA.16816.F32.BF16 R152, R168.reuse, R160, R20 ;  /* 0x000000a0a898723c */ /* 0x040fe20000041814 */
[----:B------:R-:W5:Y:S07]  /*a7a0*/  LDSM.16.MT88.4 R20, [R197+0x5900] ;  /* 0x00590000c514783b */ /* 0x000f6e0000004200 */
[C---:B------:R-:W-:Y:S01]  /*a7b0*/  HMMA.16816.F32.BF16 R156, R168.reuse, R162, R24 ;  /* 0x000000a2a89c723c */ /* 0x040fe20000041818 */
[----:B------:R-:W-:Y:S07]  /*a7c0*/  LDSM.16.MT88.4 R24, [R197+0x7900] ;  /* 0x00790000c518783b */ /* 0x000fee0000004200 */
        /* <DEDUP_REMOVED lines=14> */
[C---:B-----5:R-:W-:Y:S08]  /*a8b0*/  HMMA.16816.F32.BF16 R68, R168.reuse, R20, R68 ;  /* 0x00000014a844723c */ /* 0x060ff00000041844 */
[C---:B------:R-:W-:Y:S01]  /*a8c0*/  HMMA.16816.F32.BF16 R72, R168.reuse, R22, R72 ;  /* 0x00000016a848723c */ /* 0x040fe20000041848 */
[----:B------:R-:W5:Y:S07]  /*a8d0*/  LDSM.16.MT88.4 R20, [R200+0x7900] ;  /* 0x00790000c814783b */ /* 0x000f6e0000004200 */
[C---:B-1----:R-:W-:Y:S08]  /*a8e0*/  HMMA.16816.F32.BF16 R76, R168.reuse, R4, R76 ;  /* 0x00000004a84c723c */ /* 0x042ff0000004184c */
[C---:B------:R-:W-:Y:S01]  /*a8f0*/  HMMA.16816.F32.BF16 R80, R168.reuse, R6, R80 ;  /* 0x00000006a850723c */ /* 0x040fe20000041850 */
[----:B------:R-:W1:Y:S07]  /*a900*/  LDSM.16.MT88.4 R4, [R199+0x7900] ;  /* 0x00790000c704783b */ /* 0x000e6e0000004200 */
[C---:B--2---:R-:W-:Y:S07]  /*a910*/  HMMA.16816.F32.BF16 R84, R168.reuse, R8, R84 ;  /* 0x00000008a854723c */ /* 0x044fee0000041854 */
[----:B------:R-:W-:Y:S01]  /*a920*/  FFMA.FTZ R8, R2, R248, R237 ;  /* 0x000000f802087223 */ /* 0x000fe200000100ed */
[C---:B------:R-:W-:Y:S04]  /*a930*/  HMMA.16816.F32.BF16 R88, R168.reuse, R10, R88 ;  /* 0x0000000aa858723c */ /* 0x040fe80000041858 */
[----:B------:R-:W-:Y:S02]  /*a940*/  FFMA.FTZ R2, R0, R249, R229 ;  /* 0x000000f900027223 */ /* 0x000fe400000100e5 */
[----:B------:R-:W-:Y:S02]  /*a950*/  FADD.FTZ R0, R240, R8 ;  /* 0x00000008f0007221 */ /* 0x000fe40000010000 */
[C---:B---3--:R-:W-:Y:S04]  /*a960*/  HMMA.16816.F32.BF16 R92, R168.reuse, R12, R92 ;  /* 0x0000000ca85c723c */ /* 0x048fe8000004185c */
[----:B------:R-:W-:Y:S02]  /*a970*/  FADD.FTZ R2, R228, R2 ;  /* 0x00000002e4027221 */ /* 0x000fe40000010000 */
[----:B------:R-:W-:Y:S02]  /*a980*/  FADD.FTZ R0, R239, R0 ;  /* 0x00000000ef007221 */ /* 0x000fe40000010000 */
[C---:B------:R-:W-:Y:S04]  /*a990*/  HMMA.16816.F32.BF16 R96, R168.reuse, R14, R96 ;  /* 0x0000000ea860723c */ /* 0x040fe80000041860 */
        /* <DEDUP_REMOVED lines=14> */
[----:B------:R-:W-:Y:S01]  /*aa80*/  FADD.FTZ R2, R179, R2 ;  /* 0x00000002b3027221 */ /* 0x000fe20000010000 */
[C---:B-----5:R-:W-:Y:S03]  /*aa90*/  HMMA.16816.F32.BF16 R116, R168.reuse, R20, R116 ;  /* 0x00000014a874723c */ /* 0x060fe60000041874 */
[----:B------:R-:W-:Y:S02]  /*aaa0*/  FADD.FTZ R0, R232, R0 ;  /* 0x00000000e8007221 */ /* 0x000fe40000010000 */
[----:B------:R-:W-:Y:S02]  /*aab0*/  FADD.FTZ R2, R177, R2 ;  /* 0x00000002b1027221 */ /* 0x000fe40000010000 */
[----:B------:R-:W-:Y:S01]  /*aac0*/  FADD.FTZ R0, R230, R0 ;  /* 0x00000000e6007221 */ /* 0x000fe20000010000 */
[C---:B------:R-:W-:Y:S04]  /*aad0*/  HMMA.16816.F32.BF16 R120, R168.reuse, R22, R120 ;  /* 0x00000016a878723c */ /* 0x040fe80000041878 */
[----:B------:R-:W-:Y:S02]  /*aae0*/  FADD.FTZ R2, R176, R2 ;  /* 0x00000002b0027221 */ /* 0x000fe40000010000 */
[----:B------:R-:W-:Y:S02]  /*aaf0*/  FADD.FTZ R0, R188, R0 ;  /* 0x00000000bc007221 */ /* 0x000fe40000010000 */
[----:B------:R-:W-:Y:S01]  /*ab00*/  FADD.FTZ R2, R175, R2 ;  /* 0x00000002af027221 */ /* 0x000fe20000010000 */
[C---:B-1----:R-:W-:Y:S03]  /*ab10*/  HMMA.16816.F32.BF16 R124, R168.reuse, R4, R124 ;  /* 0x00000004a87c723c */ /* 0x042fe6000004187c */
[----:B------:R-:W-:Y:S04]  /*ab20*/  FADD.FTZ R0, R185, R0 ;  /* 0x00000000b9007221 */ /* 0x000fe80000010000 */
        /* <DEDUP_REMOVED lines=13> */
.L_x_1604:
[----:B------:R-:W1:Y:S01]  /*ac00*/  S2UR UR8, SR_CTAID.X ;  /* 0x00000000000879c3 */ /* 0x000e620000002500 */
[----:B------:R-:W-:Y:S01]  /*ac10*/  ULDC.64 UR4, c[0x0][0x2c8] ;  /* 0x0000b20000047ab9 */ /* 0x000fe20000000a00 */
[----:B------:R-:W-:Y:S01]  /*ac20*/  PLOP3.LUT P0, PT, PT, PT, UP1, 0x40, 0x0 ;  /* 0x000000000000781c */ /* 0x000fe20003f0e818 */
[----:B------:R-:W-:-:S02]  /*ac30*/  UMOV UR7, 0x1 ;  /* 0x0000000100077882 */ /* 0x000fc40000000000 */
[----:B-1----:R-:W-:-:S04]  /*ac40*/  ULEA UR8, UR8, 0x7f, 0x7 ;  /* 0x0000007f08087891 */ /* 0x002fc8000f8e383f */
[----:B------:R-:W-:-:S03]  /*ac50*/  UIMAD.WIDE.U32 UR14, UR8, UR4, URZ ;  /* 0x00000004080e72a5 */ /* 0x000fc6000f8e003f */
[----:B------:R-:W-:Y:S02]  /*ac60*/  ULDC UR4, c[0x0][0x168] ;  /* 0x00005a0000047ab9 */ /* 0x000fe40000000800 */
[----:B------:R-:W-:Y:S02]  /*ac70*/  UIADD3 UR4, UR7, -UR4, URZ ;  /* 0x8000000407047290 */ /* 0x000fe4000fffe03f */
[----:B------:R-:W-:-:S03]  /*ac80*/  @UP2 USHF.R.U32.HI UR8, URZ, UR5, UR15 ;  /* 0x000000053f082299 */ /* 0x000fc6000801160f */
[----:B------:R-:W-:Y:S02]  /*ac90*/  ULDC UR5, c[0x0][0x1d0] ;  /* 0x0000740000057ab9 */ /* 0x000fe40000000800 */
[----:B------:R-:W-:-:S03]  /*aca0*/  UIADD3 UR5, UR8, UR5, UR4 ;  /* 0x0000000508057290 */ /* 0x000fc6000fffe004 */
[----:B------:R-:W-:Y:S02]  /*acb0*/  ULDC UR4, c[0x0][0x324] ;  /* 0x0000c90000047ab9 */ /* 0x000fe40000000800 */
[----:B------:R-:W-:-:S06]  /*acc0*/  UIADD3 UR4, UR5, -UR4, URZ ;  /* 0x8000000405047290 */ /* 0x000fcc000fffe03f */
        /* <DEDUP_REMOVED lines=12> */
.L_x_1615:
[----:B------:R-:W-:-:S04]  /*ad90*/  MOV R4, c[0x0][0x32c] ;  /* 0x0000cb0000047a02 */ /* 0x000fc80000000f00 */
[----:B------:R-:W-:-:S13]  /*ada0*/  ISETP.NE.AND P0, PT, R4, 0x1, PT ;  /* 0x000000010400780c */ /* 0x000fda0003f05270 */
[----:B------:R-:W-:-:S05]  /*adb0*/  @P0 IMAD.HI.U32 R4, R0, c[0x0][0x330], RZ ;  /* 0x0000cc0000040a27 */ /* 0x000fca00078e00ff */
[----:B------:R-:W-:-:S05]  /*adc0*/  @P0 SHF.R.U32.HI R0, RZ, c[0x0][0x334], R4 ;  /* 0x0000cd00ff000a19 */ /* 0x000fca0000011604 */
.L_x_1616:
[----:B------:R-:W-:-:S05]  /*add0*/  IMAD R0, R0, c[0x0][0x32c], RZ ;  /* 0x0000cb0000007a24 */ /* 0x000fca00078e02ff */
[----:B------:R-:W-:-:S04]  /*ade0*/  IMNMX R2, R2, R0, !PT ;  /* 0x0000000002027217 */ /* 0x000fc80007800200 */
.L_x_1614:
[----:B------:R-:W-:-:S04]  /*adf0*/  IADD3 R2, R2, 0x3f, RZ ;  /* 0x0000003f02027810 */ /* 0x000fc80007ffe0ff */
[----:B------:R-:W-:-:S04]  /*ae00*/  SHF.R.S32.HI R0, RZ, 0x1f, R2 ;  /* 0x0000001fff007819 */ /* 0x000fc80000011402 */
[----:B------:R-:W-:-:S04]  /*ae10*/  LEA.HI R0, R0, R2, RZ, 0x6 ;  /* 0x0000000200007211 */ /* 0x000fc800078f30ff */
[----:B------:R-:W-:-:S04]  /*ae20*/  SHF.R.S32.HI R0, RZ, 0x6, R0 ;  /* 0x00000006ff007819 */ /* 0x000fc80000011400 */
[----:B------:R-:W-:-:S04]  /*ae30*/  IMNMX R4, R231, R0, !PT ;  /* 0x00000000e7047217 */ /* 0x000fc80007800200 */
[----:B------:R-:W-:Y:S01]  /*ae40*/  ISETP.GE.AND P0, PT, R223, R4, PT ;  /* 0x00000004df00720c */ /* 0x000fe20003f06270 */
[----:B------:R1:W-:-:S12]  /*ae50*/  STL [R1+0x48], R4 ;  /* 0x0000480401007387 */ /* 0x0003d80000100800 */
[----:B------:R-:W-:Y:S05]  /*ae60*/  @!P0 BRA `(.L_x_1617) ;  /* 0x0000393000008947 */ /* 0x000fea0003800000 */
[----:B------:R-:W2:Y:S04]  /*ae70*/  LDL.64 R10, [R1+0x40] ;  /* 0x00004000010a7983 */ /* 0x000ea80000100a00 */
[----:B------:R-:W3:Y:S04]  /*ae80*/  LDL.64 R8, [R1+0x28] ;  /* 0x0000280001087983 */ /* 0x000ee80000100a00 */
[----:B------:R-:W4:Y:S04]  /*ae90*/  LDL.64 R6, [R1+0x38] ;  /* 0x0000380001067983 */ /* 0x000f280000100a00 */
[----:B-1----:R-:W5:Y:S01]  /*aea0*/  LDL.64 R4, [R1+0x30] ;  /* 0x0000300001047983 */ /* 0x002f620000100a00 */
[----:B------:R-:W-:Y:S01]  /*aeb0*/  MOV R134, R3 ;  /* 0x0000000300867202 */ /* 0x000fe20000000f00 */
[----:B------:R-:W-:-:S02]  /*aec0*/  IMAD.MOV.U32 R133, RZ, RZ, R132 ;  /* 0x000000ffff857224 */ /* 0x000fc400078e0084 */
[----:B------:R-:W-:Y:S01]  /*aed0*/  IMAD.MOV.U32 R224, RZ, RZ, R223 ;  /* 0x000000ffffe07224 */ /* 0x000fe200078e00df */
[C---:B--2---:R-:W-:Y:S02]  /*aee0*/  IADD3 R2, P6, R10.reuse, 0x40, RZ ;  /* 0x000000400a027810 */ /* 0x044fe40007fde0ff */
[C---:B------:R-:W-:Y:S02]  /*aef0*/  IADD3 R0, P5, R10.reuse, 0x80, RZ ;  /* 0x000000800a007810 */ /* 0x040fe40007fbe0ff */
[----:B------:R-:W-:Y:S01]  /*af00*/  IADD3 R10, P0, R10, 0xc0, RZ ;  /* 0x000000c00a0a7810 */ /* 0x000fe20007f1e0ff */
[----:B------:R3:W-:Y:S04]  /*af10*/  STL [R1+0x20], R2 ;  /* 0x0000200201007387 */ /* 0x0007e80000100800 */
[----:B------:R4:W-:Y:S04]  /*af20*/  STL [R1+0x18], R0 ;  /* 0x0000180001007387 */ /* 0x0009e80000100800 */
[----:B------:R1:W-:Y:S01]  /*af30*/  STL [R1+0x10], R10 ;  /* 0x0000100a01007387 */ /* 0x0003e20000100800 */
[----:B---3--:R-:W-:Y:S01]  /*af40*/  IMAD.X R2, RZ, RZ, R9, P6 ;  /* 0x000000ffff027224 */ /* 0x008fe200030e0609 */
[----:B----4-:R-:W-:-:S04]  /*af50*/  IADD3 R0, P6, R6, 0x40, RZ ;  /* 0x0000004006007810 */ /* 0x010fc80007fde0ff */
[----:B------:R2:W-:Y:S01]  /*af60*/  STL [R1+0x1c], R2 ;  /* 0x00001c0201007387 */ /* 0x0005e20000100800 */
[----:B-1----:R-:W-:-:S03]  /*af70*/  IMAD.X R10, RZ, RZ, R9, P5 ;  /* 0x000000ffff0a7224 */ /* 0x002fc600028e0609 */
[----:B------:R1:W-:Y:S04]  /*af80*/  STL [R1+0x8], R0 ;  /* 0x0000080001007387 */ /* 0x0003e80000100800 */
[----:B------:R-:W-:Y:S01]  /*af90*/  STL [R1+0x14], R10 ;  /* 0x0000140a01007387 */ /* 0x000fe20000100800 */
[----:B--2---:R-:W-:Y:S01]  /*afa0*/  IADD3 R2, P5, R6, 0x80, RZ ;  /* 0x0000008006027810 */ /* 0x004fe20007fbe0ff */
[----:B-1----:R-:W-:-:S04]  /*afb0*/  IMAD.X R0, RZ, RZ, R9, P0 ;  /* 0x000000ffff007224 */ /* 0x002fc800000e0609 */
[----:B------:R-:W-:Y:S04]  /*afc0*/  STL [R1], R2 ;  /* 0x0000000201007387 */ /* 0x000fe80000100800 */
[----:B------:R5:W-:Y:S01]  /*afd0*/  STL [R1+0xc], R0 ;  /* 0x00000c0001007387 */ /* 0x000be20000100800 */
[----:B------:R-:W-:Y:S02]  /*afe0*/  IADD3 R251, P0, R6, 0xc0, RZ ;  /* 0x000000c006fb7810 */ /* 0x000fe40007f1e0ff */
[----:B-----5:R-:W-:-:S05]  /*aff0*/  IADD3.X R0, RZ, R5, RZ, P6, !PT ;  /* 0x00000005ff007210 */ /* 0x020fca00037fe4ff */
[----:B------:R1:W-:Y:S01]  /*b000*/  STL [R1+0x4], R0 ;  /* 0x0000040001007387 */ /* 0x0003e20000100800 */
[----:B------:R-:W-:Y:S01]  /*b010*/  IMAD.X R252, RZ, RZ, R5, P5 ;  /* 0x000000fffffc7224 */ /* 0x000fe200028e0605 */
[----:B------:R-:W-:Y:S02]  /*b020*/  IADD3.X R250, RZ, R5, RZ, P0, !PT ;  /* 0x00000005fffa7210 */ /* 0x000fe400007fe4ff */
.L_x_1618:
[----:B------:R-:W2:Y:S01]  /*b030*/  LDL.64 R236, [R1+0x40] ;  /* 0x0000400001ec7983 */ /* 0x000ea20000100a00 */
[----:B------:R-:W-:Y:S04]  /*b040*/  DEPBAR.LE SB0, 0x0 ;  /* 0x000080000000791a */ /* 0x000fe80000000000 */
[----:B------:R-:W-:Y:S01]  /*b050*/  ISETP.GT.AND P6, PT, R231, R224, PT ;  /* 0x000000e0e700720c */ /* 0x000fe20003fc4270 */
[----:B------:R-:W3:Y:S01]  /*b060*/  LDL.64 R232, [R1+0x28] ;  /* 0x0000280001e87983 */ /* 0x000ee20000100a00 */
[----:B------:R-:W-:Y:S02]  /*b070*/  MOV R234, c[0x0][0x208] ;  /* 0x0000820000ea7a02 */ /* 0x000fe40000000f00 */
[----:B------:R-:W-:Y:S03]  /*b080*/  MOV R235, c[0x0][0x20c] ;  /* 0x0000830000eb7a02 */ /* 0x000fe60000000f00 */
[----:B------:R-:W4:Y:S04]  /*b090*/  LDL R230, [R1+0x20] ;  /* 0x0000200001e67983 */ /* 0x000f280000100800 */
[----:B------:R-:W5:Y:S02]  /*b0a0*/  LDL R229, [R1+0x1c] ;  /* 0x00001c0001e57983 */ /* 0x000f640000100800 */
[----:B-1----:R-:W-:Y:S01]  /*b0b0*/  @!P6 SHF.R.S32.HI R0, RZ, 0x1f, R224 ;  /* 0x0000001fff00e819 */ /* 0x002fe200000114e0 */
[----:B------:R-:W-:Y:S01]  /*b0c0*/  @!P6 IMAD.WIDE.U32 R2, R224, c[0x0][0x208], RZ ;  /* 0x00008200e002ea25 */ /* 0x000fe200078e00ff */
[----:B------:R-:W5:Y:S03]  /*b0d0*/  LDL R228, [R1+0x18] ;  /* 0x0000180001e47983 */ /* 0x000f660000100800 */
[----:B------:R-:W-:Y:S01]  /*b0e0*/  @!P6 IMAD R0, R0, c[0x0][0x208], RZ ;  /* 0x000082000000ea24 */ /* 0x000fe200078e02ff */
[----:B------:R-:W5:Y:S03]  /*b0f0*/  LDL R226, [R1+0x14] ;  /* 0x0000140001e27983 */ /* 0x000f660000100800 */
[----:B------:R-:W-:Y:S01]  /*b100*/  @!P6 IMAD R20, R224, c[0x0][0x20c], R0 ;  /* 0x00008300e014ea24 */ /* 0x000fe200078e0200 */
[----:B------:R-:W5:Y:S01]  /*b110*/  LDL R227, [R1+0x10] ;  /* 0x0000100001e37983 */ /* 0x000f620000100800 */
[C---:B------:R-:W-:Y:S03]  /*b120*/  @!P6 SHF.L.U32 R0, R2.reuse, 0x6, RZ ;  /* 0x000000060200e819 */ /* 0x040fe600000006ff */
[----:B------:R-:W5:Y:S01]  /*b130*/  LDL R223, [R1+0xc] ;  /* 0x00000c0001df7983 */ /* 0x000f620000100800 */
[----:B------:R-:W-:Y:S03]  /*b140*/  @!P6 IADD3 R28, R3, R20, RZ ;  /* 0x00000014031ce210 */ /* 0x000fe60007ffe0ff */
[----:B------:R-:W-:Y:S01]  /*b150*/  BAR.SYNC.DEFER_BLOCKING 0x0 ;  /* 0x0000000000007b1d */ /* 0x000fe20000010000 */
[----:B------:R-:W-:Y:S07]  /*b160*/  @!P6 SHF.L.U64.HI R2, R2, 0x6, R28 ;  /* 0x000000060202e819 */ /* 0x000fee000001021c */
[----:B------:R-:W-:Y:S08]  /*b170*/  LDSM.16.M88.4 R32, [R203+0x10100] ;  /* 0x01010000cb20783b */ /* 0x000ff00000000200 */
[----:B------:R-:W1:Y:S08]  /*b180*/  LDSM.16.M88.4 R8, [R196+0x8100] ;  /* 0x00810000c408783b */ /* 0x000e700000000200 */
[----:B------:R-:W1:Y:S08]  /*b190*/  LDSM.16.M88.4 R16, [R196+0x8900] ;  /* 0x00890000c410783b */ /* 0x000e700000000200 */
[----:B------:R-:W1:Y:S08]  /*b1a0*/  LDSM.16.M88.4 R24, [R196+0x9100] ;  /* 0x00910000c418783b */ /* 0x000e700000000200 */
[----:B------:R-:W2:Y:S08]  /*b1b0*/  LDSM.16.M88.4 R168, [R196+0x9900] ;  /* 0x00990000c4a8783b */ /* 0x000eb00000000200 */
[----:B------:R-:W-:Y:S01]  /*b1c0*/  LDSM.16.M88.4 R172, [R204+0x10100] ;  /* 0x01010000ccac783b */ /* 0x000fe20000000200 */
[C---:B-1----:R-:W-:Y:S07]  /*b1d0*/  HMMA.16816.F32.BF16 R4, R32.reuse, R8, RZ ;  /* 0x000000082004723c */ /* 0x042fee00000418ff */
[----:B------:R-:W1:Y:S01]  /*b1e0*/  LDSM.16.M88.4 R176, [R207] ;  /* 0x00000000cfb0783b */ /* 0x000e620000000200 */
[C---:B------:R-:W-:Y:S07]  /*b1f0*/  HMMA.16816.F32.BF16 R8, R32.reuse, R10, RZ ;  /* 0x0000000a2008723c */ /* 0x040fee00000418ff */
[----:B------:R-:W1:Y:S01]  /*b200*/  LDSM.16.M88.4 R180, [R222] ;  /* 0x00000000deb4783b */ /* 0x000e620000000200 */
[C---:B------:R-:W-:Y:S07]  /*b210*/  HMMA.16816.F32.BF16 R12, R32.reuse, R16, RZ ;  /* 0x00000010200c723c */ /* 0x040fee00000418ff */
[----:B------:R-:W1:Y:S01]  /*b220*/  LDSM.16.M88.4 R184, [R221] ;  /* 0x00000000ddb8783b */ /* 0x000e620000000200 */
[C---:B------:R-:W-:Y:S07]  /*b230*/  HMMA.16816.F32.BF16 R16, R32.reuse, R18, RZ ;  /* 0x000000122010723c */ /* 0x040fee00000418ff */
[----:B------:R-:W1:Y:S01]  /*b240*/  LDSM.16.M88.4 R188, [R220] ;  /* 0x00000000dcbc783b */ /* 0x000e620000000200 */
[C---:B------:R-:W-:Y:S08]  /*b250*/  HMMA.16816.F32.BF16 R20, R32.reuse, R24, RZ ;  /* 0x000000182014723c */ /* 0x040ff000000418ff */
[C---:B------:R-:W-:Y:S01]  /*b260*/  HMMA.16816.F32.BF16 R24, R32.reuse, R26, RZ ;  /* 0x0000001a2018723c */ /* 0x040fe200000418ff */
[----:B--2---:R-:W-:Y:S04]  /*b270*/  @!P6 IADD3 R3, P5, R0, R236, RZ ;  /* 0x000000ec0003e210 */ /* 0x004fe80007fbe0ff */
[C---:B------:R-:W-:Y:S02]  /*b280*/  @!P6 LEA R192, P0, R3.reuse, c[0x0][0x1f8], 0x1 ;  /* 0x00007e0003c0ea11 */ /* 0x040fe400078008ff */
[----:B---3--:R-:W-:Y:S01]  /*b290*/  @!P6 IADD3.X R28, R2, R233, RZ, P5, !PT ;  /* 0x000000e9021ce210 */ /* 0x008fe20002ffe4ff */
[----:B------:R-:W2:Y:S04]  /*b2a0*/  LDL R232, [R1+0x50] ;  /* 0x0000500001e87983 */ /* 0x000ea80000100800 */
[----:B------:R-:W-:Y:S02]  /*b2b0*/  @!P6 LEA.HI.X R193, R3, c[0x0][0x1fc], R28, 0x1, P0 ;  /* 0x00007f0003c1ea11 */ /* 0x000fe400000f0c1c */
[C---:B------:R-:W-:Y:S01]  /*b2c0*/  HMMA.16816.F32.BF16 R28, R32.reuse, R168, RZ ;  /* 0x000000a8201c723c */ /* 0x040fe200000418ff */
[----:B----4-:R-:W-:Y:S02]  /*b2d0*/  @!P6 IADD3 R3, P0, R0, R230, RZ ;  /* 0x000000e60003e210 */ /* 0x010fe40007f1e0ff */
[----:B------:R-:W-:Y:S01]  /*b2e0*/  @!PT LDS RZ, [RZ] ;  /* 0x00000000fffff984 */ /* 0x000fe20000000800 */
[----:B------:R-:W-:Y:S01]  /*b2f0*/  @!PT LDS RZ, [RZ] ;  /* 0x00000000fffff984 */ /* 0x000fe20000000800 */
[----:B------:R-:W-:Y:S01]  /*b300*/  @!PT LDS RZ, [RZ] ;  /* 0x00000000fffff984 */ /* 0x000fe20000000800 */
[----:B------:R3:W-:Y:S02]  /*b310*/  @!P6 LDGSTS.E.BYPASS.LTC128B.128 [R225+0x100], [R192.64], !P4 ;  /* 0x00100000c0e1efae */ /* 0x0007e4000e101d4c */
[C---:B------:R-:W-:Y:S02]  /*b320*/  @!P6 LEA R194, P5, R3.reuse, c[0x0][0x1f8], 0x1 ;  /* 0x00007e0003c2ea11 */ /* 0x040fe400078a08ff */
[----:B-----5:R-:W-:Y:S01]  /*b330*/  @!P6 IADD3.X R135, R2, R229, RZ, P0, !PT ;  /* 0x000000e50287e210 */ /* 0x020fe200007fe4ff */
[----:B------:R-:W-:Y:S01]  /*b340*/  HMMA.16816.F32.BF16 R32, R32, R170, RZ ;  /* 0x000000aa2020723c */ /* 0x000fe200000418ff */
[----:B------:R-:W-:Y:S03]  /*b350*/  @!P6 IADD3 R132, P0, R0, R228, RZ ;  /* 0x000000e40084e210 */ /* 0x000fe60007f1e0ff */
[----:B------:R-:W-:Y:S02]  /*b360*/  @!P6 LEA.HI.X R195, R3, c[0x0][0x1fc], R135, 0x1, P5 ;  /* 0x00007f0003c3ea11 */ /* 0x000fe400028f0c87 */
[----:B------:R-:W-:Y:S02]  /*b370*/  @!P6 IADD3.X R169, R2, R226, RZ, P0, !PT ;  /* 0x000000e202a9e210 */ /* 0x000fe400007fe4ff */
[C---:B-1----:R-:W-:Y:S01]  /*b380*/  HMMA.16816.F32.BF16 R4, R172.reuse, R176, R4 ;  /* 0x000000b0ac04723c */ /* 0x042fe20000041804 */
[----:B------:R1:W-:Y:S04]  /*b390*/  @!P6 LDGSTS.E.BYPASS.LTC128B.128 [R225+0x2100], [R194.64], !P3 ;  /* 0x02100000c2e1efae */ /* 0x0003e8000d901d4c */
[----:B------:R-:W-:Y:S02]  /*b3a0*/  @!P6 LEA R168, P0, R132, c[0x0][0x1f8], 0x1 ;  /* 0x00007e0084a8ea11 */ /* 0x000fe400078008ff */
[----:B------:R-:W-:Y:S01]  /*b3b0*/  @!P6 IADD3 R3, P5, R0, R227, RZ ;  /* 0x000000e30003e210 */ /* 0x000fe20007fbe0ff */
[C---:B------:R-:W-:Y:S04]  /*b3c0*/  HMMA.16816.F32.BF16 R8, R172.reuse, R178, R8 ;  /* 0x000000b2ac08723c */ /* 0x040fe80000041808 */
[----:B------:R-:W-:Y:S02]  /*b3d0*/  @!P6 LEA.HI.X R169, R132, c[0x0][0x1fc], R169, 0x1, P0 ;  /* 0x00007f0084a9ea11 */ /* 0x000fe400000f0ca9 */
[----:B------:R-:W-:Y:S02]  /*b3e0*/  @!P6 IADD3.X R135, R2, R223, RZ, P5, !PT ;  /* 0x000000df0287e210 */ /* 0x000fe40002ffe4ff */
[C---:B------:R-:W-:Y:S01]  /*b3f0*/  HMMA.16816.F32.BF16 R12, R172.reuse, R180, R12 ;  /* 0x000000b4ac0c723c */ /* 0x040fe2000004180c */
[----:B------:R4:W-:Y:S03]  /*b400*/  @!P6 LDGSTS.E.BYPASS.LTC128B.128 [R225+0x4100], [R168.64], !P2 ;  /* 0x04100000a8e1efae */ /* 0x0009e6000d101d4c */
[C---:B---3--:R-:W-:Y:S02]  /*b410*/  @!P6 LEA R192, P5, R3.reuse, c[0x0][0x1f8], 0x1 ;  /* 0x00007e0003c0ea11 */ /* 0x048fe400078a08ff */
[----:B------:R-:W-:Y:S02]  /*b420*/  @!P6 LEA R0, P0, R234, R0, 0x5 ;  /* 0x00000000ea00e211 */ /* 0x000fe400078028ff */
[C---:B------:R-:W-:Y:S04]  /*b430*/  HMMA.16816.F32.BF16 R16, R172.reuse, R182, R16 ;  /* 0x000000b6ac10723c */ /* 0x040fe80000041810 */
[----:B------:R-:W-:Y:S02]  /*b440*/  @!P6 LEA.HI.X R193, R3, c[0x0][0x1fc], R135, 0x1, P5 ;  /* 0x00007f0003c1ea11 */ /* 0x000fe400028f0c87 */
[----:B------:R-:W-:Y:S02]  /*b450*/  @!P6 IADD3 R132, P5, R0, R236, RZ ;  /* 0x000000ec0084e210 */ /* 0x000fe40007fbe0ff */
[C---:B------:R-:W-:Y:S01]  /*b460*/  HMMA.16816.F32.BF16 R20, R172.reuse, R184, R20 ;  /* 0x000000b8ac14723c */ /* 0x040fe20000041814 */
[----:B------:R1:W-:Y:S03]  /*b470*/  @!P6 LDGSTS.E.BYPASS.LTC128B.128 [R225+0x6100], [R192.64], !P1 ;  /* 0x06100000c0e1efae */ /* 0x0003e6000c901d4c */
[----:B------:R-:W-:Y:S02]  /*b480*/  @!P6 LEA.HI.X R2, R234, R2, R235, 0x5, P0 ;  /* 0x00000002ea02e211 */ /* 0x000fe400000f2ceb */
[----:B------:R-:W-:Y:S02]  /*b490*/  @!P6 IADD3 R3, P0, R0, R230, RZ ;  /* 0x000000e60003e210 */ /* 0x000fe40007f1e0ff */
[C---:B------:R-:W-:Y:S01]  /*b4a0*/  HMMA.16816.F32.BF16 R24, R172.reuse, R186, R24 ;  /* 0x000000baac18723c */ /* 0x040fe20000041818 */
[----:B------:R-:W3:Y:S03]  /*b4b0*/  LDL R230, [R1+0x8] ;  /* 0x0000080001e67983 */ /* 0x000ee60000100800 */
[----:B------:R-:W-:Y:S02]  /*b4c0*/  @!P6 IADD3.X R135, R2, R233, RZ, P5, !PT ;  /* 0x000000e90287e210 */ /* 0x000fe40002ffe4ff */
[C---:B------:R-:W-:Y:S02]  /*b4d0*/  @!P6 LEA R176, P5, R132.reuse, c[0x0][0x1f8], 0x1 ;  /* 0x00007e0084b0ea11 */ /* 0x040fe400078a08ff */
[C---:B------:R-:W-:Y:S04]  /*b4e0*/  HMMA.16816.F32.BF16 R28, R172.reuse, R188, R28 ;  /* 0x000000bcac1c723c */ /* 0x040fe8000004181c */
[----:B------:R-:W-:Y:S02]  /*b4f0*/  @!P6 LEA.HI.X R177, R132, c[0x0][0x1fc], R135, 0x1, P5 ;  /* 0x00007f0084b1ea11 */ /* 0x000fe400028f0c87 */
[----:B----4-:R-:W-:Y:S02]  /*b500*/  @!P6 IADD3.X R168, R2, R229, RZ, P0, !PT ;  /* 0x000000e502a8e210 */ /* 0x010fe400007fe4ff */
[----:B------:R-:W-:Y:S01]  /*b510*/  HMMA.16816.F32.BF16 R32, R172, R190, R32 ;  /* 0x000000beac20723c */ /* 0x000fe20000041820 */
[----:B------:R4:W-:Y:S03]  /*b520*/  @!P6 LDGSTS.E.BYPASS.LTC128B.128 [R225+0x1100], [R176.64], !P4 ;  /* 0x01100000b0e1efae */ /* 0x0009e6000e101d4c */
[C---:B------:R-:W-:Y:S02]  /*b530*/  @!P6 LEA R170, P0, R3.reuse, c[0x0][0x1f8], 0x1 ;  /* 0x00007e0003aaea11 */ /* 0x040fe400078008ff */
[----:B------:R-:W-:Y:S02]  /*b540*/  @!P6 IADD3 R132, P5, R0, R228, RZ ;  /* 0x000000e40084e210 */ /* 0x000fe40007fbe0ff */
[----:B------:R-:W-:Y:S01]  /*b550*/  @!P6 LEA.HI.X R171, R3, c[0x0][0x1fc], R168, 0x1, P0 ;  /* 0x00007f0003abea11 */ /* 0x000fe200000f0ca8 */
[----:B------:R-:W5:Y:S03]  /*b560*/  LDL R229, [R1+0x4] ;  /* 0x0000040001e57983 */ /* 0x000f660000100800 */
[----:B------:R-:W-:Y:S01]  /*b570*/  @!P6 IADD3.X R135, R2, R226, RZ, P5, !PT ;  /* 0x000000e20287e210 */ /* 0x000fe20002ffe4ff */
[----:B------:R1:W-:Y:S01]  /*b580*/  @!P6 LDGSTS.E.BYPASS.LTC128B.128 [R225+0x3100], [R170.64], !P3 ;  /* 0x03100000aae1efae */ /* 0x0003e2000d901d4c */
[----:B------:R-:W-:Y:S02]  /*b590*/  @!P6 LEA R168, P5, R132, c[0x0][0x1f8], 0x1 ;  /* 0x00007e0084a8ea11 */ /* 0x000fe400078a08ff */
[----:B------:R-:W-:Y:S02]  /*b5a0*/  @!P6 IADD3 R0, P0, R0, R227, RZ ;  /* 0x000000e30000e210 */ /* 0x000fe40007f1e0ff */
[----:B------:R-:W-:Y:S02]  /*b5b0*/  @!P6 LEA.HI.X R169, R132, c[0x0][0x1fc], R135, 0x1, P5 ;  /* 0x00007f0084a9ea11 */ /* 0x000fe400028f0c87 */
[----:B------:R-:W-:Y:S01]  /*b5c0*/  @!P6 IADD3.X R3, R2, R223, RZ, P0, !PT ;  /* 0x000000df0203e210 */ /* 0x000fe200007fe4ff */
[----:B------:R-:W2:Y:S01]  /*b5d0*/  LDL R226, [R1] ;  /* 0x0000000001e27983 */ /* 0x000ea20000100800 */
[----:B------:R-:W-:Y:S02]  /*b5e0*/  @!P6 LEA R2, P0, R0, c[0x0][0x1f8], 0x1 ;  /* 0x00007e000002ea11 */ /* 0x000fe400078008ff */
[----:B------:R-:W-:Y:S01]  /*b5f0*/  IADD3 R223, R224, -0x1, RZ ;  /* 0xffffffffe0df7810 */ /* 0x000fe20007ffe0ff */
[----:B------:R1:W-:Y:S01]  /*b600*/  @!P6 LDGSTS.E.BYPASS.LTC128B.128 [R225+0x5100], [R168.64], !P2 ;  /* 0x05100000a8e1efae */ /* 0x0003e2000d101d4c */
[----:B------:R-:W-:Y:S07]  /*b610*/  @!P6 LEA.HI.X R3, R0, c[0x0][0x1fc], R3, 0x1, P0 ;  /* 0x00007f000003ea11 */ /* 0x000fee00000f0c03 */
[----:B------:R2:W-:Y:S01]  /*b620*/  @!P6 LDGSTS.E.BYPASS.LTC128B.128 [R225+0x7100], [R2.64], !P1 ;  /* 0x0710000002e1efae */ /* 0x0005e2000c901d4c */
[----:B------:R-:W-:Y:S07]  /*b630*/  ISETP.GT.AND P6, PT, R224, R231, PT ;  /* 0x000000e7e000720c */ /* 0x000fee0003fc4270 */
[----:B----4-:R-:W-:Y:S08]  /*b640*/  LDSM.16.M88.4 R176, [R202+0x8100] ;  /* 0x00810000cab0783b */ /* 0x010ff00000000200 */
[----:B-1----:R-:W-:Y:S08]  /*b650*/  LDSM.16.M88.4 R192, [R202+0x8900] ;  /* 0x00890000cac0783b */ /* 0x002ff00000000200 */
[----:B------:R-:W1:Y:S08]  /*b660*/  LDSM.16.M88.4 R168, [R206+0x10100] ;  /* 0x01010000cea8783b */ /* 0x000e700000000200 */
[----:B------:R-:W4:Y:S08]  /*b670*/  LDSM.16.M88.4 R180, [R202+0x9100] ;  /* 0x00910000cab4783b */ /* 0x000f300000000200 */
[----:B------:R-:W0:Y:S08]  /*b680*/  LDGDEPBAR ;  /* 0x00000000000079af */ /* 0x000e300000000000 */
[----:B------:R-:W4:Y:S08]  /*b690*/  LDSM.16.M88.4 R184, [R202+0x9900] ;  /* 0x00990000cab8783b */ /* 0x000f300000000200 */
[----:B------:R-:W-:Y:S01]  /*b6a0*/  LDSM.16.M88.4 R172, [R205+0x10100] ;  /* 0x01010000cdac783b */ /* 0x000fe20000000200 */
[C---:B-1----:R-:W-:Y:S07]  /*b6b0*/  HMMA.16816.F32.BF16 R4, R168.reuse, R176, R4 ;  /* 0x000000b0a804723c */ /* 0x042fee0000041804 */
[----:B------:R-:W-:Y:S01]  /*b6c0*/  LDSM.16.M88.4 R188, [R201+0x800] ;  /* 0x00080000c9bc783b */ /* 0x000fe20000000200 */
[C---:B------:R-:W-:Y:S07]  /*b6d0*/  HMMA.16816.F32.BF16 R8, R168.reuse, R178, R8 ;  /* 0x000000b2a808723c */ /* 0x040fee0000041808 */
[----:B------:R-:W1:Y:S01]  /*b6e0*/  LDSM.16.M88.4 R176, [R201] ;  /* 0x00000000c9b0783b */ /* 0x000e620000000200 */
[C---:B------:R-:W-:Y:S08]  /*b6f0*/  HMMA.16816.F32.BF16 R12, R168.reuse, R192, R12 ;  /* 0x000000c0a80c723c */ /* 0x040ff0000004180c */
[C---:B------:R-:W-:Y:S01]  /*b700*/  HMMA.16816.F32.BF16 R16, R168.reuse, R194, R16 ;  /* 0x000000c2a810723c */ /* 0x040fe20000041810 */
[----:B------:R-:W1:Y:S07]  /*b710*/  LDSM.16.M88.4 R192, [R201+0x1000] ;  /* 0x00100000c9c0783b */ /* 0x000e6e0000000200 */
[C---:B----4-:R-:W-:Y:S08]  /*b720*/  HMMA.16816.F32.BF16 R20, R168.reuse, R180, R20 ;  /* 0x000000b4a814723c */ /* 0x050ff00000041814 */
[C---:B------:R-:W-:Y:S01]  /*b730*/  HMMA.16816.F32.BF16 R24, R168.reuse, R182, R24 ;  /* 0x000000b6a818723c */ /* 0x040fe20000041818 */
[----:B------:R-:W4:Y:S07]  /*b740*/  LDSM.16.M88.4 R180, [R201+0x1800] ;  /* 0x00180000c9b4783b */ /* 0x000f2e0000000200 */
[C---:B------:R-:W-:Y:S08]  /*b750*/  HMMA.16816.F32.BF16 R28, R168.reuse, R184, R28 ;  /* 0x000000b8a81c723c */ /* 0x040ff0000004181c */
[----:B------:R-:W-:Y:S01]  /*b760*/  HMMA.16816.F32.BF16 R32, R168, R186, R32 ;  /* 0x000000baa820723c */ /* 0x000fe20000041820 */
[----:B------:R-:W-:Y:S07]  /*b770*/  LDSM.16.M88.4 R168, [R203+0x14100] ;  /* 0x01410000cba8783b */ /* 0x000fee0000000200 */
[C---:B-1----:R-:W-:Y:S01]  /*b780*/  HMMA.16816.F32.BF16 R4, R172.reuse, R176, R4 ;  /* 0x000000b0ac04723c */ /* 0x042fe20000041804 */
[----:B------:R-:W1:Y:S07]  /*b790*/  LDSM.16.M88.4 R184, [R196+0xa100] ;  /* 0x00a10000c4b8783b */ /* 0x000e6e0000000200 */
        /* <DEDUP_REMOVED lines=8> */
[C---:B----4-:R-:W-:Y:S08]  /*b820*/  HMMA.16816.F32.BF16 R28, R172.reuse, R180, R28 ;  /* 0x000000b4ac1c723c */ /* 0x050ff0000004181c */
[----:B------:R-:W-:Y:S01]  /*b830*/  HMMA.16816.F32.BF16 R32, R172, R182, R32 ;  /* 0x000000b6ac20723c */ /* 0x000fe20000041820 */
[----:B------:R-:W4:Y:S07]  /*b840*/  LDSM.16.M88.4 R172, [R196+0xb900] ;  /* 0x00b90000c4ac783b */ /* 0x000f2e0000000200 */
[C---:B-1----:R-:W-:Y:S01]  /*b850*/  HMMA.16816.F32.BF16 R4, R168.reuse, R184, R4 ;  /* 0x000000b8a804723c */ /* 0x042fe20000041804 */
[----:B------:R-:W1:Y:S07]  /*b860*/  LDSM.16.M88.4 R180, [R204+0x14100] ;  /* 0x01410000ccb4783b */ /* 0x000e6e0000000200 */
[C---:B------:R-:W-:Y:S01]  /*b870*/  HMMA.16816.F32.BF16 R8, R168.reuse, R186, R8 ;  /* 0x000000baa808723c */ /* 0x040fe20000041808 */
[----:B------:R-:W1:Y:S07]  /*b880*/  LDSM.16.M88.4 R184, [R218] ;  /* 0x00000000dab8783b */ /* 0x000e6e0000000200 */
[C---:B------:R-:W-:Y:S08]  /*b890*/  HMMA.16816.F32.BF16 R12, R168.reuse, R176, R12 ;  /* 0x000000b0a80c723c */ /* 0x040ff0000004180c */
[C---:B------:R-:W-:Y:S01]  /*b8a0*/  HMMA.16816.F32.BF16 R16, R168.reuse, R178, R16 ;  /* 0x000000b2a810723c */ /* 0x040fe20000041810 */
[----:B------:R-:W-:Y:S07]  /*b8b0*/  LDSM.16.M88.4 R176, [R206+0x14100] ;  /* 0x01410000ceb0783b */ /* 0x000fee0000000200 */
[C---:B------:R-:W-:Y:S08]  /*b8c0*/  HMMA.16816.F32.BF16 R20, R168.reuse, R188, R20 ;  /* 0x000000bca814723c */ /* 0x040ff00000041814 */
[C---:B------:R-:W-:Y:S01]  /*b8d0*/  HMMA.16816.F32.BF16 R24, R168.reuse, R190, R24 ;  /* 0x000000bea818723c */ /* 0x040fe20000041818 */
[----:B------:R-:W-:Y:S07]  /*b8e0*/  LDSM.16.M88.4 R188, [R202+0xa100] ;  /* 0x00a10000cabc783b */ /* 0x000fee0000000200 */
[C---:B----4-:R-:W-:Y:S08]  /*b8f0*/  HMMA.16816.F32.BF16 R28, R168.reuse, R172, R28 ;  /* 0x000000aca81c723c */ /* 0x050ff0000004181c */
[----:B------:R-:W-:Y:S01]  /*b900*/  HMMA.16816.F32.BF16 R32, R168, R174, R32 ;  /* 0x000000aea820723c */ /* 0x000fe20000041820 */
[----:B------:R-:W4:Y:S07]  /*b910*/  LDSM.16.M88.4 R168, [R217] ;  /* 0x00000000d9a8783b */ /* 0x000f2e0000000200 */
[C---:B-1----:R-:W-:Y:S01]  /*b920*/  HMMA.16816.F32.BF16 R4, R180.reuse, R192, R4 ;  /* 0x000000c0b404723c */ /* 0x042fe20000041804 */
[----:B------:R-:W1:Y:S07]  /*b930*/  LDSM.16.M88.4 R172, [R216] ;  /* 0x00000000d8ac783b */ /* 0x000e6e0000000200 */
[C---:B------:R-:W-:Y:S01]  /*b940*/  HMMA.16816.F32.BF16 R8, R180.reuse, R194, R8 ;  /* 0x000000c2b408723c */ /* 0x040fe20000041808 */
[----:B------:R-:W1:Y:S07]  /*b950*/  LDSM.16.M88.4 R192, [R202+0xa900] ;  /* 0x00a90000cac0783b */ /* 0x000e6e0000000200 */
[C---:B------:R-:W-:Y:S08]  /*b960*/  HMMA.16816.F32.BF16 R12, R180.reuse, R184, R12 ;  /* 0x000000b8b40c723c */ /* 0x040ff0000004180c */
[C---:B------:R-:W-:Y:S01]  /*b970*/  HMMA.16816.F32.BF16 R16, R180.reuse, R186, R16 ;  /* 0x000000bab410723c */ /* 0x040fe20000041810 */
[----:B------:R-:W2:Y:S07]  /*b980*/  LDSM.16.M88.4 R184, [R202+0xb100] ;  /* 0x00b10000cab8783b */ /* 0x000eae0000000200 */
[C---:B----4-:R-:W-:Y:S08]  /*b990*/  HMMA.16816.F32.BF16 R20, R180.reuse, R168, R20 ;  /* 0x000000a8b414723c */ /* 0x050ff00000041814 */
[C---:B------:R-:W-:Y:S01]  /*b9a0*/  HMMA.16816.F32.BF16 R24, R180.reuse, R170, R24 ;  /* 0x000000aab418723c */ /* 0x040fe20000041818 */
[----:B------:R-:W4:Y:S07]  /*b9b0*/  LDSM.16.M88.4 R168, [R202+0xb900] ;  /* 0x00b90000caa8783b */ /* 0x000f2e0000000200 */
[C---:B-1----:R-:W-:Y:S08]  /*b9c0*/  HMMA.16816.F32.BF16 R28, R180.reuse, R172, R28 ;  /* 0x000000acb41c723c */ /* 0x042ff0000004181c */
[----:B------:R-:W-:Y:S01]  /*b9d0*/  HMMA.16816.F32.BF16 R32, R180, R174, R32 ;  /* 0x000000aeb420723c */ /* 0x000fe20000041820 */
[----:B------:R-:W-:Y:S07]  /*b9e0*/  LDSM.16.M88.4 R172, [R205+0x14100] ;  /* 0x01410000cdac783b */ /* 0x000fee0000000200 */
[C---:B------:R-:W-:Y:S01]  /*b9f0*/  HMMA.16816.F32.BF16 R4, R176.reuse, R188, R4 ;  /* 0x000000bcb004723c */ /* 0x040fe20000041804 */
[----:B------:R-:W1:Y:S07]  /*ba00*/  LDSM.16.M88.4 R180, [R201+0x2000] ;  /* 0x00200000c9b4783b */ /* 0x000e6e0000000200 */
[C---:B------:R-:W-:Y:S01]  /*ba10*/  HMMA.16816.F32.BF16 R8, R176.reuse, R190, R8 ;  /* 0x000000beb008723c */ /* 0x040fe20000041808 */
[----:B------:R-:W1:Y:S07]  /*ba20*/  LDSM.16.M88.4 R188, [R201+0x2800] ;  /* 0x00280000c9bc783b */ /* 0x000e6e0000000200 */
[C---:B------:R-:W-:Y:S08]  /*ba30*/  HMMA.16816.F32.BF16 R12, R176.reuse, R192, R12 ;  /* 0x000000c0b00c723c */ /* 0x040ff0000004180c */
[C---:B------:R-:W-:Y:S01]  /*ba40*/  HMMA.16816.F32.BF16 R16, R176.reuse, R194, R16 ;  /* 0x000000c2b010723c */ /* 0x040fe20000041810 */
[----:B------:R-:W3:Y:S07]  /*ba50*/  LDSM.16.M88.4 R192, [R201+0x3000] ;  /* 0x00300000c9c0783b */ /* 0x000eee0000000200 */
[C---:B--2---:R-:W-:Y:S08]  /*ba60*/  HMMA.16816.F32.BF16 R20, R176.reuse, R184, R20 ;  /* 0x000000b8b014723c */ /* 0x044ff00000041814 */
[C---:B------:R-:W-:Y:S01]  /*ba70*/  HMMA.16816.F32.BF16 R24, R176.reuse, R186, R24 ;  /* 0x000000bab018723c */ /* 0x040fe20000041818 */
[----:B------:R-:W2:Y:S07]  /*ba80*/  LDSM.16.M88.4 R184, [R201+0x3800] ;  /* 0x00380000c9b8783b */ /* 0x000eae0000000200 */
[C---:B----4-:R-:W-:Y:S08]  /*ba90*/  HMMA.16816.F32.BF16 R28, R176.reuse, R168, R28 ;  /* 0x000000a8b01c723c */ /* 0x050ff0000004181c */
[----:B------:R-:W-:Y:S01]  /*baa0*/  HMMA.16816.F32.BF16 R32, R176, R170, R32 ;  /* 0x000000aab020723c */ /* 0x000fe20000041820 */
[----:B------:R-:W-:Y:S07]  /*bab0*/  LDSM.16.M88.4 R168, [R203+0x18100] ;  /* 0x01810000cba8783b */ /* 0x000fee0000000200 */
[C---:B-1----:R-:W-:Y:S01]  /*bac0*/  HMMA.16816.F32.BF16 R4, R172.reuse, R180, R4 ;  /* 0x000000b4ac04723c */ /* 0x042fe20000041804 */
[----:B------:R-:W1:Y:S07]  /*bad0*/  LDSM.16.M88.4 R176, [R196+0xc100] ;  /* 0x00c10000c4b0783b */ /* 0x000e6e0000000200 */
[C---:B------:R-:W-:Y:S01]  /*bae0*/  HMMA.16816.F32.BF16 R8, R172.reuse, R182, R8 ;  /* 0x000000b6ac08723c */ /* 0x040fe20000041808 */
[----:B------:R-:W4:Y:S07]  /*baf0*/  LDSM.16.M88.4 R180, [R196+0xc900] ;  /* 0x00c90000c4b4783b */ /* 0x000f2e0000000200 */
[C---:B------:R-:W-:Y:S08]  /*bb00*/  HMMA.16816.F32.BF16 R12, R172.reuse, R188, R12 ;  /* 0x000000bcac0c723c */ /* 0x040ff0000004180c */
[C---:B------:R-:W-:Y:S01]  /*bb10*/  HMMA.16816.F32.BF16 R16, R172.reuse, R190, R16 ;  /* 0x000000beac10723c */ /* 0x040fe20000041810 */
[----:B------:R-:W4:Y:S07]  /*bb20*/  LDSM.16.M88.4 R188, [R196+0xd100] ;  /* 0x00d10000c4bc783b */ /* 0x000f2e0000000200 */
[C---:B---3--:R-:W-:Y:S08]  /*bb30*/  HMMA.16816.F32.BF16 R20, R172.reuse, R192, R20 ;  /* 0x000000c0ac14723c */ /* 0x048ff00000041814 */
[C---:B------:R-:W-:Y:S01]  /*bb40*/  HMMA.16816.F32.BF16 R24, R172.reuse, R194, R24 ;  /* 0x000000c2ac18723c */ /* 0x040fe20000041818 */
[----:B------:R-:W3:Y:S07]  /*bb50*/  LDSM.16.M88.4 R192, [R196+0xd900] ;  /* 0x00d90000c4c0783b */ /* 0x000eee0000000200 */
[C---:B--2---:R-:W-:Y:S08]  /*bb60*/  HMMA.16816.F32.BF16 R28, R172.reuse, R184, R28 ;  /* 0x000000b8ac1c723c */ /* 0x044ff0000004181c */
[----:B------:R-:W-:Y:S01]  /*bb70*/  HMMA.16816.F32.BF16 R32, R172, R186, R32 ;  /* 0x000000baac20723c */ /* 0x000fe20000041820 */
[----:B------:R-:W-:Y:S07]  /*bb80*/  LDSM.16.M88.4 R172, [R204+0x18100] ;  /* 0x01810000ccac783b */ /* 0x000fee0000000200 */
[C---:B-1----:R-:W-:Y:S01]  /*bb90*/  HMMA.16816.F32.BF16 R4, R168.reuse, R176, R4 ;  /* 0x000000b0a804723c */ /* 0x042fe20000041804 */
[----:B------:R-:W1:Y:S07]  /*bba0*/  LDSM.16.M88.4 R184, [R215] ;  /* 0x00000000d7b8783b */ /* 0x000e6e0000000200 */
[C---:B------:R-:W-:Y:S01]  /*bbb0*/  HMMA.16816.F32.BF16 R8, R168.reuse, R178, R8 ;  /* 0x000000b2a808723c */ /* 0x040fe20000041808 */
[----:B------:R-:W2:Y:S07]  /*bbc0*/  LDSM.16.M88.4 R176, [R214] ;  /* 0x00000000d6b0783b */ /* 0x000eae0000000200 */
[C---:B----4-:R-:W-:Y:S08]  /*bbd0*/  HMMA.16816.F32.BF16 R12, R168.reuse, R180, R12 ;  /* 0x000000b4a80c723c */ /* 0x050ff0000004180c */
[C---:B------:R-:W-:Y:S01]  /*bbe0*/  HMMA.16816.F32.BF16 R16, R168.reuse, R182, R16 ;  /* 0x000000b6a810723c */ /* 0x040fe20000041810 */
[----:B------:R-:W4:Y:S07]  /*bbf0*/  LDSM.16.M88.4 R180, [R213] ;  /* 0x00000000d5b4783b */ /* 0x000f2e0000000200 */
[C---:B------:R-:W-:Y:S08]  /*bc00*/  HMMA.16816.F32.BF16 R20, R168.reuse, R188, R20 ;  /* 0x000000bca814723c */ /* 0x040ff00000041814 */
[C---:B------:R-:W-:Y:S01]  /*bc10*/  HMMA.16816.F32.BF16 R24, R168.reuse, R190, R24 ;  /* 0x000000bea818723c */ /* 0x040fe20000041818 */
[----:B------:R-:W-:Y:S07]  /*bc20*/  LDSM.16.M88.4 R188, [R206+0x18100] ;  /* 0x01810000cebc783b */ /* 0x000fee0000000200 */
[C---:B---3--:R-:W-:Y:S08]  /*bc30*/  HMMA.16816.F32.BF16 R28, R168.reuse, R192, R28 ;  /* 0x000000c0a81c723c */ /* 0x048ff0000004181c */
[----:B------:R-:W-:Y:S01]  /*bc40*/  HMMA.16816.F32.BF16 R32, R168, R194, R32 ;  /* 0x000000c2a820723c */ /* 0x000fe20000041820 */
[----:B------:R-:W3:Y:S07]  /*bc50*/  LDSM.16.M88.4 R168, [R212] ;  /* 0x00000000d4a8783b */ /* 0x000eee0000000200 */
[C---:B-1----:R-:W-:Y:S01]  /*bc60*/  HMMA.16816.F32.BF16 R4, R172.reuse, R184, R4 ;  /* 0x000000b8ac04723c */ /* 0x042fe20000041804 */
[----:B------:R-:W1:Y:S07]  /*bc70*/  LDSM.16.M88.4 R192, [R202+0xc100] ;  /* 0x00c10000cac0783b */ /* 0x000e6e0000000200 */
[C---:B------:R-:W-:Y:S01]  /*bc80*/  HMMA.16816.F32.BF16 R8, R172.reuse, R186, R8 ;  /* 0x000000baac08723c */ /* 0x040fe20000041808 */
[----:B------:R-:W1:Y:S07]  /*bc90*/  LDSM.16.M88.4 R184, [R202+0xc900] ;  /* 0x00c90000cab8783b */ /* 0x000e6e0000000200 */
[C---:B--2---:R-:W-:Y:S08]  /*bca0*/  HMMA.16816.F32.BF16 R12, R172.reuse, R176, R12 ;  /* 0x000000b0ac0c723c */ /* 0x044ff0000004180c */
[C---:B------:R-:W-:Y:S01]  /*bcb0*/  HMMA.16816.F32.BF16 R16, R172.reuse, R178, R16 ;  /* 0x000000b2ac10723c */ /* 0x040fe20000041810 */
[----:B------:R-:W-:Y:S07]  /*bcc0*/  LDSM.16.M88.4 R176, [R205+0x18100] ;  /* 0x01810000cdb0783b */ /* 0x000fee0000000200 */
[C---:B----4-:R-:W-:Y:S08]  /*bcd0*/  HMMA.16816.F32.BF16 R20, R172.reuse, R180, R20 ;  /* 0x000000b4ac14723c */ /* 0x050ff00000041814 */
[C---:B------:R-:W-:Y:S01]  /*bce0*/  HMMA.16816.F32.BF16 R24, R172.reuse, R182, R24 ;  /* 0x000000b6ac18723c */ /* 0x040fe20000041818 */
[----:B------:R-:W-:Y:S07]  /*bcf0*/  LDSM.16.M88.4 R180, [R201+0x4000] ;  /* 0x00400000c9b4783b */ /* 0x000fee0000000200 */
[C---:B---3--:R-:W-:Y:S08]  /*bd00*/  HMMA.16816.F32.BF16 R28, R172.reuse, R168, R28 ;  /* 0x000000a8ac1c723c */ /* 0x048ff0000004181c */
[----:B------:R-:W-:Y:S01]  /*bd10*/  HMMA.16816.F32.BF16 R32, R172, R170, R32 ;  /* 0x000000aaac20723c */ /* 0x000fe20000041820 */
[----:B------:R-:W2:Y:S07]  /*bd20*/  LDSM.16.M88.4 R168, [R202+0xd100] ;  /* 0x00d10000caa8783b */ /* 0x000eae0000000200 */
[C---:B-1----:R-:W-:Y:S01]  /*bd30*/  HMMA.16816.F32.BF16 R4, R188.reuse, R192, R4 ;  /* 0x000000c0bc04723c */ /* 0x042fe20000041804 */
[----:B------:R-:W1:Y:S07]  /*bd40*/  LDSM.16.M88.4 R172, [R202+0xd900] ;  /* 0x00d90000caac783b */ /* 0x000e6e0000000200 */
[C---:B------:R-:W-:Y:S01]  /*bd50*/  HMMA.16816.F32.BF16 R8, R188.reuse, R194, R8 ;  /* 0x000000c2bc08723c */ /* 0x040fe20000041808 */
[----:B------:R-:W3:Y:S07]  /*bd60*/  LDSM.16.M88.4 R192, [R201+0x4800] ;  /* 0x00480000c9c0783b */ /* 0x000eee0000000200 */
        /* <DEDUP_REMOVED lines=8> */
[----:B------:R-:W-:Y:S07]  /*bdf0*/  LDSM.16.M88.4 R172, [R203+0x1c100] ;  /* 0x01c10000cbac783b */ /* 0x000fee0000000200 */
[C---:B------:R-:W-:Y:S01]  /*be00*/  HMMA.16816.F32.BF16 R4, R176.reuse, R180, R4 ;  /* 0x000000b4b004723c */ /* 0x040fe20000041804 */
[----:B------:R-:W-:Y:S07]  /*be10*/  LDSM.16.M88.4 R188, [R196+0xe900] ;  /* 0x00e90000c4bc783b */ /* 0x000fee0000000200 */
[C---:B------:R-:W-:Y:S01]  /*be20*/  HMMA.16816.F32.BF16 R8, R176.reuse, R182, R8 ;  /* 0x000000b6b008723c */ /* 0x040fe20000041808 */
[----:B------:R-:W1:Y:S07]  /*be30*/  LDSM.16.M88.4 R180, [R196+0xe100] ;  /* 0x00e10000c4b4783b */ /* 0x000e6e0000000200 */
[C---:B---3--:R-:W-:Y:S08]  /*be40*/  HMMA.16816.F32.BF16 R12, R176.reuse, R192, R12 ;  /* 0x000000c0b00c723c */ /* 0x048ff0000004180c */
[C---:B------:R-:W-:Y:S01]  /*be50*/  HMMA.16816.F32.BF16 R16, R176.reuse, R194, R16 ;  /* 0x000000c2b010723c */ /* 0x040fe20000041810 */
[----:B------:R-:W3:Y:S07]  /*be60*/  LDSM.16.M88.4 R192, [R196+0xf100] ;  /* 0x00f10000c4c0783b */ /* 0x000eee0000000200 */
[C---:B----4-:R-:W-:Y:S08]  /*be70*/  HMMA.16816.F32.BF16 R20, R176.reuse, R184, R20 ;  /* 0x000000b8b014723c */ /* 0x050ff00000041814 */
[C---:B------:R-:W-:Y:S01]  /*be80*/  HMMA.16816.F32.BF16 R24, R176.reuse, R186, R24 ;  /* 0x000000bab018723c */ /* 0x040fe20000041818 */
[----:B------:R-:W4:Y:S07]  /*be90*/  LDSM.16.M88.4 R184, [R196+0xf900] ;  /* 0x00f90000c4b8783b */ /* 0x000f2e0000000200 */
[C---:B--2---:R-:W-:Y:S08]  /*bea0*/  HMMA.16816.F32.BF16 R28, R176.reuse, R168, R28 ;  /* 0x000000a8b01c723c */ /* 0x044ff0000004181c */
[----:B------:R-:W-:Y:S01]  /*beb0*/  HMMA.16816.F32.BF16 R32, R176, R170, R32 ;  /* 0x000000aab020723c */ /* 0x000fe20000041820 */
[----:B------:R-:W-:Y:S07]  /*bec0*/  LDSM.16.M88.4 R168, [R204+0x1c100] ;  /* 0x01c10000cca8783b */ /* 0x000fee0000000200 */
[C---:B-1----:R-:W-:Y:S01]  /*bed0*/  HMMA.16816.F32.BF16 R4, R172.reuse, R180, R4 ;  /* 0x000000b4ac04723c */ /* 0x042fe20000041804 */
[----:B------:R-:W1:Y:S07]  /*bee0*/  LDSM.16.M88.4 R176, [R211] ;  /* 0x00000000d3b0783b */ /* 0x000e6e0000000200 */
        /* <DEDUP_REMOVED lines=8> */
[C---:B----4-:R-:W-:Y:S08]  /*bf70*/  HMMA.16816.F32.BF16 R28, R172.reuse, R184, R28 ;  /* 0x000000b8ac1c723c */ /* 0x050ff0000004181c */
[----:B------:R-:W-:Y:S01]  /*bf80*/  HMMA.16816.F32.BF16 R32, R172, R186, R32 ;  /* 0x000000baac20723c */ /* 0x000fe20000041820 */
[----:B------:R-:W-:Y:S07]  /*bf90*/  LDSM.16.M88.4 R172, [R206+0x1c100] ;  /* 0x01c10000ceac783b */ /* 0x000fee0000000200 */
[C---:B-1----:R-:W-:Y:S01]  /*bfa0*/  HMMA.16816.F32.BF16 R4, R168.reuse, R176, R4 ;  /* 0x000000b0a804723c */ /* 0x042fe20000041804 */
[----:B------:R-:W1:Y:S07]  /*bfb0*/  LDSM.16.M88.4 R184, [R202+0xe100] ;  /* 0x00e10000cab8783b */ /* 0x000e6e0000000200 */
[C---:B------:R-:W-:Y:S01]  /*bfc0*/  HMMA.16816.F32.BF16 R8, R168.reuse, R178, R8 ;  /* 0x000000b2a808723c */ /* 0x040fe20000041808 */
[----:B------:R-:W4:Y:S07]  /*bfd0*/  LDSM.16.M88.4 R176, [R202+0xe900] ;  /* 0x00e90000cab0783b */ /* 0x000f2e0000000200 */
        /* <DEDUP_REMOVED lines=8> */
[----:B------:R-:W3:Y:S07]  /*c060*/  LDSM.16.M88.4 R168, [R202+0xf900] ;  /* 0x00f90000caa8783b */ /* 0x000eee0000000200 */
[C---:B-1----:R-:W-:Y:S01]  /*c070*/  HMMA.16816.F32.BF16 R4, R172.reuse, R184, R4 ;  /* 0x000000b8ac04723c */ /* 0x042fe20000041804 */
[----:B------:R-:W5:Y:S06]  /*c080*/  LDL.64 R184, [R1+0x30] ;  /* 0x0000300001b87983 */ /* 0x000f6c0000100a00 */
[----:B------:R-:W1:Y:S01]  /*c090*/  LDSM.16.M88.4 R192, [R201+0x6000] ;  /* 0x00600000c9c0783b */ /* 0x000e620000000200 */
[C---:B------:R-:W-:Y:S07]  /*c0a0*/  HMMA.16816.F32.BF16 R8, R172.reuse, R186, R8 ;  /* 0x000000baac08723c */ /* 0x040fee0000041808 */
[----:B------:R-:W5:Y:S01]  /*c0b0*/  LDL.64 R186, [R1+0x38] ;  /* 0x0000380001ba7983 */ /* 0x000f620000100a00 */
[C---:B----4-:R-:W-:Y:S08]  /*c0c0*/  HMMA.16816.F32.BF16 R12, R172.reuse, R176, R12 ;  /* 0x000000b0ac0c723c */ /* 0x050ff0000004180c */
[C---:B------:R-:W-:Y:S08]  /*c0d0*/  HMMA.16816.F32.BF16 R16, R172.reuse, R178, R16 ;  /* 0x000000b2ac10723c */ /* 0x040ff00000041810 */
[C---:B--2---:R-:W-:Y:S08]  /*c0e0*/  HMMA.16816.F32.BF16 R20, R172.reuse, R180, R20 ;  /* 0x000000b4ac14723c */ /* 0x044ff00000041814 */
[C---:B------:R-:W-:Y:S07]  /*c0f0*/  HMMA.16816.F32.BF16 R24, R172.reuse, R182, R24 ;  /* 0x000000b6ac18723c */ /* 0x040fee0000041818 */
[----:B------:R-:W-:Y:S01]  /*c100*/  MOV R183, c[0x0][0x1e0] ;  /* 0x0000780000b77a02 */ /* 0x000fe20000000f00 */
[C---:B---3--:R-:W-:Y:S04]  /*c110*/  HMMA.16816.F32.BF16 R28, R172.reuse, R168, R28 ;  /* 0x000000a8ac1c723c */ /* 0x048fe8000004181c */
[----:B------:R-:W-:Y:S04]  /*c120*/  SHF.L.U32 R183, R183, 0x5, RZ ;  /* 0x00000005b7b77819 */ /* 0x000fe800000006ff */
[----:B------:R-:W-:Y:S01]  /*c130*/  HMMA.16816.F32.BF16 R32, R172, R170, R32 ;  /* 0x000000aaac20723c */ /* 0x000fe20000041820 */
[----:B------:R-:W2:Y:S07]  /*c140*/  LDSM.16.M88.4 R168, [R201+0x6800] ;  /* 0x00680000c9a8783b */ /* 0x000eae0000000200 */
[C---:B-1----:R-:W-:Y:S08]  /*c150*/  HMMA.16816.F32.BF16 R4, R188.reuse, R192, R4 ;  /* 0x000000c0bc04723c */ /* 0x042ff00000041804 */
[C---:B------:R-:W-:Y:S11]  /*c160*/  HMMA.16816.F32.BF16 R8, R188.reuse, R194, R8 ;  /* 0x000000c2bc08723c */ /* 0x040ff60000041808 */
[----:B------:R-:W-:Y:S05]  /*c170*/  @!UPT UIADD3 URZ, URZ, URZ, URZ ;  /* 0x0000003f3f3ff290 */ /* 0x000fea000fffe03f */
[----:B------:R-:W-:Y:S02]  /*c180*/  FMUL.FTZ R4, R4, c[0x0][0x320] ;  /* 0x0000c80004047a20 */ /* 0x000fe40000410000 */
[----:B------:R-:W-:Y:S02]  /*c190*/  FMUL.FTZ R5, R5, c[0x0][0x320] ;  /* 0x0000c80005057a20 */ /* 0x000fe40000410000 */
[----:B------:R-:W-:Y:S01]  /*c1a0*/  FMUL.FTZ R6, R6, c[0x0][0x320] ;  /* 0x0000c80006067a20 */ /* 0x000fe20000410000 */
[----:B------:R-:W1:Y:S01]  /*c1b0*/  MUFU.TANH R172, R4 ;  /* 0x0000000400ac7308 */ /* 0x000e620000002400 */
[----:B------:R-:W-:Y:S02]  /*c1c0*/  FMUL.FTZ R7, R7, c[0x0][0x320] ;  /* 0x0000c80007077a20 */ /* 0x000fe40000410000 */
[----:B------:R-:W-:Y:S01]  /*c1d0*/  FMUL.FTZ R8, R8, c[0x0][0x320] ;  /* 0x0000c80008087a20 */ /* 0x000fe20000410000 */
[C---:B--2---:R-:W-:Y:S03]  /*c1e0*/  HMMA.16816.F32.BF16 R12, R188.reuse, R168, R12 ;  /* 0x000000a8bc0c723c */ /* 0x044fe6000004180c */
[----:B------:R-:W-:Y:S02]  /*c1f0*/  FMUL.FTZ R9, R9, c[0x0][0x320] ;  /* 0x0000c80009097a20 */ /* 0x000fe40000410000 */
[----:B------:R-:W-:Y:S01]  /*c200*/  FMUL.FTZ R10, R10, c[0x0][0x320] ;  /* 0x0000c8000a0a7a20 */ /* 0x000fe20000410000 */
[----:B------:R-:W2:Y:S01]  /*c210*/  MUFU.TANH R173, R5 ;  /* 0x0000000500ad7308 */ /* 0x000ea20000002400 */
[----:B------:R-:W-:Y:S01]  /*c220*/  FMUL.FTZ R11, R11, c[0x0][0x320] ;  /* 0x0000c8000b0b7a20 */ /* 0x000fe20000410000 */
[C---:B------:R-:W-:Y:S08]  /*c230*/  HMMA.16816.F32.BF16 R16, R188.reuse, R170, R16 ;  /* 0x000000aabc10723c */ /* 0x040ff00000041810 */
[----:B------:R-:W3:Y:S01]  /*c240*/  MUFU.TANH R178, R6 ;  /* 0x0000000600b27308 */ /* 0x000ee20000002400 */
[----:B-1----:R-:W-:Y:S07]  /*c250*/  FMNMX.FTZ R0, R172, R133, !PT ;  /* 0x00000085ac007209 */ /* 0x002fee0007810000 */
[----:B------:R-:W-:Y:S02]  /*c260*/  FMUL.FTZ R12, R12, c[0x0][0x320] ;  /* 0x0000c8000c0c7a20 */ /* 0x000fe40000410000 */
[----:B------:R1:W4:Y:S01]  /*c270*/  MUFU.TANH R177, R7 ;  /* 0x0000000700b17308 */ /* 0x0003220000002400 */
[----:B------:R-:W-:Y:S02]  /*c280*/  FMUL.FTZ R13, R13, c[0x0][0x320] ;  /* 0x0000c8000d0d7a20 */ /* 0x000fe40000410000 */
[----:B------:R-:W-:Y:S01]  /*c290*/  FMUL.FTZ R14, R14, c[0x0][0x320] ;  /* 0x0000c8000e0e7a20 */ /* 0x000fe20000410000 */
[----:B--2---:R-:W-:Y:S01]  /*c2a0*/  FMNMX.FTZ R0, R173, R0, !PT ;  /* 0x00000000ad007209 */ /* 0x004fe20007810000 */
[----:B------:R-:W-:Y:S02]  /*c2b0*/  FMUL.FTZ R15, R15, c[0x0][0x320] ;  /* 0x0000c8000f0f7a20 */ /* 0x000fe40000410000 */
[----:B------:R-:W-:Y:S02]  /*c2c0*/  FMUL.FTZ R16, R16, c[0x0][0x320] ;  /* 0x0000c80010107a20 */ /* 0x000fe40000410000 */
[----:B------:R-:W-:Y:S01]  /*c2d0*/  FMUL.FTZ R17, R17, c[0x0][0x320] ;  /* 0x0000c80011117a20 */ /* 0x000fe20000410000 */
[----:B------:R-:W2:Y:S01]  /*c2e0*/  MUFU.TANH R174, R8 ;  /* 0x0000000800ae7308 */ /* 0x000ea20000002400 */
[----:B------:R-:W-:Y:S02]  /*c2f0*/  FMUL.FTZ R18, R18, c[0x0][0x320] ;  /* 0x0000c80012127a20 */ /* 0x000fe40000410000 */
[----:B------:R-:W-:Y:S01]  /*c300*/  FMUL.FTZ R19, R19, c[0x0][0x320] ;  /* 0x0000c80013137a20 */ /* 0x000fe20000410000 */
[----:B---3--:R-:W-:Y:S06]  /*c310*/  FMNMX.FTZ R2, R178, R134, !PT ;  /* 0x00000086b2027209 */ /* 0x008fec0007810000 */
[----:B------:R-:W3:Y:S01]  /*c320*/  MUFU.TANH R169, R9 ;  /* 0x0000000900a97308 */ /* 0x000ee20000002400 */
[----:B-1----:R-:W1:Y:S01]  /*c330*/  LDSM.16.M88.4 R4, [R201+0x7000] ;  /* 0x00700000c904783b */ /* 0x002e620000000200 */
[----:B----4-:R-:W-:Y:S08]  /*c340*/  FMNMX.FTZ R2, R177, R2, !PT ;  /* 0x00000002b1027209 */ /* 0x010ff00007810000 */
[----:B------:R-:W4:Y:S01]  /*c350*/  MUFU.TANH R175, R10 ;  /* 0x0000000a00af7308 */ /* 0x000f220000002400 */
[----:B--2---:R-:W-:Y:S09]  /*c360*/  FMNMX.FTZ R0, R174, R0, !PT ;  /* 0x00000000ae007209 */ /* 0x004ff20007810000 */
[----:B------:R2:W1:Y:S01]  /*c370*/  MUFU.TANH R176, R11 ;  /* 0x0000000b00b07308 */ /* 0x0004620000002400 */
[----:B---3--:R-:W-:Y:S09]  /*c380*/  FMNMX.FTZ R0, R169, R0, !PT ;  /* 0x00000000a9007209 */ /* 0x008ff20007810000 */
[----:B------:R-:W-:Y:S01]  /*c390*/  MUFU.TANH R227, R18 ;  /* 0x0000001200e37308 */ /* 0x000fe20000002400 */
[----:B----4-:R-:W-:Y:S09]  /*c3a0*/  FMNMX.FTZ R2, R175, R2, !PT ;  /* 0x00000002af027209 */ /* 0x010ff20007810000 */
[----:B------:R-:W3:Y:S01]  /*c3b0*/  MUFU.TANH R171, R12 ;  /* 0x0000000c00ab7308 */ /* 0x000ee20000002400 */
[C---:B-1----:R-:W-:Y:S01]  /*c3c0*/  HMMA.16816.F32.BF16 R20, R188.reuse, R4, R20 ;  /* 0x00000004bc14723c */ /* 0x042fe20000041814 */
[----:B--2---:R-:W1:Y:S01]  /*c3d0*/  LDSM.16.M88.4 R8, [R201+0x7800] ;  /* 0x00780000c908783b */ /* 0x004e620000000200 */
[----:B------:R-:W-:Y:S07]  /*c3e0*/  DEPBAR.LE SB0, 0x0 ;  /* 0x000080000000791a */ /* 0x000fee0000000000 */
[----:B------:R-:W2:Y:S03]  /*c3f0*/  MUFU.TANH R179, R13 ;  /* 0x0000000d00b37308 */ /* 0x000ea60000002400 */
[----:B------:R-:W-:Y:S01]  /*c400*/  FMNMX.FTZ R2, R176, R2, !PT ;  /* 0x00000002b0027209 */ /* 0x000fe20007810000 */
[C---:B------:R-:W-:Y:S01]  /*c410*/  HMMA.16816.F32.BF16 R24, R188.reuse, R6, R24 ;  /* 0x00000006bc18723c */ /* 0x040fe20000041818 */
[----:B------:R-:W-:Y:S04]  /*c420*/  BAR.SYNC.DEFER_BLOCKING 0x0 ;  /* 0x0000000000007b1d */ /* 0x000fe80000010000 */
[----:B---3--:R-:W-:Y:S07]  /*c430*/  FMNMX.FTZ R0, R171, R0, !PT ;  /* 0x00000000ab007209 */ /* 0x008fee0007810000 */
[----:B------:R-:W-:Y:S02]  /*c440*/  FMUL.FTZ R23, R23, c[0x0][0x320] ;  /* 0x0000c80017177a20 */ /* 0x000fe40000410000 */
[----:B------:R-:W-:Y:S02]  /*c450*/  FMUL.FTZ R20, R20, c[0x0][0x320] ;  /* 0x0000c80014147a20 */ /* 0x000fe40000410000 */
[----:B------:R-:W-:Y:S02]  /*c460*/  FMUL.FTZ R22, R22, c[0x0][0x320] ;  /* 0x0000c80016167a20 */ /* 0x000fe40000410000 */
[----:B------:R-:W-:Y:S01]  /*c470*/  FMUL.FTZ R21, R21, c[0x0][0x320] ;  /* 0x0000c80015157a20 */ /* 0x000fe20000410000 */
[----:B--2---:R-:W-:Y:S05]  /*c480*/  FMNMX.FTZ R0, R179, R0, !PT ;  /* 0x00000000b3007209 */ /* 0x004fea0007810000 */
[----:B------:R-:W-:Y:S01]  /*c490*/  FMUL.FTZ R24, R24, c[0x0][0x320] ;  /* 0x0000c80018187a20 */ /* 0x000fe20000410000 */
[----:B------:R-:W2:Y:S01]  /*c4a0*/  MUFU.TANH R180, R14 ;  /* 0x0000000e00b47308 */ /* 0x000ea20000002400 */
[----:B------:R-:W-:Y:S02]  /*c4b0*/  FMUL.FTZ R25, R25, c[0x0][0x320] ;  /* 0x0000c80019197a20 */ /* 0x000fe40000410000 */
[----:B------:R-:W-:Y:S02]  /*c4c0*/  FMUL.FTZ R26, R26, c[0x0][0x320] ;  /* 0x0000c8001a1a7a20 */ /* 0x000fe40000410000 */
[----:B------:R-:W-:Y:S01]  /*c4d0*/  FMUL.FTZ R27, R27, c[0x0][0x320] ;  /* 0x0000c8001b1b7a20 */ /* 0x000fe20000410000 */
[C---:B-1----:R-:W-:Y:S04]  /*c4e0*/  HMMA.16816.F32.BF16 R28, R188.reuse, R8, R28 ;  /* 0x00000008bc1c723c */ /* 0x042fe8000004181c */
[----:B------:R-:W1:Y:S03]  /*c4f0*/  MUFU.TANH R182, R16 ;  /* 0x0000001000b67308 */ /* 0x000e660000002400 */
[----:B------:R-:W-:Y:S01]  /*c500*/  @P6 IMAD.WIDE.U32 R8, R223, c[0x0][0x1e0], RZ ;  /* 0x00007800df086a25 */ /* 0x000fe200078e00ff */
[----:B------:R-:W-:Y:S06]  /*c510*/  HMMA.16816.F32.BF16 R32, R188, R10, R32 ;  /* 0x0000000abc20723c */ /* 0x000fec0000041820 */
[----:B------:R-:W3:Y:S01]  /*c520*/  MUFU.TANH R181, R15 ;  /* 0x0000000f00b57308 */ /* 0x000ee20000002400 */
[----:B------:R-:W-:Y:S02]  /*c530*/  @P6 SHF.L.U32 R5, R8, 0x6, RZ ;  /* 0x0000000608056819 */ /* 0x000fe400000006ff */
[----:B--2---:R-:W-:Y:S07]  /*c540*/  FMNMX.FTZ R2, R180, R2, !PT ;  /* 0x00000002b4027209 */ /* 0x004fee0007810000 */
[----:B------:R-:W2:Y:S01]  /*c550*/  MUFU.TANH R192, R17 ;  /* 0x0000001100c07308 */ /* 0x000ea20000002400 */
[----:B------:R-:W-:Y:S01]  /*c560*/  FMUL.FTZ R28, R28, c[0x0][0x320] ;  /* 0x0000c8001c1c7a20 */ /* 0x000fe20000410000 */
[----:B-1----:R-:W-:Y:S01]  /*c570*/  FMNMX.FTZ R0, R182, R0, !PT ;  /* 0x00000000b6007209 */ /* 0x002fe20007810000 */
[----:B------:R-:W-:Y:S02]  /*c580*/  FMUL.FTZ R29, R29, c[0x0][0x320] ;  /* 0x0000c8001d1d7a20 */ /* 0x000fe40000410000 */
[----:B------:R-:W-:Y:S02]  /*c590*/  FMUL.FTZ R30, R30, c[0x0][0x320] ;  /* 0x0000c8001e1e7a20 */ /* 0x000fe40000410000 */
[----:B------:R-:W-:Y:S03]  /*c5a0*/  FMUL.FTZ R31, R31, c[0x0][0x320] ;  /* 0x0000c8001f1f7a20 */ /* 0x000fe60000410000 */
[----:B------:R-:W1:Y:S01]  /*c5b0*/  MUFU.TANH R234, R20 ;  /* 0x0000001400ea7308 */ /* 0x000e620000002400 */
[----:B------:R-:W-:Y:S02]  /*c5c0*/  FMUL.FTZ R32, R32, c[0x0][0x320] ;  /* 0x0000c80020207a20 */ /* 0x000fe40000410000 */
[----:B------:R-:W-:Y:S01]  /*c5d0*/  FMUL.FTZ R33, R33, c[0x0][0x320] ;  /* 0x0000c80021217a20 */ /* 0x000fe20000410000 */
[----:B---3--:R-:W-:Y:S01]  /*c5e0*/  FMNMX.FTZ R2, R181, R2, !PT ;  /* 0x00000002b5027209 */ /* 0x008fe20007810000 */
[----:B------:R-:W-:Y:S03]  /*c5f0*/  FMUL.FTZ R34, R34, c[0x0][0x320] ;  /* 0x0000c80022227a20 */ /* 0x000fe60000410000 */
[----:B------:R-:W-:Y:S02]  /*c600*/  FMNMX.FTZ R2, R227, R2, !PT ;  /* 0x00000002e3027209 */ /* 0x000fe40007810000 */
[----:B------:R-:W-:Y:S01]  /*c610*/  MUFU.TANH R235, R21 ;  /* 0x0000001500eb7308 */ /* 0x000fe20000002400 */
[----:B--2---:R-:W-:Y:S09]  /*c620*/  FMNMX.FTZ R0, R192, R0, !PT ;  /* 0x00000000c0007209 */ /* 0x004ff20007810000 */
[----:B------:R-:W2:Y:S01]  /*c630*/  MUFU.TANH R228, R19 ;  /* 0x0000001300e47308 */ /* 0x000ea20000002400 */
[----:B-1----:R-:W-:Y:S09]  /*c640*/  FMNMX.FTZ R0, R234, R0, !PT ;  /* 0x00000000ea007209 */ /* 0x002ff20007810000 */
[----:B------:R-:W1:Y:S10]  /*c650*/  MUFU.TANH R238, R24 ;  /* 0x0000001800ee7308 */ /* 0x000e740000002400 */
[----:B------:R-:W3:Y:S01]  /*c660*/  MUFU.TANH R239, R25 ;  /* 0x0000001900ef7308 */ /* 0x000ee20000002400 */
[----:B--2---:R-:W-:Y:S02]  /*c670*/  FMNMX.FTZ R3, R228, R2, !PT ;  /* 0x00000002e4037209 */ /* 0x004fe40007810000 */
[----:B------:R-:W-:Y:S01]  /*c680*/  FMNMX.FTZ R2, R235, R0, !PT ;  /* 0x00000000eb027209 */ /* 0x000fe20007810000 */
[----:B------:R-:W-:Y:S06]  /*c690*/  FMUL.FTZ R0, R35, c[0x0][0x320] ;  /* 0x0000c80023007a20 */ /* 0x000fec0000410000 */
[----:B------:R-:W2:Y:S01]  /*c6a0*/  MUFU.TANH R242, R28 ;  /* 0x0000001c00f27308 */ /* 0x000ea20000002400 */
[----:B-1----:R-:W-:Y:S02]  /*c6b0*/  FMNMX.FTZ R2, R238, R2, !PT ;  /* 0x00000002ee027209 */ /* 0x002fe40007810000 */
[----:B-----5:R-:W-:Y:S07]  /*c6c0*/  @P6 IADD3 R6, P5, R5, R186, RZ ;  /* 0x000000ba05066210 */ /* 0x020fee0007fbe0ff */
[----:B------:R3:W-:Y:S01]  /*c6d0*/  MUFU.TANH R168, R0 ;  /* 0x0000000000a87308 */ /* 0x0007e20000002400 */
[----:B------:R-:W-:Y:S09]  /*c6e0*/  @P6 LEA R20, P0, R6, c[0x0][0x1c8], 0x1 ;  /* 0x0000720006146a11 */ /* 0x000ff200078008ff */
[----:B------:R-:W1:Y:S10]  /*c6f0*/  MUFU.TANH R243, R29 ;  /* 0x0000001d00f37308 */ /* 0x000e740000002400 */
[----:B------:R-:W4:Y:S01]  /*c700*/  MUFU.TANH R236, R22 ;  /* 0x0000001600ec7308 */ /* 0x000f220000002400 */
[----:B---3--:R-:W-:Y:S04]  /*c710*/  FMNMX.FTZ R0, R239, R2, !PT ;  /* 0x00000002ef007209 */ /* 0x008fe80007810000 */
[----:B--2---:R-:W-:Y:S05]  /*c720*/  FMNMX.FTZ R0, R242, R0, !PT ;  /* 0x00000000f2007209 */ /* 0x004fea0007810000 */
[----:B------:R-:W2:Y:S01]  /*c730*/  MUFU.TANH R237, R23 ;  /* 0x0000001700ed7308 */ /* 0x000ea20000002400 */
[----:B-1----:R-:W-:Y:S09]  /*c740*/  FMNMX.FTZ R0, R243, R0, !PT ;  /* 0x00000000f3007209 */ /* 0x002ff20007810000 */
[----:B------:R-:W1:Y:S01]  /*c750*/  MUFU.TANH R246, R32 ;  /* 0x0000002000f67308 */ /* 0x000e620000002400 */
[----:B----4-:R-:W-:Y:S09]  /*c760*/  FMNMX.FTZ R3, R236, R3, !PT ;  /* 0x00000003ec037209 */ /* 0x010ff20007810000 */
[----:B------:R-:W3:Y:S01]  /*c770*/  MUFU.TANH R240, R26 ;  /* 0x0000001a00f07308 */ /* 0x000ee20000002400 */
[----:B--2---:R-:W-:Y:S09]  /*c780*/  FMNMX.FTZ R3, R237, R3, !PT ;  /* 0x00000003ed037209 */ /* 0x004ff20007810000 */
[----:B------:R-:W2:Y:S01]  /*c790*/  MUFU.TANH R247, R33 ;  /* 0x0000002100f77308 */ /* 0x000ea20000002400 */
[----:B-1----:R-:W-:Y:S09]  /*c7a0*/  FMNMX.FTZ R132, R246, R0, !PT ;  /* 0x00000000f6847209 */ /* 0x002ff20007810000 */
[----:B------:R-:W1:Y:S01]  /*c7b0*/  MUFU.TANH R241, R27 ;  /* 0x0000001b00f17308 */ /* 0x000e620000002400 */
[----:B---3--:R-:W-:Y:S09]  /*c7c0*/  FMNMX.FTZ R2, R240, R3, !PT ;  /* 0x00000003f0027209 */ /* 0x008ff20007810000 */
[----:B------:R-:W3:Y:S01]  /*c7d0*/  MUFU.TANH R244, R30 ;  /* 0x0000001e00f47308 */ /* 0x000ee20000002400 */
[----:B--2---:R-:W-:Y:S05]  /*c7e0*/  FMNMX.FTZ R132, R247, R132, !PT ;  /* 0x00000084f7847209 */ /* 0x004fea0007810000 */
[----:B------:R-:W2:Y:S04]  /*c7f0*/  SHFL.BFLY PT, R3, R132, 0x2, 0x1f ;  /* 0x0c401f0084037f89 */ /* 0x000ea800000e0000 */
[----:B------:R-:W4:Y:S01]  /*c800*/  MUFU.TANH R245, R31 ;  /* 0x0000001f00f57308 */ /* 0x000f220000002400 */
[----:B-1----:R-:W-:Y:S09]  /*c810*/  FMNMX.FTZ R2, R241, R2, !PT ;  /* 0x00000002f1027209 */ /* 0x002ff20007810000 */
[----:B------:R-:W1:Y:S01]  /*c820*/  MUFU.TANH R135, R34 ;  /* 0x0000002200877308 */ /* 0x000e620000002400 */
[----:B---3--:R-:W-:Y:S02]  /*c830*/  FMNMX.FTZ R2, R244, R2, !PT ;  /* 0x00000002f4027209 */ /* 0x008fe40007810000 */
[----:B--2---:R-:W-:Y:S02]  /*c840*/  FMNMX.FTZ R132, R132, R3, !PT ;  /* 0x0000000384847209 */ /* 0x004fe40007810000 */
[----:B----4-:R-:W-:Y:S03]  /*c850*/  FMNMX.FTZ R0, R245, R2, !PT ;  /* 0x00000002f5007209 */ /* 0x010fe60007810000 */
[----:B------:R-:W2:Y:S01]  /*c860*/  SHFL.BFLY PT, R4, R132, 0x1, 0x1f ;  /* 0x0c201f0084047f89 */ /* 0x000ea200000e0000 */
[----:B-1----:R-:W-:Y:S04]  /*c870*/  FMNMX.FTZ R0, R135, R0, !PT ;  /* 0x0000000087007209 */ /* 0x002fe80007810000 */
[----:B------:R-:W-:Y:S05]  /*c880*/  FMNMX.FTZ R0, R168, R0, !PT ;  /* 0x00000000a8007209 */ /* 0x000fea0007810000 */
[----:B------:R-:W1:Y:S01]  /*c890*/  SHFL.BFLY PT, R2, R0, 0x2, 0x1f ;  /* 0x0c401f0000027f89 */ /* 0x000e6200000e0000 */
[----:B--2---:R-:W-:Y:S05]  /*c8a0*/  FMNMX.FTZ R132, R132, R4, !PT ;  /* 0x0000000484847209 */ /* 0x004fea0007810000 */
[----:B------:R-:W-:Y:S04]  /*c8b0*/  FMUL.FTZ R170, R132, c[0x0][0x2d0] ;  /* 0x0000b40084aa7a20 */ /* 0x000fe80000410000 */
[--C-:B------:R-:W-:Y:S02]  /*c8c0*/  FFMA.FTZ R10, R172, c[0x0][0x2d0], -R170.reuse ;  /* 0x0000b400ac0a7a23 */ /* 0x100fe400000108aa */
[----:B------:R-:W-:Y:S02]  /*c8d0*/  FFMA.FTZ R22, R169, c[0x0][0x2d0], -R170 ;  /* 0x0000b400a9167a23 */ /* 0x000fe400000108aa */
[----:B------:R2:W-:Y:S01]  /*c8e0*/  MUFU.EX2 R233, R10 ;  /* 0x0000000a00e97308 */ /* 0x0005e20000000800 */
[----:B-1----:R-:W-:Y:S02]  /*c8f0*/  FMNMX.FTZ R0, R0, R2, !PT ;  /* 0x0000000200007209 */ /* 0x002fe40007810000 */
[----:B------:R-:W-:Y:S03]  /*c900*/  @P6 SHF.R.S32.HI R2, RZ, 0x1f, R223 ;  /* 0x0000001fff026819 */ /* 0x000fe600000114df */
[----:B------:R-:W1:Y:S02]  /*c910*/  SHFL.BFLY PT, R3, R0, 0x1, 0x1f ;  /* 0x0c201f0000037f89 */ /* 0x000e6400000e0000 */
[----:B------:R-:W-:Y:S04]  /*c920*/  @P6 IMAD R2, R2, c[0x0][0x1e0], RZ ;  /* 0x0000780002026a24 */ /* 0x000fe800078e02ff */
[----:B------:R-:W-:Y:S02]  /*c930*/  @P6 IMAD R4, R223, c[0x0][0x1e4], R2 ;  /* 0x00007900df046a24 */ /* 0x000fe400078e0202 */
[----:B------:R-:W-:Y:S03]  /*c940*/  FADD.FTZ R2, -R132, R133 ;  /* 0x0000008584027221 */ /* 0x000fe60000010100 */
[----:B------:R-:W-:Y:S04]  /*c950*/  @P6 IADD3 R4, R9, R4, RZ ;  /* 0x0000000409046210 */ /* 0x000fe80007ffe0ff */
[----:B------:R-:W-:Y:S04]  /*c960*/  @P6 SHF.L.U64.HI R4, R8, 0x6, R4 ;  /* 0x0000000608046819 */ /* 0x000fe80000010204 */
[----:B------:R-:W-:Y:S04]  /*c970*/  @P6 IADD3.X R7, R4, R185, RZ, P5, !PT ;  /* 0x000000b904076210 */ /* 0x000fe80002ffe4ff */
[----:B------:R-:W-:Y:S02]  /*c980*/  @P6 LEA.HI.X R21, R6, c[0x0][0x1cc], R7, 0x1, P0 ;  /* 0x0000730006156a11 */ /* 0x000fe400000f0c07 */
[C---:B------:R-:W-:Y:S02]  /*c990*/  @P6 IADD3 R7, P0, R5.reuse, R230, RZ ;  /* 0x000000e605076210 */ /* 0x040fe40007f1e0ff */
[----:B------:R-:W-:Y:S01]  /*c9a0*/  @P6 IADD3 R6, P5, R5, R226, RZ ;  /* 0x000000e205066210 */ /* 0x000fe20007fbe0ff */
[----:B------:R3:W-:Y:S01]  /*c9b0*/  @P6 LDGSTS.E.BYPASS.LTC128B.128 [R225+0x8100], [R20.64], !P4 ;  /* 0x0810000014e16fae */ /* 0x0007e2000e101d4c */
[C---:B------:R-:W-:Y:S02]  /*c9c0*/  @P6 IADD3.X R8, R4.reuse, R229, RZ, P0, !PT ;  /* 0x000000e504086210 */ /* 0x040fe400007fe4ff */
[C---:B------:R-:W-:Y:S02]  /*c9d0*/  @P6 LEA R16, P0, R7.reuse, c[0x0][0x1c8], 0x1 ;  /* 0x0000720007106a11 */ /* 0x040fe400078008ff */
[----:B------:R-:W-:Y:S02]  /*c9e0*/  @P6 IADD3.X R9, R4, R252, RZ, P5, !PT ;  /* 0x000000fc04096210 */ /* 0x000fe40002ffe4ff */
[C---:B------:R-:W-:Y:S02]  /*c9f0*/  @P6 LEA R14, P5, R6.reuse, c[0x0][0x1c8], 0x1 ;  /* 0x00007200060e6a11 */ /* 0x040fe400078a08ff */
[----:B------:R-:W-:Y:S02]  /*ca00*/  @P6 LEA.HI.X R17, R7, c[0x0][0x1cc], R8, 0x1, P0 ;  /* 0x0000730007116a11 */ /* 0x000fe400000f0c08 */
[----:B------:R-:W-:Y:S01]  /*ca10*/  @P6 LEA.HI.X R15, R6, c[0x0][0x1cc], R9, 0x1, P5 ;  /* 0x00007300060f6a11 */ /* 0x000fe200028f0c09 */
[----:B------:R-:W-:Y:S01]  /*ca20*/  FFMA.FTZ R9, R173, c[0x0][0x2d0], -R170 ;  /* 0x0000b400ad097a23 */ /* 0x000fe200000108aa */
[----:B------:R-:W-:Y:S01]  /*ca30*/  @P6 IADD3 R7, P0, R5, R251, RZ ;  /* 0x000000fb05076210 */ /* 0x000fe20007f1e0ff */
[----:B------:R4:W-:Y:S01]  /*ca40*/  @P6 LDGSTS.E.BYPASS.LTC128B.128 [R225+0xa100], [R16.64], !P3 ;  /* 0x0a10000010e16fae */ /* 0x0009e2000d901d4c */
[----:B------:R-:W-:Y:S02]  /*ca50*/  @P6 IADD3 R5, P5, R183, R5, RZ ;  /* 0x00000005b7056210 */ /* 0x000fe40007fbe0ff */
[----:B------:R-:W-:Y:S02]  /*ca60*/  @P6 IADD3.X R8, R4, R250, RZ, P0, !PT ;  /* 0x000000fa04086210 */ /* 0x000fe400007fe4ff */
[----:B------:R-:W-:Y:S02]  /*ca70*/  @P6 IADD3.X R4, R232, R4, RZ, P5, !PT ;  /* 0x00000004e8046210 */ /* 0x000fe40002ffe4ff */
[----:B------:R5:W-:Y:S01]  /*ca80*/  MUFU.EX2 R232, R9 ;  /* 0x0000000900e87308 */ /* 0x000be20000000800 */
[----:B------:R-:W-:Y:S01]  /*ca90*/  @P6 LEA R12, P0, R7, c[0x0][0x1c8], 0x1 ;  /* 0x00007200070c6a11 */ /* 0x000fe200078008ff */
[----:B------:R3:W-:Y:S01]  /*caa0*/  @P6 LDGSTS.E.BYPASS.LTC128B.128 [R225+0xc100], [R14.64], !P2 ;  /* 0x0c1000000ee16fae */ /* 0x0007e2000d101d4c */
[----:B------:R-:W-:Y:S02]  /*cab0*/  @P6 IADD3 R6, P5, R5, R186, RZ ;  /* 0x000000ba05066210 */ /* 0x000fe40007fbe0ff */
[----:B------:R-:W-:Y:S02]  /*cac0*/  @P6 LEA.HI.X R13, R7, c[0x0][0x1cc], R8, 0x1, P0 ;  /* 0x00007300070d6a11 */ /* 0x000fe400000f0c08 */
[----:B------:R-:W-:Y:S02]  /*cad0*/  @P6 IADD3.X R8, R4, R185, RZ, P5, !PT ;  /* 0x000000b904086210 */ /* 0x000fe40002ffe4ff */
[----:B------:R-:W-:Y:S01]  /*cae0*/  @P6 IADD3 R7, P5, R5, R230, RZ ;  /* 0x000000e605076210 */ /* 0x000fe20007fbe0ff */
[----:B------:R3:W-:Y:S01]  /*caf0*/  @P6 LDGSTS.E.BYPASS.LTC128B.128 [R225+0xe100], [R12.64], !P1 ;  /* 0x0e1000000ce16fae */ /* 0x0007e2000c901d4c */
[----:B--2---:R-:W-:Y:S02]  /*cb00*/  @P6 LEA R10, P0, R6, c[0x0][0x1c8], 0x1 ;  /* 0x00007200060a6a11 */ /* 0x004fe400078008ff */
[----:B-1----:R-:W-:Y:S01]  /*cb10*/  FMNMX.FTZ R3, R0, R3, !PT ;  /* 0x0000000300037209 */ /* 0x002fe20007810000 */
[----:B------:R-:W-:Y:S01]  /*cb20*/  FMUL.FTZ R0, R2, c[0x0][0x2d0] ;  /* 0x0000b40002007a20 */ /* 0x000fe20000410000 */
[----:B------:R-:W-:Y:S02]  /*cb30*/  @P6 LEA.HI.X R11, R6, c[0x0][0x1cc], R8, 0x1, P0 ;  /* 0x00007300060b6a11 */ /* 0x000fe400000f0c08 */
[----:B------:R-:W-:Y:S01]  /*cb40*/  @P6 LEA R8, P0, R7, c[0x0][0x1c8], 0x1 ;  /* 0x0000720007086a11 */ /* 0x000fe200078008ff */
[----:B------:R1:W2:Y:S01]  /*cb50*/  MUFU.EX2 R2, R0 ;  /* 0x0000000000027308 */ /* 0x0002a20000000800 */
[----:B------:R-:W-:Y:S01]  /*cb60*/  @P6 IADD3.X R6, R4, R229, RZ, P5, !PT ;  /* 0x000000e504066210 */ /* 0x000fe20002ffe4ff */
[----:B------:R3:W-:Y:S01]  /*cb70*/  @P6 LDGSTS.E.BYPASS.LTC128B.128 [R225+0x9100], [R10.64], !P4 ;  /* 0x091000000ae16fae */ /* 0x0007e2000e101d4c */
[----:B------:R-:W-:Y:S01]  /*cb80*/  @P6 IADD3 R18, P5, R5, R226, RZ ;  /* 0x000000e205126210 */ /* 0x000fe20007fbe0ff */
[----:B------:R-:W-:Y:S02]  /*cb90*/  FMUL.FTZ R133, R3, c[0x0][0x2d0] ;  /* 0x0000b40003857a20 */ /* 0x000fe40000410000 */
[----:B-----5:R-:W-:Y:S02]  /*cba0*/  FFMA.FTZ R9, R174, c[0x0][0x2d0], -R170 ;  /* 0x0000b400ae097a23 */ /* 0x020fe400000108aa */
[--C-:B----4-:R-:W-:Y:S02]  /*cbb0*/  FFMA.FTZ R16, R177, c[0x0][0x2d0], -R133.reuse ;  /* 0x0000b400b1107a23 */ /* 0x110fe40000010885 */
[----:B------:R4:W-:Y:S01]  /*cbc0*/  MUFU.EX2 R230, R9 ;  /* 0x0000000900e67308 */ /* 0x0009e20000000800 */
[----:B------:R-:W-:Y:S09]  /*cbd0*/  FFMA.FTZ R135, R135, c[0x0][0x2d0], -R133 ;  /* 0x0000b40087877a23 */ /* 0x000ff20000010885 */
[----:B------:R-:W-:Y:S01]  /*cbe0*/  MUFU.EX2 R229, R22 ;  /* 0x0000001600e57308 */ /* 0x000fe20000000800 */
[----:B-1----:R-:W-:Y:S02]  /*cbf0*/  FADD.FTZ R0, -R3, R134 ;  /* 0x0000008603007221 */ /* 0x002fe40000010100 */
[----:B--2---:R-:W-:Y:S02]  /*cc00*/  FMUL.FTZ R17, R2, R149 ;  /* 0x0000009502117220 */ /* 0x004fe40000410000 */
[----:B------:R-:W-:Y:S05]  /*cc10*/  FMUL.FTZ R0, R0, c[0x0][0x2d0] ;  /* 0x0000b40000007a20 */ /* 0x000fea0000410000 */
[----:B------:R1:W-:Y:S01]  /*cc20*/  MUFU.EX2 R187, R16 ;  /* 0x0000001000bb7308 */ /* 0x0003e20000000800 */
[C---:B------:R-:W-:Y:S02]  /*cc30*/  FMUL.FTZ R24, R2.reuse, R156 ;  /* 0x0000009c02187220 */ /* 0x040fe40000410000 */
[C---:B------:R-:W-:Y:S01]  /*cc40*/  FMUL.FTZ R25, R2.reuse, R157 ;  /* 0x0000009d02197220 */ /* 0x040fe20000410000 */
[----:B----4-:R-:W-:Y:S01]  /*cc50*/  @P6 LEA.HI.X R9, R7, c[0x0][0x1cc], R6, 0x1, P0 ;  /* 0x0000730007096a11 */ /* 0x010fe200000f0c06 */
[----:B------:R-:W-:Y:S01]  /*cc60*/  FMUL.FTZ R32, R2, R164 ;  /* 0x000000a402207220 */ /* 0x000fe20000410000 */
[----:B------:R-:W-:Y:S01]  /*cc70*/  @P6 IADD3.X R7, R4, R252, RZ, P5, !PT ;  /* 0x000000fc04076210 */ /* 0x000fe20002ffe4ff */
[----:B------:R-:W-:Y:S01]  /*cc80*/  FMUL.FTZ R33, R2, R165 ;  /* 0x000000a502217220 */ /* 0x000fe20000410000 */
[C---:B------:R-:W-:Y:S01]  /*cc90*/  @P6 LEA R6, P5, R18.reuse, c[0x0][0x1c8], 0x1 ;  /* 0x0000720012066a11 */ /* 0x040fe200078a08ff */
[----:B------:R2:W-:Y:S01]  /*cca0*/  @P6 LDGSTS.E.BYPASS.LTC128B.128 [R225+0xb100], [R8.64], !P3 ;  /* 0x0b10000008e16fae */ /* 0x0005e2000d901d4c */
[----:B------:R-:W-:Y:S01]  /*ccb0*/  @P6 IADD3 R5, P0, R5, R251, RZ ;  /* 0x000000fb05056210 */ /* 0x000fe20007f1e0ff */
[----:B------:R-:W4:Y:S01]  /*ccc0*/  MUFU.EX2 R0, R0 ;  /* 0x0000000000007308 */ /* 0x000f220000000800 */
[----:B------:R-:W-:Y:S01]  /*ccd0*/  @P6 LEA.HI.X R7, R18, c[0x0][0x1cc], R7, 0x1, P5 ;  /* 0x0000730012076a11 */ /* 0x000fe200028f0c07 */
[----:B------:R-:W-:Y:S01]  /*cce0*/  FFMA.FTZ R18, R178, c[0x0][0x2d0], -R133 ;  /* 0x0000b400b2127a23 */ /* 0x000fe20000010885 */
[----:B------:R-:W-:Y:S01]  /*ccf0*/  @P6 IADD3.X R19, R4, R250, RZ, P0, !PT ;  /* 0x000000fa04136210 */ /* 0x000fe200007fe4ff */
[C---:B------:R-:W-:Y:S01]  /*cd00*/  FMUL.FTZ R36, R2.reuse, R36 ;  /* 0x0000002402247220 */ /* 0x040fe20000410000 */
[C---:B------:R-:W-:Y:S01]  /*cd10*/  @P6 LEA R4, P0, R5.reuse, c[0x0][0x1c8], 0x1 ;  /* 0x0000720005046a11 */ /* 0x040fe200078008ff */
[----:B------:R5:W-:Y:S01]  /*cd20*/  @P6 LDGSTS.E.BYPASS.LTC128B.128 [R225+0xd100], [R6.64], !P2 ;  /* 0x0d10000006e16fae */ /* 0x000be2000d101d4c */
[C---:B------:R-:W-:Y:S02]  /*cd30*/  FMUL.FTZ R37, R2.reuse, R37 ;  /* 0x0000002502257220 */ /* 0x040fe40000410000 */
[----:B------:R-:W-:Y:S01]  /*cd40*/  @P6 LEA.HI.X R5, R5, c[0x0][0x1cc], R19, 0x1, P0 ;  /* 0x0000730005056a11 */ /* 0x000fe200000f0c13 */
[----:B------:R5:W5:Y:S01]  /*cd50*/  MUFU.EX2 R189, R18 ;  /* 0x0000001200bd7308 */ /* 0x000b620000000800 */
[C---:B------:R-:W-:Y:S02]  /*cd60*/  FMUL.FTZ R40, R2.reuse, R40 ;  /* 0x0000002802287220 */ /* 0x040fe40000410000 */
[C---:B-1----:R-:W-:Y:S01]  /*cd70*/  FMUL.FTZ R16, R2.reuse, R148 ;  /* 0x0000009402107220 */ /* 0x042fe20000410000 */
[----:B------:R1:W-:Y:S01]  /*cd80*/  @P6 LDGSTS.E.BYPASS.LTC128B.128 [R225+0xf100], [R4.64], !P1 ;  /* 0x0f10000004e16fae */ /* 0x0003e2000c901d4c */
[C---:B------:R-:W-:Y:S02]  /*cd90*/  FMUL.FTZ R41, R2.reuse, R41 ;  /* 0x0000002902297220 */ /* 0x040fe40000410000 */
[C---:B------:R-:W-:Y:S02]  /*cda0*/  FMUL.FTZ R44, R2.reuse, R44 ;  /* 0x0000002c022c7220 */ /* 0x040fe40000410000 */
[C---:B------:R-:W-:Y:S01]  /*cdb0*/  FMUL.FTZ R45, R2.reuse, R45 ;  /* 0x0000002d022d7220 */ /* 0x040fe20000410000 */
[----:B------:R-:W-:Y:S01]  /*cdc0*/  MUFU.EX2 R135, R135 ;  /* 0x0000008700877308 */ /* 0x000fe20000000800 */
[C---:B------:R-:W-:Y:S01]  /*cdd0*/  FMUL.FTZ R48, R2.reuse, R48 ;  /* 0x0000003002307220 */ /* 0x040fe20000410000 */
[----:B---3--:R-:W3:Y:S01]  /*cde0*/  LDSM.16.MT88.4 R12, [R197+0x100] ;  /* 0x00010000c50c783b */ /* 0x008ee20000004200 */
[C---:B------:R-:W-:Y:S02]  /*cdf0*/  FMUL.FTZ R49, R2.reuse, R49 ;  /* 0x0000003102317220 */ /* 0x040fe40000410000 */
[--C-:B--2---:R-:W-:Y:S02]  /*ce00*/  FFMA.FTZ R8, R175, c[0x0][0x2d0], -R133.reuse ;  /* 0x0000b400af087a23 */ /* 0x104fe40000010885 */
[----:B------:R-:W-:Y:S02]  /*ce10*/  FMUL.FTZ R9, R2, R141 ;  /* 0x0000008d02097220 */ /* 0x000fe40000410000 */
[C---:B----4-:R-:W-:Y:S01]  /*ce20*/  FMUL.FTZ R10, R0.reuse, R142 ;  /* 0x0000008e000a7220 */ /* 0x050fe20000410000 */
[----:B------:R2:W-:Y:S01]  /*ce30*/  MUFU.EX2 R186, R8 ;  /* 0x0000000800ba7308 */ /* 0x0005e20000000800 */
[----:B------:R-:W4:Y:S01]  /*ce40*/  LDSM.16.MT88.4 R20, [R198+0x100] ;  /* 0x00010000c614783b */ /* 0x000f220000004200 */
[C---:B------:R-:W-:Y:S02]  /*ce50*/  FMUL.FTZ R11, R0.reuse, R143 ;  /* 0x0000008f000b7220 */ /* 0x040fe40000410000 */
[C---:B-----5:R-:W-:Y:S01]  /*ce60*/  FMUL.FTZ R6, R0.reuse, R138 ;  /* 0x0000008a00067220 */ /* 0x060fe20000410000 */
[----:B------:R-:W-:Y:S01]  /*ce70*/  F2FP.BF16.PACK_AB R138, R229, R230 ;  /* 0x000000e6e58a723e */ /* 0x000fe200000010ff */
[C---:B------:R-:W-:Y:S02]  /*ce80*/  FMUL.FTZ R7, R0.reuse, R139 ;  /* 0x0000008b00077220 */ /* 0x040fe40000410000 */
[C---:B------:R-:W-:Y:S01]  /*ce90*/  FMUL.FTZ R18, R0.reuse, R150 ;  /* 0x0000009600127220 */ /* 0x040fe20000410000 */
[----:B------:R-:W5:Y:S01]  /*cea0*/  LDSM.16.MT88.4 R28, [R200+0x100] ;  /* 0x00010000c81c783b */ /* 0x000f620000004200 */
[----:B------:R-:W-:Y:S02]  /*ceb0*/  FMUL.FTZ R19, R0, R151 ;  /* 0x0000009700137220 */ /* 0x000fe40000410000 */
[--C-:B-1----:R-:W-:Y:S02]  /*cec0*/  FFMA.FTZ R4, R176, c[0x0][0x2d0], -R133.reuse ;  /* 0x0000b400b0047a23 */ /* 0x102fe40000010885 */
[----:B------:R-:W-:Y:S01]  /*ced0*/  FMUL.FTZ R5, R2, R137 ;  /* 0x0000008902057220 */ /* 0x000fe20000410000 */
[----:B------:R-:W-:Y:S01]  /*cee0*/  F2FP.BF16.PACK_AB R137, R187, R189 ;  /* 0x000000bdbb89723e */ /* 0x000fe200000010ff */
[----:B------:R-:W1:Y:S01]  /*cef0*/  MUFU.EX2 R185, R4 ;  /* 0x0000000400b97308 */ /* 0x000e620000000800 */
[----:B------:R-:W-:Y:S01]  /*cf00*/  LDSM.16.MT88.4 R148, [R198+0x2100] ;  /* 0x00210000c694783b */ /* 0x000fe20000004200 */
[C---:B------:R-:W-:Y:S02]  /*cf10*/  FMUL.FTZ R26, R0.reuse, R158 ;  /* 0x0000009e001a7220 */ /* 0x040fe40000410000 */
[C---:B------:R-:W-:Y:S02]  /*cf20*/  FMUL.FTZ R27, R0.reuse, R159 ;  /* 0x0000009f001b7220 */ /* 0x040fe40000410000 */
[----:B------:R-:W-:Y:S02]  /*cf30*/  FMUL.FTZ R34, R0, R166 ;  /* 0x000000a600227220 */ /* 0x000fe40000410000 */
[----:B--2---:R-:W-:Y:S01]  /*cf40*/  FMUL.FTZ R8, R2, R140 ;  /* 0x0000008c02087220 */ /* 0x004fe20000410000 */
[----:B------:R-:W-:Y:S01]  /*cf50*/  LDSM.16.MT88.4 R156, [R198+0x2900] ;  /* 0x00290000c69c783b */ /* 0x000fe20000004200 */
[C---:B------:R-:W-:Y:S02]  /*cf60*/  FMUL.FTZ R35, R0.reuse, R167 ;  /* 0x000000a700237220 */ /* 0x040fe40000410000 */
[C---:B------:R-:W-:Y:S02]  /*cf70*/  FMUL.FTZ R38, R0.reuse, R38 ;  /* 0x0000002600267220 */ /* 0x040fe40000410000 */
[C---:B------:R-:W-:Y:S02]  /*cf80*/  FMUL.FTZ R39, R0.reuse, R39 ;  /* 0x0000002700277220 */ /* 0x040fe40000410000 */
[C---:B------:R-:W-:Y:S01]  /*cf90*/  FMUL.FTZ R42, R0.reuse, R42 ;  /* 0x0000002a002a7220 */ /* 0x040fe20000410000 */
[----:B------:R-:W2:Y:S01]  /*cfa0*/  LDSM.16.MT88.4 R140, [R199+0x100] ;  /* 0x00010000c78c783b */ /* 0x000ea20000004200 */
[C---:B------:R-:W-:Y:S02]  /*cfb0*/  FMUL.FTZ R43, R0.reuse, R43 ;  /* 0x0000002b002b7220 */ /* 0x040fe40000410000 */
[C---:B------:R-:W-:Y:S02]  /*cfc0*/  FMUL.FTZ R46, R0.reuse, R46 ;  /* 0x0000002e002e7220 */ /* 0x040fe40000410000 */
[----:B------:R-:W-:Y:S01]  /*cfd0*/  FMUL.FTZ R47, R0, R47 ;  /* 0x0000002f002f7220 */ /* 0x000fe20000410000 */
[----:B-1----:R-:W-:Y:S01]  /*cfe0*/  F2FP.BF16.PACK_AB R139, R185, R186 ;  /* 0x000000bab98b723e */ /* 0x002fe200000010ff */
[----:B------:R-:W-:Y:S01]  /*cff0*/  FMUL.FTZ R4, R2, R136 ;  /* 0x0000008802047220 */ /* 0x000fe20000410000 */
[----:B------:R-:W-:Y:S01]  /*d000*/  F2FP.BF16.PACK_AB R136, R232, R233 ;  /* 0x000000e9e888723e */ /* 0x000fe200000010ff */
[----:B------:R-:W-:Y:S01]  /*d010*/  LDSM.16.MT88.4 R164, [R199+0x1900] ;  /* 0x00190000c7a4783b */ /* 0x000fe20000004200 */
[C---:B------:R-:W-:Y:S02]  /*d020*/  FMUL.FTZ R50, R0.reuse, R50 ;  /* 0x0000003200327220 */ /* 0x040fe40000410000 */
[----:B------:R-:W-:Y:S02]  /*d030*/  FMUL.FTZ R51, R0, R51 ;  /* 0x0000003300337220 */ /* 0x000fe40000410000 */
[C---:B------:R-:W-:Y:S01]  /*d040*/  FMUL.FTZ R52, R2.reuse, R52 ;  /* 0x0000003402347220 */ /* 0x040fe20000410000 */
[C---:B---3--:R-:W-:Y:S02]  /*d050*/  HMMA.16816.F32.BF16 R4, R136.reuse, R12, R4 ;  /* 0x0000000c8804723c */ /* 0x048fe40000041804 */
[----:B------:R-:W0:Y:S03]  /*d060*/  LDGDEPBAR ;  /* 0x00000000000079af */ /* 0x000e260000000000 */
[C---:B------:R-:W-:Y:S02]  /*d070*/  FMUL.FTZ R53, R2.reuse, R53 ;  /* 0x0000003502357220 */ /* 0x040fe40000410000 */
[C---:B------:R-:W-:Y:S01]  /*d080*/  FMUL.FTZ R12, R2.reuse, R144 ;  /* 0x00000090020c7220 */ /* 0x040fe20000410000 */
[C---:B------:R-:W-:Y:S04]  /*d090*/  HMMA.16816.F32.BF16 R8, R136.reuse, R14, R8 ;  /* 0x0000000e8808723c */ /* 0x040fe80000041808 */
[----:B------:R-:W-:Y:S02]  /*d0a0*/  FMUL.FTZ R13, R2, R145 ;  /* 0x00000091020d7220 */ /* 0x000fe40000410000 */
[--C-:B------:R-:W-:Y:S02]  /*d0b0*/  FFMA.FTZ R134, R171, c[0x0][0x2d0], -R170.reuse ;  /* 0x0000b400ab867a23 */ /* 0x100fe400000108aa */
[C---:B------:R-:W-:Y:S02]  /*d0c0*/  FMUL.FTZ R14, R0.reuse, R146 ;  /* 0x00000092000e7220 */ /* 0x040fe40000410000 */
[----:B------:R1:W-:Y:S02]  /*d0d0*/  MUFU.EX2 R226, R134 ;  /* 0x0000008600e27308 */ /* 0x0003e40000000800 */
[C---:B------:R-:W-:Y:S02]  /*d0e0*/  FMUL.FTZ R15, R0.reuse, R147 ;  /* 0x00000093000f7220 */ /* 0x040fe40000410000 */
[----:B------:R-:W3:Y:S01]  /*d0f0*/  LDSM.16.MT88.4 R144, [R197+0x2100] ;  /* 0x00210000c590783b */ /* 0x000ee20000004200 */
[C---:B------:R-:W-:Y:S02]  /*d100*/  FMUL.FTZ R54, R0.reuse, R54 ;  /* 0x0000003600367220 */ /* 0x040fe40000410000 */
[----:B------:R-:W-:Y:S02]  /*d110*/  FMUL.FTZ R55, R0, R55 ;  /* 0x0000003700377220 */ /* 0x000fe40000410000 */
[C---:B----4-:R-:W-:Y:S03]  /*d120*/  HMMA.16816.F32.BF16 R12, R136.reuse, R20, R12 ;  /* 0x00000014880c723c */ /* 0x050fe6000004180c */
[C---:B------:R-:W-:Y:S02]  /*d130*/  FMUL.FTZ R56, R2.reuse, R56 ;  /* 0x0000003802387220 */ /* 0x040fe40000410000 */
[C---:B------:R-:W-:Y:S02]  /*d140*/  FMUL.FTZ R57, R2.reuse, R57 ;  /* 0x0000003902397220 */ /* 0x040fe40000410000 */
[C---:B------:R-:W-:Y:S01]  /*d150*/  FMUL.FTZ R20, R2.reuse, R152 ;  /* 0x0000009802147220 */ /* 0x040fe20000410000 */
[C---:B------:R-:W-:Y:S04]  /*d160*/  HMMA.16816.F32.BF16 R16, R136.reuse, R22, R16 ;  /* 0x000000168810723c */ /* 0x040fe80000041810 */
[----:B------:R-:W-:Y:S02]  /*d170*/  FMUL.FTZ R21, R2, R153 ;  /* 0x0000009902157220 */ /* 0x000fe40000410000 */
[C---:B------:R-:W-:Y:S02]  /*d180*/  FMUL.FTZ R58, R0.reuse, R58 ;  /* 0x0000003a003a7220 */ /* 0x040fe40000410000 */
[C---:B------:R-:W-:Y:S04]  /*d190*/  FMUL.FTZ R22, R0.reuse, R154 ;  /* 0x0000009a00167220 */ /* 0x040fe80000410000 */
[C---:B------:R-:W-:Y:S02]  /*d1a0*/  FMUL.FTZ R23, R0.reuse, R155 ;  /* 0x0000009b00177220 */ /* 0x040fe40000410000 */
[----:B------:R-:W-:Y:S01]  /*d1b0*/  LDSM.16.MT88.4 R152, [R200+0x900] ;  /* 0x00090000c898783b */ /* 0x000fe20000004200 */
[----:B------:R-:W-:Y:S02]  /*d1c0*/  FMUL.FTZ R59, R0, R59 ;  /* 0x0000003b003b7220 */ /* 0x000fe40000410000 */
[C---:B------:R-:W-:Y:S02]  /*d1d0*/  FMUL.FTZ R60, R2.reuse, R60 ;  /* 0x0000003c023c7220 */ /* 0x040fe40000410000 */
[C---:B-----5:R-:W-:Y:S03]  /*d1e0*/  HMMA.16816.F32.BF16 R20, R136.reuse, R28, R20 ;  /* 0x0000001c8814723c */ /* 0x060fe60000041814 */
[----:B------:R-:W-:Y:S02]  /*d1f0*/  FMUL.FTZ R61, R2, R61 ;  /* 0x0000003d023d7220 */ /* 0x000fe40000410000 */
[----:B------:R-:W-:Y:S02]  /*d200*/  FMUL.FTZ R62, R0, R62 ;  /* 0x0000003e003e7220 */ /* 0x000fe40000410000 */
[C---:B------:R-:W-:Y:S01]  /*d210*/  FMUL.FTZ R28, R2.reuse, R160 ;  /* 0x000000a0021c7220 */ /* 0x040fe20000410000 */
[C---:B------:R-:W-:Y:S04]  /*d220*/  HMMA.16816.F32.BF16 R24, R136.reuse, R30, R24 ;  /* 0x0000001e8818723c */ /* 0x040fe80000041818 */
[----:B------:R-:W-:Y:S02]  /*d230*/  FMUL.FTZ R29, R2, R161 ;  /* 0x000000a1021d7220 */ /* 0x000fe40000410000 */
[--C-:B-1----:R-:W-:Y:S02]  /*d240*/  FFMA.FTZ R134, R179, c[0x0][0x2d0], -R170.reuse ;  /* 0x0000b400b3867a23 */ /* 0x102fe400000108aa */
[C---:B------:R-:W-:Y:S02]  /*d250*/  FMUL.FTZ R30, R0.reuse, R162 ;  /* 0x000000a2001e7220 */ /* 0x040fe40000410000 */
[----:B------:R1:W4:Y:S02]  /*d260*/  MUFU.EX2 R195, R134 ;  /* 0x0000008600c37308 */ /* 0x0003240000000800 */
[C---:B------:R-:W-:Y:S02]  /*d270*/  FMUL.FTZ R31, R0.reuse, R163 ;  /* 0x000000a3001f7220 */ /* 0x040fe40000410000 */
[----:B------:R-:W-:Y:S01]  /*d280*/  LDSM.16.MT88.4 R160, [R200+0x1900] ;  /* 0x00190000c8a0783b */ /* 0x000fe20000004200 */
[----:B------:R-:W-:Y:S02]  /*d290*/  FMUL.FTZ R63, R0, R63 ;  /* 0x0000003f003f7220 */ /* 0x000fe40000410000 */
[C---:B------:R-:W-:Y:S02]  /*d2a0*/  FMUL.FTZ R64, R2.reuse, R64 ;  /* 0x0000004002407220 */ /* 0x040fe40000410000 */
        /* <DEDUP_REMOVED lines=15> */
[C---:B------:R-:W-:Y:S04]  /*d3a0*/  HMMA.16816.F32.BF16 R44, R136.reuse, R148, R44 ;  /* 0x00000094882c723c */ /* 0x040fe8000004182c */
[--C-:B-1----:R-:W-:Y:S02]  /*d3b0*/  FFMA.FTZ R134, R180, c[0x0][0x2d0], -R133.reuse ;  /* 0x0000b400b4867a23 */ /* 0x102fe40000010885 */
[C---:B------:R-:W-:Y:S02]  /*d3c0*/  FMUL.FTZ R74, R0.reuse, R74 ;  /* 0x0000004a004a7220 */ /* 0x040fe40000410000 */
[C---:B------:R-:W-:Y:S01]  /*d3d0*/  HMMA.16816.F32.BF16 R48, R136.reuse, R150, R48 ;  /* 0x000000968830723c */ /* 0x040fe20000041830 */
[----:B------:R-:W1:Y:S01]  /*d3e0*/  LDSM.16.MT88.4 R148, [R197+0x4100] ;  /* 0x00410000c594783b */ /* 0x000e620000004200 */
[----:B------:R5:W-:Y:S02]  /*d3f0*/  MUFU.EX2 R184, R134 ;  /* 0x0000008600b87308 */ /* 0x000be40000000800 */
        /* <DEDUP_REMOVED lines=11> */
[C---:B---3--:R-:W-:Y:S04]  /*d4b0*/  HMMA.16816.F32.BF16 R60, R136.reuse, R144, R60 ;  /* 0x00000090883c723c */ /* 0x048fe8000004183c */
[--C-:B-----5:R-:W-:Y:S02]  /*d4c0*/  FFMA.FTZ R134, R181, c[0x0][0x2d0], -R133.reuse ;  /* 0x0000b400b5867a23 */ /* 0x120fe40000010885 */
[----:B------:R-:W-:Y:S02]  /*d4d0*/  FMUL.FTZ R83, R0, R83 ;  /* 0x0000005300537220 */ /* 0x000fe40000410000 */
[C---:B------:R-:W-:Y:S01]  /*d4e0*/  HMMA.16816.F32.BF16 R64, R136.reuse, R146, R64 ;  /* 0x000000928840723c */ /* 0x040fe20000041840 */
[----:B------:R3:W5:Y:S01]  /*d4f0*/  MUFU.EX2 R183, R134 ;  /* 0x0000008600b77308 */ /* 0x0007620000000800 */
[----:B------:R-:W4:Y:S02]  /*d500*/  LDSM.16.MT88.4 R144, [R200+0x4100] ;  /* 0x00410000c890783b */ /* 0x000f240000004200 */
[C---:B------:R-:W-:Y:S02]  /*d510*/  FMUL.FTZ R84, R2.reuse, R84 ;  /* 0x0000005402547220 */ /* 0x040fe40000410000 */
[----:B------:R-:W-:Y:S02]  /*d520*/  FMUL.FTZ R85, R2, R85 ;  /* 0x0000005502557220 */ /* 0x000fe40000410000 */
[C---:B-1----:R-:W-:Y:S04]  /*d530*/  HMMA.16816.F32.BF16 R68, R136.reuse, R148, R68 ;  /* 0x000000948844723c */ /* 0x042fe80000041844 */
[C---:B------:R-:W-:Y:S02]  /*d540*/  FMUL.FTZ R86, R0.reuse, R86 ;  /* 0x0000005600567220 */ /* 0x040fe40000410000 */
[----:B------:R-:W-:Y:S02]  /*d550*/  FMUL.FTZ R87, R0, R87 ;  /* 0x0000005700577220 */ /* 0x000fe40000410000 */
[C---:B------:R-:W-:Y:S01]  /*d560*/  HMMA.16816.F32.BF16 R72, R136.reuse, R150, R72 ;  /* 0x000000968848723c */ /* 0x040fe20000041848 */
[----:B------:R-:W1:Y:S03]  /*d570*/  LDSM.16.MT88.4 R148, [R199+0x4100] ;  /* 0x00410000c794783b */ /* 0x000e660000004200 */
[C---:B------:R-:W-:Y:S02]  /*d580*/  FMUL.FTZ R88, R2.reuse, R88 ;  /* 0x0000005802587220 */ /* 0x040fe40000410000 */
[----:B------:R-:W-:Y:S02]  /*d590*/  FMUL.FTZ R89, R2, R89 ;  /* 0x0000005902597220 */ /* 0x000fe40000410000 */
[----:B------:R-:W-:Y:S01]  /*d5a0*/  FMUL.FTZ R90, R0, R90 ;  /* 0x0000005a005a7220 */ /* 0x000fe20000410000 */
[C---:B--2---:R-:W-:Y:S03]  /*d5b0*/  HMMA.16816.F32.BF16 R76, R136.reuse, R140, R76 ;  /* 0x0000008c884c723c */ /* 0x044fe6000004184c */
[--C-:B---3--:R-:W-:Y:S02]  /*d5c0*/  FFMA.FTZ R134, R182, c[0x0][0x2d0], -R170.reuse ;  /* 0x0000b400b6867a23 */ /* 0x108fe400000108aa */
[----:B------:R-:W-:Y:S02]  /*d5d0*/  FMUL.FTZ R91, R0, R91 ;  /* 0x0000005b005b7220 */ /* 0x000fe40000410000 */
[----:B------:R2:W-:Y:S01]  /*d5e0*/  MUFU.EX2 R194, R134 ;  /* 0x0000008600c27308 */ /* 0x0005e20000000800 */
[C---:B------:R-:W-:Y:S01]  /*d5f0*/  HMMA.16816.F32.BF16 R80, R136.reuse, R142, R80 ;  /* 0x0000008e8850723c */ /* 0x040fe20000041850 */
[----:B------:R-:W3:Y:S03]  /*d600*/  LDSM.16.MT88.4 R140, [R197+0x6100] ;  /* 0x00610000c58c783b */ /* 0x000ee60000004200 */
        /* <DEDUP_REMOVED lines=9> */
[----:B------:R-:W-:Y:S02]  /*d6a0*/  FMUL.FTZ R98, R0, R98 ;  /* 0x0000006200627220 */ /* 0x000fe40000410000 */
[--C-:B--2---:R-:W-:Y:S02]  /*d6b0*/  FFMA.FTZ R134, R192, c[0x0][0x2d0], -R170.reuse ;  /* 0x0000b400c0867a23 */ /* 0x104fe400000108aa */
[C---:B-1----:R-:W-:Y:S02]  /*d6c0*/  HMMA.16816.F32.BF16 R92, R136.reuse, R148, R92 ;  /* 0x00000094885c723c */ /* 0x042fe4000004185c */
[----:B------:R1:W2:Y:S02]  /*d6d0*/  MUFU.EX2 R193, R134 ;  /* 0x0000008600c17308 */ /* 0x0002a40000000800 */
[----:B------:R-:W-:Y:S02]  /*d6e0*/  FMUL.FTZ R99, R0, R99 ;  /* 0x0000006300637220 */ /* 0x000fe40000410000 */
[C---:B------:R-:W-:Y:S02]  /*d6f0*/  FMUL.FTZ R100, R2.reuse, R100 ;  /* 0x0000006402647220 */ /* 0x040fe40000410000 */
[----:B------:R-:W-:Y:S03]  /*d700*/  FMUL.FTZ R101, R2, R101 ;  /* 0x0000006502657220 */ /* 0x000fe60000410000 */
[C---:B------:R-:W-:Y:S01]  /*d710*/  HMMA.16816.F32.BF16 R96, R136.reuse, R150, R96 ;  /* 0x000000968860723c */ /* 0x040fe20000041860 */
[----:B------:R-:W2:Y:S02]  /*d720*/  LDSM.16.MT88.4 R148, [R200+0x6100] ;  /* 0x00610000c894783b */ /* 0x000ea40000004200 */
[C---:B------:R-:W-:Y:S02]  /*d730*/  FMUL.FTZ R102, R0.reuse, R102 ;  /* 0x0000006600667220 */ /* 0x040fe40000410000 */
[----:B------:R-:W-:Y:S02]  /*d740*/  FMUL.FTZ R103, R0, R103 ;  /* 0x0000006700677220 */ /* 0x000fe40000410000 */
[C---:B------:R-:W-:Y:S02]  /*d750*/  FMUL.FTZ R104, R2.reuse, R104 ;  /* 0x0000006802687220 */ /* 0x040fe40000410000 */
[----:B------:R-:W-:Y:S03]  /*d760*/  FMUL.FTZ R105, R2, R105 ;  /* 0x0000006902697220 */ /* 0x000fe60000410000 */
[C---:B---3--:R-:W-:Y:S03]  /*d770*/  HMMA.16816.F32.BF16 R100, R136.reuse, R140, R100 ;  /* 0x0000008c8864723c */ /* 0x048fe60000041864 */
[C---:B------:R-:W-:Y:S02]  /*d780*/  FMUL.FTZ R106, R0.reuse, R106 ;  /* 0x0000006a006a7220 */ /* 0x040fe40000410000 */
[----:B------:R-:W-:Y:S02]  /*d790*/  FMUL.FTZ R107, R0, R107 ;  /* 0x0000006b006b7220 */ /* 0x000fe40000410000 */
[--C-:B-1----:R-:W-:Y:S02]  /*d7a0*/  FFMA.FTZ R134, R227, c[0x0][0x2d0], -R133.reuse ;  /* 0x0000b400e3867a23 */ /* 0x102fe40000010885 */
[----:B------:R-:W3:Y:S02]  /*d7b0*/  LDL R227, [R1+0x48] ;  /* 0x0000480001e37983 */ /* 0x000ee40000100800 */
[----:B------:R1:W-:Y:S01]  /*d7c0*/  MUFU.EX2 R182, R134 ;  /* 0x0000008600b67308 */ /* 0x0003e20000000800 */
[C---:B------:R-:W-:Y:S01]  /*d7d0*/  HMMA.16816.F32.BF16 R104, R136.reuse, R142, R104 ;  /* 0x0000008e8868723c */ /* 0x040fe20000041868 */
[----:B------:R-:W1:Y:S02]  /*d7e0*/  LDSM.16.MT88.4 R140, [R199+0x6100] ;  /* 0x00610000c78c783b */ /* 0x000e640000004200 */
[C---:B------:R-:W-:Y:S02]  /*d7f0*/  FMUL.FTZ R108, R2.reuse, R108 ;  /* 0x0000006c026c7220 */ /* 0x040fe40000410000 */
[----:B------:R-:W-:Y:S02]  /*d800*/  FMUL.FTZ R109, R2, R109 ;  /* 0x0000006d026d7220 */ /* 0x000fe40000410000 */
[C---:B------:R-:W-:Y:S02]  /*d810*/  FMUL.FTZ R110, R0.reuse, R110 ;  /* 0x0000006e006e7220 */ /* 0x040fe40000410000 */
[----:B------:R-:W-:Y:S03]  /*d820*/  FMUL.FTZ R111, R0, R111 ;  /* 0x0000006f006f7220 */ /* 0x000fe60000410000 */
[C---:B------:R-:W-:Y:S02]  /*d830*/  FMUL.FTZ R112, R2.reuse, R112 ;  /* 0x0000007002707220 */ /* 0x040fe40000410000 */
[----:B------:R-:W-:Y:S02]  /*d840*/  FMUL.FTZ R113, R2, R113 ;  /* 0x0000007102717220 */ /* 0x000fe40000410000 */
[C---:B----4-:R-:W-:Y:S03]  /*d850*/  HMMA.16816.F32.BF16 R108, R136.reuse, R144, R108 ;  /* 0x00000090886c723c */ /* 0x050fe6000004186c */
[C---:B------:R-:W-:Y:S02]  /*d860*/  FMUL.FTZ R114, R0.reuse, R114 ;  /* 0x0000007200727220 */ /* 0x040fe40000410000 */
[----:B------:R-:W-:Y:S02]  /*d870*/  FMUL.FTZ R115, R0, R115 ;  /* 0x0000007300737220 */ /* 0x000fe40000410000 */
[C---:B------:R-:W-:Y:S02]  /*d880*/  FMUL.FTZ R116, R2.reuse, R116 ;  /* 0x0000007402747220 */ /* 0x040fe40000410000 */
[----:B------:R-:W-:Y:S03]  /*d890*/  FMUL.FTZ R117, R2, R117 ;  /* 0x0000007502757220 */ /* 0x000fe60000410000 */
        /* <DEDUP_REMOVED lines=9> */
[----:B-1----:R-:W-:Y:S02]  /*d930*/  FFMA.FTZ R134, R228, c[0x0][0x2d0], -R133 ;  /* 0x0000b400e4867a23 */ /* 0x002fe40000010885 */
[C---:B------:R-:W-:Y:S02]  /*d940*/  FMUL.FTZ R124, R2.reuse, R124 ;  /* 0x0000007c027c7220 */ /* 0x040fe40000410000 */
[----:B------:R1:W2:Y:S01]  /*d950*/  MUFU.EX2 R181, R134 ;  /* 0x0000008600b57308 */ /* 0x0002a20000000800 */
[C---:B------:R-:W-:Y:S01]  /*d960*/  HMMA.16816.F32.BF16 R120, R136.reuse, R150, R120 ;  /* 0x000000968878723c */ /* 0x040fe20000041878 */
[----:B------:R-:W4:Y:S02]  /*d970*/  LDSM.16.MT88.4 R148, [R198+0x900] ;  /* 0x00090000c694783b */ /* 0x000f240000004200 */
[----:B------:R-:W-:Y:S02]  /*d980*/  FMUL.FTZ R125, R2, R125 ;  /* 0x0000007d027d7220 */ /* 0x000fe40000410000 */
[C---:B------:R-:W-:Y:S02]  /*d990*/  FMUL.FTZ R126, R0.reuse, R126 ;  /* 0x0000007e007e7220 */ /* 0x040fe40000410000 */
[----:B------:R-:W-:Y:S02]  /*d9a0*/  FMUL.FTZ R127, R0, R127 ;  /* 0x0000007f007f7220 */ /* 0x000fe40000410000 */
[C---:B------:R-:W-:Y:S03]  /*d9b0*/  FMUL.FTZ R128, R2.reuse, R128 ;  /* 0x0000008002807220 */ /* 0x040fe60000410000 */
[----:B------:R-:W-:Y:S02]  /*d9c0*/  FMUL.FTZ R129, R2, R129 ;  /* 0x0000008102817220 */ /* 0x000fe40000410000 */
[C---:B------:R-:W-:Y:S03]  /*d9d0*/  HMMA.16816.F32.BF16 R124, R136.reuse, R140, R124 ;  /* 0x0000008c887c723c */ /* 0x040fe6000004187c */
[C---:B------:R-:W-:Y:S02]  /*d9e0*/  FMUL.FTZ R130, R0.reuse, R130 ;  /* 0x0000008200827220 */ /* 0x040fe40000410000 */
[----:B------:R-:W-:Y:S02]  /*d9f0*/  FMUL.FTZ R131, R0, R131 ;  /* 0x0000008300837220 */ /* 0x000fe40000410000 */
[----:B------:R-:W-:Y:S02]  /*da00*/  FFMA.FTZ R2, R2, R248, R233 ;  /* 0x000000f802027223 */ /* 0x000fe400000100e9 */
[----:B-1----:R-:W-:Y:S03]  /*da10*/  FFMA.FTZ R134, R234, c[0x0][0x2d0], -R170 ;  /* 0x0000b400ea867a23 */ /* 0x002fe600000108aa */
[----:B------:R-:W-:Y:S01]  /*da20*/  HMMA.16816.F32.BF16 R128, R136, R142, R128 ;  /* 0x0000008e8880723c */ /* 0x000fe20000041880 */
[----:B------:R-:W1:Y:S01]  /*da30*/  LDSM.16.MT88.4 R140, [R199+0x900] ;  /* 0x00090000c78c783b */ /* 0x000e620000004200 */
[----:B------:R4:W1:Y:S01]  /*da40*/  MUFU.EX2 R192, R134 ;  /* 0x0000008600c07308 */ /* 0x0008620000000800 */
[----:B------:R-:W-:Y:S02]  /*da50*/  FFMA.FTZ R0, R0, R249, R189 ;  /* 0x000000f900007223 */ /* 0x000fe400000100bd */
[----:B------:R-:W-:Y:S02]  /*da60*/  FADD.FTZ R2, R232, R2 ;  /* 0x00000002e8027221 */ /* 0x000fe40000010000 */
[----:B------:R-:W-:Y:S01]  /*da70*/  F2FP.BF16.PACK_AB R136, R195, R226 ;  /* 0x000000e2c388723e */ /* 0x000fe200000010ff */
[----:B------:R-:W-:Y:S01]  /*da80*/  FADD.FTZ R0, R187, R0 ;  /* 0x00000000bb007221 */ /* 0x000fe20000010000 */
[----:B-----5:R-:W-:Y:S03]  /*da90*/  F2FP.BF16.PACK_AB R137, R183, R184 ;  /* 0x000000b8b789723e */ /* 0x020fe600000010ff */
[----:B------:R-:W-:Y:S01]  /*daa0*/  F2FP.BF16.PACK_AB R138, R193, R194 ;  /* 0x000000c2c18a723e */ /* 0x000fe200000010ff */
[----:B------:R-:W-:Y:S01]  /*dab0*/  FADD.FTZ R2, R230, R2 ;  /* 0x00000002e6027221 */ /* 0x000fe20000010000 */
[----:B--2---:R-:W-:Y:S01]  /*dac0*/  F2FP.BF16.PACK_AB R139, R181, R182 ;  /* 0x000000b6b58b723e */ /* 0x004fe200000010ff */
[----:B------:R-:W-:Y:S02]  /*dad0*/  FADD.FTZ R0, R186, R0 ;  /* 0x00000000ba007221 */ /* 0x000fe40000010000 */
[----:B------:R-:W-:Y:S02]  /*dae0*/  FADD.FTZ R2, R229, R2 ;  /* 0x00000002e5027221 */ /* 0x000fe40000010000 */
[----:B------:R-:W-:Y:S02]  /*daf0*/  FADD.FTZ R0, R185, R0 ;  /* 0x00000000b9007221 */ /* 0x000fe40000010000 */
[C---:B----4-:R-:W-:Y:S03]  /*db00*/  HMMA.16816.F32.BF16 R4, R136.reuse, R144, R4 ;  /* 0x000000908804723c */ /* 0x050fe60000041804 */
[----:B------:R-:W-:Y:S02]  /*db10*/  FADD.FTZ R2, R226, R2 ;  /* 0x00000002e2027221 */ /* 0x000fe40000010000 */
[----:B------:R-:W-:Y:S02]  /*db20*/  FFMA.FTZ R134, R235, c[0x0][0x2d0], -R170 ;  /* 0x0000b400eb867a23 */ /* 0x000fe400000108aa */
[----:B------:R-:W-:Y:S01]  /*db30*/  FADD.FTZ R0, R184, R0 ;  /* 0x00000000b8007221 */ /* 0x000fe20000010000 */
[C---:B------:R-:W-:Y:S01]  /*db40*/  HMMA.16816.F32.BF16 R8, R136.reuse, R146, R8 ;  /* 0x000000928808723c */ /* 0x040fe20000041808 */
[----:B------:R-:W2:Y:S01]  /*db50*/  LDSM.16.MT88.4 R144, [R197+0x2900] ;  /* 0x00290000c590783b */ /* 0x000ea20000004200 */
[----:B------:R4:W5:Y:S02]  /*db60*/  MUFU.EX2 R191, R134 ;  /* 0x0000008600bf7308 */ /* 0x0009640000000800 */
        /* <DEDUP_REMOVED lines=8> */
[----:B------:R-:W-:Y:S02]  /*dbf0*/  FADD.FTZ R0, R181, R0 ;  /* 0x00000000b5007221 */ /* 0x000fe40000010000 */
[C---:B------:R-:W-:Y:S04]  /*dc00*/  HMMA.16816.F32.BF16 R20, R136.reuse, R152, R20 ;  /* 0x000000988814723c */ /* 0x040fe80000041814 */
[--C-:B----4-:R-:W-:Y:S02]  /*dc10*/  FFMA.FTZ R134, R236, c[0x0][0x2d0], -R133.reuse ;  /* 0x0000b400ec867a23 */ /* 0x110fe40000010885 */
[----:B-1----:R-:W-:Y:S02]  /*dc20*/  FADD.FTZ R2, R192, R2 ;  /* 0x00000002c0027221 */ /* 0x002fe40000010000 */
[C---:B------:R-:W-:Y:S01]  /*dc30*/  HMMA.16816.F32.BF16 R24, R136.reuse, R154, R24 ;  /* 0x0000009a8818723c */ /* 0x040fe20000041818 */
[----:B------:R-:W1:Y:S01]  /*dc40*/  LDSM.16.MT88.4 R152, [R199+0x2900] ;  /* 0x00290000c798783b */ /* 0x000e620000004200 */
[----:B------:R4:W4:Y:S02]  /*dc50*/  MUFU.EX2 R177, R134 ;  /* 0x0000008600b17308 */ /* 0x0009240000000800 */
[----:B-----5:R-:W-:Y:S04]  /*dc60*/  FADD.FTZ R2, R191, R2 ;  /* 0x00000002bf027221 */ /* 0x020fe80000010000 */
[C---:B------:R-:W-:Y:S08]  /*dc70*/  HMMA.16816.F32.BF16 R28, R136.reuse, R140, R28 ;  /* 0x0000008c881c723c */ /* 0x040ff0000004181c */
[C---:B------:R-:W-:Y:S01]  /*dc80*/  HMMA.16816.F32.BF16 R32, R136.reuse, R142, R32 ;  /* 0x0000008e8820723c */ /* 0x040fe20000041820 */
[----:B------:R-:W5:Y:S07]  /*dc90*/  LDSM.16.MT88.4 R140, [R197+0x4900] ;  /* 0x00490000c58c783b */ /* 0x000f6e0000004200 */
[C---:B--2---:R-:W-:Y:S04]  /*dca0*/  HMMA.16816.F32.BF16 R36, R136.reuse, R144, R36 ;  /* 0x000000908824723c */ /* 0x044fe80000041824 */
[--C-:B----4-:R-:W-:Y:S02]  /*dcb0*/  FFMA.FTZ R134, R237, c[0x0][0x2d0], -R133.reuse ;  /* 0x0000b400ed867a23 */ /* 0x110fe40000010885 */
[----:B------:R-:W-:Y:S02]  /*dcc0*/  FADD.FTZ R0, R177, R0 ;  /* 0x00000000b1007221 */ /* 0x000fe40000010000 */
[C---:B------:R-:W-:Y:S01]  /*dcd0*/  HMMA.16816.F32.BF16 R40, R136.reuse, R146, R40 ;  /* 0x000000928828723c */ /* 0x040fe20000041828 */
[----:B------:R-:W2:Y:S01]  /*dce0*/  LDSM.16.MT88.4 R144, [R198+0x4900] ;  /* 0x00490000c690783b */ /* 0x000ea20000004200 */
[----:B------:R4:W1:Y:S06]  /*dcf0*/  MUFU.EX2 R176, R134 ;  /* 0x0000008600b07308 */ /* 0x00086c0000000800 */
[C---:B------:R-:W-:Y:S08]  /*dd00*/  HMMA.16816.F32.BF16 R44, R136.reuse, R156, R44 ;  /* 0x0000009c882c723c */ /* 0x040ff0000004182c */
[C---:B------:R-:W-:Y:S01]  /*dd10*/  HMMA.16816.F32.BF16 R48, R136.reuse, R158, R48 ;  /* 0x0000009e8830723c */ /* 0x040fe20000041830 */
[----:B------:R-:W2:Y:S07]  /*dd20*/  LDSM.16.MT88.4 R156, [R200+0x4900] ;  /* 0x00490000c89c783b */ /* 0x000eae0000004200 */
[C---:B------:R-:W-:Y:S04]  /*dd30*/  HMMA.16816.F32.BF16 R52, R136.reuse, R148, R52 ;  /* 0x000000948834723c */ /* 0x040fe80000041834 */
[----:B----4-:R-:W-:Y:S02]  /*dd40*/  FFMA.FTZ R134, R238, c[0x0][0x2d0], -R170 ;  /* 0x0000b400ee867a23 */ /* 0x010fe400000108aa */
[----:B-1----:R-:W-:Y:S02]  /*dd50*/  FADD.FTZ R0, R176, R0 ;  /* 0x00000000b0007221 */ /* 0x002fe40000010000 */
[C---:B------:R-:W-:Y:S01]  /*dd60*/  HMMA.16816.F32.BF16 R56, R136.reuse, R150, R56 ;  /* 0x000000968838723c */ /* 0x040fe20000041838 */
[----:B------:R-:W1:Y:S01]  /*dd70*/  LDSM.16.MT88.4 R148, [R199+0x4900] ;  /* 0x00490000c794783b */ /* 0x000e620000004200 */
[----:B------:R4:W2:Y:S06]  /*dd80*/  MUFU.EX2 R190, R134 ;  /* 0x0000008600be7308 */ /* 0x0008ac0000000800 */
[C---:B------:R-:W-:Y:S08]  /*dd90*/  HMMA.16816.F32.BF16 R60, R136.reuse, R152, R60 ;  /* 0x00000098883c723c */ /* 0x040ff0000004183c */
[C---:B------:R-:W-:Y:S01]  /*dda0*/  HMMA.16816.F32.BF16 R64, R136.reuse, R154, R64 ;  /* 0x0000009a8840723c */ /* 0x040fe20000041840 */
[----:B------:R-:W-:Y:S07]  /*ddb0*/  LDSM.16.MT88.4 R152, [R200+0x6900] ;  /* 0x00690000c898783b */ /* 0x000fee0000004200 */
[C---:B-----5:R-:W-:Y:S04]  /*ddc0*/  HMMA.16816.F32.BF16 R68, R136.reuse, R140, R68 ;  /* 0x0000008c8844723c */ /* 0x060fe80000041844 */
[----:B----4-:R-:W-:Y:S02]  /*ddd0*/  FFMA.FTZ R134, R239, c[0x0][0x2d0], -R170 ;  /* 0x0000b400ef867a23 */ /* 0x010fe400000108aa */
[----:B--2---:R-:W-:Y:S02]  /*dde0*/  FADD.FTZ R2, R190, R2 ;  /* 0x00000002be027221 */ /* 0x004fe40000010000 */
[C---:B------:R-:W-:Y:S01]  /*ddf0*/  HMMA.16816.F32.BF16 R72, R136.reuse, R142, R72 ;  /* 0x0000008e8848723c */ /* 0x040fe20000041848 */
[----:B------:R-:W2:Y:S01]  /*de00*/  LDSM.16.MT88.4 R140, [R197+0x6900] ;  /* 0x00690000c58c783b */ /* 0x000ea20000004200 */
[----:B------:R4:W5:Y:S06]  /*de10*/  MUFU.EX2 R188, R134 ;  /* 0x0000008600bc7308 */ /* 0x00096c0000000800 */
[C---:B------:R-:W-:Y:S08]  /*de20*/  HMMA.16816.F32.BF16 R76, R136.reuse, R144, R76 ;  /* 0x00000090884c723c */ /* 0x040ff0000004184c */
[C---:B------:R-:W-:Y:S01]  /*de30*/  HMMA.16816.F32.BF16 R80, R136.reuse, R146, R80 ;  /* 0x000000928850723c */ /* 0x040fe20000041850 */
[----:B------:R-:W3:Y:S07]  /*de40*/  LDSM.16.MT88.4 R144, [R198+0x6900] ;  /* 0x00690000c690783b */ /* 0x000eee0000004200 */
[C---:B------:R-:W-:Y:S04]  /*de50*/  HMMA.16816.F32.BF16 R84, R136.reuse, R156, R84 ;  /* 0x0000009c8854723c */ /* 0x040fe80000041854 */
[--C-:B----4-:R-:W-:Y:S02]  /*de60*/  FFMA.FTZ R134, R240, c[0x0][0x2d0], -R133.reuse ;  /* 0x0000b400f0867a23 */ /* 0x110fe40000010885 */
[----:B-----5:R-:W-:Y:S02]  /*de70*/  FADD.FTZ R2, R188, R2 ;  /* 0x00000002bc027221 */ /* 0x020fe40000010000 */
[C---:B------:R-:W-:Y:S01]  /*de80*/  HMMA.16816.F32.BF16 R88, R136.reuse, R158, R88 ;  /* 0x0000009e8858723c */ /* 0x040fe20000041858 */
[----:B------:R-:W-:Y:S01]  /*de90*/  LDSM.16.MT88.4 R156, [R198+0x1100] ;  /* 0x00110000c69c783b */ /* 0x000fe20000004200 */
[----:B------:R4:W5:Y:S06]  /*dea0*/  MUFU.EX2 R175, R134 ;  /* 0x0000008600af7308 */ /* 0x00096c0000000800 */
[C---:B-1----:R-:W-:Y:S08]  /*deb0*/  HMMA.16816.F32.BF16 R92, R136.reuse, R148, R92 ;  /* 0x00000094885c723c */ /* 0x042ff0000004185c */
[C---:B------:R-:W-:Y:S01]  /*dec0*/  HMMA.16816.F32.BF16 R96, R136.reuse, R150, R96 ;  /* 0x000000968860723c */ /* 0x040fe20000041860 */
[----:B------:R-:W1:Y:S07]  /*ded0*/  LDSM.16.MT88.4 R148, [R199+0x6900] ;  /* 0x00690000c794783b */ /* 0x000e6e0000004200 */
[C---:B--2---:R-:W-:Y:S04]  /*dee0*/  HMMA.16816.F32.BF16 R100, R136.reuse, R140, R100 ;  /* 0x0000008c8864723c */ /* 0x044fe80000041864 */
[--C-:B----4-:R-:W-:Y:S02]  /*def0*/  FFMA.FTZ R134, R241, c[0x0][0x2d0], -R133.reuse ;  /* 0x0000b400f1867a23 */ /* 0x110fe40000010885 */
[----:B-----5:R-:W-:Y:S01]  /*df00*/  FADD.FTZ R0, R175, R0 ;  /* 0x00000000af007221 */ /* 0x020fe20000010000 */
[----:B---3--:R-:W-:Y:S01]  /*df10*/  ISETP.GT.AND P0, PT, R224, R227, PT ;  /* 0x000000e3e000720c */ /* 0x008fe20003f04270 */
[C---:B------:R-:W-:Y:S01]  /*df20*/  HMMA.16816.F32.BF16 R104, R136.reuse, R142, R104 ;  /* 0x0000008e8868723c */ /* 0x040fe20000041868 */
[----:B------:R-:W2:Y:S01]  /*df30*/  LDSM.16.MT88.4 R140, [R197+0x1100] ;  /* 0x00110000c58c783b */ /* 0x000ea20000004200 */
[----:B------:R3:W4:Y:S02]  /*df40*/  MUFU.EX2 R174, R134 ;  /* 0x0000008600ae7308 */ /* 0x0007240000000800 */
[----:B------:R-:W-:Y:S04]  /*df50*/  MOV R224, R223 ;  /* 0x000000df00e07202 */ /* 0x000fe80000000f00 */
[C---:B------:R-:W-:Y:S08]  /*df60*/  HMMA.16816.F32.BF16 R108, R136.reuse, R144, R108 ;  /* 0x00000090886c723c */ /* 0x040ff0000004186c */
[C---:B------:R-:W-:Y:S01]  /*df70*/  HMMA.16816.F32.BF16 R112, R136.reuse, R146, R112 ;  /* 0x000000928870723c */ /* 0x040fe20000041870 */
[----:B------:R-:W5:Y:S07]  /*df80*/  LDSM.16.MT88.4 R144, [R200+0x1100] ;  /* 0x00110000c890783b */ /* 0x000f6e0000004200 */
[C---:B------:R-:W-:Y:S04]  /*df90*/  HMMA.16816.F32.BF16 R116, R136.reuse, R152, R116 ;  /* 0x000000988874723c */ /* 0x040fe80000041874 */
[----:B---3--:R-:W-:Y:S02]  /*dfa0*/  FFMA.FTZ R134, R242, c[0x0][0x2d0], -R170 ;  /* 0x0000b400f2867a23 */ /* 0x008fe400000108aa */
[----:B----4-:R-:W-:Y:S02]  /*dfb0*/  FADD.FTZ R0, R174, R0 ;  /* 0x00000000ae007221 */ /* 0x010fe40000010000 */
[C---:B------:R-:W-:Y:S01]  /*dfc0*/  HMMA.16816.F32.BF16 R120, R136.reuse, R154, R120 ;  /* 0x0000009a8878723c */ /* 0x040fe20000041878 */
[----:B------:R-:W-:Y:S01]  /*dfd0*/  LDSM.16.MT88.4 R152, [R198+0x3100] ;  /* 0x00310000c698783b */ /* 0x000fe20000004200 */
[----:B------:R3:W4:Y:S06]  /*dfe0*/  MUFU.EX2 R180, R134 ;  /* 0x0000008600b47308 */ /* 0x00072c0000000800 */
[C---:B-1----:R-:W-:Y:S08]  /*dff0*/  HMMA.16816.F32.BF16 R124, R136.reuse, R148, R124 ;  /* 0x00000094887c723c */ /* 0x042ff0000004187c */
[----:B------:R-:W-:Y:S01]  /*e000*/  HMMA.16816.F32.BF16 R128, R136, R150, R128 ;  /* 0x000000968880723c */ /* 0x000fe20000041880 */
[----:B------:R-:W1:Y:S06]  /*e010*/  LDSM.16.MT88.4 R148, [R199+0x1100] ;  /* 0x00110000c794783b */ /* 0x000e6c0000004200 */
[----:B------:R-:W-:Y:S02]  /*e020*/  F2FP.BF16.PACK_AB R136, R191, R192 ;  /* 0x000000c0bf88723e */ /* 0x000fe400000010ff */
[----:B------:R-:W-:Y:S03]  /*e030*/  F2FP.BF16.PACK_AB R137, R176, R177 ;  /* 0x000000b1b089723e */ /* 0x000fe600000010ff */
[----:B------:R-:W-:Y:S01]  /*e040*/  F2FP.BF16.PACK_AB R138, R188, R190 ;  /* 0x000000bebc8a723e */ /* 0x000fe200000010ff */
[----:B---3--:R-:W-:Y:S01]  /*e050*/  FFMA.FTZ R134, R243, c[0x0][0x2d0], -R170 ;  /* 0x0000b400f3867a23 */ /* 0x008fe200000108aa */
[----:B------:R-:W-:Y:S01]  /*e060*/  F2FP.BF16.PACK_AB R139, R174, R175 ;  /* 0x000000afae8b723e */ /* 0x000fe200000010ff */
[----:B----4-:R-:W-:Y:S02]  /*e070*/  FADD.FTZ R2, R180, R2 ;  /* 0x00000002b4027221 */ /* 0x010fe40000010000 */
[----:B------:R3:W4:Y:S04]  /*e080*/  MUFU.EX2 R179, R134 ;  /* 0x0000008600b37308 */ /* 0x0007280000000800 */
[C---:B--2---:R-:W-:Y:S08]  /*e090*/  HMMA.16816.F32.BF16 R4, R136.reuse, R140, R4 ;  /* 0x0000008c8804723c */ /* 0x044ff00000041804 */
[C---:B------:R-:W-:Y:S01]  /*e0a0*/  HMMA.16816.F32.BF16 R8, R136.reuse, R142, R8 ;  /* 0x0000008e8808723c */ /* 0x040fe20000041808 */
[----:B------:R-:W2:Y:S07]  /*e0b0*/  LDSM.16.MT88.4 R140, [R197+0x3100] ;  /* 0x00310000c58c783b */ /* 0x000eae0000004200 */
[C---:B------:R-:W-:Y:S04]  /*e0c0*/  HMMA.16816.F32.BF16 R12, R136.reuse, R156, R12 ;  /* 0x0000009c880c723c */ /* 0x040fe8000004180c */
[--C-:B---3--:R-:W-:Y:S04]  /*e0d0*/  FFMA.FTZ R134, R244, c[0x0][0x2d0], -R133.reuse ;  /* 0x0000b400f4867a23 */ /* 0x108fe80000010885 */
[C---:B------:R-:W-:Y:S01]  /*e0e0*/  HMMA.16816.F32.BF16 R16, R136.reuse, R158, R16 ;  /* 0x0000009e8810723c */ /* 0x040fe20000041810 */
[----:B------:R-:W3:Y:S01]  /*e0f0*/  LDSM.16.MT88.4 R156, [R200+0x3100] ;  /* 0x00310000c89c783b */ /* 0x000ee20000004200 */
[----:B------:R2:W-:Y:S06]  /*e100*/  MUFU.EX2 R173, R134 ;  /* 0x0000008600ad7308 */ /* 0x0005ec0000000800 */
[C---:B-----5:R-:W-:Y:S08]  /*e110*/  HMMA.16816.F32.BF16 R20, R136.reuse, R144, R20 ;  /* 0x000000908814723c */ /* 0x060ff00000041814 */
[C---:B------:R-:W-:Y:S01]  /*e120*/  HMMA.16816.F32.BF16 R24, R136.reuse, R146, R24 ;  /* 0x000000928818723c */ /* 0x040fe20000041818 */
[----:B------:R-:W5:Y:S07]  /*e130*/  LDSM.16.MT88.4 R144, [R199+0x3100] ;  /* 0x00310000c790783b */ /* 0x000f6e0000004200 */
[C---:B-1----:R-:W-:Y:S04]  /*e140*/  HMMA.16816.F32.BF16 R28, R136.reuse, R148, R28 ;  /* 0x00000094881c723c */ /* 0x042fe8000004181c */
[--C-:B--2---:R-:W-:Y:S02]  /*e150*/  FFMA.FTZ R134, R245, c[0x0][0x2d0], -R133.reuse ;  /* 0x0000b400f5867a23 */ /* 0x104fe40000010885 */
[----:B------:R-:W-:Y:S01]  /*e160*/  FFMA.FTZ R133, R168, c[0x0][0x2d0], -R133 ;  /* 0x0000b400a8857a23 */ /* 0x000fe20000010885 */
[----:B----4-:R-:W-:Y:S01]  /*e170*/  F2FP.BF16.PACK_AB R168, R179, R180 ;  /* 0x000000b4b3a8723e */ /* 0x010fe200000010ff */
[C---:B------:R-:W-:Y:S01]  /*e180*/  HMMA.16816.F32.BF16 R32, R136.reuse, R150, R32 ;  /* 0x000000968820723c */ /* 0x040fe20000041820 */
[----:B------:R-:W-:Y:S01]  /*e190*/  LDSM.16.MT88.4 R148, [R198+0x5100] ;  /* 0x00510000c694783b */ /* 0x000fe20000004200 */
[----:B------:R-:W1:Y:S06]  /*e1a0*/  MUFU.EX2 R172, R134 ;  /* 0x0000008600ac7308 */ /* 0x000e6c0000000800 */
[C---:B------:R-:W-:Y:S04]  /*e1b0*/  HMMA.16816.F32.BF16 R36, R136.reuse, R140, R36 ;  /* 0x0000008c8824723c */ /* 0x040fe80000041824 */
[----:B------:R-:W2:Y:S04]  /*e1c0*/  MUFU.EX2 R133, R133 ;  /* 0x0000008500857308 */ /* 0x000ea80000000800 */
[C---:B------:R-:W-:Y:S01]  /*e1d0*/  HMMA.16816.F32.BF16 R40, R136.reuse, R142, R40 ;  /* 0x0000008e8828723c */ /* 0x040fe20000041828 */
[----:B------:R-:W4:Y:S07]  /*e1e0*/  LDSM.16.MT88.4 R140, [R197+0x5100] ;  /* 0x00510000c58c783b */ /* 0x000f2e0000004200 */
[C---:B------:R-:W-:Y:S04]  /*e1f0*/  HMMA.16816.F32.BF16 R44, R136.reuse, R152, R44 ;  /* 0x00000098882c723c */ /* 0x040fe8000004182c */
[----:B-1----:R-:W-:Y:S01]  /*e200*/  F2FP.BF16.PACK_AB R169, R172, R173 ;  /* 0x000000adaca9723e */ /* 0x002fe200000010ff */
[--C-:B------:R-:W-:Y:S03]  /*e210*/  FFMA.FTZ R134, R246, c[0x0][0x2d0], -R170.reuse ;  /* 0x0000b400f6867a23 */ /* 0x100fe600000108aa */
[C---:B------:R-:W-:Y:S01]  /*e220*/  HMMA.16816.F32.BF16 R48, R136.reuse, R154, R48 ;  /* 0x0000009a8830723c */ /* 0x040fe20000041830 */
[----:B------:R-:W1:Y:S01]  /*e230*/  LDSM.16.MT88.4 R152, [R200+0x5100] ;  /* 0x00510000c898783b */ /* 0x000e620000004200 */
[----:B------:R4:W-:Y:S02]  /*e240*/  MUFU.EX2 R178, R134 ;  /* 0x0000008600b27308 */ /* 0x0009e40000000800 */
[----:B--2---:R-:W-:Y:S04]  /*e250*/  F2FP.BF16.PACK_AB R171, R133, R135 ;  /* 0x0000008785ab723e */ /* 0x004fe800000010ff */
[C---:B---3--:R-:W-:Y:S08]  /*e260*/  HMMA.16816.F32.BF16 R52, R136.reuse, R156, R52 ;  /* 0x0000009c8834723c */ /* 0x048ff00000041834 */
[C---:B------:R-:W-:Y:S01]  /*e270*/  HMMA.16816.F32.BF16 R56, R136.reuse, R158, R56 ;  /* 0x0000009e8838723c */ /* 0x040fe20000041838 */
[----:B------:R-:W2:Y:S07]  /*e280*/  LDSM.16.MT88.4 R156, [R199+0x5100] ;  /* 0x00510000c79c783b */ /* 0x000eae0000004200 */
[C---:B-----5:R-:W-:Y:S04]  /*e290*/  HMMA.16816.F32.BF16 R60, R136.reuse, R144, R60 ;  /* 0x00000090883c723c */ /* 0x060fe8000004183c */
[----:B----4-:R-:W-:Y:S04]  /*e2a0*/  FFMA.FTZ R134, R247, c[0x0][0x2d0], -R170 ;  /* 0x0000b400f7867a23 */ /* 0x010fe800000108aa */
[C---:B------:R-:W-:Y:S01]  /*e2b0*/  HMMA.16816.F32.BF16 R64, R136.reuse, R146, R64 ;  /* 0x000000928840723c */ /* 0x040fe20000041840 */
[----:B------:R-:W-:Y:S01]  /*e2c0*/  LDSM.16.MT88.4 R144, [R198+0x7100] ;  /* 0x00710000c690783b */ /* 0x000fe20000004200 */
[----:B------:R-:W3:Y:S06]  /*e2d0*/  MUFU.EX2 R134, R134 ;  /* 0x0000008600867308 */ /* 0x000eec0000000800 */
[C---:B------:R-:W-:Y:S08]  /*e2e0*/  HMMA.16816.F32.BF16 R68, R136.reuse, R140, R68 ;  /* 0x0000008c8844723c */ /* 0x040ff00000041844 */
[C---:B------:R-:W-:Y:S01]  /*e2f0*/  HMMA.16816.F32.BF16 R72, R136.reuse, R142, R72 ;  /* 0x0000008e8848723c */ /* 0x040fe20000041848 */
[----:B------:R-:W4:Y:S07]  /*e300*/  LDSM.16.MT88.4 R140, [R197+0x7100] ;  /* 0x00710000c58c783b */ /* 0x000f2e0000004200 */
[C---:B------:R-:W-:Y:S04]  /*e310*/  HMMA.16816.F32.BF16 R76, R136.reuse, R148, R76 ;  /* 0x00000094884c723c */ /* 0x040fe8000004184c */
[----:B---3--:R-:W-:Y:S04]  /*e320*/  F2FP.BF16.PACK_AB R170, R134, R178 ;  /* 0x000000b286aa723e */ /* 0x008fe800000010ff */
[C---:B------:R-:W-:Y:S01]  /*e330*/  HMMA.16816.F32.BF16 R80, R136.reuse, R150, R80 ;  /* 0x000000968850723c */ /* 0x040fe20000041850 */
[----:B------:R-:W3:Y:S07]  /*e340*/  LDSM.16.MT88.4 R148, [R200+0x7100] ;  /* 0x00710000c894783b */ /* 0x000eee0000004200 */
[C---:B-1----:R-:W-:Y:S08]  /*e350*/  HMMA.16816.F32.BF16 R84, R136.reuse, R152, R84 ;  /* 0x000000988854723c */ /* 0x042ff00000041854 */
[C---:B------:R-:W-:Y:S01]  /*e360*/  HMMA.16816.F32.BF16 R88, R136.reuse, R154, R88 ;  /* 0x0000009a8858723c */ /* 0x040fe20000041858 */
[----:B------:R-:W1:Y:S07]  /*e370*/  LDSM.16.MT88.4 R152, [R199+0x7100] ;  /* 0x00710000c798783b */ /* 0x000e6e0000004200 */
[C---:B--2---:R-:W-:Y:S08]  /*e380*/  HMMA.16816.F32.BF16 R92, R136.reuse, R156, R92 ;  /* 0x0000009c885c723c */ /* 0x044ff0000004185c */
[C---:B------:R-:W-:Y:S01]  /*e390*/  HMMA.16816.F32.BF16 R96, R136.reuse, R158, R96 ;  /* 0x0000009e8860723c */ /* 0x040fe20000041860 */
[----:B------:R-:W-:Y:S07]  /*e3a0*/  LDSM.16.MT88.4 R156, [R198+0x1900] ;  /* 0x00190000c69c783b */ /* 0x000fee0000004200 */
[C---:B----4-:R-:W-:Y:S08]  /*e3b0*/  HMMA.16816.F32.BF16 R100, R136.reuse, R140, R100 ;  /* 0x0000008c8864723c */ /* 0x050ff00000041864 */
[C---:B------:R-:W-:Y:S01]  /*e3c0*/  HMMA.16816.F32.BF16 R104, R136.reuse, R142, R104 ;  /* 0x0000008e8868723c */ /* 0x040fe20000041868 */
[----:B------:R-:W2:Y:S07]  /*e3d0*/  LDSM.16.MT88.4 R140, [R197+0x1900] ;  /* 0x00190000c58c783b */ /* 0x000eae0000004200 */
[C---:B------:R-:W-:Y:S08]  /*e3e0*/  HMMA.16816.F32.BF16 R108, R136.reuse, R144, R108 ;  /* 0x00000090886c723c */ /* 0x040ff0000004186c */
[C---:B------:R-:W-:Y:S08]  /*e3f0*/  HMMA.16816.F32.BF16 R112, R136.reuse, R146, R112 ;  /* 0x000000928870723c */ /* 0x040ff00000041870 */
[C---:B---3--:R-:W-:Y:S08]  /*e400*/  HMMA.16816.F32.BF16 R116, R136.reuse, R148, R116 ;  /* 0x000000948874723c */ /* 0x048ff00000041874 */
[C---:B------:R-:W-:Y:S08]  /*e410*/  HMMA.16816.F32.BF16 R120, R136.reuse, R150, R120 ;  /* 0x000000968878723c */ /* 0x040ff00000041878 */
[C---:B-1----:R-:W-:Y:S08]  /*e420*/  HMMA.16816.F32.BF16 R124, R136.reuse, R152, R124 ;  /* 0x00000098887c723c */ /* 0x042ff0000004187c */
[----:B------:R-:W-:Y:S08]  /*e430*/  HMMA.16816.F32.BF16 R128, R136, R154, R128 ;  /* 0x0000009a8880723c */ /* 0x000ff00000041880 */
[C---:B--2---:R-:W-:Y:S01]  /*e440*/  HMMA.16816.F32.BF16 R136, R168.reuse, R140, R4 ;  /* 0x0000008ca888723c */ /* 0x044fe20000041804 */
        /* <DEDUP_REMOVED lines=35> */
[C---:B----4-:R-:W-:Y:S08]  /*e680*/  HMMA.16816.F32.BF16 R100, R168.reuse, R16, R100 ;  /* 0x00000010a864723c */ /* 0x050ff00000041864 */
[C---:B------:R-:W-:Y:S08]  /*e690*/  HMMA.16816.F32.BF16 R104, R168.reuse, R18, R104 ;  /* 0x00000012a868723c */ /* 0x040ff00000041868 */
[C---:B-----5:R-:W-:Y:S08]  /*e6a0*/  HMMA.16816.F32.BF16 R108, R168.reuse, R20, R108 ;  /* 0x00000014a86c723c */ /* 0x060ff0000004186c */
        /* <DEDUP_REMOVED lines=8> */
[----:B------:R-:W-:Y:S02]  /*e730*/  FADD.FTZ R0, R135, R4 ;  /* 0x0000000487007221 */ /* 0x000fe40000010000 */
[----:B------:R-:W-:Y:S04]  /*e740*/  HMMA.16816.F32.BF16 R128, R168, R10, R128 ;  /* 0x0000000aa880723c */ /* 0x000fe80000041880 */
[----:B------:R-:W-:Y:S01]  /*e750*/  FADD.FTZ R248, R134, R2 ;  /* 0x0000000286f87221 */ /* 0x000fe20000010000 */
[----:B------:R-:W-:Y:S01]  /*e760*/  MOV R134, R3 ;  /* 0x0000000300867202 */ /* 0x000fe20000000f00 */
[----:B------:R-:W-:Y:S01]  /*e770*/  FADD.FTZ R249, R133, R0 ;  /* 0x0000000085f97221 */ /* 0x000fe20000010000 */
[----:B------:R-:W-:Y:S01]  /*e780*/  MOV R133, R132 ;  /* 0x0000008400857202 */ /* 0x000fe20000000f00 */
[----:B------:R-:W-:-:S05]  /*e790*/  @P0 BRA `(.L_x_1618) ;  /* 0xffffc89000000947 */ /* 0x000fca000383ffff */
.L_x_1617:
[----:B------:R-:W-:-:S13]  /*e7a0*/  ISETP.GE.AND P0, PT, R223, R231, PT ;  /* 0x000000e7df00720c */ /* 0x000fda0003f06270 */
[----:B------:R-:W-:Y:S05]  /*e7b0*/  @!P0 BRA `(.L_x_1619) ;  /* 0x000043b000008947 */ /* 0x000fea0003800000 */
[----:B------:R-:W2:Y:S01]  /*e7c0*/  LDL.64 R6, [R1+0x40] ;  /* 0x0000400001067983 */ /* 0x000ea20000100a00 */
[----:B------:R-:W-:-:S03]  /*e7d0*/  ULDC.64 UR4, c[0x0][0x208] ;  /* 0x0000820000047ab9 */ /* 0x000fc60000000a00 */
[----:B-1----:R-:W3:Y:S04]  /*e7e0*/  LDL.64 R4, [R1+0x28] ;  /* 0x0000280001047983 */ /* 0x002ee80000100a00 */
[----:B------:R-:W4:Y:S04]  /*e7f0*/  LDL.64 R10, [R1+0x38] ;  /* 0x00003800010a7983 */ /* 0x000f280000100a00 */
[----:B------:R-:W5:Y:S01]  /*e800*/  LDL.64 R8, [R1+0x30] ;  /* 0x0000300001087983 */ /* 0x000f620000100a00 */
[----:B------:R-:W-:Y:S01]  /*e810*/  MOV R134, R3 ;  /* 0x0000000300867202 */ /* 0x000fe20000000f00 */
[----:B------:R-:W-:Y:S01]  /*e820*/  IMAD.MOV.U32 R133, RZ, RZ, R132 ;  /* 0x000000ffff857224 */ /* 0x000fe200078e0084 */
[----:B------:R-:W-:-:S02]  /*e830*/  USHF.L.U64.HI UR5, UR4, 0x5, UR5 ;  /* 0x0000000504057899 */ /* 0x000fc40008010205 */
[----:B------:R-:W-:Y:S01]  /*e840*/  USHF.L.U32 UR4, UR4, 0x5, URZ ;  /* 0x0000000504047899 */ /* 0x000fe2000800063f */
[----:B--2---:R-:W-:-:S05]  /*e850*/  IADD3 R238, P6, R6, 0x40, RZ ;  /* 0x0000004006ee7810 */ /* 0x004fca0007fde0ff */
[----:B---3--:R-:W-:Y:S01]  /*e860*/  IMAD.X R239, RZ, RZ, R5, P6 ;  /* 0x000000ffffef7224 */ /* 0x008fe200030e0605 */
[----:B----4-:R-:W-:Y:S02]  /*e870*/  IADD3 R0, P6, R10, 0x40, RZ ;  /* 0x000000400a007810 */ /* 0x010fe40007fde0ff */
[----:B------:R-:W-:-:S03]  /*e880*/  MOV R4, R6 ;  /* 0x0000000600047202 */ /* 0x000fc60000000f00 */
[----:B------:R5:W-:Y:S01]  /*e890*/  STL [R1+0x4], R0 ;  /* 0x0000040001007387 */ /* 0x000be20000100800 */
[C---:B------:R-:W-:Y:S02]  /*e8a0*/  IADD3 R234, P0, R6.reuse, 0xc0, RZ ;  /* 0x000000c006ea7810 */ /* 0x040fe40007f1e0ff */
[----:B------:R-:W-:Y:S01]  /*e8b0*/  IADD3 R236, P5, R6, 0x80, RZ ;  /* 0x0000008006ec7810 */ /* 0x000fe20007fbe0ff */
[----:B-----5:R-:W-:-:S05]  /*e8c0*/  IMAD.X R0, RZ, RZ, R9, P6 ;  /* 0x000000ffff007224 */ /* 0x020fca00030e0609 */
[----:B------:R1:W-:Y:S04]  /*e8d0*/  STL [R1], R0 ;  /* 0x0000000001007387 */ /* 0x0003e80000100800 */
[----:B------:R1:W-:Y:S01]  /*e8e0*/  STL.64 [R1+0x28], R4 ;  /* 0x0000280401007387 */ /* 0x0003e20000100a00 */
[--C-:B------:R-:W-:Y:S01]  /*e8f0*/  IMAD.X R235, RZ, RZ, R5.reuse, P0 ;  /* 0x000000ffffeb7224 */ /* 0x100fe200000e0605 */
[C---:B------:R-:W-:Y:S01]  /*e900*/  IADD3 R250, P0, R10.reuse, 0xc0, RZ ;  /* 0x000000c00afa7810 */ /* 0x040fe20007f1e0ff */
[----:B------:R-:W-:Y:S01]  /*e910*/  IMAD.X R237, RZ, RZ, R5, P5 ;  /* 0x000000ffffed7224 */ /* 0x000fe200028e0605 */
[----:B------:R-:W-:-:S03]  /*e920*/  IADD3 R252, P5, R10, 0x80, RZ ;  /* 0x000000800afc7810 */ /* 0x000fc60007fbe0ff */
[----:B------:R-:W-:Y:S01]  /*e930*/  IMAD.X R247, RZ, RZ, R9, P0 ;  /* 0x000000fffff77224 */ /* 0x000fe200000e0609 */
[----:B------:R-:W-:Y:S02]  /*e940*/  IADD3.X R251, RZ, R9, RZ, P5, !PT ;  /* 0x00000009fffb7210 */ /* 0x000fe40002ffe4ff */
.L_x_1628:
[----:B------:R-:W2:Y:S01]  /*e950*/  LDL.64 R24, [R1+0x28] ;  /* 0x0000280001187983 */ /* 0x000ea20000100a00 */
[----:B------:R-:W-:Y:S04]  /*e960*/  DEPBAR.LE SB0, 0x0 ;  /* 0x000080000000791a */ /* 0x000fe80000000000 */
[----:B------:R-:W-:Y:S01]  /*e970*/  IMAD.MOV.U32 R2, RZ, RZ, 0x6 ;  /* 0x00000006ff027424 */ /* 0x000fe200078e00ff */
[----:B------:R-:W3:Y:S01]  /*e980*/  LDL.64 R16, [R1+0x40] ;  /* 0x0000400001107983 */ /* 0x000ee20000100a00 */
[----:B-1----:R-:W-:Y:S01]  /*e990*/  IMAD.MOV.U32 R0, RZ, RZ, c[0x0][0x208] ;  /* 0x00008200ff007624 */ /* 0x002fe200078e00ff */
[----:B------:R-:W-:Y:S01]  /*e9a0*/  SHF.R.S32.HI R4, RZ, 0x1f, R223 ;  /* 0x0000001fff047819 */ /* 0x000fe200000114df */
[----:B------:R-:W-:Y:S02]  /*e9b0*/  IMAD.MOV.U32 R18, RZ, RZ, c[0x0][0x208] ;  /* 0x00008200ff127624 */ /* 0x000fe400078e00ff */
[----:B------:R-:W-:Y:S01]  /*e9c0*/  IMAD.MOV.U32 R232, RZ, RZ, 0x5 ;  /* 0x00000005ffe87424 */ /* 0x000fe200078e00ff */
[----:B------:R-:W-:Y:S01]  /*e9d0*/  BAR.SYNC.DEFER_BLOCKING 0x0 ;  /* 0x0000000000007b1d */ /* 0x000fe20000010000 */
[----:B------:R-:W-:Y:S01]  /*e9e0*/  SHF.L.U64.HI R0, R0, R2, c[0x0][0x20c] ;  /* 0x0000830000007619 */ /* 0x000fe20000010202 */
[----:B------:R-:W-:Y:S04]  /*e9f0*/  IMAD.SHL.U32 R18, R18, 0x40, RZ ;  /* 0x0000004012127824 */ /* 0x000fe800078e00ff */
[----:B------:R-:W-:Y:S02]  /*ea00*/  IMAD R0, R0, R223, RZ ;  /* 0x000000df00007224 */ /* 0x000fe400078e02ff */
[CC--:B------:R-:W-:Y:S04]  /*ea10*/  IMAD.WIDE.U32 R12, R223.reuse, R18.reuse, UR4 ;  /* 0x00000004df0c7e25 */ /* 0x0c0fe8000f8e0012 */
[-C--:B------:R-:W-:Y:S02]  /*ea20*/  IMAD R0, R4, R18.reuse, R0 ;  /* 0x0000001204007224 */ /* 0x080fe400078e0200 */
[CC--:B------:R-:W-:Y:S04]  /*ea30*/  IMAD.WIDE.U32 R4, R223.reuse, R18.reuse, R238 ;  /* 0x00000012df047225 */ /* 0x0c0fe800078e00ee */
[CC--:B------:R-:W-:Y:S04]  /*ea40*/  IMAD.WIDE.U32 R6, R223.reuse, R18.reuse, R236 ;  /* 0x00000012df067225 */ /* 0x0c0fe800078e00ec */
[----:B------:R-:W-:Y:S01]  /*ea50*/  IMAD.IADD R7, R0, 0x1, R7 ;  /* 0x0000000100077824 */ /* 0x000fe200078e0207 */
[C---:B------:R-:W-:Y:S01]  /*ea60*/  LEA R22, P6, R6.reuse, c[0x0][0x1f8], 0x1 ;  /* 0x00007e0006167a11 */ /* 0x040fe200078c08ff */
[----:B------:R-:W-:Y:S03]  /*ea70*/  LDSM.16.M88.4 R32, [R203+0x10100] ;  /* 0x01010000cb20783b */ /* 0x000fe60000000200 */
[----:B------:R-:W-:Y:S03]  /*ea80*/  LEA.HI.X R23, R6, c[0x0][0x1fc], R7, 0x1, P6 ;  /* 0x00007f0006177a11 */ /* 0x000fe600030f0c07 */
[----:B------:R-:W1:Y:S06]  /*ea90*/  LDSM.16.M88.4 R8, [R196+0x8100] ;  /* 0x00810000c408783b */ /* 0x000e6c0000000200 */
[----:B------:R-:W-:Y:S06]  /*eaa0*/  LDSM.16.M88.4 R168, [R196+0x9900] ;  /* 0x00990000c4a8783b */ /* 0x000fec0000000200 */
[----:B------:R-:W-:Y:S06]  /*eab0*/  LDSM.16.M88.4 R172, [R204+0x10100] ;  /* 0x01010000ccac783b */ /* 0x000fec0000000200 */
[----:B------:R-:W-:Y:S06]  /*eac0*/  LDSM.16.M88.4 R176, [R207] ;  /* 0x00000000cfb0783b */ /* 0x000fec0000000200 */
[----:B------:R-:W-:Y:S06]  /*ead0*/  LDSM.16.M88.4 R180, [R222] ;  /* 0x00000000deb4783b */ /* 0x000fec0000000200 */
[----:B------:R-:W-:Y:S06]  /*eae0*/  LDSM.16.M88.4 R184, [R221] ;  /* 0x00000000ddb8783b */ /* 0x000fec0000000200 */
[----:B------:R-:W-:Y:S06]  /*eaf0*/  LDSM.16.M88.4 R188, [R220] ;  /* 0x00000000dcbc783b */ /* 0x000fec0000000200 */
[----:B------:R-:W4:Y:S06]  /*eb00*/  LDL R230, [R1+0x4c] ;  /* 0x00004c0001e67983 */ /* 0x000f2c0000100800 */
[----:B------:R-:W5:Y:S06]  /*eb10*/  LDL.64 R228, [R1+0x38] ;  /* 0x0000380001e47983 */ /* 0x000f6c0000100a00 */
[----:B------:R-:W4:Y:S06]  /*eb20*/  LDL.64 R226, [R1+0x30] ;  /* 0x0000300001e27983 */ /* 0x000f2c0000100a00 */
[----:B------:R-:W4:Y:S06]  /*eb30*/  LDL R224, [R1+0x4] ;  /* 0x0000040001e07983 */ /* 0x000f2c0000100800 */
[----:B------:R-:W4:Y:S01]  /*eb40*/  LDL R135, [R1] ;  /* 0x0000000001877983 */ /* 0x000f220000100800 */
[----:B--2---:R-:W-:Y:S05]  /*eb50*/  IMAD.WIDE.U32 R2, R223, R18, R24 ;  /* 0x00000012df027225 */ /* 0x004fea00078e0018 */
[C---:B------:R-:W-:Y:S02]  /*eb60*/  LEA R20, P0, R2.reuse, c[0x0][0x1f8], 0x1 ;  /* 0x00007e0002147a11 */ /* 0x040fe400078008ff */
[----:B------:R-:W-:Y:S04]  /*eb70*/  IADD3 R3, R3, R0, RZ ;  /* 0x0000000003037210 */ /* 0x000fe80007ffe0ff */
[----:B------:R-:W-:Y:S01]  /*eb80*/  LEA.HI.X R21, R2, c[0x0][0x1fc], R3, 0x1, P0 ;  /* 0x00007f0002157a11 */ /* 0x000fe200000f0c03 */
[----:B------:R-:W-:Y:S01]  /*eb90*/  IMAD.IADD R2, R0, 0x1, R5 ;  /* 0x0000000100027824 */ /* 0x000fe200078e0205 */
[C---:B------:R-:W-:Y:S04]  /*eba0*/  LEA R14, P0, R4.reuse, c[0x0][0x1f8], 0x1 ;  /* 0x00007e00040e7a11 */ /* 0x040fe800078008ff */
[----:B------:R-:W-:Y:S01]  /*ebb0*/  LEA.HI.X R15, R4, c[0x0][0x1fc], R2, 0x1, P0 ;  /* 0x00007f00040f7a11 */ /* 0x000fe200000f0c02 */
[----:B------:R-:W-:Y:S01]  /*ebc0*/  IMAD.WIDE.U32 R4, R223, R18, R234 ;  /* 0x00000012df047225 */ /* 0x000fe200078e00ea */
[-C--:B---3--:R-:W-:Y:S02]  /*ebd0*/  IADD3 R3, P0, R16, R12.reuse, RZ ;  /* 0x0000000c10037210 */ /* 0x088fe40007f1e0ff */
[----:B------:R-:W2:Y:S01]  /*ebe0*/  LDSM.16.M88.4 R16, [R196+0x8900] ;  /* 0x00890000c410783b */ /* 0x000ea20000000200 */
[C---:B------:R-:W-:Y:S01]  /*ebf0*/  IMAD.IADD R2, R0.reuse, 0x1, R13 ;  /* 0x0000000100027824 */ /* 0x040fe200078e020d */
[----:B------:R-:W-:Y:S02]  /*ec00*/  IADD3 R0, R0, R5, RZ ;  /* 0x0000000500007210 */ /* 0x000fe40007ffe0ff */
[----:B------:R-:W-:Y:S01]  /*ec10*/  LEA R28, P5, R4, c[0x0][0x1f8], 0x1 ;  /* 0x00007e00041c7a11 */ /* 0x000fe200078a08ff */
[----:B------:R-:W-:Y:S01]  /*ec20*/  IMAD.X R5, R2, 0x1, R25, P0 ;  /* 0x0000000102057824 */ /* 0x000fe200000e0619 */
[C---:B------:R-:W-:Y:S01]  /*ec30*/  LEA R192, P0, R3.reuse, c[0x0][0x1f8], 0x1 ;  /* 0x00007e0003c07a11 */ /* 0x040fe200078008ff */
[----:B------:R-:W3:Y:S01]  /*ec40*/  LDSM.16.M88.4 R24, [R196+0x9100] ;  /* 0x00910000c418783b */ /* 0x000ee20000000200 */
[----:B------:R-:W-:Y:S02]  /*ec50*/  LEA.HI.X R29, R4, c[0x0][0x1fc], R0, 0x1, P5 ;  /* 0x00007f00041d7a11 */ /* 0x000fe400028f0c00 */
[----:B------:R-:W-:Y:S02]  /*ec60*/  LEA.HI.X R193, R3, c[0x0][0x1fc], R5, 0x1, P0 ;  /* 0x00007f0003c17a11 */ /* 0x000fe400000f0c05 */
[-C--:B------:R-:W-:Y:S01]  /*ec70*/  IADD3 R0, P6, R238, R12.reuse, RZ ;  /* 0x0000000cee007210 */ /* 0x080fe20007fde0ff */
[----:B------:R-:W-:Y:S01]  /*ec80*/  @!PT LDS RZ, [RZ] ;  /* 0x00000000fffff984 */ /* 0x000fe20000000800 */
[----:B------:R-:W-:Y:S01]  /*ec90*/  @!PT LDS RZ, [RZ] ;  /* 0x00000000fffff984 */ /* 0x000fe20000000800 */
[----:B------:R-:W-:Y:S01]  /*eca0*/  @!PT LDS RZ, [RZ] ;  /* 0x00000000fffff984 */ /* 0x000fe20000000800 */
[----:B------:R3:W-:Y:S01]  /*ecb0*/  LDGSTS.E.BYPASS.LTC128B.128 [R225+0x100], [R20.64], !P4 ;  /* 0x0010000014e17fae */ /* 0x0007e2000e101d4c */
[-C--:B------:R-:W-:Y:S02]  /*ecc0*/  IADD3 R3, P5, R236, R12.reuse, RZ ;  /* 0x0000000cec037210 */ /* 0x080fe40007fbe0ff */
[----:B------:R-:W-:Y:S01]  /*ecd0*/  IADD3 R12, P0, R234, R12, RZ ;  /* 0x0000000cea0c7210 */ /* 0x000fe20007f1e0ff */
[----:B------:R-:W-:Y:S01]  /*ece0*/  IMAD.X R5, R2, 0x1, R239, P6 ;  /* 0x0000000102057824 */ /* 0x000fe200030e06ef */
[----:B------:R-:W-:Y:S01]  /*ecf0*/  LEA R30, P6, R0, c[0x0][0x1f8], 0x1 ;  /* 0x00007e00001e7a11 */ /* 0x000fe200078c08ff */
[----:B------:R2:W-:Y:S01]  /*ed00*/  LDGSTS.E.BYPASS.LTC128B.128 [R225+0x2100], [R14.64], !P3 ;  /* 0x021000000ee17fae */ /* 0x0005e2000d901d4c */
[C---:B------:R-:W-:Y:S01]  /*ed10*/  IMAD.X R6, R2.reuse, 0x1, R237, P5 ;  /* 0x0000000102067824 */ /* 0x040fe200028e06ed */
[C---:B------:R-:W-:Y:S02]  /*ed20*/  LEA R194, P5, R3.reuse, c[0x0][0x1f8], 0x1 ;  /* 0x00007e0003c27a11 */ /* 0x040fe400078a08ff */
[----:B------:R-:W-:Y:S02]  /*ed30*/  IADD3.X R4, R2, R235, RZ, P0, !PT ;  /* 0x000000eb02047210 */ /* 0x000fe400007fe4ff */
[----:B------:R-:W-:Y:S01]  /*ed40*/  LEA R2, P0, R12, c[0x0][0x1f8], 0x1 ;  /* 0x00007e000c027a11 */ /* 0x000fe200078008ff */
[----:B------:R3:W-:Y:S01]  /*ed50*/  LDGSTS.E.BYPASS.LTC128B.128 [R225+0x4100], [R22.64], !P2 ;  /* 0x0410000016e17fae */ /* 0x0007e2000d101d4c */
[----:B------:R-:W-:Y:S02]  /*ed60*/  LEA.HI.X R31, R0, c[0x0][0x1fc], R5, 0x1, P6 ;  /* 0x00007f00001f7a11 */ /* 0x000fe400030f0c05 */
[----:B------:R-:W-:Y:S02]  /*ed70*/  LEA.HI.X R195, R3, c[0x0][0x1fc], R6, 0x1, P5 ;  /* 0x00007f0003c37a11 */ /* 0x000fe400028f0c06 */
[----:B------:R-:W-:Y:S01]  /*ed80*/  LEA.HI.X R3, R12, c[0x0][0x1fc], R4, 0x1, P0 ;  /* 0x00007f000c037a11 */ /* 0x000fe200000f0c04 */
[----:B------:R3:W-:Y:S01]  /*ed90*/  LDGSTS.E.BYPASS.LTC128B.128 [R225+0x6100], [R28.64], !P1 ;  /* 0x061000001ce17fae */ /* 0x0007e2000c901d4c */
[C---:B-1----:R-:W-:Y:S01]  /*eda0*/  HMMA.16816.F32.BF16 R4, R32.reuse, R8, RZ ;  /* 0x000000082004723c */ /* 0x042fe200000418ff */
[----:B------:R-:W-:Y:S02]  /*edb0*/  PLOP3.LUT P5, PT, PT, PT, UP2, 0x80, 0x0 ;  /* 0x000000000000781c */ /* 0x000fe40003faf028 */
[C---:B------:R-:W-:Y:S02]  /*edc0*/  ISETP.GT.AND P6, PT, R223.reuse, R231, PT ;  /* 0x000000e7df00720c */ /* 0x040fe40003fc4270 */
[----:B------:R1:W-:Y:S01]  /*edd0*/  LDGSTS.E.BYPASS.LTC128B.128 [R225+0x1100], [R192.64], !P4 ;  /* 0x01100000c0e17fae */ /* 0x0003e2000e101d4c */
[----:B------:R-:W-:Y:S02]  /*ede0*/  PLOP3.LUT P0, PT, PT, PT, UP2, 0x80, 0x0 ;  /* 0x000000000000781c */ /* 0x000fe40003f0f028 */
[C---:B------:R-:W-:Y:S03]  /*edf0*/  HMMA.16816.F32.BF16 R8, R32.reuse, R10, RZ ;  /* 0x0000000a2008723c */ /* 0x040fe600000418ff */
[----:B------:R1:W-:Y:S05]  /*ee00*/  LDGSTS.E.BYPASS.LTC128B.128 [R225+0x3100], [R30.64], !P3 ;  /* 0x031000001ee17fae */ /* 0x0003ea000d901d4c */
[C---:B--2---:R-:W-:Y:S01]  /*ee10*/  HMMA.16816.F32.BF16 R12, R32.reuse, R16, RZ ;  /* 0x00000010200c723c */ /* 0x044fe200000418ff */
[----:B------:R2:W-:Y:S06]  /*ee20*/  LDGSTS.E.BYPASS.LTC128B.128 [R225+0x5100], [R194.64], !P2 ;  /* 0x05100000c2e17fae */ /* 0x0005ec000d101d4c */
[----:B------:R2:W-:Y:S01]  /*ee30*/  LDGSTS.E.BYPASS.LTC128B.128 [R225+0x7100], [R2.64], !P1 ;  /* 0x0710000002e17fae */ /* 0x0005e2000c901d4c */
[C---:B------:R-:W-:Y:S05]  /*ee40*/  HMMA.16816.F32.BF16 R16, R32.reuse, R18, RZ ;  /* 0x000000122010723c */ /* 0x040fea00000418ff */
[----:B------:R-:W0:Y:S03]  /*ee50*/  LDGDEPBAR ;  /* 0x00000000000079af */ /* 0x000e260000000000 */
[C---:B---3--:R-:W-:Y:S08]  /*ee60*/  HMMA.16816.F32.BF16 R20, R32.reuse, R24, RZ ;  /* 0x000000182014723c */ /* 0x048ff000000418ff */
[C---:B------:R-:W-:Y:S08]  /*ee70*/  HMMA.16816.F32.BF16 R24, R32.reuse, R26, RZ ;  /* 0x0000001a2018723c */ /* 0x040ff000000418ff */
[C---:B-1----:R-:W-:Y:S01]  /*ee80*/  HMMA.16816.F32.BF16 R28, R32.reuse, R168, RZ ;  /* 0x000000a8201c723c */ /* 0x042fe200000418ff */
[----:B--2---:R-:W-:Y:S07]  /*ee90*/  @P6 IADD3 R2, R223, -0x1, RZ ;  /* 0xffffffffdf026810 */ /* 0x004fee0007ffe0ff */
[----:B------:R-:W-:Y:S01]  /*eea0*/  HMMA.16816.F32.BF16 R32, R32, R170, RZ ;  /* 0x000000aa2020723c */ /* 0x000fe200000418ff */
[----:B------:R-:W-:Y:S03]  /*eeb0*/  LDSM.16.M88.4 R168, [R206+0x10100] ;  /* 0x01010000cea8783b */ /* 0x000fe60000000200 */
[----:B------:R-:W-:Y:S04]  /*eec0*/  @P6 SHF.R.S32.HI R0, RZ, 0x1f, R2 ;  /* 0x0000001fff006819 */ /* 0x000fe80000011402 */
[C---:B------:R-:W-:Y:S05]  /*eed0*/  HMMA.16816.F32.BF16 R4, R172.reuse, R176, R4 ;  /* 0x000000b0ac04723c */ /* 0x040fea0000041804 */
[----:B------:R-:W-:Y:S03]  /*eee0*/  @P6 IMAD R0, R0, c[0x0][0x1e0], RZ ;  /* 0x0000780000006a24 */ /* 0x000fe600078e02ff */
[C---:B------:R-:W-:Y:S01]  /*eef0*/  HMMA.16816.F32.BF16 R8, R172.reuse, R178, R8 ;  /* 0x000000b2ac08723c */ /* 0x040fe20000041808 */
[----:B------:R-:W1:Y:S03]  /*ef00*/  LDSM.16.M88.4 R176, [R202+0x8100] ;  /* 0x00810000cab0783b */ /* 0x000e660000000200 */
[C---:B------:R-:W-:Y:S02]  /*ef10*/  @P6 IMAD R0, R2.reuse, c[0x0][0x1e4], R0 ;  /* 0x0000790002006a24 */ /* 0x040fe400078e0200 */
[----:B------:R-:W-:Y:S02]  /*ef20*/  @P6 IMAD.WIDE.U32 R2, R2, c[0x0][0x1e0], RZ ;  /* 0x0000780002026a25 */ /* 0x000fe400078e00ff */
[C---:B------:R-:W-:Y:S04]  /*ef30*/  HMMA.16816.F32.BF16 R12, R172.reuse, R180, R12 ;  /* 0x000000b4ac0c723c */ /* 0x040fe8000004180c */
[----:B------:R-:W-:Y:S02]  /*ef40*/  @P6 IMAD.IADD R3, R3, 0x1, R0 ;  /* 0x0000000103036824 */ /* 0x000fe400078e0200 */
[C---:B------:R-:W-:Y:S02]  /*ef50*/  @P6 IMAD.SHL.U32 R0, R2.reuse, 0x40, RZ ;  /* 0x0000004002006824 */ /* 0x040fe400078e00ff */
[C---:B------:R-:W-:Y:S01]  /*ef60*/  HMMA.16816.F32.BF16 R16, R172.reuse, R182, R16 ;  /* 0x000000b6ac10723c */ /* 0x040fe20000041810 */
[----:B------:R-:W2:Y:S03]  /*ef70*/  LDSM.16.M88.4 R180, [R202+0x8900] ;  /* 0x00890000cab4783b */ /* 0x000ea60000000200 */
[----:B------:R-:W-:Y:S04]  /*ef80*/  @P6 SHF.L.U64.HI R2, R2, 0x6, R3 ;  /* 0x0000000602026819 */ /* 0x000fe80000010203 */
[C---:B------:R-:W-:Y:S08]  /*ef90*/  HMMA.16816.F32.BF16 R20, R172.reuse, R184, R20 ;  /* 0x000000b8ac14723c */ /* 0x040ff00000041814 */
[C---:B------:R-:W-:Y:S01]  /*efa0*/  HMMA.16816.F32.BF16 R24, R172.reuse, R186, R24 ;  /* 0x000000baac18723c */ /* 0x040fe20000041818 */
[----:B------:R-:W3:Y:S07]  /*efb0*/  LDSM.16.M88.4 R184, [R202+0x9100] ;  /* 0x00910000cab8783b */ /* 0x000eee0000000200 */
[C---:B------:R-:W-:Y:S08]  /*efc0*/  HMMA.16816.F32.BF16 R28, R172.reuse, R188, R28 ;  /* 0x000000bcac1c723c */ /* 0x040ff0000004181c */
[----:B------:R-:W-:Y:S01]  /*efd0*/  HMMA.16816.F32.BF16 R32, R172, R190, R32 ;  /* 0x000000beac20723c */ /* 0x000fe20000041820 */
[----:B------:R-:W4:Y:S06]  /*efe0*/  LDSM.16.M88.4 R172, [R202+0x9900] ;  /* 0x00990000caac783b */ /* 0x000f2c0000000200 */
[----:B------:R-:W-:Y:S01]  /*eff0*/  LDSM.16.M88.4 R188, [R201+0x1000] ;  /* 0x00100000c9bc783b */ /* 0x000fe20000000200 */
[C---:B-1----:R-:W-:Y:S08]  /*f000*/  HMMA.16816.F32.BF16 R4, R168.reuse, R176, R4 ;  /* 0x000000b0a804723c */ /* 0x042ff00000041804 */
[C---:B------:R-:W-:Y:S01]  /*f010*/  HMMA.16816.F32.BF16 R8, R168.reuse, R178, R8 ;  /* 0x000000b2a808723c */ /* 0x040fe20000041808 */
[----:B------:R-:W-:Y:S07]  /*f020*/  LDSM.16.M88.4 R176, [R205+0x10100] ;  /* 0x01010000cdb0783b */ /* 0x000fee0000000200 */
[C---:B--2---:R-:W-:Y:S08]  /*f030*/  HMMA.16816.F32.BF16 R12, R168.reuse, R180, R12 ;  /* 0x000000b4a80c723c */ /* 0x044ff0000004180c */
[C---:B------:R-:W-:Y:S01]  /*f040*/  HMMA.16816.F32.BF16 R16, R168.reuse, R182, R16 ;  /* 0x000000b6a810723c */ /* 0x040fe20000041810 */
[----:B------:R-:W1:Y:S07]  /*f050*/  LDSM.16.M88.4 R180, [R201] ;  /* 0x00000000c9b4783b */ /* 0x000e6e0000000200 */
[C---:B---3--:R-:W-:Y:S08]  /*f060*/  HMMA.16816.F32.BF16 R20, R168.reuse, R184, R20 ;  /* 0x000000b8a814723c */ /* 0x048ff00000041814 */
[C---:B------:R-:W-:Y:S01]  /*f070*/  HMMA.16816.F32.BF16 R24, R168.reuse, R186, R24 ;  /* 0x000000baa818723c */ /* 0x040fe20000041818 */
[----:B------:R-:W2:Y:S07]  /*f080*/  LDSM.16.M88.4 R184, [R201+0x800] ;  /* 0x00080000c9b8783b */ /* 0x000eae0000000200 */
[C---:B----4-:R-:W-:Y:S08]  /*f090*/  HMMA.16816.F32.BF16 R28, R168.reuse, R172, R28 ;  /* 0x000000aca81c723c */ /* 0x050ff0000004181c */
[----:B------:R-:W-:Y:S01]  /*f0a0*/  HMMA.16816.F32.BF16 R32, R168, R174, R32 ;  /* 0x000000aea820723c */ /* 0x000fe20000041820 */
[----:B------:R-:W3:Y:S06]  /*f0b0*/  LDSM.16.M88.4 R168, [R201+0x1800] ;  /* 0x00180000c9a8783b */ /* 0x000eec0000000200 */
[----:B------:R-:W-:Y:S01]  /*f0c0*/  LDSM.16.M88.4 R172, [R203+0x14100] ;  /* 0x01410000cbac783b */ /* 0x000fe20000000200 */
        /* <DEDUP_REMOVED lines=8> */
[----:B------:R-:W4:Y:S07]  /*f150*/  LDSM.16.M88.4 R188, [R196+0xb100] ;  /* 0x00b10000c4bc783b */ /* 0x000f2e0000000200 */
[C---:B---3--:R-:W-:Y:S08]  /*f160*/  HMMA.16816.F32.BF16 R28, R176.reuse, R168, R28 ;  /* 0x000000a8b01c723c */ /* 0x048ff0000004181c */
[----:B------:R-:W-:Y:S01]  /*f170*/  HMMA.16816.F32.BF16 R32, R176, R170, R32 ;  /* 0x000000aab020723c */ /* 0x000fe20000041820 */
[----:B------:R-:W3:Y:S06]  /*f180*/  LDSM.16.M88.4 R168, [R196+0xb900] ;  /* 0x00b90000c4a8783b */ /* 0x000eec0000000200 */
[----:B------:R-:W-:Y:S01]  /*f190*/  LDSM.16.M88.4 R176, [R204+0x14100] ;  /* 0x01410000ccb0783b */ /* 0x000fe20000000200 */
[C---:B-1----:R-:W-:Y:S08]  /*f1a0*/  HMMA.16816.F32.BF16 R4, R172.reuse, R180, R4 ;  /* 0x000000b4ac04723c */ /* 0x042ff00000041804 */
[C---:B------:R-:W-:Y:S01]  /*f1b0*/  HMMA.16816.F32.BF16 R8, R172.reuse, R182, R8 ;  /* 0x000000b6ac08723c */ /* 0x040fe20000041808 */
[----:B------:R-:W1:Y:S07]  /*f1c0*/  LDSM.16.M88.4 R180, [R219] ;  /* 0x00000000dbb4783b */ /* 0x000e6e0000000200 */
[C---:B--2---:R-:W-:Y:S08]  /*f1d0*/  HMMA.16816.F32.BF16 R12, R172.reuse, R184, R12 ;  /* 0x000000b8ac0c723c */ /* 0x044ff0000004180c */
[C---:B------:R-:W-:Y:S01]  /*f1e0*/  HMMA.16816.F32.BF16 R16, R172.reuse, R186, R16 ;  /* 0x000000baac10723c */ /* 0x040fe20000041810 */
[----:B------:R-:W2:Y:S07]  /*f1f0*/  LDSM.16.M88.4 R184, [R218] ;  /* 0x00000000dab8783b */ /* 0x000eae0000000200 */
[C---:B----4-:R-:W-:Y:S08]  /*f200*/  HMMA.16816.F32.BF16 R20, R172.reuse, R188, R20 ;  /* 0x000000bcac14723c */ /* 0x050ff00000041814 */
[C---:B------:R-:W-:Y:S01]  /*f210*/  HMMA.16816.F32.BF16 R24, R172.reuse, R190, R24 ;  /* 0x000000beac18723c */ /* 0x040fe20000041818 */
[----:B------:R-:W4:Y:S07]  /*f220*/  LDSM.16.M88.4 R188, [R217] ;  /* 0x00000000d9bc783b */ /* 0x000f2e0000000200 */
[C---:B---3--:R-:W-:Y:S08]  /*f230*/  HMMA.16816.F32.BF16 R28, R172.reuse, R168, R28 ;  /* 0x000000a8ac1c723c */ /* 0x048ff0000004181c */
[----:B------:R-:W-:Y:S01]  /*f240*/  HMMA.16816.F32.BF16 R32, R172, R170, R32 ;  /* 0x000000aaac20723c */ /* 0x000fe20000041820 */
[----:B------:R-:W3:Y:S06]  /*f250*/  LDSM.16.M88.4 R168, [R216] ;  /* 0x00000000d8a8783b */ /* 0x000eec0000000200 */
[----:B------:R-:W-:Y:S01]  /*f260*/  LDSM.16.M88.4 R172, [R206+0x14100] ;  /* 0x01410000ceac783b */ /* 0x000fe20000000200 */
[C---:B-1----:R-:W-:Y:S08]  /*f270*/  HMMA.16816.F32.BF16 R4, R176.reuse, R180, R4 ;  /* 0x000000b4b004723c */ /* 0x042ff00000041804 */
[C---:B------:R-:W-:Y:S01]  /*f280*/  HMMA.16816.F32.BF16 R8, R176.reuse, R182, R8 ;  /* 0x000000b6b008723c */ /* 0x040fe20000041808 */
[----:B------:R-:W1:Y:S07]  /*f290*/  LDSM.16.M88.4 R180, [R202+0xa100] ;  /* 0x00a10000cab4783b */ /* 0x000e6e0000000200 */
[C---:B--2---:R-:W-:Y:S08]  /*f2a0*/  HMMA.16816.F32.BF16 R12, R176.reuse, R184, R12 ;  /* 0x000000b8b00c723c */ /* 0x044ff0000004180c */
[C---:B------:R-:W-:Y:S01]  /*f2b0*/  HMMA.16816.F32.BF16 R16, R176.reuse, R186, R16 ;  /* 0x000000bab010723c */ /* 0x040fe20000041810 */
[----:B------:R-:W2:Y:S07]  /*f2c0*/  LDSM.16.M88.4 R184, [R202+0xa900] ;  /* 0x00a90000cab8783b */ /* 0x000eae0000000200 */
[C---:B----4-:R-:W-:Y:S08]  /*f2d0*/  HMMA.16816.F32.BF16 R20, R176.reuse, R188, R20 ;  /* 0x000000bcb014723c */ /* 0x050ff00000041814 */
        /* <DEDUP_REMOVED lines=105> */
[----:B------:R-:W-:Y:S07]  /*f970*/  LDSM.16.M88.4 R188, [R201+0x6000] ;  /* 0x00600000c9bc783b */ /* 0x000fee0000000200 */
[C---:B---3--:R-:W-:Y:S08]  /*f980*/  HMMA.16816.F32.BF16 R28, R176.reuse, R168, R28 ;  /* 0x000000a8b01c723c */ /* 0x048ff0000004181c */
[----:B------:R-:W-:Y:S01]  /*f990*/  HMMA.16816.F32.BF16 R32, R176, R170, R32 ;  /* 0x000000aab020723c */ /* 0x000fe20000041820 */
[----:B------:R-:W3:Y:S06]  /*f9a0*/  LDSM.16.M88.4 R168, [R202+0xf100] ;  /* 0x00f10000caa8783b */ /* 0x000eec0000000200 */
[----:B------:R-:W4:Y:S01]  /*f9b0*/  LDSM.16.M88.4 R176, [R202+0xf900] ;  /* 0x00f90000cab0783b */ /* 0x000f220000000200 */
[C---:B-1----:R-:W-:Y:S08]  /*f9c0*/  HMMA.16816.F32.BF16 R4, R172.reuse, R180, R4 ;  /* 0x000000b4ac04723c */ /* 0x042ff00000041804 */
[C---:B------:R-:W-:Y:S01]  /*f9d0*/  HMMA.16816.F32.BF16 R8, R172.reuse, R182, R8 ;  /* 0x000000b6ac08723c */ /* 0x040fe20000041808 */
[----:B------:R-:W1:Y:S07]  /*f9e0*/  LDSM.16.M88.4 R180, [R205+0x1c100] ;  /* 0x01c10000cdb4783b */ /* 0x000e6e0000000200 */
[C---:B--2---:R-:W-:Y:S08]  /*f9f0*/  HMMA.16816.F32.BF16 R12, R172.reuse, R184, R12 ;  /* 0x000000b8ac0c723c */ /* 0x044ff0000004180c */
[C---:B------:R-:W-:Y:S08]  /*fa00*/  HMMA.16816.F32.BF16 R16, R172.reuse, R186, R16 ;  /* 0x000000baac10723c */ /* 0x040ff00000041810 */
[C---:B---3--:R-:W-:Y:S08]  /*fa10*/  HMMA.16816.F32.BF16 R20, R172.reuse, R168, R20 ;  /* 0x000000a8ac14723c */ /* 0x048ff00000041814 */
[C---:B------:R-:W-:Y:S01]  /*fa20*/  HMMA.16816.F32.BF16 R24, R172.reuse, R170, R24 ;  /* 0x000000aaac18723c */ /* 0x040fe20000041818 */
[----:B------:R-:W2:Y:S07]  /*fa30*/  LDSM.16.M88.4 R168, [R201+0x6800] ;  /* 0x00680000c9a8783b */ /* 0x000eae0000000200 */
[C---:B----4-:R-:W-:Y:S08]  /*fa40*/  HMMA.16816.F32.BF16 R28, R172.reuse, R176, R28 ;  /* 0x000000b0ac1c723c */ /* 0x050ff0000004181c */
[----:B------:R-:W-:Y:S08]  /*fa50*/  HMMA.16816.F32.BF16 R32, R172, R178, R32 ;  /* 0x000000b2ac20723c */ /* 0x000ff00000041820 */
[C---:B-1----:R-:W-:Y:S08]  /*fa60*/  HMMA.16816.F32.BF16 R4, R180.reuse, R188, R4 ;  /* 0x000000bcb404723c */ /* 0x042ff00000041804 */
[C---:B------:R-:W-:Y:S08]  /*fa70*/  HMMA.16816.F32.BF16 R8, R180.reuse, R190, R8 ;  /* 0x000000beb408723c */ /* 0x040ff00000041808 */
[C---:B--2---:R-:W-:Y:S08]  /*fa80*/  HMMA.16816.F32.BF16 R12, R180.reuse, R168, R12 ;  /* 0x000000a8b40c723c */ /* 0x044ff0000004180c */
[----:B------:R-:W-:Y:S01]  /*fa90*/  FMUL.FTZ R4, R4, c[0x0][0x320] ;  /* 0x0000c80004047a20 */ /* 0x000fe20000410000 */
[C---:B------:R-:W-:Y:S03]  /*faa0*/  HMMA.16816.F32.BF16 R16, R180.reuse, R170, R16 ;  /* 0x000000aab410723c */ /* 0x040fe60000041810 */
[----:B------:R-:W1:Y:S01]  /*fab0*/  MUFU.TANH R184, R4 ;  /* 0x0000000400b87308 */ /* 0x000e620000002400 */
[----:B------:R-:W-:Y:S02]  /*fac0*/  FMUL.FTZ R5, R5, c[0x0][0x320] ;  /* 0x0000c80005057a20 */ /* 0x000fe40000410000 */
[----:B------:R-:W-:Y:S02]  /*fad0*/  FMUL.FTZ R6, R6, c[0x0][0x320] ;  /* 0x0000c80006067a20 */ /* 0x000fe40000410000 */
[----:B------:R-:W-:Y:S04]  /*fae0*/  FMUL.FTZ R7, R7, c[0x0][0x320] ;  /* 0x0000c80007077a20 */ /* 0x000fe80000410000 */
[----:B------:R-:W-:Y:S01]  /*faf0*/  FMUL.FTZ R8, R8, c[0x0][0x320] ;  /* 0x0000c80008087a20 */ /* 0x000fe20000410000 */
[----:B------:R-:W2:Y:S01]  /*fb00*/  MUFU.TANH R179, R5 ;  /* 0x0000000500b37308 */ /* 0x000ea20000002400 */
[----:B------:R-:W-:Y:S02]  /*fb10*/  FMUL.FTZ R9, R9, c[0x0][0x320] ;  /* 0x0000c80009097a20 */ /* 0x000fe40000410000 */
[----:B------:R-:W-:Y:S02]  /*fb20*/  FMUL.FTZ R10, R10, c[0x0][0x320] ;  /* 0x0000c8000a0a7a20 */ /* 0x000fe40000410000 */
[----:B------:R-:W-:Y:S02]  /*fb30*/  FMUL.FTZ R11, R11, c[0x0][0x320] ;  /* 0x0000c8000b0b7a20 */ /* 0x000fe40000410000 */
[----:B------:R-:W-:Y:S02]  /*fb40*/  FMUL.FTZ R14, R14, c[0x0][0x320] ;  /* 0x0000c8000e0e7a20 */ /* 0x000fe40000410000 */
[----:B------:R-:W-:Y:S01]  /*fb50*/  FMUL.FTZ R15, R15, c[0x0][0x320] ;  /* 0x0000c8000f0f7a20 */ /* 0x000fe20000410000 */
[----:B------:R-:W3:Y:S01]  /*fb60*/  MUFU.TANH R192, R6 ;  /* 0x0000000600c07308 */ /* 0x000ee20000002400 */
[----:B------:R-:W-:Y:S02]  /*fb70*/  FMUL.FTZ R16, R16, c[0x0][0x320] ;  /* 0x0000c80010107a20 */ /* 0x000fe40000410000 */
[----:B------:R-:W-:Y:S02]  /*fb80*/  FMUL.FTZ R18, R18, c[0x0][0x320] ;  /* 0x0000c80012127a20 */ /* 0x000fe40000410000 */
[----:B------:R-:W-:Y:S02]  /*fb90*/  FMUL.FTZ R17, R17, c[0x0][0x320] ;  /* 0x0000c80011117a20 */ /* 0x000fe40000410000 */
[----:B------:R-:W-:Y:S02]  /*fba0*/  FMUL.FTZ R19, R19, c[0x0][0x320] ;  /* 0x0000c80013137a20 */ /* 0x000fe40000410000 */
[----:B------:R-:W-:Y:S01]  /*fbb0*/  FMUL.FTZ R12, R12, c[0x0][0x320] ;  /* 0x0000c8000c0c7a20 */ /* 0x000fe20000410000 */
[----:B------:R4:W1:Y:S01]  /*fbc0*/  MUFU.TANH R193, R7 ;  /* 0x0000000700c17308 */ /* 0x0008620000002400 */
[----:B------:R-:W-:Y:S09]  /*fbd0*/  FMUL.FTZ R13, R13, c[0x0][0x320] ;  /* 0x0000c8000d0d7a20 */ /* 0x000ff20000410000 */
[----:B------:R-:W1:Y:S10]  /*fbe0*/  MUFU.TANH R177, R8 ;  /* 0x0000000800b17308 */ /* 0x000e740000002400 */
[----:B------:R-:W1:Y:S01]  /*fbf0*/  MUFU.TANH R176, R9 ;  /* 0x0000000900b07308 */ /* 0x000e620000002400 */
[----:B----4-:R-:W4:Y:S09]  /*fc00*/  LDSM.16.M88.4 R4, [R201+0x7000] ;  /* 0x00700000c904783b */ /* 0x010f320000000200 */
[----:B------:R-:W1:Y:S10]  /*fc10*/  MUFU.TANH R190, R10 ;  /* 0x0000000a00be7308 */ /* 0x000e740000002400 */
[----:B------:R1:W1:Y:S10]  /*fc20*/  MUFU.TANH R191, R11 ;  /* 0x0000000b00bf7308 */ /* 0x0002740000002400 */
[----:B------:R-:W2:Y:S10]  /*fc30*/  MUFU.TANH R172, R16 ;  /* 0x0000001000ac7308 */ /* 0x000eb40000002400 */
[----:B------:R-:W2:Y:S01]  /*fc40*/  MUFU.TANH R186, R18 ;  /* 0x0000001200ba7308 */ /* 0x000ea20000002400 */
[----:B-1----:R-:W1:Y:S01]  /*fc50*/  LDSM.16.M88.4 R8, [R201+0x7800] ;  /* 0x00780000c908783b */ /* 0x002e620000000200 */
[C---:B----4-:R-:W-:Y:S01]  /*fc60*/  HMMA.16816.F32.BF16 R20, R180.reuse, R4, R20 ;  /* 0x00000004b414723c */ /* 0x050fe20000041814 */
[----:B------:R-:W-:Y:S07]  /*fc70*/  DEPBAR.LE SB0, 0x0 ;  /* 0x000080000000791a */ /* 0x000fee0000000000 */
[----:B------:R-:W4:Y:S01]  /*fc80*/  MUFU.TANH R171, R17 ;  /* 0x0000001100ab7308 */ /* 0x000f220000002400 */
[----:B------:R-:W-:Y:S03]  /*fc90*/  BAR.SYNC.DEFER_BLOCKING 0x0 ;  /* 0x0000000000007b1d */ /* 0x000fe60000010000 */
[----:B------:R-:W-:Y:S01]  /*fca0*/  @P5 IMAD.HI.U32 R4, R230, c[0x0][0x2c8], RZ ;  /* 0x0000b200e6045a27 */ /* 0x000fe200078e00ff */
[C---:B------:R-:W-:Y:S05]  /*fcb0*/  HMMA.16816.F32.BF16 R24, R180.reuse, R6, R24 ;  /* 0x00000006b418723c */ /* 0x040fea0000041818 */
[----:B-----5:R-:W-:Y:S01]  /*fcc0*/  @P6 IADD3 R3, P5, R0, R228, RZ ;  /* 0x000000e400036210 */ /* 0x020fe20007fbe0ff */
[----:B------:R-:W-:Y:S01]  /*fcd0*/  IMAD.MOV.U32 R5, RZ, RZ, R230 ;  /* 0x000000ffff057224 */ /* 0x000fe200078e00e6 */
[----:B------:R-:W1:Y:S01]  /*fce0*/  MUFU.TANH R187, R19 ;  /* 0x0000001300bb7308 */ /* 0x000e620000002400 */
[----:B------:R-:W-:Y:S01]  /*fcf0*/  @P0 SHF.R.U32.HI R5, RZ, c[0x0][0x2cc], R4 ;  /* 0x0000b300ff050a19 */ /* 0x000fe20000011604 */
[----:B------:R-:W-:Y:S03]  /*fd00*/  IMAD.MOV.U32 R230, RZ, RZ, c[0x0][0x1e0] ;  /* 0x00007800ffe67624 */ /* 0x000fe600078e00ff */
[----:B------:R-:W-:Y:S02]  /*fd10*/  @P6 IADD3.X R6, R2, R227, RZ, P5, !PT ;  /* 0x000000e302066210 */ /* 0x000fe40002ffe4ff */
[----:B------:R-:W-:Y:S01]  /*fd20*/  @P6 IADD3 R4, P0, R0, R224, RZ ;  /* 0x000000e000046210 */ /* 0x000fe20007f1e0ff */
[----:B------:R-:W-:Y:S02]  /*fd30*/  FMUL.FTZ R20, R20, c[0x0][0x320] ;  /* 0x0000c80014147a20 */ /* 0x000fe40000410000 */
[----:B------:R-:W2:Y:S01]  /*fd40*/  MUFU.TANH R188, R14 ;  /* 0x0000000e00bc7308 */ /* 0x000ea20000002400 */
[----:B------:R-:W-:Y:S01]  /*fd50*/  FMUL.FTZ R21, R21, c[0x0][0x320] ;  /* 0x0000c80015157a20 */ /* 0x000fe20000410000 */
[----:B------:R-:W-:Y:S01]  /*fd60*/  SHF.L.U32 R230, R230, 0x5, RZ ;  /* 0x00000005e6e67819 */ /* 0x000fe200000006ff */
[----:B------:R-:W-:Y:S02]  /*fd70*/  FMUL.FTZ R22, R22, c[0x0][0x320] ;  /* 0x0000c80016167a20 */ /* 0x000fe40000410000 */
[----:B------:R-:W-:Y:S02]  /*fd80*/  FMUL.FTZ R23, R23, c[0x0][0x320] ;  /* 0x0000c80017177a20 */ /* 0x000fe40000410000 */
[----:B------:R-:W-:Y:S02]  /*fd90*/  FMUL.FTZ R24, R24, c[0x0][0x320] ;  /* 0x0000c80018187a20 */ /* 0x000fe40000410000 */
[----:B------:R-:W-:Y:S01]  /*fda0*/  FMUL.FTZ R25, R25, c[0x0][0x320] ;  /* 0x0000c80019197a20 */ /* 0x000fe20000410000 */
[----:B------:R5:W2:Y:S01]  /*fdb0*/  MUFU.TANH R170, R20 ;  /* 0x0000001400aa7308 */ /* 0x000aa20000002400 */
[----:B------:R-:W-:Y:S02]  /*fdc0*/  FMUL.FTZ R26, R26, c[0x0][0x320] ;  /* 0x0000c8001a1a7a20 */ /* 0x000fe40000410000 */
[----:B------:R-:W-:Y:S01]  /*fdd0*/  FMUL.FTZ R27, R27, c[0x0][0x320] ;  /* 0x0000c8001b1b7a20 */ /* 0x000fe20000410000 */
[C---:B-1----:R-:W-:Y:S06]  /*fde0*/  HMMA.16816.F32.BF16 R28, R180.reuse, R8, R28 ;  /* 0x00000008b41c723c */ /* 0x042fec000004181c */
[----:B------:R1:W1:Y:S02]  /*fdf0*/  MUFU.TANH R168, R24 ;  /* 0x0000001800a87308 */ /* 0x0002640000002400 */
[----:B------:R-:W-:Y:S08]  /*fe00*/  HMMA.16816.F32.BF16 R32, R180, R10, R32 ;  /* 0x0000000ab420723c */ /* 0x000ff00000041820 */
[----:B------:R2:W2:Y:S01]  /*fe10*/  MUFU.TANH R169, R21 ;  /* 0x0000001500a97308 */ /* 0x0004a20000002400 */
[----:B-----5:R-:W-:Y:S09]  /*fe20*/  @P6 LEA R20, P5, R3, c[0x0][0x1c8], 0x1 ;  /* 0x0000720003146a11 */ /* 0x020ff200078a08ff */
[----:B------:R5:W3:Y:S01]  /*fe30*/  MUFU.TANH R189, R15 ;  /* 0x0000000f00bd7308 */ /* 0x000ae20000002400 */
[----:B-1----:R-:W-:Y:S02]  /*fe40*/  FMUL.FTZ R24, R28, c[0x0][0x320] ;  /* 0x0000c8001c187a20 */ /* 0x002fe40000410000 */
[----:B------:R-:W3:Y:S03]  /*fe50*/  LDL R28, [R1+0x24] ;  /* 0x00002400011c7983 */ /* 0x000ee60000100800 */
[----:B------:R-:W-:Y:S02]  /*fe60*/  FMUL.FTZ R33, R33, c[0x0][0x320] ;  /* 0x0000c80021217a20 */ /* 0x000fe40000410000 */
[----:B------:R-:W-:Y:S02]  /*fe70*/  FMUL.FTZ R35, R35, c[0x0][0x320] ;  /* 0x0000c80023237a20 */ /* 0x000fe40000410000 */
[----:B------:R1:W1:Y:S01]  /*fe80*/  MUFU.TANH R174, R12 ;  /* 0x0000000c00ae7308 */ /* 0x0002620000002400 */
[----:B--2---:R-:W-:Y:S01]  /*fe90*/  @P6 LEA.HI.X R21, R3, c[0x0][0x1cc], R6, 0x1, P5 ;  /* 0x0000730003156a11 */ /* 0x004fe200028f0c06 */
[----:B------:R-:W-:Y:S01]  /*fea0*/  @P6 IMAD.X R6, R2, 0x1, R135, P0 ;  /* 0x0000000102066824 */ /* 0x000fe200000e0687 */
[----:B------:R-:W-:Y:S02]  /*feb0*/  @P6 LEA R18, P0, R4, c[0x0][0x1c8], 0x1 ;  /* 0x0000720004126a11 */ /* 0x000fe400078008ff */
[----:B------:R-:W-:Y:S01]  /*fec0*/  @P6 IADD3 R3, P5, R0, R252, RZ ;  /* 0x000000fc00036210 */ /* 0x000fe20007fbe0ff */
[----:B------:R-:W-:Y:S01]  /*fed0*/  @!PT LDS RZ, [RZ] ;  /* 0x00000000fffff984 */ /* 0x000fe20000000800 */
[----:B------:R-:W-:Y:S01]  /*fee0*/  @!PT LDS RZ, [RZ] ;  /* 0x00000000fffff984 */ /* 0x000fe20000000800 */
[----:B------:R-:W-:Y:S01]  /*fef0*/  @!PT LDS RZ, [RZ] ;  /* 0x00000000fffff984 */ /* 0x000fe20000000800 */
[----:B------:R2:W-:Y:S04]  /*ff00*/  @P6 LDGSTS.E.BYPASS.LTC128B.128 [R225+0x8100], [R20.64], !P4 ;  /* 0x0810000014e16fae */ /* 0x0005e8000e101d4c */
[----:B------:R-:W1:Y:S01]  /*ff10*/  MUFU.TANH R173, R13 ;  /* 0x0000000d00ad7308 */ /* 0x000e620000002400 */
[----:B------:R-:W-:Y:S01]  /*ff20*/  @P6 LEA.HI.X R19, R4, c[0x0][0x1cc], R6, 0x1, P0 ;  /* 0x0000730004136a11 */ /* 0x000fe200000f0c06 */
[----:B------:R-:W-:Y:S01]  /*ff30*/  @P6 IMAD.X R7, R2, 0x1, R251, P5 ;  /* 0x0000000102076824 */ /* 0x000fe200028e06fb */
[C---:B------:R-:W-:Y:S03]  /*ff40*/  @P6 LEA R16, P5, R3.reuse, c[0x0][0x1c8], 0x1 ;  /* 0x0000720003106a11 */ /* 0x040fe600078a08ff */
[----:B------:R1:W-:Y:S01]  /*ff50*/  @P6 LDGSTS.E.BYPASS.LTC128B.128 [R225+0xa100], [R18.64], !P3 ;  /* 0x0a10000012e16fae */ /* 0x0003e2000d901d4c */
[----:B------:R-:W-:Y:S02]  /*ff60*/  @P6 IADD3 R6, P0, R0, R250, RZ ;  /* 0x000000fa00066210 */ /* 0x000fe40007f1e0ff */
[----:B------:R-:W-:Y:S01]  /*ff70*/  @P6 LEA.HI.X R17, R3, c[0x0][0x1cc], R7, 0x1, P5 ;  /* 0x0000730003116a11 */ /* 0x000fe200028f0c07 */
[----:B------:R1:W1:Y:S01]  /*ff80*/  MUFU.TANH R178, R22 ;  /* 0x0000001600b27308 */ /* 0x0002620000002400 */
[----:B------:R-:W-:Y:S01]  /*ff90*/  @P6 IADD3 R0, P5, R230, R0, RZ ;  /* 0x00000000e6006210 */ /* 0x000fe20007fbe0ff */
[----:B------:R-:W-:Y:S01]  /*ffa0*/  @P6 IMAD.X R3, R2, 0x1, R247, P0 ;  /* 0x0000000102036824 */ /* 0x000fe200000e06f7 */
[C---:B------:R-:W-:Y:S01]  /*ffb0*/  @P6 LEA R14, P0, R6.reuse, c[0x0][0x1c8], 0x1 ;  /* 0x00007200060e6a11 */ /* 0x040fe200078008ff */
[----:B------:R2:W-:Y:S01]  /*ffc0*/  @P6 LDGSTS.E.BYPASS.LTC128B.128 [R225+0xc100], [R16.64], !P2 ;  /* 0x0c10000010e16fae */ /* 0x0005e2000d101d4c */
[----:B------:R-:W-:Y:S02]  /*ffd0*/  IMAD.MOV.U32 R230, RZ, RZ, c[0x0][0x1e0] ;  /* 0x00007800ffe67624 */ /* 0x000fe400078e00ff */
[----:B-----5:R-:W-:Y:S02]  /*ffe0*/  @P6 LEA.HI.X R15, R6, c[0x0][0x1cc], R3, 0x1, P0 ;  /* 0x00007300060f6a11 */ /* 0x020fe400000f0c03 */
[----:B------:R-:W-:Y:S01]  /*fff0*/  @P6 IADD3 R3, P0, R0, R224, RZ ;  /* 0x000000e000036210 */ /* 0x000fe20007f1e0ff */
[----:B------:R5:W2:Y:S01]  /*10000*/  MUFU.TANH R185, R23 ;  /* 0x0000001700b97308 */ /* 0x000aa20000002400 */
[----:B------:R-:W-:Y:S01]  /*10010*/  SHF.L.U64.HI R230, R230, R232, c[0x0][0x1e4] ;  /* 0x00007900e6e67619 */ /* 0x000fe200000102e8 */
[----:B------:R2:W-:Y:S03]  /*10020*/  @P6 LDGSTS.E.BYPASS.LTC128B.128 [R225+0xe100], [R14.64], !P1 ;  /* 0x0e1000000ee16fae */ /* 0x0005e6000c901d4c */
[----:B------:R-:W-:Y:S02]  /*10030*/  @P6 IADD3.X R2, R230, R2, RZ, P5, !PT ;  /* 0x00000002e6026210 */ /* 0x000fe40002ffe4ff */
[----:B------:R-:W-:Y:S03]  /*10040*/  @P6 IADD3 R4, P5, R0, R228, RZ ;  /* 0x000000e400046210 */ /* 0x000fe60007fbe0ff */
[----:B------:R4:W3:Y:S01]  /*10050*/  MUFU.TANH R132, R25 ;  /* 0x0000001900847308 */ /* 0x0008e20000002400 */
[C---:B------:R-:W-:Y:S01]  /*10060*/  @P6 IMAD.X R7, R2.reuse, 0x1, R135, P0 ;  /* 0x0000000102076824 */ /* 0x040fe200000e0687 */
[C---:B------:R-:W-:Y:S01]  /*10070*/  @P6 LEA R10, P0, R3.reuse, c[0x0][0x1c8], 0x1 ;  /* 0x00007200030a6a11 */ /* 0x040fe200078008ff */
[----:B------:R-:W-:Y:S01]  /*10080*/  @P6 IMAD.X R6, R2, 0x1, R227, P5 ;  /* 0x0000000102066824 */ /* 0x000fe200028e06e3 */
[----:B-1----:R-:W-:Y:S01]  /*10090*/  @P6 LEA R12, P5, R4, c[0x0][0x1c8], 0x1 ;  /* 0x00007200040c6a11 */ /* 0x002fe200078a08ff */
[----:B------:R-:W-:Y:S01]  /*100a0*/  FMUL.FTZ R22, R32, c[0x0][0x320] ;  /* 0x0000c80020167a20 */ /* 0x000fe20000410000 */
[----:B------:R-:W-:Y:S02]  /*100b0*/  @P6 LEA.HI.X R11, R3, c[0x0][0x1cc], R7, 0x1, P0 ;  /* 0x00007300030b6a11 */ /* 0x000fe400000f0c07 */
[----:B------:R-:W-:Y:S02]  /*100c0*/  @P6 LEA.HI.X R13, R4, c[0x0][0x1cc], R6, 0x1, P5 ;  /* 0x00007300040d6a11 */ /* 0x000fe400028f0c06 */
[----:B------:R1:W1:Y:S01]  /*100d0*/  MUFU.TANH R175, R26 ;  /* 0x0000001a00af7308 */ /* 0x0002620000002400 */
[C---:B------:R-:W-:Y:S02]  /*100e0*/  @P6 IADD3 R4, P5, R0.reuse, R252, RZ ;  /* 0x000000fc00046210 */ /* 0x040fe40007fbe0ff */
[----:B------:R3:W-:Y:S01]  /*100f0*/  @P6 LDGSTS.E.BYPASS.LTC128B.128 [R225+0x9100], [R12.64], !P4 ;  /* 0x091000000ce16fae */ /* 0x0007e2000e101d4c */
[----:B------:R-:W-:Y:S01]  /*10100*/  @P6 IADD3 R0, P0, R0, R250, RZ ;  /* 0x000000fa00006210 */ /* 0x000fe20007f1e0ff */
[----:B-----5:R-:W-:Y:S01]  /*10110*/  FMUL.FTZ R23, R29, c[0x0][0x320] ;  /* 0x0000c8001d177a20 */ /* 0x020fe20000410000 */
[----:B------:R-:W-:Y:S02]  /*10120*/  @P6 IADD3.X R3, R2, R251, RZ, P5, !PT ;  /* 0x000000fb02036210 */ /* 0x000fe40002ffe4ff */
[----:B------:R-:W-:Y:S01]  /*10130*/  @P6 LEA R8, P5, R4, c[0x0][0x1c8], 0x1 ;  /* 0x0000720004086a11 */ /* 0x000fe200078a08ff */
[----:B------:R3:W-:Y:S01]  /*10140*/  @P6 LDGSTS.E.BYPASS.LTC128B.128 [R225+0xb100], [R10.64], !P3 ;  /* 0x0b1000000ae16fae */ /* 0x0007e2000d901d4c */
[----:B------:R-:W3:Y:S01]  /*10150*/  MUFU.TANH R27, R27 ;  /* 0x0000001b001b7308 */ /* 0x000ee20000002400 */
[----:B------:R-:W-:Y:S01]  /*10160*/  @P6 IMAD.X R2, R2, 0x1, R247, P0 ;  /* 0x0000000102026824 */ /* 0x000fe200000e06f7 */
[----:B------:R-:W-:Y:S01]  /*10170*/  @P6 LEA.HI.X R9, R4, c[0x0][0x1cc], R3, 0x1, P5 ;  /* 0x0000730004096a11 */ /* 0x000fe200028f0c03 */
[----:B--2---:R-:W-:Y:S01]  /*10180*/  FMUL.FTZ R14, R34, c[0x0][0x320] ;  /* 0x0000c800220e7a20 */ /* 0x004fe20000410000 */
[C---:B------:R-:W-:Y:S01]  /*10190*/  @P6 LEA R6, P0, R0.reuse, c[0x0][0x1c8], 0x1 ;  /* 0x0000720000066a11 */ /* 0x040fe200078008ff */
[----:B----4-:R-:W-:Y:S01]  /*101a0*/  FMUL.FTZ R25, R31, c[0x0][0x320] ;  /* 0x0000c8001f197a20 */ /* 0x010fe20000410000 */
[----:B------:R-:W2:Y:S01]  /*101b0*/  SHFL.IDX PT, R3, R5, RZ, 0x1c1f ;  /* 0x001c1fff05037589 */ /* 0x000ea200000e0000 */
[----:B------:R-:W-:Y:S01]  /*101c0*/  IMAD.SHL.U32 R4, R223, 0x40, RZ ;  /* 0x00000040df047824 */ /* 0x000fe200078e00ff */
[----:B------:R-:W-:Y:S02]  /*101d0*/  @P6 LEA.HI.X R7, R0, c[0x0][0x1cc], R2, 0x1, P0 ;  /* 0x0000730000076a11 */ /* 0x000fe400000f0c02 */
[----:B------:R-:W4:Y:S01]  /*101e0*/  MUFU.TANH R24, R24 ;  /* 0x0000001800187308 */ /* 0x000f220000002400 */
[----:B------:R-:W-:Y:S01]  /*101f0*/  PLOP3.LUT P0, PT, PT, PT, UP1, 0x40, 0x0 ;  /* 0x000000000000781c */ /* 0x000fe20003f0e818 */
[----:B------:R2:W-:Y:S01]  /*10200*/  @P6 LDGSTS.E.BYPASS.LTC128B.128 [R225+0xd100], [R8.64], !P2 ;  /* 0x0d10000008e16fae */ /* 0x0005e2000d101d4c */
[----:B-1----:R-:W-:Y:S05]  /*10210*/  FMUL.FTZ R26, R30, c[0x0][0x320] ;  /* 0x0000c8001e1a7a20 */ /* 0x002fea0000410000 */
[----:B------:R1:W-:Y:S02]  /*10220*/  @P6 LDGSTS.E.BYPASS.LTC128B.128 [R225+0xf100], [R6.64], !P1 ;  /* 0x0f10000006e16fae */ /* 0x0003e4000c901d4c */
[----:B------:R-:W1:Y:S04]  /*10230*/  MUFU.TANH R23, R23 ;  /* 0x0000001700177308 */ /* 0x000e680000002400 */
[----:B------:R-:W0:Y:S06]  /*10240*/  LDGDEPBAR ;  /* 0x00000000000079af */ /* 0x000e2c0000000000 */
        /* <DEDUP_REMOVED lines=9> */
[C---:B-1----:R-:W-:Y:S02]  /*102e0*/  IADD3 R6, R0.reuse, UR6, RZ ;  /* 0x0000000600067c10 */ /* 0x042fe4000fffe0ff */
[----:B------:R-:W-:Y:S03]  /*102f0*/  IADD3 R7, R0, c[0x0][0x328], RZ ;  /* 0x0000ca0000077a10 */ /* 0x000fe60007ffe0ff */
[----:B--2---:R-:W-:Y:S01]  /*10300*/  IMAD.IADD R0, R6, 0x1, R3 ;  /* 0x0000000106007824 */ /* 0x004fe200078e0203 */
[----:B------:R-:W-:Y:S01]  /*10310*/  IADD3 R2, R7, R3, RZ ;  /* 0x0000000307027210 */ /* 0x000fe20007ffe0ff */
[----:B------:R-:W-:-:S05]  /*10320*/  @P0 BRA `(.L_x_1620) ;  /* 0x0000019000000947 */ /* 0x000fca0003800000 */
[----:B----4-:R-:W-:Y:S01]  /*10330*/  IADD3 R3, R3, c[0x0][0x1d0], RZ ;  /* 0x0000740003037a10 */ /* 0x010fe20007ffe0ff */
        /* <DEDUP_REMOVED lines=13> */
.L_x_1622:
[----:B------:R-:W-:Y:S04]  /*10410*/  MOV R8, c[0x0][0x32c] ;  /* 0x0000cb0000087a02 */ /* 0x000fe80000000f00 */
[----:B------:R-:W-:Y:S11]  /*10420*/  ISETP.NE.AND P0, PT, R8, 0x1, PT ;  /* 0x000000010800780c */ /* 0x000ff60003f05270 */
[----:B------:R-:W-:Y:S02]  /*10430*/  @!UPT UIADD3 URZ, URZ, URZ, URZ ;  /* 0x0000003f3f3ff290 */ /* 0x000fe4000fffe03f */
[----:B------:R-:W-:Y:S05]  /*10440*/  @P0 IMAD.HI.U32 R8, R3, c[0x0][0x330], RZ ;  /* 0x0000cc0003080a27 */ /* 0x000fea00078e00ff */
[----:B------:R-:W-:Y:S02]  /*10450*/  @P0 SHF.R.U32.HI R3, RZ, c[0x0][0x334], R8 ;  /* 0x0000cd00ff030a19 */ /* 0x000fe40000011608 */
.L_x_1623:
[----:B------:R-:W-:Y:S05]  /*10460*/  BSYNC B0 ;  /* 0x0000000000007941 */ /* 0x000fea0003800000 */
.L_x_1621:
[----:B------:R-:W-:Y:S04]  /*10470*/  IMAD R3, R3, c[0x0][0x32c], -R4 ;  /* 0x0000cb0003037a24 */ /* 0x000fe800078e0a04 */
[----:B------:R-:W-:Y:S05]  /*10480*/  IMAD.IADD R3, R3, 0x1, -R28 ;  /* 0x0000000103037824 */ /* 0x000fea00078e0a1c */
[----:B------:R-:W-:Y:S02]  /*10490*/  IADD3 R8, R3, c[0x0][0x32c], RZ ;  /* 0x0000cb0003087a10 */ /* 0x000fe40007ffe0ff */
[----:B------:R-:W-:Y:S02]  /*104a0*/  IMNMX R0, R0, R3, !PT ;  /* 0x0000000300007217 */ /* 0x000fe40007800200 */
[----:B------:R-:W-:Y:S02]  /*104b0*/  IMNMX R2, R2, R8, PT ;  /* 0x0000000802027217 */ /* 0x000fe40003800200 */
.L_x_1620:
[----:B----4-:R-:W-:Y:S01]  /*104c0*/  ISETP.GT.AND P0, PT, R223, -0x1, PT ;  /* 0xffffffffdf00780c */ /* 0x010fe20003f04270 */
        /* <DEDUP_REMOVED lines=67> */
.L_x_1626:
[----:B------:R-:W-:Y:S04]  /*10900*/  MOV R5, c[0x0][0x32c] ;  /* 0x0000cb0000057a02 */ /* 0x000fe80000000f00 */
[----:B------:R-:W-:Y:S11]  /*10910*/  ISETP.NE.AND P5, PT, R5, 0x1, PT ;  /* 0x000000010500780c */ /* 0x000ff60003fa5270 */
[----:B------:R-:W-:Y:S02]  /*10920*/  @!UPT UIADD3 URZ, URZ, URZ, URZ ;  /* 0x0000003f3f3ff290 */ /* 0x000fe4000fffe03f */
[----:B------:R-:W-:Y:S05]  /*10930*/  @P5 IMAD.HI.U32 R5, R3, c[0x0][0x330], RZ ;  /* 0x0000cc0003055a27 */ /* 0x000fea00078e00ff */
[----:B------:R-:W-:Y:S02]  /*10940*/  @P5 SHF.R.U32.HI R3, RZ, c[0x0][0x334], R5 ;  /* 0x0000cd00ff035a19 */ /* 0x000fe40000011605 */
.L_x_1627:
[----:B------:R-:W-:Y:S05]  /*10950*/  BSYNC B0 ;  /* 0x0000000000007941 */ /* 0x000fea0003800000 */
.L_x_1625:
[----:B------:R-:W-:Y:S04]  /*10960*/  IMAD R4, R3, c[0x0][0x32c], -R4 ;  /* 0x0000cb0003047a24 */ /* 0x000fe800078e0a04 */
[----:B------:R-:W-:Y:S05]  /*10970*/  IMAD.IADD R4, R4, 0x1, -R28 ;  /* 0x0000000104047824 */ /* 0x000fea00078e0a1c */
[----:B------:R-:W-:Y:S02]  /*10980*/  IADD3 R3, R4, c[0x0][0x32c], RZ ;  /* 0x0000cb0004037a10 */ /* 0x000fe40007ffe0ff */
[----:B------:R-:W-:Y:S02]  /*10990*/  IMNMX R0, R0, R4, !PT ;  /* 0x0000000400007217 */ /* 0x000fe40007800200 */
[----:B------:R-:W-:Y:S02]  /*109a0*/  IMNMX R2, R2, R3, PT ;  /* 0x0000000302027217 */ /* 0x000fe40003800200 */
.L_x_1624:
        /* <DEDUP_REMOVED lines=13> */
[----:B------:R-:W-:Y:S02]  /*10a80*/  ISETP.LT.OR P6, PT, R2, 0x2, P6 ;  /* 0x000000020200780c */ /* 0x000fe400037c1670 */
[----:B------:R-:W-:Y:S02]  /*10a90*/  FMNMX.FTZ R3, R176, R3, !PT ;  /* 0x00000003b0037209 */ /* 0x000fe40007810000 */
[----:B------:R-:W-:Y:S02]  /*10aa0*/  FSEL R6, R193, -INF , !P6 ;  /* 0xff800000c1067808 */ /* 0x000fe40007000000 */
[----:B------:R-:W-:Y:S02]  /*10ab0*/  ISETP.GT.AND P6, PT, R0, 0x9, P0 ;  /* 0x000000090000780c */ /* 0x000fe400007c4270 */
[----:B------:R-:W-:Y:S02]  /*10ac0*/  ISETP.LT.OR P5, PT, R2, 0x9, P5 ;  /* 0x000000090200780c */ /* 0x000fe40002fa1670 */
        /* <DEDUP_REMOVED lines=95> */
[C---:B--2---:R-:W-:Y:S01]  /*110c0*/  FMUL.FTZ R8, R2.reuse, R140 ;  /* 0x0000008c02087220 */ /* 0x044fe20000410000 */
[----:B------:R-:W-:Y:S01]  /*110d0*/  ISETP.GT.AND P0, PT, R223, R231, PT ;  /* 0x000000e7df00720c */ /* 0x000fe20003f04270 */
        /* <DEDUP_REMOVED lines=30> */
[C---:B------:R-:W-:Y:S01]  /*112c0*/  FMUL.FTZ R61, R2.reuse, R61 ;  /* 0x0000003d023d7220 */ /* 0x040fe20000410000 */
        /* <DEDUP_REMOVED lines=68> */
[C---:B------:R-:W-:Y:S01]  /*11710*/  FMUL.FTZ R59, R0.reuse, R59 ;  /* 0x0000003b003b7220 */ /* 0x040fe20000410000 */
        /* <DEDUP_REMOVED lines=14> */
[----:B------:R-:W-:Y:S02]  /*11800*/  FMUL.FTZ R74, R0, R74 ;  /* 0x0000004a004a7220 */ /* 0x000fe40000410000 */
        /* <DEDUP_REMOVED lines=114> */
[C---:B--2---:R-:W-:Y:S08]  /*11f30*/  HMMA.16816.F32.BF16 R36, R136.reuse, R140, R36 ;  /* 0x0000008c8824723c */ /* 0x044ff00000041824 */
[C---:B------:R-:W-:Y:S01]  /*11f40*/  HMMA.16816.F32.BF16 R40, R136.reuse, R142, R40 ;  /* 0x0000008e8828723c */ /* 0x040fe20000041828 */
[----:B------:R-:W2:Y:S07]  /*11f50*/  LDSM.16.MT88.4 R140, [R197+0x4900] ;  /* 0x00490000c58c783b */ /* 0x000eae0000004200 */
[C---:B-1----:R-:W-:Y:S04]  /*11f60*/  HMMA.16816.F32.BF16 R44, R136.reuse, R144, R44 ;  /* 0x00000090882c723c */ /* 0x042fe8000004182c */
[--C-:B----4-:R-:W-:Y:S04]  /*11f70*/  FFMA.FTZ R134, R183, c[0x0][0x2d0], -R172.reuse ;  /* 0x0000b400b7867a23 */ /* 0x110fe800000108ac */
[C---:B------:R-:W-:Y:S01]  /*11f80*/  HMMA.16816.F32.BF16 R48, R136.reuse, R146, R48 ;  /* 0x000000928830723c */ /* 0x040fe20000041830 */
[----:B------:R-:W1:Y:S01]  /*11f90*/  LDSM.16.MT88.4 R144, [R198+0x4900] ;  /* 0x00490000c690783b */ /* 0x000e620000004200 */
[----:B------:R4:W1:Y:S06]  /*11fa0*/  MUFU.EX2 R182, R134 ;  /* 0x0000008600b67308 */ /* 0x00086c0000000800 */
[C---:B-----5:R-:W-:Y:S08]  /*11fb0*/  HMMA.16816.F32.BF16 R52, R136.reuse, R148, R52 ;  /* 0x000000948834723c */ /* 0x060ff00000041834 */
[C---:B------:R-:W-:Y:S01]  /*11fc0*/  HMMA.16816.F32.BF16 R56, R136.reuse, R150, R56 ;  /* 0x000000968838723c */ /* 0x040fe20000041838 */
[----:B------:R-:W5:Y:S07]  /*11fd0*/  LDSM.16.MT88.4 R148, [R200+0x4900] ;  /* 0x00490000c894783b */ /* 0x000f6e0000004200 */
[C---:B---3--:R-:W-:Y:S04]  /*11fe0*/  HMMA.16816.F32.BF16 R60, R136.reuse, R152, R60 ;  /* 0x00000098883c723c */ /* 0x048fe8000004183c */
[--C-:B----4-:R-:W-:Y:S04]  /*11ff0*/  FFMA.FTZ R134, R178, c[0x0][0x2d0], -R133.reuse ;  /* 0x0000b400b2867a23 */ /* 0x110fe80000010885 */
        /* <DEDUP_REMOVED lines=32> */
[----:B------:R-:W-:Y:S01]  /*12200*/  HMMA.16816.F32.BF16 R128, R136, R154, R128 ;  /* 0x0000009a8880723c */ /* 0x000fe20000041880 */
[----:B------:R-:W3:Y:S01]  /*12210*/  LDSM.16.MT88.4 R152, [R199+0x1100] ;  /* 0x00110000c798783b */ /* 0x000ee20000004200 */
[----:B------:R4:W-:Y:S05]  /*12220*/  MUFU.EX2 R181, R134 ;  /* 0x0000008600b57308 */ /* 0x0009ea0000000800 */
[----:B------:R-:W-:Y:S02]  /*12230*/  F2FP.BF16.PACK_AB R136, R189, R232 ;  /* 0x000000e8bd88723e */ /* 0x000fe400000010ff */
[----:B------:R-:W-:Y:S03]  /*12240*/  F2FP.BF16.PACK_AB R138, R182, R187 ;  /* 0x000000bbb68a723e */ /* 0x000fe600000010ff */
[----:B------:R-:W-:Y:S02]  /*12250*/  F2FP.BF16.PACK_AB R137, R176, R177 ;  /* 0x000000b1b089723e */ /* 0x000fe400000010ff */
[----:B-1----:R-:W-:Y:S07]  /*12260*/  F2FP.BF16.PACK_AB R139, R174, R175 ;  /* 0x000000afae8b723e */ /* 0x002fee00000010ff */
[C---:B--2---:R-:W-:Y:S03]  /*12270*/  HMMA.16816.F32.BF16 R4, R136.reuse, R140, R4 ;  /* 0x0000008c8804723c */ /* 0x044fe60000041804 */
[--C-:B----4-:R-:W-:Y:S05]  /*12280*/  FFMA.FTZ R134, R195, c[0x0][0x2d0], -R172.reuse ;  /* 0x0000b400c3867a23 */ /* 0x110fea00000108ac */
[C---:B------:R-:W-:Y:S01]  /*12290*/  HMMA.16816.F32.BF16 R8, R136.reuse, R142, R8 ;  /* 0x0000008e8808723c */ /* 0x040fe20000041808 */
[----:B------:R-:W1:Y:S01]  /*122a0*/  LDSM.16.MT88.4 R140, [R197+0x3100] ;  /* 0x00310000c58c783b */ /* 0x000e620000004200 */
[----:B------:R-:W2:Y:S06]  /*122b0*/  MUFU.EX2 R180, R134 ;  /* 0x0000008600b47308 */ /* 0x000eac0000000800 */
[C---:B------:R-:W-:Y:S08]  /*122c0*/  HMMA.16816.F32.BF16 R12, R136.reuse, R144, R12 ;  /* 0x00000090880c723c */ /* 0x040ff0000004180c */
[C---:B------:R-:W-:Y:S01]  /*122d0*/  HMMA.16816.F32.BF16 R16, R136.reuse, R146, R16 ;  /* 0x000000928810723c */ /* 0x040fe20000041810 */
[----:B------:R-:W4:Y:S07]  /*122e0*/  LDSM.16.MT88.4 R144, [R198+0x3100] ;  /* 0x00310000c690783b */ /* 0x000f2e0000004200 */
[C---:B-----5:R-:W-:Y:S04]  /*122f0*/  HMMA.16816.F32.BF16 R20, R136.reuse, R148, R20 ;  /* 0x000000948814723c */ /* 0x060fe80000041814 */
[----:B--2---:R-:W-:Y:S01]  /*12300*/  F2FP.BF16.PACK_AB R168, R180, R181 ;  /* 0x000000b5b4a8723e */ /* 0x004fe200000010ff */
[--C-:B------:R-:W-:Y:S02]  /*12310*/  FFMA.FTZ R134, R224, c[0x0][0x2d0], -R172.reuse ;  /* 0x0000b400e0867a23 */ /* 0x100fe400000108ac */
[----:B------:R-:W-:Y:S01]  /*12320*/  FFMA.FTZ R172, R226, c[0x0][0x2d0], -R172 ;  /* 0x0000b400e2ac7a23 */ /* 0x000fe200000108ac */
[C---:B------:R-:W-:Y:S01]  /*12330*/  HMMA.16816.F32.BF16 R24, R136.reuse, R150, R24 ;  /* 0x000000968818723c */ /* 0x040fe20000041818 */
[----:B------:R-:W2:Y:S01]  /*12340*/  LDSM.16.MT88.4 R148, [R200+0x3100] ;  /* 0x00310000c894783b */ /* 0x000ea20000004200 */
[----:B------:R5:W-:Y:S06]  /*12350*/  MUFU.EX2 R179, R134 ;  /* 0x0000008600b37308 */ /* 0x000bec0000000800 */
[C---:B---3--:R-:W-:Y:S04]  /*12360*/  HMMA.16816.F32.BF16 R28, R136.reuse, R152, R28 ;  /* 0x00000098881c723c */ /* 0x048fe8000004181c */
[----:B------:R-:W3:Y:S04]  /*12370*/  MUFU.EX2 R178, R172 ;  /* 0x000000ac00b27308 */ /* 0x000ee80000000800 */
[C---:B------:R-:W-:Y:S01]  /*12380*/  HMMA.16816.F32.BF16 R32, R136.reuse, R154, R32 ;  /* 0x0000009a8820723c */ /* 0x040fe20000041820 */
[----:B------:R-:W2:Y:S07]  /*12390*/  LDSM.16.MT88.4 R152, [R199+0x3100] ;  /* 0x00310000c798783b */ /* 0x000eae0000004200 */
[C---:B-1----:R-:W-:Y:S04]  /*123a0*/  HMMA.16816.F32.BF16 R36, R136.reuse, R140, R36 ;  /* 0x0000008c8824723c */ /* 0x042fe80000041824 */
[--C-:B-----5:R-:W-:Y:S04]  /*123b0*/  FFMA.FTZ R134, R191, c[0x0][0x2d0], -R133.reuse ;  /* 0x0000b400bf867a23 */ /* 0x120fe80000010885 */
[C---:B------:R-:W-:Y:S01]  /*123c0*/  HMMA.16816.F32.BF16 R40, R136.reuse, R142, R40 ;  /* 0x0000008e8828723c */ /* 0x040fe20000041828 */
[----:B------:R-:W1:Y:S01]  /*123d0*/  LDSM.16.MT88.4 R140, [R197+0x5100] ;  /* 0x00510000c58c783b */ /* 0x000e620000004200 */
[----:B------:R5:W-:Y:S02]  /*123e0*/  MUFU.EX2 R173, R134 ;  /* 0x0000008600ad7308 */ /* 0x000be40000000800 */
[----:B---3--:R-:W-:Y:S04]  /*123f0*/  F2FP.BF16.PACK_AB R170, R178, R179 ;  /* 0x000000b3b2aa723e */ /* 0x008fe800000010ff */
[C---:B----4-:R-:W-:Y:S08]  /*12400*/  HMMA.16816.F32.BF16 R44, R136.reuse, R144, R44 ;  /* 0x00000090882c723c */ /* 0x050ff0000004182c */
[C---:B------:R-:W-:Y:S01]  /*12410*/  HMMA.16816.F32.BF16 R48, R136.reuse, R146, R48 ;  /* 0x000000928830723c */ /* 0x040fe20000041830 */
[----:B------:R-:W3:Y:S07]  /*12420*/  LDSM.16.MT88.4 R144, [R198+0x5100] ;  /* 0x00510000c690783b */ /* 0x000eee0000004200 */
[C---:B--2---:R-:W-:Y:S04]  /*12430*/  HMMA.16816.F32.BF16 R52, R136.reuse, R148, R52 ;  /* 0x000000948834723c */ /* 0x044fe80000041834 */
[--C-:B-----5:R-:W-:Y:S04]  /*12440*/  FFMA.FTZ R134, R192, c[0x0][0x2d0], -R133.reuse ;  /* 0x0000b400c0867a23 */ /* 0x120fe80000010885 */
[C---:B------:R-:W-:Y:S01]  /*12450*/  HMMA.16816.F32.BF16 R56, R136.reuse, R150, R56 ;  /* 0x000000968838723c */ /* 0x040fe20000041838 */
[----:B------:R-:W2:Y:S01]  /*12460*/  LDSM.16.MT88.4 R148, [R200+0x5100] ;  /* 0x00510000c894783b */ /* 0x000ea20000004200 */
[----:B------:R-:W4:Y:S06]  /*12470*/  MUFU.EX2 R172, R134 ;  /* 0x0000008600ac7308 */ /* 0x000f2c0000000800 */
[C---:B------:R-:W-:Y:S08]  /*12480*/  HMMA.16816.F32.BF16 R60, R136.reuse, R152, R60 ;  /* 0x00000098883c723c */ /* 0x040ff0000004183c */
[C---:B------:R-:W-:Y:S01]  /*12490*/  HMMA.16816.F32.BF16 R64, R136.reuse, R154, R64 ;  /* 0x0000009a8840723c */ /* 0x040fe20000041840 */
[----:B------:R-:W5:Y:S07]  /*124a0*/  LDSM.16.MT88.4 R152, [R199+0x5100] ;  /* 0x00510000c798783b */ /* 0x000f6e0000004200 */
[C---:B-1----:R-:W-:Y:S04]  /*124b0*/  HMMA.16816.F32.BF16 R68, R136.reuse, R140, R68 ;  /* 0x0000008c8844723c */ /* 0x042fe80000041844 */
[----:B----4-:R-:W-:Y:S01]  /*124c0*/  F2FP.BF16.PACK_AB R169, R172, R173 ;  /* 0x000000adaca9723e */ /* 0x010fe200000010ff */
[--C-:B------:R-:W-:Y:S02]  /*124d0*/  FFMA.FTZ R134, R193, c[0x0][0x2d0], -R133.reuse ;  /* 0x0000b400c1867a23 */ /* 0x100fe40000010885 */
[----:B------:R-:W-:Y:S01]  /*124e0*/  FFMA.FTZ R133, R135, c[0x0][0x2d0], -R133 ;  /* 0x0000b40087857a23 */ /* 0x000fe20000010885 */
[C---:B------:R-:W-:Y:S01]  /*124f0*/  HMMA.16816.F32.BF16 R72, R136.reuse, R142, R72 ;  /* 0x0000008e8848723c */ /* 0x040fe20000041848 */
[----:B------:R-:W1:Y:S02]  /*12500*/  LDSM.16.MT88.4 R140, [R197+0x7100] ;  /* 0x00710000c58c783b */ /* 0x000e640000004200 */
[----:B------:R-:W-:Y:S05]  /*12510*/  MUFU.EX2 R134, R134 ;  /* 0x0000008600867308 */ /* 0x000fea0000000800 */
[C---:B---3--:R-:W-:Y:S05]  /*12520*/  HMMA.16816.F32.BF16 R76, R136.reuse, R144, R76 ;  /* 0x00000090884c723c */ /* 0x048fea000004184c */
[----:B------:R-:W3:Y:S03]  /*12530*/  MUFU.EX2 R133, R133 ;  /* 0x0000008500857308 */ /* 0x000ee60000000800 */
[C---:B------:R-:W-:Y:S01]  /*12540*/  HMMA.16816.F32.BF16 R80, R136.reuse, R146, R80 ;  /* 0x000000928850723c */ /* 0x040fe20000041850 */
[----:B------:R-:W4:Y:S07]  /*12550*/  LDSM.16.MT88.4 R144, [R198+0x7100] ;  /* 0x00710000c690783b */ /* 0x000f2e0000004200 */
[C---:B--2---:R-:W-:Y:S08]  /*12560*/  HMMA.16816.F32.BF16 R84, R136.reuse, R148, R84 ;  /* 0x000000948854723c */ /* 0x044ff00000041854 */
[C---:B------:R-:W-:Y:S01]  /*12570*/  HMMA.16816.F32.BF16 R88, R136.reuse, R150, R88 ;  /* 0x000000968858723c */ /* 0x040fe20000041858 */
[----:B------:R-:W2:Y:S03]  /*12580*/  LDSM.16.MT88.4 R148, [R200+0x7100] ;  /* 0x00710000c894783b */ /* 0x000ea60000004200 */
[----:B---3--:R-:W-:Y:S04]  /*12590*/  F2FP.BF16.PACK_AB R171, R133, R134 ;  /* 0x0000008685ab723e */ /* 0x008fe800000010ff */
[C---:B-----5:R-:W-:Y:S08]  /*125a0*/  HMMA.16816.F32.BF16 R92, R136.reuse, R152, R92 ;  /* 0x00000098885c723c */ /* 0x060ff0000004185c */
[C---:B------:R-:W-:Y:S01]  /*125b0*/  HMMA.16816.F32.BF16 R96, R136.reuse, R154, R96 ;  /* 0x0000009a8860723c */ /* 0x040fe20000041860 */
[----:B------:R-:W3:Y:S07]  /*125c0*/  LDSM.16.MT88.4 R152, [R199+0x7100] ;  /* 0x00710000c798783b */ /* 0x000eee0000004200 */
[C---:B-1----:R-:W-:Y:S08]  /*125d0*/  HMMA.16816.F32.BF16 R100, R136.reuse, R140, R100 ;  /* 0x0000008c8864723c */ /* 0x042ff00000041864 */
[C---:B------:R-:W-:Y:S01]  /*125e0*/  HMMA.16816.F32.BF16 R104, R136.reuse, R142, R104 ;  /* 0x0000008e8868723c */ /* 0x040fe20000041868 */
[----:B------:R-:W1:Y:S07]  /*125f0*/  LDSM.16.MT88.4 R140, [R197+0x1900] ;  /* 0x00190000c58c783b */ /* 0x000e6e0000004200 */
[C---:B----4-:R-:W-:Y:S08]  /*12600*/  HMMA.16816.F32.BF16 R108, R136.reuse, R144, R108 ;  /* 0x00000090886c723c */ /* 0x050ff0000004186c */
[C---:B------:R-:W-:Y:S08]  /*12610*/  HMMA.16816.F32.BF16 R112, R136.reuse, R146, R112 ;  /* 0x000000928870723c */ /* 0x040ff00000041870 */
[C---:B--2---:R-:W-:Y:S08]  /*12620*/  HMMA.16816.F32.BF16 R116, R136.reuse, R148, R116 ;  /* 0x000000948874723c */ /* 0x044ff00000041874 */
[C---:B------:R-:W-:Y:S08]  /*12630*/  HMMA.16816.F32.BF16 R120, R136.reuse, R150, R120 ;  /* 0x000000968878723c */ /* 0x040ff00000041878 */
[C---:B---3--:R-:W-:Y:S08]  /*12640*/  HMMA.16816.F32.BF16 R124, R136.reuse, R152, R124 ;  /* 0x00000098887c723c */ /* 0x048ff0000004187c */
[----:B------:R-:W-:Y:S08]  /*12650*/  HMMA.16816.F32.BF16 R128, R136, R154, R128 ;  /* 0x0000009a8880723c */ /* 0x000ff00000041880 */
[C---:B-1----:R-:W-:Y:S01]  /*12660*/  HMMA.16816.F32.BF16 R136, R168.reuse, R140, R4 ;  /* 0x0000008ca888723c */ /* 0x042fe20000041804 */
[----:B------:R-:W1:Y:S07]  /*12670*/  LDSM.16.MT88.4 R4, [R197+0x3900] ;  /* 0x00390000c504783b */ /* 0x000e6e0000004200 */
[C---:B------:R-:W-:Y:S01]  /*12680*/  HMMA.16816.F32.BF16 R140, R168.reuse, R142, R8 ;  /* 0x0000008ea88c723c */ /* 0x040fe20000041808 */
[----:B------:R-:W2:Y:S07]  /*12690*/  LDSM.16.MT88.4 R8, [R198+0x3900] ;  /* 0x00390000c608783b */ /* 0x000eae0000004200 */
[C---:B------:R-:W-:Y:S01]  /*126a0*/  HMMA.16816.F32.BF16 R144, R168.reuse, R156, R12 ;  /* 0x0000009ca890723c */ /* 0x040fe2000004180c */
        /* <DEDUP_REMOVED lines=29> */
[----:B------:R-:W-:Y:S01]  /*12880*/  FFMA.FTZ R16, R2, R248, R243 ;  /* 0x000000f802107223 */ /* 0x000fe200000100f3 */
[C---:B------:R-:W-:Y:S04]  /*12890*/  HMMA.16816.F32.BF16 R96, R168.reuse, R18, R96 ;  /* 0x00000012a860723c */ /* 0x040fe80000041860 */
[----:B------:R-:W-:Y:S02]  /*128a0*/  FFMA.FTZ R2, R0, R249, R230 ;  /* 0x000000f900027223 */ /* 0x000fe400000100e6 */
[----:B------:R-:W-:Y:S02]  /*128b0*/  FADD.FTZ R0, R246, R16 ;  /* 0x00000010f6007221 */ /* 0x000fe40000010000 */
[C---:B-1----:R-:W-:Y:S04]  /*128c0*/  HMMA.16816.F32.BF16 R100, R168.reuse, R4, R100 ;  /* 0x00000004a864723c */ /* 0x042fe80000041864 */
[----:B------:R-:W-:Y:S02]  /*128d0*/  FADD.FTZ R2, R229, R2 ;  /* 0x00000002e5027221 */ /* 0x000fe40000010000 */
[----:B------:R-:W-:Y:S02]  /*128e0*/  FADD.FTZ R0, R245, R0 ;  /* 0x00000000f5007221 */ /* 0x000fe40000010000 */
[C---:B------:R-:W-:Y:S01]  /*128f0*/  HMMA.16816.F32.BF16 R104, R168.reuse, R6, R104 ;  /* 0x00000006a868723c */ /* 0x040fe20000041868 */
[----:B------:R-:W1:Y:S03]  /*12900*/  LDSM.16.MT88.4 R4, [R199+0x7900] ;  /* 0x00790000c704783b */ /* 0x000e660000004200 */
[----:B------:R-:W-:Y:S02]  /*12910*/  FADD.FTZ R2, R228, R2 ;  /* 0x00000002e4027221 */ /* 0x000fe40000010000 */
[----:B------:R-:W-:Y:S02]  /*12920*/  FADD.FTZ R0, R244, R0 ;  /* 0x00000000f4007221 */ /* 0x000fe40000010000 */
[----:B------:R-:W-:Y:S01]  /*12930*/  FADD.FTZ R2, R227, R2 ;  /* 0x00000002e3027221 */ /* 0x000fe20000010000 */
[C---:B--2---:R-:W-:Y:S03]  /*12940*/  HMMA.16816.F32.BF16 R108, R168.reuse, R8, R108 ;  /* 0x00000008a86c723c */ /* 0x044fe6000004186c */
[----:B------:R-:W-:Y:S02]  /*12950*/  FADD.FTZ R0, R242, R0 ;  /* 0x00000000f2007221 */ /* 0x000fe40000010000 */
[----:B------:R-:W-:Y:S02]  /*12960*/  FADD.FTZ R2, R190, R2 ;  /* 0x00000002be027221 */ /* 0x000fe40000010000 */
[----:B------:R-:W-:Y:S01]  /*12970*/  FADD.FTZ R0, R241, R0 ;  /* 0x00000000f1007221 */ /* 0x000fe20000010000 */
[C---:B------:R-:W-:Y:S04]  /*12980*/  HMMA.16816.F32.BF16 R112, R168.reuse, R10, R112 ;  /* 0x0000000aa870723c */ /* 0x040fe80000041870 */
[----:B------:R-:W-:Y:S02]  /*12990*/  FADD.FTZ R2, R188, R2 ;  /* 0x00000002bc027221 */ /* 0x000fe40000010000 */
[----:B------:R-:W-:Y:S02]  /*129a0*/  FADD.FTZ R0, R240, R0 ;  /* 0x00000000f0007221 */ /* 0x000fe40000010000 */
[----:B------:R-:W-:Y:S01]  /*129b0*/  FADD.FTZ R2, R186, R2 ;  /* 0x00000002ba027221 */ /* 0x000fe20000010000 */
[C---:B---3--:R-:W-:Y:S03]  /*129c0*/  HMMA.16816.F32.BF16 R116, R168.reuse, R12, R116 ;  /* 0x0000000ca874723c */ /* 0x048fe60000041874 */
        /* <DEDUP_REMOVED lines=8> */
[----:B------:R-:W-:Y:S02]  /*12a50*/  FADD.FTZ R0, R187, R0 ;  /* 0x00000000bb007221 */ /* 0x000fe40000010000 */
[----:B------:R-:W-:Y:S02]  /*12a60*/  FADD.FTZ R2, R175, R2 ;  /* 0x00000002af027221 */ /* 0x000fe40000010000 */
        /* <DEDUP_REMOVED lines=16> */
.L_x_1619:
[----:B------:R-:W2:Y:S01]  /*12b70*/  SHFL.BFLY PT, R6, R248, 0x2, 0x1f ;  /* 0x0c401f00f8067f89 */ /* 0x000ea200000e0000 */
[----:B------:R-:W-:-:S02]  /*12b80*/  MOV R17, 0xff800000 ;  /* 0xff80000000117802 */ /* 0x000fc40000000f00 */
[----:B------:R-:W-:Y:S01]  /*12b90*/  MOV R18, 0xff800000 ;  /* 0xff80000000127802 */ /* 0x000fe20000000f00 */
[----:B------:R-:W3:Y:S01]  /*12ba0*/  SHFL.BFLY PT, R7, R249, 0x2, 0x1f ;  /* 0x0c401f00f9077f89 */ /* 0x000ee200000e0000 */
[----:B------:R-:W-:Y:S01]  /*12bb0*/  PLOP3.LUT P2, PT, PT, PT, PT, 0x8, 0x0 ;  /* 0x000000000000781c */ /* 0x000fe20003f4e170 */
[----:B--2---:R-:W-:Y:S02]  /*12bc0*/  FADD.FTZ R6, R6, R248 ;  /* 0x000000f806067221 */ /* 0x004fe40000010000 */
[----:B---3--:R-:W-:-:S03]  /*12bd0*/  FADD.FTZ R7, R7, R249 ;  /* 0x000000f907077221 */ /* 0x008fc60000010000 */
[----:B------:R-:W2:Y:S04]  /*12be0*/  SHFL.BFLY PT, R2, R6, 0x1, 0x1f ;  /* 0x0c201f0006027f89 */ /* 0x000ea800000e0000 */
[----:B------:R-:W3:Y:S01]  /*12bf0*/  SHFL.BFLY PT, R0, R7, 0x1, 0x1f ;  /* 0x0c201f0007007f89 */ /* 0x000ee200000e0000 */
[----:B--2---:R-:W-:Y:S01]  /*12c00*/  FADD.FTZ R6, R6, R2 ;  /* 0x0000000206067221 */ /* 0x004fe20000010000 */
[----:B------:R-:W-:Y:S01]  /*12c10*/  MOV R2, RZ ;  /* 0x000000ff00027202 */ /* 0x000fe20000000f00 */
[----:B---3--:R-:W-:-:S03]  /*12c20*/  FADD.FTZ R7, R0, R7 ;  /* 0x0000000700077221 */ /* 0x008fc60000010000 */
[----:B------:R-:W-:Y:S02]  /*12c30*/  FSETP.NE.FTZ.AND P1, PT, R6, RZ, PT ;  /* 0x000000ff0600720b */ /* 0x000fe40003f35000 */
[----:B------:R-:W-:Y:S02]  /*12c40*/  MOV R0, RZ ;  /* 0x000000ff00007202 */ /* 0x000fe40000000f00 */
[----:B------:R-:W-:-:S09]  /*12c50*/  FSETP.NE.FTZ.AND P0, PT, R7, RZ, PT ;  /* 0x000000ff0700720b */ /* 0x000fd20003f15000 */
[----:B------:R-:W2:Y:S01]  /*12c60*/  @P1 MUFU.RCP R2, R6 ;  /* 0x0000000600021308 */ /* 0x000ea20000001000 */
[----:B-1----:R-:W-:-:S05]  /*12c70*/  @P1 MOV R4, 0x3f317218 ;  /* 0x3f31721800041802 */ /* 0x002fca0000000f00 */
[----:B------:R-:W-:Y:S02]  /*12c80*/  @P1 FMUL.FTZ R5, R4, c[0x0][0x2d0] ;  /* 0x0000b40004051a20 */ /* 0x000fe40000410000 */
[----:B------:R-:W-:Y:S08]  /*12c90*/  @P0 MUFU.RCP R0, R7 ;  /* 0x0000000700000308 */ /* 0x000ff00000001000 */
[----:B------:R-:W1:Y:S01]  /*12ca0*/  @P1 MUFU.LG2 R6, R6 ;  /* 0x0000000600061308 */ /* 0x000e620000000c00 */
[----:B--2---:R-:W-:-:S02]  /*12cb0*/  FMUL.FTZ R136, R2, R136 ;  /* 0x0000008802887220 */ /* 0x004fc40000410000 */
[C---:B------:R-:W-:Y:S02]  /*12cc0*/  FMUL.FTZ R137, R2.reuse, R137 ;  /* 0x0000008902897220 */ /* 0x040fe40000410000 */
[C---:B------:R-:W-:Y:S02]  /*12cd0*/  FMUL.FTZ R140, R2.reuse, R140 ;  /* 0x0000008c028c7220 */ /* 0x040fe40000410000 */
[C---:B------:R-:W-:Y:S01]  /*12ce0*/  FMUL.FTZ R141, R2.reuse, R141 ;  /* 0x0000008d028d7220 */ /* 0x040fe20000410000 */
[----:B------:R-:W2:Y:S01]  /*12cf0*/  @P0 MUFU.LG2 R7, R7 ;  /* 0x0000000700070308 */ /* 0x000ea20000000c00 */
        /* <DEDUP_REMOVED lines=61> */
[----:B-1----:R-:W-:Y:S02]  /*130d0*/  @P1 FMUL.FTZ R6, R6, 0.69314718246459960938 ;  /* 0x3f31721806061820 */ /* 0x002fe40000410000 */
[----:B--2---:R-:W-:Y:S02]  /*130e0*/  @P0 FMUL.FTZ R4, R7, 0.69314718246459960938 ;  /* 0x3f31721807040820 */ /* 0x004fe40000410000 */
        /* <DEDUP_REMOVED lines=67> */
.L_x_1586:
        /* <DEDUP_REMOVED lines=310> */
.L_x_1631:
[----:B------:R-:W-:Y:S05]  /*14880*/  BSYNC B0 ;  /* 0x0000000000007941 */ /* 0x000fea0003800000 */
.L_x_1630:
        /* <DEDUP_REMOVED lines=72> */
[----:B-----5:R-:W-:Y:S02]  /*14d10*/  @!P6 LEA.HI R4, R15, R15, RZ, 0x1 ;  /* 0x0000000f0f04e211 */ /* 0x020fe400078f08ff */
        /* <DEDUP_REMOVED lines=13> */
[----:B--2---:R-:W-:Y:S02]  /*14df0*/  @!P2 LEA.HI R7, R10, R10, RZ, 0x1 ;  /* 0x0000000a0a07a211 */ /* 0x004fe400078f08ff */
[----:B------:R-:W-:-:S02]  /*14e00*/  @!P1 LEA.HI R6, R11, R11, RZ, 0x1 ;  /* 0x0000000b0b069211 */ /* 0x000fc400078f08ff */
[----:B---3--:R-:W-:Y:S02]  /*14e10*/  @!P4 LEA.HI R4, R8, R8, RZ, 0x1 ;  /* 0x000000080804c211 */ /* 0x008fe400078f08ff */
        /* <DEDUP_REMOVED lines=39> */
[----:B--2---:R-:W-:-:S02]  /*15090*/  @!P2 LEA.HI R7, R10, R10, RZ, 0x1 ;  /* 0x0000000a0a07a211 */ /* 0x004fc400078f08ff */
[----:B------:R-:W-:Y:S02]  /*150a0*/  @!P1 LEA.HI R6, R11, R11, RZ, 0x1 ;  /* 0x0000000b0b069211 */ /* 0x000fe400078f08ff */
[----:B---3--:R-:W-:Y:S02]  /*150b0*/  @!P4 LEA.HI R4, R8, R8, RZ, 0x1 ;  /* 0x000000080804c211 */ /* 0x008fe400078f08ff */
        /* <DEDUP_REMOVED lines=36> */
[----:B--2---:R-:W-:-:S04]  /*15300*/  @!P2 LEA.HI R7, R10, R10, RZ, 0x1 ;  /* 0x0000000a0a07a211 */ /* 0x004fc800078f08ff */
        /* <DEDUP_REMOVED lines=26> */
.L_x_1629:
        /* <DEDUP_REMOVED lines=50> */
.L_x_1632:
        /* <DEDUP_REMOVED lines=11> */
.L_x_2630:


//--------------------- .text._ZN7cutlass13device_kernelIN5flash19enable_sm80_to_sm89INS1_16FlashAttnFwdSm80INS1_25CollectiveMainloopFwdSm80ILi8ELi1ELb0EN4cute5tupleIJNS5_1CILi128EEENS7_ILi64EEENS7_ILi256EEEEEELi256ENS_10bfloat16_tEfNS_4arch4Sm80ELb0ELb1ELb1ELb1ELb0ELb0ELb1ELb1EEENS1_21CollectiveEpilogueFwdINS6_IJS8_SA_S9_EEENS6_IJNS7_ILi1EEESI_SI_EEESC_SE_Li256ELb1ELb1ELb1ELb0EEENS1_36VarlenDynamicPersistentTileSchedulerILi128ELi64ELi256ELi256ELb1ELb1ELb0ELb1ELb0ELb1EEEEEEEEEvNT_6ParamsE --------------------------
	.section	.text._ZN7cutlass13device_kernelIN5flash19enable_sm80_to_sm89INS1_16FlashAttnFwdSm80INS1_25CollectiveMainloopFwdSm80ILi8ELi1ELb0EN4cute5tupleIJNS5_1CILi128EEENS7_ILi64EEENS7_ILi256EEEEEELi256ENS_10bfloat16_tEfNS_4arch4Sm80ELb0ELb1ELb1ELb1ELb0ELb0ELb1ELb1EEENS1_21CollectiveEpilogueFwdINS6_IJS8_SA_S9_EEENS6_IJNS7_ILi1EEESI_SI_EEESC_SE_Li256ELb1ELb1ELb1ELb0EEENS1_36VarlenDynamicPersistentTileSchedulerILi128ELi64ELi256ELi256ELb1ELb1ELb0ELb1ELb0ELb1EEEEEEEEEvNT_6ParamsE,"ax",@progbits
	.sectioninfo	@"SHI_REGISTERS=255"
	.align	128
.text._ZN7cutlass13device_kernelIN5flash19enable_sm80_to_sm89INS1_16FlashAttnFwdSm80INS1_25CollectiveMainloopFwdSm80ILi8ELi1ELb0EN4cute5tupleIJNS5_1CILi128EEENS7_ILi64EEENS7_ILi256EEEEEELi256ENS_10bfloat16_tEfNS_4arch4Sm80ELb0ELb1ELb1ELb1ELb0ELb0ELb1ELb1EEENS1_21CollectiveEpilogueFwdINS6_IJS8_SA_S9_EEENS6_IJNS7_ILi1EEESI_SI_EEESC_SE_Li256ELb1ELb1ELb1ELb0EEENS1_36VarlenDynamicPersistentTileSchedulerILi128ELi64ELi256ELi256ELb1ELb1ELb0ELb1ELb0ELb1EEEEEEEEEvNT_6ParamsE:
        .type           _ZN7cutlass13device_kernelIN5flash19enable_sm80_to_sm89INS1_16FlashAttnFwdSm80INS1_25CollectiveMainloopFwdSm80ILi8ELi1ELb0EN4cute5tupleIJNS5_1CILi128EEENS7_ILi64EEENS7_ILi256EEEEEELi256ENS_10bfloat16_tEfNS_4arch4Sm80ELb0ELb1ELb1ELb1ELb0ELb0ELb1ELb1EEENS1_21CollectiveEpilogueFwdINS6_IJS8_SA_S9_EEENS6_IJNS7_ILi1EEESI_SI_EEESC_SE_Li256ELb1ELb1ELb1ELb0EEENS1_36VarlenDynamicPersistentTileSchedulerILi128ELi64ELi256ELi256ELb1ELb1ELb0ELb1ELb0ELb1EEEEEEEEEvNT_6ParamsE,@function
        .size           _ZN7cutlass13device_kernelIN5flash19enable_sm80_to_sm89INS1_16FlashAttnFwdSm80INS1_25CollectiveMainloopFwdSm80ILi8ELi1ELb0EN4cute5tupleIJNS5_1CILi128EEENS7_ILi64EEENS7_ILi256EEEEEELi256ENS_10bfloat16_tEfNS_4arch4Sm80ELb0ELb1ELb1ELb1ELb0ELb0ELb1ELb1EEENS1_21CollectiveEpilogueFwdINS6_IJS8_SA_S9_EEENS6_IJNS7_ILi1EEESI_SI_EEESC_SE_Li256ELb1ELb1ELb1ELb0EEENS1_36VarlenDynamicPersistentTileSchedulerILi128ELi64ELi256ELi256ELb1ELb1ELb0ELb1ELb0ELb1EEEEEEEEEvNT_6ParamsE,(.L_x_2631 - _ZN7cutlass13device_kernelIN5flash19enable_sm80_to_sm89INS1_16FlashAttnFwdSm80INS1_25CollectiveMainloopFwdSm80ILi8ELi1ELb0EN4cute5tupleIJNS5_1CILi128EEENS7_ILi64EEENS7_ILi256EEEEEELi256ENS_10bfloat16_tEfNS_4arch4Sm80ELb0ELb1ELb1ELb1ELb0ELb0ELb1ELb1EEENS1_21CollectiveEpilogueFwdINS6_IJS8_SA_S9_EEENS6_IJNS7_ILi1EEESI_SI_EEESC_SE_Li256ELb1ELb1ELb1ELb0EEENS1_36VarlenDynamicPersistentTileSchedulerILi128ELi64ELi256ELi256ELb1ELb1ELb0ELb1ELb0ELb1EEEEEEEEEvNT_6ParamsE)
        .other          _ZN7cutlass13device_kernelIN5flash19enable_sm80_to_sm89INS1_16FlashAttnFwdSm80INS1_25CollectiveMainloopFwdSm80ILi8ELi1ELb0EN4cute5tupleIJNS5_1CILi128EEENS7_ILi64EEENS7_ILi256EEEEEELi256ENS_10bfloat16_tEfNS_4arch4Sm80ELb0ELb1ELb1ELb1ELb0ELb0ELb1ELb1EEENS1_21CollectiveEpilogueFwdINS6_IJS8_SA_S9_EEENS6_IJNS7_ILi1EEESI_SI_EEESC_SE_Li256ELb1ELb1ELb1ELb0EEENS1_36VarlenDynamicPersistentTileSchedulerILi128ELi64ELi256ELi256ELb1ELb1ELb0ELb1ELb0ELb1EEEEEEEEEvNT_6ParamsE,@"STO_CUDA_ENTRY STV_DEFAULT"
_ZN7cutlass13device_kernelIN5flash19enable_sm80_to_sm89INS1_16FlashAttnFwdSm80INS1_25CollectiveMainloopFwdSm80ILi8ELi1ELb0EN4cute5tupleIJNS5_1CILi128EEENS7_ILi64EEENS7_ILi256EEEEEELi256ENS_10bfloat16_tEfNS_4arch4Sm80ELb0ELb1ELb1ELb1ELb0ELb0ELb1ELb1EEENS1_21CollectiveEpilogueFwdINS6_IJS8_SA_S9_EEENS6_IJNS7_ILi1EEESI_SI_EEESC_SE_Li256ELb1ELb1ELb1ELb0EEENS1_36VarlenDynamicPersistentTileSchedulerILi128ELi64ELi256ELi256ELb1ELb1ELb0ELb1ELb0ELb1EEEEEEEEEvNT_6ParamsE:
[----:B------:R-:W-:-:S03]  /*0000*/  MOV R1, c[0x0][0x28] ;  /* 0x00000a0000017a02 */ /* 0x000fc60000000f00 */
[----:B------:R-:W1:Y:S01]  /*0010*/  S2R R2, SR_TID.X ;  /* 0x0000000000027919 */ /* 0x000e620000002100 */
[----:B------:R-:W-:Y:S01]  /*0020*/  IADD3 R1, R1, -0xb0, RZ ;  /* 0xffffff5001017810 */ /* 0x000fe20007ffe0ff */
[----:B------:R-:W-:Y:S01]  /*0030*/  ULDC.64 UR6, c[0x0][0x118] ;  /* 0x0000460000067ab9 */ /* 0x000fe20000000a00 */
[----:B-1----:R-:W-:-:S06]  /*0040*/  SHF.R.U32.HI R0, RZ, 0x5, R2 ;  /* 0x00000005ff007819 */ /* 0x002fcc0000011602 */
[----:B------:R-:W1:Y:S02]  /*0050*/  SHFL.IDX PT, R0, R0, RZ, 0x1f ;  /* 0x00001fff00007589 */ /* 0x000e6400000e0000 */
[----:B-1----:R-:W1:Y:S02]  /*0060*/  R2UR UR5, R0 ;  /* 0x00000000000573c2 */ /* 0x002e6400000e0000 */
[----:B-1----:R-:W-:-:S13]  /*0070*/  ISETP.NE.AND P0, PT, RZ, UR5, PT ;  /* 0x00000005ff007c0c */ /* 0x002fda000bf05270 */
        /* <DEDUP_REMOVED lines=46> */
.L_x_1638:
        /* <DEDUP_REMOVED lines=16> */
.L_x_1777:
        /* <DEDUP_REMOVED lines=16> */
.L_x_1778:
[----:B--2---:R-:W-:-:S05]  /*0560*/  IMAD R0, R0, c[0x0][0x538], RZ ;  /* 0x00014e0000007a24 */ /* 0x004fca00078e02ff */
[----:B------:R-:W-:-:S04]  /*0570*/  IADD3 R7, R0, R7, RZ ;  /* 0x0000000700077210 */ /* 0x000fc80007ffe0ff */
[----:B------:R-:W-:-:S13]  /*0580*/  ISETP.GT.AND P0, PT, R7, UR4, PT ;  /* 0x0000000407007c0c */ /* 0x000fda000bf04270 */
[----:B-1----:R-:W-:Y:S05]  /*0590*/  @!P0 BRA `(.L_x_1638) ;  /* 0xfffffdc000008947 */ /* 0x002fea000383ffff */
.L_x_1634:
[----:B------:R-:W-:-:S05]  /*05a0*/  IADD3 R11, -R0, R7, RZ ;  /* 0x00000007000b7210 */ /* 0x000fca0007ffe1ff */
[----:B------:R-:W-:-:S05]  /*05b0*/  IMAD R0, R4, c[0x0][0x538], R11 ;  /* 0x00014e0004007a24 */ /* 0x000fca00078e020b */
[----:B------:R-:W-:Y:S01]  /*05c0*/  ISETP.GT.AND P0, PT, R0, UR4, PT ;  /* 0x0000000400007c0c */ /* 0x000fe2000bf04270 */
[----:B------:R-:W-:-:S12]  /*05d0*/  BRA.DIV ~URZ, `(.L_x_1639) ;  /* 0x000194a27f007947 */ /* 0x000fd8000b800000 */
[----:B------:R-:W-:-:S04]  /*05e0*/  VOTE.ANY R10, PT, !P0 ;  /* 0x00000000000a7806 */ /* 0x000fc800040e0100 */
.L_x_1779:
[----:B------:R-:W1:Y:S02]  /*05f0*/  POPC R7, R10 ;  /* 0x0000000a00077309 */ /* 0x000e640000000000 */
[----:B-1----:R-:W-:-:S05]  /*0600*/  IADD3 R0, R7, R6, RZ ;  /* 0x0000000607007210 */ /* 0x002fca0007ffe0ff */
[----:B------:R1:W-:Y:S01]  /*0610*/  STL [R1+0x34], R0 ;  /* 0x0000340001007387 */ /* 0x0003e20000100800 */
[----:B------:R-:W-:Y:S05]  /*0620*/  BRA.DIV ~URZ, `(.L_x_1640) ;  /* 0x000194a27f007947 */ /* 0x000fea000b800000 */
[----:B------:R2:W3:Y:S01]  /*0630*/  SHFL.IDX PT, R12, R9, R7, 0x1f ;  /* 0x00001f07090c7589 */ /* 0x0004e200000e0000 */
[----:B------:R-:W-:-:S03]  /*0640*/  MOV R6, RZ ;  /* 0x000000ff00067202 */ /* 0x000fc60000000f00 */
[----:B------:R2:W4:Y:S04]  /*0650*/  SHFL.IDX PT, R9, R8, R7, 0x1f ;  /* 0x00001f0708097589 */ /* 0x00052800000e0000 */
.L_x_1780:
[----:B------:R-:W-:Y:S01]  /*0660*/  ISETP.NE.AND P0, PT, R10, RZ, PT ;  /* 0x000000ff0a00720c */ /* 0x000fe20003f05270 */
[----:B------:R-:W-:-:S12]  /*0670*/  BSSY B0, `(.L_x_1641) ;  /* 0x0000005000007945 */ /* 0x000fd80003800000 */
[----:B------:R-:W-:Y:S05]  /*0680*/  @!P0 BRA `(.L_x_1642) ;  /* 0x0000003000008947 */ /* 0x000fea0003800000 */
[----:B------:R-:W-:Y:S01]  /*0690*/  IADD3 R3, R7, -0x1, RZ ;  /* 0xffffffff07037810 */ /* 0x000fe20007ffe0ff */
[----:B------:R-:W-:Y:S05]  /*06a0*/  BRA.DIV ~URZ, `(.L_x_1643) ;  /* 0x000195027f007947 */ /* 0x000fea000b800000 */
[----:B------:R1:W2:Y:S02]  /*06b0*/  SHFL.IDX PT, R6, R4, R3, 0x1f ;  /* 0x00001f0304067589 */ /* 0x0002a400000e0000 */
.L_x_1642:
[----:B------:R-:W-:Y:S05]  /*06c0*/  BSYNC B0 ;  /* 0x0000000000007941 */ /* 0x000fea0003800000 */
.L_x_1641:
        /* <DEDUP_REMOVED lines=69> */
.L_x_1645:
        /* <DEDUP_REMOVED lines=70> */
.L_x_1646:
[----:B------:R-:W-:Y:S05]  /*0f80*/  BSYNC B0 ;  /* 0x0000000000007941 */ /* 0x000fea0003800000 */
.L_x_1644:
[----:B------:R-:W-:-:S04]  /*0f90*/  LOP3.LUT R0, RZ, R0, RZ, 0x33, !PT ;  /* 0x00000000ff007212 */ /* 0x000fc800078e33ff */
[----:B------:R-:W-:-:S05]  /*0fa0*/  IADD3 R0, R0, R12, RZ ;  /* 0x0000000c00007210 */ /* 0x000fca0007ffe0ff */
[----:B------:R2:W-:Y:S01]  /*0fb0*/  STL [R1+0x2c], R0 ;  /* 0x00002c0001007387 */ /* 0x0005e20000100800 */
[----:B------:R-:W-:Y:S05]  /*0fc0*/  BRA `(.L_x_1647) ;  /* 0x0000006000007947 */ /* 0x000fea0003800000 */
.L_x_1635:
[----:B------:R-:W-:Y:S01]  /*0fd0*/  MOV R0, UR4 ;  /* 0x0000000400007c02 */ /* 0x000fe20008000f00 */
[----:B------:R-:W-:Y:S04]  /*0fe0*/  STL [R1+0x2c], RZ ;  /* 0x00002cff01007387 */ /* 0x000fe80000100800 */
[----:B------:R-:W-:Y:S04]  /*0ff0*/  STL [R1+0x30], RZ ;  /* 0x000030ff01007387 */ /* 0x000fe80000100800 */
[----:B------:R1:W-:Y:S02]  /*1000*/  STL [R1+0x28], R0 ;  /* 0x0000280001007387 */ /* 0x0003e40000100800 */
[----:B-1----:R-:W-:-:S05]  /*1010*/  MOV R0, c[0x0][0x53c] ;  /* 0x00014f0000007a02 */ /* 0x002fca0000000f00 */
[----:B------:R1:W-:Y:S02]  /*1020*/  STL [R1+0x34], R0 ;  /* 0x0000340001007387 */ /* 0x0003e40000100800 */
.L_x_1647:
        /* <DEDUP_REMOVED lines=8> */
.L_x_1633:
[----:B-12---:R-:W2:Y:S02]  /*10b0*/  LDL R0, [R1+0x34] ;  /* 0x0000340001007983 */ /* 0x006ea40000100800 */
[----:B--2---:R-:W-:-:S13]  /*10c0*/  ISETP.GE.AND P0, PT, R0, c[0x0][0x53c], PT ;  /* 0x00014f0000007a0c */ /* 0x004fda0003f06270 */
[----:B------:R-:W-:Y:S05]  /*10d0*/  @P0 EXIT ;  /* 0x000000000000094d */ /* 0x000fea0003800000 */
[----:B------:R-:W1:Y:S02]  /*10e0*/  S2R R16, SR_TID.X ;  /* 0x0000000000107919 */ /* 0x000e640000002100 */
[----:B-1----:R-:W-:-:S04]  /*10f0*/  SHF.R.S32.HI R11, RZ, 0x1f, R16 ;  /* 0x0000001fff0b7819 */ /* 0x002fc80000011410 */
[CC--:B------:R-:W-:Y:S02]  /*1100*/  LEA.HI R2, R11.reuse, R16.reuse, RZ, 0x4 ;  /* 0x000000100b027211 */ /* 0x0c0fe400078f20ff */
[----:B------:R-:W-:Y:S02]  /*1110*/  LEA.HI R8, R11, R16, RZ, 0x3 ;  /* 0x000000100b087211 */ /* 0x000fe400078f18ff */
[----:B------:R-:W-:Y:S02]  /*1120*/  SHF.R.S32.HI R3, RZ, 0x4, R2 ;  /* 0x00000004ff037819 */ /* 0x000fe40000011402 */
[----:B---3--:R-:W-:Y:S02]  /*1130*/  LOP3.LUT R5, R8, 0xfffffff8, RZ, 0xc0, !PT ;  /* 0xfffffff808057812 */ /* 0x008fe400078ec0ff */
        /* <DEDUP_REMOVED lines=25> */
[----:B------:R-:W-:Y:S02]  /*12d0*/  LOP3.LUT R4, R13, 0xfffffff8, RZ, 0xc0, !PT ;  /* 0xfffffff80d047812 */ /* 0x000fe400078ec0ff */
[----:B------:R-:W-:-:S02]  /*12e0*/  LEA.HI R6, R11, R16, RZ, 0x5 ;  /* 0x000000100b067211 */ /* 0x000fc400078f28ff */
[----:B------:R-:W-:Y:S02]  /*12f0*/  LOP3.LUT R15, R3, R0, RZ, 0x3c, !PT ;  /* 0x00000000030f7212 */ /* 0x000fe400078e3cff */
[----:B------:R-:W-:Y:S01]  /*1300*/  LEA.HI R7, R11, R16, RZ, 0x6 ;  /* 0x000000100b077211 */ /* 0x000fe200078f30ff */
[----:B------:R-:W-:Y:S01]  /*1310*/  IMAD.IADD R11, R2, 0x1, -R4 ;  /* 0x00000001020b7824 */ /* 0x000fe200078e0a04 */
[----:B------:R-:W-:Y:S02]  /*1320*/  LOP3.LUT R0, R6, 0xffffffe0, RZ, 0xc0, !PT ;  /* 0xffffffe006007812 */ /* 0x000fe400078ec0ff */
[--C-:B------:R-:W-:Y:S01]  /*1330*/  SHF.R.S32.HI R8, RZ, 0x5, R6.reuse ;  /* 0x00000005ff087819 */ /* 0x100fe20000011406 */
[----:B------:R-:W-:Y:S01]  /*1340*/  IMAD.SHL.U32 R4, R7, 0x8, RZ ;  /* 0x0000000807047824 */ /* 0x000fe200078e00ff */
[----:B------:R-:W-:Y:S01]  /*1350*/  SHF.R.S32.HI R2, RZ, 0x1f, R6 ;  /* 0x0000001fff027819 */ /* 0x000fe20000011406 */
[----:B------:R-:W-:Y:S01]  /*1360*/  IMAD.IADD R17, R16, 0x1, -R0 ;  /* 0x0000000110117824 */ /* 0x000fe200078e0a00 */
[----:B------:R-:W-:-:S02]  /*1370*/  LOP3.LUT R3, R12, 0xfffffffc, RZ, 0xc0, !PT ;  /* 0xfffffffc0c037812 */ /* 0x000fc400078ec0ff */
[----:B------:R-:W-:Y:S01]  /*1380*/  LEA.HI R0, R2, R8, RZ, 0x3 ;  /* 0x0000000802007211 */ /* 0x000fe200078f18ff */
[----:B------:R-:W-:Y:S01]  /*1390*/  IMAD.SHL.U32 R2, R11, 0x40, RZ ;  /* 0x000000400b027824 */ /* 0x000fe200078e00ff */
[----:B------:R-:W-:Y:S01]  /*13a0*/  LOP3.LUT R219, R5, 0x7ffffe00, R4, 0xf8, !PT ;  /* 0x7ffffe0005db7812 */ /* 0x000fe200078ef804 */
[----:B------:R-:W-:Y:S01]  /*13b0*/  IMAD.SHL.U32 R5, R14, 0x8, RZ ;  /* 0x000000080e057824 */ /* 0x000fe200078e00ff */
[----:B------:R-:W-:Y:S01]  /*13c0*/  SHF.R.S32.HI R12, RZ, 0x1f, R17 ;  /* 0x0000001fff0c7819 */ /* 0x000fe20000011411 */
[----:B------:R-:W-:Y:S01]  /*13d0*/  IMAD.IADD R7, R16, 0x1, -R3 ;  /* 0x0000000110077824 */ /* 0x000fe200078e0a03 */
[----:B------:R-:W-:Y:S01]  /*13e0*/  LOP3.LUT R2, R2, 0x1c0, RZ, 0xc0, !PT ;  /* 0x000001c002027812 */ /* 0x000fe200078ec0ff */
[----:B------:R-:W-:Y:S01]  /*13f0*/  IMAD.SHL.U32 R219, R219, 0x2, RZ ;  /* 0x00000002dbdb7824 */ /* 0x000fe200078e00ff */
[----:B------:R-:W-:Y:S02]  /*1400*/  LOP3.LUT R0, R0, 0xffffff8, RZ, 0xc0, !PT ;  /* 0x0ffffff800007812 */ /* 0x000fe400078ec0ff */
[----:B------:R-:W-:-:S02]  /*1410*/  LEA.HI R12, R12, R17, RZ, 0x2 ;  /* 0x000000110c0c7211 */ /* 0x000fc400078f10ff */
[----:B------:R-:W-:Y:S01]  /*1420*/  LOP3.LUT R5, R2, 0x8, R5, 0xf8, !PT ;  /* 0x0000000802057812 */ /* 0x000fe200078ef805 */
[----:B------:R-:W-:Y:S01]  /*1430*/  IMAD.IADD R3, R8, 0x1, -R0 ;  /* 0x0000000108037824 */ /* 0x000fe200078e0a00 */
[----:B------:R-:W-:Y:S02]  /*1440*/  SHF.R.U32.HI R2, RZ, 0x3, R2 ;  /* 0x00000003ff027819 */ /* 0x000fe40000011602 */
[----:B------:R-:W-:Y:S02]  /*1450*/  SHF.R.S32.HI R0, RZ, 0x2, R12 ;  /* 0x00000002ff007819 */ /* 0x000fe4000001140c */
[----:B------:R-:W-:Y:S01]  /*1460*/  LOP3.LUT R6, R5, R2, RZ, 0x3c, !PT ;  /* 0x0000000205067212 */ /* 0x000fe200078e3cff */
[C---:B------:R-:W-:Y:S01]  /*1470*/  IMAD.SHL.U32 R2, R9.reuse, 0x40, RZ ;  /* 0x0000004009027824 */ /* 0x040fe200078e00ff */
[----:B------:R-:W-:Y:S01]  /*1480*/  LOP3.LUT R4, R9, 0x1, RZ, 0xc0, !PT ;  /* 0x0000000109047812 */ /* 0x000fe200078ec0ff */
[----:B------:R-:W-:Y:S01]  /*1490*/  IMAD R16, R3, 0x10, R0 ;  /* 0x0000001003107824 */ /* 0x000fe200078e0200 */
[----:B------:R-:W-:Y:S01]  /*14a0*/  LEA.HI R0, R7, R7, RZ, 0x1 ;  /* 0x0000000707007211 */ /* 0x000fe200078f08ff */
[----:B------:R-:W-:Y:S01]  /*14b0*/  IMAD.SHL.U32 R3, R13, 0x40, RZ ;  /* 0x000000400d037824 */ /* 0x000fe200078e00ff */
[----:B------:R-:W-:Y:S01]  /*14c0*/  ISETP.NE.U32.AND P0, PT, R4, 0x1, PT ;  /* 0x000000010400780c */ /* 0x000fe20003f05070 */
[----:B------:R-:W-:Y:S01]  /*14d0*/  IMAD.SHL.U32 R4, R8, 0x400, RZ ;  /* 0x0000040008047824 */ /* 0x000fe200078e00ff */
[----:B------:R-:W-:Y:S01]  /*14e0*/  LOP3.LUT R2, R2, 0x1c0, RZ, 0xc0, !PT ;  /* 0x000001c002027812 */ /* 0x000fe200078ec0ff */
[----:B------:R-:W-:Y:S01]  /*14f0*/  STL [R1+0xac], R16 ;  /* 0x0000ac1001007387 */ /* 0x000fe20000100800 */
[----:B------:R-:W-:Y:S01]  /*1500*/  LOP3.LUT R0, R0, 0x1ffffffe, RZ, 0xc0, !PT ;  /* 0x1ffffffe00007812 */ /* 0x000fe200078ec0ff */
[----:B------:R-:W-:Y:S01]  /*1510*/  IMAD R5, R7, 0x2, R4 ;  /* 0x0000000207057824 */ /* 0x000fe200078e0204 */
[----:B------:R-:W-:Y:S01]  /*1520*/  LEA.HI R2, R2, R2, RZ, 0x1d ;  /* 0x0000000202027211 */ /* 0x000fe200078fe8ff */
[----:B------:R-:W-:Y:S01]  /*1530*/  IMAD.MOV.U32 R13, RZ, RZ, 0x20 ;  /* 0x00000020ff0d7424 */ /* 0x000fe200078e00ff */
[----:B------:R-:W-:-:S02]  /*1540*/  LOP3.LUT R3, R3, 0xfffffe00, RZ, 0xc0, !PT ;  /* 0xfffffe0003037812 */ /* 0x000fc400078ec0ff */
[----:B------:R-:W-:Y:S01]  /*1550*/  R2P PR, R9, 0x6 ;  /* 0x0000000609007804 */ /* 0x000fe20000000000 */
[----:B------:R-:W-:Y:S01]  /*1560*/  IMAD.IADD R9, R7, 0x1, -R0 ;  /* 0x0000000107097824 */ /* 0x000fe200078e0a00 */
[CC--:B------:R-:W-:Y:S01]  /*1570*/  IADD3 R4, R6.reuse, R3.reuse, R4 ;  /* 0x0000000306047210 */ /* 0x0c0fe20007ffe004 */
[----:B------:R-:W-:Y:S01]  /*1580*/  IMAD.IADD R7, R5, 0x1, R2 ;  /* 0x0000000105077824 */ /* 0x000fe200078e0202 */
[----:B------:R-:W-:Y:S01]  /*1590*/  LOP3.LUT R5, R6, R3, RZ, 0xfc, !PT ;  /* 0x0000000306057212 */ /* 0x000fe200078efcff */
[----:B------:R-:W-:Y:S01]  /*15a0*/  IMAD R3, R10, 0x20, R20 ;  /* 0x000000200a037824 */ /* 0x000fe200078e0214 */
[----:B------:R-:W-:Y:S01]  /*15b0*/  SHF.R.S32.HI R19, RZ, 0x1f, R18 ;  /* 0x0000001fff137819 */ /* 0x000fe20000011412 */
[----:B------:R-:W-:Y:S01]  /*15c0*/  IMAD R0, R14, 0x200, R15 ;  /* 0x000002000e007824 */ /* 0x000fe200078e020f */
[----:B------:R-:W-:Y:S01]  /*15d0*/  IADD3 R14, R18, 0x40, RZ ;  /* 0x00000040120e7810 */ /* 0x000fe20007ffe0ff */
[----:B------:R-:W-:Y:S01]  /*15e0*/  IMAD R9, R9, 0x8, R16 ;  /* 0x0000000809097824 */ /* 0x000fe200078e0210 */
[C---:B------:R-:W-:Y:S01]  /*15f0*/  LOP3.LUT P3, RZ, R10.reuse, 0x4, RZ, 0xc0, !PT ;  /* 0x000000040aff7812 */ /* 0x040fe2000786c0ff */
[----:B------:R1:W-:Y:S01]  /*1600*/  STL [R1+0x90], R3 ;  /* 0x0000900301007387 */ /* 0x0003e20000100800 */
[----:B------:R-:W-:-:S02]  /*1610*/  LOP3.LUT P4, RZ, R10, 0x2, RZ, 0xc0, !PT ;  /* 0x000000020aff7812 */ /* 0x000fc4000788c0ff */
[C---:B------:R-:W-:Y:S01]  /*1620*/  IADD3 R8, R18.reuse, 0x80, RZ ;  /* 0x0000008012087810 */ /* 0x040fe20007ffe0ff */
[----:B------:R-:W-:Y:S01]  /*1630*/  STL.64 [R1+0x20], R18 ;  /* 0x0000201201007387 */ /* 0x000fe20000100a00 */
[----:B------:R-:W-:Y:S02]  /*1640*/  SHF.R.S32.HI R10, RZ, 0x1f, R14 ;  /* 0x0000001fff0a7819 */ /* 0x000fe4000001140e */
[----:B------:R-:W-:Y:S01]  /*1650*/  IADD3 R6, R18, 0xc0, RZ ;  /* 0x000000c012067810 */ /* 0x000fe20007ffe0ff */
[----:B------:R-:W-:Y:S01]  /*1660*/  STL [R1+0x3c], R14 ;  /* 0x00003c0e01007387 */ /* 0x000fe20000100800 */
[C---:B------:R-:W-:Y:S02]  /*1670*/  LOP3.LUT P6, RZ, R11.reuse, 0x2, RZ, 0xc0, !PT ;  /* 0x000000020bff7812 */ /* 0x040fe400078cc0ff */
[----:B------:R-:W-:Y:S01]  /*1680*/  LOP3.LUT P5, RZ, R11, 0x4, RZ, 0xc0, !PT ;  /* 0x000000040bff7812 */ /* 0x000fe200078ac0ff */
[----:B------:R2:W-:Y:S01]  /*1690*/  STL [R1+0x38], R8 ;  /* 0x0000380801007387 */ /* 0x0005e20000100800 */
[----:B------:R-:W-:Y:S01]  /*16a0*/  IMAD.MOV.U32 R11, RZ, RZ, 0x40 ;  /* 0x00000040ff0b7424 */ /* 0x000fe200078e00ff */
[----:B------:R-:W-:-:S02]  /*16b0*/  LEA R192, R0, 0x8100, 0x1 ;  /* 0x0000810000c07811 */ /* 0x000fc400078e08ff */
[----:B------:R3:W-:Y:S01]  /*16c0*/  STL [R1+0x54], R10 ;  /* 0x0000540a01007387 */ /* 0x0007e20000100800 */
[----:B------:R-:W-:Y:S02]  /*16d0*/  LEA R199, R4, 0x10100, 0x1 ;  /* 0x0001010004c77811 */ /* 0x000fe400078e08ff */
[C---:B------:R-:W-:Y:S01]  /*16e0*/  SEL R2, R11.reuse, 0xffffffc0, !P3 ;  /* 0xffffffc00b027807 */ /* 0x040fe20005800000 */
[----:B------:R4:W-:Y:S01]  /*16f0*/  STL [R1+0x40], R6 ;  /* 0x0000400601007387 */ /* 0x0009e20000100800 */
[----:B------:R-:W-:Y:S02]  /*1700*/  SEL R0, R11, 0xffffffc0, !P5 ;  /* 0xffffffc00b007807 */ /* 0x000fe40006800000 */
[C---:B------:R-:W-:Y:S01]  /*1710*/  IADD3 R203, R192.reuse, 0x20, RZ ;  /* 0x00000020c0cb7810 */ /* 0x040fe20007ffe0ff */
[----:B------:R-:W-:Y:S01]  /*1720*/  IMAD.IADD R198, R192, 0x1, R2 ;  /* 0x00000001c0c67824 */ /* 0x000fe200078e0202 */
[----:B-1----:R-:W-:Y:S01]  /*1730*/  LOP3.LUT R3, R12, 0x7ffffffc, RZ, 0xc0, !PT ;  /* 0x7ffffffc0c037812 */ /* 0x002fe200078ec0ff */
[----:B------:R-:W-:Y:S01]  /*1740*/  IMAD.IADD R202, R199, 0x1, R0 ;  /* 0x00000001c7ca7824 */ /* 0x000fe200078e0200 */
[----:B------:R-:W-:-:S02]  /*1750*/  @P4 IADD3 R203, R192, -0x20, RZ ;  /* 0xffffffe0c0cb4810 */ /* 0x000fc40007ffe0ff */
[----:B------:R-:W-:Y:S01]  /*1760*/  LEA R193, R5, 0x100, 0x1 ;  /* 0x0000010005c17811 */ /* 0x000fe200078e08ff */
[----:B------:R-:W-:Y:S01]  /*1770*/  IMAD.IADD R3, R17, 0x1, -R3 ;  /* 0x0000000111037824 */ /* 0x000fe200078e0a03 */
[C---:B------:R-:W-:Y:S01]  /*1780*/  IADD3 R218, R203.reuse, 0x800, RZ ;  /* 0x00000800cbda7810 */ /* 0x040fe20007ffe0ff */
[----:B------:R-:W-:Y:S01]  /*1790*/  IMAD.IADD R195, R2, 0x1, R203 ;  /* 0x0000000102c37824 */ /* 0x000fe200078e02cb */
[C---:B------:R-:W-:Y:S01]  /*17a0*/  IADD3 R217, R203.reuse, 0x1000, RZ ;  /* 0x00001000cbd97810 */ /* 0x040fe20007ffe0ff */
[----:B------:R-:W-:Y:S01]  /*17b0*/  IMAD.IADD R197, R0, 0x1, R193 ;  /* 0x0000000100c57824 */ /* 0x000fe200078e02c1 */
[C---:B------:R-:W-:Y:S02]  /*17c0*/  IADD3 R216, R203.reuse, 0x1800, RZ ;  /* 0x00001800cbd87810 */ /* 0x040fe40007ffe0ff */
[----:B--2---:R-:W-:Y:S02]  /*17d0*/  SHF.R.S32.HI R8, RZ, 0x1f, R8 ;  /* 0x0000001fff087819 */ /* 0x004fe40000011408 */
[----:B------:R-:W-:Y:S01]  /*17e0*/  IADD3 R215, R203, 0x2000, RZ ;  /* 0x00002000cbd77810 */ /* 0x000fe20007ffe0ff */
[----:B---3--:R-:W-:-:S02]  /*17f0*/  IMAD.SHL.U32 R10, R3, 0x2, RZ ;  /* 0x00000002030a7824 */ /* 0x008fc400078e00ff */
[----:B------:R1:W-:Y:S01]  /*1800*/  STL [R1+0x50], R8 ;  /* 0x0000500801007387 */ /* 0x0003e20000100800 */
[----:B------:R-:W-:Y:S02]  /*1810*/  SEL R3, R13, 0xffffffe0, !P6 ;  /* 0xffffffe00d037807 */ /* 0x000fe40007000000 */
[----:B----4-:R-:W-:Y:S02]  /*1820*/  SHF.R.S32.HI R6, RZ, 0x1f, R6 ;  /* 0x0000001fff067819 */ /* 0x010fe40000011406 */
[C---:B------:R-:W-:Y:S01]  /*1830*/  IADD3 R14, R10.reuse, 0x8, RZ ;  /* 0x000000080a0e7810 */ /* 0x040fe20007ffe0ff */
[----:B------:R-:W-:Y:S01]  /*1840*/  IMAD.IADD R200, R199, 0x1, R3 ;  /* 0x00000001c7c87824 */ /* 0x000fe200078e0203 */
[----:B------:R-:W-:Y:S01]  /*1850*/  IADD3 R12, R10, 0xe8, RZ ;  /* 0x000000e80a0c7810 */ /* 0x000fe20007ffe0ff */
[----:B------:R2:W-:Y:S01]  /*1860*/  STL [R1+0x4c], R6 ;  /* 0x00004c0601007387 */ /* 0x0005e20000100800 */
[----:B------:R-:W-:Y:S01]  /*1870*/  IMAD.IADD R194, R3, 0x1, R193 ;  /* 0x0000000103c27824 */ /* 0x000fe200078e02c1 */
[C---:B------:R-:W-:Y:S01]  /*1880*/  IADD3 R214, R203.reuse, 0x2800, RZ ;  /* 0x00002800cbd67810 */ /* 0x040fe20007ffe0ff */
[----:B------:R-:W-:Y:S01]  /*1890*/  IMAD.IADD R201, R200, 0x1, R0 ;  /* 0x00000001c8c97824 */ /* 0x000fe200078e0200 */
[----:B------:R3:W-:Y:S01]  /*18a0*/  STL [R1+0x44], R9 ;  /* 0x0000440901007387 */ /* 0x0007e20000100800 */
[C---:B------:R-:W-:Y:S01]  /*18b0*/  IADD3 R213, R203.reuse, 0x3000, RZ ;  /* 0x00003000cbd57810 */ /* 0x040fe20007ffe0ff */
[----:B------:R-:W-:Y:S01]  /*18c0*/  IMAD.IADD R196, R0, 0x1, R194 ;  /* 0x0000000100c47824 */ /* 0x000fe200078e02c2 */
[C---:B------:R-:W-:Y:S01]  /*18d0*/  IADD3 R212, R203.reuse, 0x3800, RZ ;  /* 0x00003800cbd47810 */ /* 0x040fe20007ffe0ff */
[----:B------:R-:W-:Y:S01]  /*18e0*/  STL [R1+0x4], R10 ;  /* 0x0000040a01007387 */ /* 0x000fe20000100800 */
[----:B------:R-:W-:-:S02]  /*18f0*/  IADD3 R211, R203, 0x4000, RZ ;  /* 0x00004000cbd37810 */ /* 0x000fc40007ffe0ff */
[C---:B------:R-:W-:Y:S02]  /*1900*/  IADD3 R210, R203.reuse, 0x4800, RZ ;  /* 0x00004800cbd27810 */ /* 0x040fe40007ffe0ff */
[C---:B------:R-:W-:Y:S02]  /*1910*/  IADD3 R209, R203.reuse, 0x5000, RZ ;  /* 0x00005000cbd17810 */ /* 0x040fe40007ffe0ff */
[----:B------:R-:W-:Y:S02]  /*1920*/  IADD3 R208, R203, 0x5800, RZ ;  /* 0x00005800cbd07810 */ /* 0x000fe40007ffe0ff */
[----:B-1----:R-:W-:Y:S02]  /*1930*/  SEL R8, R13, 0xffffffe0, !P1 ;  /* 0xffffffe00d087807 */ /* 0x002fe40004800000 */
[----:B------:R-:W-:Y:S02]  /*1940*/  IADD3 R13, R10, 0xe0, RZ ;  /* 0x000000e00a0d7810 */ /* 0x000fe40007ffe0ff */
[----:B------:R-:W-:-:S02]  /*1950*/  IADD3 R207, R203, 0x6000, RZ ;  /* 0x00006000cbcf7810 */ /* 0x000fc40007ffe0ff */
[----:B------:R-:W-:Y:S02]  /*1960*/  IADD3 R206, R203, 0x6800, RZ ;  /* 0x00006800cbce7810 */ /* 0x000fe40007ffe0ff */
[----:B--2---:R-:W-:Y:S02]  /*1970*/  SEL R6, R11, 0xffffffc0, !P2 ;  /* 0xffffffc00b067807 */ /* 0x004fe40005000000 */
[----:B------:R-:W-:Y:S02]  /*1980*/  SHF.R.S32.HI R11, RZ, 0x1f, R10 ;  /* 0x0000001fff0b7819 */ /* 0x000fe4000001140a */
[----:B---3--:R-:W-:Y:S02]  /*1990*/  IADD3 R9, R10, 0x10, RZ ;  /* 0x000000100a097810 */ /* 0x008fe40007ffe0ff */
[C---:B------:R-:W-:Y:S01]  /*19a0*/  IADD3 R205, R203.reuse, 0x7000, RZ ;  /* 0x00007000cbcd7810 */ /* 0x040fe20007ffe0ff */
[----:B------:R1:W-:Y:S01]  /*19b0*/  STL [R1+0xa8], R11 ;  /* 0x0000a80b01007387 */ /* 0x0003e20000100800 */
[----:B------:R-:W-:-:S03]  /*19c0*/  IADD3 R204, R203, 0x7800, RZ ;  /* 0x00007800cbcc7810 */ /* 0x000fc60007ffe0ff */
[----:B------:R2:W-:Y:S04]  /*19d0*/  STL [R1+0x78], R9 ;  /* 0x0000780901007387 */ /* 0x0005e80000100800 */
[----:B------:R-:W-:Y:S04]  /*19e0*/  STL [R1+0x8c], R14 ;  /* 0x00008c0e01007387 */ /* 0x000fe80000100800 */
[----:B------:R3:W-:Y:S04]  /*19f0*/  STL [R1+0x88], R13 ;  /* 0x0000880d01007387 */ /* 0x0007e80000100800 */
[----:B------:R4:W-:Y:S01]  /*1a00*/  STL [R1+0x84], R12 ;  /* 0x0000840c01007387 */ /* 0x0009e20000100800 */
[----:B-1----:R-:W-:-:S02]  /*1a10*/  IADD3 R11, R10, 0xf0, RZ ;  /* 0x000000f00a0b7810 */ /* 0x002fc40007ffe0ff */
[----:B--2---:R-:W-:-:S03]  /*1a20*/  IADD3 R9, R10, 0xf8, RZ ;  /* 0x000000f80a097810 */ /* 0x004fc60007ffe0ff */
[----:B------:R-:W-:Y:S01]  /*1a30*/  STL [R1+0x80], R11 ;  /* 0x0000800b01007387 */ /* 0x000fe20000100800 */
[----:B------:R-:W-:Y:S02]  /*1a40*/  LEA R10, R7, 0x80, 0x1 ;  /* 0x00000080070a7811 */ /* 0x000fe400078e08ff */
[----:B------:R-:W-:Y:S01]  /*1a50*/  SHF.R.S32.HI R7, RZ, 0x1f, R14 ;  /* 0x0000001fff077819 */ /* 0x000fe2000001140e */
[----:B------:R1:W-:Y:S01]  /*1a60*/  STL [R1+0x7c], R9 ;  /* 0x00007c0901007387 */ /* 0x0003e20000100800 */
[----:B---3--:R-:W-:-:S03]  /*1a70*/  SHF.R.S32.HI R13, RZ, 0x1f, R13 ;  /* 0x0000001fff0d7819 */ /* 0x008fc6000001140d */
[----:B------:R-:W-:Y:S01]  /*1a80*/  STL [R1+0x58], R10 ;  /* 0x0000580a01007387 */ /* 0x000fe20000100800 */
[----:B----4-:R-:W-:-:S03]  /*1a90*/  SHF.R.S32.HI R12, RZ, 0x1f, R12 ;  /* 0x0000001fff0c7819 */ /* 0x010fc6000001140c */
[----:B------:R2:W-:Y:S04]  /*1aa0*/  STL [R1+0xa4], R7 ;  /* 0x0000a40701007387 */ /* 0x0005e80000100800 */
[----:B------:R-:W-:Y:S04]  /*1ab0*/  STL [R1+0xa0], R13 ;  /* 0x0000a00d01007387 */ /* 0x000fe80000100800 */
[----:B------:R-:W-:Y:S01]  /*1ac0*/  STL [R1+0x9c], R12 ;  /* 0x00009c0c01007387 */ /* 0x000fe20000100800 */
[----:B-1----:R-:W-:Y:S02]  /*1ad0*/  SHF.R.S32.HI R9, RZ, 0x1f, R9 ;  /* 0x0000001fff097819 */ /* 0x002fe40000011409 */
[----:B--2---:R-:W-:Y:S01]  /*1ae0*/  SHF.R.S32.HI R7, RZ, 0x1f, R11 ;  /* 0x0000001fff077819 */ /* 0x004fe2000001140b */
[----:B------:R-:W-:-:S04]  /*1af0*/  IMAD.IADD R11, R10, 0x1, R6 ;  /* 0x000000010a0b7824 */ /* 0x000fc800078e0206 */
[----:B------:R1:W-:Y:S04]  /*1b00*/  STL [R1+0x98], R7 ;  /* 0x0000980701007387 */ /* 0x0003e80000100800 */
[----:B------:R2:W-:Y:S04]  /*1b10*/  STL [R1+0x94], R9 ;  /* 0x0000940901007387 */ /* 0x0005e80000100800 */
[----:B------:R-:W-:Y:S01]  /*1b20*/  STL [R1+0x74], R11 ;  /* 0x0000740b01007387 */ /* 0x000fe20000100800 */
[C---:B-1----:R-:W-:Y:S02]  /*1b30*/  IADD3 R7, R10.reuse, -0x10, RZ ;  /* 0xfffffff00a077810 */ /* 0x042fe40007ffe0ff */
[C---:B------:R-:W-:Y:S01]  /*1b40*/  @P0 IADD3 R7, R10.reuse, 0x10, RZ ;  /* 0x000000100a070810 */ /* 0x040fe20007ffe0ff */
[----:B--2---:R-:W-:-:S04]  /*1b50*/  IMAD.IADD R9, R10, 0x1, R8 ;  /* 0x000000010a097824 */ /* 0x004fc800078e0208 */
[--C-:B------:R-:W-:Y:S02]  /*1b60*/  IMAD.IADD R4, R6, 0x1, R7.reuse ;  /* 0x0000000106047824 */ /* 0x100fe400078e0207 */
        /* <DEDUP_REMOVED lines=9> */
.L_x_1776:
[----:B------:R-:W2:Y:S01]  /*1c00*/  LDL R122, [R1+0x34] ;  /* 0x00003400017a7983 */ /* 0x000ea20000100800 */
[----:B------:R-:W-:Y:S02]  /*1c10*/  ISETP.NE.U32.AND P0, PT, RZ, c[0x0][0x370], PT ;  /* 0x0000dc00ff007a0c */ /* 0x000fe40003f05070 */
[----:B------:R-:W-:Y:S01]  /*1c20*/  ISETP.NE.U32.AND P2, PT, RZ, c[0x0][0x360], PT ;  /* 0x0000d800ff007a0c */ /* 0x000fe20003f45070 */
[----:B------:R-:W3:Y:S01]  /*1c30*/  LDL R15, [R1+0x30] ;  /* 0x00003000010f7983 */ /* 0x000ee20000100800 */
[----:B------:R-:W-:Y:S02]  /*1c40*/  ISETP.NE.AND.EX P1, PT, RZ, c[0x0][0x374], PT, P0 ;  /* 0x0000dd00ff007a0c */ /* 0x000fe40003f25300 */
[----:B------:R-:W-:Y:S01]  /*1c50*/  ISETP.NE.AND.EX P0, PT, RZ, c[0x0][0x364], PT, P2 ;  /* 0x0000d900ff007a0c */ /* 0x000fe20003f05320 */
[----:B------:R-:W-:Y:S01]  /*1c60*/  IMAD.MOV.U32 R14, RZ, RZ, 0x4 ;  /* 0x00000004ff0e7424 */ /* 0x000fe200078e00ff */
[----:B------:R-:W-:Y:S02]  /*1c70*/  ISETP.NE.U32.AND P3, PT, RZ, c[0x0][0x348], PT ;  /* 0x0000d200ff007a0c */ /* 0x000fe40003f65070 */
[----:B------:R-:W-:-:S02]  /*1c80*/  ISETP.NE.U32.AND P4, PT, RZ, c[0x0][0x350], PT ;  /* 0x0000d400ff007a0c */ /* 0x000fc40003f85070 */
[----:B------:R-:W-:Y:S02]  /*1c90*/  ISETP.NE.AND.EX P3, PT, RZ, c[0x0][0x34c], PT, P3 ;  /* 0x0000d300ff007a0c */ /* 0x000fe40003f65330 */
[----:B------:R-:W-:Y:S01]  /*1ca0*/  ISETP.NE.AND.EX P4, PT, RZ, c[0x0][0x354], PT, P4 ;  /* 0x0000d500ff007a0c */ /* 0x000fe20003f85340 */
[----:B------:R-:W-:Y:S01]  /*1cb0*/  CS2R R4, SRZ ;  /* 0x0000000000047805 */ /* 0x000fe2000001ff00 */
[----:B------:R-:W-:-:S03]  /*1cc0*/  IMAD.MOV.U32 R12, RZ, RZ, RZ ;  /* 0x000000ffff0c7224 */ /* 0x000fc600078e00ff */
[----:B--2---:R-:W-:-:S05]  /*1cd0*/  @P0 IMAD.WIDE R8, R122, R14, c[0x0][0x360] ;  /* 0x0000d8007a080625 */ /* 0x004fca00078e020e */
[----:B------:R-:W2:Y:S01]  /*1ce0*/  @P0 LDG.E R0, [R8.64] ;  /* 0x0000000608000981 */ /* 0x000ea2000c1e1900 */
[----:B------:R-:W-:-:S04]  /*1cf0*/  @P1 IMAD.WIDE R10, R122, R14, c[0x0][0x370] ;  /* 0x0000dc007a0a1625 */ /* 0x000fc800078e020e */
[CC--:B------:R-:W-:Y:S01]  /*1d00*/  IMAD.WIDE R6, R122.reuse, R14.reuse, c[0x0][0x348] ;  /* 0x0000d2007a067625 */ /* 0x0c0fe200078e020e */
[----:B------:R4:W5:Y:S03]  /*1d10*/  @P1 LDG.E R4, [R10.64] ;  /* 0x000000060a041981 */ /* 0x000966000c1e1900 */
[----:B-1----:R-:W-:Y:S01]  /*1d20*/  IMAD.WIDE R2, R122, R14, c[0x0][0x350] ;  /* 0x0000d4007a027625 */ /* 0x002fe200078e020e */
[----:B------:R4:W5:Y:S04]  /*1d30*/  @P3 LDG.E R12, [R6.64] ;  /* 0x00000006060c3981 */ /* 0x000968000c1e1900 */
[----:B------:R4:W5:Y:S01]  /*1d40*/  @P4 LDG.E R5, [R2.64] ;  /* 0x0000000602054981 */ /* 0x000962000c1e1900 */
[----:B---3--:R-:W-:-:S05]  /*1d50*/  LOP3.LUT R115, R15, 0xffff, RZ, 0xc0, !PT ;  /* 0x0000ffff0f737812 */ /* 0x008fca00078ec0ff */
[----:B------:R4:W-:Y:S01]  /*1d60*/  STL [R1+0x48], R115 ;  /* 0x0000487301007387 */ /* 0x0009e20000100800 */
[----:B------:R-:W-:Y:S03]  /*1d70*/  YIELD ;  /* 0x0000000000007946 */ /* 0x000fe60003800000 */
[----:B--2---:R4:W-:Y:S01]  /*1d80*/  @P0 STL [R1+0x10], R0 ;  /* 0x0000100001000387 */ /* 0x0049e20000100800 */
[----:B------:R-:W-:Y:S05]  /*1d90*/  @P0 BRA `(.L_x_1648) ;  /* 0x0000007000000947 */ /* 0x000fea0003800000 */
[----:B----4-:R-:W-:-:S05]  /*1da0*/  MOV R0, c[0x0][0x168] ;  /* 0x00005a0000007a02 */ /* 0x010fca0000000f00 */
[----:B------:R1:W-:Y:S01]  /*1db0*/  STL [R1+0x10], R0 ;  /* 0x0000100001007387 */ /* 0x0003e20000100800 */
[----:B------:R-:W-:Y:S05]  /*1dc0*/  @!P3 BRA `(.L_x_1648) ;  /* 0x000000400000b947 */ /* 0x000fea0003800000 */
[----:B------:R-:W2:Y:S04]  /*1dd0*/  LDG.E R8, [R6.64] ;  /* 0x0000000606087981 */ /* 0x000ea8000c1e1900 */
[----:B-1----:R-:W2:Y:S02]  /*1de0*/  LDG.E R0, [R6.64+0x4] ;  /* 0x0000040606007981 */ /* 0x002ea4000c1e1900 */
[----:B--2---:R-:W-:-:S05]  /*1df0*/  IADD3 R0, -R8, R0, RZ ;  /* 0x0000000008007210 */ /* 0x004fca0007ffe1ff */
[----:B------:R1:W-:Y:S02]  /*1e00*/  STL [R1+0x10], R0 ;  /* 0x0000100001007387 */ /* 0x0003e40000100800 */
.L_x_1648:
[----:B------:R-:W-:-:S04]  /*1e10*/  ISETP.NE.U32.AND P0, PT, RZ, c[0x0][0x368], PT ;  /* 0x0000da00ff007a0c */ /* 0x000fc80003f05070 */
[----:B------:R-:W-:-:S13]  /*1e20*/  ISETP.NE.AND.EX P0, PT, RZ, c[0x0][0x36c], PT, P0 ;  /* 0x0000db00ff007a0c */ /* 0x000fda0003f05300 */
[----:B------:R-:W-:Y:S05]  /*1e30*/  @!P0 BRA `(.L_x_1649) ;  /* 0x0000003000008947 */ /* 0x000fea0003800000 */
[----:B----4-:R-:W-:-:S05]  /*1e40*/  IMAD.WIDE R2, R122, R14, c[0x0][0x368] ;  /* 0x0000da007a027625 */ /* 0x010fca00078e020e */
[----:B-1----:R1:W5:Y:S01]  /*1e50*/  LDG.E R0, [R2.64] ;  /* 0x0000000602007981 */ /* 0x002362000c1e1900 */
[----:B------:R-:W-:Y:S05]  /*1e60*/  BRA `(.L_x_1650) ;  /* 0x0000005000007947 */ /* 0x000fea0003800000 */
.L_x_1649:
[----:B-1--4-:R-:W-:Y:S01]  /*1e70*/  MOV R0, c[0x0][0x1d0] ;  /* 0x0000740000007a02 */ /* 0x012fe20000000f00 */
[----:B------:R-:W-:Y:S05]  /*1e80*/  @!P4 BRA `(.L_x_1650) ;  /* 0x000000300000c947 */ /* 0x000fea0003800000 */
[----:B------:R-:W2:Y:S04]  /*1e90*/  LDG.E R6, [R2.64] ;  /* 0x0000000602067981 */ /* 0x000ea8000c1e1900 */
[----:B------:R-:W2:Y:S02]  /*1ea0*/  LDG.E R0, [R2.64+0x4] ;  /* 0x0000040602007981 */ /* 0x000ea4000c1e1900 */
[----:B--2---:R-:W-:Y:S02]  /*1eb0*/  IADD3 R0, -R6, R0, RZ ;  /* 0x0000000006007210 */ /* 0x004fe40007ffe1ff */
.L_x_1650:
[----:B-1----:R-:W2:Y:S04]  /*1ec0*/  LDL R3, [R1+0x10] ;  /* 0x0000100001037983 */ /* 0x002ea80000100800 */
[----:B------:R-:W3:Y:S04]  /*1ed0*/  LDL.LU R2, [R1+0x2c] ;  /* 0x00002c0001027983 */ /* 0x000ee80000300800 */
[----:B------:R-:W4:Y:S01]  /*1ee0*/  LDL.LU R16, [R1+0x1c] ;  /* 0x00001c0001107983 */ /* 0x000f220000300800 */
[----:B------:R-:W-:-:S05]  /*1ef0*/  IMAD.MOV.U32 R8, RZ, RZ, c[0x0][0x32c] ;  /* 0x0000cb00ff087624 */ /* 0x000fca00078e00ff */
[----:B------:R-:W-:Y:S01]  /*1f00*/  ISETP.GE.AND P1, PT, R8, 0x1, PT ;  /* 0x000000010800780c */ /* 0x000fe20003f26270 */
[--C-:B-----5:R-:W-:Y:S02]  /*1f10*/  IMAD.IADD R7, R0, 0x1, -R4.reuse ;  /* 0x0000000100077824 */ /* 0x120fe400078e0a04 */
[----:B------:R-:W-:Y:S02]  /*1f20*/  IMAD.IADD R13, R5, 0x1, R4 ;  /* 0x00000001050d7824 */ /* 0x000fe400078e0204 */
[----:B--2---:R-:W-:Y:S02]  /*1f30*/  IMAD.MOV.U32 R9, RZ, RZ, R3 ;  /* 0x000000ffff097224 */ /* 0x004fe400078e0003 */
[----:B------:R-:W-:-:S05]  /*1f40*/  IMAD.MOV.U32 R3, RZ, RZ, c[0x0][0x2c4] ;  /* 0x0000b100ff037624 */ /* 0x000fca00078e00ff */
[----:B------:R-:W-:Y:S02]  /*1f50*/  ISETP.NE.AND P5, PT, R3, 0x1, PT ;  /* 0x000000010300780c */ /* 0x000fe40003fa5270 */
[----:B----4-:R-:W-:Y:S01]  /*1f60*/  LOP3.LUT R16, R16, 0xfffffff7, RZ, 0xc0, !PT ;  /* 0xfffffff710107812 */ /* 0x010fe200078ec0ff */
[----:B---3--:R-:W-:-:S10]  /*1f70*/  IMAD.SHL.U32 R114, R2, 0x80, RZ ;  /* 0x0000008002727824 */ /* 0x008fd400078e00ff */
[----:B------:R-:W-:-:S04]  /*1f80*/  @P5 LOP3.LUT R16, R16, 0x8, RZ, 0xfc, !PT ;  /* 0x0000000810105812 */ /* 0x000fc800078efcff */
[----:B------:R-:W-:Y:S01]  /*1f90*/  LOP3.LUT R16, R16, 0xffffffef, RZ, 0xc0, !PT ;  /* 0xffffffef10107812 */ /* 0x000fe200078ec0ff */
[----:B------:R1:W-:Y:S03]  /*1fa0*/  STL [R1+0x18], R114 ;  /* 0x0000187201007387 */ /* 0x0003e60000100800 */
[----:B------:R-:W-:Y:S01]  /*1fb0*/  @P1 LOP3.LUT R16, R16, 0x10, RZ, 0xfc, !PT ;  /* 0x0000001010101812 */ /* 0x000fe200078efcff */
[----:B------:R1:W-:Y:S01]  /*1fc0*/  STL [R1+0xc], R7 ;  /* 0x00000c0701007387 */ /* 0x0003e20000100800 */
[----:B------:R-:W-:-:S03]  /*1fd0*/  IADD3 R2, R114, 0x7f, RZ ;  /* 0x0000007f72027810 */ /* 0x000fc60007ffe0ff */
[----:B------:R1:W-:Y:S02]  /*1fe0*/  STL [R1+0x1c], R16 ;  /* 0x00001c1001007387 */ /* 0x0003e40000100800 */
[----:B------:R-:W-:-:S04]  /*1ff0*/  @P5 IMAD.HI.U32 R3, R2, c[0x0][0x2c8], RZ ;  /* 0x0000b20002035a27 */ /* 0x000fc800078e00ff */
[----:B------:R-:W-:Y:S01]  /*2000*/  IMAD.MOV.U32 R0, RZ, RZ, R2 ;  /* 0x000000ffff007224 */ /* 0x000fe200078e0002 */
[----:B------:R-:W-:Y:S02]  /*2010*/  IADD3 R2, R7, 0x1, -R9 ;  /* 0x0000000107027810 */ /* 0x000fe40007ffe809 */
[----:B------:R-:W-:-:S05]  /*2020*/  @P5 SHF.R.U32.HI R0, RZ, c[0x0][0x2cc], R3 ;  /* 0x0000b300ff005a19 */ /* 0x000fca0000011603 */
        /* <DEDUP_REMOVED lines=13> */
.L_x_1653:
[----:B------:R-:W-:-:S13]  /*2100*/  ISETP.NE.AND P0, PT, R8, 0x1, PT ;  /* 0x000000010800780c */ /* 0x000fda0003f05270 */
[----:B------:R-:W-:-:S05]  /*2110*/  @P0 IMAD.HI.U32 R0, R2, c[0x0][0x330], RZ ;  /* 0x0000cc0002000a27 */ /* 0x000fca00078e00ff */
[----:B------:R-:W-:Y:S02]  /*2120*/  @P0 SHF.R.U32.HI R2, RZ, c[0x0][0x334], R0 ;  /* 0x0000cd00ff020a19 */ /* 0x000fe40000011600 */
.L_x_1654:
[----:B------:R-:W-:Y:S05]  /*2130*/  BSYNC B0 ;  /* 0x0000000000007941 */ /* 0x000fea0003800000 */
.L_x_1652:
[----:B------:R-:W-:-:S05]  /*2140*/  IMAD R2, R2, R8, c[0x0][0x32c] ;  /* 0x0000cb0002027624 */ /* 0x000fca00078e0208 */
[----:B------:R-:W-:-:S04]  /*2150*/  IMNMX R3, R3, R2, PT ;  /* 0x0000000203037217 */ /* 0x000fc80003800200 */
.L_x_1651:
[----:B------:R-:W-:Y:S01]  /*2160*/  IADD3 R3, R3, 0x3f, RZ ;  /* 0x0000003f03037810 */ /* 0x000fe20007ffe0ff */
[----:B------:R-:W-:Y:S01]  /*2170*/  @P5 IMAD.HI.U32 R4, R114, c[0x0][0x2c8], RZ ;  /* 0x0000b20072045a27 */ /* 0x000fe200078e00ff */
[C---:B------:R-:W-:Y:S02]  /*2180*/  IADD3 R2, R7.reuse, 0x3f, RZ ;  /* 0x0000003f07027810 */ /* 0x040fe40007ffe0ff */
[----:B------:R-:W-:Y:S01]  /*2190*/  SHF.R.S32.HI R5, RZ, 0x1f, R3 ;  /* 0x0000001fff057819 */ /* 0x000fe20000011403 */
[----:B------:R-:W-:Y:S01]  /*21a0*/  IMAD.MOV.U32 R0, RZ, RZ, R114 ;  /* 0x000000ffff007224 */ /* 0x000fe200078e0072 */
[----:B------:R-:W-:Y:S02]  /*21b0*/  SHF.R.S32.HI R6, RZ, 0x1f, R2 ;  /* 0x0000001fff067819 */ /* 0x000fe40000011402 */
[----:B------:R-:W-:Y:S01]  /*21c0*/  @P5 SHF.R.U32.HI R0, RZ, c[0x0][0x2cc], R4 ;  /* 0x0000b300ff005a19 */ /* 0x000fe20000011604 */
[----:B------:R-:W-:Y:S01]  /*21d0*/  IMAD.IADD R4, R7, 0x1, -R9 ;  /* 0x0000000107047824 */ /* 0x000fe200078e0a09 */
[----:B------:R-:W-:-:S02]  /*21e0*/  LEA.HI R3, R5, R3, RZ, 0x6 ;  /* 0x0000000305037211 */ /* 0x000fc400078f30ff */
[----:B------:R-:W-:Y:S01]  /*21f0*/  LEA.HI R2, R6, R2, RZ, 0x6 ;  /* 0x0000000206027211 */ /* 0x000fe200078f30ff */
[----:B------:R-:W-:Y:S01]  /*2200*/  IMAD.IADD R0, R4, 0x1, R0 ;  /* 0x0000000104007824 */ /* 0x000fe200078e0200 */
[----:B------:R-:W-:Y:S02]  /*2210*/  SHF.R.S32.HI R3, RZ, 0x6, R3 ;  /* 0x00000006ff037819 */ /* 0x000fe40000011403 */
[----:B-1----:R-:W-:Y:S02]  /*2220*/  SHF.R.S32.HI R7, RZ, 0x6, R2 ;  /* 0x00000006ff077819 */ /* 0x002fe40000011402 */
        /* <DEDUP_REMOVED lines=12> */
.L_x_1657:
[----:B------:R-:W-:-:S13]  /*22f0*/  ISETP.NE.AND P0, PT, R8, 0x1, PT ;  /* 0x000000010800780c */ /* 0x000fda0003f05270 */
[----:B------:R-:W-:-:S05]  /*2300*/  @P0 IMAD.HI.U32 R3, R0, c[0x0][0x330], RZ ;  /* 0x0000cc0000030a27 */ /* 0x000fca00078e00ff */
[----:B------:R-:W-:Y:S02]  /*2310*/  @P0 SHF.R.U32.HI R0, RZ, c[0x0][0x334], R3 ;  /* 0x0000cd00ff000a19 */ /* 0x000fe40000011603 */
.L_x_1658:
[----:B------:R-:W-:Y:S05]  /*2320*/  BSYNC B0 ;  /* 0x0000000000007941 */ /* 0x000fea0003800000 */
.L_x_1656:
[----:B------:R-:W-:-:S05]  /*2330*/  IMAD R0, R0, c[0x0][0x32c], RZ ;  /* 0x0000cb0000007a24 */ /* 0x000fca00078e02ff */
[----:B------:R-:W-:-:S04]  /*2340*/  IMNMX R2, R2, R0, !PT ;  /* 0x0000000002027217 */ /* 0x000fc80007800200 */
.L_x_1655:
[----:B------:R-:W-:Y:S01]  /*2350*/  SHF.R.S32.HI R0, RZ, 0x1f, R2 ;  /* 0x0000001fff007819 */ /* 0x000fe20000011402 */
[----:B------:R-:W-:Y:S01]  /*2360*/  BSSY B0, `(.L_x_1659) ;  /* 0x000002e000007945 */ /* 0x000fe20003800000 */
[C---:B------:R-:W-:Y:S02]  /*2370*/  LOP3.LUT R3, R15.reuse, 0xff000000, RZ, 0xc0, !PT ;  /* 0xff0000000f037812 */ /* 0x040fe400078ec0ff */
[----:B------:R-:W-:Y:S02]  /*2380*/  LEA.HI R0, R0, R2, RZ, 0x6 ;  /* 0x0000000200007211 */ /* 0x000fe400078f30ff */
[----:B------:R-:W-:Y:S02]  /*2390*/  LOP3.LUT R2, R15, 0xff0000, RZ, 0xc0, !PT ;  /* 0x00ff00000f027812 */ /* 0x000fe400078ec0ff */
[----:B------:R-:W-:-:S04]  /*23a0*/  SHF.R.S32.HI R0, RZ, 0x6, R0 ;  /* 0x00000006ff007819 */ /* 0x000fc80000011400 */
[----:B------:R-:W-:Y:S02]  /*23b0*/  IMNMX R6, RZ, R0, !PT ;  /* 0x00000000ff067217 */ /* 0x000fe40007800200 */
[----:B------:R-:W-:Y:S02]  /*23c0*/  SHF.R.U32.HI R0, RZ, 0x8, R3 ;  /* 0x00000008ff007819 */ /* 0x000fe40000011603 */
[----:B------:R-:W-:Y:S02]  /*23d0*/  ISETP.GT.AND P0, PT, R7, R6, PT ;  /* 0x000000060700720c */ /* 0x000fe40003f04270 */
[----:B------:R-:W-:Y:S01]  /*23e0*/  LEA.HI R0, R2, R0, RZ, 0x10 ;  /* 0x0000000002007211 */ /* 0x000fe200078f80ff */
[----:B------:R-:W-:-:S03]  /*23f0*/  IMAD.MOV.U32 R2, RZ, RZ, RZ ;  /* 0x000000ffff027224 */ /* 0x000fc600078e00ff */
[----:B------:R-:W-:Y:S02]  /*2400*/  LOP3.LUT R15, R0, 0xff, RZ, 0xc0, !PT ;  /* 0x000000ff000f7812 */ /* 0x000fe400078ec0ff */
[----:B------:R-:W-:-:S03]  /*2410*/  SHF.R.U32.HI R5, RZ, 0x10, R0 ;  /* 0x00000010ff057819 */ /* 0x000fc60000011600 */
[----:B------:R1:W-:Y:S04]  /*2420*/  STL [R1+0x30], R15 ;  /* 0x0000300f01007387 */ /* 0x0003e80000100800 */
[----:B------:R1:W-:Y:S01]  /*2430*/  STL [R1+0x2c], R5 ;  /* 0x00002c0501007387 */ /* 0x0003e20000100800 */
[----:B------:R-:W-:Y:S05]  /*2440*/  @!P0 BRA `(.L_x_1660) ;  /* 0x000001f000008947 */ /* 0x000fea0003800000 */
[----:B------:R-:W-:-:S04]  /*2450*/  ISETP.NE.AND P0, PT, R5, RZ, PT ;  /* 0x000000ff0500720c */ /* 0x000fc80003f05270 */
[----:B------:R-:W-:-:S04]  /*2460*/  SEL R0, R5, c[0x0][0x338], P0 ;  /* 0x0000ce0005007a07 */ /* 0x000fc80000000000 */
[----:B------:R-:W-:Y:S02]  /*2470*/  IABS R3, R0 ;  /* 0x0000000000037213 */ /* 0x000fe40000000000 */
[----:B------:R-:W-:Y:S02]  /*2480*/  IADD3 R4, R0, -0x1, R7 ;  /* 0xffffffff00047810 */ /* 0x000fe40007ffe007 */
[----:B------:R-:W2:Y:S03]  /*2490*/  I2F.RP R2, R3 ;  /* 0x0000000300027306 */ /* 0x000ea60000209400 */
[----:B------:R-:W-:Y:S02]  /*24a0*/  IMAD.IADD R8, R4, 0x1, -R6 ;  /* 0x0000000104087824 */ /* 0x000fe400078e0a06 */
[----:B------:R-:W-:-:S03]  /*24b0*/  IMAD.MOV.U32 R4, RZ, RZ, RZ ;  /* 0x000000ffff047224 */ /* 0x000fc600078e00ff */
[----:B------:R-:W-:Y:S01]  /*24c0*/  IABS R11, R8 ;  /* 0x00000008000b7213 */ /* 0x000fe20000000000 */
        /* <DEDUP_REMOVED lines=23> */
.L_x_1660:
[----:B------:R-:W-:Y:S05]  /*2640*/  BSYNC B0 ;  /* 0x0000000000007941 */ /* 0x000fea0003800000 */
.L_x_1659:
[----:B------:R-:W-:Y:S01]  /*2650*/  IMAD R230, R15, R2, R6 ;  /* 0x000000020fe67224 */ /* 0x000fe200078e0206 */
[----:B------:R-:W-:Y:S01]  /*2660*/  PRMT R0, RZ, 0x7610, R0 ;  /* 0x00007610ff007816 */ /* 0x000fe20000000000 */
[----:B------:R-:W-:Y:S01]  /*2670*/  CS2R R20, SRZ ;  /* 0x0000000000147805 */ /* 0x000fe2000001ff00 */
[----:B------:R-:W-:Y:S01]  /*2680*/  CS2R R74, SRZ ;  /* 0x00000000004a7805 */ /* 0x000fe2000001ff00 */
[----:B------:R-:W-:Y:S01]  /*2690*/  IMAD.IADD R2, R230, 0x1, R2 ;  /* 0x00000001e6027824 */ /* 0x000fe200078e0202 */
[----:B------:R-:W-:Y:S01]  /*26a0*/  CS2R R84, SRZ ;  /* 0x0000000000547805 */ /* 0x000fe2000001ff00 */
        /* <DEDUP_REMOVED lines=65> */
[----:B------:R-:W2:Y:S01]  /*2ac0*/  LDL R9, [R1+0x90] ;  /* 0x0000900001097983 */ /* 0x000ea20000100800 */
[----:B------:R-:W-:-:S03]  /*2ad0*/  ISETP.NE.U32.AND P0, PT, RZ, c[0x0][0x340], PT ;  /* 0x0000d000ff007a0c */ /* 0x000fc60003f05070 */
[----:B------:R-:W3:Y:S01]  /*2ae0*/  LDL.64 R118, [R1+0x20] ;  /* 0x0000200001767983 */ /* 0x000ee20000100a00 */
[----:B------:R-:W-:-:S03]  /*2af0*/  ISETP.NE.AND.EX P0, PT, RZ, c[0x0][0x344], PT, P0 ;  /* 0x0000d100ff007a0c */ /* 0x000fc60003f05300 */
[----:B------:R-:W4:Y:S04]  /*2b00*/  LDL R110, [R1+0x3c] ;  /* 0x00003c00016e7983 */ /* 0x000f280000100800 */
[----:B------:R-:W5:Y:S04]  /*2b10*/  LDL R20, [R1+0x38] ;  /* 0x0000380001147983 */ /* 0x000f680000100800 */
[----:B------:R-:W4:Y:S02]  /*2b20*/  LDL R19, [R1+0x40] ;  /* 0x0000400001137983 */ /* 0x000f240000100800 */
[----:B------:R-:W-:-:S05]  /*2b30*/  @P0 IMAD.WIDE R2, R122, R14, c[0x0][0x340] ;  /* 0x0000d0007a020625 */ /* 0x000fca00078e020e */
[----:B-1----:R1:W5:Y:S01]  /*2b40*/  @P0 LDG.E R15, [R2.64] ;  /* 0x00000006020f0981 */ /* 0x002362000c1e1900 */
[----:B------:R-:W-:Y:S01]  /*2b50*/  SHF.R.S32.HI R0, RZ, 0x1f, R12 ;  /* 0x0000001fff007819 */ /* 0x000fe2000001140c */
[----:B------:R-:W-:Y:S01]  /*2b60*/  IMAD.MOV.U32 R18, RZ, RZ, R16 ;  /* 0x000000ffff127224 */ /* 0x000fe200078e0010 */
[----:B------:R-:W-:Y:S01]  /*2b70*/  SHF.R.S32.HI R14, RZ, 0x1f, R122 ;  /* 0x0000001fff0e7819 */ /* 0x000fe2000001147a */
[----:B------:R-:W1:Y:S02]  /*2b80*/  S2R R8, SR_TID.X ;  /* 0x0000000000087919 */ /* 0x000e640000002100 */
[----:B------:R-:W-:-:S04]  /*2b90*/  IMAD R0, R0, c[0x0][0x178], RZ ;  /* 0x00005e0000007a24 */ /* 0x000fc800078e02ff */
[----:B------:R-:W-:Y:S01]  /*2ba0*/  IMAD R0, R12, c[0x0][0x17c], R0 ;  /* 0x00005f000c007a24 */ /* 0x000fe200078e0200 */
[----:B------:R-:W-:Y:S02]  /*2bb0*/  SEL R7, R14, RZ, !P3 ;  /* 0x000000ff0e077207 */ /* 0x000fe40005800000 */
[----:B------:R-:W-:Y:S01]  /*2bc0*/  SHF.R.S32.HI R10, RZ, 0x1f, R13 ;  /* 0x0000001fff0a7819 */ /* 0x000fe2000001140d */
[----:B-1----:R-:W-:Y:S01]  /*2bd0*/  IMAD.WIDE.U32 R2, R12, c[0x0][0x178], RZ ;  /* 0x00005e000c027a25 */ /* 0x002fe200078e00ff */
[----:B------:R-:W-:-:S03]  /*2be0*/  SHF.R.S32.HI R111, RZ, 0x1f, R8 ;  /* 0x0000001fff6f7819 */ /* 0x000fc60000011408 */
[----:B------:R-:W-:Y:S02]  /*2bf0*/  IMAD.IADD R5, R3, 0x1, R0 ;  /* 0x0000000103057824 */ /* 0x000fe400078e0200 */
[----:B------:R-:W-:Y:S01]  /*2c00*/  IMAD.MOV.U32 R4, RZ, RZ, R2 ;  /* 0x000000ffff047224 */ /* 0x000fe200078e0002 */
[----:B------:R-:W-:-:S04]  /*2c10*/  LEA.HI R111, R111, R8, RZ, 0x3 ;  /* 0x000000086f6f7211 */ /* 0x000fc800078f18ff */
[----:B------:R-:W-:Y:S01]  /*2c20*/  SHF.R.S32.HI R111, RZ, 0x3, R111 ;  /* 0x00000003ff6f7819 */ /* 0x000fe2000001146f */
[----:B------:R-:W-:-:S03]  /*2c30*/  IMAD.WIDE.U32 R4, R115, c[0x0][0x1b8], R4 ;  /* 0x00006e0073047a25 */ /* 0x000fc600078e0004 */
[----:B------:R-:W-:Y:S01]  /*2c40*/  IADD3 R2, P1, R111, R13, RZ ;  /* 0x0000000d6f027210 */ /* 0x000fe20007f3e0ff */
[----:B------:R-:W-:Y:S01]  /*2c50*/  IMAD R5, R115, c[0x0][0x1bc], R5 ;  /* 0x00006f0073057a24 */ /* 0x000fe200078e0205 */
[----:B------:R-:W-:Y:S01]  /*2c60*/  SEL R3, R122, RZ, !P3 ;  /* 0x000000ff7a037207 */ /* 0x000fe20005800000 */
[----:B------:R-:W-:Y:S01]  /*2c70*/  IMAD R7, R7, c[0x0][0x1c0], RZ ;  /* 0x0000700007077a24 */ /* 0x000fe200078e02ff */
[----:B------:R-:W-:-:S03]  /*2c80*/  LEA.HI.X.SX32 R10, R111, R10, 0x1, P1 ;  /* 0x0000000a6f0a7211 */ /* 0x000fc600008f0eff */
[C---:B------:R-:W-:Y:S02]  /*2c90*/  IMAD R11, R3.reuse, c[0x0][0x1c4], R7 ;  /* 0x00007100030b7a24 */ /* 0x040fe400078e0207 */
[----:B------:R-:W-:-:S04]  /*2ca0*/  IMAD.WIDE.U32 R4, R3, c[0x0][0x1c0], R4 ;  /* 0x0000700003047a25 */ /* 0x000fc800078e0004 */
[C---:B------:R-:W-:Y:S02]  /*2cb0*/  IMAD R7, R10.reuse, c[0x0][0x1e0], RZ ;  /* 0x000078000a077a24 */ /* 0x040fe400078e02ff */
[----:B------:R-:W-:Y:S02]  /*2cc0*/  IMAD R3, R10, c[0x0][0x208], RZ ;  /* 0x000082000a037a24 */ /* 0x000fe400078e02ff */
[C---:B------:R-:W-:Y:S02]  /*2cd0*/  IMAD R16, R2.reuse, c[0x0][0x1e4], R7 ;  /* 0x0000790002107a24 */ /* 0x040fe400078e0207 */
[----:B------:R-:W-:Y:S02]  /*2ce0*/  IMAD R17, R2, c[0x0][0x20c], R3 ;  /* 0x0000830002117a24 */ /* 0x000fe400078e0203 */
[----:B------:R-:W-:Y:S01]  /*2cf0*/  IMAD.IADD R3, R5, 0x1, R11 ;  /* 0x0000000105037824 */ /* 0x000fe200078e020b */
[----:B------:R-:W-:Y:S02]  /*2d00*/  LOP3.LUT R18, R18, 0xfffffffb, RZ, 0xc0, !PT ;  /* 0xfffffffb12127812 */ /* 0x000fe400078ec0ff */
[----:B------:R-:W-:-:S02]  /*2d10*/  IADD3 R96, R238, -0x1, RZ ;  /* 0xffffffffee607810 */ /* 0x000fc40007ffe0ff */
[----:B--2---:R-:W-:-:S05]  /*2d20*/  IADD3 R6, R9, R114, RZ ;  /* 0x0000007209067210 */ /* 0x004fca0007ffe0ff */
[----:B------:R-:W-:-:S04]  /*2d30*/  @P5 IMAD.HI.U32 R8, R6, c[0x0][0x2c8], RZ ;  /* 0x0000b20006085a27 */ /* 0x000fc800078e00ff */
[----:B------:R-:W-:Y:S01]  /*2d40*/  IMAD.MOV.U32 R0, RZ, RZ, R6 ;  /* 0x000000ffff007224 */ /* 0x000fe200078e0006 */
[----:B------:R-:W-:Y:S01]  /*2d50*/  @P5 SHF.R.U32.HI R0, RZ, c[0x0][0x2cc], R8 ;  /* 0x0000b300ff005a19 */ /* 0x000fe20000011608 */
[----:B---3--:R-:W-:-:S04]  /*2d60*/  IMAD.WIDE.U32 R8, R2, c[0x0][0x1e0], R118 ;  /* 0x0000780002087a25 */ /* 0x008fc800078e0076 */
[----:B------:R-:W-:Y:S01]  /*2d70*/  IMAD.WIDE.U32 R12, R2, c[0x0][0x208], R118 ;  /* 0x00008200020c7a25 */ /* 0x000fe200078e0076 */
[----:B------:R-:W-:Y:S02]  /*2d80*/  SHF.R.S32.HI R2, RZ, 0x1f, R0 ;  /* 0x0000001fff027819 */ /* 0x000fe40000011400 */
[----:B------:R-:W-:Y:S02]  /*2d90*/  IADD3 R7, -R0, RZ, RZ ;  /* 0x000000ff00077210 */ /* 0x000fe40007ffe1ff */
[----:B----4-:R-:W-:Y:S01]  /*2da0*/  ISETP.GE.AND P5, PT, R110, c[0x0][0x1d4], PT ;  /* 0x000075006e007a0c */ /* 0x010fe20003fa6270 */
[----:B------:R-:W-:Y:S01]  /*2db0*/  IMAD R5, R2, c[0x0][0x1b0], RZ ;  /* 0x00006c0002057a24 */ /* 0x000fe200078e02ff */
[----:B------:R-:W-:Y:S01]  /*2dc0*/  ISETP.GE.AND P6, PT, R118, c[0x0][0x1d4], PT ;  /* 0x0000750076007a0c */ /* 0x000fe20003fc6270 */
[----:B------:R-:W-:Y:S01]  /*2dd0*/  IMAD R10, R7, c[0x0][0x2c4], R6 ;  /* 0x0000b100070a7a24 */ /* 0x000fe200078e0206 */
[----:B------:R-:W-:Y:S01]  /*2de0*/  SEL R6, RZ, 0xffffffff, P5 ;  /* 0xffffffffff067807 */ /* 0x000fe20002800000 */
[----:B------:R-:W-:Y:S01]  /*2df0*/  IMAD.MOV.U32 R2, RZ, RZ, R4 ;  /* 0x000000ffff027224 */ /* 0x000fe200078e0004 */
[----:B------:R-:W-:Y:S01]  /*2e00*/  SEL R4, RZ, 0x1, P6 ;  /* 0x00000001ff047807 */ /* 0x000fe20003000000 */
[----:B------:R-:W-:Y:S01]  /*2e10*/  IMAD R5, R0, c[0x0][0x1b4], R5 ;  /* 0x00006d0000057a24 */ /* 0x000fe200078e0205 */
[----:B------:R-:W-:Y:S01]  /*2e20*/  SHF.L.U32 R6, R6, 0x1, RZ ;  /* 0x0000000106067819 */ /* 0x000fe200000006ff */
[----:B------:R-:W-:Y:S01]  /*2e30*/  IMAD.WIDE.U32 R2, R0, c[0x0][0x1b0], R2 ;  /* 0x00006c0000027a25 */ /* 0x000fe200078e0002 */
[----:B------:R-:W-:-:S03]  /*2e40*/  SHF.R.S32.HI R0, RZ, 0x1f, R10 ;  /* 0x0000001fff007819 */ /* 0x000fc6000001140a */
[----:B------:R-:W-:Y:S01]  /*2e50*/  IMAD.IADD R9, R9, 0x1, R16 ;  /* 0x0000000109097824 */ /* 0x000fe200078e0210 */
[----:B------:R-:W-:Y:S01]  /*2e60*/  LOP3.LUT R16, R6, 0x2, R4, 0xe2, !PT ;  /* 0x0000000206107812 */ /* 0x000fe200078ee204 */
[----:B------:R-:W-:Y:S01]  /*2e70*/  IMAD R0, R0, c[0x0][0x1a8], RZ ;  /* 0x00006a0000007a24 */ /* 0x000fe200078e02ff */
[----:B------:R-:W-:Y:S01]  /*2e80*/  IADD3 R5, R3, R5, RZ ;  /* 0x0000000503057210 */ /* 0x000fe20007ffe0ff */
[----:B------:R-:W-:Y:S01]  /*2e90*/  IMAD.MOV.U32 R4, RZ, RZ, R2 ;  /* 0x000000ffff047224 */ /* 0x000fe200078e0002 */
[----:B-----5:R-:W-:Y:S01]  /*2ea0*/  @P0 MOV R2, R15 ;  /* 0x0000000f00020202 */ /* 0x020fe20000000f00 */
[----:B------:R-:W-:Y:S01]  /*2eb0*/  @!P0 IMAD.MOV.U32 R2, RZ, RZ, R122 ;  /* 0x000000ffff028224 */ /* 0x000fe200078e007a */
[----:B------:R-:W-:Y:S01]  /*2ec0*/  @P0 SHF.R.S32.HI R3, RZ, 0x1f, R15 ;  /* 0x0000001fff030819 */ /* 0x000fe2000001140f */
[----:B------:R-:W-:Y:S01]  /*2ed0*/  IMAD.IADD R7, R13, 0x1, R17 ;  /* 0x000000010d077824 */ /* 0x000fe200078e0211 */
[----:B------:R-:W-:Y:S01]  /*2ee0*/  @!P0 MOV R3, R14 ;  /* 0x0000000e00038202 */ /* 0x000fe20000000f00 */
[----:B------:R-:W-:-:S02]  /*2ef0*/  IMAD.MOV.U32 R6, RZ, RZ, R12 ;  /* 0x000000ffff067224 */ /* 0x000fc400078e000c */
[C---:B------:R-:W-:Y:S02]  /*2f00*/  IMAD R13, R10.reuse, c[0x0][0x1ac], R0 ;  /* 0x00006b000a0d7a24 */ /* 0x040fe400078e0200 */
[----:B------:R-:W-:Y:S01]  /*2f10*/  IMAD.WIDE.U32 R10, R10, c[0x0][0x1a8], R4 ;  /* 0x00006a000a0a7a25 */ /* 0x000fe200078e0004 */
[----:B------:R-:W-:Y:S02]  /*2f20*/  SEL R12, R2, RZ, !P4 ;  /* 0x000000ff020c7207 */ /* 0x000fe40006000000 */
[----:B------:R-:W-:Y:S01]  /*2f30*/  SEL R0, R3, RZ, !P4 ;  /* 0x000000ff03007207 */ /* 0x000fe20006000000 */
[----:B------:R-:W-:Y:S01]  /*2f40*/  IMAD.WIDE.U32 R2, R115, c[0x0][0x210], R6 ;  /* 0x0000840073027a25 */ /* 0x000fe200078e0006 */
[----:B------:R-:W-:-:S03]  /*2f50*/  LEA R15, P0, R10, c[0x0][0x160], 0x1 ;  /* 0x000058000a0f7a11 */ /* 0x000fc600078008ff */
[----:B------:R-:W-:-:S05]  /*2f60*/  IMAD.IADD R6, R11, 0x1, R13 ;  /* 0x000000010b067824 */ /* 0x000fca00078e020d */
[----:B------:R-:W-:Y:S02]  /*2f70*/  LEA.HI.X R14, R10, c[0x0][0x164], R6, 0x1, P0 ;  /* 0x000059000a0e7a11 */ /* 0x000fe400000f0c06 */
[----:B------:R-:W-:Y:S02]  /*2f80*/  ISETP.GE.AND P0, PT, R110, c[0x0][0x198], PT ;  /* 0x000066006e007a0c */ /* 0x000fe40003f06270 */
[----:B------:R-:W-:-:S11]  /*2f90*/  ISETP.GE.AND P1, PT, R20, c[0x0][0x198], PT ;  /* 0x0000660014007a0c */ /* 0x000fd60003f26270 */
[----:B------:R-:W-:Y:S02]  /*2fa0*/  @P0 LOP3.LUT R18, R18, 0x4, RZ, 0xfc, !PT ;  /* 0x0000000412120812 */ /* 0x000fe400078efcff */
[----:B------:R-:W-:Y:S02]  /*2fb0*/  ISETP.GE.AND P0, PT, R19, c[0x0][0x198], PT ;  /* 0x0000660013007a0c */ /* 0x000fe40003f06270 */
[----:B------:R-:W-:-:S04]  /*2fc0*/  LOP3.LUT R18, R18, 0xfffffffe, RZ, 0xc0, !PT ;  /* 0xfffffffe12127812 */ /* 0x000fc800078ec0ff */
[----:B------:R-:W-:-:S04]  /*2fd0*/  LOP3.LUT R18, R18, 0xfffffffd, RZ, 0xc0, !PT ;  /* 0xfffffffd12127812 */ /* 0x000fc800078ec0ff */
[----:B------:R-:W-:-:S04]  /*2fe0*/  @P1 LOP3.LUT R18, R18, 0x2, RZ, 0xfc, !PT ;  /* 0x0000000212121812 */ /* 0x000fc800078efcff */
[----:B------:R-:W-:-:S05]  /*2ff0*/  @P0 LOP3.LUT R18, R18, 0x1, RZ, 0xfc, !PT ;  /* 0x0000000112120812 */ /* 0x000fca00078efcff */
[----:B------:R1:W-:Y:S01]  /*3000*/  STL [R1+0x1c], R18 ;  /* 0x00001c1201007387 */ /* 0x0003e20000100800 */
[----:B------:R-:W-:Y:S01]  /*3010*/  IMAD.WIDE.U32 R4, R115, c[0x0][0x1e8], R8 ;  /* 0x00007a0073047a25 */ /* 0x000fe200078e0008 */
[----:B------:R-:W-:-:S03]  /*3020*/  ISETP.GE.AND P4, PT, R20, c[0x0][0x1d4], PT ;  /* 0x0000750014007a0c */ /* 0x000fc60003f86270 */
[C---:B------:R-:W-:Y:S01]  /*3030*/  IMAD R6, R0.reuse, c[0x0][0x1f0], RZ ;  /* 0x00007c0000067a24 */ /* 0x040fe200078e02ff */
[----:B------:R-:W-:Y:S01]  /*3040*/  ISETP.GE.AND P3, PT, R19, c[0x0][0x1d4], PT ;  /* 0x0000750013007a0c */ /* 0x000fe20003f66270 */
[C---:B------:R-:W-:Y:S02]  /*3050*/  IMAD R3, R115.reuse, c[0x0][0x214], R3 ;  /* 0x0000850073037a24 */ /* 0x040fe400078e0203 */
[----:B------:R-:W-:Y:S02]  /*3060*/  IMAD R0, R0, c[0x0][0x218], RZ ;  /* 0x0000860000007a24 */ /* 0x000fe400078e02ff */
[----:B------:R-:W-:Y:S01]  /*3070*/  IMAD R5, R115, c[0x0][0x1ec], R5 ;  /* 0x00007b0073057a24 */ /* 0x000fe200078e0205 */
[----:B------:R-:W-:Y:S01]  /*3080*/  SEL R8, RZ, 0x4, P4 ;  /* 0x00000004ff087807 */ /* 0x000fe20002000000 */
[----:B------:R-:W-:Y:S01]  /*3090*/  IMAD.WIDE.U32 R234, R12, c[0x0][0x218], R2 ;  /* 0x000086000cea7a25 */ /* 0x000fe200078e0002 */
[----:B------:R-:W-:-:S03]  /*30a0*/  SEL R7, RZ, 0x8, P3 ;  /* 0x00000008ff077807 */ /* 0x000fc60001800000 */
[C---:B------:R-:W-:Y:S02]  /*30b0*/  IMAD R0, R12.reuse, c[0x0][0x21c], R0 ;  /* 0x000087000c007a24 */ /* 0x040fe400078e0200 */
[----:B------:R-:W-:-:S04]  /*30c0*/  IMAD.WIDE.U32 R232, R12, c[0x0][0x1f0], R4 ;  /* 0x00007c000ce87a25 */ /* 0x000fc800078e0004 */
[----:B------:R-:W-:Y:S01]  /*30d0*/  IMAD R2, R12, c[0x0][0x1f4], R6 ;  /* 0x00007d000c027a24 */ /* 0x000fe200078e0206 */
[----:B------:R-:W-:Y:S02]  /*30e0*/  LOP3.LUT R24, R7, R16, R8, 0xfe, !PT ;  /* 0x0000001007187212 */ /* 0x000fe400078efe08 */
[----:B------:R-:W-:Y:S01]  /*30f0*/  ISETP.GE.AND P2, PT, R118, c[0x0][0x198], PT ;  /* 0x0000660076007a0c */ /* 0x000fe20003f46270 */
[----:B------:R-:W-:Y:S01]  /*3100*/  IMAD.IADD R231, R233, 0x1, R2 ;  /* 0x00000001e9e77824 */ /* 0x000fe200078e0202 */
[----:B------:R-:W-:Y:S02]  /*3110*/  IADD3 R12, R111, R114, RZ ;  /* 0x000000726f0c7210 */ /* 0x000fe40007ffe0ff */
[----:B------:R-:W-:Y:S01]  /*3120*/  IADD3 R236, R235, R0, RZ ;  /* 0x00000000ebec7210 */ /* 0x000fe20007ffe0ff */
[----:B------:R-:W-:Y:S06]  /*3130*/  BRA.DIV ~URZ, `(.L_x_1662) ;  /* 0x00016ad27f007947 */ /* 0x000fec000b800000 */
[----:B-1----:R1:W2:Y:S02]  /*3140*/  SHFL.IDX PT, R4, R14, RZ, 0x181f ;  /* 0x00181fff0e047589 */ /* 0x0022a400000e0000 */
.L_x_1781:
[----:B------:R-:W-:Y:S05]  /*3150*/  BRA.DIV ~URZ, `(.L_x_1663) ;  /* 0x00016b227f007947 */ /* 0x000fea000b800000 */
[----:B------:R3:W4:Y:S02]  /*3160*/  SHFL.IDX PT, R0, R15, RZ, 0x181f ;  /* 0x00181fff0f007589 */ /* 0x00072400000e0000 */
.L_x_1782:
[----:B------:R-:W5:Y:S01]  /*3170*/  LDL R2, [R1+0x10] ;  /* 0x0000100001027983 */ /* 0x000f620000100800 */
[----:B------:R-:W-:Y:S01]  /*3180*/  BSSY B0, `(.L_x_1664) ;  /* 0x0000020000007945 */ /* 0x000fe20003800000 */
[----:B-----5:R-:W-:-:S05]  /*3190*/  IMAD R13, R2, c[0x0][0x2c4], RZ ;  /* 0x0000b100020d7a24 */ /* 0x020fca00078e02ff */
        /* <DEDUP_REMOVED lines=8> */
[----:B------:R-:W2:Y:S04]  /*3220*/  LDL R18, [R1+0x4c] ;  /* 0x00004c0001127983 */ /* 0x000ea80000100800 */
[----:B------:R-:W2:Y:S01]  /*3230*/  LDL R16, [R1+0x1c] ;  /* 0x00001c0001107983 */ /* 0x000ea20000100800 */
[----:B------:R-:W-:-:S02]  /*3240*/  P2R R5, PR, RZ, 0x8 ;  /* 0x00000008ff057803 */ /* 0x000fc40000000000 */
        /* <DEDUP_REMOVED lines=8> */
[----:B--2---:R-:W-:-:S04]  /*32d0*/  LEA R6, P0, R2, R0, 0x1 ;  /* 0x0000000002067211 */ /* 0x004fc800078008ff */
[----:B------:R-:W-:Y:S02]  /*32e0*/  LEA.HI.X R7, R2, R4, R3, 0x1, P0 ;  /* 0x0000000402077211 */ /* 0x000fe400000f0c03 */
[----:B------:R-:W-:-:S04]  /*32f0*/  LEA R2, P0, R17, R0, 0x1 ;  /* 0x0000000011027211 */ /* 0x000fc800078008ff */
[----:B------:R-:W-:Y:S02]  /*3300*/  LEA.HI.X R3, R17, R4, R18, 0x1, P0 ;  /* 0x0000000411037211 */ /* 0x000fe400000f0c12 */
[C---:B------:R-:W-:Y:S02]  /*3310*/  LOP3.LUT P3, RZ, R16.reuse, 0x4, RZ, 0xc0, !PT ;  /* 0x0000000410ff7812 */ /* 0x040fe4000786c0ff */
[C---:B------:R-:W-:Y:S02]  /*3320*/  LOP3.LUT P0, RZ, R16.reuse, 0x2, RZ, 0xc0, !PT ;  /* 0x0000000210ff7812 */ /* 0x040fe4000780c0ff */
[----:B------:R-:W-:-:S09]  /*3330*/  LOP3.LUT P1, RZ, R16, 0x1, RZ, 0xc0, !PT ;  /* 0x0000000110ff7812 */ /* 0x000fd2000782c0ff */
[----:B------:R3:W-:Y:S04]  /*3340*/  LDGSTS.E.BYPASS.LTC128B.128 [R219+0x14100], [R8.64], !P3 ;  /* 0x1410000008db7fae */ /* 0x0007e8000d901d46 */
[----:B------:R3:W-:Y:S04]  /*3350*/  LDGSTS.E.BYPASS.LTC128B.128 [R219+0x18100], [R6.64], !P0 ;  /* 0x1810000006db7fae */ /* 0x0007e8000c101d46 */
[----:B------:R3:W-:Y:S01]  /*3360*/  LDGSTS.E.BYPASS.LTC128B.128 [R219+0x1c100], [R2.64], !P1 ;  /* 0x1c10000002db7fae */ /* 0x0007e2000c901d46 */
[----:B------:R-:W-:-:S08]  /*3370*/  ISETP.NE.AND P3, PT, R5, RZ, PT ;  /* 0x000000ff0500720c */ /* 0x000fd00003f65270 */
.L_x_1665:
[----:B------:R-:W-:Y:S05]  /*3380*/  BSYNC B0 ;  /* 0x0000000000007941 */ /* 0x000fea0003800000 */
.L_x_1664:
[----:B------:R-:W-:Y:S05]  /*3390*/  BRA.DIV ~URZ, `(.L_x_1666) ;  /* 0x000169427f007947 */ /* 0x000fea000b800000 */
[----:B--2---:R2:W1:Y:S04]  /*33a0*/  SHFL.IDX PT, R4, R14, 0x1, 0x181f ;  /* 0x00381f000e047f89 */ /* 0x00446800000e0000 */
[----:B----4-:R2:W4:Y:S02]  /*33b0*/  SHFL.IDX PT, R0, R15, 0x1, 0x181f ;  /* 0x00381f000f007f89 */ /* 0x01052400000e0000 */
.L_x_1783:
[----:B---3--:R-:W-:Y:S01]  /*33c0*/  IADD3 R2, R12, 0x20, RZ ;  /* 0x000000200c027810 */ /* 0x008fe20007ffe0ff */
[----:B------:R-:W-:Y:S03]  /*33d0*/  BSSY B0, `(.L_x_1667) ;  /* 0x000001f000007945 */ /* 0x000fe60003800000 */
[----:B------:R-:W-:-:S13]  /*33e0*/  ISETP.GE.AND P0, PT, R2, R13, PT ;  /* 0x0000000d0200720c */ /* 0x000fda0003f06270 */
[----:B------:R-:W-:Y:S05]  /*33f0*/  @P0 BRA `(.L_x_1668) ;  /* 0x000001c000000947 */ /* 0x000fea0003800000 */
[----:B------:R-:W3:Y:S04]  /*3400*/  LDL.64 R8, [R1+0x20] ;  /* 0x0000200001087983 */ /* 0x000ee80000100a00 */
[----:B------:R-:W5:Y:S04]  /*3410*/  LDL R6, [R1+0x3c] ;  /* 0x00003c0001067983 */ /* 0x000f680000100800 */
[----:B--2---:R-:W2:Y:S04]  /*3420*/  LDL R7, [R1+0x54] ;  /* 0x0000540001077983 */ /* 0x004ea80000100800 */
[----:B----4-:R-:W4:Y:S04]  /*3430*/  LDL R3, [R1+0x38] ;  /* 0x0000380001037983 */ /* 0x010f280000100800 */
[----:B------:R-:W4:Y:S04]  /*3440*/  LDL R19, [R1+0x50] ;  /* 0x0000500001137983 */ /* 0x000f280000100800 */
[----:B------:R-:W4:Y:S04]  /*3450*/  LDL R17, [R1+0x40] ;  /* 0x0000400001117983 */ /* 0x000f280000100800 */
[----:B------:R-:W4:Y:S04]  /*3460*/  LDL R18, [R1+0x4c] ;  /* 0x00004c0001127983 */ /* 0x000f280000100800 */
[----:B------:R-:W4:Y:S01]  /*3470*/  LDL R16, [R1+0x1c] ;  /* 0x00001c0001107983 */ /* 0x000f220000100800 */
[----:B------:R-:W-:-:S02]  /*3480*/  P2R R5, PR, RZ, 0x8 ;  /* 0x00000008ff057803 */ /* 0x000fc40000000000 */
        /* <DEDUP_REMOVED lines=8> */
[----:B----4-:R-:W-:-:S04]  /*3510*/  LEA R6, P0, R3, R0, 0x1 ;  /* 0x0000000003067211 */ /* 0x010fc800078008ff */
        /* <DEDUP_REMOVED lines=10> */
.L_x_1668:
[----:B------:R-:W-:Y:S05]  /*35c0*/  BSYNC B0 ;  /* 0x0000000000007941 */ /* 0x000fea0003800000 */
.L_x_1667:
[----:B------:R-:W-:Y:S05]  /*35d0*/  BRA.DIV ~URZ, `(.L_x_1669) ;  /* 0x000167c27f007947 */ /* 0x000fea000b800000 */
[----:B-1----:R1:W3:Y:S02]  /*35e0*/  SHFL.IDX PT, R4, R14, 0x2, 0x181f ;  /* 0x00581f000e047f89 */ /* 0x0022e400000e0000 */
.L_x_1784:
[----:B------:R-:W-:Y:S05]  /*35f0*/  BRA.DIV ~URZ, `(.L_x_1670) ;  /* 0x000168127f007947 */ /* 0x000fea000b800000 */
[----:B----4-:R4:W1:Y:S02]  /*3600*/  SHFL.IDX PT, R0, R15, 0x2, 0x181f ;  /* 0x00581f000f007f89 */ /* 0x01086400000e0000 */
.L_x_1785:
[----:B------:R-:W-:Y:S01]  /*3610*/  IADD3 R2, R12, 0x40, RZ ;  /* 0x000000400c027810 */ /* 0x000fe20007ffe0ff */
        /* <DEDUP_REMOVED lines=9> */
[----:B------:R-:W3:Y:S04]  /*36b0*/  LDL R18, [R1+0x4c] ;  /* 0x00004c0001127983 */ /* 0x000ee80000100800 */
[----:B------:R-:W3:Y:S01]  /*36c0*/  LDL R16, [R1+0x1c] ;  /* 0x00001c0001107983 */ /* 0x000ee20000100800 */
[----:B------:R-:W-:-:S02]  /*36d0*/  P2R R5, PR, RZ, 0x8 ;  /* 0x00000008ff057803 */ /* 0x000fc40000000000 */
        /* <DEDUP_REMOVED lines=8> */
[----:B---3--:R-:W-:-:S04]  /*3760*/  LEA R6, P0, R3, R0, 0x1 ;  /* 0x0000000003067211 */ /* 0x008fc800078008ff */
        /* <DEDUP_REMOVED lines=10> */
.L_x_1672:
[----:B------:R-:W-:Y:S05]  /*3810*/  BSYNC B0 ;  /* 0x0000000000007941 */ /* 0x000fea0003800000 */
.L_x_1671:
[----:B------:R-:W-:Y:S05]  /*3820*/  BRA.DIV ~URZ, `(.L_x_1673) ;  /* 0x000166427f007947 */ /* 0x000fea000b800000 */
[----:B---3--:R3:W2:Y:S04]  /*3830*/  SHFL.IDX PT, R4, R14, 0x3, 0x181f ;  /* 0x00781f000e047f89 */ /* 0x0086a800000e0000 */
[----:B-1----:R3:W1:Y:S02]  /*3840*/  SHFL.IDX PT, R0, R15, 0x3, 0x181f ;  /* 0x00781f000f007f89 */ /* 0x00266400000e0000 */
.L_x_1786:
[----:B------:R-:W5:Y:S04]  /*3850*/  LDL.64 R8, [R1+0x20] ;  /* 0x0000200001087983 */ /* 0x000f680000100a00 */
[----:B---3--:R-:W3:Y:S04]  /*3860*/  LDL R6, [R1+0x3c] ;  /* 0x00003c0001067983 */ /* 0x008ee80000100800 */
[----:B----4-:R-:W4:Y:S04]  /*3870*/  LDL R7, [R1+0x54] ;  /* 0x0000540001077983 */ /* 0x010f280000100800 */
[----:B--2---:R-:W2:Y:S04]  /*3880*/  LDL R15, [R1+0x38] ;  /* 0x00003800010f7983 */ /* 0x004ea80000100800 */
[----:B------:R-:W2:Y:S04]  /*3890*/  LDL R16, [R1+0x50] ;  /* 0x0000500001107983 */ /* 0x000ea80000100800 */
[----:B------:R-:W2:Y:S04]  /*38a0*/  LDL R11, [R1+0x40] ;  /* 0x00004000010b7983 */ /* 0x000ea80000100800 */
[----:B------:R-:W2:Y:S04]  /*38b0*/  LDL R14, [R1+0x4c] ;  /* 0x00004c00010e7983 */ /* 0x000ea80000100800 */
[----:B------:R-:W2:Y:S04]  /*38c0*/  LDL R10, [R1+0x1c] ;  /* 0x00001c00010a7983 */ /* 0x000ea80000100800 */
[----:B------:R-:W2:Y:S01]  /*38d0*/  LDL R242, [R1+0xc] ;  /* 0x00000c0001f27983 */ /* 0x000ea20000100800 */
[----:B------:R-:W-:-:S04]  /*38e0*/  IADD3 R2, R12, 0x60, RZ ;  /* 0x000000600c027810 */ /* 0x000fc80007ffe0ff */
[----:B------:R-:W-:Y:S02]  /*38f0*/  ISETP.GE.AND P0, PT, R2, R13, PT ;  /* 0x0000000d0200720c */ /* 0x000fe40003f06270 */
[----:B------:R-:W-:Y:S01]  /*3900*/  P2R R5, PR, RZ, 0x8 ;  /* 0x00000008ff057803 */ /* 0x000fe20000000000 */
[----:B------:R-:W-:-:S10]  /*3910*/  IMAD.SHL.U32 R97, R96, 0x40, RZ ;  /* 0x0000004060617824 */ /* 0x000fd400078e00ff */
[----:B-1---5:R-:W-:-:S04]  /*3920*/  @!P0 LEA R2, P1, R8, R0, 0x1 ;  /* 0x0000000008028211 */ /* 0x022fc800078208ff */
[----:B------:R-:W-:Y:S02]  /*3930*/  @!P0 LEA.HI.X R3, R8, R4, R9, 0x1, P1 ;  /* 0x0000000408038211 */ /* 0x000fe400008f0c09 */
[----:B---3--:R-:W-:-:S03]  /*3940*/  @!P0 LEA R8, P1, R6, R0, 0x1 ;  /* 0x0000000006088211 */ /* 0x008fc600078208ff */
[----:B------:R-:W-:Y:S01]  /*3950*/  @!PT LDS RZ, [RZ] ;  /* 0x00000000fffff984 */ /* 0x000fe20000000800 */
[----:B------:R-:W-:Y:S01]  /*3960*/  @!PT LDS RZ, [RZ] ;  /* 0x00000000fffff984 */ /* 0x000fe20000000800 */
[----:B------:R-:W-:Y:S01]  /*3970*/  @!PT LDS RZ, [RZ] ;  /* 0x00000000fffff984 */ /* 0x000fe20000000800 */
[----:B------:R1:W-:Y:S01]  /*3980*/  @!P0 LDGSTS.E.BYPASS.LTC128B.128 [R219+0x13100], [R2.64], !P2 ;  /* 0x1310000002db8fae */ /* 0x0003e2000d101d46 */
[----:B----4-:R-:W-:Y:S02]  /*3990*/  @!P0 LEA.HI.X R9, R6, R4, R7, 0x1, P1 ;  /* 0x0000000406098211 */ /* 0x010fe400008f0c07 */
[----:B--2---:R-:W-:-:S04]  /*39a0*/  @!P0 LEA R6, P1, R15, R0, 0x1 ;  /* 0x000000000f068211 */ /* 0x004fc800078208ff */
[----:B------:R-:W-:Y:S02]  /*39b0*/  @!P0 LEA.HI.X R7, R15, R4, R16, 0x1, P1 ;  /* 0x000000040f078211 */ /* 0x000fe400008f0c10 */
[----:B-1----:R-:W-:-:S04]  /*39c0*/  @!P0 LEA R2, P1, R11, R0, 0x1 ;  /* 0x000000000b028211 */ /* 0x002fc800078208ff */
[----:B------:R-:W-:Y:S02]  /*39d0*/  @!P0 LEA.HI.X R3, R11, R4, R14, 0x1, P1 ;  /* 0x000000040b038211 */ /* 0x000fe400008f0c0e */
[----:B------:R-:W1:Y:S01]  /*39e0*/  S2R R11, SR_TID.X ;  /* 0x00000000000b7919 */ /* 0x000e620000002100 */
[C---:B------:R-:W-:Y:S02]  /*39f0*/  LOP3.LUT P3, RZ, R10.reuse, 0x4, RZ, 0xc0, !PT ;  /* 0x000000040aff7812 */ /* 0x040fe4000786c0ff */
[C---:B------:R-:W-:Y:S02]  /*3a00*/  LOP3.LUT P1, RZ, R10.reuse, 0x2, RZ, 0xc0, !PT ;  /* 0x000000020aff7812 */ /* 0x040fe4000782c0ff */
[----:B------:R-:W-:-:S09]  /*3a10*/  LOP3.LUT P2, RZ, R10, 0x1, RZ, 0xc0, !PT ;  /* 0x000000010aff7812 */ /* 0x000fd2000784c0ff */
[----:B------:R2:W-:Y:S04]  /*3a20*/  @!P0 LDGSTS.E.BYPASS.LTC128B.128 [R219+0x17100], [R8.64], !P3 ;  /* 0x1710000008db8fae */ /* 0x0005e8000d901d46 */
[----:B------:R3:W-:Y:S01]  /*3a30*/  @!P0 LDGSTS.E.BYPASS.LTC128B.128 [R219+0x1b100], [R6.64], !P1 ;  /* 0x1b10000006db8fae */ /* 0x0007e2000c901d46 */
[----:B------:R-:W-:Y:S02]  /*3a40*/  ISETP.NE.AND P3, PT, R5, RZ, PT ;  /* 0x000000ff0500720c */ /* 0x000fe40003f65270 */
[----:B-1----:R-:W-:Y:S01]  /*3a50*/  SHF.R.S32.HI R10, RZ, 0x1f, R11 ;  /* 0x0000001fff0a7819 */ /* 0x002fe2000001140b */
[----:B------:R1:W-:Y:S01]  /*3a60*/  @!P0 LDGSTS.E.BYPASS.LTC128B.128 [R219+0x1f100], [R2.64], !P2 ;  /* 0x1f10000002db8fae */ /* 0x0003e2000d101d46 */
[----:B------:R-:W-:Y:S02]  /*3a70*/  IMAD.WIDE.U32 R4, R96, c[0x0][0x1e0], RZ ;  /* 0x0000780060047a25 */ /* 0x000fe400078e00ff */
[----:B------:R-:W-:Y:S01]  /*3a80*/  LEA.HI R10, R10, R11, RZ, 0x3 ;  /* 0x0000000b0a0a7211 */ /* 0x000fe200078f18ff */
[----:B------:R-:W0:Y:S03]  /*3a90*/  LDGDEPBAR ;  /* 0x00000000000079af */ /* 0x000e260000000000 */
[----:B------:R-:W-:-:S02]  /*3aa0*/  SHF.R.S32.HI R10, RZ, 0x3, R10 ;  /* 0x00000003ff0a7819 */ /* 0x000fc4000001140a */
[----:B---3--:R-:W-:-:S05]  /*3ab0*/  SHF.R.S32.HI R7, RZ, 0x1f, R96 ;  /* 0x0000001fff077819 */ /* 0x008fca0000011460 */
[----:B------:R-:W-:-:S04]  /*3ac0*/  IMAD R0, R7, c[0x0][0x1e0], RZ ;  /* 0x0000780007007a24 */ /* 0x000fc800078e02ff */
[----:B-1----:R-:W-:Y:S01]  /*3ad0*/  IMAD R2, R96, c[0x0][0x1e4], R0 ;  /* 0x0000790060027a24 */ /* 0x002fe200078e0200 */
[----:B------:R-:W-:-:S03]  /*3ae0*/  LEA R0, P0, R4, R232, 0x6 ;  /* 0x000000e804007211 */ /* 0x000fc600078030ff */
[----:B------:R-:W-:Y:S01]  /*3af0*/  IMAD.IADD R3, R5, 0x1, R2 ;  /* 0x0000000105037824 */ /* 0x000fe200078e0202 */
[----:B------:R-:W-:-:S04]  /*3b00*/  IADD3 R2, -R97, R242, -R10 ;  /* 0x000000f261027210 */ /* 0x000fc80007ffe90a */
[----:B------:R-:W-:Y:S02]  /*3b10*/  LEA.HI.X R3, R4, R231, R3, 0x6, P0 ;  /* 0x000000e704037211 */ /* 0x000fe400000f3403 */
[----:B------:R-:W-:Y:S01]  /*3b20*/  ISETP.GE.AND P0, PT, R2, 0x21, PT ;  /* 0x000000210200780c */ /* 0x000fe20003f06270 */
[----:B------:R-:W-:-:S04]  /*3b30*/  IMAD.MOV.U32 R4, RZ, RZ, 0x20 ;  /* 0x00000020ff047424 */ /* 0x000fc800078e00ff */
[----:B--2---:R-:W-:-:S04]  /*3b40*/  IMAD.WIDE.U32 R8, R4, c[0x0][0x1e0], RZ ;  /* 0x0000780004087a25 */ /* 0x004fc800078e00ff */
[----:B------:R-:W-:Y:S01]  /*3b50*/  IMAD R4, R4, c[0x0][0x1e4], RZ ;  /* 0x0000790004047a24 */ /* 0x000fe200078e02ff */
[----:B------:R-:W-:Y:S01]  /*3b60*/  WARPSYNC 0xffffffff ;  /* 0xffffffff00007948 */ /* 0x000fe20003800000 */
[----:B------:R-:W-:Y:S02]  /*3b70*/  BAR.SYNC.DEFER_BLOCKING 0x0 ;  /* 0x0000000000007b1d */ /* 0x000fe40000010000 */
[----:B------:R-:W-:-:S04]  /*3b80*/  @P0 IADD3 R6, P1, R0, R8, RZ ;  /* 0x0000000800060210 */ /* 0x000fc80007f3e0ff */
[----:B------:R-:W-:Y:S02]  /*3b90*/  @P0 IADD3.X R8, R3, R9, R4, P1, !PT ;  /* 0x0000000903080210 */ /* 0x000fe40000ffe404 */
[----:B------:R-:W-:-:S13]  /*3ba0*/  ISETP.GE.AND P1, PT, R2, 0x1, PT ;  /* 0x000000010200780c */ /* 0x000fda0003f26270 */
        /* <DEDUP_REMOVED lines=19> */
[----:B------:R-:W-:Y:S01]  /*3ce0*/  LEA R0, P0, R4, R234, 0x6 ;  /* 0x000000ea04007211 */ /* 0x000fe200078030ff */
[----:B--2---:R-:W-:Y:S01]  /*3cf0*/  IMAD.IADD R3, R5, 0x1, R6 ;  /* 0x0000000105037824 */ /* 0x004fe200078e0206 */
[----:B------:R-:W-:-:S04]  /*3d00*/  DEPBAR.LE SB0, 0x1 ;  /* 0x000080400000791a */ /* 0x000fc80000000000 */
[----:B------:R-:W-:Y:S01]  /*3d10*/  LEA.HI.X R3, R4, R236, R3, 0x6, P0 ;  /* 0x000000ec04037211 */ /* 0x000fe200000f3403 */
[----:B------:R-:W-:-:S04]  /*3d20*/  DEPBAR.LE SB0, 0x0 ;  /* 0x000080000000791a */ /* 0x000fc80000000000 */
[C---:B------:R-:W-:Y:S01]  /*3d30*/  LEA R2, P0, R0.reuse, c[0x0][0x1f8], 0x1 ;  /* 0x00007e0000027a11 */ /* 0x040fe200078008ff */
[----:B------:R-:W-:Y:S01]  /*3d40*/  BAR.SYNC.DEFER_BLOCKING 0x0 ;  /* 0x0000000000007b1d */ /* 0x000fe20000010000 */
[----:B------:R-:W-:Y:S02]  /*3d50*/  IMAD.MOV.U32 R4, RZ, RZ, c[0x0][0x208] ;  /* 0x00008200ff047624 */ /* 0x000fe400078e00ff */
[----:B------:R-:W-:Y:S01]  /*3d60*/  LEA.HI.X R3, R0, c[0x0][0x1fc], R3, 0x1, P0 ;  /* 0x00007f0000037a11 */ /* 0x000fe200000f0c03 */
[----:B------:R-:W-:Y:S01]  /*3d70*/  IMAD.IADD R98, R242, 0x1, -R97 ;  /* 0x00000001f2627824 */ /* 0x000fe200078e0a61 */
[----:B------:R-:W-:Y:S01]  /*3d80*/  LOP3.LUT R0, R24, 0x1, RZ, 0xc0, !PT ;  /* 0x0000000118007812 */ /* 0x000fe200078ec0ff */
[----:B------:R-:W-:Y:S01]  /*3d90*/  IMAD.MOV.U32 R5, RZ, RZ, c[0x0][0x20c] ;  /* 0x00008300ff057624 */ /* 0x000fe200078e00ff */
[----:B------:R-:W-:Y:S02]  /*3da0*/  P2R R14, PR, RZ, 0x40 ;  /* 0x00000040ff0e7803 */ /* 0x000fe40000000000 */
[----:B------:R-:W-:Y:S01]  /*3db0*/  ISETP.NE.U32.AND P6, PT, R0, 0x1, PT ;  /* 0x000000010000780c */ /* 0x000fe20003fc5070 */
[----:B------:R-:W-:Y:S01]  /*3dc0*/  IMAD.IADD R0, R98, 0x1, -R10 ;  /* 0x0000000162007824 */ /* 0x000fe200078e0a0a */
[----:B------:R-:W-:-:S04]  /*3dd0*/  LEA R12, P0, R4, R2, 0x6 ;  /* 0x00000002040c7211 */ /* 0x000fc800078030ff */
        /* <DEDUP_REMOVED lines=21> */
[----:B------:R-:W-:Y:S02]  /*3f30*/  P2R R15, PR, RZ, 0x20 ;  /* 0x00000020ff0f7803 */ /* 0x000fe40000000000 */
[C---:B------:R-:W-:Y:S02]  /*3f40*/  ISETP.LT.OR P6, PT, R0.reuse, 0x21, P6 ;  /* 0x000000210000780c */ /* 0x040fe400037c1670 */
[----:B------:R-:W-:-:S07]  /*3f50*/  ISETP.LT.OR P2, PT, R0, 0x21, !P2 ;  /* 0x000000210000780c */ /* 0x000fce0005741670 */
[----:B------:R2:W-:Y:S01]  /*3f60*/  LDGSTS.E.BYPASS.LTC128B.128 [R219+0x4100], [R2.64+0x100], !P0 ;  /* 0x0410010002db7fae */ /* 0x0005e2000c101d46 */
[----:B------:R-:W-:-:S04]  /*3f70*/  LOP3.LUT P0, RZ, R24, 0x8, RZ, 0xc0, !PT ;  /* 0x0000000818ff7812 */ /* 0x000fc8000780c0ff */
[C---:B------:R-:W-:Y:S02]  /*3f80*/  ISETP.LT.OR P5, PT, R0.reuse, 0x1, !P0 ;  /* 0x000000010000780c */ /* 0x040fe400047a1670 */
[C---:B------:R-:W-:Y:S02]  /*3f90*/  ISETP.LT.OR P1, PT, R0.reuse, 0x21, !P1 ;  /* 0x000000210000780c */ /* 0x040fe40004f21670 */
[----:B------:R-:W-:Y:S01]  /*3fa0*/  ISETP.LT.OR P0, PT, R0, 0x21, !P0 ;  /* 0x000000210000780c */ /* 0x000fe20004701670 */
[C---:B-1----:R-:W-:Y:S08]  /*3fb0*/  HMMA.16816.F32.BF16 R24, R4.reuse, R20, RZ ;  /* 0x000000140418723c */ /* 0x042ff000000418ff */
[----:B------:R1:W-:Y:S01]  /*3fc0*/  LDGSTS.E.BYPASS.LTC128B.128 [R219+0x6100], [R2.64+0x180], !P5 ;  /* 0x0610018002db7fae */ /* 0x0003e2000e901d46 */
[----:B------:R-:W-:Y:S03]  /*3fd0*/  HMMA.16816.F32.BF16 R28, R4, R22, RZ ;  /* 0x00000016041c723c */ /* 0x000fe600000418ff */
[----:B------:R1:W-:Y:S01]  /*3fe0*/  LDGSTS.E.BYPASS.LTC128B.128 [R219+0x1100], [R12.64], !P6 ;  /* 0x011000000cdb7fae */ /* 0x0003e2000f101d46 */
[----:B------:R-:W-:-:S03]  /*3ff0*/  ISETP.NE.AND P5, PT, R15, RZ, PT ;  /* 0x000000ff0f00720c */ /* 0x000fc60003fa5270 */
[----:B------:R1:W-:Y:S01]  /*4000*/  LDGSTS.E.BYPASS.LTC128B.128 [R219+0x3100], [R12.64+0x80], !P2 ;  /* 0x031000800cdb7fae */ /* 0x0003e2000d101d46 */
[C---:B--2---:R-:W-:Y:S01]  /*4010*/  HMMA.16816.F32.BF16 R20, R4.reuse, R16, RZ ;  /* 0x000000100414723c */ /* 0x044fe200000418ff */
[----:B------:R-:W-:Y:S02]  /*4020*/  ISETP.NE.AND P6, PT, R14, RZ, PT ;  /* 0x000000ff0e00720c */ /* 0x000fe40003fc5270 */
        /* <DEDUP_REMOVED lines=17> */
[----:B------:R-:W-:Y:S07]  /*4140*/  LDSM.16.M88.4 R48, [R195+0x1800] ;  /* 0x00180000c330783b */ /* 0x000fee0000000200 */
[C---:B------:R-:W-:Y:S01]  /*4150*/  HMMA.16816.F32.BF16 R32, R8.reuse, R60, R20 ;  /* 0x0000003c0820723c */ /* 0x040fe20000041814 */
[----:B------:R-:W2:Y:S07]  /*4160*/  LDSM.16.M88.4 R20, [R198+0x1800] ;  /* 0x00180000c614783b */ /* 0x000eae0000000200 */
        /* <DEDUP_REMOVED lines=162> */
[----:B------:R-:W2:Y:S07]  /*4b90*/  LDSM.16.M88.4 R60, [R204] ;  /* 0x00000000cc3c783b */ /* 0x000eae0000000200 */
[----:B------:R-:W-:Y:S01]  /*4ba0*/  HMMA.16816.F32.BF16 R64, R16, R72, R88 ;  /* 0x000000481040723c */ /* 0x000fe20000041858 */
[----:B------:R4:W1:Y:S07]  /*4bb0*/  MUFU.TANH R72, R0 ;  /* 0x0000000000487308 */ /* 0x00086e0000002400 */
[----:B---3--:R-:W-:Y:S01]  /*4bc0*/  HMMA.16816.F32.BF16 R36, R4, R52, R36 ;  /* 0x000000340424723c */ /* 0x008fe20000041824 */
[----:B----4-:R-:W-:-:S04]  /*4bd0*/  FMUL.FTZ R0, R50, c[0x0][0x320] ;  /* 0x0000c80032007a20 */ /* 0x010fc80000410000 */
[----:B------:R3:W4:Y:S03]  /*4be0*/  MUFU.TANH R77, R0 ;  /* 0x00000000004d7308 */ /* 0x0007260000002400 */
[----:B------:R-:W-:Y:S01]  /*4bf0*/  HMMA.16816.F32.BF16 R40, R12, R70, R44 ;  /* 0x000000460c28723c */ /* 0x000fe2000004182c */
[----:B------:R-:W-:Y:S01]  /*4c00*/  LDSM.16.M88.4 R44, [R198+0x7800] ;  /* 0x00780000c62c783b */ /* 0x000fe20000000200 */
[----:B---3--:R-:W-:-:S03]  /*4c10*/  FMUL.FTZ R0, R51, c[0x0][0x320] ;  /* 0x0000c80033007a20 */ /* 0x008fc60000410000 */
[----:B------:R-:W3:Y:S01]  /*4c20*/  LDSM.16.M88.4 R48, [R195+0x7000] ;  /* 0x00700000c330783b */ /* 0x000ee20000000200 */
        /* <DEDUP_REMOVED lines=19> */
[----:B-1----:R-:W-:-:S06]  /*4d60*/  FMUL.FTZ R0, R38, c[0x0][0x320] ;  /* 0x0000c80026007a20 */ /* 0x002fcc0000410000 */
[----:B------:R1:W1:Y:S01]  /*4d70*/  MUFU.TANH R53, R0 ;  /* 0x0000000000357308 */ /* 0x0002620000002400 */
        /* <DEDUP_REMOVED lines=55> */
[----:B------:R-:W-:Y:S02]  /*50f0*/  IMAD.MOV.U32 R5, RZ, RZ, c[0x0][0x1e0] ;  /* 0x00007800ff057624 */ /* 0x000fe400078e00ff */
[----:B------:R-:W-:Y:S01]  /*5100*/  IMAD.MOV.U32 R6, RZ, RZ, c[0x0][0x1e4] ;  /* 0x00007900ff067624 */ /* 0x000fe200078e00ff */
[----:B------:R-:W-:-:S05]  /*5110*/  SHF.R.S32.HI R2, RZ, 0x1f, R0 ;  /* 0x0000001fff027819 */ /* 0x000fca0000011400 */
[----:B------:R-:W-:Y:S02]  /*5120*/  IMAD R4, R2, c[0x0][0x1e0], RZ ;  /* 0x0000780002047a24 */ /* 0x000fe400078e02ff */
[----:B------:R-:W-:-:S04]  /*5130*/  IMAD.WIDE.U32 R2, R0, c[0x0][0x1e0], RZ ;  /* 0x0000780000027a25 */ /* 0x000fc800078e00ff */
[----:B------:R-:W-:Y:S01]  /*5140*/  IMAD R4, R0, c[0x0][0x1e4], R4 ;  /* 0x0000790000047a24 */ /* 0x000fe200078e0204 */
[----:B------:R-:W-:-:S03]  /*5150*/  LEA R0, P0, R2, R232, 0x6 ;  /* 0x000000e802007211 */ /* 0x000fc600078030ff */
[----:B------:R-:W-:-:S05]  /*5160*/  IMAD.IADD R3, R3, 0x1, R4 ;  /* 0x0000000103037824 */ /* 0x000fca00078e0204 */
[----:B------:R-:W-:Y:S02]  /*5170*/  LEA.HI.X R3, R2, R231, R3, 0x6, P0 ;  /* 0x000000e702037211 */ /* 0x000fe400000f3403 */
[----:B------:R-:W-:-:S04]  /*5180*/  LEA R2, P0, R0, c[0x0][0x1c8], 0x1 ;  /* 0x0000720000027a11 */ /* 0x000fc800078008ff */
[----:B------:R-:W-:Y:S02]  /*5190*/  LEA.HI.X R3, R0, c[0x0][0x1cc], R3, 0x1, P0 ;  /* 0x0000730000037a11 */ /* 0x000fe400000f0c03 */
[----:B------:R-:W-:-:S03]  /*51a0*/  LEA R4, P0, R5, R2, 0x6 ;  /* 0x0000000205047211 */ /* 0x000fc600078030ff */
[----:B------:R-:W-:Y:S01]  /*51b0*/  @!PT LDS RZ, [RZ] ;  /* 0x00000000fffff984 */ /* 0x000fe20000000800 */
[----:B------:R-:W-:Y:S01]  /*51c0*/  @!PT LDS RZ, [RZ] ;  /* 0x00000000fffff984 */ /* 0x000fe20000000800 */
[----:B------:R-:W-:Y:S01]  /*51d0*/  @!PT LDS RZ, [RZ] ;  /* 0x00000000fffff984 */ /* 0x000fe20000000800 */
[----:B------:R1:W-:Y:S01]  /*51e0*/  LDGSTS.E.BYPASS.LTC128B.128 [R219+0x8100], [R2.64], !P6 ;  /* 0x0810000002db7fae */ /* 0x0003e2000f101d46 */
[----:B------:R-:W-:-:S03]  /*51f0*/  LEA.HI.X R5, R5, R3, R6, 0x6, P0 ;  /* 0x0000000305057211 */ /* 0x000fc600000f3406 */
[----:B------:R1:W-:Y:S04]  /*5200*/  LDGSTS.E.BYPASS.LTC128B.128 [R219+0xa100], [R2.64+0x80], !P5 ;  /* 0x0a10008002db7fae */ /* 0x0003e8000e901d46 */
[----:B------:R1:W-:Y:S04]  /*5210*/  LDGSTS.E.BYPASS.LTC128B.128 [R219+0xc100], [R2.64+0x100], !P4 ;  /* 0x0c10010002db7fae */ /* 0x0003e8000e101d46 */
[----:B------:R1:W-:Y:S04]  /*5220*/  LDGSTS.E.BYPASS.LTC128B.128 [R219+0xe100], [R2.64+0x180], !P3 ;  /* 0x0e10018002db7fae */ /* 0x0003e8000d901d46 */
[----:B------:R1:W-:Y:S04]  /*5230*/  LDGSTS.E.BYPASS.LTC128B.128 [R219+0x9100], [R4.64], !P6 ;  /* 0x0910000004db7fae */ /* 0x0003e8000f101d46 */
[----:B------:R1:W-:Y:S04]  /*5240*/  LDGSTS.E.BYPASS.LTC128B.128 [R219+0xb100], [R4.64+0x80], !P5 ;  /* 0x0b10008004db7fae */ /* 0x0003e8000e901d46 */
[----:B------:R1:W-:Y:S04]  /*5250*/  LDGSTS.E.BYPASS.LTC128B.128 [R219+0xd100], [R4.64+0x100], !P4 ;  /* 0x0d10010004db7fae */ /* 0x0003e8000e101d46 */
[----:B------:R1:W-:Y:S02]  /*5260*/  LDGSTS.E.BYPASS.LTC128B.128 [R219+0xf100], [R4.64+0x180], !P3 ;  /* 0x0f10018004db7fae */ /* 0x0003e4000d901d46 */
.L_x_1675:
[----:B--234-:R-:W-:Y:S05]  /*5270*/  BSYNC B0 ;  /* 0x0000000000007941 */ /* 0x01cfea0003800000 */
.L_x_1674:
[----:B-1----:R-:W2:Y:S01]  /*5280*/  LDL R0, [R1+0x44] ;  /* 0x0000440001007983 */ /* 0x002ea20000100800 */
[----:B------:R-:W-:-:S03]  /*5290*/  IMAD.MOV.U32 R2, RZ, RZ, c[0x0][0x2c4] ;  /* 0x0000b100ff027624 */ /* 0x000fc600078e00ff */
[----:B------:R-:W2:Y:S04]  /*52a0*/  LDL R125, [R1+0x18] ;  /* 0x00001800017d7983 */ /* 0x000ea80000100800 */
[----:B------:R-:W3:Y:S04]  /*52b0*/  LDL R14, [R1+0x4] ;  /* 0x00000400010e7983 */ /* 0x000ee80000100800 */
[----:B------:R-:W3:Y:S01]  /*52c0*/  LDL R243, [R1+0x10] ;  /* 0x0000100001f37983 */ /* 0x000ee20000100800 */
[----:B------:R-:W-:Y:S01]  /*52d0*/  ISETP.NE.AND P0, PT, R2, 0x1, PT ;  /* 0x000000010200780c */ /* 0x000fe20003f05270 */
[----:B------:R-:W-:Y:S01]  /*52e0*/  IMAD.MOV.U32 R8, RZ, RZ, c[0x0][0x32c] ;  /* 0x0000cb00ff087624 */ /* 0x000fe200078e00ff */
[----:B------:R-:W-:Y:S01]  /*52f0*/  ULDC UR4, c[0x0][0x324] ;  /* 0x0000c90000047ab9 */ /* 0x000fe20000000800 */
[----:B------:R-:W0:Y:S03]  /*5300*/  LDGDEPBAR ;  /* 0x00000000000079af */ /* 0x000e260000000000 */
[----:B------:R-:W-:Y:S01]  /*5310*/  ISETP.GE.AND P2, PT, R8, 0x1, PT ;  /* 0x000000010800780c */ /* 0x000fe20003f46270 */
[----:B------:R-:W-:Y:S01]  /*5320*/  ULOP3.LUT UR4, URZ, UR4, URZ, 0x33, !UPT ;  /* 0x000000043f047292 */ /* 0x000fe2000f8e333f */
[----:B--2---:R-:W-:-:S05]  /*5330*/  IMAD.IADD R0, R0, 0x1, R125 ;  /* 0x0000000100007824 */ /* 0x004fca00078e027d */
[----:B------:R-:W-:-:S04]  /*5340*/  @P0 IMAD.HI.U32 R2, R0, c[0x0][0x2c8], RZ ;  /* 0x0000b20000020a27 */ /* 0x000fc800078e00ff */
[----:B------:R-:W-:Y:S01]  /*5350*/  IMAD.MOV.U32 R4, RZ, RZ, R0 ;  /* 0x000000ffff047224 */ /* 0x000fe200078e0000 */
[----:B------:R-:W-:-:S05]  /*5360*/  @P0 SHF.R.U32.HI R4, RZ, c[0x0][0x2cc], R2 ;  /* 0x0000b300ff040a19 */ /* 0x000fca0000011602 */
[----:B------:R-:W1:Y:S01]  /*5370*/  SHFL.IDX PT, R3, R4, RZ, 0x1c1f ;  /* 0x001c1fff04037589 */ /* 0x000e6200000e0000 */
[----:B------:R-:W-:-:S04]  /*5380*/  IADD3 R0, R242, 0x1, -R97 ;  /* 0x00000001f2007810 */ /* 0x000fc80007ffe861 */
[----:B---3--:R-:W-:-:S04]  /*5390*/  IADD3 R0, -R243, R0, -R14 ;  /* 0x00000000f3007210 */ /* 0x008fc80007ffe90e */
[----:B------:R-:W-:Y:S01]  /*53a0*/  IADD3 R5, R0, c[0x0][0x328], RZ ;  /* 0x0000ca0000057a10 */ /* 0x000fe20007ffe0ff */
[----:B------:R-:W-:Y:S01]  /*53b0*/  IMAD.IADD R7, R98, 0x1, -R14 ;  /* 0x0000000162077824 */ /* 0x000fe200078e0a0e */
[----:B------:R-:W-:-:S03]  /*53c0*/  IADD3 R6, R0, UR4, RZ ;  /* 0x0000000400067c10 */ /* 0x000fc6000fffe0ff */
[--C-:B-1----:R-:W-:Y:S02]  /*53d0*/  IMAD.IADD R2, R5, 0x1, R3.reuse ;  /* 0x0000000105027824 */ /* 0x102fe400078e0203 */
[----:B------:R-:W-:-:S03]  /*53e0*/  IMAD.IADD R0, R6, 0x1, R3 ;  /* 0x0000000106007824 */ /* 0x000fc600078e0203 */
        /* <DEDUP_REMOVED lines=13> */
.L_x_1678:
[----:B------:R-:W-:-:S04]  /*54c0*/  MOV R8, c[0x0][0x32c] ;  /* 0x0000cb0000087a02 */ /* 0x000fc80000000f00 */
[----:B------:R-:W-:-:S13]  /*54d0*/  ISETP.NE.AND P0, PT, R8, 0x1, PT ;  /* 0x000000010800780c */ /* 0x000fda0003f05270 */
[----:B------:R-:W-:-:S05]  /*54e0*/  @P0 IMAD.HI.U32 R8, R3, c[0x0][0x330], RZ ;  /* 0x0000cc0003080a27 */ /* 0x000fca00078e00ff */
[----:B------:R-:W-:Y:S02]  /*54f0*/  @P0 SHF.R.U32.HI R3, RZ, c[0x0][0x334], R8 ;  /* 0x0000cd00ff030a19 */ /* 0x000fe40000011608 */
.L_x_1679:
[----:B------:R-:W-:Y:S05]  /*5500*/  BSYNC B0 ;  /* 0x0000000000007941 */ /* 0x000fea0003800000 */
.L_x_1677:
[----:B------:R-:W-:-:S04]  /*5510*/  IMAD R3, R3, c[0x0][0x32c], -R97 ;  /* 0x0000cb0003037a24 */ /* 0x000fc800078e0a61 */
[----:B------:R-:W-:-:S05]  /*5520*/  IMAD.IADD R3, R3, 0x1, -R14 ;  /* 0x0000000103037824 */ /* 0x000fca00078e0a0e */
[----:B------:R-:W-:Y:S02]  /*5530*/  IADD3 R8, R3, c[0x0][0x32c], RZ ;  /* 0x0000cb0003087a10 */ /* 0x000fe40007ffe0ff */
[----:B------:R-:W-:Y:S02]  /*5540*/  IMNMX R0, R0, R3, !PT ;  /* 0x0000000300007217 */ /* 0x000fe40007800200 */
[----:B------:R-:W-:Y:S02]  /*5550*/  IMNMX R2, R2, R8, PT ;  /* 0x0000000802027217 */ /* 0x000fe40003800200 */
.L_x_1676:
[----:B------:R-:W-:Y:S01]  /*5560*/  ISETP.GT.AND P1, PT, R238, RZ, PT ;  /* 0x000000ffee00720c */ /* 0x000fe20003f24270 */
        /* <DEDUP_REMOVED lines=64> */
.L_x_1682:
[----:B------:R-:W-:-:S04]  /*5970*/  MOV R4, c[0x0][0x32c] ;  /* 0x0000cb0000047a02 */ /* 0x000fc80000000f00 */
[----:B------:R-:W-:-:S13]  /*5980*/  ISETP.NE.AND P0, PT, R4, 0x1, PT ;  /* 0x000000010400780c */ /* 0x000fda0003f05270 */
[----:B------:R-:W-:-:S05]  /*5990*/  @P0 IMAD.HI.U32 R4, R3, c[0x0][0x330], RZ ;  /* 0x0000cc0003040a27 */ /* 0x000fca00078e00ff */
[----:B------:R-:W-:Y:S02]  /*59a0*/  @P0 SHF.R.U32.HI R3, RZ, c[0x0][0x334], R4 ;  /* 0x0000cd00ff030a19 */ /* 0x000fe40000011604 */
.L_x_1683:
[----:B------:R-:W-:Y:S05]  /*59b0*/  BSYNC B0 ;  /* 0x0000000000007941 */ /* 0x000fea0003800000 */
.L_x_1681:
[----:B------:R-:W-:-:S04]  /*59c0*/  IMAD R3, R3, c[0x0][0x32c], -R97 ;  /* 0x0000cb0003037a24 */ /* 0x000fc800078e0a61 */
[----:B------:R-:W-:-:S05]  /*59d0*/  IMAD.IADD R3, R3, 0x1, -R14 ;  /* 0x0000000103037824 */ /* 0x000fca00078e0a0e */
[----:B------:R-:W-:Y:S02]  /*59e0*/  IADD3 R4, R3, c[0x0][0x32c], RZ ;  /* 0x0000cb0003047a10 */ /* 0x000fe40007ffe0ff */
[----:B------:R-:W-:Y:S02]  /*59f0*/  IMNMX R0, R0, R3, !PT ;  /* 0x0000000300007217 */ /* 0x000fe40007800200 */
[----:B------:R-:W-:Y:S02]  /*5a00*/  IMNMX R2, R2, R4, PT ;  /* 0x0000000402027217 */ /* 0x000fe40003800200 */
.L_x_1680:
[----:B------:R-:W-:Y:S01]  /*5a10*/  ISETP.GT.AND P0, PT, R0, RZ, P1 ;  /* 0x000000ff0000720c */ /* 0x000fe20000f04270 */
[----:B------:R-:W-:Y:S01]  /*5a20*/  LDSM.16.MT88.4 R36, [R193+0x800] ;  /* 0x00080000c124783b */ /* 0x000fe20000004200 */
[----:B------:R-:W-:Y:S02]  /*5a30*/  FMNMX.FTZ R3, R8, R9, !PT ;  /* 0x0000000908037209 */ /* 0x000fe40007810000 */
[----:B------:R-:W-:Y:S01]  /*5a40*/  ISETP.LT.OR P0, PT, R2, 0x1, P0 ;  /* 0x000000010200780c */ /* 0x000fe20000701670 */
[----:B------:R-:W-:Y:S01]  /*5a50*/  LDSM.16.MT88.4 R48, [R197] ;  /* 0x00000000c530783b */ /* 0x000fe20000004200 */
[----:B------:R-:W-:-:S02]  /*5a60*/  FMNMX.FTZ R3, R11, R3, !PT ;  /* 0x000000030b037209 */ /* 0x000fc40007810000 */
[----:B------:R-:W-:Y:S01]  /*5a70*/  FSEL R6, R77, -INF , !P0 ;  /* 0xff8000004d067808 */ /* 0x000fe20004000000 */
[----:B------:R-:W-:Y:S01]  /*5a80*/  LDSM.16.MT88.4 R60, [R193+0x2000] ;  /* 0x00200000c13c783b */ /* 0x000fe20000004200 */
[----:B------:R-:W-:Y:S02]  /*5a90*/  ISETP.GT.AND P0, PT, R0, 0x1, P1 ;  /* 0x000000010000780c */ /* 0x000fe40000f04270 */
[----:B------:R-:W-:Y:S01]  /*5aa0*/  FMNMX.FTZ R3, R13, R3, !PT ;  /* 0x000000030d037209 */ /* 0x000fe20007810000 */
[----:B------:R-:W-:Y:S01]  /*5ab0*/  LDSM.16.MT88.4 R76, [R197+0x2000] ;  /* 0x00200000c54c783b */ /* 0x000fe20000004200 */
[----:B------:R-:W-:Y:S02]  /*5ac0*/  ISETP.LT.OR P0, PT, R2, 0x2, P0 ;  /* 0x000000020200780c */ /* 0x000fe40000701670 */
[----:B------:R-:W-:Y:S02]  /*5ad0*/  FMNMX.FTZ R3, R15, R3, !PT ;  /* 0x000000030f037209 */ /* 0x000fe40007810000 */
[----:B------:R-:W-:-:S02]  /*5ae0*/  FSEL R7, R73, -INF , !P0 ;  /* 0xff80000049077808 */ /* 0x000fc40004000000 */
[----:B------:R-:W-:Y:S01]  /*5af0*/  ISETP.GT.AND P0, PT, R0, 0x8, P1 ;  /* 0x000000080000780c */ /* 0x000fe20000f04270 */
[----:B------:R-:W-:Y:S01]  /*5b00*/  LDSM.16.MT88.4 R72, [R197+0x800] ;  /* 0x00080000c548783b */ /* 0x000fe20000004200 */
[----:B------:R-:W-:Y:S02]  /*5b10*/  FMNMX.FTZ R3, R22, R3, !PT ;  /* 0x0000000316037209 */ /* 0x000fe40007810000 */
[----:B------:R-:W-:Y:S02]  /*5b20*/  ISETP.LT.OR P0, PT, R2, 0x9, P0 ;  /* 0x000000090200780c */ /* 0x000fe40000701670 */
[----:B------:R-:W-:Y:S02]  /*5b30*/  FMNMX.FTZ R3, R23, R3, !PT ;  /* 0x0000000317037209 */ /* 0x000fe40007810000 */
[----:B------:R-:W-:Y:S02]  /*5b40*/  FSEL R10, R70, -INF , !P0 ;  /* 0xff800000460a7808 */ /* 0x000fe40004000000 */
[----:B------:R-:W-:Y:S01]  /*5b50*/  ISETP.GT.AND P0, PT, R0, 0x9, P1 ;  /* 0x000000090000780c */ /* 0x000fe20000f04270 */
[----:B------:R-:W-:Y:S01]  /*5b60*/  LDSM.16.MT88.4 R68, [R194+0x2000] ;  /* 0x00200000c244783b */ /* 0x000fe20000004200 */
[----:B------:R-:W-:-:S02]  /*5b70*/  FMNMX.FTZ R3, R24, R3, !PT ;  /* 0x0000000318037209 */ /* 0x000fc40007810000 */
[----:B------:R-:W-:Y:S02]  /*5b80*/  ISETP.LT.OR P0, PT, R2, 0xa, P0 ;  /* 0x0000000a0200780c */ /* 0x000fe40000701670 */
[----:B------:R-:W-:Y:S02]  /*5b90*/  FMNMX.FTZ R3, R106, R3, !PT ;  /* 0x000000036a037209 */ /* 0x000fe40007810000 */
[----:B------:R-:W-:Y:S02]  /*5ba0*/  FSEL R14, R56, -INF , !P0 ;  /* 0xff800000380e7808 */ /* 0x000fe40004000000 */
[----:B------:R-:W-:Y:S01]  /*5bb0*/  ISETP.GT.AND P0, PT, R0, 0x10, P1 ;  /* 0x000000100000780c */ /* 0x000fe20000f04270 */
[----:B------:R-:W-:Y:S01]  /*5bc0*/  LDSM.16.MT88.4 R56, [R197+0x2800] ;  /* 0x00280000c538783b */ /* 0x000fe20000004200 */
[----:B------:R-:W-:Y:S02]  /*5bd0*/  FMNMX.FTZ R4, R6, R7, !PT ;  /* 0x0000000706047209 */ /* 0x000fe40007810000 */
[----:B------:R-:W-:-:S02]  /*5be0*/  ISETP.LT.OR P0, PT, R2, 0x11, P0 ;  /* 0x000000110200780c */ /* 0x000fc40000701670 */
[----:B------:R-:W-:Y:S02]  /*5bf0*/  FMNMX.FTZ R3, R105, R3, !PT ;  /* 0x0000000369037209 */ /* 0x000fe40007810000 */
[----:B------:R-:W-:Y:S02]  /*5c00*/  FSEL R20, R53, -INF , !P0 ;  /* 0xff80000035147808 */ /* 0x000fe40004000000 */
[----:B------:R-:W-:Y:S02]  /*5c10*/  ISETP.GT.AND P0, PT, R0, 0x11, P1 ;  /* 0x000000110000780c */ /* 0x000fe40000f04270 */
[----:B------:R-:W-:Y:S02]  /*5c20*/  FMNMX.FTZ R4, R10, R4, !PT ;  /* 0x000000040a047209 */ /* 0x000fe40007810000 */
[----:B------:R-:W-:Y:S02]  /*5c30*/  ISETP.LT.OR P0, PT, R2, 0x12, P0 ;  /* 0x000000120200780c */ /* 0x000fe40000701670 */
[----:B------:R-:W-:-:S02]  /*5c40*/  FMNMX.FTZ R3, R104, R3, !PT ;  /* 0x0000000368037209 */ /* 0x000fc40007810000 */
[----:B------:R-:W-:Y:S02]  /*5c50*/  FSEL R21, R43, -INF , !P0 ;  /* 0xff8000002b157808 */ /* 0x000fe40004000000 */
[----:B------:R-:W-:Y:S02]  /*5c60*/  ISETP.GT.AND P0, PT, R0, 0x18, P1 ;  /* 0x000000180000780c */ /* 0x000fe40000f04270 */
[----:B------:R-:W-:Y:S02]  /*5c70*/  FMNMX.FTZ R4, R14, R4, !PT ;  /* 0x000000040e047209 */ /* 0x000fe40007810000 */
[----:B------:R-:W-:Y:S02]  /*5c80*/  ISETP.LT.OR P0, PT, R2, 0x19, P0 ;  /* 0x000000190200780c */ /* 0x000fe40000701670 */
[----:B------:R-:W-:Y:S02]  /*5c90*/  FMNMX.FTZ R3, R103, R3, !PT ;  /* 0x0000000367037209 */ /* 0x000fe40007810000 */
[----:B------:R-:W-:-:S02]  /*5ca0*/  FSEL R52, R42, -INF , !P0 ;  /* 0xff8000002a347808 */ /* 0x000fc40004000000 */
[----:B------:R-:W-:Y:S02]  /*5cb0*/  ISETP.GT.AND P0, PT, R0, 0x19, P1 ;  /* 0x000000190000780c */ /* 0x000fe40000f04270 */
[----:B------:R-:W-:Y:S02]  /*5cc0*/  FMNMX.FTZ R4, R20, R4, !PT ;  /* 0x0000000414047209 */ /* 0x000fe40007810000 */
[----:B------:R-:W-:Y:S02]  /*5cd0*/  ISETP.LT.OR P0, PT, R2, 0x1a, P0 ;  /* 0x0000001a0200780c */ /* 0x000fe40000701670 */
[----:B------:R-:W-:Y:S02]  /*5ce0*/  FMNMX.FTZ R3, R107, R3, !PT ;  /* 0x000000036b037209 */ /* 0x000fe40007810000 */
[----:B------:R-:W-:Y:S02]  /*5cf0*/  FSEL R53, R40, -INF , !P0 ;  /* 0xff80000028357808 */ /* 0x000fe40004000000 */
[----:B------:R-:W-:-:S02]  /*5d00*/  ISETP.GT.AND P0, PT, R0, 0x20, P1 ;  /* 0x000000200000780c */ /* 0x000fc40000f04270 */
[----:B------:R-:W-:Y:S02]  /*5d10*/  FMNMX.FTZ R4, R21, R4, !PT ;  /* 0x0000000415047209 */ /* 0x000fe40007810000 */
[----:B------:R-:W-:Y:S02]  /*5d20*/  ISETP.LT.OR P0, PT, R2, 0x21, P0 ;  /* 0x000000210200780c */ /* 0x000fe40000701670 */
[----:B------:R-:W-:Y:S02]  /*5d30*/  FMNMX.FTZ R3, R109, R3, !PT ;  /* 0x000000036d037209 */ /* 0x000fe40007810000 */
[----:B------:R-:W-:Y:S02]  /*5d40*/  FSEL R83, R33, -INF , !P0 ;  /* 0xff80000021537808 */ /* 0x000fe40004000000 */
[----:B------:R-:W-:Y:S02]  /*5d50*/  ISETP.GT.AND P0, PT, R0, 0x21, P1 ;  /* 0x000000210000780c */ /* 0x000fe40000f04270 */
        /* <DEDUP_REMOVED lines=10> */
[----:B------:R-:W-:Y:S01]  /*5e00*/  ISETP.GT.AND P0, PT, R0, 0x29, P1 ;  /* 0x000000290000780c */ /* 0x000fe20000f04270 */
[----:B------:R-:W1:Y:S01]  /*5e10*/  SHFL.BFLY PT, R5, R3, 0x2, 0x1f ;  /* 0x0c401f0003057f89 */ /* 0x000e6200000e0000 */
        /* <DEDUP_REMOVED lines=9> */
[----:B------:R-:W-:-:S04]  /*5eb0*/  ISETP.GT.AND P0, PT, R0, 0x31, P1 ;  /* 0x000000310000780c */ /* 0x000fc80000f04270 */
[----:B------:R-:W-:-:S04]  /*5ec0*/  ISETP.LT.OR P0, PT, R2, 0x32, P0 ;  /* 0x000000320200780c */ /* 0x000fc80000701670 */
[----:B------:R-:W-:Y:S02]  /*5ed0*/  FSEL R100, R19, -INF , !P0 ;  /* 0xff80000013647808 */ /* 0x000fe40004000000 */
[----:B------:R-:W-:-:S04]  /*5ee0*/  ISETP.GT.AND P0, PT, R0, 0x38, P1 ;  /* 0x000000380000780c */ /* 0x000fc80000f04270 */
[----:B------:R-:W-:-:S04]  /*5ef0*/  ISETP.LT.OR P0, PT, R2, 0x39, P0 ;  /* 0x000000390200780c */ /* 0x000fc80000701670 */
[----:B------:R-:W-:Y:S02]  /*5f00*/  FSEL R87, R18, -INF , !P0 ;  /* 0xff80000012577808 */ /* 0x000fe40004000000 */
[----:B------:R-:W-:Y:S01]  /*5f10*/  ISETP.GT.AND P0, PT, R0, 0x39, P1 ;  /* 0x000000390000780c */ /* 0x000fe20000f04270 */
[----:B------:R-:W-:Y:S01]  /*5f20*/  LDSM.16.MT88.4 R16, [R193] ;  /* 0x00000000c110783b */ /* 0x000fe20000004200 */
[----:B------:R-:W-:Y:S02]  /*5f30*/  FMNMX.FTZ R0, R101, R4, !PT ;  /* 0x0000000465007209 */ /* 0x000fe40007810000 */
[----:B------:R-:W-:Y:S02]  /*5f40*/  ISETP.LT.OR P0, PT, R2, 0x3a, P0 ;  /* 0x0000003a0200780c */ /* 0x000fe40000701670 */
[----:B------:R-:W-:Y:S02]  /*5f50*/  FMNMX.FTZ R0, R100, R0, !PT ;  /* 0x0000000064007209 */ /* 0x000fe40007810000 */
[----:B------:R-:W-:-:S02]  /*5f60*/  FSEL R82, R29, -INF , !P0 ;  /* 0xff8000001d527808 */ /* 0x000fc40004000000 */
[----:B------:R-:W-:Y:S01]  /*5f70*/  FMNMX.FTZ R2, R87, R0, !PT ;  /* 0x0000000057027209 */ /* 0x000fe20007810000 */
[----:B------:R-:W-:Y:S01]  /*5f80*/  LDSM.16.MT88.4 R28, [R196] ;  /* 0x00000000c41c783b */ /* 0x000fe20000004200 */
[----:B-1----:R-:W-:Y:S02]  /*5f90*/  FMNMX.FTZ R0, R3, R5, !PT ;  /* 0x0000000503007209 */ /* 0x002fe40007810000 */
        /* <DEDUP_REMOVED lines=19> */
[----:B--2---:R-:W-:Y:S01]  /*60d0*/  FFMA.FTZ R3, R11, c[0x0][0x2d0], -R2 ;  /* 0x0000b4000b037a23 */ /* 0x004fe20000010802 */
[----:B---3--:R-:W-:-:S03]  /*60e0*/  F2FP.BF16.PACK_AB R8, R110, R111 ;  /* 0x0000006f6e08723e */ /* 0x008fc600000010ff */
[----:B------:R1:W2:Y:S02]  /*60f0*/  MUFU.EX2 R229, R3 ;  /* 0x0000000300e57308 */ /* 0x0002a40000000800 */
[--C-:B-1----:R-:W-:Y:S02]  /*6100*/  FFMA.FTZ R3, R15, c[0x0][0x2d0], -R2.reuse ;  /* 0x0000b4000f037a23 */ /* 0x102fe40000010802 */
[----:B------:R-:W-:-:S04]  /*6110*/  FFMA.FTZ R15, R102, c[0x0][0x2d0], -R2 ;  /* 0x0000b400660f7a23 */ /* 0x000fc80000010802 */
[----:B------:R1:W-:Y:S08]  /*6120*/  MUFU.EX2 R241, R3 ;  /* 0x0000000300f17308 */ /* 0x0003f00000000800 */
[----:B------:R-:W-:Y:S01]  /*6130*/  MUFU.EX2 R15, R15 ;  /* 0x0000000f000f7308 */ /* 0x000fe20000000800 */
[----:B-1----:R-:W-:-:S07]  /*6140*/  FFMA.FTZ R3, R6, c[0x0][0x2d0], -R0 ;  /* 0x0000b40006037a23 */ /* 0x002fce0000010800 */
[----:B------:R1:W-:Y:S02]  /*6150*/  MUFU.EX2 R80, R3 ;  /* 0x0000000300507308 */ /* 0x0003e40000000800 */
[--C-:B-1----:R-:W-:Y:S02]  /*6160*/  FFMA.FTZ R3, R7, c[0x0][0x2d0], -R0.reuse ;  /* 0x0000b40007037a23 */ /* 0x102fe40000010800 */
[----:B------:R-:W1:Y:S04]  /*6170*/  LDSM.16.MT88.4 R4, [R194] ;  /* 0x00000000c204783b */ /* 0x000e680000004200 */
[----:B------:R3:W4:Y:S02]  /*6180*/  MUFU.EX2 R13, R3 ;  /* 0x00000003000d7308 */ /* 0x0007240000000800 */
[----:B---3--:R-:W-:Y:S01]  /*6190*/  FFMA.FTZ R3, R10, c[0x0][0x2d0], -R0 ;  /* 0x0000b4000a037a23 */ /* 0x008fe20000010800 */
[----:B--2---:R-:W-:-:S02]  /*61a0*/  F2FP.BF16.PACK_AB R10, R240, R229 ;  /* 0x000000e5f00a723e */ /* 0x004fc400000010ff */
[----:B----4-:R-:W-:-:S03]  /*61b0*/  F2FP.BF16.PACK_AB R9, R13, R80 ;  /* 0x000000500d09723e */ /* 0x010fc600000010ff */
[----:B------:R2:W-:Y:S02]  /*61c0*/  MUFU.EX2 R81, R3 ;  /* 0x0000000300517308 */ /* 0x0005e40000000800 */
[--C-:B--2---:R-:W-:Y:S02]  /*61d0*/  FFMA.FTZ R3, R14, c[0x0][0x2d0], -R0.reuse ;  /* 0x0000b4000e037a23 */ /* 0x104fe40000010800 */
[----:B------:R-:W-:-:S04]  /*61e0*/  FFMA.FTZ R14, R87, c[0x0][0x2d0], -R0 ;  /* 0x0000b400570e7a23 */ /* 0x000fc80000010800 */
[----:B------:R2:W3:Y:S02]  /*61f0*/  MUFU.EX2 R228, R3 ;  /* 0x0000000300e47308 */ /* 0x0004e40000000800 */
[----:B--2---:R-:W-:Y:S01]  /*6200*/  FFMA.FTZ R3, R22, c[0x0][0x2d0], -R2 ;  /* 0x0000b40016037a23 */ /* 0x004fe20000010802 */
[----:B---3--:R-:W-:-:S05]  /*6210*/  F2FP.BF16.PACK_AB R11, R228, R81 ;  /* 0x00000051e40b723e */ /* 0x008fca00000010ff */
[----:B------:R2:W3:Y:S02]  /*6220*/  MUFU.EX2 R252, R3 ;  /* 0x0000000300fc7308 */ /* 0x0004e40000000800 */
[C---:B------:R-:W-:Y:S08]  /*6230*/  HMMA.16816.F32.BF16 R40, R8.reuse, R18, RZ ;  /* 0x000000120828723c */ /* 0x040ff000000418ff */
[----:B------:R-:W-:Y:S01]  /*6240*/  HMMA.16816.F32.BF16 R44, R8, R16, RZ ;  /* 0x00000010082c723c */ /* 0x000fe200000418ff */
[----:B--2---:R-:W-:-:S04]  /*6250*/  FFMA.FTZ R3, R23, c[0x0][0x2d0], -R2 ;  /* 0x0000b40017037a23 */ /* 0x004fc80000010802 */
[----:B------:R2:W-:Y:S03]  /*6260*/  MUFU.EX2 R251, R3 ;  /* 0x0000000300fb7308 */ /* 0x0005e60000000800 */
[C---:B------:R-:W-:Y:S08]  /*6270*/  HMMA.16816.F32.BF16 R16, R8.reuse, R48, RZ ;  /* 0x000000300810723c */ /* 0x040ff000000418ff */
[----:B------:R-:W-:Y:S01]  /*6280*/  HMMA.16816.F32.BF16 R64, R8, R50, RZ ;  /* 0x000000320840723c */ /* 0x000fe200000418ff */
[----:B------:R-:W-:Y:S01]  /*6290*/  LDSM.16.MT88.4 R48, [R196+0x800] ;  /* 0x00080000c430783b */ /* 0x000fe20000004200 */
[----:B--2---:R-:W-:-:S06]  /*62a0*/  FFMA.FTZ R3, R24, c[0x0][0x2d0], -R2 ;  /* 0x0000b40018037a23 */ /* 0x004fcc0000010802 */
[----:B-1----:R-:W-:Y:S01]  /*62b0*/  HMMA.16816.F32.BF16 R24, R8, R4, RZ ;  /* 0x000000040818723c */ /* 0x002fe200000418ff */
[----:B------:R1:W2:Y:S06]  /*62c0*/  MUFU.EX2 R124, R3 ;  /* 0x00000003007c7308 */ /* 0x0002ac0000000800 */
[----:B---3--:R-:W-:Y:S01]  /*62d0*/  F2FP.BF16.PACK_AB R4, R252, R241 ;  /* 0x000000f1fc04723e */ /* 0x008fe200000010ff */
[----:B-1----:R-:W-:-:S04]  /*62e0*/  FFMA.FTZ R3, R20, c[0x0][0x2d0], -R0 ;  /* 0x0000b40014037a23 */ /* 0x002fc80000010800 */
[----:B------:R1:W-:Y:S02]  /*62f0*/  MUFU.EX2 R135, R3 ;  /* 0x0000000300877308 */ /* 0x0003e40000000800 */
[--C-:B-1----:R-:W-:Y:S02]  /*6300*/  FFMA.FTZ R3, R21, c[0x0][0x2d0], -R0.reuse ;  /* 0x0000b40015037a23 */ /* 0x102fe40000010800 */
[----:B------:R-:W-:Y:S04]  /*6310*/  HMMA.16816.F32.BF16 R20, R8, R6, RZ ;  /* 0x000000060814723c */ /* 0x000fe800000418ff */
[----:B------:R1:W3:Y:S03]  /*6320*/  MUFU.EX2 R127, R3 ;  /* 0x00000003007f7308 */ /* 0x0002e60000000800 */
[----:B--2---:R-:W-:Y:S01]  /*6330*/  F2FP.BF16.PACK_AB R6, R124, R251 ;  /* 0x000000fb7c06723e */ /* 0x004fe200000010ff */
[----:B-1----:R-:W-:Y:S01]  /*6340*/  FFMA.FTZ R3, R52, c[0x0][0x2d0], -R0 ;  /* 0x0000b40034037a23 */ /* 0x002fe20000010800 */
[----:B---3--:R-:W-:-:S03]  /*6350*/  F2FP.BF16.PACK_AB R5, R127, R135 ;  /* 0x000000877f05723e */ /* 0x008fc600000010ff */
[----:B------:R1:W-:Y:S02]  /*6360*/  MUFU.EX2 R126, R3 ;  /* 0x00000003007e7308 */ /* 0x0003e40000000800 */
[----:B-1----:R-:W-:Y:S02]  /*6370*/  FFMA.FTZ R3, R53, c[0x0][0x2d0], -R0 ;  /* 0x0000b40035037a23 */ /* 0x002fe40000010800 */
[----:B------:R-:W-:Y:S04]  /*6380*/  HMMA.16816.F32.BF16 R52, R8, R28, RZ ;  /* 0x0000001c0834723c */ /* 0x000fe800000418ff */
[----:B------:R-:W1:Y:S02]  /*6390*/  MUFU.EX2 R237, R3 ;  /* 0x0000000300ed7308 */ /* 0x000e640000000800 */
[----:B-1----:R-:W-:Y:S01]  /*63a0*/  F2FP.BF16.PACK_AB R7, R237, R126 ;  /* 0x0000007eed07723e */ /* 0x002fe200000010ff */
[----:B------:R-:W-:-:S02]  /*63b0*/  FFMA.FTZ R3, R106, c[0x0][0x2d0], -R2 ;  /* 0x0000b4006a037a23 */ /* 0x000fc40000010802 */
[----:B------:R-:W-:-:S03]  /*63c0*/  IMAD.MOV.U32 R106, RZ, RZ, R125 ;  /* 0x000000ffff6a7224 */ /* 0x000fc600078e007d */
[----:B------:R1:W-:Y:S01]  /*63d0*/  MUFU.EX2 R248, R3 ;  /* 0x0000000300f87308 */ /* 0x0003e20000000800 */
[C---:B------:R-:W-:Y:S01]  /*63e0*/  HMMA.16816.F32.BF16 R144, R4.reuse, R38, R40 ;  /* 0x000000260490723c */ /* 0x040fe20000041828 */
[----:B------:R-:W2:Y:S07]  /*63f0*/  LDSM.16.MT88.4 R40, [R194+0x2800] ;  /* 0x00280000c228783b */ /* 0x000eae0000004200 */
[----:B------:R-:W-:Y:S01]  /*6400*/  HMMA.16816.F32.BF16 R136, R4, R36, R44 ;  /* 0x000000240488723c */ /* 0x000fe2000004182c */
[----:B------:R-:W3:Y:S01]  /*6410*/  LDSM.16.MT88.4 R44, [R193+0x2800] ;  /* 0x00280000c12c783b */ /* 0x000ee20000004200 */
[----:B-1----:R-:W-:-:S06]  /*6420*/  FFMA.FTZ R3, R105, c[0x0][0x2d0], -R2 ;  /* 0x0000b40069037a23 */ /* 0x002fcc0000010802 */
[C---:B------:R-:W-:Y:S01]  /*6430*/  HMMA.16816.F32.BF16 R224, R4.reuse, R32, R24 ;  /* 0x0000002004e0723c */ /* 0x040fe20000041818 */
[----:B------:R-:W-:Y:S01]  /*6440*/  IMAD.MOV.U32 R105, RZ, RZ, R124 ;  /* 0x000000ffff697224 */ /* 0x000fe200078e007c */
[----:B------:R1:W4:Y:S06]  /*6450*/  MUFU.EX2 R239, R3 ;  /* 0x0000000300ef7308 */ /* 0x00032c0000000800 */
[----:B------:R-:W-:Y:S08]  /*6460*/  HMMA.16816.F32.BF16 R152, R4, R34, R20 ;  /* 0x000000220498723c */ /* 0x000ff00000041814 */
[----:B------:R-:W-:Y:S01]  /*6470*/  HMMA.16816.F32.BF16 R36, R8, R30, RZ ;  /* 0x0000001e0824723c */ /* 0x000fe200000418ff */
[----:B-1----:R-:W-:-:S04]  /*6480*/  FFMA.FTZ R3, R104, c[0x0][0x2d0], -R2 ;  /* 0x0000b40068037a23 */ /* 0x002fc80000010802 */
[----:B------:R1:W-:Y:S03]  /*6490*/  MUFU.EX2 R250, R3 ;  /* 0x0000000300fa7308 */ /* 0x0003e60000000800 */
[C---:B------:R-:W-:Y:S08]  /*64a0*/  HMMA.16816.F32.BF16 R24, R8.reuse, R68, RZ ;  /* 0x000000440818723c */ /* 0x040ff000000418ff */
[----:B------:R-:W-:Y:S01]  /*64b0*/  HMMA.16816.F32.BF16 R20, R8, R70, RZ ;  /* 0x000000460814723c */ /* 0x000fe200000418ff */
[----:B------:R-:W5:Y:S01]  /*64c0*/  LDSM.16.MT88.4 R68, [R196+0x2000] ;  /* 0x00200000c444783b */ /* 0x000f620000004200 */
[----:B-1----:R-:W-:-:S06]  /*64d0*/  FFMA.FTZ R3, R103, c[0x0][0x2d0], -R2 ;  /* 0x0000b40067037a23 */ /* 0x002fcc0000010802 */
[----:B------:R-:W-:Y:S01]  /*64e0*/  HMMA.16816.F32.BF16 R28, R8, R62, RZ ;  /* 0x0000003e081c723c */ /* 0x000fe200000418ff */
[----:B------:R1:W1:Y:S07]  /*64f0*/  MUFU.EX2 R249, R3 ;  /* 0x0000000300f97308 */ /* 0x00026e0000000800 */
[----:B------:R-:W-:Y:S08]  /*6500*/  HMMA.16816.F32.BF16 R220, R4, R72, R16 ;  /* 0x0000004804dc723c */ /* 0x000ff00000041810 */
[----:B------:R-:W-:Y:S01]  /*6510*/  HMMA.16816.F32.BF16 R32, R8, R60, RZ ;  /* 0x0000003c0820723c */ /* 0x000fe200000418ff */
[----:B-1----:R-:W-:-:S04]  /*6520*/  FFMA.FTZ R3, R83, c[0x0][0x2d0], -R0 ;  /* 0x0000b40053037a23 */ /* 0x002fc80000010800 */
[----:B------:R1:W-:Y:S03]  /*6530*/  MUFU.EX2 R125, R3 ;  /* 0x00000003007d7308 */ /* 0x0003e60000000800 */
[C---:B------:R-:W-:Y:S08]  /*6540*/  HMMA.16816.F32.BF16 R16, R8.reuse, R76, RZ ;  /* 0x0000004c0810723c */ /* 0x040ff000000418ff */
[----:B------:R-:W-:Y:S01]  /*6550*/  HMMA.16816.F32.BF16 R60, R8, R78, RZ ;  /* 0x0000004e083c723c */ /* 0x000fe200000418ff */
[----:B-1----:R-:W-:-:S07]  /*6560*/  FADD.FTZ R3, R111, R110 ;  /* 0x0000006e6f037221 */ /* 0x002fce0000010000 */
[----:B------:R-:W-:Y:S01]  /*6570*/  HMMA.16816.F32.BF16 R160, R4, R74, R64 ;  /* 0x0000004a04a0723c */ /* 0x000fe20000041840 */
[----:B------:R-:W1:Y:S01]  /*6580*/  LDSM.16.MT88.4 R64, [R193+0x4000] ;  /* 0x00400000c140783b */ /* 0x000e620000004200 */
[----:B------:R-:W-:Y:S02]  /*6590*/  FADD.FTZ R229, R229, R3 ;  /* 0x00000003e5e57221 */ /* 0x000fe40000010000 */
[----:B------:R-:W-:-:S04]  /*65a0*/  FFMA.FTZ R3, R100, c[0x0][0x2d0], -R0 ;  /* 0x0000b40064037a23 */ /* 0x000fc80000010800 */
[C---:B--2---:R-:W-:Y:S01]  /*65b0*/  HMMA.16816.F32.BF16 R180, R4.reuse, R40, R24 ;  /* 0x0000002804b4723c */ /* 0x044fe20000041818 */
[----:B------:R-:W2:Y:S07]  /*65c0*/  LDSM.16.MT88.4 R24, [R196+0x2800] ;  /* 0x00280000c418783b */ /* 0x000eae0000004200 */
[C---:B---3--:R-:W-:Y:S01]  /*65d0*/  HMMA.16816.F32.BF16 R72, R4.reuse, R46, R28 ;  /* 0x0000002e0448723c */ /* 0x048fe2000004181c */
[----:B------:R-:W3:Y:S07]  /*65e0*/  LDSM.16.MT88.4 R28, [R194+0x4000] ;  /* 0x00400000c21c783b */ /* 0x000eee0000004200 */
[C---:B------:R-:W-:Y:S01]  /*65f0*/  HMMA.16816.F32.BF16 R184, R4.reuse, R44, R32 ;  /* 0x0000002c04b8723c */ /* 0x040fe20000041820 */
[----:B------:R-:W1:Y:S07]  /*6600*/  LDSM.16.MT88.4 R44, [R193+0x4800] ;  /* 0x00480000c12c783b */ /* 0x000e6e0000004200 */
[C---:B------:R-:W-:Y:S08]  /*6610*/  HMMA.16816.F32.BF16 R176, R4.reuse, R56, R16 ;  /* 0x0000003804b0723c */ /* 0x040ff00000041810 */
[C---:B------:R-:W-:Y:S01]  /*6620*/  HMMA.16816.F32.BF16 R168, R4.reuse, R58, R60 ;  /* 0x0000003a04a8723c */ /* 0x040fe2000004183c */
[----:B------:R-:W2:Y:S04]  /*6630*/  LDSM.16.MT88.4 R56, [R197+0x4000] ;  /* 0x00400000c538783b */ /* 0x000ea80000004200 */
[----:B------:R-:W-:Y:S03]  /*6640*/  LDSM.16.MT88.4 R60, [R196+0x4000] ;  /* 0x00400000c43c783b */ /* 0x000fe60000004200 */
[----:B------:R-:W-:Y:S01]  /*6650*/  HMMA.16816.F32.BF16 R76, R4, R42, R20 ;  /* 0x0000002a044c723c */ /* 0x000fe20000041814 */
[----:B------:R-:W2:Y:S07]  /*6660*/  LDSM.16.MT88.4 R40, [R194+0x4800] ;  /* 0x00480000c228783b */ /* 0x000eae0000004200 */
[C---:B-----5:R-:W-:Y:S08]  /*6670*/  HMMA.16816.F32.BF16 R20, R8.reuse, R68, RZ ;  /* 0x000000440814723c */ /* 0x060ff000000418ff */
[----:B------:R-:W-:Y:S08]  /*6680*/  HMMA.16816.F32.BF16 R16, R8, R70, RZ ;  /* 0x000000460810723c */ /* 0x000ff000000418ff */
[----:B------:R-:W-:Y:S08]  /*6690*/  HMMA.16816.F32.BF16 R172, R4, R50, R36 ;  /* 0x0000003204ac723c */ /* 0x000ff00000041824 */
[----:B-1----:R-:W-:Y:S08]  /*66a0*/  HMMA.16816.F32.BF16 R36, R8, R64, RZ ;  /* 0x000000400824723c */ /* 0x002ff000000418ff */
[C---:B------:R-:W-:Y:S01]  /*66b0*/  HMMA.16816.F32.BF16 R188, R4.reuse, R48, R52 ;  /* 0x0000003004bc723c */ /* 0x040fe20000041834 */
[----:B------:R-:W1:Y:S04]  /*66c0*/  LDSM.16.MT88.4 R52, [R197+0x4800] ;  /* 0x00480000c534783b */ /* 0x000e680000004200 */
[----:B------:R-:W-:Y:S03]  /*66d0*/  LDSM.16.MT88.4 R48, [R196+0x4800] ;  /* 0x00480000c430783b */ /* 0x000fe60000004200 */
[----:B--2---:R-:W-:Y:S08]  /*66e0*/  HMMA.16816.F32.BF16 R164, R4, R24, R20 ;  /* 0x0000001804a4723c */ /* 0x004ff00000041814 */
[C---:B------:R-:W-:Y:S01]  /*66f0*/  HMMA.16816.F32.BF16 R32, R8.reuse, R66, RZ ;  /* 0x000000420820723c */ /* 0x040fe200000418ff */
[----:B------:R-:W2:Y:S07]  /*6700*/  LDSM.16.MT88.4 R64, [R193+0x6000] ;  /* 0x00600000c140783b */ /* 0x000eae0000004200 */
[----:B---3--:R-:W-:Y:S08]  /*6710*/  HMMA.16816.F32.BF16 R20, R8, R28, RZ ;  /* 0x0000001c0814723c */ /* 0x008ff000000418ff */
[----:B------:R-:W-:Y:S08]  /*6720*/  HMMA.16816.F32.BF16 R156, R4, R26, R16 ;  /* 0x0000001a049c723c */ /* 0x000ff00000041810 */
[----:B------:R-:W-:Y:S08]  /*6730*/  HMMA.16816.F32.BF16 R16, R8, R30, RZ ;  /* 0x0000001e0810723c */ /* 0x000ff000000418ff */
[----:B------:R-:W-:Y:S01]  /*6740*/  HMMA.16816.F32.BF16 R148, R4, R44, R36 ;  /* 0x0000002c0494723c */ /* 0x000fe20000041824 */
[----:B------:R-:W3:Y:S07]  /*6750*/  LDSM.16.MT88.4 R36, [R194+0x6000] ;  /* 0x00600000c224783b */ /* 0x000eee0000004200 */
[----:B------:R-:W-:Y:S08]  /*6760*/  HMMA.16816.F32.BF16 R28, R8, R58, RZ ;  /* 0x0000003a081c723c */ /* 0x000ff000000418ff */
[C---:B------:R-:W-:Y:S01]  /*6770*/  HMMA.16816.F32.BF16 R128, R4.reuse, R46, R32 ;  /* 0x0000002e0480723c */ /* 0x040fe20000041820 */
[----:B------:R-:W5:Y:S07]  /*6780*/  LDSM.16.MT88.4 R44, [R193+0x6800] ;  /* 0x00680000c12c783b */ /* 0x000f6e0000004200 */
[----:B------:R-:W-:Y:S08]  /*6790*/  HMMA.16816.F32.BF16 R140, R4, R40, R20 ;  /* 0x00000028048c723c */ /* 0x000ff00000041814 */
[C---:B------:R-:W-:Y:S08]  /*67a0*/  HMMA.16816.F32.BF16 R20, R8.reuse, R62, RZ ;  /* 0x0000003e0814723c */ /* 0x040ff000000418ff */
[----:B------:R-:W-:Y:S08]  /*67b0*/  HMMA.16816.F32.BF16 R32, R8, R56, RZ ;  /* 0x000000380820723c */ /* 0x000ff000000418ff */
[C---:B-1----:R-:W-:Y:S01]  /*67c0*/  HMMA.16816.F32.BF16 R112, R4.reuse, R54, R28 ;  /* 0x000000360470723c */ /* 0x042fe2000004181c */
[----:B------:R-:W1:Y:S07]  /*67d0*/  LDSM.16.MT88.4 R28, [R194+0x6800] ;  /* 0x00680000c21c783b */ /* 0x000e6e0000004200 */
[----:B------:R-:W-:Y:S08]  /*67e0*/  HMMA.16816.F32.BF16 R120, R4, R42, R16 ;  /* 0x0000002a0478723c */ /* 0x000ff00000041810 */
[----:B--2---:R-:W-:Y:S08]  /*67f0*/  HMMA.16816.F32.BF16 R16, R8, R64, RZ ;  /* 0x000000400810723c */ /* 0x004ff000000418ff */
[C---:B------:R-:W-:Y:S08]  /*6800*/  HMMA.16816.F32.BF16 R92, R4.reuse, R50, R20 ;  /* 0x00000032045c723c */ /* 0x040ff00000041814 */
[----:B------:R-:W-:Y:S01]  /*6810*/  HMMA.16816.F32.BF16 R116, R4, R52, R32 ;  /* 0x000000340474723c */ /* 0x000fe20000041820 */
[----:B------:R-:W2:Y:S07]  /*6820*/  LDSM.16.MT88.4 R32, [R197+0x6000] ;  /* 0x00600000c520783b */ /* 0x000eae0000004200 */
[C---:B---3--:R-:W-:Y:S08]  /*6830*/  HMMA.16816.F32.BF16 R20, R8.reuse, R36, RZ ;  /* 0x000000240814723c */ /* 0x048ff000000418ff */
[----:B------:R-:W-:Y:S08]  /*6840*/  HMMA.16816.F32.BF16 R24, R8, R60, RZ ;  /* 0x0000003c0818723c */ /* 0x000ff000000418ff */
[----:B-----5:R-:W-:Y:S08]  /*6850*/  HMMA.16816.F32.BF16 R88, R4, R44, R16 ;  /* 0x0000002c0458723c */ /* 0x020ff00000041810 */
[----:B------:R-:W-:Y:S08]  /*6860*/  HMMA.16816.F32.BF16 R16, R8, R38, RZ ;  /* 0x000000260810723c */ /* 0x000ff000000418ff */
[C---:B-1----:R-:W-:Y:S01]  /*6870*/  HMMA.16816.F32.BF16 R56, R4.reuse, R28, R20 ;  /* 0x0000001c0438723c */ /* 0x042fe20000041814 */
[----:B------:R-:W1:Y:S07]  /*6880*/  LDSM.16.MT88.4 R20, [R197+0x6800] ;  /* 0x00680000c514783b */ /* 0x000e6e0000004200 */
[----:B------:R-:W-:Y:S08]  /*6890*/  HMMA.16816.F32.BF16 R96, R4, R48, R24 ;  /* 0x000000300460723c */ /* 0x000ff00000041818 */
[----:B------:R-:W-:Y:S08]  /*68a0*/  HMMA.16816.F32.BF16 R24, R8, R66, RZ ;  /* 0x000000420818723c */ /* 0x000ff000000418ff */
[----:B------:R-:W-:Y:S08]  /*68b0*/  HMMA.16816.F32.BF16 R52, R4, R30, R16 ;  /* 0x0000001e0434723c */ /* 0x000ff00000041810 */
[----:B--2---:R-:W-:Y:S08]  /*68c0*/  HMMA.16816.F32.BF16 R16, R8, R32, RZ ;  /* 0x000000200810723c */ /* 0x004ff000000418ff */
[C---:B------:R-:W-:Y:S11]  /*68d0*/  HMMA.16816.F32.BF16 R60, R4.reuse, R46, R24 ;  /* 0x0000002e043c723c */ /* 0x040ff60000041818 */
[----:B------:R-:W-:Y:S05]  /*68e0*/  @!UPT UIADD3 URZ, URZ, URZ, URZ ;  /* 0x0000003f3f3ff290 */ /* 0x000fea000fffe03f */
[----:B-1----:R-:W-:Y:S08]  /*68f0*/  HMMA.16816.F32.BF16 R44, R4, R20, R16 ;  /* 0x00000014042c723c */ /* 0x002ff00000041810 */
[----:B------:R-:W-:Y:S11]  /*6900*/  HMMA.16816.F32.BF16 R16, R8, R34, RZ ;  /* 0x000000220810723c */ /* 0x000ff600000418ff */
[----:B------:R-:W-:Y:S11]  /*6910*/  @!UPT UIADD3 URZ, URZ, URZ, URZ ;  /* 0x0000003f3f3ff290 */ /* 0x000ff6000fffe03f */
[----:B------:R-:W-:Y:S02]  /*6920*/  @!UPT UIADD3 URZ, URZ, URZ, URZ ;  /* 0x0000003f3f3ff290 */ /* 0x000fe4000fffe03f */
[----:B------:R-:W-:Y:S01]  /*6930*/  HMMA.16816.F32.BF16 R36, R4, R22, R16 ;  /* 0x000000160424723c */ /* 0x000fe20000041810 */
[----:B------:R-:W1:Y:S07]  /*6940*/  LDSM.16.MT88.4 R16, [R196+0x6000] ;  /* 0x00600000c410783b */ /* 0x000e6e0000004200 */
[C---:B-1----:R-:W-:Y:S08]  /*6950*/  HMMA.16816.F32.BF16 R20, R8.reuse, R16, RZ ;  /* 0x000000100814723c */ /* 0x042ff000000418ff */
[----:B------:R-:W-:Y:S01]  /*6960*/  HMMA.16816.F32.BF16 R8, R8, R18, RZ ;  /* 0x000000120808723c */ /* 0x000fe200000418ff */
[----:B------:R-:W1:Y:S11]  /*6970*/  LDSM.16.MT88.4 R16, [R196+0x6800] ;  /* 0x00680000c410783b */ /* 0x000e760000004200 */
[----:B------:R-:W-:Y:S04]  /*6980*/  @!UPT UIADD3 URZ, URZ, URZ, URZ ;  /* 0x0000003f3f3ff290 */ /* 0x000fe8000fffe03f */
[C---:B-1----:R-:W-:Y:S07]  /*6990*/  HMMA.16816.F32.BF16 R28, R4.reuse, R16, R20 ;  /* 0x00000010041c723c */ /* 0x042fee0000041814 */
[----:B------:R-:W-:Y:S01]  /*69a0*/  FFMA.FTZ R17, R108, c[0x0][0x2d0], -R2 ;  /* 0x0000b4006c117a23 */ /* 0x000fe20000010802 */
[----:B------:R-:W-:Y:S01]  /*69b0*/  HMMA.16816.F32.BF16 R20, R4, R18, R8 ;  /* 0x000000120414723c */ /* 0x000fe20000041808 */
[----:B------:R-:W1:Y:S01]  /*69c0*/  LDSM.16.MT88.4 R8, [R193+0x1000] ;  /* 0x00100000c108783b */ /* 0x000e620000004200 */
[----:B------:R-:W-:-:S03]  /*69d0*/  FFMA.FTZ R16, R82, c[0x0][0x2d0], -R0 ;  /* 0x0000b40052107a23 */ /* 0x000fc60000010800 */
[----:B------:R-:W-:Y:S02]  /*69e0*/  MUFU.EX2 R17, R17 ;  /* 0x0000001100117308 */ /* 0x000fe40000000800 */
[--C-:B------:R-:W-:Y:S01]  /*69f0*/  FFMA.FTZ R19, R107, c[0x0][0x2d0], -R2.reuse ;  /* 0x0000b4006b137a23 */ /* 0x100fe20000010802 */
[----:B----4-:R-:W-:Y:S01]  /*6a00*/  F2FP.BF16.PACK_AB R4, R239, R248 ;  /* 0x000000f8ef04723e */ /* 0x010fe200000010ff */
[----:B------:R-:W-:Y:S01]  /*6a10*/  FFMA.FTZ R18, R109, c[0x0][0x2d0], -R2 ;  /* 0x0000b4006d127a23 */ /* 0x000fe20000010802 */
[----:B------:R-:W-:Y:S01]  /*6a20*/  F2FP.BF16.PACK_AB R6, R249, R250 ;  /* 0x000000faf906723e */ /* 0x000fe200000010ff */
[--C-:B------:R-:W-:Y:S02]  /*6a30*/  FFMA.FTZ R2, R84, c[0x0][0x2d0], -R0.reuse ;  /* 0x0000b40054027a23 */ /* 0x100fe40000010800 */
[----:B------:R-:W-:Y:S08]  /*6a40*/  MUFU.EX2 R19, R19 ;  /* 0x0000001300137308 */ /* 0x000ff00000000800 */
[----:B------:R2:W3:Y:S08]  /*6a50*/  MUFU.EX2 R124, R2 ;  /* 0x00000002007c7308 */ /* 0x0004f00000000800 */
[----:B------:R-:W-:Y:S01]  /*6a60*/  MUFU.EX2 R18, R18 ;  /* 0x0000001200127308 */ /* 0x000fe20000000800 */
[----:B--2---:R-:W-:Y:S01]  /*6a70*/  FFMA.FTZ R2, R85, c[0x0][0x2d0], -R0 ;  /* 0x0000b40055027a23 */ /* 0x004fe20000010800 */
[----:B---3--:R-:W-:-:S06]  /*6a80*/  F2FP.BF16.PACK_AB R5, R124, R125 ;  /* 0x0000007d7c05723e */ /* 0x008fcc00000010ff */
[----:B------:R2:W-:Y:S02]  /*6a90*/  MUFU.EX2 R133, R2 ;  /* 0x0000000200857308 */ /* 0x0005e40000000800 */
[----:B--2---:R-:W-:-:S06]  /*6aa0*/  FFMA.FTZ R2, R86, c[0x0][0x2d0], -R0 ;  /* 0x0000b40056027a23 */ /* 0x004fcc0000010800 */
[----:B------:R-:W2:Y:S02]  /*6ab0*/  MUFU.EX2 R134, R2 ;  /* 0x0000000200867308 */ /* 0x000ea40000000800 */
[----:B--2---:R-:W-:Y:S01]  /*6ac0*/  F2FP.BF16.PACK_AB R7, R134, R133 ;  /* 0x000000858607723e */ /* 0x004fe200000010ff */
[----:B------:R-:W-:Y:S02]  /*6ad0*/  FADD.FTZ R2, R80, R13 ;  /* 0x0000000d50027221 */ /* 0x000fe40000010000 */
[----:B------:R-:W-:Y:S02]  /*6ae0*/  FFMA.FTZ R13, R101, c[0x0][0x2d0], -R0 ;  /* 0x0000b400650d7a23 */ /* 0x000fe40000010800 */
[----:B------:R-:W-:Y:S02]  /*6af0*/  FADD.FTZ R0, R81, R2 ;  /* 0x0000000251007221 */ /* 0x000fe40000010000 */
[----:B-1----:R-:W-:Y:S01]  /*6b00*/  HMMA.16816.F32.BF16 R136, R4, R8, R136 ;  /* 0x000000080488723c */ /* 0x002fe20000041888 */
[----:B------:R-:W-:-:S02]  /*6b10*/  IMAD.MOV.U32 R2, RZ, RZ, R240 ;  /* 0x000000ffff027224 */ /* 0x000fc400078e00f0 */
[----:B------:R-:W-:Y:S02]  /*6b20*/  FADD.FTZ R0, R228, R0 ;  /* 0x00000000e4007221 */ /* 0x000fe40000010000 */
[----:B------:R-:W-:Y:S02]  /*6b30*/  FADD.FTZ R2, R2, R229 ;  /* 0x000000e502027221 */ /* 0x000fe40000010000 */
[----:B------:R-:W-:Y:S01]  /*6b40*/  FADD.FTZ R0, R135, R0 ;  /* 0x0000000087007221 */ /* 0x000fe20000010000 */
[----:B------:R-:W-:Y:S01]  /*6b50*/  HMMA.16816.F32.BF16 R24, R4, R10, R144 ;  /* 0x0000000a0418723c */ /* 0x000fe20000041890 */
[----:B------:R-:W1:Y:S02]  /*6b60*/  LDSM.16.MT88.4 R8, [R194+0x1000] ;  /* 0x00100000c208783b */ /* 0x000e640000004200 */
[----:B------:R-:W-:-:S04]  /*6b70*/  FADD.FTZ R0, R127, R0 ;  /* 0x000000007f007221 */ /* 0x000fc80000010000 */
[----:B------:R-:W-:-:S04]  /*6b80*/  FADD.FTZ R0, R126, R0 ;  /* 0x000000007e007221 */ /* 0x000fc80000010000 */
[----:B------:R-:W-:-:S04]  /*6b90*/  FADD.FTZ R0, R237, R0 ;  /* 0x00000000ed007221 */ /* 0x000fc80000010000 */
[----:B------:R-:W-:-:S04]  /*6ba0*/  FADD.FTZ R0, R125, R0 ;  /* 0x000000007d007221 */ /* 0x000fc80000010000 */
[----:B------:R-:W-:-:S04]  /*6bb0*/  FADD.FTZ R0, R124, R0 ;  /* 0x000000007c007221 */ /* 0x000fc80000010000 */
[----:B------:R-:W-:-:S04]  /*6bc0*/  FADD.FTZ R0, R133, R0 ;  /* 0x0000000085007221 */ /* 0x000fc80000010000 */
        /* <DEDUP_REMOVED lines=20> */
[----:B------:R-:W-:Y:S01]  /*6d10*/  IMAD.MOV.U32 R167, RZ, RZ, R105 ;  /* 0x000000ffffa77224 */ /* 0x000fe200078e0069 */
[----:B------:R-:W-:Y:S01]  /*6d20*/  HMMA.16816.F32.BF16 R220, R4, R10, R156 ;  /* 0x0000000a04dc723c */ /* 0x000fe2000004189c */
[----:B------:R-:W1:Y:S01]  /*6d30*/  LDSM.16.MT88.4 R8, [R193+0x5000] ;  /* 0x00500000c108783b */ /* 0x000e620000004200 */
[----:B------:R-:W-:-:S02]  /*6d40*/  IMAD.MOV.U32 R166, RZ, RZ, R106 ;  /* 0x000000ffffa67224 */ /* 0x000fc400078e006a */
[----:B------:R-:W-:Y:S02]  /*6d50*/  IMAD.MOV.U32 R165, RZ, RZ, R243 ;  /* 0x000000ffffa57224 */ /* 0x000fe400078e00f3 */
[----:B------:R-:W-:Y:S02]  /*6d60*/  IMAD.MOV.U32 R164, RZ, RZ, R242 ;  /* 0x000000ffffa47224 */ /* 0x000fe400078e00f2 */
[----:B------:R-:W-:Y:S02]  /*6d70*/  IMAD.MOV.U32 R159, RZ, RZ, R241 ;  /* 0x000000ffff9f7224 */ /* 0x000fe400078e00f1 */
[----:B------:R-:W-:Y:S02]  /*6d80*/  IMAD.MOV.U32 R229, RZ, RZ, R166 ;  /* 0x000000ffffe57224 */ /* 0x000fe400078e00a6 */
[----:B------:R-:W-:Y:S02]  /*6d90*/  FADD.FTZ R2, R159, R2 ;  /* 0x000000029f027221 */ /* 0x000fe40000010000 */
[----:B------:R-:W-:Y:S02]  /*6da0*/  LDSM.16.MT88.4 R156, [R197+0x1800] ;  /* 0x00180000c59c783b */ /* 0x000fe40000004200 */
[----:B------:R-:W-:-:S04]  /*6db0*/  FADD.FTZ R2, R252, R2 ;  /* 0x00000002fc027221 */ /* 0x000fc80000010000 */
[----:B------:R-:W-:Y:S01]  /*6dc0*/  FADD.FTZ R2, R251, R2 ;  /* 0x00000002fb027221 */ /* 0x000fe20000010000 */
[C---:B-1----:R-:W-:Y:S01]  /*6dd0*/  HMMA.16816.F32.BF16 R180, R4.reuse, R8, R148 ;  /* 0x0000000804b4723c */ /* 0x042fe20000041894 */
[----:B------:R-:W-:Y:S07]  /*6de0*/  LDSM.16.MT88.4 R148, [R194+0x1800] ;  /* 0x00180000c294783b */ /* 0x000fee0000004200 */
[----:B------:R-:W-:Y:S01]  /*6df0*/  HMMA.16816.F32.BF16 R100, R4, R10, R128 ;  /* 0x0000000a0464723c */ /* 0x000fe20000041880 */
[----:B------:R-:W1:Y:S06]  /*6e00*/  LDSM.16.MT88.4 R8, [R194+0x5000] ;  /* 0x00500000c208783b */ /* 0x000e6c0000004200 */
[----:B------:R-:W-:-:S02]  /*6e10*/  F2FP.BF16.PACK_AB R128, R18, R19 ;  /* 0x000000131280723e */ /* 0x000fc400000010ff */
[----:B------:R-:W-:Y:S01]  /*6e20*/  F2FP.BF16.PACK_AB R130, R15, R17 ;  /* 0x000000110f82723e */ /* 0x000fe200000010ff */
[C---:B-1----:R-:W-:Y:S01]  /*6e30*/  HMMA.16816.F32.BF16 R104, R4.reuse, R8, R140 ;  /* 0x000000080468723c */ /* 0x042fe2000004188c */
[----:B------:R-:W-:Y:S07]  /*6e40*/  LDSM.16.MT88.4 R140, [R193+0x1800] ;  /* 0x00180000c18c783b */ /* 0x000fee0000004200 */
        /* <DEDUP_REMOVED lines=21> */
[----:B------:R1:W-:Y:S07]  /*6fa0*/  MUFU.EX2 R8, R13 ;  /* 0x0000000d00087308 */ /* 0x0003ee0000000800 */
[----:B------:R-:W-:Y:S01]  /*6fb0*/  HMMA.16816.F32.BF16 R20, R4, R10, R20 ;  /* 0x0000000a0414723c */ /* 0x000fe20000041814 */
[----:B------:R2:W3:Y:S01]  /*6fc0*/  MUFU.EX2 R9, R3 ;  /* 0x0000000300097308 */ /* 0x0004e20000000800 */
[----:B------:R-:W-:Y:S07]  /*6fd0*/  LDSM.16.MT88.4 R4, [R196+0x7800] ;  /* 0x00780000c404783b */ /* 0x000fee0000004200 */
[----:B------:R4:W-:Y:S01]  /*6fe0*/  MUFU.EX2 R10, R14 ;  /* 0x0000000e000a7308 */ /* 0x0009e20000000800 */
[----:B-1----:R-:W-:-:S02]  /*6ff0*/  IMAD.MOV.U32 R13, RZ, RZ, R164 ;  /* 0x000000ffff0d7224 */ /* 0x002fc400078e00a4 */
[----:B--2---:R-:W-:-:S05]  /*7000*/  IMAD.MOV.U32 R3, RZ, RZ, R167 ;  /* 0x000000ffff037224 */ /* 0x004fca00078e00a7 */
[----:B------:R-:W1:Y:S01]  /*7010*/  MUFU.EX2 R11, R16 ;  /* 0x00000010000b7308 */ /* 0x000e620000000800 */
[----:B---3--:R-:W-:Y:S01]  /*7020*/  F2FP.BF16.PACK_AB R129, R9, R8 ;  /* 0x000000080981723e */ /* 0x008fe200000010ff */
[----:B------:R-:W-:Y:S02]  /*7030*/  FADD.FTZ R2, R3, R2 ;  /* 0x0000000203027221 */ /* 0x000fe40000010000 */
[----:B------:R-:W-:Y:S02]  /*7040*/  IMAD.MOV.U32 R3, RZ, RZ, c[0x0][0x2c4] ;  /* 0x0000b100ff037624 */ /* 0x000fe400078e00ff */
[----:B----4-:R-:W-:Y:S02]  /*7050*/  IMAD.MOV.U32 R14, RZ, RZ, R165 ;  /* 0x000000ffff0e7224 */ /* 0x010fe400078e00a5 */
[----:B------:R-:W2:Y:S01]  /*7060*/  LDSM.16.MT88.4 R164, [R196+0x1800] ;  /* 0x00180000c4a4783b */ /* 0x000ea20000004200 */
[----:B------:R-:W-:Y:S01]  /*7070*/  FADD.FTZ R2, R248, R2 ;  /* 0x00000002f8027221 */ /* 0x000fe20000010000 */
[----:B------:R-:W-:-:S03]  /*7080*/  ISETP.NE.AND P1, PT, R3, 0x1, PT ;  /* 0x000000010300780c */ /* 0x000fc60003f25270 */
[----:B------:R-:W-:Y:S01]  /*7090*/  FADD.FTZ R2, R239, R2 ;  /* 0x00000002ef027221 */ /* 0x000fe20000010000 */
[----:B-1----:R-:W-:-:S03]  /*70a0*/  F2FP.BF16.PACK_AB R131, R11, R10 ;  /* 0x0000000a0b83723e */ /* 0x002fc600000010ff */
[----:B------:R-:W-:-:S04]  /*70b0*/  FADD.FTZ R2, R250, R2 ;  /* 0x00000002fa027221 */ /* 0x000fc80000010000 */
[----:B------:R-:W-:Y:S01]  /*70c0*/  FADD.FTZ R2, R249, R2 ;  /* 0x00000002f9027221 */ /* 0x000fe20000010000 */
[C---:B------:R-:W-:Y:S01]  /*70d0*/  HMMA.16816.F32.BF16 R52, R128.reuse, R56, R80 ;  /* 0x000000388034723c */ /* 0x040fe20000041850 */
[----:B------:R-:W-:Y:S02]  /*70e0*/  LDSM.16.MT88.4 R80, [R194+0x5800] ;  /* 0x00580000c250783b */ /* 0x000fe40000004200 */
[----:B------:R-:W-:Y:S02]  /*70f0*/  FADD.FTZ R3, R19, R2 ;  /* 0x0000000213037221 */ /* 0x000fe40000010000 */
[----:B------:R-:W-:Y:S02]  /*7100*/  FADD.FTZ R2, R8, R0 ;  /* 0x0000000008027221 */ /* 0x000fe40000010000 */
[----:B------:R-:W-:Y:S01]  /*7110*/  IMAD.MOV.U32 R0, RZ, RZ, R229 ;  /* 0x000000ffff007224 */ /* 0x000fe200078e00e5 */
[C---:B------:R-:W-:Y:S08]  /*7120*/  HMMA.16816.F32.BF16 R152, R128.reuse, R156, R152 ;  /* 0x0000009c8098723c */ /* 0x040ff00000041898 */
[C---:B------:R-:W-:Y:S01]  /*7130*/  HMMA.16816.F32.BF16 R156, R128.reuse, R158, R40 ;  /* 0x0000009e809c723c */ /* 0x040fe20000041828 */
[----:B------:R-:W1:Y:S07]  /*7140*/  LDSM.16.MT88.4 R40, [R193+0x3800] ;  /* 0x00380000c128783b */ /* 0x000e6e0000004200 */
[C---:B------:R-:W-:Y:S08]  /*7150*/  HMMA.16816.F32.BF16 R92, R128.reuse, R96, R176 ;  /* 0x00000060805c723c */ /* 0x040ff000000418b0 */
[C---:B--2---:R-:W-:Y:S08]  /*7160*/  HMMA.16816.F32.BF16 R160, R128.reuse, R164, R160 ;  /* 0x000000a480a0723c */ /* 0x044ff000000418a0 */
[C---:B------:R-:W-:Y:S01]  /*7170*/  HMMA.16816.F32.BF16 R164, R128.reuse, R166, R48 ;  /* 0x000000a680a4723c */ /* 0x040fe20000041830 */
[----:B------:R-:W2:Y:S07]  /*7180*/  LDSM.16.MT88.4 R48, [R194+0x3800] ;  /* 0x00380000c230783b */ /* 0x000eae0000004200 */
[C---:B------:R-:W-:Y:S01]  /*7190*/  HMMA.16816.F32.BF16 R96, R128.reuse, R98, R120 ;  /* 0x000000628060723c */ /* 0x040fe20000041878 */
[----:B------:R-:W-:Y:S07]  /*71a0*/  LDSM.16.MT88.4 R120, [R197+0x7800] ;  /* 0x00780000c578783b */ /* 0x000fee0000004200 */
[C---:B------:R-:W-:Y:S07]  /*71b0*/  HMMA.16816.F32.BF16 R124, R128.reuse, R4, R28 ;  /* 0x00000004807c723c */ /* 0x040fee000004181c */
[----:B------:R-:W-:Y:S01]  /*71c0*/  @P1 IMAD.HI.U32 R4, R229, c[0x0][0x2c8], RZ ;  /* 0x0000b200e5041a27 */ /* 0x000fe200078e00ff */
[----:B-1----:R-:W-:Y:S01]  /*71d0*/  HMMA.16816.F32.BF16 R36, R128, R40, R64 ;  /* 0x000000288024723c */ /* 0x002fe20000041840 */
[----:B------:R-:W-:Y:S02]  /*71e0*/  LDSM.16.MT88.4 R64, [R196+0x3800] ;  /* 0x00380000c440783b */ /* 0x000fe40000004200 */
[----:B------:R-:W-:Y:S01]  /*71f0*/  FADD.FTZ R5, R18, R3 ;  /* 0x0000000312057221 */ /* 0x000fe20000010000 */
[----:B------:R-:W-:Y:S01]  /*7200*/  @P1 SHF.R.U32.HI R0, RZ, c[0x0][0x2cc], R4 ;  /* 0x0000b300ff001a19 */ /* 0x000fe20000011604 */
[----:B------:R-:W-:-:S02]  /*7210*/  FADD.FTZ R3, R9, R2 ;  /* 0x0000000209037221 */ /* 0x000fc40000010000 */
[----:B------:R-:W-:Y:S01]  /*7220*/  IMAD.IADD R2, R13, 0x1, -R14 ;  /* 0x000000010d027824 */ /* 0x000fe200078e0a0e */
[C---:B------:R-:W-:Y:S01]  /*7230*/  HMMA.16816.F32.BF16 R40, R128.reuse, R42, R68 ;  /* 0x0000002a8028723c */ /* 0x040fe20000041844 */
[----:B------:R-:W-:Y:S02]  /*7240*/  FADD.FTZ R4, R17, R5 ;  /* 0x0000000511047221 */ /* 0x000fe40000010000 */
[----:B------:R-:W-:Y:S02]  /*7250*/  FADD.FTZ R3, R10, R3 ;  /* 0x000000030a037221 */ /* 0x000fe40000010000 */
[----:B------:R-:W-:Y:S02]  /*7260*/  IMAD.IADD R2, R2, 0x1, R0 ;  /* 0x0000000102027824 */ /* 0x000fe400078e0200 */
[----:B------:R-:W-:Y:S01]  /*7270*/  FADD.FTZ R0, R15, R4 ;  /* 0x000000040f007221 */ /* 0x000fe20000010000 */
[----:B------:R-:W-:Y:S01]  /*7280*/  HMMA.16816.F32.BF16 R56, R128, R58, R84 ;  /* 0x0000003a8038723c */ /* 0x000fe20000041854 */
[----:B------:R-:W-:-:S03]  /*7290*/  FADD.FTZ R3, R11, R3 ;  /* 0x000000030b037221 */ /* 0x000fc60000010000 */
[----:B------:R1:W-:Y:S04]  /*72a0*/  STL [R1], R0 ;  /* 0x0000000001007387 */ /* 0x0003e80000100800 */
[C---:B--2---:R-:W-:Y:S01]  /*72b0*/  HMMA.16816.F32.BF16 R44, R128.reuse, R48, R72 ;  /* 0x00000030802c723c */ /* 0x044fe20000041848 */
[----:B------:R-:W2:Y:S04]  /*72c0*/  LDSM.16.MT88.4 R72, [R193+0x5800] ;  /* 0x00580000c148783b */ /* 0x000ea80000004200 */
[----:B------:R-:W-:Y:S03]  /*72d0*/  STL [R1+0x8], R3 ;  /* 0x0000080301007387 */ /* 0x000fe60000100800 */
[C---:B------:R-:W-:Y:S08]  /*72e0*/  HMMA.16816.F32.BF16 R48, R128.reuse, R50, R76 ;  /* 0x000000328030723c */ /* 0x040ff0000004184c */
[----:B------:R-:W-:Y:S01]  /*72f0*/  HMMA.16816.F32.BF16 R76, R128, R80, R104 ;  /* 0x00000050804c723c */ /* 0x000fe20000041868 */
[----:B------:R-:W3:Y:S01]  /*7300*/  LDSM.16.MT88.4 R104, [R193+0x7800] ;  /* 0x00780000c168783b */ /* 0x000ee20000004200 */
[----:B-1----:R-:W-:-:S06]  /*7310*/  IADD3 R0, R2, c[0x0][0x328], RZ ;  /* 0x0000ca0002007a10 */ /* 0x002fcc0007ffe0ff */
[C---:B------:R-:W-:Y:S08]  /*7320*/  HMMA.16816.F32.BF16 R80, R128.reuse, R82, R108 ;  /* 0x000000528050723c */ /* 0x040ff0000004186c */
[C---:B------:R-:W-:Y:S08]  /*7330*/  HMMA.16816.F32.BF16 R136, R128.reuse, R140, R136 ;  /* 0x0000008c8088723c */ /* 0x040ff00000041888 */
[C---:B------:R-:W-:Y:S08]  /*7340*/  HMMA.16816.F32.BF16 R144, R128.reuse, R148, R144 ;  /* 0x000000948090723c */ /* 0x040ff00000041890 */
[C---:B--2---:R-:W-:Y:S08]  /*7350*/  HMMA.16816.F32.BF16 R68, R128.reuse, R72, R180 ;  /* 0x000000488044723c */ /* 0x044ff000000418b4 */
[C---:B------:R-:W-:Y:S08]  /*7360*/  HMMA.16816.F32.BF16 R72, R128.reuse, R74, R100 ;  /* 0x0000004a8048723c */ /* 0x040ff00000041864 */
[C---:B---3--:R-:W-:Y:S08]  /*7370*/  HMMA.16816.F32.BF16 R100, R128.reuse, R104, R116 ;  /* 0x000000688064723c */ /* 0x048ff00000041874 */
        /* <DEDUP_REMOVED lines=8> */
[C---:B------:R-:W-:Y:S07]  /*7400*/  HMMA.16816.F32.BF16 R64, R128.reuse, R66, R220 ;  /* 0x000000428040723c */ /* 0x040fee00000418dc */
[----:B------:R-:W-:Y:S01]  /*7410*/  IADD3 R220, R238, -0x2, RZ ;  /* 0xfffffffeeedc7810 */ /* 0x000fe20007ffe0ff */
        /* <DEDUP_REMOVED lines=16> */
.L_x_1686:
[----:B------:R-:W-:-:S13]  /*7520*/  ISETP.NE.AND P0, PT, R4, 0x1, PT ;  /* 0x000000010400780c */ /* 0x000fda0003f05270 */
[----:B------:R-:W-:-:S05]  /*7530*/  @P0 IMAD.HI.U32 R2, R3, c[0x0][0x330], RZ ;  /* 0x0000cc0003020a27 */ /* 0x000fca00078e00ff */
[----:B------:R-:W-:Y:S02]  /*7540*/  @P0 SHF.R.U32.HI R3, RZ, c[0x0][0x334], R2 ;  /* 0x0000cd00ff030a19 */ /* 0x000fe40000011602 */
.L_x_1687:
[----:B------:R-:W-:Y:S05]  /*7550*/  BSYNC B0 ;  /* 0x0000000000007941 */ /* 0x000fea0003800000 */
.L_x_1685:
[----:B------:R-:W-:-:S05]  /*7560*/  IMAD R3, R3, R4, c[0x0][0x32c] ;  /* 0x0000cb0003037624 */ /* 0x000fca00078e0204 */
[----:B------:R-:W-:-:S04]  /*7570*/  IMNMX R0, R0, R3, PT ;  /* 0x0000000300007217 */ /* 0x000fc80003800200 */
.L_x_1684:
        /* <DEDUP_REMOVED lines=9> */
.L_x_1697:
[----:B------:R-:W-:Y:S01]  /*7610*/  ISETP.GT.AND P0, PT, R230, R222, PT ;  /* 0x000000dee600720c */ /* 0x000fe20003f04270 */
[----:B------:R-:W-:Y:S04]  /*7620*/  DEPBAR.LE SB0, 0x0 ;  /* 0x000080000000791a */ /* 0x000fe80000000000 */
[----:B------:R-:W-:Y:S01]  /*7630*/  WARPSYNC 0xffffffff ;  /* 0xffffffff00007948 */ /* 0x000fe20003800000 */
[----:B------:R-:W-:Y:S01]  /*7640*/  BAR.SYNC.DEFER_BLOCKING 0x0 ;  /* 0x0000000000007b1d */ /* 0x000fe20000010000 */
[----:B------:R-:W-:Y:S05]  /*7650*/  IMAD.MOV.U32 R241, RZ, RZ, c[0x0][0x2c4] ;  /* 0x0000b100fff17624 */ /* 0x000fea00078e00ff */
[----:B------:R-:W-:Y:S01]  /*7660*/  ISETP.NE.AND P2, PT, R241, 0x1, PT ;  /* 0x00000001f100780c */ /* 0x000fe20003f45270 */
[----:B------:R-:W-:Y:S01]  /*7670*/  @!P0 IMAD.WIDE.U32 R4, R222, c[0x0][0x208], RZ ;  /* 0x00008200de048a25 */ /* 0x000fe200078e00ff */
[----:B--2---:R-:W-:Y:S02]  /*7680*/  @!P0 SHF.R.S32.HI R0, RZ, 0x1f, R222 ;  /* 0x0000001fff008819 */ /* 0x004fe400000114de */
[----:B------:R-:W-:Y:S01]  /*7690*/  @!P0 IADD3 R11, P1, R234, 0x40, RZ ;  /* 0x00000040ea0b8810 */ /* 0x000fe20007f3e0ff */
[----:B------:R-:W-:Y:S02]  /*76a0*/  @!P0 IMAD.MOV.U32 R6, RZ, RZ, c[0x0][0x208] ;  /* 0x00008200ff068624 */ /* 0x000fe400078e00ff */
[----:B------:R-:W-:Y:S02]  /*76b0*/  @!P0 IMAD R0, R0, c[0x0][0x208], RZ ;  /* 0x0000820000008a24 */ /* 0x000fe400078e02ff */
[----:B------:R-:W-:Y:S02]  /*76c0*/  @!P0 IMAD.SHL.U32 R3, R4, 0x40, RZ ;  /* 0x0000004004038824 */ /* 0x000fe400078e00ff */
[----:B------:R-:W-:Y:S02]  /*76d0*/  @!P0 IMAD R0, R222, c[0x0][0x20c], R0 ;  /* 0x00008300de008a24 */ /* 0x000fe400078e0200 */
[----:B------:R-:W-:Y:S02]  /*76e0*/  @!P0 IMAD.X R12, RZ, RZ, R236, P1 ;  /* 0x000000ffff0c8224 */ /* 0x000fe400008e06ec */
[----:B------:R-:W-:Y:S01]  /*76f0*/  @!P0 IMAD.IADD R0, R5, 0x1, R0 ;  /* 0x0000000105008824 */ /* 0x000fe200078e0200 */
[----:B------:R-:W-:Y:S01]  /*7700*/  @!P0 LEA R5, P1, R6, R3, 0x5 ;  /* 0x0000000306058211 */ /* 0x000fe200078228ff */
[----:B------:R-:W-:Y:S01]  /*7710*/  LDSM.16.M88.4 R32, [R199] ;  /* 0x00000000c720783b */ /* 0x000fe20000000200 */
[----:B------:R-:W-:Y:S02]  /*7720*/  ULDC UR4, c[0x0][0x324] ;  /* 0x0000c90000047ab9 */ /* 0x000fe40000000800 */
[----:B------:R-:W-:Y:S01]  /*7730*/  @!P0 SHF.L.U64.HI R0, R4, 0x6, R0 ;  /* 0x0000000604008819 */ /* 0x000fe20000010200 */
[----:B------:R-:W-:Y:S01]  /*7740*/  @!P0 IMAD.MOV.U32 R4, RZ, RZ, c[0x0][0x20c] ;  /* 0x00008300ff048624 */ /* 0x000fe200078e00ff */
[----:B------:R-:W-:Y:S01]  /*7750*/  ULOP3.LUT UR4, URZ, UR4, URZ, 0x33, !UPT ;  /* 0x000000043f047292 */ /* 0x000fe2000f8e333f */
[----:B------:R-:W-:Y:S03]  /*7760*/  LDSM.16.M88.4 R16, [R192+0x800] ;  /* 0x00080000c010783b */ /* 0x000fe60000000200 */
[----:B------:R-:W-:Y:S02]  /*7770*/  @!P0 LEA.HI.X R4, R6, R0, R4, 0x5, P1 ;  /* 0x0000000006048211 */ /* 0x000fe400008f2c04 */
[C---:B------:R-:W-:Y:S01]  /*7780*/  @!P0 IADD3 R6, P1, R3.reuse, R234, RZ ;  /* 0x000000ea03068210 */ /* 0x040fe20007f3e0ff */
[----:B------:R-:W-:Y:S04]  /*7790*/  LDSM.16.M88.4 R24, [R192+0x1000] ;  /* 0x00100000c018783b */ /* 0x000fe80000000200 */
[C---:B------:R-:W-:Y:S01]  /*77a0*/  @!P0 IMAD.X R8, R0.reuse, 0x1, R236, P1 ;  /* 0x0000000100088824 */ /* 0x040fe200008e06ec */
[----:B------:R-:W-:Y:S01]  /*77b0*/  @!P0 IADD3 R7, P1, R3, R11, RZ ;  /* 0x0000000b03078210 */ /* 0x000fe20007f3e0ff */
[----:B------:R-:W-:Y:S04]  /*77c0*/  LDSM.16.M88.4 R168, [R192+0x1800] ;  /* 0x00180000c0a8783b */ /* 0x000fe80000000200 */
[----:B------:R-:W-:Y:S01]  /*77d0*/  @!P0 IMAD.X R9, R0, 0x1, R12, P1 ;  /* 0x0000000100098824 */ /* 0x000fe200008e060c */
[C---:B------:R-:W-:Y:S01]  /*77e0*/  @!P0 LEA R134, P1, R6.reuse, c[0x0][0x1f8], 0x1 ;  /* 0x00007e0006868a11 */ /* 0x040fe200078208ff */
[----:B------:R-:W-:Y:S03]  /*77f0*/  LDSM.16.M88.4 R172, [R200] ;  /* 0x00000000c8ac783b */ /* 0x000fe60000000200 */
[----:B------:R-:W-:Y:S02]  /*7800*/  @!P0 LEA.HI.X R135, R6, c[0x0][0x1fc], R8, 0x1, P1 ;  /* 0x00007f0006878a11 */ /* 0x000fe400008f0c08 */
[C---:B------:R-:W-:Y:S01]  /*7810*/  @!P0 LEA R28, P1, R7.reuse, c[0x0][0x1f8], 0x1 ;  /* 0x00007e00071c8a11 */ /* 0x040fe200078208ff */
[----:B------:R-:W-:Y:S03]  /*7820*/  LDSM.16.M88.4 R176, [R203] ;  /* 0x00000000cbb0783b */ /* 0x000fe60000000200 */
[----:B------:R-:W-:Y:S02]  /*7830*/  @!P0 LEA.HI.X R29, R7, c[0x0][0x1fc], R9, 0x1, P1 ;  /* 0x00007f00071d8a11 */ /* 0x000fe400008f0c09 */
[----:B------:R-:W-:Y:S01]  /*7840*/  @!P0 IADD3 R8, P1, R234, 0x80, RZ ;  /* 0x00000080ea088810 */ /* 0x000fe20007f3e0ff */
[----:B------:R-:W-:Y:S04]  /*7850*/  LDSM.16.M88.4 R180, [R218] ;  /* 0x00000000dab4783b */ /* 0x000fe80000000200 */
[----:B------:R-:W-:Y:S01]  /*7860*/  @!P0 IMAD.X R10, RZ, RZ, R236, P1 ;  /* 0x000000ffff0a8224 */ /* 0x000fe200008e06ec */
[CC--:B------:R-:W-:Y:S01]  /*7870*/  @!P0 IADD3 R6, P1, R3.reuse, R8.reuse, RZ ;  /* 0x0000000803068210 */ /* 0x0c0fe20007f3e0ff */
[----:B------:R-:W-:Y:S04]  /*7880*/  LDSM.16.M88.4 R184, [R217] ;  /* 0x00000000d9b8783b */ /* 0x000fe80000000200 */
[----:B------:R-:W-:Y:S01]  /*7890*/  @!P0 IMAD.X R7, R0, 0x1, R10, P1 ;  /* 0x0000000100078824 */ /* 0x000fe200008e060a */
[C---:B------:R-:W-:Y:S01]  /*78a0*/  @!P0 LEA R14, P1, R6.reuse, c[0x0][0x1f8], 0x1 ;  /* 0x00007e00060e8a11 */ /* 0x040fe200078208ff */
[----:B------:R-:W-:Y:S03]  /*78b0*/  LDSM.16.M88.4 R188, [R216] ;  /* 0x00000000d8bc783b */ /* 0x000fe60000000200 */
[----:B------:R-:W-:Y:S02]  /*78c0*/  @!P0 LEA.HI.X R15, R6, c[0x0][0x1fc], R7, 0x1, P1 ;  /* 0x00007f00060f8a11 */ /* 0x000fe400008f0c07 */
[----:B------:R-:W-:Y:S01]  /*78d0*/  @!P0 IADD3 R7, P1, R234, 0xc0, RZ ;  /* 0x000000c0ea078810 */ /* 0x000fe20007f3e0ff */
[----:B------:R-:W2:Y:S04]  /*78e0*/  LDL R239, [R1+0x18] ;  /* 0x0000180001ef7983 */ /* 0x000ea80000100800 */
[----:B------:R-:W-:Y:S01]  /*78f0*/  @!P0 IMAD.X R9, RZ, RZ, R236, P1 ;  /* 0x000000ffff098224 */ /* 0x000fe200008e06ec */
[----:B------:R-:W-:Y:S01]  /*7900*/  @!P0 IADD3 R3, P1, R3, R7, RZ ;  /* 0x0000000703038210 */ /* 0x000fe20007f3e0ff */
[----:B------:R-:W2:Y:S04]  /*7910*/  LDL R238, [R1+0x44] ;  /* 0x0000440001ee7983 */ /* 0x000ea80000100800 */
[--C-:B------:R-:W-:Y:S01]  /*7920*/  @!P0 IMAD.X R0, R0, 0x1, R9.reuse, P1 ;  /* 0x0000000100008824 */ /* 0x100fe200008e0609 */
[C---:B------:R-:W-:Y:S01]  /*7930*/  @!P0 LEA R22, P1, R3.reuse, c[0x0][0x1f8], 0x1 ;  /* 0x00007e0003168a11 */ /* 0x040fe200078208ff */
[----:B------:R-:W3:Y:S03]  /*7940*/  LDL R237, [R1+0x4] ;  /* 0x0000040001ed7983 */ /* 0x000ee60000100800 */
[----:B------:R-:W-:Y:S02]  /*7950*/  @!P0 LEA.HI.X R23, R3, c[0x0][0x1fc], R0, 0x1, P1 ;  /* 0x00007f0003178a11 */ /* 0x000fe400008f0c00 */
[C---:B------:R-:W-:Y:S05]  /*7960*/  @!P0 IADD3 R3, P1, R5.reuse, R11, RZ ;  /* 0x0000000b05038210 */ /* 0x040fea0007f3e0ff */
[C---:B------:R-:W-:Y:S01]  /*7970*/  @!P0 IMAD.X R11, R4.reuse, 0x1, R12, P1 ;  /* 0x00000001040b8824 */ /* 0x040fe200008e060c */
[C---:B------:R-:W-:Y:S04]  /*7980*/  @!P0 IADD3 R6, P1, R5.reuse, R8, RZ ;  /* 0x0000000805068210 */ /* 0x040fe80007f3e0ff */
[C---:B------:R-:W-:Y:S02]  /*7990*/  @!P0 IADD3.X R10, R4.reuse, R10, RZ, P1, !PT ;  /* 0x0000000a040a8210 */ /* 0x040fe40000ffe4ff */
[C---:B------:R-:W-:Y:S05]  /*79a0*/  @!P0 IADD3 R7, P1, R5.reuse, R7, RZ ;  /* 0x0000000705078210 */ /* 0x040fea0007f3e0ff */
[C---:B------:R-:W-:Y:S01]  /*79b0*/  @!P0 IMAD.X R9, R4.reuse, 0x1, R9, P1 ;  /* 0x0000000104098824 */ /* 0x040fe200008e0609 */
[----:B------:R-:W-:Y:S05]  /*79c0*/  @!P0 IADD3 R0, P1, R5, R234, RZ ;  /* 0x000000ea05008210 */ /* 0x000fea0007f3e0ff */
[----:B------:R-:W-:Y:S01]  /*79d0*/  @!P0 IMAD.X R4, R4, 0x1, R236, P1 ;  /* 0x0000000104048824 */ /* 0x000fe200008e06ec */
[C---:B------:R-:W-:Y:S04]  /*79e0*/  @!P0 LEA R12, P1, R0.reuse, c[0x0][0x1f8], 0x1 ;  /* 0x00007e00000c8a11 */ /* 0x040fe800078208ff */
[----:B------:R-:W-:Y:S02]  /*79f0*/  @!P0 LEA.HI.X R13, R0, c[0x0][0x1fc], R4, 0x1, P1 ;  /* 0x00007f00000d8a11 */ /* 0x000fe400008f0c04 */
[C---:B------:R-:W-:Y:S04]  /*7a00*/  @!P0 LEA R20, P1, R3.reuse, c[0x0][0x1f8], 0x1 ;  /* 0x00007e0003148a11 */ /* 0x040fe800078208ff */
[----:B------:R-:W-:Y:S02]  /*7a10*/  @!P0 LEA.HI.X R21, R3, c[0x0][0x1fc], R11, 0x1, P1 ;  /* 0x00007f0003158a11 */ /* 0x000fe400008f0c0b */
[C---:B------:R-:W-:Y:S04]  /*7a20*/  @!P0 LEA R30, P1, R6.reuse, c[0x0][0x1f8], 0x1 ;  /* 0x00007e00061e8a11 */ /* 0x040fe800078208ff */
[----:B------:R-:W-:Y:S02]  /*7a30*/  @!P0 LEA.HI.X R31, R6, c[0x0][0x1fc], R10, 0x1, P1 ;  /* 0x00007f00061f8a11 */ /* 0x000fe400008f0c0a */
[C---:B------:R-:W-:Y:S04]  /*7a40*/  @!P0 LEA R220, P1, R7.reuse, c[0x0][0x1f8], 0x1 ;  /* 0x00007e0007dc8a11 */ /* 0x040fe800078208ff */
[----:B------:R-:W-:Y:S02]  /*7a50*/  @!P0 LEA.HI.X R221, R7, c[0x0][0x1fc], R9, 0x1, P1 ;  /* 0x00007f0007dd8a11 */ /* 0x000fe400008f0c09 */
[----:B------:R-:W1:Y:S06]  /*7a60*/  LDSM.16.M88.4 R8, [R192] ;  /* 0x00000000c008783b */ /* 0x000e6c0000000200 */
[----:B------:R-:W-:Y:S01]  /*7a70*/  @!PT LDS RZ, [RZ] ;  /* 0x00000000fffff984 */ /* 0x000fe20000000800 */
[----:B------:R-:W-:Y:S01]  /*7a80*/  @!PT LDS RZ, [RZ] ;  /* 0x00000000fffff984 */ /* 0x000fe20000000800 */
[----:B------:R-:W-:Y:S01]  /*7a90*/  @!PT LDS RZ, [RZ] ;  /* 0x00000000fffff984 */ /* 0x000fe20000000800 */
[----:B------:R4:W-:Y:S06]  /*7aa0*/  @!P0 LDGSTS.E.BYPASS.LTC128B.128 [R219+0x100], [R134.64], !P6 ;  /* 0x0010000086db8fae */ /* 0x0009ec000f101d46 */
[----:B------:R5:W-:Y:S06]  /*7ab0*/  @!P0 LDGSTS.E.BYPASS.LTC128B.128 [R219+0x2100], [R28.64], !P5 ;  /* 0x021000001cdb8fae */ /* 0x000bec000e901d46 */
[----:B------:R4:W-:Y:S06]  /*7ac0*/  @!P0 LDGSTS.E.BYPASS.LTC128B.128 [R219+0x4100], [R14.64], !P4 ;  /* 0x041000000edb8fae */ /* 0x0009ec000e101d46 */
[----:B------:R4:W-:Y:S06]  /*7ad0*/  @!P0 LDGSTS.E.BYPASS.LTC128B.128 [R219+0x6100], [R22.64], !P3 ;  /* 0x0610000016db8fae */ /* 0x0009ec000d901d46 */
[----:B------:R4:W-:Y:S06]  /*7ae0*/  @!P0 LDGSTS.E.BYPASS.LTC128B.128 [R219+0x1100], [R12.64], !P6 ;  /* 0x011000000cdb8fae */ /* 0x0009ec000f101d46 */
[----:B------:R5:W-:Y:S01]  /*7af0*/  @!P0 LDGSTS.E.BYPASS.LTC128B.128 [R219+0x3100], [R20.64], !P5 ;  /* 0x0310000014db8fae */ /* 0x000be2000e901d46 */
[C---:B-1----:R-:W-:Y:S05]  /*7b00*/  HMMA.16816.F32.BF16 R4, R32.reuse, R8, RZ ;  /* 0x000000082004723c */ /* 0x042fea00000418ff */
[----:B------:R1:W-:Y:S03]  /*7b10*/  @!P0 LDGSTS.E.BYPASS.LTC128B.128 [R219+0x5100], [R30.64], !P4 ;  /* 0x051000001edb8fae */ /* 0x0003e6000e101d46 */
[C---:B------:R-:W-:Y:S03]  /*7b20*/  HMMA.16816.F32.BF16 R8, R32.reuse, R10, RZ ;  /* 0x0000000a2008723c */ /* 0x040fe600000418ff */
[----:B------:R1:W-:Y:S01]  /*7b30*/  @!P0 LDGSTS.E.BYPASS.LTC128B.128 [R219+0x7100], [R220.64], !P3 ;  /* 0x07100000dcdb8fae */ /* 0x0003e2000d901d46 */
[C---:B------:R-:W-:Y:S05]  /*7b40*/  ISETP.GT.AND P0, PT, R222.reuse, R230, PT ;  /* 0x000000e6de00720c */ /* 0x040fea0003f04270 */
[----:B------:R-:W0:Y:S01]  /*7b50*/  LDGDEPBAR ;  /* 0x00000000000079af */ /* 0x000e220000000000 */
[C---:B----4-:R-:W-:Y:S07]  /*7b60*/  HMMA.16816.F32.BF16 R12, R32.reuse, R16, RZ ;  /* 0x00000010200c723c */ /* 0x050fee00000418ff */
[----:B------:R-:W-:Y:S01]  /*7b70*/  @P0 IADD3 R0, R222, -0x1, RZ ;  /* 0xffffffffde000810 */ /* 0x000fe20007ffe0ff */
[----:B------:R-:W-:Y:S01]  /*7b80*/  @P0 IMAD.MOV.U32 R132, RZ, RZ, c[0x0][0x1e4] ;  /* 0x00007900ff840624 */ /* 0x000fe200078e00ff */
[C---:B------:R-:W-:Y:S03]  /*7b90*/  HMMA.16816.F32.BF16 R16, R32.reuse, R18, RZ ;  /* 0x000000122010723c */ /* 0x040fe600000418ff */
[----:B------:R-:W-:Y:S01]  /*7ba0*/  @P0 SHF.R.S32.HI R3, RZ, 0x1f, R0 ;  /* 0x0000001fff030819 */ /* 0x000fe20000011400 */
[C---:B------:R-:W-:Y:S04]  /*7bb0*/  @P0 IMAD.WIDE.U32 R134, R0.reuse, c[0x0][0x1e0], RZ ;  /* 0x0000780000860a25 */ /* 0x040fe800078e00ff */
[C---:B-----5:R-:W-:Y:S01]  /*7bc0*/  HMMA.16816.F32.BF16 R20, R32.reuse, R24, RZ ;  /* 0x000000182014723c */ /* 0x060fe200000418ff */
[----:B------:R-:W-:Y:S04]  /*7bd0*/  @P0 IMAD R3, R3, c[0x0][0x1e0], RZ ;  /* 0x0000780003030a24 */ /* 0x000fe800078e02ff */
[----:B------:R-:W-:Y:S03]  /*7be0*/  @P0 IMAD R3, R0, c[0x0][0x1e4], R3 ;  /* 0x0000790000030a24 */ /* 0x000fe600078e0203 */
[C---:B------:R-:W-:Y:S01]  /*7bf0*/  HMMA.16816.F32.BF16 R24, R32.reuse, R26, RZ ;  /* 0x0000001a2018723c */ /* 0x040fe200000418ff */
[----:B------:R-:W-:Y:S03]  /*7c00*/  @P0 IMAD.IADD R3, R135, 0x1, R3 ;  /* 0x0000000187030824 */ /* 0x000fe600078e0203 */
[C---:B------:R-:W-:Y:S04]  /*7c10*/  @P0 IMAD.SHL.U32 R135, R134.reuse, 0x40, RZ ;  /* 0x0000004086870824 */ /* 0x040fe800078e00ff */
[C---:B-1----:R-:W-:Y:S01]  /*7c20*/  HMMA.16816.F32.BF16 R28, R32.reuse, R168, RZ ;  /* 0x000000a8201c723c */ /* 0x042fe200000418ff */
[C---:B------:R-:W-:Y:S07]  /*7c30*/  @P0 IADD3 R0, P1, R135.reuse, R232, RZ ;  /* 0x000000e887000210 */ /* 0x040fee0007f3e0ff */
[----:B------:R-:W-:Y:S01]  /*7c40*/  HMMA.16816.F32.BF16 R32, R32, R170, RZ ;  /* 0x000000aa2020723c */ /* 0x000fe200000418ff */
[----:B------:R-:W-:Y:S07]  /*7c50*/  LDSM.16.M88.4 R168, [R202] ;  /* 0x00000000caa8783b */ /* 0x000fee0000000200 */
[C---:B------:R-:W-:Y:S07]  /*7c60*/  HMMA.16816.F32.BF16 R4, R172.reuse, R176, R4 ;  /* 0x000000b0ac04723c */ /* 0x040fee0000041804 */
[----:B------:R-:W-:Y:S01]  /*7c70*/  @P0 SHF.L.U64.HI R176, R134, 0x6, R3 ;  /* 0x0000000686b00819 */ /* 0x000fe20000010203 */
[C---:B------:R-:W-:Y:S04]  /*7c80*/  HMMA.16816.F32.BF16 R8, R172.reuse, R178, R8 ;  /* 0x000000b2ac08723c */ /* 0x040fe80000041808 */
[----:B------:R-:W-:Y:S01]  /*7c90*/  @P0 IMAD.X R3, R176, 0x1, R231, P1 ;  /* 0x00000001b0030824 */ /* 0x000fe200008e06e7 */
[C---:B------:R-:W-:Y:S03]  /*7ca0*/  @P0 LEA R228, P1, R0.reuse, c[0x0][0x1c8], 0x1 ;  /* 0x0000720000e40a11 */ /* 0x040fe600078208ff */
[C---:B------:R-:W-:Y:S04]  /*7cb0*/  HMMA.16816.F32.BF16 R12, R172.reuse, R180, R12 ;  /* 0x000000b4ac0c723c */ /* 0x040fe8000004180c */
[----:B------:R-:W-:Y:S02]  /*7cc0*/  @P0 LEA.HI.X R229, R0, c[0x0][0x1cc], R3, 0x1, P1 ;  /* 0x0000730000e50a11 */ /* 0x000fe400008f0c03 */
[----:B------:R-:W-:Y:S02]  /*7cd0*/  @P0 IADD3 R179, P1, R232, 0x40, RZ ;  /* 0x00000040e8b30810 */ /* 0x000fe40007f3e0ff */
[C---:B------:R-:W-:Y:S04]  /*7ce0*/  HMMA.16816.F32.BF16 R16, R172.reuse, R182, R16 ;  /* 0x000000b6ac10723c */ /* 0x040fe80000041810 */
[----:B------:R-:W-:Y:S01]  /*7cf0*/  @P0 IMAD.X R180, RZ, RZ, R231, P1 ;  /* 0x000000ffffb40224 */ /* 0x000fe200008e06e7 */
[C---:B------:R-:W-:Y:S03]  /*7d00*/  @P0 IADD3 R0, P1, R135.reuse, R179, RZ ;  /* 0x000000b387000210 */ /* 0x040fe60007f3e0ff */
        /* <DEDUP_REMOVED lines=9> */
[----:B------:R-:W-:Y:S01]  /*7da0*/  HMMA.16816.F32.BF16 R32, R172, R190, R32 ;  /* 0x000000beac20723c */ /* 0x000fe20000041820 */
[----:B------:R-:W1:Y:S03]  /*7db0*/  LDSM.16.M88.4 R172, [R198] ;  /* 0x00000000c6ac783b */ /* 0x000e660000000200 */
[----:B------:R-:W-:Y:S02]  /*7dc0*/  @P0 IADD3.X R3, R176, R178, RZ, P1, !PT ;  /* 0x000000b2b0030210 */ /* 0x000fe40000ffe4ff */
[C---:B------:R-:W-:Y:S06]  /*7dd0*/  @P0 LEA R224, P1, R0.reuse, c[0x0][0x1c8], 0x1 ;  /* 0x0000720000e00a11 */ /* 0x040fec00078208ff */
[----:B------:R-:W-:Y:S01]  /*7de0*/  @P0 LEA.HI.X R225, R0, c[0x0][0x1cc], R3, 0x1, P1 ;  /* 0x0000730000e10a11 */ /* 0x000fe200008f0c03 */
[----:B------:R-:W-:Y:S05]  /*7df0*/  @P0 IMAD.MOV.U32 R0, RZ, RZ, c[0x0][0x1e0] ;  /* 0x00007800ff000624 */ /* 0x000fea00078e00ff */
[C---:B------:R-:W-:Y:S04]  /*7e00*/  @P0 LEA R3, P1, R0.reuse, R135, 0x5 ;  /* 0x0000008700030211 */ /* 0x040fe800078228ff */
[----:B------:R-:W-:Y:S02]  /*7e10*/  @P0 LEA.HI.X R0, R0, R176, R132, 0x5, P1 ;  /* 0x000000b000000211 */ /* 0x000fe400008f2c84 */
[----:B------:R-:W-:Y:S05]  /*7e20*/  @P0 IADD3 R134, P1, R232, 0xc0, RZ ;  /* 0x000000c0e8860810 */ /* 0x000fea0007f3e0ff */
[----:B------:R-:W-:Y:S01]  /*7e30*/  @P0 IMAD.X R132, RZ, RZ, R231, P1 ;  /* 0x000000ffff840224 */ /* 0x000fe200008e06e7 */
[-C--:B------:R-:W-:Y:S01]  /*7e40*/  @P0 IADD3 R135, P1, R135, R134.reuse, RZ ;  /* 0x0000008687870210 */ /* 0x080fe20007f3e0ff */
        /* <DEDUP_REMOVED lines=11> */
[----:B------:R-:W-:Y:S06]  /*7f00*/  LDSM.16.M88.4 R168, [R201] ;  /* 0x00000000c9a8783b */ /* 0x000fec0000000200 */
[----:B------:R-:W1:Y:S02]  /*7f10*/  LDSM.16.M88.4 R172, [R195] ;  /* 0x00000000c3ac783b */ /* 0x000e640000000200 */
        /* <DEDUP_REMOVED lines=11> */
[----:B------:R-:W-:Y:S06]  /*7fd0*/  LDSM.16.M88.4 R168, [R199+0x4000] ;  /* 0x00400000c7a8783b */ /* 0x000fec0000000200 */
[----:B------:R-:W1:Y:S02]  /*7fe0*/  LDSM.16.M88.4 R172, [R192+0x2000] ;  /* 0x00200000c0ac783b */ /* 0x000e640000000200 */
        /* <DEDUP_REMOVED lines=12> */
[----:B------:R-:W1:Y:S02]  /*80b0*/  LDSM.16.M88.4 R172, [R215] ;  /* 0x00000000d7ac783b */ /* 0x000e640000000200 */
        /* <DEDUP_REMOVED lines=138> */
[----:B------:R-:W1:Y:S01]  /*8960*/  LDSM.16.M88.4 R172, [R195+0x7800] ;  /* 0x00780000c3ac783b */ /* 0x000e620000000200 */
[----:B------:R-:W-:Y:S05]  /*8970*/  DEPBAR.LE SB0, 0x0 ;  /* 0x000080000000791a */ /* 0x000fea0000000000 */
[----:B------:R-:W-:Y:S01]  /*8980*/  BAR.SYNC.DEFER_BLOCKING 0x0 ;  /* 0x0000000000007b1d */ /* 0x000fe20000010000 */
[C---:B-1----:R-:W-:Y:S08]  /*8990*/  HMMA.16816.F32.BF16 R28, R168.reuse, R172, R28 ;  /* 0x000000aca81c723c */ /* 0x042ff0000004181c */
[----:B------:R-:W-:Y:S07]  /*89a0*/  HMMA.16816.F32.BF16 R32, R168, R174, R32 ;  /* 0x000000aea820723c */ /* 0x000fee0000041820 */
[----:B------:R-:W-:Y:S01]  /*89b0*/  @P0 IMAD.X R168, R176, 0x1, R132, P1 ;  /* 0x00000001b0a80824 */ /* 0x000fe200008e0684 */
[C---:B------:R-:W-:Y:S04]  /*89c0*/  @P0 LEA R174, P1, R135.reuse, c[0x0][0x1c8], 0x1 ;  /* 0x0000720087ae0a11 */ /* 0x040fe800078208ff */
[----:B------:R-:W-:Y:S02]  /*89d0*/  @P0 LEA.HI.X R175, R135, c[0x0][0x1cc], R168, 0x1, P1 ;  /* 0x0000730087af0a11 */ /* 0x000fe400008f0ca8 */
[C---:B------:R-:W-:Y:S05]  /*89e0*/  @P0 IADD3 R135, P1, R3.reuse, R179, RZ ;  /* 0x000000b303870210 */ /* 0x040fea0007f3e0ff */
[C---:B------:R-:W-:Y:S01]  /*89f0*/  @P0 IMAD.X R170, R0.reuse, 0x1, R180, P1 ;  /* 0x0000000100aa0824 */ /* 0x040fe200008e06b4 */
[C---:B------:R-:W-:Y:S05]  /*8a00*/  @P0 IADD3 R168, P1, R3.reuse, R177, RZ ;  /* 0x000000b103a80210 */ /* 0x040fea0007f3e0ff */
[C---:B------:R-:W-:Y:S01]  /*8a10*/  @P0 IMAD.X R171, R0.reuse, 0x1, R178, P1 ;  /* 0x0000000100ab0824 */ /* 0x040fe200008e06b2 */
[C---:B------:R-:W-:Y:S05]  /*8a20*/  @P0 IADD3 R169, P1, R3.reuse, R134, RZ ;  /* 0x0000008603a90210 */ /* 0x040fea0007f3e0ff */
[C---:B------:R-:W-:Y:S01]  /*8a30*/  @P0 IMAD.X R132, R0.reuse, 0x1, R132, P1 ;  /* 0x0000000100840824 */ /* 0x040fe200008e0684 */
[----:B------:R-:W-:Y:S04]  /*8a40*/  @P0 IADD3 R3, P1, R3, R232, RZ ;  /* 0x000000e803030210 */ /* 0x000fe80007f3e0ff */
[----:B------:R-:W-:Y:S02]  /*8a50*/  @P0 IADD3.X R0, R0, R231, RZ, P1, !PT ;  /* 0x000000e700000210 */ /* 0x000fe40000ffe4ff */
[C---:B------:R-:W-:Y:S04]  /*8a60*/  @P0 LEA R172, P1, R3.reuse, c[0x0][0x1c8], 0x1 ;  /* 0x0000720003ac0a11 */ /* 0x040fe800078208ff */
[----:B------:R-:W-:Y:S01]  /*8a70*/  @P0 LEA.HI.X R173, R3, c[0x0][0x1cc], R0, 0x1, P1 ;  /* 0x0000730003ad0a11 */ /* 0x000fe200008f0c00 */
[----:B------:R-:W-:Y:S01]  /*8a80*/  FMUL.FTZ R0, R5, c[0x0][0x320] ;  /* 0x0000c80005007a20 */ /* 0x000fe20000410000 */
[C---:B------:R-:W-:Y:S01]  /*8a90*/  @P0 LEA R134, P1, R135.reuse, c[0x0][0x1c8], 0x1 ;  /* 0x0000720087860a11 */ /* 0x040fe200078208ff */
[----:B------:R-:W-:Y:S02]  /*8aa0*/  FMUL.FTZ R3, R4, c[0x0][0x320] ;  /* 0x0000c80004037a20 */ /* 0x000fe40000410000 */
[----:B------:R1:W4:Y:S01]  /*8ab0*/  MUFU.TANH R181, R0 ;  /* 0x0000000000b57308 */ /* 0x0003220000002400 */
[----:B------:R-:W-:Y:S01]  /*8ac0*/  @P0 LEA.HI.X R135, R135, c[0x0][0x1cc], R170, 0x1, P1 ;  /* 0x0000730087870a11 */ /* 0x000fe200008f0caa */
[----:B------:R-:W-:Y:S01]  /*8ad0*/  @!PT LDS RZ, [RZ] ;  /* 0x00000000fffff984 */ /* 0x000fe20000000800 */
[----:B------:R-:W-:Y:S01]  /*8ae0*/  @!PT LDS RZ, [RZ] ;  /* 0x00000000fffff984 */ /* 0x000fe20000000800 */
[----:B------:R-:W-:Y:S01]  /*8af0*/  @!PT LDS RZ, [RZ] ;  /* 0x00000000fffff984 */ /* 0x000fe20000000800 */
[----:B------:R3:W-:Y:S01]  /*8b00*/  @P0 LDGSTS.E.BYPASS.LTC128B.128 [R219+0x8100], [R228.64], !P6 ;  /* 0x08100000e4db0fae */ /* 0x0007e2000f101d46 */
[----:B------:R-:W-:Y:S01]  /*8b10*/  @P0 LEA R170, P1, R168, c[0x0][0x1c8], 0x1 ;  /* 0x00007200a8aa0a11 */ /* 0x000fe200078208ff */
[----:B------:R-:W-:Y:S03]  /*8b20*/  IMAD.SHL.U32 R5, R222, 0x40, RZ ;  /* 0x00000040de057824 */ /* 0x000fe600078e00ff */
[----:B------:R-:W-:Y:S01]  /*8b30*/  @P0 LEA.HI.X R171, R168, c[0x0][0x1cc], R171, 0x1, P1 ;  /* 0x00007300a8ab0a11 */ /* 0x000fe200008f0cab */
[----:B------:R3:W-:Y:S01]  /*8b40*/  @P0 LDGSTS.E.BYPASS.LTC128B.128 [R219+0xa100], [R226.64], !P5 ;  /* 0x0a100000e2db0fae */ /* 0x0007e2000e901d46 */
[C---:B------:R-:W-:Y:S01]  /*8b50*/  @P0 LEA R168, P1, R169.reuse, c[0x0][0x1c8], 0x1 ;  /* 0x00007200a9a80a11 */ /* 0x040fe200078208ff */
[----:B------:R5:W3:Y:S03]  /*8b60*/  MUFU.TANH R182, R3 ;  /* 0x0000000300b67308 */ /* 0x000ae60000002400 */
[----:B------:R-:W-:Y:S01]  /*8b70*/  @P0 LEA.HI.X R169, R169, c[0x0][0x1cc], R132, 0x1, P1 ;  /* 0x00007300a9a90a11 */ /* 0x000fe200008f0c84 */
[----:B------:R3:W-:Y:S06]  /*8b80*/  @P0 LDGSTS.E.BYPASS.LTC128B.128 [R219+0xc100], [R224.64], !P4 ;  /* 0x0c100000e0db0fae */ /* 0x0007ec000e101d46 */
[----:B------:R3:W-:Y:S01]  /*8b90*/  @P0 LDGSTS.E.BYPASS.LTC128B.128 [R219+0xe100], [R174.64], !P3 ;  /* 0x0e100000aedb0fae */ /* 0x0007e2000d901d46 */
[----:B-1----:R-:W-:Y:S05]  /*8ba0*/  FMUL.FTZ R0, R6, c[0x0][0x320] ;  /* 0x0000c80006007a20 */ /* 0x002fea0000410000 */
[----:B------:R1:W-:Y:S01]  /*8bb0*/  @P0 LDGSTS.E.BYPASS.LTC128B.128 [R219+0x9100], [R172.64], !P6 ;  /* 0x09100000acdb0fae */ /* 0x0003e2000f101d46 */
[----:B--2---:R-:W-:Y:S01]  /*8bc0*/  IMAD.IADD R6, R238, 0x1, R239 ;  /* 0x00000001ee067824 */ /* 0x004fe200078e02ef */
[----:B------:R2:W1:Y:S04]  /*8bd0*/  MUFU.TANH R223, R0 ;  /* 0x0000000000df7308 */ /* 0x0004680000002400 */
[----:B------:R1:W-:Y:S01]  /*8be0*/  @P0 LDGSTS.E.BYPASS.LTC128B.128 [R219+0xb100], [R134.64], !P5 ;  /* 0x0b10000086db0fae */ /* 0x0003e2000e901d46 */
[----:B-----5:R-:W-:Y:S05]  /*8bf0*/  FMUL.FTZ R3, R31, c[0x0][0x320] ;  /* 0x0000c8001f037a20 */ /* 0x020fea0000410000 */
[----:B------:R1:W-:Y:S06]  /*8c00*/  @P0 LDGSTS.E.BYPASS.LTC128B.128 [R219+0xd100], [R170.64], !P4 ;  /* 0x0d100000aadb0fae */ /* 0x0003ec000e101d46 */
[----:B------:R1:W-:Y:S06]  /*8c10*/  @P0 LDGSTS.E.BYPASS.LTC128B.128 [R219+0xf100], [R168.64], !P3 ;  /* 0x0f100000a8db0fae */ /* 0x0003ec000d901d46 */
[----:B------:R-:W0:Y:S01]  /*8c20*/  LDGDEPBAR ;  /* 0x00000000000079af */ /* 0x000e220000000000 */
[----:B--2---:R-:W-:Y:S02]  /*8c30*/  FMUL.FTZ R0, R7, c[0x0][0x320] ;  /* 0x0000c80007007a20 */ /* 0x004fe40000410000 */
[----:B------:R-:W-:Y:S02]  /*8c40*/  IMAD.MOV.U32 R7, RZ, RZ, c[0x0][0x32c] ;  /* 0x0000cb00ff077624 */ /* 0x000fe400078e00ff */
        /* <DEDUP_REMOVED lines=38> */
[----:B------:R2:W1:Y:S10]  /*8eb0*/  MUFU.TANH R26, R3 ;  /* 0x00000003001a7308 */ /* 0x0004740000002400 */
[----:B------:R5:W1:Y:S01]  /*8ec0*/  MUFU.TANH R184, R0 ;  /* 0x0000000000b87308 */ /* 0x000a620000002400 */
[----:B--2---:R-:W-:Y:S09]  /*8ed0*/  FMUL.FTZ R3, R32, c[0x0][0x320] ;  /* 0x0000c80020037a20 */ /* 0x004ff20000410000 */
[----:B------:R-:W2:Y:S01]  /*8ee0*/  MUFU.TANH R11, R3 ;  /* 0x00000003000b7308 */ /* 0x000ea20000002400 */
[----:B-----5:R-:W-:Y:S09]  /*8ef0*/  FMUL.FTZ R0, R27, c[0x0][0x320] ;  /* 0x0000c8001b007a20 */ /* 0x020ff20000410000 */
[----:B------:R5:W1:Y:S02]  /*8f00*/  MUFU.TANH R183, R0 ;  /* 0x0000000000b77308 */ /* 0x000a640000002400 */
[----:B-----5:R-:W-:Y:S08]  /*8f10*/  FMUL.FTZ R0, R28, c[0x0][0x320] ;  /* 0x0000c8001c007a20 */ /* 0x020ff00000410000 */
[----:B------:R5:W1:Y:S02]  /*8f20*/  MUFU.TANH R13, R0 ;  /* 0x00000000000d7308 */ /* 0x000a640000002400 */
[----:B-----5:R-:W-:Y:S02]  /*8f30*/  FMUL.FTZ R0, R29, c[0x0][0x320] ;  /* 0x0000c8001d007a20 */ /* 0x020fe40000410000 */
[----:B------:R-:W5:Y:S06]  /*8f40*/  LDL R29, [R1+0x10] ;  /* 0x00001000011d7983 */ /* 0x000f6c0000100800 */
[----:B------:R1:W1:Y:S02]  /*8f50*/  MUFU.TANH R12, R0 ;  /* 0x00000000000c7308 */ /* 0x0002640000002400 */
[----:B-1----:R-:W-:Y:S02]  /*8f60*/  FMUL.FTZ R0, R30, c[0x0][0x320] ;  /* 0x0000c8001e007a20 */ /* 0x002fe40000410000 */
[----:B------:R-:W5:Y:S06]  /*8f70*/  LDL R30, [R1+0xc] ;  /* 0x00000c00011e7983 */ /* 0x000f6c0000100800 */
[----:B------:R1:W1:Y:S02]  /*8f80*/  MUFU.TANH R27, R0 ;  /* 0x00000000001b7308 */ /* 0x0002640000002400 */
[----:B-1----:R-:W-:Y:S05]  /*8f90*/  @P2 IMAD.HI.U32 R0, R6, c[0x0][0x2c8], RZ ;  /* 0x0000b20006002a27 */ /* 0x002fea00078e00ff */
[----:B------:R-:W-:Y:S01]  /*8fa0*/  @P2 SHF.R.U32.HI R6, RZ, c[0x0][0x2cc], R0 ;  /* 0x0000b300ff062a19 */ /* 0x000fe20000011600 */
[----:B------:R-:W-:Y:S01]  /*8fb0*/  FMUL.FTZ R0, R33, c[0x0][0x320] ;  /* 0x0000c80021007a20 */ /* 0x000fe20000410000 */
[----:B------:R-:W-:Y:S03]  /*8fc0*/  ISETP.GE.AND P2, PT, R7, 0x1, PT ;  /* 0x000000010700780c */ /* 0x000fe60003f46270 */
[----:B------:R1:W1:Y:S01]  /*8fd0*/  MUFU.TANH R10, R0 ;  /* 0x00000000000a7308 */ /* 0x0002620000002400 */
[----:B------:R-:W2:Y:S01]  /*8fe0*/  SHFL.IDX PT, R4, R6, RZ, 0x1c1f ;  /* 0x001c1fff06047589 */ /* 0x000ea200000e0000 */
[----:B-1----:R-:W-:Y:S08]  /*8ff0*/  FMUL.FTZ R0, R34, c[0x0][0x320] ;  /* 0x0000c80022007a20 */ /* 0x002ff00000410000 */
[----:B------:R1:W1:Y:S02]  /*9000*/  MUFU.TANH R25, R0 ;  /* 0x0000000000197308 */ /* 0x0002640000002400 */
[----:B-1----:R-:W-:Y:S08]  /*9010*/  FMUL.FTZ R0, R35, c[0x0][0x320] ;  /* 0x0000c80023007a20 */ /* 0x002ff00000410000 */
[----:B------:R3:W1:Y:S02]  /*9020*/  MUFU.TANH R28, R0 ;  /* 0x00000000001c7308 */ /* 0x0006640000002400 */
[----:B---3--:R-:W-:Y:S04]  /*9030*/  IADD3 R0, -R237, 0x1, -R5 ;  /* 0x00000001ed007810 */ /* 0x008fe80007ffe905 */
[----:B-----5:R-:W-:Y:S04]  /*9040*/  IADD3 R0, -R29, R0, R30 ;  /* 0x000000001d007210 */ /* 0x020fe80007ffe11e */
[C---:B------:R-:W-:Y:S02]  /*9050*/  IADD3 R8, R0.reuse, c[0x0][0x328], RZ ;  /* 0x0000ca0000087a10 */ /* 0x040fe40007ffe0ff */
[----:B------:R-:W-:Y:S03]  /*9060*/  IADD3 R7, R0, UR4, RZ ;  /* 0x0000000400077c10 */ /* 0x000fe6000fffe0ff */
[--C-:B--2---:R-:W-:Y:S02]  /*9070*/  IMAD.IADD R3, R8, 0x1, R4.reuse ;  /* 0x0000000108037824 */ /* 0x104fe400078e0204 */
[----:B------:R-:W-:Y:S01]  /*9080*/  IMAD.IADD R0, R7, 0x1, R4 ;  /* 0x0000000107007824 */ /* 0x000fe200078e0204 */
[----:B------:R-:W-:-:S05]  /*9090*/  @!P2 BRA `(.L_x_1689) ;  /* 0x000001800000a947 */ /* 0x000fca0003800000 */
[----:B-1--4-:R-:W-:Y:S01]  /*90a0*/  IADD3 R4, -R29, R30, R4 ;  /* 0x0000001e1d047210 */ /* 0x012fe20007ffe104 */
        /* <DEDUP_REMOVED lines=12> */
.L_x_1691:
[----:B------:R-:W-:Y:S04]  /*9170*/  MOV R9, c[0x0][0x32c] ;  /* 0x0000cb0000097a02 */ /* 0x000fe80000000f00 */
[----:B------:R-:W-:Y:S11]  /*9180*/  ISETP.NE.AND P0, PT, R9, 0x1, PT ;  /* 0x000000010900780c */ /* 0x000ff60003f05270 */
[----:B------:R-:W-:Y:S02]  /*9190*/  @!UPT UIADD3 URZ, URZ, URZ, URZ ;  /* 0x0000003f3f3ff290 */ /* 0x000fe4000fffe03f */
[----:B------:R-:W-:Y:S05]  /*91a0*/  @P0 IMAD.HI.U32 R9, R4, c[0x0][0x330], RZ ;  /* 0x0000cc0004090a27 */ /* 0x000fea00078e00ff */
[----:B------:R-:W-:Y:S02]  /*91b0*/  @P0 SHF.R.U32.HI R4, RZ, c[0x0][0x334], R9 ;  /* 0x0000cd00ff040a19 */ /* 0x000fe40000011609 */
.L_x_1692:
[----:B------:R-:W-:Y:S05]  /*91c0*/  BSYNC B0 ;  /* 0x0000000000007941 */ /* 0x000fea0003800000 */
.L_x_1690:
[----:B------:R-:W-:Y:S04]  /*91d0*/  IMAD R4, R4, c[0x0][0x32c], -R5 ;  /* 0x0000cb0004047a24 */ /* 0x000fe800078e0a05 */
[----:B------:R-:W-:Y:S05]  /*91e0*/  IMAD.IADD R4, R4, 0x1, -R237 ;  /* 0x0000000104047824 */ /* 0x000fea00078e0aed */
[----:B------:R-:W-:Y:S02]  /*91f0*/  IMNMX R0, R0, R4, !PT ;  /* 0x0000000400007217 */ /* 0x000fe40007800200 */
[----:B------:R-:W-:Y:S04]  /*9200*/  IADD3 R4, R4, c[0x0][0x32c], RZ ;  /* 0x0000cb0004047a10 */ /* 0x000fe80007ffe0ff */
[----:B------:R-:W-:Y:S02]  /*9210*/  IMNMX R3, R3, R4, PT ;  /* 0x0000000403037217 */ /* 0x000fe40003800200 */
.L_x_1689:
[----:B-1--4-:R-:W-:Y:S04]  /*9220*/  ISETP.GT.AND P1, PT, R222, -0x1, PT ;  /* 0xffffffffde00780c */ /* 0x012fe80003f24270 */
[----:B------:R-:W-:Y:S04]  /*9230*/  ISETP.GT.AND P0, PT, R0, RZ, P1 ;  /* 0x000000ff0000720c */ /* 0x000fe80000f04270 */
[C---:B------:R-:W-:Y:S04]  /*9240*/  ISETP.LT.OR P0, PT, R3.reuse, 0x1, P0 ;  /* 0x000000010300780c */ /* 0x040fe80000701670 */
[----:B------:R-:W-:Y:S02]  /*9250*/  FSEL R9, R182, -INF , !P0 ;  /* 0xff800000b6097808 */ /* 0x000fe40004000000 */
[C---:B------:R-:W-:Y:S04]  /*9260*/  ISETP.GT.AND P0, PT, R0.reuse, 0x1, P1 ;  /* 0x000000010000780c */ /* 0x040fe80000f04270 */
[----:B------:R-:W-:Y:S04]  /*9270*/  ISETP.LT.OR P0, PT, R3, 0x2, P0 ;  /* 0x000000020300780c */ /* 0x000fe80000701670 */
[----:B------:R-:W-:Y:S02]  /*9280*/  FSEL R24, R181, -INF , !P0 ;  /* 0xff800000b5187808 */ /* 0x000fe40004000000 */
[----:B------:R-:W-:Y:S04]  /*9290*/  ISETP.GT.AND P0, PT, R0, 0x8, P1 ;  /* 0x000000080000780c */ /* 0x000fe80000f04270 */
        /* <DEDUP_REMOVED lines=38> */
[----:B------:R-:W-:Y:S02]  /*9500*/  ISETP.GT.AND P0, PT, R0, 0x39, P1 ;  /* 0x000000390000780c */ /* 0x000fe40000f04270 */
[----:B------:R-:W1:Y:S02]  /*9510*/  SHFL.IDX PT, R0, R6, 0x1, 0x1c1f ;  /* 0x003c1f0006007f89 */ /* 0x000e6400000e0000 */
[----:B------:R-:W-:Y:S04]  /*9520*/  ISETP.LT.OR P0, PT, R3, 0x3a, P0 ;  /* 0x0000003a0300780c */ /* 0x000fe80000701670 */
[----:B------:R-:W-:Y:S01]  /*9530*/  FSEL R10, R10, -INF , !P0 ;  /* 0xff8000000a0a7808 */ /* 0x000fe20004000000 */
[--C-:B-1----:R-:W-:Y:S02]  /*9540*/  IMAD.IADD R4, R8, 0x1, R0.reuse ;  /* 0x0000000108047824 */ /* 0x102fe400078e0200 */
        /* <DEDUP_REMOVED lines=15> */
.L_x_1695:
[----:B------:R-:W-:Y:S04]  /*9640*/  MOV R6, c[0x0][0x32c] ;  /* 0x0000cb0000067a02 */ /* 0x000fe80000000f00 */
[----:B------:R-:W-:Y:S11]  /*9650*/  ISETP.NE.AND P0, PT, R6, 0x1, PT ;  /* 0x000000010600780c */ /* 0x000ff60003f05270 */
[----:B------:R-:W-:Y:S02]  /*9660*/  @!UPT UIADD3 URZ, URZ, URZ, URZ ;  /* 0x0000003f3f3ff290 */ /* 0x000fe4000fffe03f */
[----:B------:R-:W-:Y:S05]  /*9670*/  @P0 IMAD.HI.U32 R6, R0, c[0x0][0x330], RZ ;  /* 0x0000cc0000060a27 */ /* 0x000fea00078e00ff */
[----:B------:R-:W-:Y:S02]  /*9680*/  @P0 SHF.R.U32.HI R0, RZ, c[0x0][0x334], R6 ;  /* 0x0000cd00ff000a19 */ /* 0x000fe40000011606 */
.L_x_1696:
[----:B------:R-:W-:Y:S05]  /*9690*/  BSYNC B0 ;  /* 0x0000000000007941 */ /* 0x000fea0003800000 */
.L_x_1694:
[----:B------:R-:W-:Y:S04]  /*96a0*/  IMAD R5, R0, c[0x0][0x32c], -R5 ;  /* 0x0000cb0000057a24 */ /* 0x000fe800078e0a05 */
[----:B------:R-:W-:Y:S05]  /*96b0*/  IMAD.IADD R0, R5, 0x1, -R237 ;  /* 0x0000000105007824 */ /* 0x000fea00078e0aed */
[----:B------:R-:W-:Y:S02]  /*96c0*/  IMNMX R3, R3, R0, !PT ;  /* 0x0000000003037217 */ /* 0x000fe40007800200 */
[----:B------:R-:W-:Y:S04]  /*96d0*/  IADD3 R0, R0, c[0x0][0x32c], RZ ;  /* 0x0000cb0000007a10 */ /* 0x000fe80007ffe0ff */
[----:B------:R-:W-:Y:S02]  /*96e0*/  IMNMX R4, R4, R0, PT ;  /* 0x0000000004047217 */ /* 0x000fe40003800200 */
.L_x_1693:
[----:B------:R-:W2:Y:S01]  /*96f0*/  LDL.LU R29, [R1] ;  /* 0x00000000011d7983 */ /* 0x000ea20000300800 */
[----:B------:R-:W-:Y:S03]  /*9700*/  FMNMX.FTZ R0, R9, R2, !PT ;  /* 0x0000000209007209 */ /* 0x000fe60007810000 */
[----:B------:R-:W-:Y:S01]  /*9710*/  LDSM.16.MT88.4 R172, [R193] ;  /* 0x00000000c1ac783b */ /* 0x000fe20000004200 */
        /* <DEDUP_REMOVED lines=20> */
[----:B------:R-:W-:Y:S05]  /*9860*/  FSEL R0, R132, RZ, P0 ;  /* 0x000000ff84007208 */ /* 0x000fea0000000000 */
[----:B------:R-:W-:Y:S02]  /*9870*/  FADD.FTZ R0, -R0, R2 ;  /* 0x0000000200007221 */ /* 0x000fe40000010100 */
[----:B------:R-:W-:Y:S02]  /*9880*/  FMUL.FTZ R2, R132, c[0x0][0x2d0] ;  /* 0x0000b40084027a20 */ /* 0x000fe40000410000 */
[----:B------:R-:W-:Y:S03]  /*9890*/  FMUL.FTZ R0, R0, c[0x0][0x2d0] ;  /* 0x0000b40000007a20 */ /* 0x000fe60000410000 */
[----:B------:R-:W-:Y:S02]  /*98a0*/  FSEL R2, R2, RZ, P0 ;  /* 0x000000ff02027208 */ /* 0x000fe40000000000 */
[----:B------:R-:W-:Y:S03]  /*98b0*/  ISETP.GT.AND P0, PT, R3, RZ, P1 ;  /* 0x000000ff0300720c */ /* 0x000fe60000f04270 */
        /* <DEDUP_REMOVED lines=8> */
[----:B------:R-:W-:Y:S01]  /*9940*/  MUFU.EX2 R9, R9 ;  /* 0x0000000900097308 */ /* 0x000fe20000000800 */
        /* <DEDUP_REMOVED lines=8> */
[----:B------:R-:W1:Y:S01]  /*99d0*/  MUFU.EX2 R8, R8 ;  /* 0x0000000800087308 */ /* 0x000e620000000800 */
        /* <DEDUP_REMOVED lines=9> */
[----:B------:R-:W-:Y:S01]  /*9a70*/  FFMA.FTZ R237, R11, c[0x0][0x2d0], -R2 ;  /* 0x0000b4000bed7a23 */ /* 0x000fe20000010802 */
[----:B------:R-:W-:Y:S02]  /*9a80*/  ISETP.LT.OR P0, PT, R4, 0xa, P0 ;  /* 0x0000000a0400780c */ /* 0x000fe40000701670 */
[----:B------:R-:W-:Y:S02]  /*9a90*/  IADD3 R220, R222, -0x1, RZ ;  /* 0xffffffffdedc7810 */ /* 0x000fe40007ffe0ff */
[----:B------:R-:W-:Y:S02]  /*9aa0*/  FSEL R10, R191, -INF , !P0 ;  /* 0xff800000bf0a7808 */ /* 0x000fe40004000000 */
[C---:B------:R-:W-:Y:S02]  /*9ab0*/  ISETP.GT.AND P0, PT, R3.reuse, 0x10, P1 ;  /* 0x000000100300780c */ /* 0x040fe40000f04270 */
[----:B------:R-:W3:Y:S02]  /*9ac0*/  MUFU.EX2 R2, R0 ;  /* 0x0000000000027308 */ /* 0x000ee40000000800 */
[----:B------:R-:W-:Y:S02]  /*9ad0*/  ISETP.LT.OR P0, PT, R4, 0x11, P0 ;  /* 0x000000110400780c */ /* 0x000fe40000701670 */
[----:B-1----:R-:W-:Y:S02]  /*9ae0*/  F2FP.BF16.PACK_AB R168, R8, R9 ;  /* 0x0000000908a8723e */ /* 0x002fe400000010ff */
[----:B------:R-:W-:Y:S02]  /*9af0*/  FSEL R176, R190, -INF , !P0 ;  /* 0xff800000beb07808 */ /* 0x000fe40004000000 */
[----:B------:R-:W-:Y:S02]  /*9b00*/  ISETP.GT.AND P0, PT, R3, 0x11, P1 ;  /* 0x000000110300780c */ /* 0x000fe40000f04270 */
[----:B------:R1:W-:Y:S02]  /*9b10*/  MUFU.EX2 R15, R20 ;  /* 0x00000014000f7308 */ /* 0x0003e40000000800 */
[C---:B------:R-:W-:Y:S04]  /*9b20*/  ISETP.LT.OR P0, PT, R4.reuse, 0x12, P0 ;  /* 0x000000120400780c */ /* 0x040fe80000701670 */
[----:B------:R-:W-:Y:S02]  /*9b30*/  FSEL R135, R189, -INF , !P0 ;  /* 0xff800000bd877808 */ /* 0x000fe40004000000 */
[C---:B------:R-:W-:Y:S04]  /*9b40*/  ISETP.GT.AND P0, PT, R3.reuse, 0x18, P1 ;  /* 0x000000180300780c */ /* 0x040fe80000f04270 */
[----:B------:R-:W-:Y:S01]  /*9b50*/  ISETP.LT.OR P0, PT, R4, 0x19, P0 ;  /* 0x000000190400780c */ /* 0x000fe20000701670 */
[----:B---3--:R-:W-:Y:S03]  /*9b60*/  FMUL.FTZ R24, R2, R156 ;  /* 0x0000009c02187220 */ /* 0x008fe60000410000 */
[----:B------:R-:W-:Y:S01]  /*9b70*/  FSEL R177, R188, -INF , !P0 ;  /* 0xff800000bcb17808 */ /* 0x000fe20004000000 */
[C---:B------:R-:W-:Y:S01]  /*9b80*/  FMUL.FTZ R12, R2.reuse, R144 ;  /* 0x00000090020c7220 */ /* 0x040fe20000410000 */
[----:B------:R-:W-:Y:S01]  /*9b90*/  ISETP.GT.AND P0, PT, R3, 0x19, P1 ;  /* 0x000000190300780c */ /* 0x000fe20000f04270 */
[C---:B------:R-:W-:Y:S01]  /*9ba0*/  FMUL.FTZ R32, R2.reuse, R164 ;  /* 0x000000a402207220 */ /* 0x040fe20000410000 */
[----:B------:R-:W3:Y:S01]  /*9bb0*/  LDL.LU R188, [R1+0x8] ;  /* 0x0000080001bc7983 */ /* 0x000ee20000300800 */
[----:B------:R-:W-:Y:S01]  /*9bc0*/  FMUL.FTZ R33, R2, R165 ;  /* 0x000000a502217220 */ /* 0x000fe20000410000 */
[----:B------:R-:W-:Y:S01]  /*9bd0*/  ISETP.LT.OR P0, PT, R4, 0x1a, P0 ;  /* 0x0000001a0400780c */ /* 0x000fe20000701670 */
[C---:B------:R-:W-:Y:S02]  /*9be0*/  FMUL.FTZ R13, R2.reuse, R145 ;  /* 0x00000091020d7220 */ /* 0x040fe40000410000 */
[C---:B------:R-:W-:Y:S01]  /*9bf0*/  FMUL.FTZ R16, R2.reuse, R148 ;  /* 0x0000009402107220 */ /* 0x040fe20000410000 */
[----:B------:R-:W-:Y:S01]  /*9c00*/  FSEL R178, R187, -INF , !P0 ;  /* 0xff800000bbb27808 */ /* 0x000fe20004000000 */
[C---:B------:R-:W-:Y:S01]  /*9c10*/  FMUL.FTZ R17, R2.reuse, R149 ;  /* 0x0000009502117220 */ /* 0x040fe20000410000 */
[C---:B------:R-:W-:Y:S01]  /*9c20*/  ISETP.GT.AND P0, PT, R3.reuse, 0x20, P1 ;  /* 0x000000200300780c */ /* 0x040fe20000f04270 */
[C---:B-1----:R-:W-:Y:S01]  /*9c30*/  FMUL.FTZ R20, R2.reuse, R152 ;  /* 0x0000009802147220 */ /* 0x042fe20000410000 */
[----:B------:R-:W-:Y:S01]  /*9c40*/  MUFU.EX2 R187, R225 ;  /* 0x000000e100bb7308 */ /* 0x000fe20000000800 */
[----:B------:R-:W-:Y:S01]  /*9c50*/  FMUL.FTZ R21, R2, R153 ;  /* 0x0000009902157220 */ /* 0x000fe20000410000 */
[----:B------:R-:W-:Y:S01]  /*9c60*/  ISETP.LT.OR P0, PT, R4, 0x21, P0 ;  /* 0x000000210400780c */ /* 0x000fe20000701670 */
[C---:B------:R-:W-:Y:S02]  /*9c70*/  FMUL.FTZ R36, R2.reuse, R36 ;  /* 0x0000002402247220 */ /* 0x040fe40000410000 */
[----:B------:R-:W-:Y:S01]  /*9c80*/  FMUL.FTZ R37, R2, R37 ;  /* 0x0000002502257220 */ /* 0x000fe20000410000 */
[----:B------:R-:W-:Y:S01]  /*9c90*/  FSEL R179, R186, -INF , !P0 ;  /* 0xff800000bab37808 */ /* 0x000fe20004000000 */
[C---:B------:R-:W-:Y:S01]  /*9ca0*/  FMUL.FTZ R40, R2.reuse, R40 ;  /* 0x0000002802287220 */ /* 0x040fe20000410000 */
[----:B------:R-:W-:Y:S01]  /*9cb0*/  ISETP.GT.AND P0, PT, R3, 0x21, P1 ;  /* 0x000000210300780c */ /* 0x000fe20000f04270 */
[C---:B------:R-:W-:Y:S02]  /*9cc0*/  FMUL.FTZ R41, R2.reuse, R41 ;  /* 0x0000002902297220 */ /* 0x040fe40000410000 */
[----:B------:R-:W-:Y:S01]  /*9cd0*/  FMUL.FTZ R44, R2, R44 ;  /* 0x0000002c022c7220 */ /* 0x000fe20000410000 */
[----:B------:R-:W-:Y:S01]  /*9ce0*/  ISETP.LT.OR P0, PT, R4, 0x22, P0 ;  /* 0x000000220400780c */ /* 0x000fe20000701670 */
[C---:B------:R-:W-:Y:S02]  /*9cf0*/  FMUL.FTZ R45, R2.reuse, R45 ;  /* 0x0000002d022d7220 */ /* 0x040fe40000410000 */
[C---:B------:R-:W-:Y:S01]  /*9d00*/  FMUL.FTZ R48, R2.reuse, R48 ;  /* 0x0000003002307220 */ /* 0x040fe20000410000 */
[----:B------:R-:W-:Y:S01]  /*9d10*/  FSEL R180, R185, -INF , !P0 ;  /* 0xff800000b9b47808 */ /* 0x000fe20004000000 */
[C---:B------:R-:W-:Y:S01]  /*9d20*/  FMUL.FTZ R49, R2.reuse, R49 ;  /* 0x0000003102317220 */ /* 0x040fe20000410000 */
[C---:B------:R-:W-:Y:S01]  /*9d30*/  ISETP.GT.AND P0, PT, R3.reuse, 0x28, P1 ;  /* 0x000000280300780c */ /* 0x040fe20000f04270 */
[C---:B------:R-:W-:Y:S02]  /*9d40*/  FMUL.FTZ R52, R2.reuse, R52 ;  /* 0x0000003402347220 */ /* 0x040fe40000410000 */
        /* <DEDUP_REMOVED lines=43> */
[----:B------:R-:W-:Y:S01]  /*a000*/  FMUL.FTZ R105, R2, R105 ;  /* 0x0000006902697220 */ /* 0x000fe20000410000 */
[----:B------:R-:W-:Y:S01]  /*a010*/  FSEL R134, R28, -INF , !P0 ;  /* 0xff8000001c867808 */ /* 0x000fe20004000000 */
[C---:B--2---:R-:W-:Y:S02]  /*a020*/  FFMA.FTZ R0, R2.reuse, R29, R9 ;  /* 0x0000001d02007223 */ /* 0x044fe40000010009 */
[----:B------:R-:W-:Y:S01]  /*a030*/  MUFU.EX2 R9, R23 ;  /* 0x0000001700097308 */ /* 0x000fe20000000800 */
[----:B------:R-:W-:Y:S02]  /*a040*/  FMUL.FTZ R28, R2, R160 ;  /* 0x000000a0021c7220 */ /* 0x000fe40000410000 */
[----:B------:R-:W-:Y:S01]  /*a050*/  FADD.FTZ R4, R8, R0 ;  /* 0x0000000008047221 */ /* 0x000fe20000010000 */
[----:B------:R-:W-:Y:S01]  /*a060*/  FMNMX.FTZ R0, R5, R133, !PT ;  /* 0x0000008505007209 */ /* 0x000fe20007810000 */
[C---:B------:R-:W-:Y:S02]  /*a070*/  FMUL.FTZ R29, R2.reuse, R161 ;  /* 0x000000a1021d7220 */ /* 0x040fe40000410000 */
[C---:B------:R-:W-:Y:S01]  /*a080*/  FMUL.FTZ R108, R2.reuse, R108 ;  /* 0x0000006c026c7220 */ /* 0x040fe20000410000 */
[----:B------:R-:W-:Y:S01]  /*a090*/  FMNMX.FTZ R0, R7, R0, !PT ;  /* 0x0000000007007209 */ /* 0x000fe20007810000 */
[C---:B------:R-:W-:Y:S01]  /*a0a0*/  FMUL.FTZ R109, R2.reuse, R109 ;  /* 0x0000006d026d7220 */ /* 0x040fe20000410000 */
[----:B------:R-:W1:Y:S01]  /*a0b0*/  MUFU.EX2 R8, R22 ;  /* 0x0000001600087308 */ /* 0x000e620000000800 */
[----:B------:R-:W-:Y:S01]  /*a0c0*/  FMUL.FTZ R112, R2, R112 ;  /* 0x0000007002707220 */ /* 0x000fe20000410000 */
[----:B------:R-:W-:Y:S01]  /*a0d0*/  FMNMX.FTZ R0, R6, R0, !PT ;  /* 0x0000000006007209 */ /* 0x000fe20007810000 */
[C---:B------:R-:W-:Y:S02]  /*a0e0*/  FMUL.FTZ R113, R2.reuse, R113 ;  /* 0x0000007102717220 */ /* 0x040fe40000410000 */
[----:B------:R-:W-:Y:S01]  /*a0f0*/  FMUL.FTZ R116, R2, R116 ;  /* 0x0000007402747220 */ /* 0x000fe20000410000 */
[----:B------:R-:W-:Y:S01]  /*a100*/  FMNMX.FTZ R0, R10, R0, !PT ;  /* 0x000000000a007209 */ /* 0x000fe20007810000 */
[C---:B------:R-:W-:Y:S02]  /*a110*/  FMUL.FTZ R117, R2.reuse, R117 ;  /* 0x0000007502757220 */ /* 0x040fe40000410000 */
[----:B------:R-:W-:Y:S01]  /*a120*/  FMUL.FTZ R120, R2, R120 ;  /* 0x0000007802787220 */ /* 0x000fe20000410000 */
[----:B------:R-:W-:Y:S01]  /*a130*/  FMNMX.FTZ R0, R176, R0, !PT ;  /* 0x00000000b0007209 */ /* 0x000fe20007810000 */
[C---:B------:R-:W-:Y:S01]  /*a140*/  FMUL.FTZ R121, R2.reuse, R121 ;  /* 0x0000007902797220 */ /* 0x040fe20000410000 */
[----:B------:R-:W-:Y:S01]  /*a150*/  MUFU.EX2 R160, R228 ;  /* 0x000000e400a07308 */ /* 0x000fe20000000800 */
[C---:B------:R-:W-:Y:S01]  /*a160*/  FMUL.FTZ R124, R2.reuse, R124 ;  /* 0x0000007c027c7220 */ /* 0x040fe20000410000 */
[----:B------:R-:W-:Y:S01]  /*a170*/  FMNMX.FTZ R0, R135, R0, !PT ;  /* 0x0000000087007209 */ /* 0x000fe20007810000 */
[C---:B------:R-:W-:Y:S02]  /*a180*/  FMUL.FTZ R125, R2.reuse, R125 ;  /* 0x0000007d027d7220 */ /* 0x040fe40000410000 */
[C---:B------:R-:W-:Y:S01]  /*a190*/  FMUL.FTZ R128, R2.reuse, R128 ;  /* 0x0000008002807220 */ /* 0x040fe20000410000 */
[----:B------:R-:W-:Y:S01]  /*a1a0*/  FMNMX.FTZ R0, R177, R0, !PT ;  /* 0x00000000b1007209 */ /* 0x000fe20007810000 */
[----:B------:R-:W-:Y:S03]  /*a1b0*/  FMUL.FTZ R129, R2, R129 ;  /* 0x0000008102817220 */ /* 0x000fe60000410000 */
[----:B------:R-:W-:Y:S01]  /*a1c0*/  FMNMX.FTZ R0, R178, R0, !PT ;  /* 0x00000000b2007209 */ /* 0x000fe20007810000 */
[----:B------:R-:W-:Y:S01]  /*a1d0*/  MUFU.EX2 R161, R227 ;  /* 0x000000e300a17308 */ /* 0x000fe20000000800 */
[----:B-1----:R-:W-:Y:S02]  /*a1e0*/  F2FP.BF16.PACK_AB R170, R8, R9 ;  /* 0x0000000908aa723e */ /* 0x002fe400000010ff */
        /* <DEDUP_REMOVED lines=15> */
[----:B------:R-:W-:Y:S02]  /*a2e0*/  FADD.FTZ R14, R8, R0 ;  /* 0x00000000080e7221 */ /* 0x000fe40000010000 */
[C---:B------:R-:W-:Y:S01]  /*a2f0*/  FMUL.FTZ R4, R3.reuse, c[0x0][0x2d0] ;  /* 0x0000b40003047a20 */ /* 0x040fe20000410000 */
[----:B------:R-:W-:Y:S01]  /*a300*/  FSEL R0, R3, RZ, P0 ;  /* 0x000000ff03007208 */ /* 0x000fe20000000000 */
[----:B------:R-:W-:Y:S01]  /*a310*/  FMUL.FTZ R8, R2, R140 ;  /* 0x0000008c02087220 */ /* 0x000fe20000410000 */
[----:B------:R-:W-:Y:S03]  /*a320*/  F2FP.BF16.PACK_AB R140, R15, R18 ;  /* 0x000000120f8c723e */ /* 0x000fe600000010ff */
[----:B------:R-:W-:Y:S01]  /*a330*/  FADD.FTZ R0, -R0, R133 ;  /* 0x0000008500007221 */ /* 0x000fe20000010100 */
[----:B------:R-:W-:Y:S01]  /*a340*/  FSEL R133, R4, RZ, P0 ;  /* 0x000000ff04857208 */ /* 0x000fe20000000000 */
[----:B------:R-:W-:Y:S01]  /*a350*/  FMUL.FTZ R4, R2, R136 ;  /* 0x0000008802047220 */ /* 0x000fe20000410000 */
[----:B------:R-:W-:Y:S01]  /*a360*/  ISETP.GT.AND P0, PT, R222, R240, PT ;  /* 0x000000f0de00720c */ /* 0x000fe20003f04270 */
[----:B------:R-:W-:Y:S01]  /*a370*/  FMUL.FTZ R0, R0, c[0x0][0x2d0] ;  /* 0x0000b40000007a20 */ /* 0x000fe20000410000 */
[----:B------:R-:W-:Y:S01]  /*a380*/  MOV R222, R220 ;  /* 0x000000dc00de7202 */ /* 0x000fe20000000f00 */
[--C-:B------:R-:W-:Y:S02]  /*a390*/  FFMA.FTZ R6, R6, c[0x0][0x2d0], -R133.reuse ;  /* 0x0000b40006067a23 */ /* 0x100fe40000010885 */
[--C-:B------:R-:W-:Y:S02]  /*a3a0*/  FFMA.FTZ R7, R7, c[0x0][0x2d0], -R133.reuse ;  /* 0x0000b40007077a23 */ /* 0x100fe40000010885 */
[----:B------:R1:W-:Y:S01]  /*a3b0*/  MUFU.EX2 R156, R6 ;  /* 0x00000006009c7308 */ /* 0x0003e20000000800 */
[--C-:B------:R-:W-:Y:S02]  /*a3c0*/  FFMA.FTZ R11, R5, c[0x0][0x2d0], -R133.reuse ;  /* 0x0000b400050b7a23 */ /* 0x100fe40000010885 */
[----:B------:R-:W-:Y:S02]  /*a3d0*/  FMUL.FTZ R5, R2, R137 ;  /* 0x0000008902057220 */ /* 0x000fe40000410000 */
[--C-:B------:R-:W-:Y:S05]  /*a3e0*/  FFMA.FTZ R2, R10, c[0x0][0x2d0], -R133.reuse ;  /* 0x0000b4000a027a23 */ /* 0x100fea0000010885 */
[----:B------:R-:W-:Y:S10]  /*a3f0*/  MUFU.EX2 R144, R7 ;  /* 0x0000000700907308 */ /* 0x000ff40000000800 */
[----:B------:R-:W2:Y:S01]  /*a400*/  MUFU.EX2 R0, R0 ;  /* 0x0000000000007308 */ /* 0x000ea20000000800 */
[----:B-1----:R-:W-:Y:S04]  /*a410*/  FADD.FTZ R6, R18, R14 ;  /* 0x0000000e12067221 */ /* 0x002fe80000010000 */
[----:B------:R-:W-:Y:S05]  /*a420*/  FADD.FTZ R157, R15, R6 ;  /* 0x000000060f9d7221 */ /* 0x000fea0000010000 */
[----:B------:R-:W1:Y:S10]  /*a430*/  MUFU.EX2 R145, R11 ;  /* 0x0000000b00917308 */ /* 0x000e740000000800 */
[----:B------:R-:W4:Y:S01]  /*a440*/  MUFU.EX2 R153, R2 ;  /* 0x0000000200997308 */ /* 0x000f220000000800 */
[C---:B--2---:R-:W-:Y:S02]  /*a450*/  FMUL.FTZ R6, R0.reuse, R138 ;  /* 0x0000008a00067220 */ /* 0x044fe40000410000 */
[C---:B------:R-:W-:Y:S02]  /*a460*/  FMUL.FTZ R7, R0.reuse, R139 ;  /* 0x0000008b00077220 */ /* 0x040fe40000410000 */
[----:B------:R-:W2:Y:S01]  /*a470*/  LDSM.16.MT88.4 R136, [R194] ;  /* 0x00000000c288783b */ /* 0x000ea20000004200 */
[C---:B------:R-:W-:Y:S02]  /*a480*/  FMUL.FTZ R10, R0.reuse, R142 ;  /* 0x0000008e000a7220 */ /* 0x040fe40000410000 */
[C---:B------:R-:W-:Y:S02]  /*a490*/  FMUL.FTZ R14, R0.reuse, R146 ;  /* 0x00000092000e7220 */ /* 0x040fe40000410000 */
[----:B------:R-:W-:Y:S01]  /*a4a0*/  FMUL.FTZ R15, R0, R147 ;  /* 0x00000093000f7220 */ /* 0x000fe20000410000 */
[----:B-1----:R-:W-:Y:S01]  /*a4b0*/  F2FP.BF16.PACK_AB R169, R144, R145 ;  /* 0x0000009190a9723e */ /* 0x002fe200000010ff */
[C---:B------:R-:W-:Y:S02]  /*a4c0*/  FMUL.FTZ R11, R0.reuse, R143 ;  /* 0x0000008f000b7220 */ /* 0x040fe40000410000 */
[C---:B------:R-:W-:Y:S02]  /*a4d0*/  FMUL.FTZ R18, R0.reuse, R150 ;  /* 0x0000009600127220 */ /* 0x040fe40000410000 */
[C---:B------:R-:W-:Y:S01]  /*a4e0*/  FMUL.FTZ R19, R0.reuse, R151 ;  /* 0x0000009700137220 */ /* 0x040fe20000410000 */
[----:B------:R-:W-:Y:S01]  /*a4f0*/  MUFU.EX2 R150, R224 ;  /* 0x000000e000967308 */ /* 0x000fe20000000800 */
[C---:B------:R-:W-:Y:S02]  /*a500*/  FMUL.FTZ R22, R0.reuse, R154 ;  /* 0x0000009a00167220 */ /* 0x040fe40000410000 */
[C---:B------:R-:W-:Y:S01]  /*a510*/  FMUL.FTZ R23, R0.reuse, R155 ;  /* 0x0000009b00177220 */ /* 0x040fe20000410000 */
[----:B----4-:R-:W-:Y:S01]  /*a520*/  F2FP.BF16.PACK_AB R171, R153, R156 ;  /* 0x0000009c99ab723e */ /* 0x010fe200000010ff */
[C---:B------:R-:W-:Y:S02]  /*a530*/  FMUL.FTZ R26, R0.reuse, R158 ;  /* 0x0000009e001a7220 */ /* 0x040fe40000410000 */
[C---:B------:R-:W-:Y:S02]  /*a540*/  FMUL.FTZ R27, R0.reuse, R159 ;  /* 0x0000009f001b7220 */ /* 0x040fe40000410000 */
[C---:B------:R-:W-:Y:S01]  /*a550*/  FMUL.FTZ R34, R0.reuse, R166 ;  /* 0x000000a600227220 */ /* 0x040fe20000410000 */
[----:B------:R-:W1:Y:S01]  /*a560*/  MUFU.EX2 R151, R182 ;  /* 0x000000b600977308 */ /* 0x000e620000000800 */
[C---:B------:R-:W-:Y:S05]  /*a570*/  HMMA.16816.F32.BF16 R4, R168.reuse, R172, R4 ;  /* 0x000000aca804723c */ /* 0x040fea0000041804 */
[C---:B------:R-:W-:Y:S02]  /*a580*/  FMUL.FTZ R35, R0.reuse, R167 ;  /* 0x000000a700237220 */ /* 0x040fe40000410000 */
[----:B------:R-:W-:Y:S01]  /*a590*/  LDSM.16.MT88.4 R164, [R196+0x1800] ;  /* 0x00180000c4a4783b */ /* 0x000fe20000004200 */
[C---:B------:R-:W-:Y:S01]  /*a5a0*/  HMMA.16816.F32.BF16 R8, R168.reuse, R174, R8 ;  /* 0x000000aea808723c */ /* 0x040fe20000041808 */
[----:B------:R-:W-:Y:S03]  /*a5b0*/  MUFU.EX2 R182, R226 ;  /* 0x000000e200b67308 */ /* 0x000fe60000000800 */
[C---:B------:R-:W-:Y:S02]  /*a5c0*/  FMUL.FTZ R30, R0.reuse, R162 ;  /* 0x000000a2001e7220 */ /* 0x040fe40000410000 */
[C---:B------:R-:W-:Y:S02]  /*a5d0*/  FMUL.FTZ R31, R0.reuse, R163 ;  /* 0x000000a3001f7220 */ /* 0x040fe40000410000 */
[C---:B------:R-:W-:Y:S01]  /*a5e0*/  FMUL.FTZ R38, R0.reuse, R38 ;  /* 0x0000002600267220 */ /* 0x040fe20000410000 */
[C---:B--2---:R-:W-:Y:S03]  /*a5f0*/  HMMA.16816.F32.BF16 R12, R168.reuse, R136, R12 ;  /* 0x00000088a80c723c */ /* 0x044fe6000004180c */
[C---:B------:R-:W-:Y:S02]  /*a600*/  FMUL.FTZ R39, R0.reuse, R39 ;  /* 0x0000002700277220 */ /* 0x040fe40000410000 */
[C---:B------:R-:W-:Y:S01]  /*a610*/  FMUL.FTZ R42, R0.reuse, R42 ;  /* 0x0000002a002a7220 */ /* 0x040fe20000410000 */
[----:B-1----:R-:W-:Y:S01]  /*a620*/  F2FP.BF16.PACK_AB R142, R151, R150 ;  /* 0x00000096978e723e */ /* 0x002fe200000010ff */
[C---:B------:R-:W-:Y:S01]  /*a630*/  FMUL.FTZ R43, R0.reuse, R43 ;  /* 0x0000002b002b7220 */ /* 0x040fe20000410000 */
[C---:B------:R-:W-:Y:S01]  /*a640*/  HMMA.16816.F32.BF16 R16, R168.reuse, R138, R16 ;  /* 0x0000008aa810723c */ /* 0x040fe20000041810 */
[----:B------:R-:W1:Y:S03]  /*a650*/  LDSM.16.MT88.4 R136, [R197] ;  /* 0x00000000c588783b */ /* 0x000e660000004200 */
        /* <DEDUP_REMOVED lines=50> */
[C---:B------:R-:W-:Y:S04]  /*a980*/  FMUL.FTZ R130, R0.reuse, R130 ;  /* 0x0000008200827220 */ /* 0x040fe80000410000 */
[C---:B------:R-:W-:Y:S02]  /*a990*/  FMUL.FTZ R131, R0.reuse, R131 ;  /* 0x0000008300837220 */ /* 0x040fe40000410000 */
[----:B---3--:R-:W-:Y:S02]  /*a9a0*/  FFMA.FTZ R0, R0, R188, R145 ;  /* 0x000000bc00007223 */ /* 0x008fe40000010091 */
[--C-:B--2---:R-:W-:Y:S02]  /*a9b0*/  FFMA.FTZ R2, R135, c[0x0][0x2d0], -R133.reuse ;  /* 0x0000b40087027a23 */ /* 0x104fe40000010885 */
[----:B------:R-:W-:Y:S02]  /*a9c0*/  FADD.FTZ R0, R144, R0 ;  /* 0x0000000090007221 */ /* 0x000fe40000010000 */
[----:B------:R-:W-:Y:S01]  /*a9d0*/  LDSM.16.MT88.4 R144, [R194+0x1000] ;  /* 0x00100000c290783b */ /* 0x000fe20000004200 */
[----:B------:R-:W2:Y:S01]  /*a9e0*/  MUFU.EX2 R149, R2 ;  /* 0x0000000200957308 */ /* 0x000ea20000000800 */
[C---:B-1----:R-:W-:Y:S03]  /*a9f0*/  HMMA.16816.F32.BF16 R36, R168.reuse, R136, R36 ;  /* 0x00000088a824723c */ /* 0x042fe60000041824 */
[----:B--2---:R-:W-:Y:S01]  /*aa00*/  F2FP.BF16.PACK_AB R141, R149, R148 ;  /* 0x00000094958d723e */ /* 0x004fe200000010ff */
[--C-:B------:R-:W-:Y:S05]  /*aa10*/  FFMA.FTZ R2, R177, c[0x0][0x2d0], -R133.reuse ;  /* 0x0000b400b1027a23 */ /* 0x100fea0000010885 */
[----:B------:R-:W-:Y:S01]  /*aa20*/  MUFU.EX2 R177, R239 ;  /* 0x000000ef00b17308 */ /* 0x000fe20000000800 */
[C---:B------:R-:W-:Y:S01]  /*aa30*/  HMMA.16816.F32.BF16 R40, R168.reuse, R138, R40 ;  /* 0x0000008aa828723c */ /* 0x040fe20000041828 */
[----:B------:R-:W1:Y:S08]  /*aa40*/  LDSM.16.MT88.4 R136, [R194+0x2000] ;  /* 0x00200000c288783b */ /* 0x000e700000004200 */
[----:B------:R2:W-:Y:S03]  /*aa50*/  MUFU.EX2 R154, R2 ;  /* 0x00000002009a7308 */ /* 0x0005e60000000800 */
[--C-:B--2---:R-:W-:Y:S07]  /*aa60*/  FFMA.FTZ R2, R178, c[0x0][0x2d0], -R133.reuse ;  /* 0x0000b400b2027a23 */ /* 0x104fee0000010885 */
[----:B------:R-:W-:Y:S01]  /*aa70*/  MUFU.EX2 R178, R238 ;  /* 0x000000ee00b27308 */ /* 0x000fe20000000800 */
[C---:B-1----:R-:W-:Y:S09]  /*aa80*/  HMMA.16816.F32.BF16 R44, R168.reuse, R136, R44 ;  /* 0x00000088a82c723c */ /* 0x042ff2000004182c */
[----:B------:R-:W1:Y:S01]  /*aa90*/  MUFU.EX2 R155, R2 ;  /* 0x00000002009b7308 */ /* 0x000e620000000800 */
[C---:B------:R-:W-:Y:S01]  /*aaa0*/  HMMA.16816.F32.BF16 R48, R168.reuse, R138, R48 ;  /* 0x0000008aa830723c */ /* 0x040fe20000041830 */
[----:B------:R-:W2:Y:S02]  /*aab0*/  LDSM.16.MT88.4 R136, [R197+0x2000] ;  /* 0x00200000c588783b */ /* 0x000ea40000004200 */
[----:B-1----:R-:W-:Y:S01]  /*aac0*/  F2FP.BF16.PACK_AB R143, R155, R154 ;  /* 0x0000009a9b8f723e */ /* 0x002fe200000010ff */
[--C-:B------:R-:W-:Y:S05]  /*aad0*/  FFMA.FTZ R2, R179, c[0x0][0x2d0], -R133.reuse ;  /* 0x0000b400b3027a23 */ /* 0x100fea0000010885 */
[----:B------:R-:W-:Y:S10]  /*aae0*/  MUFU.EX2 R179, R237 ;  /* 0x000000ed00b37308 */ /* 0x000ff40000000800 */
[----:B------:R1:W3:Y:S01]  /*aaf0*/  MUFU.EX2 R152, R2 ;  /* 0x0000000200987308 */ /* 0x0002e20000000800 */
[C---:B--2---:R-:W-:Y:S08]  /*ab00*/  HMMA.16816.F32.BF16 R52, R168.reuse, R136, R52 ;  /* 0x00000088a834723c */ /* 0x044ff00000041834 */
[C---:B------:R-:W-:Y:S01]  /*ab10*/  HMMA.16816.F32.BF16 R56, R168.reuse, R138, R56 ;  /* 0x0000008aa838723c */ /* 0x040fe20000041838 */
[----:B------:R-:W2:Y:S03]  /*ab20*/  LDSM.16.MT88.4 R136, [R196+0x2000] ;  /* 0x00200000c488783b */ /* 0x000ea60000004200 */
[--C-:B-1----:R-:W-:Y:S02]  /*ab30*/  FFMA.FTZ R2, R180, c[0x0][0x2d0], -R133.reuse ;  /* 0x0000b400b4027a23 */ /* 0x102fe40000010885 */
[----:B------:R-:W-:Y:S10]  /*ab40*/  MUFU.EX2 R180, R229 ;  /* 0x000000e500b47308 */ /* 0x000ff40000000800 */
[----:B------:R1:W4:Y:S01]  /*ab50*/  MUFU.EX2 R176, R2 ;  /* 0x0000000200b07308 */ /* 0x0003220000000800 */
[C---:B--2---:R-:W-:Y:S03]  /*ab60*/  HMMA.16816.F32.BF16 R60, R168.reuse, R136, R60 ;  /* 0x00000088a83c723c */ /* 0x044fe6000004183c */
[--C-:B-1----:R-:W-:Y:S06]  /*ab70*/  FFMA.FTZ R2, R181, c[0x0][0x2d0], -R133.reuse ;  /* 0x0000b400b5027a23 */ /* 0x102fec0000010885 */
[----:B------:R1:W2:Y:S01]  /*ab80*/  MUFU.EX2 R175, R2 ;  /* 0x0000000200af7308 */ /* 0x0002a20000000800 */
[C---:B------:R-:W-:Y:S01]  /*ab90*/  HMMA.16816.F32.BF16 R64, R168.reuse, R138, R64 ;  /* 0x0000008aa840723c */ /* 0x040fe20000041840 */
[----:B------:R-:W5:Y:S02]  /*aba0*/  LDSM.16.MT88.4 R136, [R193+0x4000] ;  /* 0x00400000c188783b */ /* 0x000f640000004200 */
[----:B-1----:R-:W-:Y:S06]  /*abb0*/  FFMA.FTZ R2, R183, c[0x0][0x2d0], -R133 ;  /* 0x0000b400b7027a23 */ /* 0x002fec0000010885 */
[----:B------:R1:W-:Y:S01]  /*abc0*/  MUFU.EX2 R174, R2 ;  /* 0x0000000200ae7308 */ /* 0x0003e20000000800 */
[C---:B-----5:R-:W-:Y:S08]  /*abd0*/  HMMA.16816.F32.BF16 R68, R168.reuse, R136, R68 ;  /* 0x00000088a844723c */ /* 0x060ff00000041844 */
[C---:B------:R-:W-:Y:S01]  /*abe0*/  HMMA.16816.F32.BF16 R72, R168.reuse, R138, R72 ;  /* 0x0000008aa848723c */ /* 0x040fe20000041848 */
[----:B------:R-:W5:Y:S03]  /*abf0*/  LDSM.16.MT88.4 R136, [R194+0x4000] ;  /* 0x00400000c288783b */ /* 0x000f660000004200 */
[----:B-1----:R-:W-:Y:S02]  /*ac00*/  FADD.FTZ R2, R156, R0 ;  /* 0x000000009c027221 */ /* 0x002fe40000010000 */
[----:B------:R-:W-:Y:S02]  /*ac10*/  FADD.FTZ R0, R150, R157 ;  /* 0x0000009d96007221 */ /* 0x000fe40000010000 */
[----:B------:R-:W-:Y:S01]  /*ac20*/  FADD.FTZ R2, R153, R2 ;  /* 0x0000000299027221 */ /* 0x000fe20000010000 */
[----:B------:R-:W-:Y:S03]  /*ac30*/  LDSM.16.MT88.4 R156, [R197+0x1800] ;  /* 0x00180000c59c783b */ /* 0x000fe60000004200 */
[----:B------:R-:W-:Y:S02]  /*ac40*/  FADD.FTZ R153, R151, R0 ;  /* 0x0000000097997221 */ /* 0x000fe40000010000 */
[----:B------:R-:W-:Y:S02]  /*ac50*/  FADD.FTZ R2, R148, R2 ;  /* 0x0000000294027221 */ /* 0x000fe40000010000 */
[--C-:B------:R-:W-:Y:S04]  /*ac60*/  FFMA.FTZ R0, R184, c[0x0][0x2d0], -R133.reuse ;  /* 0x0000b400b8007a23 */ /* 0x100fe80000010885 */
[----:B------:R1:W-:Y:S01]  /*ac70*/  MUFU.EX2 R172, R0 ;  /* 0x0000000000ac7308 */ /* 0x0003e20000000800 */
[C---:B-----5:R-:W-:Y:S03]  /*ac80*/  HMMA.16816.F32.BF16 R76, R168.reuse, R136, R76 ;  /* 0x00000088a84c723c */ /* 0x060fe6000004184c */
[--C-:B-1----:R-:W-:Y:S06]  /*ac90*/  FFMA.FTZ R0, R185, c[0x0][0x2d0], -R133.reuse ;  /* 0x0000b400b9007a23 */ /* 0x102fec0000010885 */
[----:B------:R1:W5:Y:S01]  /*aca0*/  MUFU.EX2 R135, R0 ;  /* 0x0000000000877308 */ /* 0x0003620000000800 */
[C---:B------:R-:W-:Y:S01]  /*acb0*/  HMMA.16816.F32.BF16 R80, R168.reuse, R138, R80 ;  /* 0x0000008aa850723c */ /* 0x040fe20000041850 */
[----:B------:R-:W2:Y:S02]  /*acc0*/  LDSM.16.MT88.4 R136, [R197+0x4000] ;  /* 0x00400000c588783b */ /* 0x000ea40000004200 */
[--C-:B-1----:R-:W-:Y:S02]  /*acd0*/  FFMA.FTZ R0, R186, c[0x0][0x2d0], -R133.reuse ;  /* 0x0000b400ba007a23 */ /* 0x102fe40000010885 */
[----:B------:R-:W-:Y:S04]  /*ace0*/  FFMA.FTZ R133, R134, c[0x0][0x2d0], -R133 ;  /* 0x0000b40086857a23 */ /* 0x000fe80000010885 */
[----:B------:R1:W-:Y:S10]  /*acf0*/  MUFU.EX2 R134, R0 ;  /* 0x0000000000867308 */ /* 0x0003f40000000800 */
[----:B------:R-:W3:Y:S01]  /*ad00*/  MUFU.EX2 R133, R133 ;  /* 0x0000008500857308 */ /* 0x000ee20000000800 */
[C---:B--2---:R-:W-:Y:S08]  /*ad10*/  HMMA.16816.F32.BF16 R84, R168.reuse, R136, R84 ;  /* 0x00000088a854723c */ /* 0x044ff00000041854 */
[C---:B------:R-:W-:Y:S01]  /*ad20*/  HMMA.16816.F32.BF16 R88, R168.reuse, R138, R88 ;  /* 0x0000008aa858723c */ /* 0x040fe20000041858 */
[----:B------:R-:W2:Y:S03]  /*ad30*/  LDSM.16.MT88.4 R136, [R196+0x4000] ;  /* 0x00400000c488783b */ /* 0x000ea60000004200 */
[----:B-1----:R-:W-:Y:S02]  /*ad40*/  FADD.FTZ R0, R149, R2 ;  /* 0x0000000295007221 */ /* 0x002fe40000010000 */
[----:B------:R-:W-:Y:S02]  /*ad50*/  FADD.FTZ R2, R160, R153 ;  /* 0x00000099a0027221 */ /* 0x000fe40000010000 */
[----:B------:R-:W-:Y:S01]  /*ad60*/  FADD.FTZ R0, R154, R0 ;  /* 0x000000009a007221 */ /* 0x000fe20000010000 */
[----:B------:R-:W-:Y:S03]  /*ad70*/  LDSM.16.MT88.4 R148, [R194+0x1800] ;  /* 0x00180000c294783b */ /* 0x000fe60000004200 */
[----:B------:R-:W-:Y:S02]  /*ad80*/  FADD.FTZ R173, R161, R2 ;  /* 0x00000002a1ad7221 */ /* 0x000fe40000010000 */
[----:B------:R-:W-:Y:S04]  /*ad90*/  FADD.FTZ R0, R155, R0 ;  /* 0x000000009b007221 */ /* 0x000fe80000010000 */
[----:B---3--:R-:W-:Y:S04]  /*ada0*/  FADD.FTZ R0, R152, R0 ;  /* 0x0000000098007221 */ /* 0x008fe80000010000 */
[----:B----4-:R-:W-:Y:S02]  /*adb0*/  FADD.FTZ R2, R176, R0 ;  /* 0x00000000b0027221 */ /* 0x010fe40000010000 */
[----:B------:R-:W-:Y:S02]  /*adc0*/  FADD.FTZ R0, R182, R173 ;  /* 0x000000adb6007221 */ /* 0x000fe40000010000 */
[----:B------:R-:W-:Y:S02]  /*add0*/  FADD.FTZ R2, R175, R2 ;  /* 0x00000002af027221 */ /* 0x000fe40000010000 */
[----:B------:R-:W-:Y:S01]  /*ade0*/  FADD.FTZ R0, R187, R0 ;  /* 0x00000000bb007221 */ /* 0x000fe20000010000 */
        /* <DEDUP_REMOVED lines=17> */
[----:B-----5:R-:W-:Y:S02]  /*af00*/  F2FP.BF16.PACK_AB R169, R135, R172 ;  /* 0x000000ac87a9723e */ /* 0x020fe400000010ff */
[----:B------:R-:W-:Y:S01]  /*af10*/  F2FP.BF16.PACK_AB R171, R133, R134 ;  /* 0x0000008685ab723e */ /* 0x000fe200000010ff */
        /* <DEDUP_REMOVED lines=48> */
[----:B------:R-:W1:Y:S03]  /*b220*/  LDSM.16.MT88.4 R140, [R193+0x1000] ;  /* 0x00100000c18c783b */ /* 0x000e660000004200 */
[----:B------:R-:W-:Y:S03]  /*b230*/  F2FP.BF16.PACK_AB R137, R176, R152 ;  /* 0x00000098b089723e */ /* 0x000fe600000010ff */
[----:B------:R-:W-:Y:S02]  /*b240*/  F2FP.BF16.PACK_AB R138, R187, R182 ;  /* 0x000000b6bb8a723e */ /* 0x000fe400000010ff */
[C---:B------:R-:W-:Y:S07]  /*b250*/  F2FP.BF16.PACK_AB R139, R174.reuse, R175 ;  /* 0x000000afae8b723e */ /* 0x040fee00000010ff */
        /* <DEDUP_REMOVED lines=91> */
[C---:B------:R-:W-:Y:S04]  /*b810*/  HMMA.16816.F32.BF16 R112, R168.reuse, R10, R112 ;  /* 0x0000000aa870723c */ /* 0x040fe80000041870 */
[----:B------:R-:W-:Y:S02]  /*b820*/  FADD.FTZ R2, R179, R2 ;  /* 0x00000002b3027221 */ /* 0x000fe40000010000 */
[----:B------:R-:W-:Y:S02]  /*b830*/  FADD.FTZ R0, R134, R0 ;  /* 0x0000000086007221 */ /* 0x000fe40000010000 */
[C---:B---3--:R-:W-:Y:S04]  /*b840*/  HMMA.16816.F32.BF16 R116, R168.reuse, R12, R116 ;  /* 0x0000000ca874723c */ /* 0x048fe80000041874 */
[----:B------:R-:W-:Y:S02]  /*b850*/  FADD.FTZ R2, R180, R2 ;  /* 0x00000002b4027221 */ /* 0x000fe40000010000 */
[----:B------:R-:W-:Y:S01]  /*b860*/  FADD.FTZ R0, R133, R0 ;  /* 0x0000000085007221 */ /* 0x000fe20000010000 */
[-C--:B------:R-:W-:Y:S01]  /*b870*/  MOV R12, R3.reuse ;  /* 0x00000003000c7202 */ /* 0x080fe20000000f00 */
[C---:B------:R-:W-:Y:S01]  /*b880*/  HMMA.16816.F32.BF16 R120, R168.reuse, R14, R120 ;  /* 0x0000000ea878723c */ /* 0x040fe20000041878 */
[----:B------:R1:W-:Y:S03]  /*b890*/  STL [R1], R2 ;  /* 0x0000000201007387 */ /* 0x0003e60000100800 */
[----:B------:R-:W-:Y:S01]  /*b8a0*/  MOV R133, R3 ;  /* 0x0000000300857202 */ /* 0x000fe20000000f00 */
[----:B------:R2:W-:Y:S03]  /*b8b0*/  STL [R1+0x8], R0 ;  /* 0x0000080001007387 */ /* 0x0005e60000100800 */
[C---:B----4-:R-:W-:Y:S08]  /*b8c0*/  HMMA.16816.F32.BF16 R124, R168.reuse, R16, R124 ;  /* 0x00000010a87c723c */ /* 0x050ff0000004187c */
[----:B------:R-:W-:Y:S04]  /*b8d0*/  HMMA.16816.F32.BF16 R128, R168, R18, R128 ;  /* 0x00000012a880723c */ /* 0x000fe80000041880 */
[----:B-1----:R-:W-:Y:S04]  /*b8e0*/  MOV R2, R132 ;  /* 0x0000008400027202 */ /* 0x002fe80000000f00 */
[----:B------:R-:W-:-:S05]  /*b8f0*/  @P0 BRA `(.L_x_1697) ;  /* 0xffffbd1000000947 */ /* 0x000fca000383ffff */
.L_x_1688:
[----:B------:R-:W3:Y:S04]  /*b900*/  LDL R5, [R1+0x10] ;  /* 0x0000100001057983 */ /* 0x000ee80000100800 */
[----:B------:R-:W4:Y:S04]  /*b910*/  LDL R4, [R1+0xc] ;  /* 0x00000c0001047983 */ /* 0x000f280000100800 */
[----:B--2---:R-:W2:Y:S01]  /*b920*/  LDL R0, [R1+0x18] ;  /* 0x0000180001007983 */ /* 0x004ea20000100800 */
[----:B------:R-:W-:-:S05]  /*b930*/  IMAD.MOV.U32 R3, RZ, RZ, c[0x0][0x2c4] ;  /* 0x0000b100ff037624 */ /* 0x000fca00078e00ff */
[----:B------:R-:W-:Y:S01]  /*b940*/  ISETP.NE.AND P1, PT, R3, 0x1, PT ;  /* 0x000000010300780c */ /* 0x000fe20003f25270 */
[----:B---3--:R-:W-:Y:S02]  /*b950*/  IMAD.MOV.U32 R6, RZ, RZ, R5 ;  /* 0x000000ffff067224 */ /* 0x008fe400078e0005 */
[----:B----4-:R-:W-:Y:S02]  /*b960*/  IMAD.MOV.U32 R5, RZ, RZ, R4 ;  /* 0x000000ffff057224 */ /* 0x010fe400078e0004 */
[----:B------:R-:W-:Y:S01]  /*b970*/  IMAD.MOV.U32 R4, RZ, RZ, c[0x0][0x32c] ;  /* 0x0000cb00ff047624 */ /* 0x000fe200078e00ff */
[----:B--2---:R-:W-:-:S04]  /*b980*/  IADD3 R0, R0, 0x7f, RZ ;  /* 0x0000007f00007810 */ /* 0x004fc80007ffe0ff */
[----:B------:R-:W-:-:S03]  /*b990*/  ISETP.GE.AND P0, PT, R4, 0x1, PT ;  /* 0x000000010400780c */ /* 0x000fc60003f06270 */
[----:B------:R-:W-:Y:S01]  /*b9a0*/  @P1 IMAD.HI.U32 R3, R0, c[0x0][0x2c8], RZ ;  /* 0x0000b20000031a27 */ /* 0x000fe200078e00ff */
[----:B------:R-:W-:-:S04]  /*b9b0*/  IADD3 R2, R5, 0x1, -R6 ;  /* 0x0000000105027810 */ /* 0x000fc80007ffe806 */
        /* <DEDUP_REMOVED lines=14> */
.L_x_1700:
[----:B------:R-:W-:-:S04]  /*baa0*/  MOV R3, c[0x0][0x32c] ;  /* 0x0000cb0000037a02 */ /* 0x000fc80000000f00 */
[----:B------:R-:W-:-:S13]  /*bab0*/  ISETP.NE.AND P0, PT, R3, 0x1, PT ;  /* 0x000000010300780c */ /* 0x000fda0003f05270 */
[----:B------:R-:W-:-:S05]  /*bac0*/  @P0 IMAD.HI.U32 R3, R0, c[0x0][0x330], RZ ;  /* 0x0000cc0000030a27 */ /* 0x000fca00078e00ff */
[----:B------:R-:W-:Y:S02]  /*bad0*/  @P0 SHF.R.U32.HI R0, RZ, c[0x0][0x334], R3 ;  /* 0x0000cd00ff000a19 */ /* 0x000fe40000011603 */
.L_x_1701:
[----:B------:R-:W-:Y:S05]  /*bae0*/  BSYNC B0 ;  /* 0x0000000000007941 */ /* 0x000fea0003800000 */
.L_x_1699:
[----:B------:R-:W-:-:S05]  /*baf0*/  IMAD R0, R0, c[0x0][0x32c], RZ ;  /* 0x0000cb0000007a24 */ /* 0x000fca00078e02ff */
[----:B------:R-:W-:-:S04]  /*bb00*/  IMNMX R2, R2, R0, !PT ;  /* 0x0000000002027217 */ /* 0x000fc80007800200 */
.L_x_1698:
        /* <DEDUP_REMOVED lines=8> */
[----:B------:R-:W-:Y:S02]  /*bb90*/  MOV R134, R12 ;  /* 0x0000000c00867202 */ /* 0x000fe40000000f00 */
[----:B------:R-:W-:Y:S02]  /*bba0*/  MOV R133, R132 ;  /* 0x0000008400857202 */ /* 0x000fe40000000f00 */
[----:B------:R-:W-:-:S04]  /*bbb0*/  MOV R222, R220 ;  /* 0x000000dc00de7202 */ /* 0x000fc80000000f00 */
.L_x_1703:
[----:B------:R-:W-:Y:S01]  /*bbc0*/  ISETP.GT.AND P0, PT, R230, R222, PT ;  /* 0x000000dee600720c */ /* 0x000fe20003f04270 */
[----:B------:R-:W-:Y:S04]  /*bbd0*/  DEPBAR.LE SB0, 0x0 ;  /* 0x000080000000791a */ /* 0x000fe80000000000 */
[----:B------:R-:W-:Y:S01]  /*bbe0*/  WARPSYNC 0xffffffff ;  /* 0xffffffff00007948 */ /* 0x000fe20003800000 */
[----:B------:R-:W-:Y:S07]  /*bbf0*/  BAR.SYNC.DEFER_BLOCKING 0x0 ;  /* 0x0000000000007b1d */ /* 0x000fee0000010000 */
[----:B-1----:R-:W-:Y:S01]  /*bc00*/  @!P0 SHF.R.S32.HI R0, RZ, 0x1f, R222 ;  /* 0x0000001fff008819 */ /* 0x002fe200000114de */
[----:B------:R-:W-:Y:S01]  /*bc10*/  @!P0 IMAD.WIDE.U32 R4, R222, c[0x0][0x208], RZ ;  /* 0x00008200de048a25 */ /* 0x000fe200078e00ff */
[----:B------:R-:W-:Y:S02]  /*bc20*/  @!P0 IADD3 R10, P1, R234, 0x40, RZ ;  /* 0x00000040ea0a8810 */ /* 0x000fe40007f3e0ff */
[----:B-1----:R-:W-:Y:S01]  /*bc30*/  @!P0 MOV R3, c[0x0][0x208] ;  /* 0x0000820000038a02 */ /* 0x002fe20000000f00 */
[----:B------:R-:W-:Y:S01]  /*bc40*/  @!P0 IMAD R0, R0, c[0x0][0x208], RZ ;  /* 0x0000820000008a24 */ /* 0x000fe200078e02ff */
[----:B------:R-:W-:Y:S02]  /*bc50*/  @!P0 SHF.L.U32 R2, R4, 0x6, RZ ;  /* 0x0000000604028819 */ /* 0x000fe400000006ff */
[----:B------:R-:W-:Y:S01]  /*bc60*/  @!P0 IADD3.X R11, RZ, R236, RZ, P1, !PT ;  /* 0x000000ecff0b8210 */ /* 0x000fe20000ffe4ff */
[----:B------:R-:W-:Y:S05]  /*bc70*/  @!P0 IMAD R0, R222, c[0x0][0x20c], R0 ;  /* 0x00008300de008a24 */ /* 0x000fea00078e0200 */
[----:B------:R-:W-:Y:S02]  /*bc80*/  @!P0 IADD3 R0, R5, R0, RZ ;  /* 0x0000000005008210 */ /* 0x000fe40007ffe0ff */
[----:B------:R-:W-:Y:S01]  /*bc90*/  @!P0 MOV R5, c[0x0][0x20c] ;  /* 0x0000830000058a02 */ /* 0x000fe20000000f00 */
[----:B------:R-:W-:Y:S01]  /*bca0*/  LDSM.16.M88.4 R32, [R199] ;  /* 0x00000000c720783b */ /* 0x000fe20000000200 */
[----:B------:R-:W-:Y:S02]  /*bcb0*/  @!P0 SHF.L.U64.HI R0, R4, 0x6, R0 ;  /* 0x0000000604008819 */ /* 0x000fe40000010200 */
[C---:B------:R-:W-:Y:S04]  /*bcc0*/  @!P0 LEA R4, P1, R3.reuse, R2, 0x5 ;  /* 0x0000000203048211 */ /* 0x040fe800078228ff */
[----:B------:R-:W-:Y:S01]  /*bcd0*/  @!P0 LEA.HI.X R3, R3, R0, R5, 0x5, P1 ;  /* 0x0000000003038211 */ /* 0x000fe200008f2c05 */
[----:B------:R-:W-:Y:S01]  /*bce0*/  LDSM.16.M88.4 R16, [R192+0x800] ;  /* 0x00080000c010783b */ /* 0x000fe20000000200 */
[----:B------:R-:W-:Y:S04]  /*bcf0*/  @!P0 IADD3 R5, P1, R2, R234, RZ ;  /* 0x000000ea02058210 */ /* 0x000fe80007f3e0ff */
[----:B------:R-:W-:Y:S02]  /*bd00*/  @!P0 IADD3.X R7, R0, R236, RZ, P1, !PT ;  /* 0x000000ec00078210 */ /* 0x000fe40000ffe4ff */
[----:B------:R-:W-:Y:S01]  /*bd10*/  @!P0 IADD3 R6, P1, R2, R10, RZ ;  /* 0x0000000a02068210 */ /* 0x000fe20007f3e0ff */
[----:B------:R-:W-:Y:S03]  /*bd20*/  LDSM.16.M88.4 R24, [R192+0x1000] ;  /* 0x00100000c018783b */ /* 0x000fe60000000200 */
[----:B------:R-:W-:Y:S02]  /*bd30*/  @!P0 IADD3.X R8, R0, R11, RZ, P1, !PT ;  /* 0x0000000b00088210 */ /* 0x000fe40000ffe4ff */
[C---:B------:R-:W-:Y:S03]  /*bd40*/  @!P0 LEA R30, P1, R5.reuse, c[0x0][0x1f8], 0x1 ;  /* 0x00007e00051e8a11 */ /* 0x040fe600078208ff */
[----:B------:R-:W-:Y:S01]  /*bd50*/  LDSM.16.M88.4 R168, [R192+0x1800] ;  /* 0x00180000c0a8783b */ /* 0x000fe20000000200 */
[----:B------:R-:W-:Y:S02]  /*bd60*/  @!P0 LEA.HI.X R31, R5, c[0x0][0x1fc], R7, 0x1, P1 ;  /* 0x00007f00051f8a11 */ /* 0x000fe400008f0c07 */
[C---:B------:R-:W-:Y:S04]  /*bd70*/  @!P0 LEA R28, P1, R6.reuse, c[0x0][0x1f8], 0x1 ;  /* 0x00007e00061c8a11 */ /* 0x040fe800078208ff */
[----:B------:R-:W-:Y:S01]  /*bd80*/  @!P0 LEA.HI.X R29, R6, c[0x0][0x1fc], R8, 0x1, P1 ;  /* 0x00007f00061d8a11 */ /* 0x000fe200008f0c08 */
[----:B------:R-:W-:Y:S01]  /*bd90*/  LDSM.16.M88.4 R172, [R200] ;  /* 0x00000000c8ac783b */ /* 0x000fe20000000200 */
[----:B------:R-:W-:Y:S04]  /*bda0*/  @!P0 IADD3 R6, P1, R234, 0x80, RZ ;  /* 0x00000080ea068810 */ /* 0x000fe80007f3e0ff */
[----:B------:R-:W-:Y:S02]  /*bdb0*/  @!P0 IADD3.X R8, RZ, R236, RZ, P1, !PT ;  /* 0x000000ecff088210 */ /* 0x000fe40000ffe4ff */
[----:B------:R-:W-:Y:S01]  /*bdc0*/  @!P0 IADD3 R5, P1, R2, R6, RZ ;  /* 0x0000000602058210 */ /* 0x000fe20007f3e0ff */
[----:B------:R-:W-:Y:S03]  /*bdd0*/  LDSM.16.M88.4 R176, [R203] ;  /* 0x00000000cbb0783b */ /* 0x000fe60000000200 */
[----:B------:R-:W-:Y:S02]  /*bde0*/  @!P0 IADD3.X R7, R0, R8, RZ, P1, !PT ;  /* 0x0000000800078210 */ /* 0x000fe40000ffe4ff */
[C---:B------:R-:W-:Y:S03]  /*bdf0*/  @!P0 LEA R14, P1, R5.reuse, c[0x0][0x1f8], 0x1 ;  /* 0x00007e00050e8a11 */ /* 0x040fe600078208ff */
[----:B------:R-:W-:Y:S01]  /*be00*/  LDSM.16.M88.4 R180, [R218] ;  /* 0x00000000dab4783b */ /* 0x000fe20000000200 */
[----:B------:R-:W-:Y:S02]  /*be10*/  @!P0 LEA.HI.X R15, R5, c[0x0][0x1fc], R7, 0x1, P1 ;  /* 0x00007f00050f8a11 */ /* 0x000fe400008f0c07 */
[----:B------:R-:W-:Y:S04]  /*be20*/  @!P0 IADD3 R7, P1, R234, 0xc0, RZ ;  /* 0x000000c0ea078810 */ /* 0x000fe80007f3e0ff */
[----:B------:R-:W-:Y:S01]  /*be30*/  @!P0 IADD3.X R9, RZ, R236, RZ, P1, !PT ;  /* 0x000000ecff098210 */ /* 0x000fe20000ffe4ff */
[----:B------:R-:W-:Y:S01]  /*be40*/  LDSM.16.M88.4 R184, [R217] ;  /* 0x00000000d9b8783b */ /* 0x000fe20000000200 */
[----:B------:R-:W-:Y:S04]  /*be50*/  @!P0 IADD3 R2, P1, R2, R7, RZ ;  /* 0x0000000702028210 */ /* 0x000fe80007f3e0ff */
[----:B------:R-:W-:Y:S02]  /*be60*/  @!P0 IADD3.X R0, R0, R9, RZ, P1, !PT ;  /* 0x0000000900008210 */ /* 0x000fe40000ffe4ff */
[C---:B------:R-:W-:Y:S01]  /*be70*/  @!P0 LEA R22, P1, R2.reuse, c[0x0][0x1f8], 0x1 ;  /* 0x00007e0002168a11 */ /* 0x040fe200078208ff */
[----:B------:R-:W-:Y:S03]  /*be80*/  LDSM.16.M88.4 R188, [R216] ;  /* 0x00000000d8bc783b */ /* 0x000fe60000000200 */
[----:B------:R-:W-:Y:S02]  /*be90*/  @!P0 LEA.HI.X R23, R2, c[0x0][0x1fc], R0, 0x1, P1 ;  /* 0x00007f0002178a11 */ /* 0x000fe400008f0c00 */
[C---:B------:R-:W-:Y:S04]  /*bea0*/  @!P0 IADD3 R2, P1, R4.reuse, R10, RZ ;  /* 0x0000000a04028210 */ /* 0x040fe80007f3e0ff */
[C---:B------:R-:W-:Y:S02]  /*beb0*/  @!P0 IADD3.X R11, R3.reuse, R11, RZ, P1, !PT ;  /* 0x0000000b030b8210 */ /* 0x040fe40000ffe4ff */
[C---:B------:R-:W-:Y:S04]  /*bec0*/  @!P0 IADD3 R5, P1, R4.reuse, R6, RZ ;  /* 0x0000000604058210 */ /* 0x040fe80007f3e0ff */
[C---:B------:R-:W-:Y:S02]  /*bed0*/  @!P0 IADD3.X R8, R3.reuse, R8, RZ, P1, !PT ;  /* 0x0000000803088210 */ /* 0x040fe40000ffe4ff */
[C---:B------:R-:W-:Y:S04]  /*bee0*/  @!P0 IADD3 R6, P1, R4.reuse, R7, RZ ;  /* 0x0000000704068210 */ /* 0x040fe80007f3e0ff */
[C---:B------:R-:W-:Y:S02]  /*bef0*/  @!P0 IADD3.X R7, R3.reuse, R9, RZ, P1, !PT ;  /* 0x0000000903078210 */ /* 0x040fe40000ffe4ff */
[----:B------:R-:W-:Y:S04]  /*bf00*/  @!P0 IADD3 R0, P1, R4, R234, RZ ;  /* 0x000000ea04008210 */ /* 0x000fe80007f3e0ff */
[----:B------:R-:W-:Y:S02]  /*bf10*/  @!P0 IADD3.X R3, R3, R236, RZ, P1, !PT ;  /* 0x000000ec03038210 */ /* 0x000fe40000ffe4ff */
[C---:B------:R-:W-:Y:S04]  /*bf20*/  @!P0 LEA R12, P1, R0.reuse, c[0x0][0x1f8], 0x1 ;  /* 0x00007e00000c8a11 */ /* 0x040fe800078208ff */
[----:B------:R-:W-:Y:S02]  /*bf30*/  @!P0 LEA.HI.X R13, R0, c[0x0][0x1fc], R3, 0x1, P1 ;  /* 0x00007f00000d8a11 */ /* 0x000fe400008f0c03 */
[C---:B------:R-:W-:Y:S04]  /*bf40*/  @!P0 LEA R20, P1, R2.reuse, c[0x0][0x1f8], 0x1 ;  /* 0x00007e0002148a11 */ /* 0x040fe800078208ff */
[----:B------:R-:W-:Y:S02]  /*bf50*/  @!P0 LEA.HI.X R21, R2, c[0x0][0x1fc], R11, 0x1, P1 ;  /* 0x00007f0002158a11 */ /* 0x000fe400008f0c0b */
[C---:B------:R-:W-:Y:S04]  /*bf60*/  @!P0 LEA R2, P1, R5.reuse, c[0x0][0x1f8], 0x1 ;  /* 0x00007e0005028a11 */ /* 0x040fe800078208ff */
[----:B------:R-:W-:Y:S02]  /*bf70*/  @!P0 LEA.HI.X R3, R5, c[0x0][0x1fc], R8, 0x1, P1 ;  /* 0x00007f0005038a11 */ /* 0x000fe400008f0c08 */
[----:B------:R-:W1:Y:S01]  /*bf80*/  LDSM.16.M88.4 R8, [R192] ;  /* 0x00000000c008783b */ /* 0x000e620000000200 */
[C---:B------:R-:W-:Y:S04]  /*bf90*/  @!P0 LEA R220, P1, R6.reuse, c[0x0][0x1f8], 0x1 ;  /* 0x00007e0006dc8a11 */ /* 0x040fe800078208ff */
[----:B------:R-:W-:Y:S03]  /*bfa0*/  @!P0 LEA.HI.X R221, R6, c[0x0][0x1fc], R7, 0x1, P1 ;  /* 0x00007f0006dd8a11 */ /* 0x000fe600008f0c07 */
[----:B------:R-:W-:Y:S01]  /*bfb0*/  @!PT LDS RZ, [RZ] ;  /* 0x00000000fffff984 */ /* 0x000fe20000000800 */
[----:B------:R-:W-:Y:S01]  /*bfc0*/  @!PT LDS RZ, [RZ] ;  /* 0x00000000fffff984 */ /* 0x000fe20000000800 */
[----:B------:R-:W-:Y:S01]  /*bfd0*/  @!PT LDS RZ, [RZ] ;  /* 0x00000000fffff984 */ /* 0x000fe20000000800 */
[----:B------:R2:W-:Y:S08]  /*bfe0*/  @!P0 LDGSTS.E.BYPASS.LTC128B.128 [R219+0x100], [R30.64], !P6 ;  /* 0x001000001edb8fae */ /* 0x0005f0000f101d46 */
[----:B------:R2:W-:Y:S08]  /*bff0*/  @!P0 LDGSTS.E.BYPASS.LTC128B.128 [R219+0x2100], [R28.64], !P5 ;  /* 0x021000001cdb8fae */ /* 0x0005f0000e901d46 */
[----:B------:R3:W-:Y:S08]  /*c000*/  @!P0 LDGSTS.E.BYPASS.LTC128B.128 [R219+0x4100], [R14.64], !P4 ;  /* 0x041000000edb8fae */ /* 0x0007f0000e101d46 */
[----:B------:R4:W-:Y:S01]  /*c010*/  @!P0 LDGSTS.E.BYPASS.LTC128B.128 [R219+0x6100], [R22.64], !P3 ;  /* 0x0610000016db8fae */ /* 0x0009e2000d901d46 */
[C---:B-1----:R-:W-:Y:S07]  /*c020*/  HMMA.16816.F32.BF16 R4, R32.reuse, R8, RZ ;  /* 0x000000082004723c */ /* 0x042fee00000418ff */
[----:B------:R3:W-:Y:S01]  /*c030*/  @!P0 LDGSTS.E.BYPASS.LTC128B.128 [R219+0x1100], [R12.64], !P6 ;  /* 0x011000000cdb8fae */ /* 0x0007e2000f101d46 */
[C---:B------:R-:W-:Y:S07]  /*c040*/  HMMA.16816.F32.BF16 R8, R32.reuse, R10, RZ ;  /* 0x0000000a2008723c */ /* 0x040fee00000418ff */
[----:B------:R4:W-:Y:S08]  /*c050*/  @!P0 LDGSTS.E.BYPASS.LTC128B.128 [R219+0x3100], [R20.64], !P5 ;  /* 0x0310000014db8fae */ /* 0x0009f0000e901d46 */
[----:B------:R1:W-:Y:S08]  /*c060*/  @!P0 LDGSTS.E.BYPASS.LTC128B.128 [R219+0x5100], [R2.64], !P4 ;  /* 0x0510000002db8fae */ /* 0x0003f0000e101d46 */
[----:B------:R5:W-:Y:S01]  /*c070*/  @!P0 LDGSTS.E.BYPASS.LTC128B.128 [R219+0x7100], [R220.64], !P3 ;  /* 0x07100000dcdb8fae */ /* 0x000be2000d901d46 */
[C---:B------:R-:W-:Y:S01]  /*c080*/  ISETP.GT.AND P0, PT, R222.reuse, R230, PT ;  /* 0x000000e6de00720c */ /* 0x040fe20003f04270 */
[C---:B---3--:R-:W-:Y:S06]  /*c090*/  HMMA.16816.F32.BF16 R12, R32.reuse, R16, RZ ;  /* 0x00000010200c723c */ /* 0x048fec00000418ff */
[----:B------:R-:W0:Y:S02]  /*c0a0*/  LDGDEPBAR ;  /* 0x00000000000079af */ /* 0x000e240000000000 */
[C---:B------:R-:W-:Y:S08]  /*c0b0*/  HMMA.16816.F32.BF16 R16, R32.reuse, R18, RZ ;  /* 0x000000122010723c */ /* 0x040ff000000418ff */
[C---:B----4-:R-:W-:Y:S08]  /*c0c0*/  HMMA.16816.F32.BF16 R20, R32.reuse, R24, RZ ;  /* 0x000000182014723c */ /* 0x050ff000000418ff */
[C---:B------:R-:W-:Y:S01]  /*c0d0*/  HMMA.16816.F32.BF16 R24, R32.reuse, R26, RZ ;  /* 0x0000001a2018723c */ /* 0x040fe200000418ff */
[----:B-----5:R-:W-:Y:S04]  /*c0e0*/  IADD3 R220, R222, -0x1, RZ ;  /* 0xffffffffdedc7810 */ /* 0x020fe80007ffe0ff */
[----:B------:R-:W-:Y:S01]  /*c0f0*/  @P0 SHF.R.S32.HI R0, RZ, 0x1f, R220 ;  /* 0x0000001fff000819 */ /* 0x000fe200000114dc */
[----:B-1----:R-:W-:Y:S02]  /*c100*/  @P0 IMAD.WIDE.U32 R2, R220, c[0x0][0x1e0], RZ ;  /* 0x00007800dc020a25 */ /* 0x002fe400078e00ff */
[C---:B--2---:R-:W-:Y:S04]  /*c110*/  HMMA.16816.F32.BF16 R28, R32.reuse, R168, RZ ;  /* 0x000000a8201c723c */ /* 0x044fe800000418ff */
[----:B------:R-:W-:Y:S01]  /*c120*/  @P0 SHF.L.U32 R132, R2, 0x6, RZ ;  /* 0x0000000602840819 */ /* 0x000fe200000006ff */
[----:B------:R-:W-:Y:S03]  /*c130*/  @P0 IMAD R0, R0, c[0x0][0x1e0], RZ ;  /* 0x0000780000000a24 */ /* 0x000fe600078e02ff */
[----:B------:R-:W-:Y:S01]  /*c140*/  HMMA.16816.F32.BF16 R32, R32, R170, RZ ;  /* 0x000000aa2020723c */ /* 0x000fe200000418ff */
[----:B------:R-:W-:Y:S03]  /*c150*/  LDSM.16.M88.4 R168, [R202] ;  /* 0x00000000caa8783b */ /* 0x000fe60000000200 */
[----:B------:R-:W-:Y:S04]  /*c160*/  @P0 IMAD R0, R220, c[0x0][0x1e4], R0 ;  /* 0x00007900dc000a24 */ /* 0x000fe800078e0200 */
[C---:B------:R-:W-:Y:S05]  /*c170*/  HMMA.16816.F32.BF16 R4, R172.reuse, R176, R4 ;  /* 0x000000b0ac04723c */ /* 0x040fea0000041804 */
[----:B------:R-:W-:Y:S02]  /*c180*/  @P0 IADD3 R0, R3, R0, RZ ;  /* 0x0000000003000210 */ /* 0x000fe40007ffe0ff */
[----:B------:R-:W-:Y:S01]  /*c190*/  @P0 MOV R3, c[0x0][0x1e4] ;  /* 0x0000790000030a02 */ /* 0x000fe20000000f00 */
[C---:B------:R-:W-:Y:S04]  /*c1a0*/  HMMA.16816.F32.BF16 R8, R172.reuse, R178, R8 ;  /* 0x000000b2ac08723c */ /* 0x040fe80000041808 */
[----:B------:R-:W-:Y:S02]  /*c1b0*/  @P0 SHF.L.U64.HI R176, R2, 0x6, R0 ;  /* 0x0000000602b00819 */ /* 0x000fe40000010200 */
[----:B------:R-:W-:Y:S02]  /*c1c0*/  @P0 IADD3 R0, P1, R132, R232, RZ ;  /* 0x000000e884000210 */ /* 0x000fe40007f3e0ff */
[C---:B------:R-:W-:Y:S04]  /*c1d0*/  HMMA.16816.F32.BF16 R12, R172.reuse, R180, R12 ;  /* 0x000000b4ac0c723c */ /* 0x040fe8000004180c */
[-C--:B------:R-:W-:Y:S02]  /*c1e0*/  @P0 IADD3.X R2, R176, R231.reuse, RZ, P1, !PT ;  /* 0x000000e7b0020210 */ /* 0x080fe40000ffe4ff */
[C---:B------:R-:W-:Y:S02]  /*c1f0*/  @P0 LEA R226, P1, R0.reuse, c[0x0][0x1c8], 0x1 ;  /* 0x0000720000e20a11 */ /* 0x040fe400078208ff */
[C---:B------:R-:W-:Y:S04]  /*c200*/  HMMA.16816.F32.BF16 R16, R172.reuse, R182, R16 ;  /* 0x000000b6ac10723c */ /* 0x040fe80000041810 */
[----:B------:R-:W-:Y:S02]  /*c210*/  @P0 LEA.HI.X R227, R0, c[0x0][0x1cc], R2, 0x1, P1 ;  /* 0x0000730000e30a11 */ /* 0x000fe400008f0c02 */
[----:B------:R-:W-:Y:S02]  /*c220*/  @P0 IADD3 R181, P1, R232, 0x40, RZ ;  /* 0x00000040e8b50810 */ /* 0x000fe40007f3e0ff */
[C---:B------:R-:W-:Y:S04]  /*c230*/  HMMA.16816.F32.BF16 R20, R172.reuse, R184, R20 ;  /* 0x000000b8ac14723c */ /* 0x040fe80000041814 */
[----:B------:R-:W-:Y:S02]  /*c240*/  @P0 IADD3.X R221, RZ, R231, RZ, P1, !PT ;  /* 0x000000e7ffdd0210 */ /* 0x000fe40000ffe4ff */
[----:B------:R-:W-:Y:S02]  /*c250*/  @P0 IADD3 R0, P1, R132, R181, RZ ;  /* 0x000000b584000210 */ /* 0x000fe40007f3e0ff */
[C---:B------:R-:W-:Y:S04]  /*c260*/  HMMA.16816.F32.BF16 R24, R172.reuse, R186, R24 ;  /* 0x000000baac18723c */ /* 0x040fe80000041818 */
[----:B------:R-:W-:Y:S02]  /*c270*/  @P0 IADD3.X R2, R176, R221, RZ, P1, !PT ;  /* 0x000000ddb0020210 */ /* 0x000fe40000ffe4ff */
[C---:B------:R-:W-:Y:S02]  /*c280*/  @P0 LEA R224, P1, R0.reuse, c[0x0][0x1c8], 0x1 ;  /* 0x0000720000e00a11 */ /* 0x040fe400078208ff */
[C---:B------:R-:W-:Y:S04]  /*c290*/  HMMA.16816.F32.BF16 R28, R172.reuse, R188, R28 ;  /* 0x000000bcac1c723c */ /* 0x040fe8000004181c */
[----:B------:R-:W-:Y:S02]  /*c2a0*/  @P0 LEA.HI.X R225, R0, c[0x0][0x1cc], R2, 0x1, P1 ;  /* 0x0000730000e10a11 */ /* 0x000fe400008f0c02 */
[----:B------:R-:W-:Y:S02]  /*c2b0*/  @P0 IADD3 R177, P1, R232, 0x80, RZ ;  /* 0x00000080e8b10810 */ /* 0x000fe40007f3e0ff */
[----:B------:R-:W-:Y:S01]  /*c2c0*/  HMMA.16816.F32.BF16 R32, R172, R190, R32 ;  /* 0x000000beac20723c */ /* 0x000fe20000041820 */
[----:B------:R-:W1:Y:S03]  /*c2d0*/  LDSM.16.M88.4 R172, [R198] ;  /* 0x00000000c6ac783b */ /* 0x000e660000000200 */
[----:B------:R-:W-:Y:S02]  /*c2e0*/  @P0 IADD3.X R180, RZ, R231, RZ, P1, !PT ;  /* 0x000000e7ffb40210 */ /* 0x000fe40000ffe4ff */
[----:B------:R-:W-:Y:S06]  /*c2f0*/  @P0 IADD3 R0, P1, R132, R177, RZ ;  /* 0x000000b184000210 */ /* 0x000fec0007f3e0ff */
[----:B------:R-:W-:Y:S02]  /*c300*/  @P0 IADD3.X R2, R176, R180, RZ, P1, !PT ;  /* 0x000000b4b0020210 */ /* 0x000fe40000ffe4ff */
[C---:B------:R-:W-:Y:S04]  /*c310*/  @P0 LEA R184, P1, R0.reuse, c[0x0][0x1c8], 0x1 ;  /* 0x0000720000b80a11 */ /* 0x040fe800078208ff */
[----:B------:R-:W-:Y:S02]  /*c320*/  @P0 LEA.HI.X R185, R0, c[0x0][0x1cc], R2, 0x1, P1 ;  /* 0x0000730000b90a11 */ /* 0x000fe400008f0c02 */
[----:B------:R-:W-:Y:S04]  /*c330*/  @P0 MOV R0, c[0x0][0x1e0] ;  /* 0x0000780000000a02 */ /* 0x000fe80000000f00 */
[C---:B------:R-:W-:Y:S04]  /*c340*/  @P0 LEA R2, P1, R0.reuse, R132, 0x5 ;  /* 0x0000008400020211 */ /* 0x040fe800078228ff */
[----:B------:R-:W-:Y:S02]  /*c350*/  @P0 LEA.HI.X R0, R0, R176, R3, 0x5, P1 ;  /* 0x000000b000000211 */ /* 0x000fe400008f2c03 */
[----:B------:R-:W-:Y:S04]  /*c360*/  @P0 IADD3 R3, P1, R232, 0xc0, RZ ;  /* 0x000000c0e8030810 */ /* 0x000fe80007f3e0ff */
[----:B------:R-:W-:Y:S02]  /*c370*/  @P0 IADD3.X R135, RZ, R231, RZ, P1, !PT ;  /* 0x000000e7ff870210 */ /* 0x000fe40000ffe4ff */
[----:B------:R-:W-:Y:S01]  /*c380*/  @P0 IADD3 R132, P1, R132, R3, RZ ;  /* 0x0000000384840210 */ /* 0x000fe20007f3e0ff */
        /* <DEDUP_REMOVED lines=11> */
[----:B------:R-:W-:Y:S08]  /*c440*/  LDSM.16.M88.4 R168, [R201] ;  /* 0x00000000c9a8783b */ /* 0x000ff00000000200 */
        /* <DEDUP_REMOVED lines=12> */
[----:B------:R-:W-:Y:S08]  /*c510*/  LDSM.16.M88.4 R168, [R199+0x4000] ;  /* 0x00400000c7a8783b */ /* 0x000ff00000000200 */
        /* <DEDUP_REMOVED lines=153> */
[----:B------:R-:W-:Y:S07]  /*ceb0*/  DEPBAR.LE SB0, 0x0 ;  /* 0x000080000000791a */ /* 0x000fee0000000000 */
[----:B------:R-:W-:Y:S01]  /*cec0*/  BAR.SYNC.DEFER_BLOCKING 0x0 ;  /* 0x0000000000007b1d */ /* 0x000fe20000010000 */
[C---:B-1----:R-:W-:Y:S08]  /*ced0*/  HMMA.16816.F32.BF16 R28, R168.reuse, R172, R28 ;  /* 0x000000aca81c723c */ /* 0x042ff0000004181c */
[----:B------:R-:W-:Y:S01]  /*cee0*/  HMMA.16816.F32.BF16 R32, R168, R174, R32 ;  /* 0x000000aea820723c */ /* 0x000fe20000041820 */
[----:B------:R-:W-:Y:S01]  /*cef0*/  @!PT LDS RZ, [RZ] ;  /* 0x00000000fffff984 */ /* 0x000fe20000000800 */
[----:B------:R-:W-:Y:S01]  /*cf00*/  @!PT LDS RZ, [RZ] ;  /* 0x00000000fffff984 */ /* 0x000fe20000000800 */
[----:B------:R-:W-:Y:S01]  /*cf10*/  @!PT LDS RZ, [RZ] ;  /* 0x00000000fffff984 */ /* 0x000fe20000000800 */
[----:B------:R1:W-:Y:S06]  /*cf20*/  @P0 LDGSTS.E.BYPASS.LTC128B.128 [R219+0x8100], [R226.64], !P6 ;  /* 0x08100000e2db0fae */ /* 0x0003ec000f101d46 */
[----:B------:R-:W-:Y:S02]  /*cf30*/  @P0 IADD3.X R168, R176, R135, RZ, P1, !PT ;  /* 0x00000087b0a80210 */ /* 0x000fe40000ffe4ff */
[C---:B------:R-:W-:Y:S01]  /*cf40*/  @P0 LEA R178, P1, R132.reuse, c[0x0][0x1c8], 0x1 ;  /* 0x0000720084b20a11 */ /* 0x040fe200078208ff */
[----:B------:R2:W-:Y:S03]  /*cf50*/  @P0 LDGSTS.E.BYPASS.LTC128B.128 [R219+0xa100], [R224.64], !P5 ;  /* 0x0a100000e0db0fae */ /* 0x0005e6000e901d46 */
[----:B------:R-:W-:Y:S02]  /*cf60*/  @P0 LEA.HI.X R179, R132, c[0x0][0x1cc], R168, 0x1, P1 ;  /* 0x0000730084b30a11 */ /* 0x000fe400008f0ca8 */
[----:B------:R-:W-:Y:S03]  /*cf70*/  @P0 IADD3 R132, P1, R2, R181, RZ ;  /* 0x000000b502840210 */ /* 0x000fe60007f3e0ff */
[----:B------:R3:W-:Y:S01]  /*cf80*/  @P0 LDGSTS.E.BYPASS.LTC128B.128 [R219+0xc100], [R184.64], !P4 ;  /* 0x0c100000b8db0fae */ /* 0x0007e2000e101d46 */
[----:B------:R-:W-:Y:S02]  /*cf90*/  @P0 IADD3.X R169, R0, R221, RZ, P1, !PT ;  /* 0x000000dd00a90210 */ /* 0x000fe40000ffe4ff */
[----:B------:R-:W-:Y:S04]  /*cfa0*/  @P0 IADD3 R168, P1, R2, R177, RZ ;  /* 0x000000b102a80210 */ /* 0x000fe80007f3e0ff */
[----:B------:R-:W-:Y:S01]  /*cfb0*/  @P0 IADD3.X R170, R0, R180, RZ, P1, !PT ;  /* 0x000000b400aa0210 */ /* 0x000fe20000ffe4ff */
[----:B------:R4:W-:Y:S01]  /*cfc0*/  @P0 LDGSTS.E.BYPASS.LTC128B.128 [R219+0xe100], [R178.64], !P3 ;  /* 0x0e100000b2db0fae */ /* 0x0009e2000d901d46 */
[----:B------:R-:W-:Y:S04]  /*cfd0*/  @P0 IADD3 R3, P1, R2, R3, RZ ;  /* 0x0000000302030210 */ /* 0x000fe80007f3e0ff */
[----:B------:R-:W-:Y:S02]  /*cfe0*/  @P0 IADD3.X R135, R0, R135, RZ, P1, !PT ;  /* 0x0000008700870210 */ /* 0x000fe40000ffe4ff */
[----:B------:R-:W-:Y:S04]  /*cff0*/  @P0 IADD3 R2, P1, R2, R232, RZ ;  /* 0x000000e802020210 */ /* 0x000fe80007f3e0ff */
[----:B------:R-:W-:Y:S02]  /*d000*/  @P0 IADD3.X R0, R0, R231, RZ, P1, !PT ;  /* 0x000000e700000210 */ /* 0x000fe40000ffe4ff */
[C---:B------:R-:W-:Y:S04]  /*d010*/  @P0 LEA R176, P1, R2.reuse, c[0x0][0x1c8], 0x1 ;  /* 0x0000720002b00a11 */ /* 0x040fe800078208ff */
[----:B------:R-:W-:Y:S01]  /*d020*/  @P0 LEA.HI.X R177, R2, c[0x0][0x1cc], R0, 0x1, P1 ;  /* 0x0000730002b10a11 */ /* 0x000fe200008f0c00 */
[----:B------:R-:W-:Y:S01]  /*d030*/  FMUL.FTZ R0, R5, c[0x0][0x320] ;  /* 0x0000c80005007a20 */ /* 0x000fe20000410000 */
[----:B------:R-:W-:Y:S01]  /*d040*/  @P0 LEA R174, P1, R132, c[0x0][0x1c8], 0x1 ;  /* 0x0000720084ae0a11 */ /* 0x000fe200078208ff */
[----:B------:R-:W-:Y:S02]  /*d050*/  FMUL.FTZ R2, R4, c[0x0][0x320] ;  /* 0x0000c80004027a20 */ /* 0x000fe40000410000 */
[----:B------:R5:W-:Y:S01]  /*d060*/  @P0 LDGSTS.E.BYPASS.LTC128B.128 [R219+0x9100], [R176.64], !P6 ;  /* 0x09100000b0db0fae */ /* 0x000be2000f101d46 */
[----:B------:R-:W-:Y:S01]  /*d070*/  @P0 LEA.HI.X R175, R132, c[0x0][0x1cc], R169, 0x1, P1 ;  /* 0x0000730084af0a11 */ /* 0x000fe200008f0ca9 */
[----:B------:R1:W-:Y:S01]  /*d080*/  MUFU.TANH R181, R2 ;  /* 0x0000000200b57308 */ /* 0x0003e20000002400 */
[C---:B------:R-:W-:Y:S04]  /*d090*/  @P0 LEA R172, P1, R168.reuse, c[0x0][0x1c8], 0x1 ;  /* 0x00007200a8ac0a11 */ /* 0x040fe800078208ff */
[----:B------:R-:W-:Y:S01]  /*d0a0*/  @P0 LEA.HI.X R173, R168, c[0x0][0x1cc], R170, 0x1, P1 ;  /* 0x00007300a8ad0a11 */ /* 0x000fe200008f0caa */
[----:B------:R2:W-:Y:S01]  /*d0b0*/  @P0 LDGSTS.E.BYPASS.LTC128B.128 [R219+0xb100], [R174.64], !P5 ;  /* 0x0b100000aedb0fae */ /* 0x0005e2000e901d46 */
[C---:B------:R-:W-:Y:S03]  /*d0c0*/  @P0 LEA R170, P1, R3.reuse, c[0x0][0x1c8], 0x1 ;  /* 0x0000720003aa0a11 */ /* 0x040fe600078208ff */
[----:B------:R2:W-:Y:S01]  /*d0d0*/  MUFU.TANH R169, R0 ;  /* 0x0000000000a97308 */ /* 0x0005e20000002400 */
[----:B------:R-:W-:Y:S01]  /*d0e0*/  @P0 LEA.HI.X R171, R3, c[0x0][0x1cc], R135, 0x1, P1 ;  /* 0x0000730003ab0a11 */ /* 0x000fe200008f0c87 */
[----:B------:R-:W-:Y:S02]  /*d0f0*/  FMUL.FTZ R3, R32, c[0x0][0x320] ;  /* 0x0000c80020037a20 */ /* 0x000fe40000410000 */
[----:B------:R3:W-:Y:S06]  /*d100*/  @P0 LDGSTS.E.BYPASS.LTC128B.128 [R219+0xd100], [R172.64], !P4 ;  /* 0x0d100000acdb0fae */ /* 0x0007ec000e101d46 */
[----:B------:R3:W-:Y:S02]  /*d110*/  MUFU.TANH R250, R3 ;  /* 0x0000000300fa7308 */ /* 0x0007e40000002400 */
[----:B------:R5:W-:Y:S01]  /*d120*/  @P0 LDGSTS.E.BYPASS.LTC128B.128 [R219+0xf100], [R170.64], !P3 ;  /* 0x0f100000aadb0fae */ /* 0x000be2000d901d46 */
[----:B-1----:R-:W-:Y:S07]  /*d130*/  FMUL.FTZ R2, R31, c[0x0][0x320] ;  /* 0x0000c8001f027a20 */ /* 0x002fee0000410000 */
[----:B------:R-:W1:Y:S01]  /*d140*/  MUFU.TANH R188, R2 ;  /* 0x0000000200bc7308 */ /* 0x000e620000002400 */
[----:B----4-:R-:W4:Y:S01]  /*d150*/  LDL.LU R178, [R1] ;  /* 0x0000000001b27983 */ /* 0x010f220000300800 */
[----:B--2---:R-:W-:Y:S03]  /*d160*/  FMUL.FTZ R0, R6, c[0x0][0x320] ;  /* 0x0000c80006007a20 */ /* 0x004fe60000410000 */
[----:B------:R-:W0:Y:S05]  /*d170*/  LDGDEPBAR ;  /* 0x00000000000079af */ /* 0x000e2a0000000000 */
[----:B------:R2:W2:Y:S01]  /*d180*/  MUFU.TANH R182, R0 ;  /* 0x0000000000b67308 */ /* 0x0004a20000002400 */
[----:B---3--:R-:W-:Y:S09]  /*d190*/  FMUL.FTZ R3, R33, c[0x0][0x320] ;  /* 0x0000c80021037a20 */ /* 0x008ff20000410000 */
[----:B------:R3:W-:Y:S01]  /*d1a0*/  MUFU.TANH R248, R3 ;  /* 0x0000000300f87308 */ /* 0x0007e20000002400 */
[----:B-1----:R-:W-:Y:S01]  /*d1b0*/  MOV R179, R188 ;  /* 0x000000bc00b37202 */ /* 0x002fe20000000f00 */
[----:B--2---:R-:W-:Y:S01]  /*d1c0*/  FMUL.FTZ R0, R7, c[0x0][0x320] ;  /* 0x0000c80007007a20 */ /* 0x004fe20000410000 */
[----:B------:R-:W-:Y:S07]  /*d1d0*/  FMNMX.FTZ R2, R182, R134, !PT ;  /* 0x00000086b6027209 */ /* 0x000fee0007810000 */
[----:B------:R1:W2:Y:S01]  /*d1e0*/  MUFU.TANH R180, R0 ;  /* 0x0000000000b47308 */ /* 0x0002a20000002400 */
[----:B---3--:R-:W-:Y:S09]  /*d1f0*/  FMUL.FTZ R3, R34, c[0x0][0x320] ;  /* 0x0000c80022037a20 */ /* 0x008ff20000410000 */
[----:B------:R-:W-:Y:S01]  /*d200*/  MUFU.TANH R135, R3 ;  /* 0x0000000300877308 */ /* 0x000fe20000002400 */
[----:B-1----:R-:W-:Y:S01]  /*d210*/  FMUL.FTZ R0, R8, c[0x0][0x320] ;  /* 0x0000c80008007a20 */ /* 0x002fe20000410000 */
[----:B--2---:R-:W-:Y:S08]  /*d220*/  FMNMX.FTZ R2, R180, R2, !PT ;  /* 0x00000002b4027209 */ /* 0x004ff00007810000 */
[----:B------:R1:W-:Y:S02]  /*d230*/  MUFU.TANH R7, R0 ;  /* 0x0000000000077308 */ /* 0x0003e40000002400 */
[----:B-1----:R-:W-:Y:S08]  /*d240*/  FMUL.FTZ R0, R9, c[0x0][0x320] ;  /* 0x0000c80009007a20 */ /* 0x002ff00000410000 */
[----:B------:R1:W-:Y:S02]  /*d250*/  MUFU.TANH R6, R0 ;  /* 0x0000000000067308 */ /* 0x0003e40000002400 */
[----:B-1----:R-:W-:Y:S08]  /*d260*/  FMUL.FTZ R0, R10, c[0x0][0x320] ;  /* 0x0000c8000a007a20 */ /* 0x002ff00000410000 */
[----:B------:R1:W2:Y:S02]  /*d270*/  MUFU.TANH R8, R0 ;  /* 0x0000000000087308 */ /* 0x0002a40000002400 */
[----:B-1----:R-:W-:Y:S01]  /*d280*/  FMUL.FTZ R0, R11, c[0x0][0x320] ;  /* 0x0000c8000b007a20 */ /* 0x002fe20000410000 */
[----:B--2---:R-:W-:Y:S07]  /*d290*/  FMNMX.FTZ R2, R8, R2, !PT ;  /* 0x0000000208027209 */ /* 0x004fee0007810000 */
[----:B------:R1:W2:Y:S02]  /*d2a0*/  MUFU.TANH R9, R0 ;  /* 0x0000000000097308 */ /* 0x0002a40000002400 */
[----:B-1----:R-:W-:Y:S01]  /*d2b0*/  FMUL.FTZ R0, R12, c[0x0][0x320] ;  /* 0x0000c8000c007a20 */ /* 0x002fe20000410000 */
[----:B--2---:R-:W-:Y:S07]  /*d2c0*/  FMNMX.FTZ R2, R9, R2, !PT ;  /* 0x0000000209027209 */ /* 0x004fee0007810000 */
[----:B------:R1:W-:Y:S02]  /*d2d0*/  MUFU.TANH R186, R0 ;  /* 0x0000000000ba7308 */ /* 0x0003e40000002400 */
[----:B-1----:R-:W-:Y:S08]  /*d2e0*/  FMUL.FTZ R0, R13, c[0x0][0x320] ;  /* 0x0000c8000d007a20 */ /* 0x002ff00000410000 */
[----:B------:R1:W-:Y:S02]  /*d2f0*/  MUFU.TANH R189, R0 ;  /* 0x0000000000bd7308 */ /* 0x0003e40000002400 */
[----:B-1----:R-:W-:Y:S08]  /*d300*/  FMUL.FTZ R0, R14, c[0x0][0x320] ;  /* 0x0000c8000e007a20 */ /* 0x002ff00000410000 */
[----:B------:R1:W2:Y:S02]  /*d310*/  MUFU.TANH R190, R0 ;  /* 0x0000000000be7308 */ /* 0x0002a40000002400 */
[----:B-1----:R-:W-:Y:S01]  /*d320*/  FMUL.FTZ R0, R15, c[0x0][0x320] ;  /* 0x0000c8000f007a20 */ /* 0x002fe20000410000 */
[----:B--2---:R-:W-:Y:S01]  /*d330*/  FMNMX.FTZ R2, R190, R2, !PT ;  /* 0x00000002be027209 */ /* 0x004fe20007810000 */
[----:B------:R-:W-:Y:S06]  /*d340*/  LDSM.16.MT88.4 R12, [R193] ;  /* 0x00000000c10c783b */ /* 0x000fec0000004200 */
        /* <DEDUP_REMOVED lines=24> */
[----:B------:R1:W2:Y:S02]  /*d4d0*/  MUFU.TANH R245, R0 ;  /* 0x0000000000f57308 */ /* 0x0002a40000002400 */
[----:B-1----:R-:W-:Y:S08]  /*d4e0*/  FMUL.FTZ R0, R25, c[0x0][0x320] ;  /* 0x0000c80019007a20 */ /* 0x002ff00000410000 */
[----:B------:R1:W3:Y:S02]  /*d4f0*/  MUFU.TANH R246, R0 ;  /* 0x0000000000f67308 */ /* 0x0002e40000002400 */
        /* <DEDUP_REMOVED lines=8> */
[----:B-1----:R-:W-:Y:S02]  /*d580*/  FMUL.FTZ R0, R30, c[0x0][0x320] ;  /* 0x0000c8001e007a20 */ /* 0x002fe40000410000 */
[----:B------:R-:W-:Y:S06]  /*d590*/  LDSM.16.MT88.4 R28, [R197] ;  /* 0x00000000c51c783b */ /* 0x000fec0000004200 */
[----:B------:R1:W1:Y:S02]  /*d5a0*/  MUFU.TANH R191, R0 ;  /* 0x0000000000bf7308 */ /* 0x0002640000002400 */
[----:B-1----:R-:W-:Y:S04]  /*d5b0*/  FMNMX.FTZ R0, R181, R133, !PT ;  /* 0x00000085b5007209 */ /* 0x002fe80007810000 */
        /* <DEDUP_REMOVED lines=8> */
[----:B------:R-:W-:Y:S01]  /*d640*/  FMNMX.FTZ R2, R242, R0, !PT ;  /* 0x00000000f2027209 */ /* 0x000fe20007810000 */
[----:B------:R-:W-:Y:S03]  /*d650*/  FMUL.FTZ R0, R35, c[0x0][0x320] ;  /* 0x0000c80023007a20 */ /* 0x000fe60000410000 */
[----:B--2---:R-:W-:Y:S01]  /*d660*/  FMNMX.FTZ R2, R245, R2, !PT ;  /* 0x00000002f5027209 */ /* 0x004fe20007810000 */
[----:B------:R3:W1:Y:S03]  /*d670*/  MUFU.TANH R168, R0 ;  /* 0x0000000000a87308 */ /* 0x0006660000002400 */
[----:B---3--:R-:W-:Y:S02]  /*d680*/  FMNMX.FTZ R0, R246, R2, !PT ;  /* 0x00000002f6007209 */ /* 0x008fe40007810000 */
        /* <DEDUP_REMOVED lines=17> */
[C---:B------:R-:W-:Y:S02]  /*d7a0*/  FMUL.FTZ R183, R132.reuse, c[0x0][0x2d0] ;  /* 0x0000b40084b77a20 */ /* 0x040fe40000410000 */
[----:B------:R-:W-:Y:S01]  /*d7b0*/  FADD.FTZ R2, -R132, R133 ;  /* 0x0000008584027221 */ /* 0x000fe20000010100 */
[----:B-1----:R-:W-:Y:S01]  /*d7c0*/  FMNMX.FTZ R3, R0, R3, !PT ;  /* 0x0000000300037209 */ /* 0x002fe20007810000 */
[--C-:B------:R-:W-:Y:S02]  /*d7d0*/  FFMA.FTZ R4, R181, c[0x0][0x2d0], -R183.reuse ;  /* 0x0000b400b5047a23 */ /* 0x100fe400000108b7 */
[----:B------:R-:W-:Y:S02]  /*d7e0*/  FMUL.FTZ R0, R2, c[0x0][0x2d0] ;  /* 0x0000b40002007a20 */ /* 0x000fe40000410000 */
[----:B------:R1:W-:Y:S01]  /*d7f0*/  MUFU.EX2 R181, R4 ;  /* 0x0000000400b57308 */ /* 0x0003e20000000800 */
[----:B------:R-:W-:Y:S09]  /*d800*/  FMUL.FTZ R133, R3, c[0x0][0x2d0] ;  /* 0x0000b40003857a20 */ /* 0x000ff20000410000 */
[----:B------:R2:W3:Y:S01]  /*d810*/  MUFU.EX2 R2, R0 ;  /* 0x0000000000027308 */ /* 0x0004e20000000800 */
[--C-:B-1----:R-:W-:Y:S09]  /*d820*/  FFMA.FTZ R4, R169, c[0x0][0x2d0], -R183.reuse ;  /* 0x0000b400a9047a23 */ /* 0x102ff200000108b7 */
        /* <DEDUP_REMOVED lines=8> */
[----:B------:R-:W-:Y:S02]  /*d8b0*/  FMUL.FTZ R25, R2, R157 ;  /* 0x0000009d02197220 */ /* 0x000fe40000410000 */
[--C-:B------:R-:W-:Y:S02]  /*d8c0*/  FFMA.FTZ R134, R186, c[0x0][0x2d0], -R183.reuse ;  /* 0x0000b400ba867a23 */ /* 0x100fe400000108b7 */
[C---:B------:R-:W-:Y:S02]  /*d8d0*/  FMUL.FTZ R32, R2.reuse, R164 ;  /* 0x000000a402207220 */ /* 0x040fe40000410000 */
[--C-:B-1----:R-:W-:Y:S01]  /*d8e0*/  FFMA.FTZ R4, R7, c[0x0][0x2d0], -R183.reuse ;  /* 0x0000b40007047a23 */ /* 0x102fe200000108b7 */
[----:B------:R-:W-:Y:S01]  /*d8f0*/  MUFU.EX2 R227, R134 ;  /* 0x0000008600e37308 */ /* 0x000fe20000000800 */
[C---:B------:R-:W-:Y:S02]  /*d900*/  FMUL.FTZ R33, R2.reuse, R165 ;  /* 0x000000a502217220 */ /* 0x040fe40000410000 */
[C---:B------:R-:W-:Y:S02]  /*d910*/  FMUL.FTZ R36, R2.reuse, R36 ;  /* 0x0000002402247220 */ /* 0x040fe40000410000 */
[----:B------:R-:W-:Y:S02]  /*d920*/  FMUL.FTZ R37, R2, R37 ;  /* 0x0000002502257220 */ /* 0x000fe40000410000 */
[--C-:B------:R-:W-:Y:S02]  /*d930*/  FFMA.FTZ R156, R251, c[0x0][0x2d0], -R183.reuse ;  /* 0x0000b400fb9c7a23 */ /* 0x100fe400000108b7 */
[--C-:B------:R-:W-:Y:S01]  /*d940*/  FFMA.FTZ R157, R250, c[0x0][0x2d0], -R183.reuse ;  /* 0x0000b400fa9d7a23 */ /* 0x100fe200000108b7 */
[----:B------:R1:W-:Y:S01]  /*d950*/  MUFU.EX2 R240, R4 ;  /* 0x0000000400f07308 */ /* 0x0003e20000000800 */
[C---:B------:R-:W-:Y:S02]  /*d960*/  FMUL.FTZ R40, R2.reuse, R40 ;  /* 0x0000002802287220 */ /* 0x040fe40000410000 */
[----:B------:R-:W-:Y:S02]  /*d970*/  FMUL.FTZ R41, R2, R41 ;  /* 0x0000002902297220 */ /* 0x000fe40000410000 */
[C---:B--2---:R-:W-:Y:S02]  /*d980*/  FMUL.FTZ R7, R0.reuse, R139 ;  /* 0x0000008b00077220 */ /* 0x044fe40000410000 */
[C---:B------:R-:W-:Y:S02]  /*d990*/  FMUL.FTZ R10, R0.reuse, R142 ;  /* 0x0000008e000a7220 */ /* 0x040fe40000410000 */
[C---:B------:R-:W-:Y:S02]  /*d9a0*/  FMUL.FTZ R11, R0.reuse, R143 ;  /* 0x0000008f000b7220 */ /* 0x040fe40000410000 */
[C---:B------:R-:W-:Y:S02]  /*d9b0*/  FMUL.FTZ R18, R0.reuse, R150 ;  /* 0x0000009600127220 */ /* 0x040fe40000410000 */
[C---:B------:R-:W-:Y:S02]  /*d9c0*/  FMUL.FTZ R19, R0.reuse, R151 ;  /* 0x0000009700137220 */ /* 0x040fe40000410000 */
[C---:B------:R-:W-:Y:S01]  /*d9d0*/  FMUL.FTZ R26, R0.reuse, R158 ;  /* 0x0000009e001a7220 */ /* 0x040fe20000410000 */
[----:B------:R-:W-:Y:S01]  /*d9e0*/  LDSM.16.MT88.4 R148, [R194+0x2000] ;  /* 0x00200000c294783b */ /* 0x000fe20000004200 */
[C---:B------:R-:W-:Y:S02]  /*d9f0*/  FMUL.FTZ R27, R0.reuse, R159 ;  /* 0x0000009f001b7220 */ /* 0x040fe40000410000 */
[C---:B------:R-:W-:Y:S02]  /*da00*/  FMUL.FTZ R34, R0.reuse, R166 ;  /* 0x000000a600227220 */ /* 0x040fe40000410000 */
[C---:B------:R-:W-:Y:S02]  /*da10*/  FMUL.FTZ R35, R0.reuse, R167 ;  /* 0x000000a700237220 */ /* 0x040fe40000410000 */
[----:B------:R-:W-:Y:S01]  /*da20*/  FMUL.FTZ R38, R0, R38 ;  /* 0x0000002600267220 */ /* 0x000fe20000410000 */
[----:B------:R-:W2:Y:S01]  /*da30*/  LDL.LU R158, [R1+0x8] ;  /* 0x00000800019e7983 */ /* 0x000ea20000300800 */
[--C-:B-1----:R-:W-:Y:S02]  /*da40*/  FFMA.FTZ R4, R6, c[0x0][0x2d0], -R183.reuse ;  /* 0x0000b40006047a23 */ /* 0x102fe400000108b7 */
[C---:B------:R-:W-:Y:S01]  /*da50*/  FMUL.FTZ R6, R0.reuse, R138 ;  /* 0x0000008a00067220 */ /* 0x040fe20000410000 */
[----:B------:R-:W-:Y:S01]  /*da60*/  LDSM.16.MT88.4 R164, [R196+0x1800] ;  /* 0x00180000c4a4783b */ /* 0x000fe20000004200 */
[----:B------:R-:W1:Y:S01]  /*da70*/  MUFU.EX2 R239, R4 ;  /* 0x0000000400ef7308 */ /* 0x000e620000000800 */
[C---:B------:R-:W-:Y:S02]  /*da80*/  FMUL.FTZ R39, R0.reuse, R39 ;  /* 0x0000002700277220 */ /* 0x040fe40000410000 */
[----:B------:R-:W-:Y:S02]  /*da90*/  FFMA.FTZ R134, R189, c[0x0][0x2d0], -R183 ;  /* 0x0000b400bd867a23 */ /* 0x000fe400000108b7 */
        /* <DEDUP_REMOVED lines=8> */
[----:B------:R-:W-:Y:S02]  /*db20*/  FMUL.FTZ R49, R2, R49 ;  /* 0x0000003102317220 */ /* 0x000fe40000410000 */
[C---:B------:R-:W-:Y:S02]  /*db30*/  FMUL.FTZ R50, R0.reuse, R50 ;  /* 0x0000003200327220 */ /* 0x040fe40000410000 */
[----:B------:R-:W-:Y:S01]  /*db40*/  FMUL.FTZ R51, R0, R51 ;  /* 0x0000003300337220 */ /* 0x000fe20000410000 */
        /* <DEDUP_REMOVED lines=16> */
[--C-:B-1----:R-:W-:Y:S01]  /*dc50*/  FFMA.FTZ R4, R180, c[0x0][0x2d0], -R133.reuse ;  /* 0x0000b400b4047a23 */ /* 0x102fe20000010885 */
[----:B------:R-:W-:Y:S01]  /*dc60*/  MOV R180, R191 ;  /* 0x000000bf00b47202 */ /* 0x000fe20000000f00 */
[----:B------:R-:W-:Y:S02]  /*dc70*/  FMUL.FTZ R65, R2, R65 ;  /* 0x0000004102417220 */ /* 0x000fe40000410000 */
[----:B------:R-:W1:Y:S01]  /*dc80*/  MUFU.EX2 R188, R4 ;  /* 0x0000000400bc7308 */ /* 0x000e620000000800 */
        /* <DEDUP_REMOVED lines=28> */
[--C-:B-1----:R-:W-:Y:S02]  /*de50*/  FFMA.FTZ R4, R9, c[0x0][0x2d0], -R133.reuse ;  /* 0x0000b40009047a23 */ /* 0x102fe40000010885 */
[----:B------:R-:W-:Y:S02]  /*de60*/  FMUL.FTZ R9, R2, R141 ;  /* 0x0000008d02097220 */ /* 0x000fe40000410000 */
[----:B------:R-:W1:Y:S01]  /*de70*/  MUFU.EX2 R191, R4 ;  /* 0x0000000400bf7308 */ /* 0x000e620000000800 */
[----:B------:R-:W3:Y:S01]  /*de80*/  LDSM.16.MT88.4 R140, [R196] ;  /* 0x00000000c48c783b */ /* 0x000ee20000004200 */
        /* <DEDUP_REMOVED lines=12> */
[----:B------:R-:W-:Y:S01]  /*df50*/  FMUL.FTZ R4, R2, R136 ;  /* 0x0000008802047220 */ /* 0x000fe20000410000 */
[----:B------:R-:W-:Y:S01]  /*df60*/  F2FP.BF16.PACK_AB R136, R238, R181 ;  /* 0x000000b5ee88723e */ /* 0x000fe200000010ff */
[----:B------:R-:W-:Y:S02]  /*df70*/  FMUL.FTZ R101, R2, R101 ;  /* 0x0000006502657220 */ /* 0x000fe40000410000 */
[C---:B------:R-:W-:Y:S02]  /*df80*/  FMUL.FTZ R102, R0.reuse, R102 ;  /* 0x0000006600667220 */ /* 0x040fe40000410000 */
[----:B------:R-:W-:Y:S02]  /*df90*/  FMUL.FTZ R103, R0, R103 ;  /* 0x0000006700677220 */ /* 0x000fe40000410000 */
[C---:B------:R-:W-:Y:S05]  /*dfa0*/  HMMA.16816.F32.BF16 R4, R136.reuse, R12, R4 ;  /* 0x0000000c8804723c */ /* 0x040fea0000041804 */
        /* <DEDUP_REMOVED lines=10> */
[C---:B------:R-:W-:Y:S03]  /*e050*/  HMMA.16816.F32.BF16 R12, R136.reuse, R20, R12 ;  /* 0x00000014880c723c */ /* 0x040fe6000004180c */
[C---:B------:R-:W-:Y:S02]  /*e060*/  FMUL.FTZ R108, R2.reuse, R108 ;  /* 0x0000006c026c7220 */ /* 0x040fe40000410000 */
        /* <DEDUP_REMOVED lines=8> */
[----:B------:R-:W-:Y:S01]  /*e0f0*/  LDSM.16.MT88.4 R152, [R196+0x1000] ;  /* 0x00100000c498783b */ /* 0x000fe20000004200 */
        /* <DEDUP_REMOVED lines=11> */
[----:B------:R-:W-:Y:S02]  /*e1b0*/  FMUL.FTZ R115, R0, R115 ;  /* 0x0000007300737220 */ /* 0x000fe40000410000 */
[C---:B------:R-:W-:Y:S02]  /*e1c0*/  FMUL.FTZ R116, R2.reuse, R116 ;  /* 0x0000007402747220 */ /* 0x040fe40000410000 */
[----:B------:R-:W-:Y:S01]  /*e1d0*/  FMUL.FTZ R117, R2, R117 ;  /* 0x0000007502757220 */ /* 0x000fe20000410000 */
[C---:B---3--:R-:W-:Y:S03]  /*e1e0*/  HMMA.16816.F32.BF16 R28, R136.reuse, R140, R28 ;  /* 0x0000008c881c723c */ /* 0x048fe6000004181c */
[C---:B------:R-:W-:Y:S02]  /*e1f0*/  FMUL.FTZ R118, R0.reuse, R118 ;  /* 0x0000007600767220 */ /* 0x040fe40000410000 */
[----:B------:R-:W-:Y:S02]  /*e200*/  FMUL.FTZ R119, R0, R119 ;  /* 0x0000007700777220 */ /* 0x000fe40000410000 */
[C---:B------:R-:W-:Y:S01]  /*e210*/  FMUL.FTZ R120, R2.reuse, R120 ;  /* 0x0000007802787220 */ /* 0x040fe20000410000 */
[C---:B------:R-:W-:Y:S01]  /*e220*/  HMMA.16816.F32.BF16 R32, R136.reuse, R142, R32 ;  /* 0x0000008e8820723c */ /* 0x040fe20000041820 */
[----:B------:R-:W3:Y:S03]  /*e230*/  LDSM.16.MT88.4 R140, [R197+0x2000] ;  /* 0x00200000c58c783b */ /* 0x000ee60000004200 */
[----:B------:R-:W-:Y:S02]  /*e240*/  FMUL.FTZ R121, R2, R121 ;  /* 0x0000007902797220 */ /* 0x000fe40000410000 */
[C---:B------:R-:W-:Y:S02]  /*e250*/  FMUL.FTZ R122, R0.reuse, R122 ;  /* 0x0000007a007a7220 */ /* 0x040fe40000410000 */
[C---:B-1----:R-:W-:Y:S04]  /*e260*/  HMMA.16816.F32.BF16 R36, R136.reuse, R144, R36 ;  /* 0x000000908824723c */ /* 0x042fe80000041824 */
[----:B------:R-:W-:Y:S02]  /*e270*/  FMUL.FTZ R123, R0, R123 ;  /* 0x0000007b007b7220 */ /* 0x000fe40000410000 */
[C---:B------:R-:W-:Y:S02]  /*e280*/  FMUL.FTZ R124, R2.reuse, R124 ;  /* 0x0000007c027c7220 */ /* 0x040fe40000410000 */
[C---:B------:R-:W-:Y:S01]  /*e290*/  HMMA.16816.F32.BF16 R40, R136.reuse, R146, R40 ;  /* 0x000000928828723c */ /* 0x040fe20000041828 */
[----:B------:R-:W1:Y:S03]  /*e2a0*/  LDSM.16.MT88.4 R144, [R196+0x2000] ;  /* 0x00200000c490783b */ /* 0x000e660000004200 */
[----:B------:R-:W-:Y:S02]  /*e2b0*/  FMUL.FTZ R125, R2, R125 ;  /* 0x0000007d027d7220 */ /* 0x000fe40000410000 */
[C---:B------:R-:W-:Y:S02]  /*e2c0*/  FMUL.FTZ R126, R0.reuse, R126 ;  /* 0x0000007e007e7220 */ /* 0x040fe40000410000 */
[C---:B------:R-:W-:Y:S04]  /*e2d0*/  HMMA.16816.F32.BF16 R44, R136.reuse, R148, R44 ;  /* 0x00000094882c723c */ /* 0x040fe8000004182c */
[----:B------:R-:W-:Y:S02]  /*e2e0*/  FMUL.FTZ R127, R0, R127 ;  /* 0x0000007f007f7220 */ /* 0x000fe40000410000 */
[C---:B------:R-:W-:Y:S02]  /*e2f0*/  FMUL.FTZ R128, R2.reuse, R128 ;  /* 0x0000008002807220 */ /* 0x040fe40000410000 */
[C---:B------:R-:W-:Y:S01]  /*e300*/  HMMA.16816.F32.BF16 R48, R136.reuse, R150, R48 ;  /* 0x000000968830723c */ /* 0x040fe20000041830 */
[----:B------:R-:W2:Y:S03]  /*e310*/  LDSM.16.MT88.4 R148, [R193+0x4000] ;  /* 0x00400000c194783b */ /* 0x000ea60000004200 */
[----:B------:R-:W-:Y:S02]  /*e320*/  FMUL.FTZ R129, R2, R129 ;  /* 0x0000008102817220 */ /* 0x000fe40000410000 */
[C---:B------:R-:W-:Y:S02]  /*e330*/  FMUL.FTZ R130, R0.reuse, R130 ;  /* 0x0000008200827220 */ /* 0x040fe40000410000 */
[----:B------:R-:W-:Y:S01]  /*e340*/  FMUL.FTZ R131, R0, R131 ;  /* 0x0000008300837220 */ /* 0x000fe20000410000 */
[C---:B---3--:R-:W-:Y:S03]  /*e350*/  HMMA.16816.F32.BF16 R52, R136.reuse, R140, R52 ;  /* 0x0000008c8834723c */ /* 0x048fe60000041834 */
[----:B------:R-:W-:Y:S02]  /*e360*/  FFMA.FTZ R134, R221, c[0x0][0x2d0], -R133 ;  /* 0x0000b400dd867a23 */ /* 0x000fe40000010885 */
[----:B----4-:R-:W-:Y:S01]  /*e370*/  FFMA.FTZ R160, R2, R178, R181 ;  /* 0x000000b202a07223 */ /* 0x010fe200000100b5 */
[----:B------:R-:W-:Y:S01]  /*e380*/  MOV R178, R180 ;  /* 0x000000b400b27202 */ /* 0x000fe20000000f00 */
[----:B------:R3:W4:Y:S01]  /*e390*/  MUFU.EX2 R185, R134 ;  /* 0x0000008600b97308 */ /* 0x0007220000000800 */
[C---:B------:R-:W-:Y:S01]  /*e3a0*/  HMMA.16816.F32.BF16 R56, R136.reuse, R142, R56 ;  /* 0x0000008e8838723c */ /* 0x040fe20000041838 */
[----:B------:R-:W4:Y:S03]  /*e3b0*/  LDSM.16.MT88.4 R140, [R194+0x4000] ;  /* 0x00400000c28c783b */ /* 0x000f260000004200 */
[----:B------:R-:W-:Y:S04]  /*e3c0*/  FFMA.FTZ R2, R178, c[0x0][0x2d0], -R133 ;  /* 0x0000b400b2027a23 */ /* 0x000fe80000010885 */
[C---:B-1----:R-:W-:Y:S01]  /*e3d0*/  HMMA.16816.F32.BF16 R60, R136.reuse, R144, R60 ;  /* 0x00000090883c723c */ /* 0x042fe2000004183c */
[----:B------:R-:W-:Y:S07]  /*e3e0*/  MUFU.EX2 R180, R156 ;  /* 0x0000009c00b47308 */ /* 0x000fee0000000800 */
[C---:B------:R-:W-:Y:S01]  /*e3f0*/  HMMA.16816.F32.BF16 R64, R136.reuse, R146, R64 ;  /* 0x000000928840723c */ /* 0x040fe20000041840 */
[----:B------:R-:W1:Y:S02]  /*e400*/  LDSM.16.MT88.4 R144, [R197+0x4000] ;  /* 0x00400000c590783b */ /* 0x000e640000004200 */
[----:B------:R5:W-:Y:S01]  /*e410*/  MUFU.EX2 R172, R2 ;  /* 0x0000000200ac7308 */ /* 0x000be20000000800 */
[----:B---3--:R-:W-:Y:S04]  /*e420*/  FFMA.FTZ R134, R223, c[0x0][0x2d0], -R183 ;  /* 0x0000b400df867a23 */ /* 0x008fe800000108b7 */
[C---:B--2---:R-:W-:Y:S05]  /*e430*/  HMMA.16816.F32.BF16 R68, R136.reuse, R148, R68 ;  /* 0x000000948844723c */ /* 0x044fea0000041844 */
[----:B------:R2:W-:Y:S03]  /*e440*/  MUFU.EX2 R225, R134 ;  /* 0x0000008600e17308 */ /* 0x0005e60000000800 */
[C---:B------:R-:W-:Y:S01]  /*e450*/  HMMA.16816.F32.BF16 R72, R136.reuse, R150, R72 ;  /* 0x000000968848723c */ /* 0x040fe20000041848 */
[----:B------:R-:W3:Y:S07]  /*e460*/  LDSM.16.MT88.4 R148, [R196+0x4000] ;  /* 0x00400000c494783b */ /* 0x000eee0000004200 */
[C---:B----4-:R-:W-:Y:S04]  /*e470*/  HMMA.16816.F32.BF16 R76, R136.reuse, R140, R76 ;  /* 0x0000008c884c723c */ /* 0x050fe8000004184c */
[----:B-----5:R-:W-:Y:S02]  /*e480*/  FFMA.FTZ R2, R179, c[0x0][0x2d0], -R133 ;  /* 0x0000b400b3027a23 */ /* 0x020fe40000010885 */
[----:B------:R-:W-:Y:S02]  /*e490*/  MUFU.EX2 R179, R157 ;  /* 0x0000009d00b37308 */ /* 0x000fe40000000800 */
[C---:B------:R-:W-:Y:S01]  /*e4a0*/  HMMA.16816.F32.BF16 R80, R136.reuse, R142, R80 ;  /* 0x0000008e8850723c */ /* 0x040fe20000041850 */
[----:B------:R-:W4:Y:S03]  /*e4b0*/  LDSM.16.MT88.4 R140, [R193+0x6000] ;  /* 0x00600000c18c783b */ /* 0x000f260000004200 */
[----:B--2---:R-:W-:Y:S04]  /*e4c0*/  FFMA.FTZ R134, R228, c[0x0][0x2d0], -R183 ;  /* 0x0000b400e4867a23 */ /* 0x004fe800000108b7 */
[----:B------:R2:W-:Y:S01]  /*e4d0*/  MUFU.EX2 R173, R2 ;  /* 0x0000000200ad7308 */ /* 0x0005e20000000800 */
[C---:B-1----:R-:W-:Y:S08]  /*e4e0*/  HMMA.16816.F32.BF16 R84, R136.reuse, R144, R84 ;  /* 0x000000908854723c */ /* 0x042ff00000041854 */
[C---:B------:R-:W-:Y:S01]  /*e4f0*/  HMMA.16816.F32.BF16 R88, R136.reuse, R146, R88 ;  /* 0x000000928858723c */ /* 0x040fe20000041858 */
[----:B------:R-:W1:Y:S01]  /*e500*/  LDSM.16.MT88.4 R144, [R194+0x6000] ;  /* 0x00600000c290783b */ /* 0x000e620000004200 */
[----:B------:R5:W1:Y:S06]  /*e510*/  MUFU.EX2 R224, R134 ;  /* 0x0000008600e07308 */ /* 0x000a6c0000000800 */
[C---:B---3--:R-:W-:Y:S04]  /*e520*/  HMMA.16816.F32.BF16 R92, R136.reuse, R148, R92 ;  /* 0x00000094885c723c */ /* 0x048fe8000004185c */
[--C-:B--2---:R-:W-:Y:S04]  /*e530*/  FFMA.FTZ R2, R135, c[0x0][0x2d0], -R133.reuse ;  /* 0x0000b40087027a23 */ /* 0x104fe80000010885 */
[C---:B------:R-:W-:Y:S01]  /*e540*/  HMMA.16816.F32.BF16 R96, R136.reuse, R150, R96 ;  /* 0x000000968860723c */ /* 0x040fe20000041860 */
[----:B------:R-:W2:Y:S07]  /*e550*/  LDSM.16.MT88.4 R148, [R197+0x6000] ;  /* 0x00600000c594783b */ /* 0x000eae0000004200 */
[C---:B----4-:R-:W-:Y:S04]  /*e560*/  HMMA.16816.F32.BF16 R100, R136.reuse, R140, R100 ;  /* 0x0000008c8864723c */ /* 0x050fe80000041864 */
[--C-:B-----5:R-:W-:Y:S04]  /*e570*/  FFMA.FTZ R134, R229, c[0x0][0x2d0], -R133.reuse ;  /* 0x0000b400e5867a23 */ /* 0x120fe80000010885 */
[----:B------:R3:W-:Y:S01]  /*e580*/  MUFU.EX2 R184, R134 ;  /* 0x0000008600b87308 */ /* 0x0007e20000000800 */
[C---:B------:R-:W-:Y:S01]  /*e590*/  HMMA.16816.F32.BF16 R104, R136.reuse, R142, R104 ;  /* 0x0000008e8868723c */ /* 0x040fe20000041868 */
[----:B------:R-:W4:Y:S07]  /*e5a0*/  LDSM.16.MT88.4 R140, [R196+0x6000] ;  /* 0x00600000c48c783b */ /* 0x000f2e0000004200 */
[C---:B-1----:R-:W-:Y:S08]  /*e5b0*/  HMMA.16816.F32.BF16 R108, R136.reuse, R144, R108 ;  /* 0x00000090886c723c */ /* 0x042ff0000004186c */
[C---:B------:R-:W-:Y:S01]  /*e5c0*/  HMMA.16816.F32.BF16 R112, R136.reuse, R146, R112 ;  /* 0x000000928870723c */ /* 0x040fe20000041870 */
[----:B------:R-:W1:Y:S03]  /*e5d0*/  LDSM.16.MT88.4 R144, [R193+0x800] ;  /* 0x00080000c190783b */ /* 0x000e660000004200 */
[----:B---3--:R-:W-:Y:S04]  /*e5e0*/  FFMA.FTZ R134, R237, c[0x0][0x2d0], -R133 ;  /* 0x0000b400ed867a23 */ /* 0x008fe80000010885 */
[C---:B--2---:R-:W-:Y:S01]  /*e5f0*/  HMMA.16816.F32.BF16 R116, R136.reuse, R148, R116 ;  /* 0x000000948874723c */ /* 0x044fe20000041874 */
[----:B------:R2:W3:Y:S07]  /*e600*/  MUFU.EX2 R182, R134 ;  /* 0x0000008600b67308 */ /* 0x0004ee0000000800 */
[C---:B------:R-:W-:Y:S01]  /*e610*/  HMMA.16816.F32.BF16 R120, R136.reuse, R150, R120 ;  /* 0x000000968878723c */ /* 0x040fe20000041878 */
[----:B------:R-:W5:Y:S07]  /*e620*/  LDSM.16.MT88.4 R148, [R194+0x800] ;  /* 0x00080000c294783b */ /* 0x000f6e0000004200 */
[C---:B----4-:R-:W-:Y:S08]  /*e630*/  HMMA.16816.F32.BF16 R124, R136.reuse, R140, R124 ;  /* 0x0000008c887c723c */ /* 0x050ff0000004187c */
[----:B------:R-:W-:Y:S01]  /*e640*/  HMMA.16816.F32.BF16 R128, R136, R142, R128 ;  /* 0x0000008e8880723c */ /* 0x000fe20000041880 */
[----:B------:R-:W4:Y:S03]  /*e650*/  LDSM.16.MT88.4 R140, [R197+0x800] ;  /* 0x00080000c58c783b */ /* 0x000f260000004200 */
[--C-:B--2---:R-:W-:Y:S03]  /*e660*/  FFMA.FTZ R134, R241, c[0x0][0x2d0], -R183.reuse ;  /* 0x0000b400f1867a23 */ /* 0x104fe600000108b7 */
[----:B------:R-:W-:Y:S01]  /*e670*/  F2FP.BF16.PACK_AB R136, R226, R227 ;  /* 0x000000e3e288723e */ /* 0x000fe200000010ff */
[----:B------:R2:W-:Y:S01]  /*e680*/  MUFU.EX2 R223, R134 ;  /* 0x0000008600df7308 */ /* 0x0005e20000000800 */
[----:B------:R-:W-:Y:S03]  /*e690*/  F2FP.BF16.PACK_AB R137, R185, R186 ;  /* 0x000000bab989723e */ /* 0x000fe600000010ff */
[----:B------:R-:W-:Y:S02]  /*e6a0*/  F2FP.BF16.PACK_AB R138, R224, R225 ;  /* 0x000000e1e08a723e */ /* 0x000fe400000010ff */
[----:B---3--:R-:W-:Y:S07]  /*e6b0*/  F2FP.BF16.PACK_AB R139, R182, R184 ;  /* 0x000000b8b68b723e */ /* 0x008fee00000010ff */
[C---:B-1----:R-:W-:Y:S08]  /*e6c0*/  HMMA.16816.F32.BF16 R4, R136.reuse, R144, R4 ;  /* 0x000000908804723c */ /* 0x042ff00000041804 */
[C---:B------:R-:W-:Y:S01]  /*e6d0*/  HMMA.16816.F32.BF16 R8, R136.reuse, R146, R8 ;  /* 0x000000928808723c */ /* 0x040fe20000041808 */
[----:B------:R-:W1:Y:S03]  /*e6e0*/  LDSM.16.MT88.4 R144, [R196+0x800] ;  /* 0x00080000c490783b */ /* 0x000e660000004200 */
[----:B--2---:R-:W-:Y:S04]  /*e6f0*/  FFMA.FTZ R134, R242, c[0x0][0x2d0], -R183 ;  /* 0x0000b400f2867a23 */ /* 0x004fe800000108b7 */
[C---:B-----5:R-:W-:Y:S01]  /*e700*/  HMMA.16816.F32.BF16 R12, R136.reuse, R148, R12 ;  /* 0x00000094880c723c */ /* 0x060fe2000004180c */
[----:B------:R2:W-:Y:S07]  /*e710*/  MUFU.EX2 R221, R134 ;  /* 0x0000008600dd7308 */ /* 0x0005ee0000000800 */
[C---:B------:R-:W-:Y:S01]  /*e720*/  HMMA.16816.F32.BF16 R16, R136.reuse, R150, R16 ;  /* 0x000000968810723c */ /* 0x040fe20000041810 */
[----:B------:R-:W3:Y:S07]  /*e730*/  LDSM.16.MT88.4 R148, [R193+0x2800] ;  /* 0x00280000c194783b */ /* 0x000eee0000004200 */
[C---:B----4-:R-:W-:Y:S08]  /*e740*/  HMMA.16816.F32.BF16 R20, R136.reuse, R140, R20 ;  /* 0x0000008c8814723c */ /* 0x050ff00000041814 */
[C---:B------:R-:W-:Y:S01]  /*e750*/  HMMA.16816.F32.BF16 R24, R136.reuse, R142, R24 ;  /* 0x0000008e8818723c */ /* 0x040fe20000041818 */
[----:B------:R-:W4:Y:S03]  /*e760*/  LDSM.16.MT88.4 R140, [R194+0x2800] ;  /* 0x00280000c28c783b */ /* 0x000f260000004200 */
[--C-:B--2---:R-:W-:Y:S04]  /*e770*/  FFMA.FTZ R134, R244, c[0x0][0x2d0], -R133.reuse ;  /* 0x0000b400f4867a23 */ /* 0x104fe80000010885 */
[----:B------:R2:W-:Y:S01]  /*e780*/  MUFU.EX2 R176, R134 ;  /* 0x0000008600b07308 */ /* 0x0005e20000000800 */
[C---:B-1----:R-:W-:Y:S08]  /*e790*/  HMMA.16816.F32.BF16 R28, R136.reuse, R144, R28 ;  /* 0x00000090881c723c */ /* 0x042ff0000004181c */
[C---:B------:R-:W-:Y:S01]  /*e7a0*/  HMMA.16816.F32.BF16 R32, R136.reuse, R146, R32 ;  /* 0x000000928820723c */ /* 0x040fe20000041820 */
[----:B------:R-:W1:Y:S07]  /*e7b0*/  LDSM.16.MT88.4 R144, [R197+0x2800] ;  /* 0x00280000c590783b */ /* 0x000e6e0000004200 */
[C---:B---3--:R-:W-:Y:S04]  /*e7c0*/  HMMA.16816.F32.BF16 R36, R136.reuse, R148, R36 ;  /* 0x000000948824723c */ /* 0x048fe80000041824 */
[----:B--2---:R-:W-:Y:S04]  /*e7d0*/  FFMA.FTZ R134, R243, c[0x0][0x2d0], -R133 ;  /* 0x0000b400f3867a23 */ /* 0x004fe80000010885 */
[C---:B------:R-:W-:Y:S01]  /*e7e0*/  HMMA.16816.F32.BF16 R40, R136.reuse, R150, R40 ;  /* 0x000000968828723c */ /* 0x040fe20000041828 */
[----:B------:R-:W2:Y:S01]  /*e7f0*/  LDSM.16.MT88.4 R148, [R196+0x2800] ;  /* 0x00280000c494783b */ /* 0x000ea20000004200 */
[----:B------:R3:W-:Y:S06]  /*e800*/  MUFU.EX2 R177, R134 ;  /* 0x0000008600b17308 */ /* 0x0007ec0000000800 */
[C---:B----4-:R-:W-:Y:S08]  /*e810*/  HMMA.16816.F32.BF16 R44, R136.reuse, R140, R44 ;  /* 0x0000008c882c723c */ /* 0x050ff0000004182c */
[C---:B------:R-:W-:Y:S01]  /*e820*/  HMMA.16816.F32.BF16 R48, R136.reuse, R142, R48 ;  /* 0x0000008e8830723c */ /* 0x040fe20000041830 */
[----:B------:R-:W4:Y:S07]  /*e830*/  LDSM.16.MT88.4 R140, [R193+0x4800] ;  /* 0x00480000c18c783b */ /* 0x000f2e0000004200 */
[C---:B-1----:R-:W-:Y:S04]  /*e840*/  HMMA.16816.F32.BF16 R52, R136.reuse, R144, R52 ;  /* 0x000000908834723c */ /* 0x042fe80000041834 */
[--C-:B---3--:R-:W-:Y:S04]  /*e850*/  FFMA.FTZ R134, R245, c[0x0][0x2d0], -R183.reuse ;  /* 0x0000b400f5867a23 */ /* 0x108fe800000108b7 */
[----:B------:R1:W-:Y:S01]  /*e860*/  MUFU.EX2 R190, R134 ;  /* 0x0000008600be7308 */ /* 0x0003e20000000800 */
[C---:B------:R-:W-:Y:S01]  /*e870*/  HMMA.16816.F32.BF16 R56, R136.reuse, R146, R56 ;  /* 0x000000928838723c */ /* 0x040fe20000041838 */
[----:B------:R-:W3:Y:S07]  /*e880*/  LDSM.16.MT88.4 R144, [R194+0x4800] ;  /* 0x00480000c290783b */ /* 0x000eee0000004200 */
[C---:B--2---:R-:W-:Y:S08]  /*e890*/  HMMA.16816.F32.BF16 R60, R136.reuse, R148, R60 ;  /* 0x00000094883c723c */ /* 0x044ff0000004183c */
[C---:B------:R-:W-:Y:S01]  /*e8a0*/  HMMA.16816.F32.BF16 R64, R136.reuse, R150, R64 ;  /* 0x000000968840723c */ /* 0x040fe20000041840 */
[----:B------:R-:W2:Y:S03]  /*e8b0*/  LDSM.16.MT88.4 R148, [R197+0x4800] ;  /* 0x00480000c594783b */ /* 0x000ea60000004200 */
[----:B-1----:R-:W-:Y:S04]  /*e8c0*/  FFMA.FTZ R134, R246, c[0x0][0x2d0], -R183 ;  /* 0x0000b400f6867a23 */ /* 0x002fe800000108b7 */
[C---:B----4-:R-:W-:Y:S01]  /*e8d0*/  HMMA.16816.F32.BF16 R68, R136.reuse, R140, R68 ;  /* 0x0000008c8844723c */ /* 0x050fe20000041844 */
[----:B------:R1:W-:Y:S07]  /*e8e0*/  MUFU.EX2 R189, R134 ;  /* 0x0000008600bd7308 */ /* 0x0003ee0000000800 */
[C---:B------:R-:W-:Y:S01]  /*e8f0*/  HMMA.16816.F32.BF16 R72, R136.reuse, R142, R72 ;  /* 0x0000008e8848723c */ /* 0x040fe20000041848 */
[----:B------:R-:W4:Y:S07]  /*e900*/  LDSM.16.MT88.4 R140, [R196+0x4800] ;  /* 0x00480000c48c783b */ /* 0x000f2e0000004200 */
[C---:B---3--:R-:W-:Y:S08]  /*e910*/  HMMA.16816.F32.BF16 R76, R136.reuse, R144, R76 ;  /* 0x00000090884c723c */ /* 0x048ff0000004184c */
[C---:B------:R-:W-:Y:S01]  /*e920*/  HMMA.16816.F32.BF16 R80, R136.reuse, R146, R80 ;  /* 0x000000928850723c */ /* 0x040fe20000041850 */
[----:B------:R-:W3:Y:S03]  /*e930*/  LDSM.16.MT88.4 R144, [R193+0x6800] ;  /* 0x00680000c190783b */ /* 0x000ee60000004200 */
[--C-:B-1----:R-:W-:Y:S04]  /*e940*/  FFMA.FTZ R134, R247, c[0x0][0x2d0], -R133.reuse ;  /* 0x0000b400f7867a23 */ /* 0x102fe80000010885 */
[C---:B--2---:R-:W-:Y:S01]  /*e950*/  HMMA.16816.F32.BF16 R84, R136.reuse, R148, R84 ;  /* 0x000000948854723c */ /* 0x044fe20000041854 */
[----:B------:R1:W-:Y:S07]  /*e960*/  MUFU.EX2 R175, R134 ;  /* 0x0000008600af7308 */ /* 0x0003ee0000000800 */
[C---:B------:R-:W-:Y:S01]  /*e970*/  HMMA.16816.F32.BF16 R88, R136.reuse, R150, R88 ;  /* 0x000000968858723c */ /* 0x040fe20000041858 */
[----:B------:R-:W2:Y:S07]  /*e980*/  LDSM.16.MT88.4 R148, [R194+0x6800] ;  /* 0x00680000c294783b */ /* 0x000eae0000004200 */
[C---:B----4-:R-:W-:Y:S08]  /*e990*/  HMMA.16816.F32.BF16 R92, R136.reuse, R140, R92 ;  /* 0x0000008c885c723c */ /* 0x050ff0000004185c */
[C---:B------:R-:W-:Y:S01]  /*e9a0*/  HMMA.16816.F32.BF16 R96, R136.reuse, R142, R96 ;  /* 0x0000008e8860723c */ /* 0x040fe20000041860 */
[----:B------:R-:W4:Y:S03]  /*e9b0*/  LDSM.16.MT88.4 R140, [R197+0x6800] ;  /* 0x00680000c58c783b */ /* 0x000f260000004200 */
[--C-:B-1----:R-:W-:Y:S02]  /*e9c0*/  FFMA.FTZ R134, R249, c[0x0][0x2d0], -R133.reuse ;  /* 0x0000b400f9867a23 */ /* 0x102fe40000010885 */
[----:B------:R-:W-:Y:S02]  /*e9d0*/  FFMA.FTZ R133, R168, c[0x0][0x2d0], -R133 ;  /* 0x0000b400a8857a23 */ /* 0x000fe40000010885 */
[----:B------:R1:W-:Y:S01]  /*e9e0*/  MUFU.EX2 R174, R134 ;  /* 0x0000008600ae7308 */ /* 0x0003e20000000800 */
[C---:B---3--:R-:W-:Y:S08]  /*e9f0*/  HMMA.16816.F32.BF16 R100, R136.reuse, R144, R100 ;  /* 0x000000908864723c */ /* 0x048ff00000041864 */
[C---:B------:R-:W-:Y:S01]  /*ea00*/  HMMA.16816.F32.BF16 R104, R136.reuse, R146, R104 ;  /* 0x000000928868723c */ /* 0x040fe20000041868 */
[----:B------:R-:W3:Y:S01]  /*ea10*/  LDSM.16.MT88.4 R144, [R196+0x6800] ;  /* 0x00680000c490783b */ /* 0x000ee20000004200 */
[----:B------:R-:W-:Y:S06]  /*ea20*/  MUFU.EX2 R133, R133 ;  /* 0x0000008500857308 */ /* 0x000fec0000000800 */
[C---:B--2---:R-:W-:Y:S04]  /*ea30*/  HMMA.16816.F32.BF16 R108, R136.reuse, R148, R108 ;  /* 0x00000094886c723c */ /* 0x044fe8000004186c */
[--C-:B-1----:R-:W-:Y:S04]  /*ea40*/  FFMA.FTZ R134, R252, c[0x0][0x2d0], -R183.reuse ;  /* 0x0000b400fc867a23 */ /* 0x102fe800000108b7 */
[C---:B------:R-:W-:Y:S01]  /*ea50*/  HMMA.16816.F32.BF16 R112, R136.reuse, R150, R112 ;  /* 0x000000968870723c */ /* 0x040fe20000041870 */
[----:B------:R-:W-:Y:S01]  /*ea60*/  LDSM.16.MT88.4 R148, [R194+0x1000] ;  /* 0x00100000c294783b */ /* 0x000fe20000004200 */
[----:B------:R-:W1:Y:S02]  /*ea70*/  MUFU.EX2 R181, R134 ;  /* 0x0000008600b57308 */ /* 0x000e640000000800 */
[----:B------:R-:W-:Y:S04]  /*ea80*/  FFMA.FTZ R183, R248, c[0x0][0x2d0], -R183 ;  /* 0x0000b400f8b77a23 */ /* 0x000fe800000108b7 */
[C---:B----4-:R-:W-:Y:S04]  /*ea90*/  HMMA.16816.F32.BF16 R116, R136.reuse, R140, R116 ;  /* 0x0000008c8874723c */ /* 0x050fe80000041874 */
[----:B------:R-:W2:Y:S04]  /*eaa0*/  MUFU.EX2 R178, R183 ;  /* 0x000000b700b27308 */ /* 0x000ea80000000800 */
[C---:B------:R-:W-:Y:S01]  /*eab0*/  HMMA.16816.F32.BF16 R120, R136.reuse, R142, R120 ;  /* 0x0000008e8878723c */ /* 0x040fe20000041878 */
[----:B------:R-:W4:Y:S05]  /*eac0*/  LDSM.16.MT88.4 R140, [R193+0x1000] ;  /* 0x00100000c18c783b */ /* 0x000f2a0000004200 */
[----:B------:R5:W5:Y:S02]  /*ead0*/  MUFU.EX2 R134, R2 ;  /* 0x0000000200867308 */ /* 0x000b640000000800 */
[C---:B---3--:R-:W-:Y:S04]  /*eae0*/  HMMA.16816.F32.BF16 R124, R136.reuse, R144, R124 ;  /* 0x00000090887c723c */ /* 0x048fe8000004187c */
[----:B-1----:R-:W-:Y:S04]  /*eaf0*/  F2FP.BF16.PACK_AB R168, R180, R181 ;  /* 0x000000b5b4a8723e */ /* 0x002fe800000010ff */
[----:B------:R-:W-:Y:S01]  /*eb00*/  HMMA.16816.F32.BF16 R128, R136, R146, R128 ;  /* 0x000000928880723c */ /* 0x000fe20000041880 */
[----:B------:R-:W1:Y:S03]  /*eb10*/  LDSM.16.MT88.4 R144, [R197+0x1000] ;  /* 0x00100000c590783b */ /* 0x000e660000004200 */
[----:B--2---:R-:W-:Y:S03]  /*eb20*/  F2FP.BF16.PACK_AB R170, R178, R179 ;  /* 0x000000b3b2aa723e */ /* 0x004fe600000010ff */
[----:B------:R-:W-:Y:S02]  /*eb30*/  F2FP.BF16.PACK_AB R136, R221, R223 ;  /* 0x000000dfdd88723e */ /* 0x000fe400000010ff */
[----:B------:R-:W-:Y:S01]  /*eb40*/  F2FP.BF16.PACK_AB R137, R177, R176 ;  /* 0x000000b0b189723e */ /* 0x000fe200000010ff */
[----:B------:R-:W2:Y:S02]  /*eb50*/  LDL R183, [R1+0x14] ;  /* 0x0000140001b77983 */ /* 0x000ea40000100800 */
[----:B------:R-:W-:Y:S02]  /*eb60*/  F2FP.BF16.PACK_AB R138, R189, R190 ;  /* 0x000000bebd8a723e */ /* 0x000fe400000010ff */
[----:B------:R-:W-:Y:S01]  /*eb70*/  F2FP.BF16.PACK_AB R139, R174, R175 ;  /* 0x000000afae8b723e */ /* 0x000fe200000010ff */
[----:B-----5:R-:W-:Y:S01]  /*eb80*/  FFMA.FTZ R2, R0, R158, R187 ;  /* 0x0000009e00027223 */ /* 0x020fe200000100bb */
[----:B------:R-:W-:Y:S01]  /*eb90*/  F2FP.BF16.PACK_AB R171, R133, R134 ;  /* 0x0000008685ab723e */ /* 0x000fe200000010ff */
[----:B------:R-:W-:Y:S01]  /*eba0*/  LDSM.16.MT88.4 R156, [R197+0x1800] ;  /* 0x00180000c59c783b */ /* 0x000fe20000004200 */
[----:B------:R-:W-:Y:S02]  /*ebb0*/  FADD.FTZ R0, R238, R160 ;  /* 0x000000a0ee007221 */ /* 0x000fe40000010000 */
[----:B------:R-:W-:Y:S02]  /*ebc0*/  FADD.FTZ R2, R188, R2 ;  /* 0x00000002bc027221 */ /* 0x000fe40000010000 */
[----:B------:R-:W-:Y:S01]  /*ebd0*/  FADD.FTZ R0, R240, R0 ;  /* 0x00000000f0007221 */ /* 0x000fe20000010000 */
[C---:B----4-:R-:W-:Y:S03]  /*ebe0*/  HMMA.16816.F32.BF16 R4, R136.reuse, R140, R4 ;  /* 0x0000008c8804723c */ /* 0x050fe60000041804 */
[----:B------:R-:W-:Y:S01]  /*ebf0*/  FADD.FTZ R135, R169, R2 ;  /* 0x00000002a9877221 */ /* 0x000fe20000010000 */
[----:B------:R-:W-:Y:S01]  /*ec00*/  F2FP.BF16.PACK_AB R169, R173, R172 ;  /* 0x000000acada9723e */ /* 0x000fe200000010ff */
[----:B------:R-:W-:Y:S02]  /*ec10*/  FADD.FTZ R2, R239, R0 ;  /* 0x00000000ef027221 */ /* 0x000fe40000010000 */
[----:B------:R-:W-:Y:S01]  /*ec20*/  FADD.FTZ R0, R191, R135 ;  /* 0x00000087bf007221 */ /* 0x000fe20000010000 */
[C---:B------:R-:W-:Y:S01]  /*ec30*/  HMMA.16816.F32.BF16 R8, R136.reuse, R142, R8 ;  /* 0x0000008e8808723c */ /* 0x040fe20000041808 */
[----:B------:R-:W3:Y:S03]  /*ec40*/  LDSM.16.MT88.4 R140, [R193+0x3000] ;  /* 0x00300000c18c783b */ /* 0x000ee60000004200 */
[----:B------:R-:W-:Y:S02]  /*ec50*/  FADD.FTZ R2, R227, R2 ;  /* 0x00000002e3027221 */ /* 0x000fe40000010000 */
[----:B------:R-:W-:Y:S02]  /*ec60*/  FADD.FTZ R0, R186, R0 ;  /* 0x00000000ba007221 */ /* 0x000fe40000010000 */
[C---:B------:R-:W-:Y:S04]  /*ec70*/  HMMA.16816.F32.BF16 R12, R136.reuse, R148, R12 ;  /* 0x00000094880c723c */ /* 0x040fe8000004180c */
[----:B------:R-:W-:Y:S02]  /*ec80*/  FADD.FTZ R2, R226, R2 ;  /* 0x00000002e2027221 */ /* 0x000fe40000010000 */
[----:B------:R-:W-:Y:S02]  /*ec90*/  FADD.FTZ R0, R185, R0 ;  /* 0x00000000b9007221 */ /* 0x000fe40000010000 */
[C---:B------:R-:W-:Y:S01]  /*eca0*/  HMMA.16816.F32.BF16 R16, R136.reuse, R150, R16 ;  /* 0x000000968810723c */ /* 0x040fe20000041810 */
[----:B------:R-:W4:Y:S03]  /*ecb0*/  LDSM.16.MT88.4 R148, [R194+0x3000] ;  /* 0x00300000c294783b */ /* 0x000f260000004200 */
[----:B------:R-:W-:Y:S02]  /*ecc0*/  FADD.FTZ R2, R225, R2 ;  /* 0x00000002e1027221 */ /* 0x000fe40000010000 */
        /* <DEDUP_REMOVED lines=8> */
[C---:B------:R-:W-:Y:S04]  /*ed50*/  HMMA.16816.F32.BF16 R28, R136.reuse, R152, R28 ;  /* 0x00000098881c723c */ /* 0x040fe8000004181c */
[----:B------:R-:W-:Y:S02]  /*ed60*/  FADD.FTZ R2, R221, R2 ;  /* 0x00000002dd027221 */ /* 0x000fe40000010000 */
[----:B------:R-:W-:Y:S02]  /*ed70*/  FADD.FTZ R0, R177, R0 ;  /* 0x00000000b1007221 */ /* 0x000fe40000010000 */
[C---:B------:R-:W-:Y:S01]  /*ed80*/  HMMA.16816.F32.BF16 R32, R136.reuse, R154, R32 ;  /* 0x0000009a8820723c */ /* 0x040fe20000041820 */
[----:B------:R-:W5:Y:S03]  /*ed90*/  LDSM.16.MT88.4 R152, [R196+0x3000] ;  /* 0x00300000c498783b */ /* 0x000f660000004200 */
[----:B------:R-:W-:Y:S02]  /*eda0*/  FADD.FTZ R2, R190, R2 ;  /* 0x00000002be027221 */ /* 0x000fe40000010000 */
[----:B------:R-:W-:Y:S02]  /*edb0*/  FADD.FTZ R0, R175, R0 ;  /* 0x00000000af007221 */ /* 0x000fe40000010000 */
[C---:B---3--:R-:W-:Y:S04]  /*edc0*/  HMMA.16816.F32.BF16 R36, R136.reuse, R140, R36 ;  /* 0x0000008c8824723c */ /* 0x048fe80000041824 */
[----:B------:R-:W-:Y:S02]  /*edd0*/  FADD.FTZ R2, R189, R2 ;  /* 0x00000002bd027221 */ /* 0x000fe40000010000 */
[----:B------:R-:W-:Y:S02]  /*ede0*/  FADD.FTZ R0, R174, R0 ;  /* 0x00000000ae007221 */ /* 0x000fe40000010000 */
        /* <DEDUP_REMOVED lines=8> */
[C---:B-----5:R-:W-:Y:S08]  /*ee70*/  HMMA.16816.F32.BF16 R60, R136.reuse, R152, R60 ;  /* 0x00000098883c723c */ /* 0x060ff0000004183c */
[C---:B------:R-:W-:Y:S01]  /*ee80*/  HMMA.16816.F32.BF16 R64, R136.reuse, R154, R64 ;  /* 0x0000009a8840723c */ /* 0x040fe20000041840 */
[----:B------:R-:W5:Y:S07]  /*ee90*/  LDSM.16.MT88.4 R152, [R196+0x5000] ;  /* 0x00500000c498783b */ /* 0x000f6e0000004200 */
        /* <DEDUP_REMOVED lines=19> */
[C---:B------:R-:W-:Y:S08]  /*efd0*/  HMMA.16816.F32.BF16 R120, R136.reuse, R146, R120 ;  /* 0x000000928878723c */ /* 0x040ff00000041878 */
[C---:B-----5:R-:W-:Y:S08]  /*efe0*/  HMMA.16816.F32.BF16 R124, R136.reuse, R152, R124 ;  /* 0x00000098887c723c */ /* 0x060ff0000004187c */
[----:B------:R-:W-:Y:S08]  /*eff0*/  HMMA.16816.F32.BF16 R128, R136, R154, R128 ;  /* 0x0000009a8880723c */ /* 0x000ff00000041880 */
[C---:B---3--:R-:W-:Y:S01]  /*f000*/  HMMA.16816.F32.BF16 R136, R168.reuse, R140, R4 ;  /* 0x0000008ca888723c */ /* 0x048fe20000041804 */
[----:B------:R-:W1:Y:S07]  /*f010*/  LDSM.16.MT88.4 R4, [R193+0x3800] ;  /* 0x00380000c104783b */ /* 0x000e6e0000004200 */
[C---:B------:R-:W-:Y:S01]  /*f020*/  HMMA.16816.F32.BF16 R140, R168.reuse, R142, R8 ;  /* 0x0000008ea88c723c */ /* 0x040fe20000041808 */
[----:B------:R-:W3:Y:S07]  /*f030*/  LDSM.16.MT88.4 R8, [R194+0x3800] ;  /* 0x00380000c208783b */ /* 0x000eee0000004200 */
[C---:B----4-:R-:W-:Y:S01]  /*f040*/  HMMA.16816.F32.BF16 R144, R168.reuse, R148, R12 ;  /* 0x00000094a890723c */ /* 0x050fe2000004180c */
[----:B------:R-:W4:Y:S07]  /*f050*/  LDSM.16.MT88.4 R12, [R197+0x3800] ;  /* 0x00380000c50c783b */ /* 0x000f2e0000004200 */
[C---:B------:R-:W-:Y:S01]  /*f060*/  HMMA.16816.F32.BF16 R148, R168.reuse, R150, R16 ;  /* 0x00000096a894723c */ /* 0x040fe20000041810 */
[----:B------:R-:W5:Y:S02]  /*f070*/  LDSM.16.MT88.4 R16, [R196+0x3800] ;  /* 0x00380000c410783b */ /* 0x000f640000004200 */
[----:B--2---:R-:W-:Y:S05]  /*f080*/  ISETP.GT.AND P0, PT, R222, R183, PT ;  /* 0x000000b7de00720c */ /* 0x004fea0003f04270 */
[C---:B------:R-:W-:Y:S01]  /*f090*/  HMMA.16816.F32.BF16 R152, R168.reuse, R156, R20 ;  /* 0x0000009ca898723c */ /* 0x040fe20000041814 */
[----:B------:R-:W2:Y:S03]  /*f0a0*/  LDSM.16.MT88.4 R20, [R193+0x5800] ;  /* 0x00580000c114783b */ /* 0x000ea60000004200 */
[----:B------:R-:W-:Y:S04]  /*f0b0*/  MOV R222, R220 ;  /* 0x000000dc00de7202 */ /* 0x000fe80000000f00 */
[C---:B------:R-:W-:Y:S01]  /*f0c0*/  HMMA.16816.F32.BF16 R156, R168.reuse, R158, R24 ;  /* 0x0000009ea89c723c */ /* 0x040fe20000041818 */
[----:B------:R-:W-:Y:S07]  /*f0d0*/  LDSM.16.MT88.4 R24, [R193+0x7800] ;  /* 0x00780000c118783b */ /* 0x000fee0000004200 */
[C---:B------:R-:W-:Y:S08]  /*f0e0*/  HMMA.16816.F32.BF16 R160, R168.reuse, R164, R28 ;  /* 0x000000a4a8a0723c */ /* 0x040ff0000004181c */
[C---:B------:R-:W-:Y:S08]  /*f0f0*/  HMMA.16816.F32.BF16 R164, R168.reuse, R166, R32 ;  /* 0x000000a6a8a4723c */ /* 0x040ff00000041820 */
        /* <DEDUP_REMOVED lines=20> */
[C---:B----4-:R-:W-:Y:S07]  /*f240*/  HMMA.16816.F32.BF16 R92, R168.reuse, R12, R92 ;  /* 0x0000000ca85c723c */ /* 0x050fee000004185c */
[-C--:B------:R-:W-:Y:S01]  /*f250*/  MOV R12, R3.reuse ;  /* 0x00000003000c7202 */ /* 0x080fe20000000f00 */
[C---:B------:R-:W-:Y:S08]  /*f260*/  HMMA.16816.F32.BF16 R96, R168.reuse, R14, R96 ;  /* 0x0000000ea860723c */ /* 0x040ff00000041860 */
[C---:B------:R-:W-:Y:S08]  /*f270*/  HMMA.16816.F32.BF16 R100, R168.reuse, R24, R100 ;  /* 0x00000018a864723c */ /* 0x040ff00000041864 */
[C---:B------:R-:W-:Y:S08]  /*f280*/  HMMA.16816.F32.BF16 R104, R168.reuse, R26, R104 ;  /* 0x0000001aa868723c */ /* 0x040ff00000041868 */
[C---:B-----5:R-:W-:Y:S08]  /*f290*/  HMMA.16816.F32.BF16 R108, R168.reuse, R16, R108 ;  /* 0x00000010a86c723c */ /* 0x060ff0000004186c */
[C---:B------:R-:W-:Y:S08]  /*f2a0*/  HMMA.16816.F32.BF16 R112, R168.reuse, R18, R112 ;  /* 0x00000012a870723c */ /* 0x040ff00000041870 */
[C---:B--2---:R-:W-:Y:S08]  /*f2b0*/  HMMA.16816.F32.BF16 R116, R168.reuse, R20, R116 ;  /* 0x00000014a874723c */ /* 0x044ff00000041874 */
        /* <DEDUP_REMOVED lines=8> */
[----:B------:R-:W-:Y:S01]  /*f340*/  FADD.FTZ R0, R134, R4 ;  /* 0x0000000486007221 */ /* 0x000fe20000010000 */
[----:B------:R-:W-:Y:S01]  /*f350*/  MOV R134, R3 ;  /* 0x0000000300867202 */ /* 0x000fe20000000f00 */
[----:B------:R-:W-:Y:S02]  /*f360*/  FADD.FTZ R2, R178, R2 ;  /* 0x00000002b2027221 */ /* 0x000fe40000010000 */
[----:B------:R-:W-:Y:S01]  /*f370*/  FADD.FTZ R0, R133, R0 ;  /* 0x0000000085007221 */ /* 0x000fe20000010000 */
[----:B------:R-:W-:Y:S02]  /*f380*/  MOV R133, R132 ;  /* 0x0000008400857202 */ /* 0x000fe40000000f00 */
[----:B------:R1:W-:Y:S04]  /*f390*/  STL [R1], R2 ;  /* 0x0000000201007387 */ /* 0x0003e80000100800 */
[----:B------:R1:W-:Y:S01]  /*f3a0*/  STL [R1+0x8], R0 ;  /* 0x0000080001007387 */ /* 0x0003e20000100800 */
[----:B------:R-:W-:-:S05]  /*f3b0*/  @P0 BRA `(.L_x_1703) ;  /* 0xffffc80000000947 */ /* 0x000fca000383ffff */
.L_x_1702:
[----:B------:R-:W-:-:S13]  /*f3c0*/  ISETP.GE.AND P0, PT, R220, R230, PT ;  /* 0x000000e6dc00720c */ /* 0x000fda0003f06270 */
[----:B------:R-:W-:Y:S05]  /*f3d0*/  @!P0 BRA `(.L_x_1704) ;  /* 0x0000430000008947 */ /* 0x000fea0003800000 */
[----:B------:R-:W-:Y:S02]  /*f3e0*/  MOV R133, R12 ;  /* 0x0000000c00857202 */ /* 0x000fe40000000f00 */
[----:B-1----:R-:W-:Y:S02]  /*f3f0*/  MOV R2, R132 ;  /* 0x0000008400027202 */ /* 0x002fe40000000f00 */
.L_x_1713:
[----:B------:R-:W-:Y:S01]  /*f400*/  SHF.R.S32.HI R0, RZ, 0x1f, R220 ;  /* 0x0000001fff007819 */ /* 0x000fe200000114dc */
[----:B------:R-:W-:Y:S04]  /*f410*/  DEPBAR.LE SB0, 0x0 ;  /* 0x000080000000791a */ /* 0x000fe80000000000 */
[----:B------:R-:W-:Y:S01]  /*f420*/  WARPSYNC 0xffffffff ;  /* 0xffffffff00007948 */ /* 0x000fe20003800000 */
[----:B------:R-:W-:Y:S01]  /*f430*/  BAR.SYNC.DEFER_BLOCKING 0x0 ;  /* 0x0000000000007b1d */ /* 0x000fe20000010000 */
[----:B------:R-:W-:Y:S01]  /*f440*/  IMAD R0, R0, c[0x0][0x208], RZ ;  /* 0x0000820000007a24 */ /* 0x000fe200078e02ff */
[----:B------:R-:W-:Y:S01]  /*f450*/  IADD3 R14, P0, R234, 0x40, RZ ;  /* 0x00000040ea0e7810 */ /* 0x000fe20007f1e0ff */
[C---:B------:R-:W-:Y:S04]  /*f460*/  IMAD.WIDE.U32 R6, R220.reuse, c[0x0][0x208], RZ ;  /* 0x00008200dc067a25 */ /* 0x040fe800078e00ff */
[----:B------:R-:W-:Y:S02]  /*f470*/  IMAD R0, R220, c[0x0][0x20c], R0 ;  /* 0x00008300dc007a24 */ /* 0x000fe400078e0200 */
[----:B------:R-:W-:Y:S01]  /*f480*/  IMAD.X R15, RZ, RZ, R236, P0 ;  /* 0x000000ffff0f7224 */ /* 0x000fe200000e06ec */
[----:B------:R-:W-:Y:S01]  /*f490*/  IADD3 R23, P0, R234, 0x80, RZ ;  /* 0x00000080ea177810 */ /* 0x000fe20007f1e0ff */
[----:B------:R-:W-:Y:S02]  /*f4a0*/  IMAD.IADD R0, R7, 0x1, R0 ;  /* 0x0000000107007824 */ /* 0x000fe400078e0200 */
[C---:B------:R-:W-:Y:S02]  /*f4b0*/  IMAD.SHL.U32 R4, R6.reuse, 0x40, RZ ;  /* 0x0000004006047824 */ /* 0x040fe400078e00ff */
[----:B------:R-:W-:Y:S01]  /*f4c0*/  IMAD.X R22, RZ, RZ, R236, P0 ;  /* 0x000000ffff167224 */ /* 0x000fe200000e06ec */
[----:B------:R-:W-:Y:S01]  /*f4d0*/  SHF.L.U64.HI R0, R6, 0x6, R0 ;  /* 0x0000000606007819 */ /* 0x000fe20000010200 */
[----:B------:R-:W-:Y:S01]  /*f4e0*/  IMAD.MOV.U32 R20, RZ, RZ, c[0x0][0x208] ;  /* 0x00008200ff147624 */ /* 0x000fe200078e00ff */
[----:B------:R-:W-:Y:S01]  /*f4f0*/  IADD3 R3, P0, R4, R234, RZ ;  /* 0x000000ea04037210 */ /* 0x000fe20007f1e0ff */
[----:B------:R-:W-:Y:S04]  /*f500*/  IMAD.MOV.U32 R240, RZ, RZ, c[0x0][0x2c4] ;  /* 0x0000b100fff07624 */ /* 0x000fe800078e00ff */
[----:B------:R-:W-:Y:S01]  /*f510*/  IMAD.X R5, R0, 0x1, R236, P0 ;  /* 0x0000000100057824 */ /* 0x000fe200000e06ec */
[C---:B------:R-:W-:Y:S01]  /*f520*/  LEA R6, P0, R3.reuse, c[0x0][0x1f8], 0x1 ;  /* 0x00007e0003067a11 */ /* 0x040fe200078008ff */
[----:B------:R-:W-:Y:S01]  /*f530*/  LDSM.16.M88.4 R32, [R199] ;  /* 0x00000000c720783b */ /* 0x000fe20000000200 */
[----:B------:R-:W-:Y:S01]  /*f540*/  ISETP.NE.AND P2, PT, R240, 0x1, PT ;  /* 0x00000001f000780c */ /* 0x000fe20003f45270 */
[----:B------:R-:W-:Y:S01]  /*f550*/  ULDC UR4, c[0x0][0x324] ;  /* 0x0000c90000047ab9 */ /* 0x000fe20000000800 */
[----:B------:R-:W-:Y:S01]  /*f560*/  LEA.HI.X R7, R3, c[0x0][0x1fc], R5, 0x1, P0 ;  /* 0x00007f0003077a11 */ /* 0x000fe200000f0c05 */
[----:B------:R-:W-:Y:S01]  /*f570*/  ULOP3.LUT UR4, URZ, UR4, URZ, 0x33, !UPT ;  /* 0x000000043f047292 */ /* 0x000fe2000f8e333f */
[----:B------:R-:W-:Y:S01]  /*f580*/  IADD3 R3, P0, R4, R14, RZ ;  /* 0x0000000e04037210 */ /* 0x000fe20007f1e0ff */
[----:B------:R-:W1:Y:S04]  /*f590*/  LDSM.16.M88.4 R8, [R192] ;  /* 0x00000000c008783b */ /* 0x000e680000000200 */
[----:B------:R-:W-:Y:S01]  /*f5a0*/  IMAD.X R13, R0, 0x1, R15, P0 ;  /* 0x00000001000d7824 */ /* 0x000fe200000e060f */
[----:B------:R-:W-:Y:S01]  /*f5b0*/  IADD3 R5, P0, R4, R23, RZ ;  /* 0x0000001704057210 */ /* 0x000fe20007f1e0ff */
[----:B------:R-:W2:Y:S06]  /*f5c0*/  LDSM.16.M88.4 R16, [R192+0x800] ;  /* 0x00080000c010783b */ /* 0x000eac0000000200 */
[----:B------:R-:W3:Y:S06]  /*f5d0*/  LDSM.16.M88.4 R24, [R192+0x1000] ;  /* 0x00100000c018783b */ /* 0x000eec0000000200 */
[----:B------:R-:W4:Y:S06]  /*f5e0*/  LDSM.16.M88.4 R168, [R192+0x1800] ;  /* 0x00180000c0a8783b */ /* 0x000f2c0000000200 */
[----:B------:R-:W-:Y:S06]  /*f5f0*/  LDSM.16.M88.4 R172, [R200] ;  /* 0x00000000c8ac783b */ /* 0x000fec0000000200 */
[----:B------:R-:W2:Y:S06]  /*f600*/  LDSM.16.M88.4 R176, [R203] ;  /* 0x00000000cbb0783b */ /* 0x000eac0000000200 */
[----:B------:R-:W1:Y:S06]  /*f610*/  LDSM.16.M88.4 R180, [R218] ;  /* 0x00000000dab4783b */ /* 0x000e6c0000000200 */
[----:B------:R-:W1:Y:S06]  /*f620*/  LDSM.16.M88.4 R184, [R217] ;  /* 0x00000000d9b8783b */ /* 0x000e6c0000000200 */
[----:B------:R-:W1:Y:S06]  /*f630*/  LDSM.16.M88.4 R188, [R216] ;  /* 0x00000000d8bc783b */ /* 0x000e6c0000000200 */
[----:B------:R-:W-:Y:S01]  /*f640*/  @!PT LDS RZ, [RZ] ;  /* 0x00000000fffff984 */ /* 0x000fe20000000800 */
[----:B------:R-:W-:Y:S01]  /*f650*/  @!PT LDS RZ, [RZ] ;  /* 0x00000000fffff984 */ /* 0x000fe20000000800 */
[----:B------:R-:W-:Y:S01]  /*f660*/  @!PT LDS RZ, [RZ] ;  /* 0x00000000fffff984 */ /* 0x000fe20000000800 */
[----:B------:R2:W-:Y:S06]  /*f670*/  LDGSTS.E.BYPASS.LTC128B.128 [R219+0x100], [R6.64], !P6 ;  /* 0x0010000006db7fae */ /* 0x0005ec000f101d46 */
[----:B------:R-:W5:Y:S06]  /*f680*/  LDL R239, [R1+0x18] ;  /* 0x0000180001ef7983 */ /* 0x000f6c0000100800 */
[----:B------:R-:W5:Y:S06]  /*f690*/  LDL R238, [R1+0x44] ;  /* 0x0000440001ee7983 */ /* 0x000f6c0000100800 */
[----:B------:R-:W5:Y:S01]  /*f6a0*/  LDL R237, [R1+0x4] ;  /* 0x0000040001ed7983 */ /* 0x000f620000100800 */
[----:B--2---:R-:W-:Y:S01]  /*f6b0*/  IMAD.X R7, R0, 0x1, R22, P0 ;  /* 0x0000000100077824 */ /* 0x004fe200000e0616 */
[C---:B------:R-:W-:Y:S04]  /*f6c0*/  LEA R12, P0, R3.reuse, c[0x0][0x1f8], 0x1 ;  /* 0x00007e00030c7a11 */ /* 0x040fe800078008ff */
[----:B------:R-:W-:Y:S02]  /*f6d0*/  LEA.HI.X R13, R3, c[0x0][0x1fc], R13, 0x1, P0 ;  /* 0x00007f00030d7a11 */ /* 0x000fe400000f0c0d */
[C---:B------:R-:W-:Y:S03]  /*f6e0*/  LEA R6, P0, R5.reuse, c[0x0][0x1f8], 0x1 ;  /* 0x00007e0005067a11 */ /* 0x040fe600078008ff */
[----:B------:R2:W-:Y:S01]  /*f6f0*/  LDGSTS.E.BYPASS.LTC128B.128 [R219+0x2100], [R12.64], !P5 ;  /* 0x021000000cdb7fae */ /* 0x0005e2000e901d46 */
[----:B------:R-:W-:Y:S01]  /*f700*/  LEA.HI.X R7, R5, c[0x0][0x1fc], R7, 0x1, P0 ;  /* 0x00007f0005077a11 */ /* 0x000fe200000f0c07 */
[----:B------:R-:W-:Y:S01]  /*f710*/  IMAD.MOV.U32 R5, RZ, RZ, c[0x0][0x20c] ;  /* 0x00008300ff057624 */ /* 0x000fe200078e00ff */
[----:B------:R-:W-:Y:S03]  /*f720*/  IADD3 R21, P0, R234, 0xc0, RZ ;  /* 0x000000c0ea157810 */ /* 0x000fe60007f1e0ff */
[----:B------:R1:W-:Y:S02]  /*f730*/  LDGSTS.E.BYPASS.LTC128B.128 [R219+0x4100], [R6.64], !P4 ;  /* 0x0410000006db7fae */ /* 0x0003e4000e101d46 */
[----:B------:R-:W-:Y:S01]  /*f740*/  IMAD.X R28, RZ, RZ, R236, P0 ;  /* 0x000000ffff1c7224 */ /* 0x000fe200000e06ec */
[C---:B------:R-:W-:Y:S04]  /*f750*/  LEA R3, P0, R20.reuse, R4, 0x5 ;  /* 0x0000000414037211 */ /* 0x040fe800078028ff */
[----:B------:R-:W-:Y:S02]  /*f760*/  LEA.HI.X R20, R20, R0, R5, 0x5, P0 ;  /* 0x0000000014147211 */ /* 0x000fe400000f2c05 */
[----:B------:R-:W-:Y:S05]  /*f770*/  IADD3 R5, P0, R4, R21, RZ ;  /* 0x0000001504057210 */ /* 0x000fea0007f1e0ff */
[----:B------:R-:W-:Y:S01]  /*f780*/  IMAD.X R0, R0, 0x1, R28, P0 ;  /* 0x0000000100007824 */ /* 0x000fe200000e061c */
[C---:B------:R-:W-:Y:S04]  /*f790*/  LEA R4, P0, R5.reuse, c[0x0][0x1f8], 0x1 ;  /* 0x00007e0005047a11 */ /* 0x040fe800078008ff */
[----:B------:R-:W-:Y:S05]  /*f7a0*/  LEA.HI.X R5, R5, c[0x0][0x1fc], R0, 0x1, P0 ;  /* 0x00007f0005057a11 */ /* 0x000fea00000f0c00 */
[----:B------:R2:W-:Y:S01]  /*f7b0*/  LDGSTS.E.BYPASS.LTC128B.128 [R219+0x6100], [R4.64], !P3 ;  /* 0x0610000004db7fae */ /* 0x0005e2000d901d46 */
[C---:B-1----:R-:W-:Y:S05]  /*f7c0*/  IADD3 R6, P0, R3.reuse, R14, RZ ;  /* 0x0000000e03067210 */ /* 0x042fea0007f1e0ff */
[C---:B------:R-:W-:Y:S01]  /*f7d0*/  IMAD.X R7, R20.reuse, 0x1, R15, P0 ;  /* 0x0000000114077824 */ /* 0x040fe200000e060f */
[C---:B------:R-:W-:Y:S04]  /*f7e0*/  IADD3 R0, P0, R3.reuse, R234, RZ ;  /* 0x000000ea03007210 */ /* 0x040fe80007f1e0ff */
[----:B--2---:R-:W-:Y:S02]  /*f7f0*/  IADD3.X R4, R20, R236, RZ, P0, !PT ;  /* 0x000000ec14047210 */ /* 0x004fe400007fe4ff */
[C---:B------:R-:W-:Y:S04]  /*f800*/  LEA R12, P0, R0.reuse, c[0x0][0x1f8], 0x1 ;  /* 0x00007e00000c7a11 */ /* 0x040fe800078008ff */
[----:B------:R-:W-:Y:S02]  /*f810*/  LEA.HI.X R13, R0, c[0x0][0x1fc], R4, 0x1, P0 ;  /* 0x00007f00000d7a11 */ /* 0x000fe400000f0c04 */
[C---:B------:R-:W-:Y:S03]  /*f820*/  LEA R14, P0, R6.reuse, c[0x0][0x1f8], 0x1 ;  /* 0x00007e00060e7a11 */ /* 0x040fe600078008ff */
[----:B------:R1:W-:Y:S01]  /*f830*/  LDGSTS.E.BYPASS.LTC128B.128 [R219+0x1100], [R12.64], !P6 ;  /* 0x011000000cdb7fae */ /* 0x0003e2000f101d46 */
[----:B------:R-:W-:Y:S02]  /*f840*/  LEA.HI.X R15, R6, c[0x0][0x1fc], R7, 0x1, P0 ;  /* 0x00007f00060f7a11 */ /* 0x000fe400000f0c07 */
[C---:B------:R-:W-:Y:S03]  /*f850*/  IADD3 R0, P0, R3.reuse, R23, RZ ;  /* 0x0000001703007210 */ /* 0x040fe60007f1e0ff */
[----:B------:R1:W-:Y:S02]  /*f860*/  LDGSTS.E.BYPASS.LTC128B.128 [R219+0x3100], [R14.64], !P5 ;  /* 0x031000000edb7fae */ /* 0x0003e4000e901d46 */
[----:B------:R-:W-:Y:S01]  /*f870*/  IMAD.X R4, R20, 0x1, R22, P0 ;  /* 0x0000000114047824 */ /* 0x000fe200000e0616 */
[C---:B------:R-:W-:Y:S04]  /*f880*/  LEA R22, P0, R0.reuse, c[0x0][0x1f8], 0x1 ;  /* 0x00007e0000167a11 */ /* 0x040fe800078008ff */
[----:B------:R-:W-:Y:S02]  /*f890*/  LEA.HI.X R23, R0, c[0x0][0x1fc], R4, 0x1, P0 ;  /* 0x00007f0000177a11 */ /* 0x000fe400000f0c04 */
[C---:B------:R-:W-:Y:S03]  /*f8a0*/  HMMA.16816.F32.BF16 R4, R32.reuse, R8, RZ ;  /* 0x000000082004723c */ /* 0x040fe600000418ff */
[----:B------:R-:W-:Y:S01]  /*f8b0*/  IADD3 R3, P0, R3, R21, RZ ;  /* 0x0000001503037210 */ /* 0x000fe20007f1e0ff */
[----:B------:R3:W-:Y:S04]  /*f8c0*/  LDGSTS.E.BYPASS.LTC128B.128 [R219+0x5100], [R22.64], !P4 ;  /* 0x0510000016db7fae */ /* 0x0007e8000e101d46 */
[C---:B------:R-:W-:Y:S01]  /*f8d0*/  HMMA.16816.F32.BF16 R8, R32.reuse, R10, RZ ;  /* 0x0000000a2008723c */ /* 0x040fe200000418ff */
[----:B------:R-:W-:Y:S03]  /*f8e0*/  IMAD.X R0, R20, 0x1, R28, P0 ;  /* 0x0000000114007824 */ /* 0x000fe600000e061c */
[C---:B------:R-:W-:Y:S04]  /*f8f0*/  LEA R20, P0, R3.reuse, c[0x0][0x1f8], 0x1 ;  /* 0x00007e0003147a11 */ /* 0x040fe800078008ff */
[----:B------:R-:W-:Y:S01]  /*f900*/  LEA.HI.X R21, R3, c[0x0][0x1fc], R0, 0x1, P0 ;  /* 0x00007f0003157a11 */ /* 0x000fe200000f0c00 */
[C---:B-1----:R-:W-:Y:S01]  /*f910*/  HMMA.16816.F32.BF16 R12, R32.reuse, R16, RZ ;  /* 0x00000010200c723c */ /* 0x042fe200000418ff */
[C---:B------:R-:W-:Y:S03]  /*f920*/  ISETP.GT.AND P0, PT, R220.reuse, R230, PT ;  /* 0x000000e6dc00720c */ /* 0x040fe60003f04270 */
[----:B------:R3:W-:Y:S04]  /*f930*/  LDGSTS.E.BYPASS.LTC128B.128 [R219+0x7100], [R20.64], !P3 ;  /* 0x0710000014db7fae */ /* 0x0007e8000d901d46 */
[C---:B------:R-:W-:Y:S02]  /*f940*/  HMMA.16816.F32.BF16 R16, R32.reuse, R18, RZ ;  /* 0x000000122010723c */ /* 0x040fe400000418ff */
[----:B------:R-:W0:Y:S04]  /*f950*/  LDGDEPBAR ;  /* 0x00000000000079af */ /* 0x000e280000000000 */
[----:B------:R-:W-:Y:S06]  /*f960*/  @P0 IADD3 R0, R220, -0x1, RZ ;  /* 0xffffffffdc000810 */ /* 0x000fec0007ffe0ff */
[----:B------:R-:W-:Y:S01]  /*f970*/  @P0 SHF.R.S32.HI R3, RZ, 0x1f, R0 ;  /* 0x0000001fff030819 */ /* 0x000fe20000011400 */
[----:B------:R-:W-:Y:S04]  /*f980*/  @P0 IMAD.WIDE.U32 R134, R0, c[0x0][0x1e0], RZ ;  /* 0x0000780000860a25 */ /* 0x000fe800078e00ff */
[----:B------:R-:W-:Y:S02]  /*f990*/  @P0 IMAD.SHL.U32 R132, R134, 0x40, RZ ;  /* 0x0000004086840824 */ /* 0x000fe400078e00ff */
[----:B------:R-:W-:Y:S01]  /*f9a0*/  @P0 IMAD R3, R3, c[0x0][0x1e0], RZ ;  /* 0x0000780003030a24 */ /* 0x000fe200078e02ff */
[C---:B---3--:R-:W-:Y:S03]  /*f9b0*/  HMMA.16816.F32.BF16 R20, R32.reuse, R24, RZ ;  /* 0x000000182014723c */ /* 0x048fe600000418ff */
[----:B------:R-:W-:Y:S01]  /*f9c0*/  @P0 IMAD R3, R0, c[0x0][0x1e4], R3 ;  /* 0x0000790000030a24 */ /* 0x000fe200078e0203 */
[----:B------:R-:W-:Y:S03]  /*f9d0*/  @P0 IADD3 R0, P1, R132, R232, RZ ;  /* 0x000000e884000210 */ /* 0x000fe60007f3e0ff */
[----:B------:R-:W-:Y:S01]  /*f9e0*/  @P0 IMAD.IADD R3, R135, 0x1, R3 ;  /* 0x0000000187030824 */ /* 0x000fe200078e0203 */
[C---:B------:R-:W-:Y:S08]  /*f9f0*/  HMMA.16816.F32.BF16 R24, R32.reuse, R26, RZ ;  /* 0x0000001a2018723c */ /* 0x040ff000000418ff */
[C---:B----4-:R-:W-:Y:S08]  /*fa00*/  HMMA.16816.F32.BF16 R28, R32.reuse, R168, RZ ;  /* 0x000000a8201c723c */ /* 0x050ff000000418ff */
[----:B------:R-:W-:Y:S01]  /*fa10*/  HMMA.16816.F32.BF16 R32, R32, R170, RZ ;  /* 0x000000aa2020723c */ /* 0x000fe200000418ff */
[----:B------:R-:W-:Y:S07]  /*fa20*/  LDSM.16.M88.4 R168, [R202] ;  /* 0x00000000caa8783b */ /* 0x000fee0000000200 */
[C---:B------:R-:W-:Y:S08]  /*fa30*/  HMMA.16816.F32.BF16 R4, R172.reuse, R176, R4 ;  /* 0x000000b0ac04723c */ /* 0x040ff00000041804 */
        /* <DEDUP_REMOVED lines=10> */
[----:B------:R-:W-:Y:S03]  /*fae0*/  @P0 IADD3 R0, P1, R132, R181, RZ ;  /* 0x000000b584000210 */ /* 0x000fe60007f3e0ff */
[C---:B------:R-:W-:Y:S04]  /*faf0*/  HMMA.16816.F32.BF16 R24, R172.reuse, R186, R24 ;  /* 0x000000baac18723c */ /* 0x040fe80000041818 */
[----:B------:R-:W-:Y:S01]  /*fb00*/  @P0 IMAD.X R3, R178, 0x1, R182, P1 ;  /* 0x00000001b2030824 */ /* 0x000fe200008e06b6 */
[C---:B------:R-:W-:Y:S03]  /*fb10*/  @P0 LEA R226, P1, R0.reuse, c[0x0][0x1c8], 0x1 ;  /* 0x0000720000e20a11 */ /* 0x040fe600078208ff */
[C---:B------:R-:W-:Y:S04]  /*fb20*/  HMMA.16816.F32.BF16 R28, R172.reuse, R188, R28 ;  /* 0x000000bcac1c723c */ /* 0x040fe8000004181c */
[----:B------:R-:W-:Y:S01]  /*fb30*/  @P0 LEA.HI.X R227, R0, c[0x0][0x1cc], R3, 0x1, P1 ;  /* 0x0000730000e30a11 */ /* 0x000fe200008f0c03 */
[----:B------:R-:W-:Y:S01]  /*fb40*/  @P0 IMAD.MOV.U32 R0, RZ, RZ, c[0x0][0x1e0] ;  /* 0x00007800ff000624 */ /* 0x000fe200078e00ff */
[----:B------:R-:W-:Y:S02]  /*fb50*/  @P0 MOV R3, c[0x0][0x1e4] ;  /* 0x0000790000030a02 */ /* 0x000fe40000000f00 */
[----:B------:R-:W-:Y:S01]  /*fb60*/  HMMA.16816.F32.BF16 R32, R172, R190, R32 ;  /* 0x000000beac20723c */ /* 0x000fe20000041820 */
[----:B------:R-:W1:Y:S03]  /*fb70*/  LDSM.16.M88.4 R172, [R198] ;  /* 0x00000000c6ac783b */ /* 0x000e660000000200 */
[C---:B------:R-:W-:Y:S04]  /*fb80*/  @P0 LEA R180, P1, R0.reuse, R132, 0x5 ;  /* 0x0000008400b40211 */ /* 0x040fe800078228ff */
[----:B------:R-:W-:Y:S04]  /*fb90*/  @P0 LEA.HI.X R179, R0, R178, R3, 0x5, P1 ;  /* 0x000000b200b30211 */ /* 0x000fe800008f2c03 */
[----:B------:R-:W-:Y:S05]  /*fba0*/  @P0 IADD3 R134, P1, R232, 0x80, RZ ;  /* 0x00000080e8860810 */ /* 0x000fea0007f3e0ff */
[----:B------:R-:W-:Y:S01]  /*fbb0*/  @P0 IMAD.X R135, RZ, RZ, R231, P1 ;  /* 0x000000ffff870224 */ /* 0x000fe200008e06e7 */
[-C--:B------:R-:W-:Y:S05]  /*fbc0*/  @P0 IADD3 R0, P1, R132, R134.reuse, RZ ;  /* 0x0000008684000210 */ /* 0x080fea0007f3e0ff */
[----:B------:R-:W-:Y:S01]  /*fbd0*/  @P0 IMAD.X R3, R178, 0x1, R135, P1 ;  /* 0x00000001b2030824 */ /* 0x000fe200008e0687 */
[C---:B------:R-:W-:Y:S04]  /*fbe0*/  @P0 LEA R176, P1, R0.reuse, c[0x0][0x1c8], 0x1 ;  /* 0x0000720000b00a11 */ /* 0x040fe800078208ff */
[----:B------:R-:W-:Y:S02]  /*fbf0*/  @P0 LEA.HI.X R177, R0, c[0x0][0x1cc], R3, 0x1, P1 ;  /* 0x0000730000b10a11 */ /* 0x000fe400008f0c03 */
[----:B------:R-:W-:Y:S05]  /*fc00*/  @P0 IADD3 R3, P1, R232, 0xc0, RZ ;  /* 0x000000c0e8030810 */ /* 0x000fea0007f3e0ff */
[----:B------:R-:W-:Y:S01]  /*fc10*/  @P0 IMAD.X R0, RZ, RZ, R231, P1 ;  /* 0x000000ffff000224 */ /* 0x000fe200008e06e7 */
        /* <DEDUP_REMOVED lines=197> */
[C---:B------:R-:W-:Y:S03]  /*10870*/  @P0 LEA R134, P1, R132.reuse, c[0x0][0x1c8], 0x1 ;  /* 0x0000720084860a11 */ /* 0x040fe600078208ff */
[----:B------:R1:W2:Y:S01]  /*10880*/  MUFU.TANH R184, R0 ;  /* 0x0000000000b87308 */ /* 0x0002a20000002400 */
[----:B------:R-:W-:Y:S01]  /*10890*/  @P0 LEA.HI.X R135, R132, c[0x0][0x1cc], R169, 0x1, P1 ;  /* 0x0000730084870a11 */ /* 0x000fe200008f0ca9 */
[----:B------:R-:W-:Y:S01]  /*108a0*/  @!PT LDS RZ, [RZ] ;  /* 0x00000000fffff984 */ /* 0x000fe20000000800 */
[----:B------:R-:W-:Y:S01]  /*108b0*/  @!PT LDS RZ, [RZ] ;  /* 0x00000000fffff984 */ /* 0x000fe20000000800 */
[----:B------:R-:W-:Y:S01]  /*108c0*/  @!PT LDS RZ, [RZ] ;  /* 0x00000000fffff984 */ /* 0x000fe20000000800 */
[----:B------:R3:W-:Y:S01]  /*108d0*/  @P0 LDGSTS.E.BYPASS.LTC128B.128 [R219+0x8100], [R228.64], !P6 ;  /* 0x08100000e4db0fae */ /* 0x0007e2000f101d46 */
[C---:B------:R-:W-:Y:S04]  /*108e0*/  @P0 LEA R170, P1, R168.reuse, c[0x0][0x1c8], 0x1 ;  /* 0x00007200a8aa0a11 */ /* 0x040fe800078208ff */
[----:B------:R-:W-:Y:S01]  /*108f0*/  @P0 LEA.HI.X R171, R168, c[0x0][0x1cc], R171, 0x1, P1 ;  /* 0x00007300a8ab0a11 */ /* 0x000fe200008f0cab */
[----:B------:R3:W-:Y:S01]  /*10900*/  @P0 LDGSTS.E.BYPASS.LTC128B.128 [R219+0xa100], [R226.64], !P5 ;  /* 0x0a100000e2db0fae */ /* 0x0007e2000e901d46 */
[C---:B------:R-:W-:Y:S04]  /*10910*/  @P0 LEA R168, P1, R3.reuse, c[0x0][0x1c8], 0x1 ;  /* 0x0000720003a80a11 */ /* 0x040fe800078208ff */
[----:B------:R-:W-:Y:S01]  /*10920*/  @P0 LEA.HI.X R169, R3, c[0x0][0x1cc], R178, 0x1, P1 ;  /* 0x0000730003a90a11 */ /* 0x000fe200008f0cb2 */
[----:B------:R3:W-:Y:S01]  /*10930*/  @P0 LDGSTS.E.BYPASS.LTC128B.128 [R219+0xc100], [R176.64], !P4 ;  /* 0x0c100000b0db0fae */ /* 0x0007e2000e101d46 */
[----:B------:R-:W-:Y:S05]  /*10940*/  FMUL.FTZ R3, R31, c[0x0][0x320] ;  /* 0x0000c8001f037a20 */ /* 0x000fea0000410000 */
[----:B------:R3:W-:Y:S01]  /*10950*/  @P0 LDGSTS.E.BYPASS.LTC128B.128 [R219+0xe100], [R174.64], !P3 ;  /* 0x0e100000aedb0fae */ /* 0x0007e2000d901d46 */
[----:B-1----:R-:W-:Y:S05]  /*10960*/  FMUL.FTZ R0, R5, c[0x0][0x320] ;  /* 0x0000c80005007a20 */ /* 0x002fea0000410000 */
[----:B------:R3:W-:Y:S01]  /*10970*/  @P0 LDGSTS.E.BYPASS.LTC128B.128 [R219+0x9100], [R172.64], !P6 ;  /* 0x09100000acdb0fae */ /* 0x0007e2000f101d46 */
[----:B-----5:R-:W-:Y:S01]  /*10980*/  IMAD.IADD R5, R238, 0x1, R239 ;  /* 0x00000001ee057824 */ /* 0x020fe200078e02ef */
[----:B------:R1:W4:Y:S04]  /*10990*/  MUFU.TANH R183, R0 ;  /* 0x0000000000b77308 */ /* 0x0003280000002400 */
[----:B------:R3:W-:Y:S06]  /*109a0*/  @P0 LDGSTS.E.BYPASS.LTC128B.128 [R219+0xb100], [R134.64], !P5 ;  /* 0x0b10000086db0fae */ /* 0x0007ec000e901d46 */
[----:B------:R3:W-:Y:S06]  /*109b0*/  @P0 LDGSTS.E.BYPASS.LTC128B.128 [R219+0xd100], [R170.64], !P4 ;  /* 0x0d100000aadb0fae */ /* 0x0007ec000e101d46 */
[----:B------:R3:W-:Y:S06]  /*109c0*/  @P0 LDGSTS.E.BYPASS.LTC128B.128 [R219+0xf100], [R168.64], !P3 ;  /* 0x0f100000a8db0fae */ /* 0x0007ec000d901d46 */
[----:B------:R-:W0:Y:S01]  /*109d0*/  LDGDEPBAR ;  /* 0x00000000000079af */ /* 0x000e220000000000 */
[----:B-1----:R-:W-:Y:S02]  /*109e0*/  FMUL.FTZ R0, R6, c[0x0][0x320] ;  /* 0x0000c80006007a20 */ /* 0x002fe40000410000 */
[----:B------:R-:W-:Y:S02]  /*109f0*/  IMAD.SHL.U32 R6, R220, 0x40, RZ ;  /* 0x00000040dc067824 */ /* 0x000fe400078e00ff */
[----:B------:R1:W1:Y:S02]  /*10a00*/  MUFU.TANH R225, R0 ;  /* 0x0000000000e17308 */ /* 0x0002640000002400 */
[----:B-1----:R-:W-:Y:S02]  /*10a10*/  FMUL.FTZ R0, R7, c[0x0][0x320] ;  /* 0x0000c80007007a20 */ /* 0x002fe40000410000 */
[----:B------:R-:W-:Y:S06]  /*10a20*/  IMAD.MOV.U32 R7, RZ, RZ, c[0x0][0x32c] ;  /* 0x0000cb00ff077624 */ /* 0x000fec00078e00ff */
[----:B------:R1:W1:Y:S01]  /*10a30*/  MUFU.TANH R224, R0 ;  /* 0x0000000000e07308 */ /* 0x0002620000002400 */
[----:B------:R-:W-:Y:S01]  /*10a40*/  ISETP.GE.AND P1, PT, R7, 0x1, PT ;  /* 0x000000010700780c */ /* 0x000fe20003f26270 */
        /* <DEDUP_REMOVED lines=39> */
[----:B-1----:R-:W-:Y:S08]  /*10cc0*/  FMUL.FTZ R0, R27, c[0x0][0x320] ;  /* 0x0000c8001b007a20 */ /* 0x002ff00000410000 */
[----:B------:R1:W1:Y:S10]  /*10cd0*/  MUFU.TANH R27, R3 ;  /* 0x00000003001b7308 */ /* 0x0002740000002400 */
[----:B------:R2:W2:Y:S01]  /*10ce0*/  MUFU.TANH R185, R0 ;  /* 0x0000000000b97308 */ /* 0x0004a20000002400 */
[----:B-1----:R-:W-:Y:S09]  /*10cf0*/  FMUL.FTZ R3, R32, c[0x0][0x320] ;  /* 0x0000c80020037a20 */ /* 0x002ff20000410000 */
[----:B------:R-:W1:Y:S01]  /*10d00*/  MUFU.TANH R11, R3 ;  /* 0x00000003000b7308 */ /* 0x000e620000002400 */
[----:B--2---:R-:W-:Y:S09]  /*10d10*/  FMUL.FTZ R0, R28, c[0x0][0x320] ;  /* 0x0000c8001c007a20 */ /* 0x004ff20000410000 */
[----:B------:R2:W1:Y:S02]  /*10d20*/  MUFU.TANH R13, R0 ;  /* 0x00000000000d7308 */ /* 0x0004640000002400 */
[----:B--2---:R-:W-:Y:S08]  /*10d30*/  FMUL.FTZ R0, R29, c[0x0][0x320] ;  /* 0x0000c8001d007a20 */ /* 0x004ff00000410000 */
[----:B------:R2:W1:Y:S02]  /*10d40*/  MUFU.TANH R12, R0 ;  /* 0x00000000000c7308 */ /* 0x0004640000002400 */
[----:B--2---:R-:W-:Y:S02]  /*10d50*/  FMUL.FTZ R0, R30, c[0x0][0x320] ;  /* 0x0000c8001e007a20 */ /* 0x004fe40000410000 */
[----:B------:R-:W5:Y:S06]  /*10d60*/  LDL R30, [R1+0xc] ;  /* 0x00000c00011e7983 */ /* 0x000f6c0000100800 */
[----:B------:R2:W1:Y:S02]  /*10d70*/  MUFU.TANH R28, R0 ;  /* 0x00000000001c7308 */ /* 0x0004640000002400 */
[----:B--2---:R-:W-:Y:S05]  /*10d80*/  @P2 IMAD.HI.U32 R0, R5, c[0x0][0x2c8], RZ ;  /* 0x0000b20005002a27 */ /* 0x004fea00078e00ff */
[----:B------:R-:W-:Y:S01]  /*10d90*/  @P2 SHF.R.U32.HI R5, RZ, c[0x0][0x2cc], R0 ;  /* 0x0000b300ff052a19 */ /* 0x000fe20000011600 */
[----:B------:R-:W-:Y:S04]  /*10da0*/  FMUL.FTZ R0, R33, c[0x0][0x320] ;  /* 0x0000c80021007a20 */ /* 0x000fe80000410000 */
[----:B------:R2:W1:Y:S01]  /*10db0*/  MUFU.TANH R10, R0 ;  /* 0x00000000000a7308 */ /* 0x0004620000002400 */
[----:B------:R-:W1:Y:S01]  /*10dc0*/  SHFL.IDX PT, R4, R5, RZ, 0x1c1f ;  /* 0x001c1fff05047589 */ /* 0x000e6200000e0000 */
[----:B--2---:R-:W-:Y:S08]  /*10dd0*/  FMUL.FTZ R0, R34, c[0x0][0x320] ;  /* 0x0000c80022007a20 */ /* 0x004ff00000410000 */
[----:B------:R2:W1:Y:S02]  /*10de0*/  MUFU.TANH R25, R0 ;  /* 0x0000000000197308 */ /* 0x0004640000002400 */
[----:B--2---:R-:W-:Y:S08]  /*10df0*/  FMUL.FTZ R0, R35, c[0x0][0x320] ;  /* 0x0000c80023007a20 */ /* 0x004ff00000410000 */
[----:B------:R2:W1:Y:S02]  /*10e00*/  MUFU.TANH R29, R0 ;  /* 0x00000000001d7308 */ /* 0x0004640000002400 */
[----:B--2---:R-:W-:Y:S04]  /*10e10*/  IADD3 R0, -R237, 0x1, -R6 ;  /* 0x00000001ed007810 */ /* 0x004fe80007ffe906 */
[----:B-----5:R-:W-:Y:S04]  /*10e20*/  IADD3 R0, -R26, R0, R30 ;  /* 0x000000001a007210 */ /* 0x020fe80007ffe11e */
[C---:B------:R-:W-:Y:S02]  /*10e30*/  IADD3 R8, R0.reuse, c[0x0][0x328], RZ ;  /* 0x0000ca0000087a10 */ /* 0x040fe40007ffe0ff */
[----:B------:R-:W-:Y:S03]  /*10e40*/  IADD3 R7, R0, UR4, RZ ;  /* 0x0000000400077c10 */ /* 0x000fe6000fffe0ff */
[----:B-1----:R-:W-:Y:S02]  /*10e50*/  IMAD.IADD R3, R8, 0x1, R4 ;  /* 0x0000000108037824 */ /* 0x002fe400078e0204 */
[----:B------:R-:W-:Y:S01]  /*10e60*/  IMAD.IADD R0, R4, 0x1, R7 ;  /* 0x0000000104007824 */ /* 0x000fe200078e0207 */
[----:B------:R-:W-:-:S05]  /*10e70*/  @!P1 BRA `(.L_x_1705) ;  /* 0x0000018000009947 */ /* 0x000fca0003800000 */
[----:B---34-:R-:W-:Y:S01]  /*10e80*/  IADD3 R4, -R26, R30, R4 ;  /* 0x0000001e1a047210 */ /* 0x018fe20007ffe104 */
        /* <DEDUP_REMOVED lines=12> */
.L_x_1707:
[----:B------:R-:W-:Y:S04]  /*10f50*/  MOV R9, c[0x0][0x32c] ;  /* 0x0000cb0000097a02 */ /* 0x000fe80000000f00 */
[----:B------:R-:W-:Y:S11]  /*10f60*/  ISETP.NE.AND P0, PT, R9, 0x1, PT ;  /* 0x000000010900780c */ /* 0x000ff60003f05270 */
[----:B------:R-:W-:Y:S02]  /*10f70*/  @!UPT UIADD3 URZ, URZ, URZ, URZ ;  /* 0x0000003f3f3ff290 */ /* 0x000fe4000fffe03f */
[----:B------:R-:W-:Y:S05]  /*10f80*/  @P0 IMAD.HI.U32 R9, R4, c[0x0][0x330], RZ ;  /* 0x0000cc0004090a27 */ /* 0x000fea00078e00ff */
[----:B------:R-:W-:Y:S02]  /*10f90*/  @P0 SHF.R.U32.HI R4, RZ, c[0x0][0x334], R9 ;  /* 0x0000cd00ff040a19 */ /* 0x000fe40000011609 */
.L_x_1708:
[----:B------:R-:W-:Y:S05]  /*10fa0*/  BSYNC B0 ;  /* 0x0000000000007941 */ /* 0x000fea0003800000 */
.L_x_1706:
[----:B------:R-:W-:Y:S04]  /*10fb0*/  IMAD R4, R4, c[0x0][0x32c], -R6 ;  /* 0x0000cb0004047a24 */ /* 0x000fe800078e0a06 */
[----:B------:R-:W-:Y:S05]  /*10fc0*/  IMAD.IADD R4, R4, 0x1, -R237 ;  /* 0x0000000104047824 */ /* 0x000fea00078e0aed */
[----:B------:R-:W-:Y:S02]  /*10fd0*/  IMNMX R0, R0, R4, !PT ;  /* 0x0000000400007217 */ /* 0x000fe40007800200 */
[----:B------:R-:W-:Y:S04]  /*10fe0*/  IADD3 R4, R4, c[0x0][0x32c], RZ ;  /* 0x0000cb0004047a10 */ /* 0x000fe80007ffe0ff */
[----:B------:R-:W-:Y:S02]  /*10ff0*/  IMNMX R3, R3, R4, PT ;  /* 0x0000000403037217 */ /* 0x000fe40003800200 */
.L_x_1705:
[----:B---34-:R-:W-:Y:S04]  /*11000*/  ISETP.GT.AND P2, PT, R220, -0x1, PT ;  /* 0xffffffffdc00780c */ /* 0x018fe80003f44270 */
        /* <DEDUP_REMOVED lines=65> */
.L_x_1711:
[----:B------:R-:W-:Y:S04]  /*11420*/  MOV R3, c[0x0][0x32c] ;  /* 0x0000cb0000037a02 */ /* 0x000fe80000000f00 */
[----:B------:R-:W-:Y:S11]  /*11430*/  ISETP.NE.AND P0, PT, R3, 0x1, PT ;  /* 0x000000010300780c */ /* 0x000ff60003f05270 */
[----:B------:R-:W-:Y:S02]  /*11440*/  @!UPT UIADD3 URZ, URZ, URZ, URZ ;  /* 0x0000003f3f3ff290 */ /* 0x000fe4000fffe03f */
[----:B------:R-:W-:Y:S05]  /*11450*/  @P0 IMAD.HI.U32 R3, R0, c[0x0][0x330], RZ ;  /* 0x0000cc0000030a27 */ /* 0x000fea00078e00ff */
[----:B------:R-:W-:Y:S02]  /*11460*/  @P0 SHF.R.U32.HI R0, RZ, c[0x0][0x334], R3 ;  /* 0x0000cd00ff000a19 */ /* 0x000fe40000011603 */
.L_x_1712:
[----:B------:R-:W-:Y:S05]  /*11470*/  BSYNC B0 ;  /* 0x0000000000007941 */ /* 0x000fea0003800000 */
.L_x_1710:
[----:B------:R-:W-:Y:S04]  /*11480*/  IMAD R6, R0, c[0x0][0x32c], -R6 ;  /* 0x0000cb0000067a24 */ /* 0x000fe800078e0a06 */
[----:B------:R-:W-:Y:S05]  /*11490*/  IMAD.IADD R0, R6, 0x1, -R237 ;  /* 0x0000000106007824 */ /* 0x000fea00078e0aed */
[----:B------:R-:W-:Y:S02]  /*114a0*/  IMNMX R4, R4, R0, !PT ;  /* 0x0000000004047217 */ /* 0x000fe40007800200 */
[----:B------:R-:W-:Y:S04]  /*114b0*/  IADD3 R0, R0, c[0x0][0x32c], RZ ;  /* 0x0000cb0000007a10 */ /* 0x000fe80007ffe0ff */
[----:B------:R-:W-:Y:S02]  /*114c0*/  IMNMX R5, R5, R0, PT ;  /* 0x0000000005057217 */ /* 0x000fe40003800200 */
.L_x_1709:
[----:B------:R-:W2:Y:S01]  /*114d0*/  LDL.LU R30, [R1] ;  /* 0x00000000011e7983 */ /* 0x000ea20000300800 */
[----:B------:R-:W-:Y:S02]  /*114e0*/  FMNMX.FTZ R0, R9, R2, !PT ;  /* 0x0000000209007209 */ /* 0x000fe40007810000 */
[----:B------:R-:W-:Y:S01]  /*114f0*/  ISETP.GT.AND P1, PT, R4, RZ, P2 ;  /* 0x000000ff0400720c */ /* 0x000fe20001724270 */
[----:B------:R-:W-:Y:S01]  /*11500*/  LDSM.16.MT88.4 R172, [R193] ;  /* 0x00000000c1ac783b */ /* 0x000fe20000004200 */
[----:B------:R-:W-:Y:S02]  /*11510*/  FMNMX.FTZ R0, R24, R0, !PT ;  /* 0x0000000018007209 */ /* 0x000fe40007810000 */
[----:B------:R-:W-:Y:S02]  /*11520*/  ISETP.LT.OR P1, PT, R5, 0x1, P1 ;  /* 0x000000010500780c */ /* 0x000fe40000f21670 */
[----:B------:R-:W-:Y:S02]  /*11530*/  FMNMX.FTZ R0, R23, R0, !PT ;  /* 0x0000000017007209 */ /* 0x000fe40007810000 */
[----:B------:R-:W-:Y:S01]  /*11540*/  FSEL R6, R225, -INF , !P1 ;  /* 0xff800000e1067808 */ /* 0x000fe20004800000 */
[----:B------:R-:W3:Y:S01]  /*11550*/  LDL.LU R227, [R1+0x8] ;  /* 0x0000080001e37983 */ /* 0x000ee20000300800 */
[----:B------:R-:W-:Y:S02]  /*11560*/  FMNMX.FTZ R0, R22, R0, !PT ;  /* 0x0000000016007209 */ /* 0x000fe40007810000 */
[----:B------:R-:W-:Y:S02]  /*11570*/  ISETP.GT.AND P1, PT, R4, 0x1, P2 ;  /* 0x000000010400780c */ /* 0x000fe40001724270 */
[----:B------:R-:W-:Y:S02]  /*11580*/  FMNMX.FTZ R0, R21, R0, !PT ;  /* 0x0000000015007209 */ /* 0x000fe40007810000 */
        /* <DEDUP_REMOVED lines=22> */
[C---:B------:R-:W-:Y:S03]  /*116f0*/  ISETP.GT.AND P1, PT, R4.reuse, 0x11, P2 ;  /* 0x000000110400780c */ /* 0x040fe60001724270 */
[----:B------:R-:W1:Y:S01]  /*11700*/  SHFL.BFLY PT, R3, R0, 0x2, 0x1f ;  /* 0x0c401f0000037f89 */ /* 0x000e6200000e0000 */
        /* <DEDUP_REMOVED lines=27> */
[----:B------:R-:W-:Y:S04]  /*118c0*/  ISETP.LT.OR P1, PT, R5, 0x39, P1 ;  /* 0x000000390500780c */ /* 0x000fe80000f21670 */
[----:B------:R-:W-:Y:S02]  /*118d0*/  FSEL R189, R25, -INF , !P1 ;  /* 0xff80000019bd7808 */ /* 0x000fe40004800000 */
[----:B-1----:R-:W-:Y:S05]  /*118e0*/  FMNMX.FTZ R0, R0, R3, !PT ;  /* 0x0000000300007209 */ /* 0x002fea0007810000 */
[----:B------:R-:W1:Y:S02]  /*118f0*/  SHFL.BFLY PT, R3, R0, 0x1, 0x1f ;  /* 0x0c201f0000037f89 */ /* 0x000e6400000e0000 */
[----:B-1----:R-:W-:Y:S04]  /*11900*/  FMNMX.FTZ R132, R0, R3, !PT ;  /* 0x0000000300847209 */ /* 0x002fe80007810000 */
[C---:B------:R-:W-:Y:S04]  /*11910*/  FSETP.NEU.FTZ.AND P0, PT, R132.reuse, -INF , PT ;  /* 0xff8000008400780b */ /* 0x040fe80003f1d000 */
[----:B------:R-:W-:Y:S05]  /*11920*/  FSEL R0, R132, RZ, P0 ;  /* 0x000000ff84007208 */ /* 0x000fea0000000000 */
[----:B------:R-:W-:Y:S02]  /*11930*/  FADD.FTZ R3, -R0, R2 ;  /* 0x0000000200037221 */ /* 0x000fe40000010100 */
[----:B------:R-:W-:Y:S05]  /*11940*/  FMUL.FTZ R0, R132, c[0x0][0x2d0] ;  /* 0x0000b40084007a20 */ /* 0x000fea0000410000 */
[----:B------:R-:W-:Y:S02]  /*11950*/  FSEL R0, R0, RZ, P0 ;  /* 0x000000ff00007208 */ /* 0x000fe40000000000 */
[----:B------:R-:W-:Y:S03]  /*11960*/  ISETP.GT.AND P0, PT, R4, 0x39, P2 ;  /* 0x000000390400780c */ /* 0x000fe60001704270 */
[--C-:B------:R-:W-:Y:S01]  /*11970*/  FFMA.FTZ R186, R20, c[0x0][0x2d0], -R0.reuse ;  /* 0x0000b40014ba7a23 */ /* 0x100fe20000010800 */
[----:B------:R-:W-:Y:S01]  /*11980*/  ISETP.LT.OR P0, PT, R5, 0x3a, P0 ;  /* 0x0000003a0500780c */ /* 0x000fe20000701670 */
[--C-:B------:R-:W-:Y:S02]  /*11990*/  FFMA.FTZ R185, R19, c[0x0][0x2d0], -R0.reuse ;  /* 0x0000b40013b97a23 */ /* 0x100fe40000010800 */
[--C-:B------:R-:W-:Y:S01]  /*119a0*/  FFMA.FTZ R4, R9, c[0x0][0x2d0], -R0.reuse ;  /* 0x0000b40009047a23 */ /* 0x100fe20000010800 */
[----:B------:R-:W-:Y:S01]  /*119b0*/  FSEL R134, R29, -INF , !P0 ;  /* 0xff8000001d867808 */ /* 0x000fe20004000000 */
        /* <DEDUP_REMOVED lines=14> */
[----:B------:R-:W-:Y:S01]  /*11aa0*/  FFMA.FTZ R223, R10, c[0x0][0x2d0], -R0 ;  /* 0x0000b4000adf7a23 */ /* 0x000fe20000010800 */
[----:B------:R-:W-:Y:S01]  /*11ab0*/  FMNMX.FTZ R0, R6, R133, !PT ;  /* 0x0000008506007209 */ /* 0x000fe20007810000 */
[----:B------:R-:W-:Y:S03]  /*11ac0*/  MUFU.EX2 R15, R9 ;  /* 0x00000009000f7308 */ /* 0x000fe60000000800 */
[----:B------:R-:W-:Y:S04]  /*11ad0*/  FMNMX.FTZ R0, R8, R0, !PT ;  /* 0x0000000008007209 */ /* 0x000fe80007810000 */
[----:B------:R-:W-:Y:S03]  /*11ae0*/  FMNMX.FTZ R0, R7, R0, !PT ;  /* 0x0000000007007209 */ /* 0x000fe60007810000 */
[----:B------:R-:W4:Y:S01]  /*11af0*/  MUFU.EX2 R14, R22 ;  /* 0x00000016000e7308 */ /* 0x000f220000000800 */
[----:B------:R-:W-:Y:S02]  /*11b00*/  FMNMX.FTZ R0, R26, R0, !PT ;  /* 0x000000001a007209 */ /* 0x000fe40007810000 */
[----:B-1----:R-:W-:Y:S02]  /*11b10*/  F2FP.BF16.PACK_AB R168, R5, R4 ;  /* 0x0000000405a8723e */ /* 0x002fe400000010ff */
[----:B------:R-:W-:Y:S04]  /*11b20*/  FMNMX.FTZ R0, R177, R0, !PT ;  /* 0x00000000b1007209 */ /* 0x000fe80007810000 */
[----:B------:R-:W-:Y:S01]  /*11b30*/  FMNMX.FTZ R0, R176, R0, !PT ;  /* 0x00000000b0007209 */ /* 0x000fe20007810000 */
[----:B------:R-:W-:Y:S03]  /*11b40*/  MUFU.EX2 R135, R135 ;  /* 0x0000008700877308 */ /* 0x000fe60000000800 */
[----:B------:R-:W-:Y:S04]  /*11b50*/  FMNMX.FTZ R0, R178, R0, !PT ;  /* 0x00000000b2007209 */ /* 0x000fe80007810000 */
[----:B------:R-:W-:Y:S04]  /*11b60*/  FMNMX.FTZ R0, R179, R0, !PT ;  /* 0x00000000b3007209 */ /* 0x000fe80007810000 */
[----:B------:R-:W-:Y:S02]  /*11b70*/  FMNMX.FTZ R0, R180, R0, !PT ;  /* 0x00000000b4007209 */ /* 0x000fe40007810000 */
[----:B----4-:R-:W-:Y:S02]  /*11b80*/  F2FP.BF16.PACK_AB R170, R14, R15 ;  /* 0x0000000f0eaa723e */ /* 0x010fe400000010ff */
        /* <DEDUP_REMOVED lines=8> */
[----:B-1----:R-:W-:Y:S01]  /*11c10*/  FMNMX.FTZ R2, R0, R2, !PT ;  /* 0x0000000200027209 */ /* 0x002fe20007810000 */
[----:B------:R-:W-:Y:S05]  /*11c20*/  FMUL.FTZ R0, R3, c[0x0][0x2d0] ;  /* 0x0000b40003007a20 */ /* 0x000fea0000410000 */
[----:B------:R-:W1:Y:S01]  /*11c30*/  SHFL.BFLY PT, R3, R2, 0x1, 0x1f ;  /* 0x0c201f0002037f89 */ /* 0x000e6200000e0000 */
[----:B------:R-:W2:Y:S01]  /*11c40*/  MUFU.EX2 R0, R0 ;  /* 0x0000000000007308 */ /* 0x000ea20000000800 */
[----:B-1----:R-:W-:Y:S01]  /*11c50*/  FMNMX.FTZ R3, R2, R3, !PT ;  /* 0x0000000302037209 */ /* 0x002fe20007810000 */
[C---:B--2---:R-:W-:Y:S03]  /*11c60*/  FFMA.FTZ R2, R0.reuse, R30, R4 ;  /* 0x0000001e00027223 */ /* 0x044fe60000010004 */
[C---:B------:R-:W-:Y:S01]  /*11c70*/  FSETP.NEU.FTZ.AND P0, PT, R3.reuse, -INF , PT ;  /* 0xff8000000300780b */ /* 0x040fe20003f1d000 */
[----:B------:R-:W-:Y:S02]  /*11c80*/  FMUL.FTZ R4, R3, c[0x0][0x2d0] ;  /* 0x0000b40003047a20 */ /* 0x000fe40000410000 */
[----:B------:R-:W-:Y:S01]  /*11c90*/  FADD.FTZ R11, R5, R2 ;  /* 0x00000002050b7221 */ /* 0x000fe20000010000 */
[----:B------:R-:W-:Y:S01]  /*11ca0*/  FSEL R2, R3, RZ, P0 ;  /* 0x000000ff03027208 */ /* 0x000fe20000000000 */
[C---:B------:R-:W-:Y:S02]  /*11cb0*/  FMUL.FTZ R5, R0.reuse, R137 ;  /* 0x0000008900057220 */ /* 0x040fe40000410000 */
[----:B------:R-:W-:Y:S02]  /*11cc0*/  FMUL.FTZ R9, R0, R141 ;  /* 0x0000008d00097220 */ /* 0x000fe40000410000 */
[----:B------:R-:W-:Y:S01]  /*11cd0*/  FADD.FTZ R2, -R2, R133 ;  /* 0x0000008502027221 */ /* 0x000fe20000010100 */
[----:B------:R-:W-:Y:S01]  /*11ce0*/  FSEL R133, R4, RZ, P0 ;  /* 0x000000ff04857208 */ /* 0x000fe20000000000 */
[----:B------:R-:W-:Y:S01]  /*11cf0*/  FMUL.FTZ R4, R0, R136 ;  /* 0x0000008800047220 */ /* 0x000fe20000410000 */
[----:B------:R-:W-:Y:S01]  /*11d00*/  ISETP.GT.AND P0, PT, R220, R230, PT ;  /* 0x000000e6dc00720c */ /* 0x000fe20003f04270 */
[----:B------:R-:W-:Y:S02]  /*11d10*/  FMUL.FTZ R2, R2, c[0x0][0x2d0] ;  /* 0x0000b40002027a20 */ /* 0x000fe40000410000 */
[C---:B------:R-:W-:Y:S02]  /*11d20*/  FMUL.FTZ R32, R0.reuse, R164 ;  /* 0x000000a400207220 */ /* 0x040fe40000410000 */
[----:B------:R-:W-:Y:S02]  /*11d30*/  FMUL.FTZ R33, R0, R165 ;  /* 0x000000a500217220 */ /* 0x000fe40000410000 */
[--C-:B------:R-:W-:Y:S02]  /*11d40*/  FFMA.FTZ R10, R8, c[0x0][0x2d0], -R133.reuse ;  /* 0x0000b400080a7a23 */ /* 0x100fe40000010885 */
        /* <DEDUP_REMOVED lines=63> */
[----:B------:R1:W2:Y:S01]  /*12140*/  MUFU.EX2 R0, R2 ;  /* 0x0000000200007308 */ /* 0x0002a20000000800 */
[--C-:B------:R-:W-:Y:S02]  /*12150*/  FFMA.FTZ R6, R6, c[0x0][0x2d0], -R133.reuse ;  /* 0x0000b40006067a23 */ /* 0x100fe40000010885 */
[--C-:B------:R-:W-:Y:S07]  /*12160*/  FFMA.FTZ R7, R7, c[0x0][0x2d0], -R133.reuse ;  /* 0x0000b40007077a23 */ /* 0x100fee0000010885 */
[----:B------:R-:W4:Y:S10]  /*12170*/  MUFU.EX2 R157, R6 ;  /* 0x00000006009d7308 */ /* 0x000f340000000800 */
[----:B------:R5:W-:Y:S01]  /*12180*/  MUFU.EX2 R156, R7 ;  /* 0x00000007009c7308 */ /* 0x000be20000000800 */
[----:B-1----:R-:W-:Y:S02]  /*12190*/  FFMA.FTZ R2, R26, c[0x0][0x2d0], -R133 ;  /* 0x0000b4001a027a23 */ /* 0x002fe40000010885 */
[C---:B--2---:R-:W-:Y:S02]  /*121a0*/  FMUL.FTZ R10, R0.reuse, R142 ;  /* 0x0000008e000a7220 */ /* 0x044fe40000410000 */
[C---:B------:R-:W-:Y:S05]  /*121b0*/  FMUL.FTZ R18, R0.reuse, R150 ;  /* 0x0000009600127220 */ /* 0x040fea0000410000 */
[----:B------:R-:W1:Y:S01]  /*121c0*/  MUFU.EX2 R153, R2 ;  /* 0x0000000200997308 */ /* 0x000e620000000800 */
[C---:B------:R-:W-:Y:S02]  /*121d0*/  FMUL.FTZ R19, R0.reuse, R151 ;  /* 0x0000009700137220 */ /* 0x040fe40000410000 */
[C---:B------:R-:W-:Y:S01]  /*121e0*/  FMUL.FTZ R22, R0.reuse, R154 ;  /* 0x0000009a00167220 */ /* 0x040fe20000410000 */
[----:B----4-:R-:W-:Y:S01]  /*121f0*/  F2FP.BF16.PACK_AB R169, R145, R157 ;  /* 0x0000009d91a9723e */ /* 0x010fe200000010ff */
[----:B------:R-:W-:Y:S02]  /*12200*/  FADD.FTZ R6, R15, R11 ;  /* 0x0000000b0f067221 */ /* 0x000fe40000010000 */
[----:B------:R-:W-:Y:S02]  /*12210*/  FMUL.FTZ R11, R0, R143 ;  /* 0x0000008f000b7220 */ /* 0x000fe40000410000 */
[----:B------:R-:W-:Y:S01]  /*12220*/  FADD.FTZ R144, R14, R6 ;  /* 0x000000060e907221 */ /* 0x000fe20000010000 */
[----:B------:R-:W-:Y:S01]  /*12230*/  LDSM.16.MT88.4 R140, [R193+0x800] ;  /* 0x00080000c18c783b */ /* 0x000fe20000004200 */
[C---:B------:R-:W-:Y:S01]  /*12240*/  FMUL.FTZ R6, R0.reuse, R138 ;  /* 0x0000008a00067220 */ /* 0x040fe20000410000 */
[----:B------:R-:W2:Y:S01]  /*12250*/  MUFU.EX2 R151, R186 ;  /* 0x000000ba00977308 */ /* 0x000ea20000000800 */
[C---:B------:R-:W-:Y:S02]  /*12260*/  FMUL.FTZ R14, R0.reuse, R146 ;  /* 0x00000092000e7220 */ /* 0x040fe40000410000 */
[C---:B-----5:R-:W-:Y:S02]  /*12270*/  FMUL.FTZ R7, R0.reuse, R139 ;  /* 0x0000008b00077220 */ /* 0x060fe40000410000 */
[C---:B------:R-:W-:Y:S01]  /*12280*/  FMUL.FTZ R15, R0.reuse, R147 ;  /* 0x00000093000f7220 */ /* 0x040fe20000410000 */
[----:B------:R-:W4:Y:S01]  /*12290*/  LDSM.16.MT88.4 R136, [R194] ;  /* 0x00000000c288783b */ /* 0x000f220000004200 */
[C---:B------:R-:W-:Y:S02]  /*122a0*/  FMUL.FTZ R23, R0.reuse, R155 ;  /* 0x0000009b00177220 */ /* 0x040fe40000410000 */
[C---:B------:R-:W-:Y:S01]  /*122b0*/  FMUL.FTZ R27, R0.reuse, R159 ;  /* 0x0000009f001b7220 */ /* 0x040fe20000410000 */
[----:B------:R-:W-:Y:S01]  /*122c0*/  MUFU.EX2 R186, R190 ;  /* 0x000000be00ba7308 */ /* 0x000fe20000000800 */
[C---:B------:R-:W-:Y:S01]  /*122d0*/  FMUL.FTZ R26, R0.reuse, R158 ;  /* 0x0000009e001a7220 */ /* 0x040fe20000410000 */
[----:B-1----:R-:W-:Y:S01]  /*122e0*/  F2FP.BF16.PACK_AB R171, R153, R156 ;  /* 0x0000009c99ab723e */ /* 0x002fe200000010ff */
[C---:B------:R-:W-:Y:S02]  /*122f0*/  FMUL.FTZ R34, R0.reuse, R166 ;  /* 0x000000a600227220 */ /* 0x040fe40000410000 */
[C---:B------:R-:W-:Y:S02]  /*12300*/  FMUL.FTZ R35, R0.reuse, R167 ;  /* 0x000000a700237220 */ /* 0x040fe40000410000 */
[----:B------:R-:W-:Y:S01]  /*12310*/  LDSM.16.MT88.4 R164, [R196+0x1800] ;  /* 0x00180000c4a4783b */ /* 0x000fe20000004200 */
[----:B------:R-:W-:Y:S01]  /*12320*/  FADD.FTZ R148, R135, R144 ;  /* 0x0000009087947221 */ /* 0x000fe20000010000 */
[C---:B------:R-:W-:Y:S01]  /*12330*/  HMMA.16816.F32.BF16 R4, R168.reuse, R172, R4 ;  /* 0x000000aca804723c */ /* 0x040fe20000041804 */
[----:B------:R-:W1:Y:S04]  /*12340*/  MUFU.EX2 R158, R185 ;  /* 0x000000b9009e7308 */ /* 0x000e680000000800 */
[C---:B------:R-:W-:Y:S02]  /*12350*/  FMUL.FTZ R30, R0.reuse, R162 ;  /* 0x000000a2001e7220 */ /* 0x040fe40000410000 */
[C---:B------:R-:W-:Y:S01]  /*12360*/  FMUL.FTZ R31, R0.reuse, R163 ;  /* 0x000000a3001f7220 */ /* 0x040fe20000410000 */
[C---:B------:R-:W-:Y:S03]  /*12370*/  HMMA.16816.F32.BF16 R8, R168.reuse, R174, R8 ;  /* 0x000000aea808723c */ /* 0x040fe60000041808 */
[----:B------:R-:W-:Y:S01]  /*12380*/  MUFU.EX2 R185, R191 ;  /* 0x000000bf00b97308 */ /* 0x000fe20000000800 */
[C---:B------:R-:W-:Y:S02]  /*12390*/  FMUL.FTZ R38, R0.reuse, R38 ;  /* 0x0000002600267220 */ /* 0x040fe40000410000 */
[C---:B------:R-:W-:Y:S02]  /*123a0*/  FMUL.FTZ R39, R0.reuse, R39 ;  /* 0x0000002700277220 */ /* 0x040fe40000410000 */
[C---:B------:R-:W-:Y:S04]  /*123b0*/  FMUL.FTZ R42, R0.reuse, R42 ;  /* 0x0000002a002a7220 */ /* 0x040fe80000410000 */
[C---:B------:R-:W-:Y:S02]  /*123c0*/  FMUL.FTZ R43, R0.reuse, R43 ;  /* 0x0000002b002b7220 */ /* 0x040fe40000410000 */
[C---:B------:R-:W-:Y:S02]  /*123d0*/  FMUL.FTZ R46, R0.reuse, R46 ;  /* 0x0000002e002e7220 */ /* 0x040fe40000410000 */
[C---:B------:R-:W-:Y:S02]  /*123e0*/  FMUL.FTZ R47, R0.reuse, R47 ;  /* 0x0000002f002f7220 */ /* 0x040fe40000410000 */
[C---:B------:R-:W-:Y:S01]  /*123f0*/  FMUL.FTZ R50, R0.reuse, R50 ;  /* 0x0000003200327220 */ /* 0x040fe20000410000 */
[C---:B----4-:R-:W-:Y:S03]  /*12400*/  HMMA.16816.F32.BF16 R12, R168.reuse, R136, R12 ;  /* 0x00000088a80c723c */ /* 0x050fe6000004180c */
[C---:B------:R-:W-:Y:S02]  /*12410*/  FMUL.FTZ R51, R0.reuse, R51 ;  /* 0x0000003300337220 */ /* 0x040fe40000410000 */
[C---:B------:R-:W-:Y:S02]  /*12420*/  FMUL.FTZ R54, R0.reuse, R54 ;  /* 0x0000003600367220 */ /* 0x040fe40000410000 */
[C---:B------:R-:W-:Y:S01]  /*12430*/  FMUL.FTZ R55, R0.reuse, R55 ;  /* 0x0000003700377220 */ /* 0x040fe20000410000 */
[C---:B------:R-:W-:Y:S01]  /*12440*/  HMMA.16816.F32.BF16 R16, R168.reuse, R138, R16 ;  /* 0x0000008aa810723c */ /* 0x040fe20000041810 */
[----:B------:R-:W4:Y:S03]  /*12450*/  LDSM.16.MT88.4 R136, [R197] ;  /* 0x00000000c588783b */ /* 0x000f260000004200 */
        /* <DEDUP_REMOVED lines=31> */
[----:B------:R-:W-:Y:S02]  /*12650*/  FFMA.FTZ R2, R177, c[0x0][0x2d0], -R133 ;  /* 0x0000b400b1027a23 */ /* 0x000fe40000010885 */
[C---:B------:R-:W-:Y:S01]  /*12660*/  FMUL.FTZ R114, R0.reuse, R114 ;  /* 0x0000007200727220 */ /* 0x040fe20000410000 */
[----:B------:R-:W-:Y:S01]  /*12670*/  MUFU.EX2 R177, R226 ;  /* 0x000000e200b17308 */ /* 0x000fe20000000800 */
[C---:B------:R-:W-:Y:S02]  /*12680*/  FMUL.FTZ R115, R0.reuse, R115 ;  /* 0x0000007300737220 */ /* 0x040fe40000410000 */
[C---:B------:R-:W-:Y:S02]  /*12690*/  FMUL.FTZ R118, R0.reuse, R118 ;  /* 0x0000007600767220 */ /* 0x040fe40000410000 */
[C---:B------:R-:W-:Y:S02]  /*126a0*/  FMUL.FTZ R119, R0.reuse, R119 ;  /* 0x0000007700777220 */ /* 0x040fe40000410000 */
[C---:B------:R-:W-:Y:S02]  /*126b0*/  FMUL.FTZ R122, R0.reuse, R122 ;  /* 0x0000007a007a7220 */ /* 0x040fe40000410000 */
[C---:B------:R-:W-:Y:S01]  /*126c0*/  FMUL.FTZ R123, R0.reuse, R123 ;  /* 0x0000007b007b7220 */ /* 0x040fe20000410000 */
[----:B------:R5:W1:Y:S01]  /*126d0*/  MUFU.EX2 R149, R2 ;  /* 0x0000000200957308 */ /* 0x000a620000000800 */
[C---:B------:R-:W-:Y:S02]  /*126e0*/  FMUL.FTZ R126, R0.reuse, R126 ;  /* 0x0000007e007e7220 */ /* 0x040fe40000410000 */
[C---:B------:R-:W-:Y:S02]  /*126f0*/  FMUL.FTZ R127, R0.reuse, R127 ;  /* 0x0000007f007f7220 */ /* 0x040fe40000410000 */
[C---:B------:R-:W-:Y:S02]  /*12700*/  FMUL.FTZ R130, R0.reuse, R130 ;  /* 0x0000008200827220 */ /* 0x040fe40000410000 */
[C---:B------:R-:W-:Y:S01]  /*12710*/  FMUL.FTZ R131, R0.reuse, R131 ;  /* 0x0000008300837220 */ /* 0x040fe20000410000 */
[C---:B----4-:R-:W-:Y:S03]  /*12720*/  HMMA.16816.F32.BF16 R28, R168.reuse, R136, R28 ;  /* 0x00000088a81c723c */ /* 0x050fe6000004181c */
[----:B---3--:R-:W-:Y:S04]  /*12730*/  FFMA.FTZ R0, R0, R227, R157 ;  /* 0x000000e300007223 */ /* 0x008fe8000001009d */
[----:B------:R-:W-:Y:S01]  /*12740*/  FADD.FTZ R0, R145, R0 ;  /* 0x0000000091007221 */ /* 0x000fe20000010000 */
[C---:B------:R-:W-:Y:S01]  /*12750*/  HMMA.16816.F32.BF16 R32, R168.reuse, R138, R32 ;  /* 0x0000008aa820723c */ /* 0x040fe20000041820 */
[----:B------:R-:W3:Y:S03]  /*12760*/  LDSM.16.MT88.4 R136, [R193+0x2000] ;  /* 0x00200000c188783b */ /* 0x000ee60000004200 */
[--C-:B-----5:R-:W-:Y:S05]  /*12770*/  FFMA.FTZ R2, R176, c[0x0][0x2d0], -R133.reuse ;  /* 0x0000b400b0027a23 */ /* 0x120fea0000010885 */
[----:B------:R-:W-:Y:S01]  /*12780*/  LDSM.16.MT88.4 R144, [R194+0x1000] ;  /* 0x00100000c290783b */ /* 0x000fe20000004200 */
[----:B------:R4:W5:Y:S02]  /*12790*/  MUFU.EX2 R150, R2 ;  /* 0x0000000200967308 */ /* 0x0009640000000800 */
[--C-:B----4-:R-:W-:Y:S08]  /*127a0*/  FFMA.FTZ R2, R178, c[0x0][0x2d0], -R133.reuse ;  /* 0x0000b400b2027a23 */ /* 0x110ff00000010885 */
[----:B------:R-:W-:Y:S01]  /*127b0*/  MUFU.EX2 R178, R225 ;  /* 0x000000e100b27308 */ /* 0x000fe20000000800 */
[C---:B---3--:R-:W-:Y:S09]  /*127c0*/  HMMA.16816.F32.BF16 R36, R168.reuse, R136, R36 ;  /* 0x00000088a824723c */ /* 0x048ff20000041824 */
[----:B------:R3:W-:Y:S01]  /*127d0*/  MUFU.EX2 R154, R2 ;  /* 0x00000002009a7308 */ /* 0x0007e20000000800 */
[C---:B------:R-:W-:Y:S01]  /*127e0*/  HMMA.16816.F32.BF16 R40, R168.reuse, R138, R40 ;  /* 0x0000008aa828723c */ /* 0x040fe20000041828 */
[----:B------:R-:W4:Y:S02]  /*127f0*/  LDSM.16.MT88.4 R136, [R194+0x2000] ;  /* 0x00200000c288783b */ /* 0x000f240000004200 */
[--C-:B---3--:R-:W-:Y:S06]  /*12800*/  FFMA.FTZ R2, R179, c[0x0][0x2d0], -R133.reuse ;  /* 0x0000b400b3027a23 */ /* 0x108fec0000010885 */
[----:B------:R-:W-:Y:S10]  /*12810*/  MUFU.EX2 R179, R224 ;  /* 0x000000e000b37308 */ /* 0x000ff40000000800 */
[----:B------:R3:W1:Y:S01]  /*12820*/  MUFU.EX2 R155, R2 ;  /* 0x00000002009b7308 */ /* 0x0006620000000800 */
[C---:B----4-:R-:W-:Y:S08]  /*12830*/  HMMA.16816.F32.BF16 R44, R168.reuse, R136, R44 ;  /* 0x00000088a82c723c */ /* 0x050ff0000004182c */
[C---:B------:R-:W-:Y:S01]  /*12840*/  HMMA.16816.F32.BF16 R48, R168.reuse, R138, R48 ;  /* 0x0000008aa830723c */ /* 0x040fe20000041830 */
[----:B------:R-:W4:Y:S03]  /*12850*/  LDSM.16.MT88.4 R136, [R197+0x2000] ;  /* 0x00200000c588783b */ /* 0x000f260000004200 */
[--C-:B---3--:R-:W-:Y:S02]  /*12860*/  FFMA.FTZ R2, R180, c[0x0][0x2d0], -R133.reuse ;  /* 0x0000b400b4027a23 */ /* 0x108fe40000010885 */
[----:B------:R-:W3:Y:S10]  /*12870*/  MUFU.EX2 R180, R223 ;  /* 0x000000df00b47308 */ /* 0x000ef40000000800 */
[----:B------:R1:W-:Y:S01]  /*12880*/  MUFU.EX2 R152, R2 ;  /* 0x0000000200987308 */ /* 0x0003e20000000800 */
[C---:B----4-:R-:W-:Y:S03]  /*12890*/  HMMA.16816.F32.BF16 R52, R168.reuse, R136, R52 ;  /* 0x00000088a834723c */ /* 0x050fe60000041834 */
[--C-:B-1----:R-:W-:Y:S05]  /*128a0*/  FFMA.FTZ R2, R181, c[0x0][0x2d0], -R133.reuse ;  /* 0x0000b400b5027a23 */ /* 0x102fea0000010885 */
[C---:B------:R-:W-:Y:S01]  /*128b0*/  HMMA.16816.F32.BF16 R56, R168.reuse, R138, R56 ;  /* 0x0000008aa838723c */ /* 0x040fe20000041838 */
[----:B------:R-:W1:Y:S01]  /*128c0*/  LDSM.16.MT88.4 R136, [R196+0x2000] ;  /* 0x00200000c488783b */ /* 0x000e620000004200 */
[----:B------:R4:W-:Y:S02]  /*128d0*/  MUFU.EX2 R176, R2 ;  /* 0x0000000200b07308 */ /* 0x0009e40000000800 */
[--C-:B----4-:R-:W-:Y:S08]  /*128e0*/  FFMA.FTZ R2, R182, c[0x0][0x2d0], -R133.reuse ;  /* 0x0000b400b6027a23 */ /* 0x110ff00000010885 */
[----:B------:R4:W-:Y:S01]  /*128f0*/  MUFU.EX2 R175, R2 ;  /* 0x0000000200af7308 */ /* 0x0009e20000000800 */
[C---:B-1----:R-:W-:Y:S08]  /*12900*/  HMMA.16816.F32.BF16 R60, R168.reuse, R136, R60 ;  /* 0x00000088a83c723c */ /* 0x042ff0000004183c */
[C---:B------:R-:W-:Y:S01]  /*12910*/  HMMA.16816.F32.BF16 R64, R168.reuse, R138, R64 ;  /* 0x0000008aa840723c */ /* 0x040fe20000041840 */
[----:B------:R-:W1:Y:S03]  /*12920*/  LDSM.16.MT88.4 R136, [R193+0x4000] ;  /* 0x00400000c188783b */ /* 0x000e660000004200 */
[--C-:B----4-:R-:W-:Y:S04]  /*12930*/  FFMA.FTZ R2, R183, c[0x0][0x2d0], -R133.reuse ;  /* 0x0000b400b7027a23 */ /* 0x110fe80000010885 */
[----:B------:R4:W-:Y:S04]  /*12940*/  MUFU.EX2 R174, R2 ;  /* 0x0000000200ae7308 */ /* 0x0009e80000000800 */
[----:B----4-:R-:W-:Y:S02]  /*12950*/  FADD.FTZ R2, R156, R0 ;  /* 0x000000009c027221 */ /* 0x010fe40000010000 */
[----:B--2---:R-:W-:Y:S02]  /*12960*/  FADD.FTZ R0, R151, R148 ;  /* 0x0000009497007221 */ /* 0x004fe40000010000 */
[----:B------:R-:W-:Y:S02]  /*12970*/  FADD.FTZ R2, R153, R2 ;  /* 0x0000000299027221 */ /* 0x000fe40000010000 */
[----:B------:R-:W-:Y:S01]  /*12980*/  FADD.FTZ R153, R158, R0 ;  /* 0x000000009e997221 */ /* 0x000fe20000010000 */
[C---:B-1----:R-:W-:Y:S03]  /*12990*/  HMMA.16816.F32.BF16 R68, R168.reuse, R136, R68 ;  /* 0x00000088a844723c */ /* 0x042fe60000041844 */
[----:B------:R-:W-:Y:S02]  /*129a0*/  FADD.FTZ R2, R149, R2 ;  /* 0x0000000295027221 */ /* 0x000fe40000010000 */
[--C-:B------:R-:W-:Y:S03]  /*129b0*/  FFMA.FTZ R0, R187, c[0x0][0x2d0], -R133.reuse ;  /* 0x0000b400bb007a23 */ /* 0x100fe60000010885 */
[C---:B------:R-:W-:Y:S01]  /*129c0*/  HMMA.16816.F32.BF16 R72, R168.reuse, R138, R72 ;  /* 0x0000008aa848723c */ /* 0x040fe20000041848 */
[----:B------:R-:W1:Y:S01]  /*129d0*/  LDSM.16.MT88.4 R136, [R194+0x4000] ;  /* 0x00400000c288783b */ /* 0x000e620000004200 */
[----:B------:R2:W-:Y:S02]  /*129e0*/  MUFU.EX2 R172, R0 ;  /* 0x0000000000ac7308 */ /* 0x0005e40000000800 */
[--C-:B--2---:R-:W-:Y:S04]  /*129f0*/  FFMA.FTZ R0, R188, c[0x0][0x2d0], -R133.reuse ;  /* 0x0000b400bc007a23 */ /* 0x104fe80000010885 */
        /* <DEDUP_REMOVED lines=21> */
[----:B------:R1:W2:Y:S03]  /*12b50*/  MUFU.EX2 R135, R0 ;  /* 0x0000000000877308 */ /* 0x0002a60000000800 */
[----:B-----5:R-:W-:Y:S03]  /*12b60*/  F2FP.BF16.PACK_AB R137, R150, R149 ;  /* 0x000000959689723e */ /* 0x020fe600000010ff */
[----:B------:R-:W-:Y:S02]  /*12b70*/  F2FP.BF16.PACK_AB R138, R161, R158 ;  /* 0x0000009ea18a723e */ /* 0x000fe400000010ff */
[----:B------:R-:W-:Y:S01]  /*12b80*/  F2FP.BF16.PACK_AB R139, R155, R154 ;  /* 0x0000009a9b8b723e */ /* 0x000fe200000010ff */
[----:B------:R-:W-:Y:S02]  /*12b90*/  LDSM.16.MT88.4 R156, [R197+0x1800] ;  /* 0x00180000c59c783b */ /* 0x000fe40000004200 */
[----:B------:R-:W-:Y:S02]  /*12ba0*/  F2FP.BF16.PACK_AB R168, R178, R177 ;  /* 0x000000b1b2a8723e */ /* 0x000fe400000010ff */
[----:B---3--:R-:W-:Y:S02]  /*12bb0*/  F2FP.BF16.PACK_AB R170, R180, R179 ;  /* 0x000000b3b4aa723e */ /* 0x008fe400000010ff */
[C---:B------:R-:W-:Y:S08]  /*12bc0*/  HMMA.16816.F32.BF16 R4, R136.reuse, R140, R4 ;  /* 0x0000008c8804723c */ /* 0x040ff00000041804 */
[C---:B------:R-:W-:Y:S01]  /*12bd0*/  HMMA.16816.F32.BF16 R8, R136.reuse, R142, R8 ;  /* 0x0000008e8808723c */ /* 0x040fe20000041808 */
[----:B------:R-:W3:Y:S03]  /*12be0*/  LDSM.16.MT88.4 R140, [R194+0x800] ;  /* 0x00080000c28c783b */ /* 0x000ee60000004200 */
[--C-:B-1----:R-:W-:Y:S01]  /*12bf0*/  FFMA.FTZ R0, R189, c[0x0][0x2d0], -R133.reuse ;  /* 0x0000b400bd007a23 */ /* 0x102fe20000010885 */
[----:B--2---:R-:W-:Y:S01]  /*12c00*/  F2FP.BF16.PACK_AB R169, R135, R172 ;  /* 0x000000ac87a9723e */ /* 0x004fe200000010ff */
[----:B------:R-:W-:Y:S02]  /*12c10*/  FFMA.FTZ R133, R134, c[0x0][0x2d0], -R133 ;  /* 0x0000b40086857a23 */ /* 0x000fe40000010885 */
[----:B------:R1:W-:Y:S10]  /*12c20*/  MUFU.EX2 R134, R0 ;  /* 0x0000000000867308 */ /* 0x0003f40000000800 */
[----:B------:R-:W2:Y:S01]  /*12c30*/  MUFU.EX2 R133, R133 ;  /* 0x0000008500857308 */ /* 0x000ea20000000800 */
[----:B-1----:R-:W-:Y:S02]  /*12c40*/  FADD.FTZ R0, R150, R2 ;  /* 0x0000000296007221 */ /* 0x002fe40000010000 */
[----:B------:R-:W-:Y:S01]  /*12c50*/  LDSM.16.MT88.4 R148, [R194+0x1800] ;  /* 0x00180000c294783b */ /* 0x000fe20000004200 */
[----:B------:R-:W-:Y:S02]  /*12c60*/  FADD.FTZ R2, R161, R153 ;  /* 0x00000099a1027221 */ /* 0x000fe40000010000 */
[----:B------:R-:W-:Y:S02]  /*12c70*/  FADD.FTZ R0, R154, R0 ;  /* 0x000000009a007221 */ /* 0x000fe40000010000 */
[----:B------:R-:W-:Y:S01]  /*12c80*/  FADD.FTZ R173, R160, R2 ;  /* 0x00000002a0ad7221 */ /* 0x000fe20000010000 */
[C---:B---3--:R-:W-:Y:S03]  /*12c90*/  HMMA.16816.F32.BF16 R12, R136.reuse, R140, R12 ;  /* 0x0000008c880c723c */ /* 0x048fe6000004180c */
[----:B--2---:R-:W-:Y:S01]  /*12ca0*/  F2FP.BF16.PACK_AB R171, R133, R134 ;  /* 0x0000008685ab723e */ /* 0x004fe200000010ff */
[----:B------:R-:W-:Y:S04]  /*12cb0*/  FADD.FTZ R0, R155, R0 ;  /* 0x000000009b007221 */ /* 0x000fe80000010000 */
[C---:B------:R-:W-:Y:S01]  /*12cc0*/  HMMA.16816.F32.BF16 R16, R136.reuse, R142, R16 ;  /* 0x0000008e8810723c */ /* 0x040fe20000041810 */
[----:B------:R-:W1:Y:S03]  /*12cd0*/  LDSM.16.MT88.4 R140, [R197+0x800] ;  /* 0x00080000c58c783b */ /* 0x000e660000004200 */
[----:B------:R-:W-:Y:S02]  /*12ce0*/  FADD.FTZ R2, R152, R0 ;  /* 0x0000000098027221 */ /* 0x000fe40000010000 */
[----:B------:R-:W-:Y:S02]  /*12cf0*/  FADD.FTZ R0, R184, R173 ;  /* 0x000000adb8007221 */ /* 0x000fe40000010000 */
[----:B------:R-:W-:Y:S04]  /*12d00*/  FADD.FTZ R2, R176, R2 ;  /* 0x00000002b0027221 */ /* 0x000fe80000010000 */
[----:B------:R-:W-:Y:S02]  /*12d10*/  FADD.FTZ R2, R175, R2 ;  /* 0x00000002af027221 */ /* 0x000fe40000010000 */
[----:B------:R-:W-:Y:S04]  /*12d20*/  FADD.FTZ R0, R185, R0 ;  /* 0x00000000b9007221 */ /* 0x000fe80000010000 */
        /* <DEDUP_REMOVED lines=140> */
[----:B------:R-:W-:Y:S01]  /*135f0*/  FADD.FTZ R2, R134, R0 ;  /* 0x0000000086027221 */ /* 0x000fe20000010000 */
[----:B------:R-:W-:Y:S01]  /*13600*/  IADD3 R0, R220, -0x1, RZ ;  /* 0xffffffffdc007810 */ /* 0x000fe20007ffe0ff */
[C---:B---3--:R-:W-:Y:S04]  /*13610*/  HMMA.16816.F32.BF16 R116, R168.reuse, R12, R116 ;  /* 0x0000000ca874723c */ /* 0x048fe80000041874 */
[----:B------:R-:W-:Y:S01]  /*13620*/  FADD.FTZ R4, R180, R4 ;  /* 0x00000004b4047221 */ /* 0x000fe20000010000 */
[----:B------:R-:W-:Y:S01]  /*13630*/  MOV R220, R0 ;  /* 0x0000000000dc7202 */ /* 0x000fe20000000f00 */
[----:B------:R-:W-:Y:S01]  /*13640*/  FADD.FTZ R2, R133, R2 ;  /* 0x0000000285027221 */ /* 0x000fe20000010000 */
[-C--:B------:R-:W-:Y:S01]  /*13650*/  MOV R12, R3.reuse ;  /* 0x00000003000c7202 */ /* 0x080fe20000000f00 */
[C---:B------:R-:W-:Y:S01]  /*13660*/  HMMA.16816.F32.BF16 R120, R168.reuse, R14, R120 ;  /* 0x0000000ea878723c */ /* 0x040fe20000041878 */
[----:B------:R-:W-:Y:S03]  /*13670*/  STL [R1], R4 ;  /* 0x0000000401007387 */ /* 0x000fe60000100800 */
[----:B------:R-:W-:Y:S01]  /*13680*/  MOV R133, R3 ;  /* 0x0000000300857202 */ /* 0x000fe20000000f00 */
[----:B------:R1:W-:Y:S03]  /*13690*/  STL [R1+0x8], R2 ;  /* 0x0000080201007387 */ /* 0x0003e60000100800 */
[C---:B----4-:R-:W-:Y:S08]  /*136a0*/  HMMA.16816.F32.BF16 R124, R168.reuse, R16, R124 ;  /* 0x00000010a87c723c */ /* 0x050ff0000004187c */
[----:B------:R-:W-:Y:S04]  /*136b0*/  HMMA.16816.F32.BF16 R128, R168, R18, R128 ;  /* 0x00000012a880723c */ /* 0x000fe80000041880 */
[----:B-1----:R-:W-:Y:S04]  /*136c0*/  MOV R2, R132 ;  /* 0x0000008400027202 */ /* 0x002fe80000000f00 */
[----:B------:R-:W-:-:S05]  /*136d0*/  @P0 BRA `(.L_x_1713) ;  /* 0xffffbd2000000947 */ /* 0x000fca000383ffff */
.L_x_1704:
[----:B------:R-:W-:Y:S02]  /*136e0*/  @!UPT UIADD3 URZ, URZ, URZ, URZ ;  /* 0x0000003f3f3ff290 */ /* 0x000fe4000fffe03f */
[----:B------:R-:W-:Y:S02]  /*136f0*/  MOV R7, 0x1f ;  /* 0x0000001f00077802 */ /* 0x000fe40000000f00 */
[----:B------:R-:W-:Y:S01]  /*13700*/  MOV R6, 0xffffffff ;  /* 0xffffffff00067802 */ /* 0x000fe20000000f00 */
[----:B------:R-:W-:Y:S06]  /*13710*/  BRA.DIV ~URZ, `(.L_x_1714) ;  /* 0x000068127f007947 */ /* 0x000fec000b800000 */
[----:B-1----:R-:W2:Y:S04]  /*13720*/  LDL R2, [R1] ;  /* 0x0000000001027983 */ /* 0x002ea80000100800 */
[----:B--2---:R1:W2:Y:S02]  /*13730*/  SHFL.BFLY PT, R0, R2, 0x2, 0x1f ;  /* 0x0c401f0002007f89 */ /* 0x0042a400000e0000 */
.L_x_1787:
[----:B-1----:R-:W3:Y:S02]  /*13740*/  LDL.LU R2, [R1] ;  /* 0x0000000001027983 */ /* 0x002ee40000300800 */
        /* <DEDUP_REMOVED lines=8> */
.L_x_1788:
        /* <DEDUP_REMOVED lines=21> */
[----:B------:R-:W-:Y:S02]  /*13920*/  FMUL.FTZ R61, R2, R69 ;  /* 0x00000045023d7220 */ /* 0x000fe40000410000 */
[----:B---3--:R-:W-:-:S02]  /*13930*/  @P1 FMUL.FTZ R5, R5, 0.69314718246459960938 ;  /* 0x3f31721805051820 */ /* 0x008fc40000410000 */
        /* <DEDUP_REMOVED lines=16> */
[----:B------:R-:W-:Y:S01]  /*13a40*/  @P1 FFMA.FTZ R21, R4, R132, R5 ;  /* 0x0000008404151223 */ /* 0x000fe20000010005 */
[----:B------:R-:W-:Y:S01]  /*13a50*/  MOV R4, 0x1 ;  /* 0x0000000100047802 */ /* 0x000fe20000000f00 */
        /* <DEDUP_REMOVED lines=37> */
[----:B------:R-:W-:Y:S02]  /*13cb0*/  FMUL.FTZ R85, R2, R129 ;  /* 0x0000008102557220 */ /* 0x000fe40000410000 */
[----:B------:R2:W3:Y:S01]  /*13cc0*/  @P0 MUFU.LG2 R2, R3 ;  /* 0x0000000300020308 */ /* 0x0004e20000000c00 */
[C---:B-1----:R-:W-:Y:S02]  /*13cd0*/  FMUL.FTZ R128, R0.reuse, R150 ;  /* 0x0000009600807220 */ /* 0x042fe40000410000 */
[C---:B------:R-:W-:Y:S02]  /*13ce0*/  FMUL.FTZ R129, R0.reuse, R151 ;  /* 0x0000009700817220 */ /* 0x040fe40000410000 */
[C---:B------:R-:W-:Y:S02]  /*13cf0*/  FMUL.FTZ R150, R0.reuse, R42 ;  /* 0x0000002a00967220 */ /* 0x040fe40000410000 */
[C---:B------:R-:W-:Y:S02]  /*13d00*/  FMUL.FTZ R151, R0.reuse, R43 ;  /* 0x0000002b00977220 */ /* 0x040fe40000410000 */
[----:B------:R-:W-:-:S02]  /*13d10*/  FMUL.FTZ R42, R0, R46 ;  /* 0x0000002e002a7220 */ /* 0x000fc40000410000 */
[C---:B------:R-:W-:Y:S02]  /*13d20*/  FMUL.FTZ R43, R0.reuse, R47 ;  /* 0x0000002f002b7220 */ /* 0x040fe40000410000 */
[C---:B------:R-:W-:Y:S02]  /*13d30*/  FMUL.FTZ R112, R0.reuse, R138 ;  /* 0x0000008a00707220 */ /* 0x040fe40000410000 */
[C---:B------:R-:W-:Y:S01]  /*13d40*/  FMUL.FTZ R113, R0.reuse, R139 ;  /* 0x0000008b00717220 */ /* 0x040fe20000410000 */
[----:B--2---:R-:W-:Y:S01]  /*13d50*/  @P0 MOV R3, 0x3f317218 ;  /* 0x3f31721800030802 */ /* 0x004fe20000000f00 */
        /* <DEDUP_REMOVED lines=10> */
[----:B---3--:R-:W-:Y:S02]  /*13e00*/  @P0 FMUL.FTZ R2, R2, 0.69314718246459960938 ;  /* 0x3f31721802020820 */ /* 0x008fe40000410000 */
[----:B------:R-:W-:Y:S02]  /*13e10*/  @P0 FMUL.FTZ R3, R3, c[0x0][0x2d0] ;  /* 0x0000b40003030a20 */ /* 0x000fe40000410000 */
        /* <DEDUP_REMOVED lines=48> */
.L_x_1661:
[----:B------:R2:W5:Y:S04]  /*14120*/  LDL R6, [R1+0x28] ;  /* 0x0000280001067983 */ /* 0x0005680000100800 */
        /* <DEDUP_REMOVED lines=18> */
.L_x_1717:
[----:B--2---:R-:W-:Y:S05]  /*14250*/  BSYNC B0 ;  /* 0x0000000000007941 */ /* 0x004fea0003800000 */
.L_x_1716:
        /* <DEDUP_REMOVED lines=149> */
[----:B------:R-:W-:Y:S01]  /*14bb0*/  STS [R10+0xc000], R3 ;  /* 0x00c000030a007388 */ /* 0x000fe20000000800 */
        /* <DEDUP_REMOVED lines=10> */
[----:B--2---:R-:W-:Y:S05]  /*14c60*/  @!P2 BRA `(.L_x_1720) ;  /* 0x000000300000a947 */ /* 0x004fea0003800000 */
[----:B-----5:R1:W2:Y:S04]  /*14c70*/  LDG.E R12, [R4.64] ;  /* 0x00000006040c7981 */ /* 0x0202a8000c1e1900 */
[----:B-1----:R-:W2:Y:S02]  /*14c80*/  LDG.E R4, [R4.64+0x4] ;  /* 0x0000040604047981 */ /* 0x002ea4000c1e1900 */
[----:B--2---:R-:W-:Y:S02]  /*14c90*/  IADD3 R12, -R12, R4, RZ ;  /* 0x000000040c0c7210 */ /* 0x004fe40007ffe1ff */
.L_x_1720:
[----:B--2---:R-:W2:Y:S04]  /*14ca0*/  LDL R114, [R1+0x48] ;  /* 0x0000480001727983 */ /* 0x004ea80000100800 */
[----:B------:R-:W3:Y:S04]  /*14cb0*/  LDL R3, [R1+0x44] ;  /* 0x0000440001037983 */ /* 0x000ee80000100800 */
[----:B------:R-:W3:Y:S04]  /*14cc0*/  LDL R111, [R1+0x18] ;  /* 0x00001800016f7983 */ /* 0x000ee80000100800 */
[----:B------:R-:W4:Y:S01]  /*14cd0*/  LDL R13, [R1+0x30] ;  /* 0x00003000010d7983 */ /* 0x000f220000100800 */
[----:B------:R-:W-:Y:S01]  /*14ce0*/  IMAD.MOV.U32 R10, RZ, RZ, 0x368 ;  /* 0x00000368ff0a7424 */ /* 0x000fe200078e00ff */
[----:B------:R-:W-:-:S02]  /*14cf0*/  ISETP.GT.AND P2, PT, R0, 0x1, PT ;  /* 0x000000010000780c */ /* 0x000fc40003f44270 */
[----:B------:R-:W4:Y:S02]  /*14d00*/  LDL R118, [R1+0xac] ;  /* 0x0000ac0001767983 */ /* 0x000f240000100800 */
[----:B------:R-:W-:-:S04]  /*14d10*/  SEL R10, R10, 0x328, P2 ;  /* 0x000003280a0a7807 */ /* 0x000fc80001000000 */
[----:B------:R-:W2:Y:S08]  /*14d20*/  LDC.64 R14, c[0x0][R10+0x168] ;  /* 0x00005a000a0e7b82 */ /* 0x000eb00000000a00 */
[----:B------:R-:W1:Y:S08]  /*14d30*/  LDC.64 R6, c[0x0][R10+0x170] ;  /* 0x00005c000a067b82 */ /* 0x000e700000000a00 */
[----:B------:R1:W2:Y:S08]  /*14d40*/  LDC.64 R18, c[0x0][R10+0x178] ;  /* 0x00005e000a127b82 */ /* 0x0002b00000000a00 */
[----:B------:R1:W2:Y:S01]  /*14d50*/  LDC.64 R16, c[0x0][R10+0x160] ;  /* 0x000058000a107b82 */ /* 0x0002a20000000a00 */
[----:B------:R-:W-:Y:S01]  /*14d60*/  ISETP.NE.U32.AND P0, PT, RZ, c[0x0][0x500], PT ;  /* 0x00014000ff007a0c */ /* 0x000fe20003f05070 */
[----:B------:R-:W-:-:S03]  /*14d70*/  IMAD.MOV.U32 R0, RZ, RZ, c[0x0][0x4e8] ;  /* 0x00013a00ff007624 */ /* 0x000fc600078e00ff */
[----:B------:R-:W-:Y:S02]  /*14d80*/  ISETP.NE.AND.EX P0, PT, RZ, c[0x0][0x504], PT, P0 ;  /* 0x00014100ff007a0c */ /* 0x000fe40003f05300 */
[----:B------:R-:W-:Y:S02]  /*14d90*/  ISETP.NE.AND P3, PT, R0, 0x1, PT ;  /* 0x000000010000780c */ /* 0x000fe40003f65270 */
[----:B------:R-:W-:Y:S02]  /*14da0*/  SHF.R.S32.HI R4, RZ, 0x1f, R8 ;  /* 0x0000001fff047819 */ /* 0x000fe40000011408 */
[----:B------:R-:W-:Y:S02]  /*14db0*/  SEL R0, R8, RZ, !P0 ;  /* 0x000000ff08007207 */ /* 0x000fe40004000000 */
[----:B------:R-:W-:Y:S01]  /*14dc0*/  SEL R5, R4, RZ, !P0 ;  /* 0x000000ff04057207 */ /* 0x000fe20004000000 */
[----:B------:R-:W2:Y:S02]  /*14dd0*/  S2R R119, SR_TID.X ;  /* 0x0000000000777919 */ /* 0x000ea40000002100 */
[----:B-1----:R-:W-:-:S02]  /*14de0*/  IMAD R4, R7, R0, RZ ;  /* 0x0000000007047224 */ /* 0x002fc400078e02ff */
[----:B--2---:R-:W-:Y:S02]  /*14df0*/  IMAD R11, R15, R114, RZ ;  /* 0x000000720f0b7224 */ /* 0x004fe400078e02ff */
[----:B------:R-:W2:Y:S01]  /*14e00*/  LDL.LU R15, [R1+0x1c] ;  /* 0x00001c00010f7983 */ /* 0x000ea20000300800 */
[----:B------:R-:W-:Y:S02]  /*14e10*/  IMAD R10, R6, R5, R4 ;  /* 0x00000005060a7224 */ /* 0x000fe400078e0204 */
[----:B---3--:R-:W-:-:S04]  /*14e20*/  IMAD.IADD R3, R3, 0x1, R111 ;  /* 0x0000000103037824 */ /* 0x008fc800078e026f */
[----:B------:R-:W-:-:S04]  /*14e30*/  @P3 IMAD.HI.U32 R5, R3, c[0x0][0x4ec], RZ ;  /* 0x00013b0003053a27 */ /* 0x000fc800078e00ff */
[----:B------:R-:W-:Y:S01]  /*14e40*/  IMAD.MOV.U32 R4, RZ, RZ, R3 ;  /* 0x000000ffff047224 */ /* 0x000fe200078e0003 */
[----:B------:R-:W-:Y:S01]  /*14e50*/  @P3 SHF.R.U32.HI R4, RZ, c[0x0][0x4f0], R5 ;  /* 0x00013c00ff043a19 */ /* 0x000fe20000011605 */
[----:B------:R-:W-:Y:S01]  /*14e60*/  IMAD.WIDE.U32 R6, R6, R0, RZ ;  /* 0x0000000006067225 */ /* 0x000fe200078e00ff */
[----:B----4-:R-:W-:-:S03]  /*14e70*/  SEL R5, R13, RZ, P2 ;  /* 0x000000ff0d057207 */ /* 0x010fc60001000000 */
[----:B------:R-:W-:-:S04]  /*14e80*/  IMAD.WIDE.U32 R8, R14, R114, RZ ;  /* 0x000000720e087225 */ /* 0x000fc800078e00ff */
[----:B------:R-:W-:Y:S01]  /*14e90*/  IMAD.IADD R13, R7, 0x1, R10 ;  /* 0x00000001070d7824 */ /* 0x000fe200078e020a */
[--C-:B-----5:R-:W-:Y:S01]  /*14ea0*/  IADD3 R14, P1, P0, R6, R8, R2.reuse ;  /* 0x00000008060e7210 */ /* 0x120fe2000783e002 */
[----:B------:R-:W-:Y:S01]  /*14eb0*/  IMAD.IADD R7, R9, 0x1, R11 ;  /* 0x0000000109077824 */ /* 0x000fe200078e020b */
[----:B------:R-:W-:Y:S01]  /*14ec0*/  SHF.R.S32.HI R6, RZ, 0x1f, R2 ;  /* 0x0000001fff067819 */ /* 0x000fe20000011402 */
[----:B------:R-:W-:Y:S02]  /*14ed0*/  IMAD.MOV R10, RZ, RZ, -R4 ;  /* 0x000000ffff0a7224 */ /* 0x000fe400078e0a04 */
        /* <DEDUP_REMOVED lines=24> */
[----:B------:R-:W-:-:S02]  /*15060*/  IMAD.IADD R115, R119, 0x1, -R115 ;  /* 0x0000000177737824 */ /* 0x000fc400078e0a73 */
[----:B------:R-:W-:Y:S01]  /*15070*/  IMAD.IADD R5, R118, 0x1, R111 ;  /* 0x0000000176057824 */ /* 0x000fe200078e026f */
[----:B------:R3:W-:Y:S02]  /*15080*/  SHFL.IDX PT, R9, R4, 0x1, 0x1c1f ;  /* 0x003c1f0004097f89 */ /* 0x0007e400000e0000 */
[----:B------:R-:W-:Y:S02]  /*15090*/  LOP3.LUT P0, RZ, R115, 0x3, RZ, 0xc0, !PT ;  /* 0x0000000373ff7812 */ /* 0x000fe4000780c0ff */
[----:B------:R-:W-:Y:S01]  /*150a0*/  IADD3 R7, R5, 0x8, RZ ;  /* 0x0000000805077810 */ /* 0x000fe20007ffe0ff */
[----:B---3--:R-:W-:-:S05]  /*150b0*/  IMAD R4, R12, c[0x0][0x4e8], RZ ;  /* 0x00013a000c047a24 */ /* 0x008fca00078e02ff */
[----:B------:R-:W-:-:S13]  /*150c0*/  ISETP.GE.OR P1, PT, R5, R4, P0 ;  /* 0x000000040500720c */ /* 0x000fda0000726670 */
[----:B-1----:R-:W-:Y:S01]  /*150d0*/  @!P1 ST.E [R10.64], R21 ;  /* 0x000000150a009985 */ /* 0x002fe2000c101906 */
[----:B------:R-:W-:-:S03]  /*150e0*/  ISETP.GE.AND P1, PT, R7, R4, PT ;  /* 0x000000040700720c */ /* 0x000fc60003f26270 */
[----:B------:R-:W1:Y:S01]  /*150f0*/  SHFL.IDX PT, R8, R8, 0x1, 0x1c1f ;  /* 0x003c1f0008087f89 */ /* 0x000e6200000e0000 */
[----:B------:R-:W-:-:S13]  /*15100*/  ISETP.GE.OR P0, PT, R7, R4, P0 ;  /* 0x000000040700720c */ /* 0x000fda0000706670 */
[----:B-1----:R1:W-:Y:S01]  /*15110*/  @!P0 ST.E [R8.64], R20 ;  /* 0x0000001408008985 */ /* 0x0023e2000c101906 */
[----:B------:R-:W-:Y:S02]  /*15120*/  ISETP.GE.AND P0, PT, R5, R4, PT ;  /* 0x000000040500720c */ /* 0x000fe40003f06270 */
[----:B--2---:R-:W-:-:S04]  /*15130*/  LOP3.LUT R15, R15, 0xfffffffd, RZ, 0xc0, !PT ;  /* 0xfffffffd0f0f7812 */ /* 0x004fc800078ec0ff */
[----:B------:R-:W-:-:S05]  /*15140*/  @P1 LOP3.LUT R15, R15, 0x2, RZ, 0xfc, !PT ;  /* 0x000000020f0f1812 */ /* 0x000fca00078efcff */
[----:B------:R1:W-:Y:S01]  /*15150*/  STL [R1+0x1c], R15 ;  /* 0x00001c0f01007387 */ /* 0x0003e20000100800 */
[----:B------:R-:W-:Y:S05]  /*15160*/  @P2 BRA `(.L_x_1721) ;  /* 0x00000b1000002947 */ /* 0x000fea0003800000 */
[----:B-1----:R-:W2:Y:S01]  /*15170*/  LDL R15, [R1+0x90] ;  /* 0x00009000010f7983 */ /* 0x002ea20000100800 */
[----:B------:R-:W-:Y:S01]  /*15180*/  IMAD R3, R6, c[0x0][0x3a0], RZ ;  /* 0x0000e80006037a24 */ /* 0x000fe200078e02ff */
[----:B------:R-:W-:Y:S01]  /*15190*/  SHF.R.S32.HI R8, RZ, 0x1f, R0 ;  /* 0x0000001fff087819 */ /* 0x000fe20000011400 */
        /* <DEDUP_REMOVED lines=28> */
[----:B--2---:R-:W-:-:S04]  /*15360*/  IADD3 R5, R15, R111, RZ ;  /* 0x0000006f0f057210 */ /* 0x004fc80007ffe0ff */
        /* <DEDUP_REMOVED lines=12> */
[----:B------:R-:W-:Y:S02]  /*15430*/  IADD3 R7, R9, R111, RZ ;  /* 0x0000006f09077210 */ /* 0x000fe40007ffe0ff */
        /* <DEDUP_REMOVED lines=9> */
.L_x_1789:
[----:B------:R-:W-:Y:S05]  /*154d0*/  BRA.DIV ~URZ, `(.L_x_1723) ;  /* 0x00004c327f007947 */ /* 0x000fea000b800000 */
[----:B------:R3:W4:Y:S02]  /*154e0*/  SHFL.IDX PT, R0, R15, RZ, 0x181f ;  /* 0x00181fff0f007589 */ /* 0x00072400000e0000 */
.L_x_1790:
[----:B------:R-:W-:Y:S01]  /*154f0*/  ISETP.GE.AND P0, PT, R7, R4, PT ;  /* 0x000000040700720c */ /* 0x000fe20003f06270 */
[----:B------:R-:W-:-:S12]  /*15500*/  BSSY B0, `(.L_x_1724) ;  /* 0x0000019000007945 */ /* 0x000fd80003800000 */
        /* <DEDUP_REMOVED lines=24> */
.L_x_1725:
[----:B------:R-:W-:Y:S05]  /*15690*/  BSYNC B0 ;  /* 0x0000000000007941 */ /* 0x000fea0003800000 */
.L_x_1724:
[----:B------:R-:W-:Y:S05]  /*156a0*/  BRA.DIV ~URZ, `(.L_x_1726) ;  /* 0x00004ac27f007947 */ /* 0x000fea000b800000 */
[----:B--2---:R2:W1:Y:S04]  /*156b0*/  SHFL.IDX PT, R6, R14, 0x1, 0x181f ;  /* 0x00381f000e067f89 */ /* 0x00446800000e0000 */
[----:B----4-:R2:W4:Y:S02]  /*156c0*/  SHFL.IDX PT, R0, R15, 0x1, 0x181f ;  /* 0x00381f000f007f89 */ /* 0x01052400000e0000 */
.L_x_1791:
        /* <DEDUP_REMOVED lines=27> */
.L_x_1728:
[----:B------:R-:W-:Y:S05]  /*15880*/  BSYNC B0 ;  /* 0x0000000000007941 */ /* 0x000fea0003800000 */
.L_x_1727:
[----:B------:R-:W-:Y:S05]  /*15890*/  BRA.DIV ~URZ, `(.L_x_1729) ;  /* 0x000049927f007947 */ /* 0x000fea000b800000 */
[----:B-1----:R1:W2:Y:S02]  /*158a0*/  SHFL.IDX PT, R6, R14, 0x2, 0x181f ;  /* 0x00581f000e067f89 */ /* 0x0022a400000e0000 */
.L_x_1792:
[----:B------:R-:W-:Y:S05]  /*158b0*/  BRA.DIV ~URZ, `(.L_x_1730) ;  /* 0x000049e27f007947 */ /* 0x000fea000b800000 */
[----:B----4-:R4:W1:Y:S02]  /*158c0*/  SHFL.IDX PT, R0, R15, 0x2, 0x181f ;  /* 0x00581f000f007f89 */ /* 0x01086400000e0000 */
.L_x_1793:
        /* <DEDUP_REMOVED lines=27> */
.L_x_1732:
[----:B------:R-:W-:Y:S05]  /*15a80*/  BSYNC B0 ;  /* 0x0000000000007941 */ /* 0x000fea0003800000 */
.L_x_1731:
[----:B------:R-:W-:Y:S05]  /*15a90*/  BRA.DIV ~URZ, `(.L_x_1733) ;  /* 0x000048627f007947 */ /* 0x000fea000b800000 */
[----:B--2---:R2:W3:Y:S04]  /*15aa0*/  SHFL.IDX PT, R6, R14, 0x3, 0x181f ;  /* 0x00781f000e067f89 */ /* 0x0044e800000e0000 */
[----:B-1----:R2:W1:Y:S02]  /*15ab0*/  SHFL.IDX PT, R0, R15, 0x3, 0x181f ;  /* 0x00781f000f007f89 */ /* 0x00246400000e0000 */
.L_x_1794:
        /* <DEDUP_REMOVED lines=8> */
[----:B------:R-:W3:Y:S01]  /*15b40*/  LDL R10, [R1+0x40] ;  /* 0x00004000010a7983 */ /* 0x000ee20000100800 */
[----:B-----5:R-:W-:-:S02]  /*15b50*/  ISETP.GE.AND P2, PT, R16, c[0x0][0x3c8], PT ;  /* 0x0000f20010007a0c */ /* 0x020fc40003f46270 */
[----:B--2---:R-:W-:Y:S02]  /*15b60*/  ISETP.GE.AND P1, PT, R13, c[0x0][0x3c8], PT ;  /* 0x0000f2000d007a0c */ /* 0x004fe40003f26270 */
[----:B----4-:R-:W-:-:S09]  /*15b70*/  ISETP.GE.AND P0, PT, R11, c[0x0][0x3c8], PT ;  /* 0x0000f2000b007a0c */ /* 0x010fd20003f06270 */
[CC--:B-1----:R-:W-:Y:S02]  /*15b80*/  @!P2 LEA R8, P5, R16.reuse, R0.reuse, 0x1 ;  /* 0x000000001008a211 */ /* 0x0c2fe400078a08ff */
[----:B------:R-:W-:Y:S02]  /*15b90*/  @!P1 LEA R4, P4, R13, R0, 0x1 ;  /* 0x000000000d049211 */ /* 0x000fe400078808ff */
[----:B------:R-:W-:Y:S02]  /*15ba0*/  @!P2 LEA.HI.X R9, R16, R6, R17, 0x1, P5 ;  /* 0x000000061009a211 */ /* 0x000fe400028f0c11 */
[----:B------:R-:W-:Y:S02]  /*15bb0*/  @!P0 LEA R2, P3, R11, R0, 0x1 ;  /* 0x000000000b028211 */ /* 0x000fe400078608ff */
[-C--:B---3--:R-:W-:Y:S02]  /*15bc0*/  @!P1 LEA.HI.X R5, R13, R6.reuse, R14, 0x1, P4 ;  /* 0x000000060d059211 */ /* 0x088fe400020f0c0e */
        /* <DEDUP_REMOVED lines=11> */
.L_x_1721:
        /* <DEDUP_REMOVED lines=34> */
.L_x_1795:
[----:B------:R-:W-:Y:S05]  /*15ea0*/  BRA.DIV ~URZ, `(.L_x_1736) ;  /* 0x000045827f007947 */ /* 0x000fea000b800000 */
[----:B------:R3:W4:Y:S02]  /*15eb0*/  SHFL.IDX PT, R0, R19, RZ, 0x1c1f ;  /* 0x001c1fff13007589 */ /* 0x00072400000e0000 */
.L_x_1796:
        /* <DEDUP_REMOVED lines=11> */
[----:B-----5:R-:W-:-:S02]  /*15f70*/  ISETP.GE.AND P1, PT, R115, c[0x0][0x3c8], PT ;  /* 0x0000f20073007a0c */ /* 0x020fc40003f26270 */
[----:B---3--:R-:W-:-:S11]  /*15f80*/  ISETP.GE.AND P0, PT, R13, c[0x0][0x3c8], PT ;  /* 0x0000f2000d007a0c */ /* 0x008fd60003f06270 */
[-C--:B------:R-:W-:Y:S02]  /*15f90*/  @!P1 LEA R8, P2, R115, R0.reuse, 0x2 ;  /* 0x0000000073089211 */ /* 0x080fe400078410ff */
[----:B------:R-:W-:Y:S02]  /*15fa0*/  @!P0 LEA R6, P5, R13, R0, 0x2 ;  /* 0x000000000d068211 */ /* 0x000fe400078a10ff */
[-C--:B----4-:R-:W-:Y:S02]  /*15fb0*/  @!P1 LEA.HI.X R9, R115, R4.reuse, R10, 0x2, P2 ;  /* 0x0000000473099211 */ /* 0x090fe400010f140a */
[----:B--2---:R-:W-:-:S03]  /*15fc0*/  @!P0 LEA.HI.X R7, R13, R4, R14, 0x2, P5 ;  /* 0x000000040d078211 */ /* 0x004fc600028f140e */
[----:B------:R2:W-:Y:S04]  /*15fd0*/  @!P1 ST.E.64 [R8.64], R24 ;  /* 0x0000001808009985 */ /* 0x0005e8000c101b06 */
[----:B------:R3:W-:Y:S04]  /*15fe0*/  @!P0 ST.E.64 [R6.64], R22 ;  /* 0x0000001606008985 */ /* 0x0007e8000c101b06 */
[----:B--2---:R-:W2:Y:S04]  /*15ff0*/  LDL R24, [R1+0x84] ;  /* 0x0000840001187983 */ /* 0x004ea80000100800 */
[----:B---3--:R-:W3:Y:S04]  /*16000*/  LDL R22, [R1+0x80] ;  /* 0x0000800001167983 */ /* 0x008ee80000100800 */
[----:B------:R-:W4:Y:S04]  /*16010*/  LDL R25, [R1+0x9c] ;  /* 0x00009c0001197983 */ /* 0x000f280000100800 */
[----:B------:R-:W5:Y:S01]  /*16020*/  LDL R23, [R1+0x98] ;  /* 0x0000980001177983 */ /* 0x000f620000100800 */
[----:B------:R-:W-:-:S04]  /*16030*/  IADD3 R2, R115, 0x18, RZ ;  /* 0x0000001873027810 */ /* 0x000fc80007ffe0ff */
[----:B------:R-:W-:Y:S02]  /*16040*/  ISETP.GE.AND P3, PT, R2, c[0x0][0x3c8], PT ;  /* 0x0000f20002007a0c */ /* 0x000fe40003f66270 */
[----:B------:R-:W-:Y:S02]  /*16050*/  ISETP.GE.AND P4, PT, R12, c[0x0][0x3c8], PT ;  /* 0x0000f2000c007a0c */ /* 0x000fe40003f86270 */
[----:B------:R-:W-:Y:S02]  /*16060*/  SHF.R.S32.HI R3, RZ, 0x1f, R2 ;  /* 0x0000001fff037819 */ /* 0x000fe40000011402 */
[----:B------:R-:W-:-:S07]  /*16070*/  IADD3 R5, R115, 0x20, RZ ;  /* 0x0000002073057810 */ /* 0x000fce0007ffe0ff */
[C---:B------:R-:W-:Y:S02]  /*16080*/  @!P3 LEA R10, P2, R2.reuse, R0, 0x2 ;  /* 0x00000000020ab211 */ /* 0x040fe400078410ff */
[----:B------:R-:W-:Y:S02]  /*16090*/  ISETP.GE.AND P6, PT, R5, c[0x0][0x3c8], PT ;  /* 0x0000f20005007a0c */ /* 0x000fe40003fc6270 */
[----:B------:R-:W-:Y:S02]  /*160a0*/  @!P3 LEA.HI.X R11, R2, R4, R3, 0x2, P2 ;  /* 0x00000004020bb211 */ /* 0x000fe400010f1403 */
[----:B------:R-:W-:Y:S02]  /*160b0*/  IADD3 R3, R115, 0x28, RZ ;  /* 0x0000002873037810 */ /* 0x000fe40007ffe0ff */
[----:B------:R-:W-:Y:S02]  /*160c0*/  SHF.R.S32.HI R6, RZ, 0x1f, R12 ;  /* 0x0000001fff067819 */ /* 0x000fe4000001140c */
[----:B------:R-:W-:-:S02]  /*160d0*/  ISETP.GE.AND P5, PT, R3, c[0x0][0x3c8], PT ;  /* 0x0000f20003007a0c */ /* 0x000fc40003fa6270 */
[C---:B------:R-:W-:Y:S02]  /*160e0*/  @!P4 LEA R8, P0, R12.reuse, R0, 0x2 ;  /* 0x000000000c08c211 */ /* 0x040fe400078010ff */
[----:B------:R-:W-:Y:S02]  /*160f0*/  IADD3 R2, R115, 0x30, RZ ;  /* 0x0000003073027810 */ /* 0x000fe40007ffe0ff */
[----:B------:R-:W-:Y:S02]  /*16100*/  @!P4 LEA.HI.X R9, R12, R4, R6, 0x2, P0 ;  /* 0x000000040c09c211 */ /* 0x000fe400000f1406 */
[----:B------:R-:W-:Y:S02]  /*16110*/  ISETP.GE.AND P2, PT, R2, c[0x0][0x3c8], PT ;  /* 0x0000f20002007a0c */ /* 0x000fe40003f46270 */
[----:B------:R-:W-:Y:S02]  /*16120*/  SHF.R.S32.HI R7, RZ, 0x1f, R5 ;  /* 0x0000001fff077819 */ /* 0x000fe40000011405 */
[----:B------:R-:W-:-:S02]  /*16130*/  @!P6 LEA R16, P0, R5, R0, 0x2 ;  /* 0x000000000510e211 */ /* 0x000fc400078010ff */
[----:B------:R-:W-:Y:S01]  /*16140*/  IADD3 R6, R115, 0x38, RZ ;  /* 0x0000003873067810 */ /* 0x000fe20007ffe0ff */
[----:B------:R1:W-:Y:S01]  /*16150*/  @!P4 ST.E.64 [R8.64], R28 ;  /* 0x0000001c0800c985 */ /* 0x0003e2000c101b06 */
[----:B------:R-:W-:Y:S02]  /*16160*/  @!P6 LEA.HI.X R17, R5, R4, R7, 0x2, P0 ;  /* 0x000000040511e211 */ /* 0x000fe400000f1407 */
[----:B------:R-:W-:Y:S01]  /*16170*/  ISETP.GE.AND P4, PT, R6, c[0x0][0x3c8], PT ;  /* 0x0000f20006007a0c */ /* 0x000fe20003f86270 */
[----:B------:R1:W-:Y:S01]  /*16180*/  @!P3 ST.E.64 [R10.64], R26 ;  /* 0x0000001a0a00b985 */ /* 0x0003e2000c101b06 */
[----:B------:R-:W-:Y:S02]  /*16190*/  IADD3 R5, R115, 0x40, RZ ;  /* 0x0000004073057810 */ /* 0x000fe40007ffe0ff */
[----:B------:R-:W-:Y:S02]  /*161a0*/  SHF.R.S32.HI R7, RZ, 0x1f, R2 ;  /* 0x0000001fff077819 */ /* 0x000fe40000011402 */
[----:B------:R-:W-:-:S04]  /*161b0*/  @!P2 LEA R14, P0, R2, R0, 0x2 ;  /* 0x00000000020ea211 */ /* 0x000fc800078010ff */
[----:B------:R-:W-:-:S03]  /*161c0*/  @!P2 LEA.HI.X R15, R2, R4, R7, 0x2, P0 ;  /* 0x00000004020fa211 */ /* 0x000fc600000f1407 */
[-C--:B------:R-:W-:Y:S02]  /*161d0*/  @!P4 LEA R12, P0, R6, R0.reuse, 0x2 ;  /* 0x00000000060cc211 */ /* 0x080fe400078010ff */
[----:B-1----:R-:W-:Y:S02]  /*161e0*/  SHF.R.S32.HI R8, RZ, 0x1f, R3 ;  /* 0x0000001fff087819 */ /* 0x002fe40000011403 */
[----:B------:R-:W-:-:S04]  /*161f0*/  @!P5 LEA R10, P1, R3, R0, 0x2 ;  /* 0x00000000030ad211 */ /* 0x000fc800078210ff */
[-C--:B------:R-:W-:Y:S02]  /*16200*/  @!P5 LEA.HI.X R11, R3, R4.reuse, R8, 0x2, P1 ;  /* 0x00000004030bd211 */ /* 0x080fe400008f1408 */
[----:B------:R-:W-:Y:S02]  /*16210*/  ISETP.GE.AND P1, PT, R5, c[0x0][0x3c8], PT ;  /* 0x0000f20005007a0c */ /* 0x000fe40003f26270 */
[----:B------:R-:W-:Y:S02]  /*16220*/  SHF.R.S32.HI R3, RZ, 0x1f, R6 ;  /* 0x0000001fff037819 */ /* 0x000fe40000011406 */
[----:B------:R-:W-:Y:S02]  /*16230*/  IADD3 R2, R115, 0x48, RZ ;  /* 0x0000004873027810 */ /* 0x000fe40007ffe0ff */
[----:B------:R-:W-:Y:S02]  /*16240*/  @!P4 LEA.HI.X R13, R6, R4, R3, 0x2, P0 ;  /* 0x00000004060dc211 */ /* 0x000fe400000f1403 */
[----:B------:R-:W-:Y:S01]  /*16250*/  SHF.R.S32.HI R3, RZ, 0x1f, R5 ;  /* 0x0000001fff037819 */ /* 0x000fe20000011405 */
[----:B------:R-:W-:Y:S04]  /*16260*/  @!P6 ST.E.64 [R16.64], R30 ;  /* 0x0000001e1000e985 */ /* 0x000fe8000c101b06 */
[----:B------:R-:W-:-:S02]  /*16270*/  @!P1 LEA R8, P0, R5, R0, 0x2 ;  /* 0x0000000005089211 */ /* 0x000fc400078010ff */
[----:B------:R-:W-:Y:S02]  /*16280*/  ISETP.GE.AND P6, PT, R2, c[0x0][0x3c8], PT ;  /* 0x0000f20002007a0c */ /* 0x000fe40003fc6270 */
[----:B------:R-:W-:Y:S02]  /*16290*/  @!P1 LEA.HI.X R9, R5, R4, R3, 0x2, P0 ;  /* 0x0000000405099211 */ /* 0x000fe400000f1403 */
[C---:B------:R-:W-:Y:S02]  /*162a0*/  IADD3 R5, R115.reuse, 0x50, RZ ;  /* 0x0000005073057810 */ /* 0x040fe40007ffe0ff */
[----:B------:R-:W-:Y:S02]  /*162b0*/  IADD3 R3, R115, 0x58, RZ ;  /* 0x0000005873037810 */ /* 0x000fe40007ffe0ff */
[----:B------:R-:W-:Y:S01]  /*162c0*/  ISETP.GE.AND P3, PT, R5, c[0x0][0x3c8], PT ;  /* 0x0000f20005007a0c */ /* 0x000fe20003f66270 */
[----:B------:R1:W-:Y:S04]  /*162d0*/  @!P5 ST.E.64 [R10.64], R34 ;  /* 0x000000220a00d985 */ /* 0x0003e8000c101b06 */
[----:B------:R-:W-:Y:S01]  /*162e0*/  @!P2 ST.E.64 [R14.64], R32 ;  /* 0x000000200e00a985 */ /* 0x000fe2000c101b06 */
[----:B------:R-:W-:-:S02]  /*162f0*/  ISETP.GE.AND P2, PT, R3, c[0x0][0x3c8], PT ;  /* 0x0000f20003007a0c */ /* 0x000fc40003f46270 */
[----:B------:R-:W-:Y:S02]  /*16300*/  SHF.R.S32.HI R6, RZ, 0x1f, R2 ;  /* 0x0000001fff067819 */ /* 0x000fe40000011402 */
[----:B------:R-:W-:Y:S01]  /*16310*/  IADD3 R7, R115, 0x60, RZ ;  /* 0x0000006073077810 */ /* 0x000fe20007ffe0ff */
[----:B------:R-:W-:Y:S03]  /*16320*/  @!P4 ST.E.64 [R12.64], R132 ;  /* 0x000000840c00c985 */ /* 0x000fe6000c101b06 */
[----:B------:R-:W-:Y:S01]  /*16330*/  ISETP.GE.AND P4, PT, R7, c[0x0][0x3c8], PT ;  /* 0x0000f20007007a0c */ /* 0x000fe20003f86270 */
[----:B------:R1:W-:Y:S02]  /*16340*/  @!P1 ST.E.64 [R8.64], R36 ;  /* 0x0000002408009985 */ /* 0x0003e4000c101b06 */
[----:B-1----:R-:W-:-:S04]  /*16350*/  @!P6 LEA R10, P0, R2, R0, 0x2 ;  /* 0x00000000020ae211 */ /* 0x002fc800078010ff */
[----:B------:R-:W-:Y:S02]  /*16360*/  @!P6 LEA.HI.X R11, R2, R4, R6, 0x2, P0 ;  /* 0x00000004020be211 */ /* 0x000fe400000f1406 */
[----:B------:R-:W-:Y:S02]  /*16370*/  IADD3 R2, R115, 0x68, RZ ;  /* 0x0000006873027810 */ /* 0x000fe40007ffe0ff */
[----:B------:R-:W-:Y:S02]  /*16380*/  SHF.R.S32.HI R6, RZ, 0x1f, R3 ;  /* 0x0000001fff067819 */ /* 0x000fe40000011403 */
[----:B------:R-:W-:Y:S02]  /*16390*/  SHF.R.S32.HI R9, RZ, 0x1f, R5 ;  /* 0x0000001fff097819 */ /* 0x000fe40000011405 */
[-C--:B------:R-:W-:Y:S02]  /*163a0*/  @!P3 LEA R8, P1, R5, R0.reuse, 0x2 ;  /* 0x000000000508b211 */ /* 0x080fe400078210ff */
[----:B------:R-:W-:-:S02]  /*163b0*/  @!P2 LEA R14, P0, R3, R0, 0x2 ;  /* 0x00000000030ea211 */ /* 0x000fc400078010ff */
[-C--:B------:R-:W-:Y:S02]  /*163c0*/  @!P3 LEA.HI.X R9, R5, R4.reuse, R9, 0x2, P1 ;  /* 0x000000040509b211 */ /* 0x080fe400008f1409 */
[----:B------:R-:W-:Y:S02]  /*163d0*/  ISETP.GE.AND P1, PT, R2, c[0x0][0x3c8], PT ;  /* 0x0000f20002007a0c */ /* 0x000fe40003f26270 */
[----:B------:R-:W-:Y:S02]  /*163e0*/  @!P2 LEA.HI.X R15, R3, R4, R6, 0x2, P0 ;  /* 0x00000004030fa211 */ /* 0x000fe400000f1406 */
[----:B------:R-:W-:Y:S02]  /*163f0*/  IADD3 R6, R115, 0x70, RZ ;  /* 0x0000007073067810 */ /* 0x000fe40007ffe0ff */
[----:B------:R-:W-:Y:S02]  /*16400*/  SHF.R.S32.HI R3, RZ, 0x1f, R7 ;  /* 0x0000001fff037819 */ /* 0x000fe40000011407 */
[----:B------:R-:W-:-:S02]  /*16410*/  @!P4 LEA R12, P0, R7, R0, 0x2 ;  /* 0x00000000070cc211 */ /* 0x000fc400078010ff */
[----:B------:R-:W-:Y:S02]  /*16420*/  ISETP.GE.AND P5, PT, R6, c[0x0][0x3c8], PT ;  /* 0x0000f20006007a0c */ /* 0x000fe40003fa6270 */
[----:B------:R-:W-:Y:S01]  /*16430*/  IADD3 R5, R115, 0x78, RZ ;  /* 0x0000007873057810 */ /* 0x000fe20007ffe0ff */
[----:B------:R1:W-:Y:S01]  /*16440*/  @!P6 ST.E.64 [R10.64], R40 ;  /* 0x000000280a00e985 */ /* 0x0003e2000c101b06 */
[----:B------:R-:W-:Y:S02]  /*16450*/  @!P4 LEA.HI.X R13, R7, R4, R3, 0x2, P0 ;  /* 0x00000004070dc211 */ /* 0x000fe400000f1403 */
[----:B------:R-:W-:Y:S01]  /*16460*/  SHF.R.S32.HI R3, RZ, 0x1f, R2 ;  /* 0x0000001fff037819 */ /* 0x000fe20000011402 */
[----:B------:R1:W-:Y:S01]  /*16470*/  @!P3 ST.E.64 [R8.64], R134 ;  /* 0x000000860800b985 */ /* 0x0003e2000c101b06 */
[----:B------:R-:W-:-:S03]  /*16480*/  ISETP.GE.AND P3, PT, R5, c[0x0][0x3c8], PT ;  /* 0x0000f20005007a0c */ /* 0x000fc60003f66270 */
[----:B------:R1:W-:Y:S04]  /*16490*/  @!P2 ST.E.64 [R14.64], R44 ;  /* 0x0000002c0e00a985 */ /* 0x0003e8000c101b06 */
[----:B------:R-:W-:Y:S01]  /*164a0*/  @!P4 ST.E.64 [R12.64], R52 ;  /* 0x000000340c00c985 */ /* 0x000fe2000c101b06 */
[----:B-1----:R-:W-:-:S04]  /*164b0*/  @!P1 LEA R10, P0, R2, R0, 0x2 ;  /* 0x00000000020a9211 */ /* 0x002fc800078010ff */
[----:B------:R-:W-:Y:S02]  /*164c0*/  @!P1 LEA.HI.X R11, R2, R4, R3, 0x2, P0 ;  /* 0x00000004020b9211 */ /* 0x000fe400000f1403 */
[----:B------:R-:W-:Y:S02]  /*164d0*/  IADD3 R3, R115, 0x80, RZ ;  /* 0x0000008073037810 */ /* 0x000fe40007ffe0ff */
[----:B------:R-:W-:Y:S02]  /*164e0*/  SHF.R.S32.HI R2, RZ, 0x1f, R6 ;  /* 0x0000001fff027819 */ /* 0x000fe40000011406 */
[C---:B------:R-:W-:Y:S02]  /*164f0*/  @!P5 LEA R16, P0, R6.reuse, R0, 0x2 ;  /* 0x000000000610d211 */ /* 0x040fe400078010ff */
[----:B------:R-:W-:Y:S02]  /*16500*/  ISETP.GE.AND P2, PT, R3, c[0x0][0x3c8], PT ;  /* 0x0000f20003007a0c */ /* 0x000fe40003f46270 */
[----:B------:R-:W-:Y:S01]  /*16510*/  IADD3 R8, R115, 0x88, RZ ;  /* 0x0000008873087810 */ /* 0x000fe20007ffe0ff */
[----:B------:R1:W-:Y:S01]  /*16520*/  @!P1 ST.E.64 [R10.64], R48 ;  /* 0x000000300a009985 */ /* 0x0003e2000c101b06 */
[----:B------:R-:W-:-:S02]  /*16530*/  @!P5 LEA.HI.X R17, R6, R4, R2, 0x2, P0 ;  /* 0x000000040611d211 */ /* 0x000fc400000f1402 */
[----:B------:R-:W-:Y:S02]  /*16540*/  ISETP.GE.AND P6, PT, R8, c[0x0][0x3c8], PT ;  /* 0x0000f20008007a0c */ /* 0x000fe40003fc6270 */
[----:B------:R-:W-:Y:S02]  /*16550*/  SHF.R.S32.HI R6, RZ, 0x1f, R5 ;  /* 0x0000001fff067819 */ /* 0x000fe40000011405 */
[----:B------:R-:W-:Y:S02]  /*16560*/  IADD3 R2, R115, 0x90, RZ ;  /* 0x0000009073027810 */ /* 0x000fe40007ffe0ff */
[----:B------:R-:W-:Y:S02]  /*16570*/  SHF.R.S32.HI R7, RZ, 0x1f, R3 ;  /* 0x0000001fff077819 */ /* 0x000fe40000011403 */
[----:B------:R-:W-:-:S04]  /*16580*/  @!P2 LEA R14, P0, R3, R0, 0x2 ;  /* 0x00000000030ea211 */ /* 0x000fc800078010ff */
[----:B------:R-:W-:Y:S02]  /*16590*/  @!P2 LEA.HI.X R15, R3, R4, R7, 0x2, P0 ;  /* 0x00000004030fa211 */ /* 0x000fe400000f1407 */
[----:B-1----:R-:W-:-:S04]  /*165a0*/  @!P3 LEA R10, P1, R5, R0, 0x2 ;  /* 0x00000000050ab211 */ /* 0x002fc800078210ff */
[----:B------:R-:W-:Y:S02]  /*165b0*/  @!P3 LEA.HI.X R11, R5, R4, R6, 0x2, P1 ;  /* 0x00000004050bb211 */ /* 0x000fe400008f1406 */
[----:B------:R-:W-:Y:S02]  /*165c0*/  ISETP.GE.AND P1, PT, R2, c[0x0][0x3c8], PT ;  /* 0x0000f20002007a0c */ /* 0x000fe40003f26270 */
[----:B------:R-:W-:Y:S02]  /*165d0*/  SHF.R.S32.HI R3, RZ, 0x1f, R8 ;  /* 0x0000001fff037819 */ /* 0x000fe40000011408 */
[C---:B------:R-:W-:Y:S02]  /*165e0*/  @!P6 LEA R12, P0, R8.reuse, R0, 0x2 ;  /* 0x00000000080ce211 */ /* 0x040fe400078010ff */
[----:B------:R-:W-:Y:S01]  /*165f0*/  IADD3 R7, R115, 0x98, RZ ;  /* 0x0000009873077810 */ /* 0x000fe20007ffe0ff */
[----:B------:R-:W-:Y:S01]  /*16600*/  @!P5 ST.E.64 [R16.64], R56 ;  /* 0x000000381000d985 */ /* 0x000fe2000c101b06 */
[----:B------:R-:W-:-:S02]  /*16610*/  @!P6 LEA.HI.X R13, R8, R4, R3, 0x2, P0 ;  /* 0x00000004080de211 */ /* 0x000fc400000f1403 */
[----:B------:R-:W-:Y:S02]  /*16620*/  ISETP.GE.AND P5, PT, R7, c[0x0][0x3c8], PT ;  /* 0x0000f20007007a0c */ /* 0x000fe40003fa6270 */
[----:B------:R-:W-:Y:S02]  /*16630*/  SHF.R.S32.HI R3, RZ, 0x1f, R2 ;  /* 0x0000001fff037819 */ /* 0x000fe40000011402 */
[C---:B------:R-:W-:Y:S02]  /*16640*/  @!P1 LEA R8, P0, R2.reuse, R0, 0x2 ;  /* 0x0000000002089211 */ /* 0x040fe400078010ff */
[C---:B------:R-:W-:Y:S02]  /*16650*/  IADD3 R6, R115.reuse, 0xa0, RZ ;  /* 0x000000a073067810 */ /* 0x040fe40007ffe0ff */
[----:B------:R-:W-:Y:S01]  /*16660*/  IADD3 R5, R115, 0xa8, RZ ;  /* 0x000000a873057810 */ /* 0x000fe20007ffe0ff */
[----:B------:R1:W-:Y:S01]  /*16670*/  @!P3 ST.E.64 [R10.64], R64 ;  /* 0x000000400a00b985 */ /* 0x0003e2000c101b06 */
[----:B------:R-:W-:-:S02]  /*16680*/  @!P1 LEA.HI.X R9, R2, R4, R3, 0x2, P0 ;  /* 0x0000000402099211 */ /* 0x000fc400000f1403 */
[----:B------:R-:W-:Y:S02]  /*16690*/  ISETP.GE.AND P3, PT, R6, c[0x0][0x3c8], PT ;  /* 0x0000f20006007a0c */ /* 0x000fe40003f66270 */
[----:B------:R-:W-:Y:S02]  /*166a0*/  ISETP.GE.AND P4, PT, R5, c[0x0][0x3c8], PT ;  /* 0x0000f20005007a0c */ /* 0x000fe40003f86270 */
[----:B------:R-:W-:Y:S01]  /*166b0*/  IADD3 R3, R115, 0xb0, RZ ;  /* 0x000000b073037810 */ /* 0x000fe20007ffe0ff */
[----:B------:R2:W-:Y:S04]  /*166c0*/  @!P2 ST.E.64 [R14.64], R60 ;  /* 0x0000003c0e00a985 */ /* 0x0005e8000c101b06 */
[----:B------:R-:W-:Y:S01]  /*166d0*/  @!P6 ST.E.64 [R12.64], R72 ;  /* 0x000000480c00e985 */ /* 0x000fe2000c101b06 */
[----:B------:R-:W-:-:S02]  /*166e0*/  ISETP.GE.AND P6, PT, R3, c[0x0][0x3c8], PT ;  /* 0x0000f20003007a0c */ /* 0x000fc40003fc6270 */
[----:B------:R-:W-:Y:S01]  /*166f0*/  SHF.R.S32.HI R2, RZ, 0x1f, R7 ;  /* 0x0000001fff027819 */ /* 0x000fe20000011407 */
[----:B------:R3:W-:Y:S01]  /*16700*/  @!P1 ST.E.64 [R8.64], R68 ;  /* 0x0000004408009985 */ /* 0x0007e2000c101b06 */
[-C--:B-1----:R-:W-:Y:S02]  /*16710*/  @!P3 LEA R10, P1, R6, R0.reuse, 0x2 ;  /* 0x00000000060ab211 */ /* 0x082fe400078210ff */
[----:B--2---:R-:W-:-:S04]  /*16720*/  @!P5 LEA R14, P0, R7, R0, 0x2 ;  /* 0x00000000070ed211 */ /* 0x004fc800078010ff */
[----:B------:R-:W-:Y:S02]  /*16730*/  @!P5 LEA.HI.X R15, R7, R4, R2, 0x2, P0 ;  /* 0x00000004070fd211 */ /* 0x000fe400000f1402 */
[----:B------:R-:W-:Y:S02]  /*16740*/  SHF.R.S32.HI R7, RZ, 0x1f, R5 ;  /* 0x0000001fff077819 */ /* 0x000fe40000011405 */
[----:B---3--:R-:W-:Y:S02]  /*16750*/  SHF.R.S32.HI R8, RZ, 0x1f, R6 ;  /* 0x0000001fff087819 */ /* 0x008fe40000011406 */
[----:B------:R-:W-:Y:S02]  /*16760*/  @!P4 LEA R12, P0, R5, R0, 0x2 ;  /* 0x00000000050cc211 */ /* 0x000fe400078010ff */
[----:B------:R-:W-:Y:S02]  /*16770*/  IADD3 R2, R115, 0xb8, RZ ;  /* 0x000000b873027810 */ /* 0x000fe40007ffe0ff */
[----:B------:R-:W-:-:S02]  /*16780*/  @!P3 LEA.HI.X R11, R6, R4, R8, 0x2, P1 ;  /* 0x00000004060bb211 */ /* 0x000fc400008f1408 */
[----:B------:R-:W-:Y:S02]  /*16790*/  @!P4 LEA.HI.X R13, R5, R4, R7, 0x2, P0 ;  /* 0x00000004050dc211 */ /* 0x000fe400000f1407 */
[----:B------:R-:W-:Y:S02]  /*167a0*/  ISETP.GE.AND P1, PT, R2, c[0x0][0x3c8], PT ;  /* 0x0000f20002007a0c */ /* 0x000fe40003f26270 */
[----:B------:R-:W-:Y:S02]  /*167b0*/  SHF.R.S32.HI R5, RZ, 0x1f, R3 ;  /* 0x0000001fff057819 */ /* 0x000fe40000011403 */
[----:B------:R-:W-:-:S04]  /*167c0*/  @!P6 LEA R8, P0, R3, R0, 0x2 ;  /* 0x000000000308e211 */ /* 0x000fc800078010ff */
[----:B------:R-:W-:Y:S02]  /*167d0*/  @!P6 LEA.HI.X R9, R3, R4, R5, 0x2, P0 ;  /* 0x000000040309e211 */ /* 0x000fe400000f1405 */
[----:B------:R-:W-:Y:S01]  /*167e0*/  IADD3 R3, R115, 0xc0, RZ ;  /* 0x000000c073037810 */ /* 0x000fe20007ffe0ff */
[----:B------:R1:W-:Y:S03]  /*167f0*/  @!P5 ST.E.64 [R14.64], R76 ;  /* 0x0000004c0e00d985 */ /* 0x0003e6000c101b06 */
[----:B------:R-:W-:Y:S02]  /*16800*/  ISETP.GE.AND P2, PT, R3, c[0x0][0x3c8], PT ;  /* 0x0000f20003007a0c */ /* 0x000fe40003f46270 */
[----:B------:R-:W-:Y:S02]  /*16810*/  SHF.R.S32.HI R5, RZ, 0x1f, R2 ;  /* 0x0000001fff057819 */ /* 0x000fe40000011402 */
[----:B------:R-:W-:Y:S01]  /*16820*/  IADD3 R6, R115, 0xc8, RZ ;  /* 0x000000c873067810 */ /* 0x000fe20007ffe0ff */
[----:B------:R-:W-:Y:S01]  /*16830*/  @!P3 ST.E.64 [R10.64], R136 ;  /* 0x000000880a00b985 */ /* 0x000fe2000c101b06 */
[----:B------:R-:W-:-:S03]  /*16840*/  SHF.R.S32.HI R7, RZ, 0x1f, R3 ;  /* 0x0000001fff077819 */ /* 0x000fc60000011403 */
[----:B------:R2:W-:Y:S04]  /*16850*/  @!P4 ST.E.64 [R12.64], R80 ;  /* 0x000000500c00c985 */ /* 0x0005e8000c101b06 */
[----:B------:R3:W-:Y:S01]  /*16860*/  @!P6 ST.E.64 [R8.64], R88 ;  /* 0x000000580800e985 */ /* 0x0007e2000c101b06 */
[----:B-1----:R-:W-:-:S04]  /*16870*/  @!P1 LEA R14, P0, R2, R0, 0x2 ;  /* 0x00000000020e9211 */ /* 0x002fc800078010ff */
[----:B------:R-:W-:Y:S02]  /*16880*/  @!P1 LEA.HI.X R15, R2, R4, R5, 0x2, P0 ;  /* 0x00000004020f9211 */ /* 0x000fe400000f1405 */
[----:B------:R-:W-:Y:S02]  /*16890*/  IADD3 R5, R115, 0xd0, RZ ;  /* 0x000000d073057810 */ /* 0x000fe40007ffe0ff */
[----:B------:R-:W-:Y:S02]  /*168a0*/  ISETP.GE.AND P1, PT, R6, c[0x0][0x3c8], PT ;  /* 0x0000f20006007a0c */ /* 0x000fe40003f26270 */
[----:B------:R-:W-:Y:S02]  /*168b0*/  ISETP.GE.AND P5, PT, R5, c[0x0][0x3c8], PT ;  /* 0x0000f20005007a0c */ /* 0x000fe40003fa6270 */
[----:B--2---:R-:W-:Y:S02]  /*168c0*/  @!P2 LEA R12, P0, R3, R0, 0x2 ;  /* 0x00000000030ca211 */ /* 0x004fe400078010ff */
[----:B------:R-:W-:-:S02]  /*168d0*/  ISETP.GE.AND P6, PT, R2, c[0x0][0x3c8], PT ;  /* 0x0000f20002007a0c */ /* 0x000fc40003fc6270 */
[----:B------:R-:W-:Y:S02]  /*168e0*/  @!P2 LEA.HI.X R13, R3, R4, R7, 0x2, P0 ;  /* 0x00000004030da211 */ /* 0x000fe400000f1407 */
[----:B------:R-:W-:-:S04]  /*168f0*/  IADD3 R3, R115, 0xd8, RZ ;  /* 0x000000d873037810 */ /* 0x000fc80007ffe0ff */
[----:B------:R-:W-:Y:S02]  /*16900*/  ISETP.GE.AND P4, PT, R3, c[0x0][0x3c8], PT ;  /* 0x0000f20003007a0c */ /* 0x000fe40003f86270 */
[----:B---3--:R-:W-:Y:S02]  /*16910*/  SHF.R.S32.HI R9, RZ, 0x1f, R6 ;  /* 0x0000001fff097819 */ /* 0x008fe40000011406 */
[CC--:B------:R-:W-:Y:S02]  /*16920*/  @!P1 LEA R8, P0, R6.reuse, R0.reuse, 0x2 ;  /* 0x0000000006089211 */ /* 0x0c0fe400078010ff */
[----:B------:R-:W-:Y:S02]  /*16930*/  SHF.R.S32.HI R7, RZ, 0x1f, R5 ;  /* 0x0000001fff077819 */ /* 0x000fe40000011405 */
[----:B------:R-:W-:Y:S01]  /*16940*/  @!P5 LEA R10, P3, R5, R0, 0x2 ;  /* 0x00000000050ad211 */ /* 0x000fe200078610ff */
[----:B------:R-:W-:Y:S01]  /*16950*/  @!P6 ST.E.64 [R14.64], R144 ;  /* 0x000000900e00e985 */ /* 0x000fe2000c101b06 */
[----:B------:R-:W-:-:S02]  /*16960*/  @!P1 LEA.HI.X R9, R6, R4, R9, 0x2, P0 ;  /* 0x0000000406099211 */ /* 0x000fc400000f1409 */
[----:B------:R-:W-:Y:S01]  /*16970*/  @!P5 LEA.HI.X R11, R5, R4, R7, 0x2, P3 ;  /* 0x00000004050bd211 */ /* 0x000fe200018f1407 */
[----:B------:R-:W-:Y:S01]  /*16980*/  @!P2 ST.E.64 [R12.64], R140 ;  /* 0x0000008c0c00a985 */ /* 0x000fe2000c101b06 */
[----:B------:R-:W-:Y:S02]  /*16990*/  ISETP.GE.AND P3, PT, R111, c[0x0][0x3c8], PT ;  /* 0x0000f2006f007a0c */ /* 0x000fe40003f66270 */
[----:B------:R-:W-:Y:S01]  /*169a0*/  ISETP.GE.AND P2, PT, R24, c[0x0][0x3c8], PT ;  /* 0x0000f20018007a0c */ /* 0x000fe20003f46270 */
[----:B------:R1:W-:Y:S01]  /*169b0*/  @!P1 ST.E.64 [R8.64], R92 ;  /* 0x0000005c08009985 */ /* 0x0003e2000c101b06 */
[----:B------:R-:W-:Y:S02]  /*169c0*/  SHF.R.S32.HI R5, RZ, 0x1f, R3 ;  /* 0x0000001fff057819 */ /* 0x000fe40000011403 */
[----:B------:R-:W-:Y:S02]  /*169d0*/  @!P4 LEA R2, P6, R3, R0, 0x2 ;  /* 0x000000000302c211 */ /* 0x000fe400078c10ff */
[----:B------:R-:W-:-:S02]  /*169e0*/  ISETP.GE.AND P1, PT, R22, c[0x0][0x3c8], PT ;  /* 0x0000f20016007a0c */ /* 0x000fc40003f26270 */
[----:B------:R-:W-:Y:S02]  /*169f0*/  ISETP.GE.AND P0, PT, R20, c[0x0][0x3c8], PT ;  /* 0x0000f20014007a0c */ /* 0x000fe40003f06270 */
[----:B------:R-:W-:Y:S01]  /*16a00*/  @!P4 LEA.HI.X R3, R3, R4, R5, 0x2, P6 ;  /* 0x000000040303c211 */ /* 0x000fe200030f1405 */
[----:B------:R2:W-:Y:S04]  /*16a10*/  @!P5 ST.E.64 [R10.64], R96 ;  /* 0x000000600a00d985 */ /* 0x0005e8000c101b06 */
[----:B------:R3:W-:Y:S01]  /*16a20*/  @!P4 ST.E.64 [R2.64], R100 ;  /* 0x000000640200c985 */ /* 0x0007e2000c101b06 */
[----:B-1----:R-:W-:-:S04]  /*16a30*/  @!P2 LEA R8, P4, R24, R0, 0x2 ;  /* 0x000000001808a211 */ /* 0x002fc800078810ff */
[----:B----4-:R-:W-:Y:S02]  /*16a40*/  @!P2 LEA.HI.X R9, R24, R4, R25, 0x2, P4 ;  /* 0x000000041809a211 */ /* 0x010fe400020f1419 */
[----:B--2---:R-:W-:-:S04]  /*16a50*/  @!P3 LEA R10, P5, R111, R0, 0x2 ;  /* 0x000000006f0ab211 */ /* 0x004fc800078a10ff */
[----:B------:R-:W-:Y:S02]  /*16a60*/  @!P3 LEA.HI.X R11, R111, R4, R114, 0x2, P5 ;  /* 0x000000046f0bb211 */ /* 0x000fe400028f1472 */
[-C--:B------:R-:W-:Y:S02]  /*16a70*/  @!P1 LEA R6, P5, R22, R0.reuse, 0x2 ;  /* 0x0000000016069211 */ /* 0x080fe400078a10ff */
[----:B---3--:R-:W-:Y:S02]  /*16a80*/  @!P0 LEA R2, P4, R20, R0, 0x2 ;  /* 0x0000000014028211 */ /* 0x008fe400078810ff */
[-C--:B-----5:R-:W-:Y:S02]  /*16a90*/  @!P1 LEA.HI.X R7, R22, R4.reuse, R23, 0x2, P5 ;  /* 0x0000000416079211 */ /* 0x0a0fe400028f1417 */
[----:B------:R-:W-:Y:S01]  /*16aa0*/  @!P0 LEA.HI.X R3, R20, R4, R21, 0x2, P4 ;  /* 0x0000000414038211 */ /* 0x000fe200020f1415 */
[----:B------:R1:W-:Y:S04]  /*16ab0*/  @!P3 ST.E.64 [R10.64], R116 ;  /* 0x000000740a00b985 */ /* 0x0003e8000c101b06 */
[----:B------:R1:W-:Y:S04]  /*16ac0*/  @!P2 ST.E.64 [R8.64], R108 ;  /* 0x0000006c0800a985 */ /* 0x0003e8000c101b06 */
[----:B------:R1:W-:Y:S04]  /*16ad0*/  @!P1 ST.E.64 [R6.64], R104 ;  /* 0x0000006806009985 */ /* 0x0003e8000c101b06 */
[----:B------:R1:W-:Y:S02]  /*16ae0*/  @!P0 ST.E.64 [R2.64], R84 ;  /* 0x0000005402008985 */ /* 0x0003e4000c101b06 */
.L_x_1738:
[----:B------:R-:W-:Y:S05]  /*16af0*/  BSYNC B0 ;  /* 0x0000000000007941 */ /* 0x000fea0003800000 */
.L_x_1737:
[----:B------:R-:W-:Y:S05]  /*16b00*/  BRA.DIV ~URZ, `(.L_x_1739) ;  /* 0x000039827f007947 */ /* 0x000fea000b800000 */
[----:B--2---:R2:W1:Y:S04]  /*16b10*/  SHFL.IDX PT, R4, R18, 0x1, 0x1c1f ;  /* 0x003c1f0012047f89 */ /* 0x00446800000e0000 */
[----:B----4-:R2:W4:Y:S02]  /*16b20*/  SHFL.IDX PT, R0, R19, 0x1, 0x1c1f ;  /* 0x003c1f0013007f89 */ /* 0x01052400000e0000 */
.L_x_1797:
[----:B-1----:R-:W5:Y:S02]  /*16b30*/  LDL R2, [R1+0x1c] ;  /* 0x00001c0001027983 */ /* 0x002f640000100800 */
[----:B-----5:R-:W-:-:S13]  /*16b40*/  LOP3.LUT P0, RZ, R2, 0x2, RZ, 0xc0, !PT ;  /* 0x0000000202ff7812 */ /* 0x020fda000780c0ff */
[----:B------:R-:W-:Y:S05]  /*16b50*/  @P0 BRA `(.L_x_1734) ;  /* 0x00001bf000000947 */ /* 0x000fea0003800000 */
[----:B------:R-:W5:Y:S04]  /*16b60*/  LDL R27, [R1+0x4] ;  /* 0x00000400011b7983 */ /* 0x000f680000100800 */
[----:B--2---:R-:W2:Y:S04]  /*16b70*/  LDL R13, [R1+0x8c] ;  /* 0x00008c00010d7983 */ /* 0x004ea80000100800 */
[----:B---3--:R-:W3:Y:S04]  /*16b80*/  LDL R8, [R1+0xa8] ;  /* 0x0000a80001087983 */ /* 0x008ee80000100800 */
[----:B----4-:R-:W4:Y:S04]  /*16b90*/  LDL R12, [R1+0x78] ;  /* 0x00007800010c7983 */ /* 0x010f280000100800 */
[----:B------:R-:W3:Y:S04]  /*16ba0*/  LDL R14, [R1+0xa4] ;  /* 0x0000a400010e7983 */ /* 0x000ee80000100800 */
[----:B------:R-:W3:Y:S04]  /*16bb0*/  LDL R25, [R1+0x88] ;  /* 0x0000880001197983 */ /* 0x000ee80000100800 */
[----:B------:R-:W3:Y:S04]  /*16bc0*/  LDL R23, [R1+0x84] ;  /* 0x0000840001177983 */ /* 0x000ee80000100800 */
[----:B------:R-:W3:Y:S04]  /*16bd0*/  LDL R21, [R1+0x80] ;  /* 0x0000800001157983 */ /* 0x000ee80000100800 */
[----:B------:R-:W3:Y:S04]  /*16be0*/  LDL R26, [R1+0xa0] ;  /* 0x0000a000011a7983 */ /* 0x000ee80000100800 */
[----:B------:R-:W3:Y:S04]  /*16bf0*/  LDL R24, [R1+0x9c] ;  /* 0x00009c0001187983 */ /* 0x000ee80000100800 */
[----:B------:R-:W3:Y:S04]  /*16c00*/  LDL R22, [R1+0x98] ;  /* 0x0000980001167983 */ /* 0x000ee80000100800 */
[----:B------:R-:W3:Y:S01]  /*16c10*/  LDL R20, [R1+0x7c] ;  /* 0x00007c0001147983 */ /* 0x000ee20000100800 */
[----:B-----5:R-:W-:-:S02]  /*16c20*/  ISETP.GE.AND P0, PT, R27, c[0x0][0x3c8], PT ;  /* 0x0000f2001b007a0c */ /* 0x020fc40003f06270 */
[----:B------:R-:W-:-:S04]  /*16c30*/  IADD3 R2, R27, 0x18, RZ ;  /* 0x000000181b027810 */ /* 0x000fc80007ffe0ff */
[----:B------:R-:W-:Y:S02]  /*16c40*/  ISETP.GE.AND P5, PT, R2, c[0x0][0x3c8], PT ;  /* 0x0000f20002007a0c */ /* 0x000fe40003fa6270 */
[----:B--2---:R-:W-:-:S05]  /*16c50*/  ISETP.GE.AND P2, PT, R13, c[0x0][0x3c8], PT ;  /* 0x0000f2000d007a0c */ /* 0x004fca0003f46270 */
[C---:B------:R-:W-:Y:S02]  /*16c60*/  @!P0 LEA R6, P1, R27.reuse, R0, 0x2 ;  /* 0x000000001b068211 */ /* 0x040fe400078210ff */
[----:B----4-:R-:W-:Y:S02]  /*16c70*/  ISETP.GE.AND P4, PT, R12, c[0x0][0x3c8], PT ;  /* 0x0000f2000c007a0c */ /* 0x010fe40003f86270 */
[C---:B---3--:R-:W-:Y:S02]  /*16c80*/  @!P0 LEA.HI.X R7, R27.reuse, R4, R8, 0x2, P1 ;  /* 0x000000041b078211 */ /* 0x048fe400008f1408 */
[----:B------:R-:W-:Y:S02]  /*16c90*/  IADD3 R5, R27, 0x20, RZ ;  /* 0x000000201b057810 */ /* 0x000fe40007ffe0ff */
[----:B------:R-:W-:Y:S01]  /*16ca0*/  SHF.R.S32.HI R3, RZ, 0x1f, R2 ;  /* 0x0000001fff037819 */ /* 0x000fe20000011402 */
[----:B------:R1:W-:Y:S01]  /*16cb0*/  @!P0 ST.E.64 [R6.64], R112 ;  /* 0x0000007006008985 */ /* 0x0003e2000c101b06 */
[----:B------:R-:W-:-:S02]  /*16cc0*/  ISETP.GE.AND P3, PT, R5, c[0x0][0x3c8], PT ;  /* 0x0000f20005007a0c */ /* 0x000fc40003f66270 */
[----:B------:R-:W-:-:S04]  /*16cd0*/  @!P5 LEA R16, P1, R2, R0, 0x2 ;  /* 0x000000000210d211 */ /* 0x000fc800078210ff */
[----:B------:R-:W-:Y:S02]  /*16ce0*/  @!P5 LEA.HI.X R17, R2, R4, R3, 0x2, P1 ;  /* 0x000000040211d211 */ /* 0x000fe400008f1403 */
[----:B------:R-:W-:Y:S02]  /*16cf0*/  IADD3 R3, R27, 0x30, RZ ;  /* 0x000000301b037810 */ /* 0x000fe40007ffe0ff */
[-C--:B------:R-:W-:Y:S02]  /*16d00*/  @!P2 LEA R10, P1, R13, R0.reuse, 0x2 ;  /* 0x000000000d0aa211 */ /* 0x080fe400078210ff */
[----:B------:R-:W-:Y:S02]  /*16d10*/  @!P4 LEA R8, P0, R12, R0, 0x2 ;  /* 0x000000000c08c211 */ /* 0x000fe400078010ff */
[----:B------:R-:W-:Y:S02]  /*16d20*/  ISETP.GE.AND P5, PT, R3, c[0x0][0x3c8], PT ;  /* 0x0000f20003007a0c */ /* 0x000fe40003fa6270 */
[----:B------:R-:W-:-:S02]  /*16d30*/  @!P2 LEA.HI.X R11, R13, R4, R14, 0x2, P1 ;  /* 0x000000040d0ba211 */ /* 0x000fc400008f140e */
[----:B-1----:R-:W-:-:S04]  /*16d40*/  IADD3 R7, R27, 0x28, RZ ;  /* 0x000000281b077810 */ /* 0x002fc80007ffe0ff */
[----:B------:R-:W-:Y:S02]  /*16d50*/  ISETP.GE.AND P6, PT, R7, c[0x0][0x3c8], PT ;  /* 0x0000f20007007a0c */ /* 0x000fe40003fc6270 */
[----:B------:R-:W-:-:S04]  /*16d60*/  SHF.R.S32.HI R6, RZ, 0x1f, R12 ;  /* 0x0000001fff067819 */ /* 0x000fc8000001140c */
[----:B------:R-:W-:Y:S02]  /*16d70*/  @!P4 LEA.HI.X R9, R12, R4, R6, 0x2, P0 ;  /* 0x000000040c09c211 */ /* 0x000fe400000f1406 */
[----:B------:R-:W-:Y:S02]  /*16d80*/  SHF.R.S32.HI R12, RZ, 0x1f, R5 ;  /* 0x0000001fff0c7819 */ /* 0x000fe40000011405 */
[C---:B------:R-:W-:Y:S01]  /*16d90*/  @!P3 LEA R14, P0, R5.reuse, R0, 0x2 ;  /* 0x00000000050eb211 */ /* 0x040fe200078010ff */
[----:B------:R-:W-:Y:S01]  /*16da0*/  @!P2 ST.E.64 [R10.64], R124 ;  /* 0x0000007c0a00a985 */ /* 0x000fe2000c101b06 */
[----:B------:R-:W-:Y:S02]  /*16db0*/  ISETP.GE.AND P2, PT, R2, c[0x0][0x3c8], PT ;  /* 0x0000f20002007a0c */ /* 0x000fe40003f46270 */
[----:B------:R-:W-:Y:S01]  /*16dc0*/  @!P3 LEA.HI.X R15, R5, R4, R12, 0x2, P0 ;  /* 0x00000004050fb211 */ /* 0x000fe200000f140c */
[----:B------:R1:W-:Y:S01]  /*16dd0*/  @!P4 ST.E.64 [R8.64], R120 ;  /* 0x000000780800c985 */ /* 0x0003e2000c101b06 */
[----:B------:R-:W-:-:S02]  /*16de0*/  @!P6 LEA R12, P1, R7, R0, 0x2 ;  /* 0x00000000070ce211 */ /* 0x000fc400078210ff */
[----:B------:R-:W-:Y:S02]  /*16df0*/  IADD3 R6, R27, 0x38, RZ ;  /* 0x000000381b067810 */ /* 0x000fe40007ffe0ff */
[----:B------:R-:W-:Y:S02]  /*16e00*/  @!P5 LEA R18, P0, R3, R0, 0x2 ;  /* 0x000000000312d211 */ /* 0x000fe400078010ff */
[----:B------:R-:W-:Y:S02]  /*16e10*/  ISETP.GE.AND P3, PT, R6, c[0x0][0x3c8], PT ;  /* 0x0000f20006007a0c */ /* 0x000fe40003f66270 */
[----:B------:R-:W-:Y:S01]  /*16e20*/  IADD3 R2, R27, 0x48, RZ ;  /* 0x000000481b027810 */ /* 0x000fe20007ffe0ff */
[----:B------:R2:W-:Y:S01]  /*16e30*/  @!P2 ST.E.64 [R16.64], R128 ;  /* 0x000000801000a985 */ /* 0x0005e2000c101b06 */
[----:B------:R-:W-:Y:S02]  /*16e40*/  ISETP.GE.AND P2, PT, R5, c[0x0][0x3c8], PT ;  /* 0x0000f20005007a0c */ /* 0x000fe40003f46270 */
[----:B------:R-:W-:-:S02]  /*16e50*/  ISETP.GE.AND P4, PT, R2, c[0x0][0x3c8], PT ;  /* 0x0000f20002007a0c */ /* 0x000fc40003f86270 */
[----:B-1----:R-:W-:-:S04]  /*16e60*/  SHF.R.S32.HI R9, RZ, 0x1f, R7 ;  /* 0x0000001fff097819 */ /* 0x002fc80000011407 */
[----:B------:R-:W-:Y:S02]  /*16e70*/  @!P6 LEA.HI.X R13, R7, R4, R9, 0x2, P1 ;  /* 0x00000004070de211 */ /* 0x000fe400008f1409 */
[----:B------:R-:W-:Y:S02]  /*16e80*/  ISETP.GE.AND P1, PT, R3, c[0x0][0x3c8], PT ;  /* 0x0000f20003007a0c */ /* 0x000fe40003f26270 */
[----:B------:R-:W-:-:S04]  /*16e90*/  IADD3 R8, R27, 0x40, RZ ;  /* 0x000000401b087810 */ /* 0x000fc80007ffe0ff */
[----:B------:R-:W-:Y:S02]  /*16ea0*/  ISETP.GE.AND P5, PT, R8, c[0x0][0x3c8], PT ;  /* 0x0000f20008007a0c */ /* 0x000fe40003fa6270 */
[----:B------:R-:W-:-:S05]  /*16eb0*/  SHF.R.S32.HI R10, RZ, 0x1f, R3 ;  /* 0x0000001fff0a7819 */ /* 0x000fca0000011403 */
[----:B------:R-:W-:Y:S02]  /*16ec0*/  @!P1 LEA.HI.X R19, R3, R4, R10, 0x2, P0 ;  /* 0x0000000403139211 */ /* 0x000fe400000f140a */
[----:B------:R-:W-:Y:S02]  /*16ed0*/  SHF.R.S32.HI R3, RZ, 0x1f, R6 ;  /* 0x0000001fff037819 */ /* 0x000fe40000011406 */
[C---:B------:R-:W-:Y:S02]  /*16ee0*/  @!P3 LEA R10, P0, R6.reuse, R0, 0x2 ;  /* 0x00000000060ab211 */ /* 0x040fe400078010ff */
[----:B------:R-:W-:Y:S02]  /*16ef0*/  IADD3 R5, R27, 0x50, RZ ;  /* 0x000000501b057810 */ /* 0x000fe40007ffe0ff */
[----:B------:R-:W-:Y:S02]  /*16f00*/  @!P3 LEA.HI.X R11, R6, R4, R3, 0x2, P0 ;  /* 0x00000004060bb211 */ /* 0x000fe400000f1403 */
[----:B------:R-:W-:-:S02]  /*16f10*/  SHF.R.S32.HI R3, RZ, 0x1f, R8 ;  /* 0x0000001fff037819 */ /* 0x000fc40000011408 */
[C---:B--2---:R-:W-:Y:S01]  /*16f20*/  @!P5 LEA R16, P0, R8.reuse, R0, 0x2 ;  /* 0x000000000810d211 */ /* 0x044fe200078010ff */
[----:B------:R-:W-:Y:S01]  /*16f30*/  @!P2 ST.E.64 [R14.64], R142 ;  /* 0x0000008e0e00a985 */ /* 0x000fe2000c101b06 */
[----:B------:R-:W-:Y:S02]  /*16f40*/  ISETP.GE.AND P2, PT, R5, c[0x0][0x3c8], PT ;  /* 0x0000f20005007a0c */ /* 0x000fe40003f46270 */
[----:B------:R-:W-:Y:S01]  /*16f50*/  @!P5 LEA.HI.X R17, R8, R4, R3, 0x2, P0 ;  /* 0x000000040811d211 */ /* 0x000fe200000f1403 */
[----:B------:R1:W-:Y:S01]  /*16f60*/  @!P6 ST.E.64 [R12.64], R138 ;  /* 0x0000008a0c00e985 */ /* 0x0003e2000c101b06 */
[----:B------:R-:W-:Y:S02]  /*16f70*/  SHF.R.S32.HI R7, RZ, 0x1f, R2 ;  /* 0x0000001fff077819 */ /* 0x000fe40000011402 */
[----:B------:R-:W-:Y:S01]  /*16f80*/  IADD3 R3, R27, 0x58, RZ ;  /* 0x000000581b037810 */ /* 0x000fe20007ffe0ff */
[----:B------:R-:W-:Y:S01]  /*16f90*/  @!P1 ST.E.64 [R18.64], R148 ;  /* 0x0000009412009985 */ /* 0x000fe2000c101b06 */
[----:B------:R-:W-:-:S03]  /*16fa0*/  SHF.R.S32.HI R8, RZ, 0x1f, R5 ;  /* 0x0000001fff087819 */ /* 0x000fc60000011405 */
[----:B------:R2:W-:Y:S01]  /*16fb0*/  @!P3 ST.E.64 [R10.64], R146 ;  /* 0x000000920a00b985 */ /* 0x0005e2000c101b06 */
[----:B------:R-:W-:Y:S02]  /*16fc0*/  IADD3 R6, R27, 0x60, RZ ;  /* 0x000000601b067810 */ /* 0x000fe40007ffe0ff */
[----:B-1----:R-:W-:-:S04]  /*16fd0*/  @!P4 LEA R12, P0, R2, R0, 0x2 ;  /* 0x00000000020cc211 */ /* 0x002fc800078010ff */
[----:B------:R-:W-:Y:S02]  /*16fe0*/  @!P4 LEA.HI.X R13, R2, R4, R7, 0x2, P0 ;  /* 0x00000004020dc211 */ /* 0x000fe400000f1407 */
[----:B------:R-:W-:Y:S02]  /*16ff0*/  ISETP.GE.AND P0, PT, R3, c[0x0][0x3c8], PT ;  /* 0x0000f20003007a0c */ /* 0x000fe40003f06270 */
[C---:B--2---:R-:W-:Y:S02]  /*17000*/  @!P2 LEA R10, P1, R5.reuse, R0, 0x2 ;  /* 0x00000000050aa211 */ /* 0x044fe400078210ff */
[----:B------:R-:W-:Y:S02]  /*17010*/  ISETP.GE.AND P6, PT, R6, c[0x0][0x3c8], PT ;  /* 0x0000f20006007a0c */ /* 0x000fe40003fc6270 */
[----:B------:R-:W-:Y:S02]  /*17020*/  @!P2 LEA.HI.X R11, R5, R4, R8, 0x2, P1 ;  /* 0x00000004050ba211 */ /* 0x000fe400008f1408 */
[----:B------:R-:W-:-:S02]  /*17030*/  ISETP.GE.AND P1, PT, R3, c[0x0][0x3c8], PT ;  /* 0x0000f20003007a0c */ /* 0x000fc40003f26270 */
[----:B------:R-:W-:-:S03]  /*17040*/  IADD3 R2, R27, 0x68, RZ ;  /* 0x000000681b027810 */ /* 0x000fc60007ffe0ff */
[C---:B------:R-:W-:Y:S02]  /*17050*/  @!P0 LEA R14, P0, R3.reuse, R0, 0x2 ;  /* 0x00000000030e8211 */ /* 0x040fe400078010ff */
[----:B------:R-:W-:Y:S02]  /*17060*/  ISETP.GE.AND P3, PT, R2, c[0x0][0x3c8], PT ;  /* 0x0000f20002007a0c */ /* 0x000fe40003f66270 */
[----:B------:R-:W-:Y:S02]  /*17070*/  SHF.R.S32.HI R7, RZ, 0x1f, R3 ;  /* 0x0000001fff077819 */ /* 0x000fe40000011403 */
[----:B------:R-:W-:Y:S01]  /*17080*/  SHF.R.S32.HI R5, RZ, 0x1f, R6 ;  /* 0x0000001fff057819 */ /* 0x000fe20000011406 */
[----:B------:R1:W-:Y:S06]  /*17090*/  @!P5 ST.E.64 [R16.64], R38 ;  /* 0x000000261000d985 */ /* 0x0003ec000c101b06 */
[----:B------:R-:W-:-:S02]  /*170a0*/  @!P1 LEA.HI.X R15, R3, R4, R7, 0x2, P0 ;  /* 0x00000004030f9211 */ /* 0x000fc400000f1407 */
[C---:B------:R-:W-:Y:S02]  /*170b0*/  @!P6 LEA R8, P0, R6.reuse, R0, 0x2 ;  /* 0x000000000608e211 */ /* 0x040fe400078010ff */
[----:B------:R-:W-:Y:S02]  /*170c0*/  IADD3 R3, R27, 0x70, RZ ;  /* 0x000000701b037810 */ /* 0x000fe40007ffe0ff */
[----:B------:R-:W-:Y:S02]  /*170d0*/  @!P6 LEA.HI.X R9, R6, R4, R5, 0x2, P0 ;  /* 0x000000040609e211 */ /* 0x000fe400000f1405 */
[----:B------:R-:W-:Y:S02]  /*170e0*/  ISETP.GE.AND P5, PT, R3, c[0x0][0x3c8], PT ;  /* 0x0000f20003007a0c */ /* 0x000fe40003fa6270 */
[----:B------:R-:W-:Y:S02]  /*170f0*/  SHF.R.S32.HI R5, RZ, 0x1f, R2 ;  /* 0x0000001fff057819 */ /* 0x000fe40000011402 */
[----:B------:R-:W-:Y:S01]  /*17100*/  IADD3 R6, R27, 0x78, RZ ;  /* 0x000000781b067810 */ /* 0x000fe20007ffe0ff */
[----:B------:R2:W-:Y:S04]  /*17110*/  @!P4 ST.E.64 [R12.64], R150 ;  /* 0x000000960c00c985 */ /* 0x0005e8000c101b06 */
[----:B------:R3:W-:Y:S01]  /*17120*/  @!P2 ST.E.64 [R10.64], R42 ;  /* 0x0000002a0a00a985 */ /* 0x0007e2000c101b06 */
[----:B------:R-:W-:-:S02]  /*17130*/  ISETP.GE.AND P2, PT, R6, c[0x0][0x3c8], PT ;  /* 0x0000f20006007a0c */ /* 0x000fc40003f46270 */
[----:B-1----:R-:W-:-:S04]  /*17140*/  @!P3 LEA R16, P0, R2, R0, 0x2 ;  /* 0x000000000210b211 */ /* 0x002fc800078010ff */
[----:B------:R-:W-:Y:S02]  /*17150*/  @!P3 LEA.HI.X R17, R2, R4, R5, 0x2, P0 ;  /* 0x000000040211b211 */ /* 0x000fe400000f1405 */
[C---:B------:R-:W-:Y:S02]  /*17160*/  IADD3 R5, R27.reuse, 0x80, RZ ;  /* 0x000000801b057810 */ /* 0x040fe40007ffe0ff */
[----:B------:R-:W-:Y:S02]  /*17170*/  IADD3 R7, R27, 0x88, RZ ;  /* 0x000000881b077810 */ /* 0x000fe40007ffe0ff */
[----:B------:R-:W-:Y:S01]  /*17180*/  ISETP.GE.AND P3, PT, R5, c[0x0][0x3c8], PT ;  /* 0x0000f20005007a0c */ /* 0x000fe20003f66270 */
[----:B------:R-:W-:Y:S01]  /*17190*/  @!P1 ST.E.64 [R14.64], R50 ;  /* 0x000000320e009985 */ /* 0x000fe2000c101b06 */
[----:B------:R-:W-:-:S03]  /*171a0*/  ISETP.GE.AND P1, PT, R7, c[0x0][0x3c8], PT ;  /* 0x0000f20007007a0c */ /* 0x000fc60003f26270 */
[----:B------:R1:W-:Y:S01]  /*171b0*/  @!P6 ST.E.64 [R8.64], R46 ;  /* 0x0000002e0800e985 */ /* 0x0003e2000c101b06 */
[----:B--2---:R-:W-:Y:S02]  /*171c0*/  @!P5 LEA R12, P0, R3, R0, 0x2 ;  /* 0x00000000030cd211 */ /* 0x004fe400078010ff */
[----:B---3--:R-:W-:-:S04]  /*171d0*/  SHF.R.S32.HI R10, RZ, 0x1f, R3 ;  /* 0x0000001fff0a7819 */ /* 0x008fc80000011403 */
[----:B------:R-:W-:Y:S02]  /*171e0*/  @!P5 LEA.HI.X R13, R3, R4, R10, 0x2, P0 ;  /* 0x00000004030dd211 */ /* 0x000fe400000f140a */
[C---:B------:R-:W-:Y:S02]  /*171f0*/  @!P2 LEA R10, P4, R6.reuse, R0, 0x2 ;  /* 0x00000000060aa211 */ /* 0x040fe400078810ff */
[----:B------:R-:W-:Y:S02]  /*17200*/  IADD3 R3, R27, 0x90, RZ ;  /* 0x000000901b037810 */ /* 0x000fe40007ffe0ff */
[----:B-1----:R-:W-:Y:S02]  /*17210*/  SHF.R.S32.HI R9, RZ, 0x1f, R6 ;  /* 0x0000001fff097819 */ /* 0x002fe40000011406 */
[----:B------:R-:W-:Y:S02]  /*17220*/  SHF.R.S32.HI R8, RZ, 0x1f, R5 ;  /* 0x0000001fff087819 */ /* 0x000fe40000011405 */
[----:B------:R-:W-:-:S02]  /*17230*/  @!P2 LEA.HI.X R11, R6, R4, R9, 0x2, P4 ;  /* 0x00000004060ba211 */ /* 0x000fc400020f1409 */
[C---:B------:R-:W-:Y:S02]  /*17240*/  @!P3 LEA R14, P0, R5.reuse, R0, 0x2 ;  /* 0x00000000050eb211 */ /* 0x040fe400078010ff */
[----:B------:R-:W-:Y:S02]  /*17250*/  ISETP.GE.AND P4, PT, R2, c[0x0][0x3c8], PT ;  /* 0x0000f20002007a0c */ /* 0x000fe40003f86270 */
[----:B------:R-:W-:Y:S02]  /*17260*/  @!P3 LEA.HI.X R15, R5, R4, R8, 0x2, P0 ;  /* 0x00000004050fb211 */ /* 0x000fe400000f1408 */
[----:B------:R-:W-:Y:S02]  /*17270*/  SHF.R.S32.HI R6, RZ, 0x1f, R7 ;  /* 0x0000001fff067819 */ /* 0x000fe40000011407 */
[----:B------:R-:W-:Y:S02]  /*17280*/  @!P1 LEA R8, P0, R7, R0, 0x2 ;  /* 0x0000000007089211 */ /* 0x000fe400078010ff */
[----:B------:R-:W-:-:S02]  /*17290*/  ISETP.GE.AND P6, PT, R3, c[0x0][0x3c8], PT ;  /* 0x0000f20003007a0c */ /* 0x000fc40003fc6270 */
[----:B------:R-:W-:Y:S02]  /*172a0*/  @!P1 LEA.HI.X R9, R7, R4, R6, 0x2, P0 ;  /* 0x0000000407099211 */ /* 0x000fe400000f1406 */
[C---:B------:R-:W-:Y:S02]  /*172b0*/  IADD3 R7, R27.reuse, 0xa0, RZ ;  /* 0x000000a01b077810 */ /* 0x040fe40007ffe0ff */
[----:B------:R-:W-:Y:S01]  /*172c0*/  IADD3 R5, R27, 0x98, RZ ;  /* 0x000000981b057810 */ /* 0x000fe20007ffe0ff */
[----:B------:R-:W-:Y:S01]  /*172d0*/  @!P4 ST.E.64 [R16.64], R54 ;  /* 0x000000361000c985 */ /* 0x000fe2000c101b06 */
[----:B------:R-:W-:-:S03]  /*172e0*/  ISETP.GE.AND P4, PT, R7, c[0x0][0x3c8], PT ;  /* 0x0000f20007007a0c */ /* 0x000fc60003f86270 */
[----:B------:R-:W-:Y:S01]  /*172f0*/  @!P5 ST.E.64 [R12.64], R62 ;  /* 0x0000003e0c00d985 */ /* 0x000fe2000c101b06 */
[----:B------:R-:W-:Y:S02]  /*17300*/  ISETP.GE.AND P5, PT, R5, c[0x0][0x3c8], PT ;  /* 0x0000f20005007a0c */ /* 0x000fe40003fa6270 */
[----:B------:R-:W-:Y:S02]  /*17310*/  SHF.R.S32.HI R2, RZ, 0x1f, R3 ;  /* 0x0000001fff027819 */ /* 0x000fe40000011403 */
[----:B------:R-:W-:Y:S01]  /*17320*/  @!P6 LEA R18, P0, R3, R0, 0x2 ;  /* 0x000000000312e211 */ /* 0x000fe200078010ff */
[----:B------:R1:W-:Y:S01]  /*17330*/  @!P2 ST.E.64 [R10.64], R58 ;  /* 0x0000003a0a00a985 */ /* 0x0003e2000c101b06 */
[----:B------:R-:W-:Y:S02]  /*17340*/  IADD3 R6, R27, 0xa8, RZ ;  /* 0x000000a81b067810 */ /* 0x000fe40007ffe0ff */
[----:B------:R-:W-:Y:S01]  /*17350*/  @!P6 LEA.HI.X R19, R3, R4, R2, 0x2, P0 ;  /* 0x000000040313e211 */ /* 0x000fe200000f1402 */
[----:B------:R-:W-:Y:S01]  /*17360*/  @!P3 ST.E.64 [R14.64], R70 ;  /* 0x000000460e00b985 */ /* 0x000fe2000c101b06 */
[----:B------:R-:W-:-:S03]  /*17370*/  ISETP.GE.AND P6, PT, R6, c[0x0][0x3c8], PT ;  /* 0x0000f20006007a0c */ /* 0x000fc60003fc6270 */
[----:B------:R2:W-:Y:S01]  /*17380*/  @!P1 ST.E.64 [R8.64], R66 ;  /* 0x0000004208009985 */ /* 0x0005e2000c101b06 */
[----:B------:R-:W-:Y:S02]  /*17390*/  IADD3 R2, R27, 0xb0, RZ ;  /* 0x000000b01b027810 */ /* 0x000fe40007ffe0ff */
[----:B------:R-:W-:Y:S02]  /*173a0*/  ISETP.GE.AND P3, PT, R3, c[0x0][0x3c8], PT ;  /* 0x0000f20003007a0c */ /* 0x000fe40003f66270 */
[----:B-1----:R-:W-:Y:S02]  /*173b0*/  SHF.R.S32.HI R11, RZ, 0x1f, R5 ;  /* 0x0000001fff0b7819 */ /* 0x002fe40000011405 */
[-C--:B------:R-:W-:Y:S02]  /*173c0*/  @!P5 LEA R10, P0, R5, R0.reuse, 0x2 ;  /* 0x00000000050ad211 */ /* 0x080fe400078010ff */
[----:B--2---:R-:W-:Y:S02]  /*173d0*/  SHF.R.S32.HI R9, RZ, 0x1f, R7 ;  /* 0x0000001fff097819 */ /* 0x004fe40000011407 */
[----:B------:R-:W-:-:S02]  /*173e0*/  @!P4 LEA R8, P1, R7, R0, 0x2 ;  /* 0x000000000708c211 */ /* 0x000fc400078210ff */
[-C--:B------:R-:W-:Y:S02]  /*173f0*/  @!P5 LEA.HI.X R11, R5, R4.reuse, R11, 0x2, P0 ;  /* 0x00000004050bd211 */ /* 0x080fe400000f140b */
[----:B------:R-:W-:Y:S02]  /*17400*/  @!P4 LEA.HI.X R9, R7, R4, R9, 0x2, P1 ;  /* 0x000000040709c211 */ /* 0x000fe400008f1409 */
[----:B------:R-:W-:Y:S02]  /*17410*/  ISETP.GE.AND P1, PT, R2, c[0x0][0x3c8], PT ;  /* 0x0000f20002007a0c */ /* 0x000fe40003f26270 */
[----:B------:R-:W-:-:S04]  /*17420*/  IADD3 R5, R27, 0xb8, RZ ;  /* 0x000000b81b057810 */ /* 0x000fc80007ffe0ff */
[----:B------:R-:W-:Y:S02]  /*17430*/  ISETP.GE.AND P2, PT, R5, c[0x0][0x3c8], PT ;  /* 0x0000f20005007a0c */ /* 0x000fe40003f46270 */
[----:B------:R-:W-:Y:S02]  /*17440*/  SHF.R.S32.HI R13, RZ, 0x1f, R6 ;  /* 0x0000001fff0d7819 */ /* 0x000fe40000011406 */
[----:B------:R-:W-:-:S04]  /*17450*/  @!P6 LEA R12, P0, R6, R0, 0x2 ;  /* 0x00000000060ce211 */ /* 0x000fc800078010ff */
[----:B------:R-:W-:Y:S02]  /*17460*/  @!P6 LEA.HI.X R13, R6, R4, R13, 0x2, P0 ;  /* 0x00000004060de211 */ /* 0x000fe400000f140d */
[----:B------:R-:W-:Y:S02]  /*17470*/  SHF.R.S32.HI R6, RZ, 0x1f, R2 ;  /* 0x0000001fff067819 */ /* 0x000fe40000011402 */
[C---:B------:R-:W-:Y:S02]  /*17480*/  @!P1 LEA R16, P0, R2.reuse, R0, 0x2 ;  /* 0x0000000002109211 */ /* 0x040fe400078010ff */
[----:B------:R-:W-:Y:S02]  /*17490*/  IADD3 R3, R27, 0xc0, RZ ;  /* 0x000000c01b037810 */ /* 0x000fe40007ffe0ff */
[----:B------:R-:W-:Y:S02]  /*174a0*/  @!P1 LEA.HI.X R17, R2, R4, R6, 0x2, P0 ;  /* 0x0000000402119211 */ /* 0x000fe400000f1406 */
[----:B------:R-:W-:-:S02]  /*174b0*/  SHF.R.S32.HI R6, RZ, 0x1f, R5 ;  /* 0x0000001fff067819 */ /* 0x000fc40000011405 */
[----:B------:R-:W-:Y:S02]  /*174c0*/  @!P2 LEA R14, P0, R5, R0, 0x2 ;  /* 0x00000000050ea211 */ /* 0x000fe400078010ff */
[----:B------:R-:W-:Y:S02]  /*174d0*/  ISETP.GE.AND P1, PT, R3, c[0x0][0x3c8], PT ;  /* 0x0000f20003007a0c */ /* 0x000fe40003f26270 */
[----:B------:R-:W-:Y:S02]  /*174e0*/  @!P2 LEA.HI.X R15, R5, R4, R6, 0x2, P0 ;  /* 0x00000004050fa211 */ /* 0x000fe400000f1406 */
[----:B------:R-:W-:Y:S01]  /*174f0*/  IADD3 R6, R27, 0xc8, RZ ;  /* 0x000000c81b067810 */ /* 0x000fe20007ffe0ff */
[----:B------:R-:W-:Y:S04]  /*17500*/  @!P3 ST.E.64 [R18.64], R152 ;  /* 0x000000981200b985 */ /* 0x000fe8000c101b06 */
[----:B------:R1:W-:Y:S01]  /*17510*/  @!P5 ST.E.64 [R10.64], R154 ;  /* 0x0000009a0a00d985 */ /* 0x0003e2000c101b06 */
[----:B------:R-:W-:-:S02]  /*17520*/  ISETP.GE.AND P5, PT, R6, c[0x0][0x3c8], PT ;  /* 0x0000f20006007a0c */ /* 0x000fc40003fa6270 */
[----:B------:R-:W-:Y:S01]  /*17530*/  SHF.R.S32.HI R7, RZ, 0x1f, R3 ;  /* 0x0000001fff077819 */ /* 0x000fe20000011403 */
[----:B------:R2:W-:Y:S04]  /*17540*/  @!P4 ST.E.64 [R8.64], R82 ;  /* 0x000000520800c985 */ /* 0x0005e8000c101b06 */
[----:B------:R3:W-:Y:S01]  /*17550*/  @!P6 ST.E.64 [R12.64], R156 ;  /* 0x0000009c0c00e985 */ /* 0x0007e2000c101b06 */
[----:B------:R-:W-:-:S04]  /*17560*/  IADD3 R5, R27, 0xd0, RZ ;  /* 0x000000d01b057810 */ /* 0x000fc80007ffe0ff */
[----:B------:R-:W-:Y:S02]  /*17570*/  ISETP.GE.AND P4, PT, R5, c[0x0][0x3c8], PT ;  /* 0x0000f20005007a0c */ /* 0x000fe40003f86270 */
[----:B-1----:R-:W-:-:S04]  /*17580*/  @!P1 LEA R10, P0, R3, R0, 0x2 ;  /* 0x00000000030a9211 */ /* 0x002fc800078010ff */
[----:B------:R-:W-:Y:S02]  /*17590*/  @!P1 LEA.HI.X R11, R3, R4, R7, 0x2, P0 ;  /* 0x00000004030b9211 */ /* 0x000fe400000f1407 */
[----:B--2---:R-:W-:Y:S02]  /*175a0*/  SHF.R.S32.HI R9, RZ, 0x1f, R6 ;  /* 0x0000001fff097819 */ /* 0x004fe40000011406 */
[----:B---3--:R-:W-:-:S04]  /*175b0*/  @!P5 LEA R12, P0, R6, R0, 0x2 ;  /* 0x00000000060cd211 */ /* 0x008fc800078010ff */
[----:B------:R-:W-:Y:S02]  /*175c0*/  @!P5 LEA.HI.X R13, R6, R4, R9, 0x2, P0 ;  /* 0x00000004060dd211 */ /* 0x000fe400000f1409 */
[----:B------:R-:W-:Y:S02]  /*175d0*/  ISETP.GE.AND P0, PT, R2, c[0x0][0x3c8], PT ;  /* 0x0000f20002007a0c */ /* 0x000fe40003f06270 */
[----:B------:R-:W-:-:S04]  /*175e0*/  IADD3 R3, R27, 0xd8, RZ ;  /* 0x000000d81b037810 */ /* 0x000fc80007ffe0ff */
[----:B------:R-:W-:Y:S02]  /*175f0*/  ISETP.GE.AND P3, PT, R3, c[0x0][0x3c8], PT ;  /* 0x0000f20003007a0c */ /* 0x000fe40003f66270 */
[----:B------:R-:W-:-:S05]  /*17600*/  SHF.R.S32.HI R7, RZ, 0x1f, R5 ;  /* 0x0000001fff077819 */ /* 0x000fca0000011405 */
[----:B------:R-:W-:Y:S01]  /*17610*/  @!P0 ST.E.64 [R16.64], R160 ;  /* 0x000000a010008985 */ /* 0x000fe2000c101b06 */
[----:B------:R-:W-:-:S03]  /*17620*/  ISETP.GE.AND P0, PT, R21, c[0x0][0x3c8], PT ;  /* 0x0000f20015007a0c */ /* 0x000fc60003f06270 */
[----:B------:R-:W-:Y:S01]  /*17630*/  @!P2 ST.E.64 [R14.64], R158 ;  /* 0x0000009e0e00a985 */ /* 0x000fe2000c101b06 */
[----:B------:R-:W-:-:S03]  /*17640*/  ISETP.GE.AND P2, PT, R25, c[0x0][0x3c8], PT ;  /* 0x0000f20019007a0c */ /* 0x000fc60003f46270 */
[----:B------:R1:W-:Y:S01]  /*17650*/  @!P1 ST.E.64 [R10.64], R94 ;  /* 0x0000005e0a009985 */ /* 0x0003e2000c101b06 */
[----:B------:R-:W-:Y:S02]  /*17660*/  ISETP.GE.AND P1, PT, R23, c[0x0][0x3c8], PT ;  /* 0x0000f20017007a0c */ /* 0x000fe40003f26270 */
[C---:B------:R-:W-:Y:S02]  /*17670*/  @!P4 LEA R8, P6, R5.reuse, R0, 0x2 ;  /* 0x000000000508c211 */ /* 0x040fe400078c10ff */
[----:B------:R-:W-:Y:S02]  /*17680*/  SHF.R.S32.HI R2, RZ, 0x1f, R3 ;  /* 0x0000001fff027819 */ /* 0x000fe40000011403 */
[----:B------:R-:W-:Y:S01]  /*17690*/  @!P4 LEA.HI.X R9, R5, R4, R7, 0x2, P6 ;  /* 0x000000040509c211 */ /* 0x000fe200030f1407 */
[----:B------:R-:W-:Y:S04]  /*176a0*/  @!P5 ST.E.64 [R12.64], R98 ;  /* 0x000000620c00d985 */ /* 0x000fe8000c101b06 */
[----:B------:R2:W-:Y:S02]  /*176b0*/  @!P4 ST.E.64 [R8.64], R86 ;  /* 0x000000560800c985 */ /* 0x0005e4000c101b06 */
[----:B------:R-:W-:-:S04]  /*176c0*/  @!P1 LEA R6, P5, R23, R0, 0x2 ;  /* 0x0000000017069211 */ /* 0x000fc800078a10ff */
[----:B------:R-:W-:Y:S02]  /*176d0*/  @!P1 LEA.HI.X R7, R23, R4, R24, 0x2, P5 ;  /* 0x0000000417079211 */ /* 0x000fe400028f1418 */
[----:B-1----:R-:W-:-:S04]  /*176e0*/  @!P3 LEA R10, P6, R3, R0, 0x2 ;  /* 0x00000000030ab211 */ /* 0x002fc800078c10ff */
[----:B------:R-:W-:Y:S02]  /*176f0*/  @!P3 LEA.HI.X R11, R3, R4, R2, 0x2, P6 ;  /* 0x00000004030bb211 */ /* 0x000fe400030f1402 */
[-C--:B------:R-:W-:Y:S02]  /*17700*/  @!P0 LEA R2, P4, R21, R0.reuse, 0x2 ;  /* 0x0000000015028211 */ /* 0x080fe400078810ff */
[----:B--2---:R-:W-:Y:S02]  /*17710*/  @!P2 LEA R8, P6, R25, R0, 0x2 ;  /* 0x000000001908a211 */ /* 0x004fe400078c10ff */
[-C--:B------:R-:W-:Y:S02]  /*17720*/  @!P0 LEA.HI.X R3, R21, R4.reuse, R22, 0x2, P4 ;  /* 0x0000000415038211 */ /* 0x080fe400020f1416 */
[----:B------:R-:W-:Y:S01]  /*17730*/  @!P2 LEA.HI.X R9, R25, R4, R26, 0x2, P6 ;  /* 0x000000041909a211 */ /* 0x000fe200030f141a */
[----:B------:R1:W-:Y:S04]  /*17740*/  @!P3 ST.E.64 [R10.64], R106 ;  /* 0x0000006a0a00b985 */ /* 0x0003e8000c101b06 */
        /* <DEDUP_REMOVED lines=10> */
.L_x_1719:
[----:B------:R-:W2:Y:S04]  /*177f0*/  LDL.LU R7, [R1+0x2c] ;  /* 0x00002c0001077983 */ /* 0x000ea80000300800 */
[----:B-1----:R-:W3:Y:S01]  /*17800*/  LDL R6, [R1+0x34] ;  /* 0x0000340001067983 */ /* 0x002ee20000100800 */
[----:B------:R-:W-:Y:S01]  /*17810*/  ISETP.NE.U32.AND P0, PT, RZ, c[0x0][0x508], PT ;  /* 0x00014200ff007a0c */ /* 0x000fe20003f05070 */
[----:B------:R-:W-:Y:S01]  /*17820*/  IMAD.MOV.U32 R4, RZ, RZ, 0x4 ;  /* 0x00000004ff047424 */ /* 0x000fe200078e00ff */
[----:B------:R-:W-:Y:S01]  /*17830*/  ISETP.NE.U32.AND P2, PT, RZ, c[0x0][0x500], PT ;  /* 0x00014000ff007a0c */ /* 0x000fe20003f45070 */
[----:B------:R-:W-:Y:S01]  /*17840*/  IMAD.MOV.U32 R17, RZ, RZ, c[0x0][0x388] ;  /* 0x0000e200ff117624 */ /* 0x000fe200078e00ff */
[----:B------:R-:W-:Y:S01]  /*17850*/  ISETP.NE.AND.EX P0, PT, RZ, c[0x0][0x50c], PT, P0 ;  /* 0x00014300ff007a0c */ /* 0x000fe20003f05300 */
[----:B------:R-:W-:Y:S01]  /*17860*/  IMAD.MOV.U32 R0, RZ, RZ, RZ ;  /* 0x000000ffff007224 */ /* 0x000fe200078e00ff */
[----:B------:R-:W-:Y:S01]  /*17870*/  ISETP.NE.AND.EX P2, PT, RZ, c[0x0][0x504], PT, P2 ;  /* 0x00014100ff007a0c */ /* 0x000fe20003f45320 */
[----:B---3--:R-:W-:-:S10]  /*17880*/  IMAD.WIDE R2, R6, R4, c[0x0][0x500] ;  /* 0x0001400006027625 */ /* 0x008fd400078e0204 */
[----:B------:R-:W-:Y:S02]  /*17890*/  @P0 IMAD.WIDE R4, R6, R4, c[0x0][0x508] ;  /* 0x0001420006040625 */ /* 0x000fe400078e0204 */
        /* <DEDUP_REMOVED lines=9> */
.L_x_1740:
[----:B-1----:R-:W1:Y:S01]  /*17930*/  S2R R5, SR_TID.X ;  /* 0x0000000000057919 */ /* 0x002e620000002100 */
[----:B------:R-:W-:Y:S01]  /*17940*/  SHF.R.S32.HI R2, RZ, 0x1f, R6 ;  /* 0x0000001fff027819 */ /* 0x000fe20000011406 */
[----:B------:R-:W-:Y:S01]  /*17950*/  BSSY B0, `(.L_x_1741) ;  /* 0x0000038000007945 */ /* 0x000fe20003800000 */
[----:B-----5:R-:W-:-:S02]  /*17960*/  SHF.R.S32.HI R13, RZ, 0x1f, R0 ;  /* 0x0000001fff0d7819 */ /* 0x020fc40000011400 */
[----:B------:R-:W-:Y:S02]  /*17970*/  SEL R3, R6, RZ, !P2 ;  /* 0x000000ff06037207 */ /* 0x000fe40005000000 */
[----:B------:R-:W-:Y:S02]  /*17980*/  SEL R20, R2, RZ, !P2 ;  /* 0x000000ff02147207 */ /* 0x000fe40005000000 */
        /* <DEDUP_REMOVED lines=52> */
.L_x_1742:
[----:B------:R-:W-:Y:S05]  /*17cd0*/  BSYNC B0 ;  /* 0x0000000000007941 */ /* 0x000fea0003800000 */
.L_x_1741:
        /* <DEDUP_REMOVED lines=15> */
[----:B------:R-:W-:-:S03]  /*17dd0*/  IADD3 R14, R10, R11, RZ ;  /* 0x0000000b0a0e7210 */ /* 0x000fc60007ffe0ff */
[----:B------:R-:W-:Y:S01]  /*17de0*/  IMAD R0, R0, c[0x0][0x3a4], R2 ;  /* 0x0000e90000007a24 */ /* 0x000fe200078e0202 */
[----:B----4-:R-:W-:Y:S01]  /*17df0*/  IADD3 R2, R6, R11, RZ ;  /* 0x0000000b06027210 */ /* 0x010fe20007ffe0ff */
        /* <DEDUP_REMOVED lines=27> */
.L_x_1798:
[----:B------:R-:W-:Y:S05]  /*17fb0*/  BRA.DIV ~URZ, `(.L_x_1744) ;  /* 0x000026027f007947 */ /* 0x000fea000b800000 */
[----:B------:R3:W4:Y:S02]  /*17fc0*/  SHFL.IDX PT, R0, R15, RZ, 0x181f ;  /* 0x00181fff0f007589 */ /* 0x00072400000e0000 */
.L_x_1799:
        /* <DEDUP_REMOVED lines=27> */
.L_x_1746:
[----:B------:R-:W-:Y:S05]  /*18180*/  BSYNC B0 ;  /* 0x0000000000007941 */ /* 0x000fea0003800000 */
.L_x_1745:
[----:B------:R-:W-:Y:S05]  /*18190*/  BRA.DIV ~URZ, `(.L_x_1747) ;  /* 0x000024827f007947 */ /* 0x000fea000b800000 */
[----:B--2---:R2:W1:Y:S04]  /*181a0*/  SHFL.IDX PT, R4, R12, 0x1, 0x181f ;  /* 0x00381f000c047f89 */ /* 0x00446800000e0000 */
[----:B----4-:R2:W4:Y:S02]  /*181b0*/  SHFL.IDX PT, R0, R15, 0x1, 0x181f ;  /* 0x00381f000f007f89 */ /* 0x01052400000e0000 */
.L_x_1800:
        /* <DEDUP_REMOVED lines=27> */
.L_x_1749:
[----:B------:R-:W-:Y:S05]  /*18370*/  BSYNC B0 ;  /* 0x0000000000007941 */ /* 0x000fea0003800000 */
.L_x_1748:
[----:B------:R-:W-:Y:S05]  /*18380*/  BRA.DIV ~URZ, `(.L_x_1750) ;  /* 0x000023527f007947 */ /* 0x000fea000b800000 */
[----:B-1----:R1:W2:Y:S02]  /*18390*/  SHFL.IDX PT, R4, R12, 0x2, 0x181f ;  /* 0x00581f000c047f89 */ /* 0x0022a400000e0000 */
.L_x_1801:
[----:B------:R-:W-:Y:S05]  /*183a0*/  BRA.DIV ~URZ, `(.L_x_1751) ;  /* 0x000023a27f007947 */ /* 0x000fea000b800000 */
[----:B----4-:R4:W1:Y:S02]  /*183b0*/  SHFL.IDX PT, R0, R15, 0x2, 0x181f ;  /* 0x00581f000f007f89 */ /* 0x01086400000e0000 */
.L_x_1802:
        /* <DEDUP_REMOVED lines=27> */
.L_x_1753:
[----:B------:R-:W-:Y:S05]  /*18570*/  BSYNC B0 ;  /* 0x0000000000007941 */ /* 0x000fea0003800000 */
.L_x_1752:
[----:B------:R-:W-:Y:S05]  /*18580*/  BRA.DIV ~URZ, `(.L_x_1754) ;  /* 0x000022227f007947 */ /* 0x000fea000b800000 */
[----:B--2---:R2:W3:Y:S04]  /*18590*/  SHFL.IDX PT, R4, R12, 0x3, 0x181f ;  /* 0x00781f000c047f89 */ /* 0x0044e800000e0000 */
[----:B-1----:R2:W1:Y:S02]  /*185a0*/  SHFL.IDX PT, R0, R15, 0x3, 0x181f ;  /* 0x00781f000f007f89 */ /* 0x00246400000e0000 */
.L_x_1803:
[----:B------:R-:W-:-:S04]  /*185b0*/  IADD3 R14, R14, 0x60, RZ ;  /* 0x000000600e0e7810 */ /* 0x000fc80007ffe0ff */
[----:B------:R-:W-:-:S13]  /*185c0*/  ISETP.GE.AND P0, PT, R14, R13, PT ;  /* 0x0000000d0e00720c */ /* 0x000fda0003f06270 */
[----:B------:R-:W-:Y:S05]  /*185d0*/  @P0 BRA `(.L_x_1734) ;  /* 0x0000017000000947 */ /* 0x000fea0003800000 */
[----:B------:R-:W5:Y:S04]  /*185e0*/  LDL.64 R2, [R1+0x20] ;  /* 0x0000200001027983 */ /* 0x000f680000100a00 */
[----:B--2---:R-:W2:Y:S04]  /*185f0*/  LDL R17, [R1+0x3c] ;  /* 0x00003c0001117983 */ /* 0x004ea80000100800 */
[----:B---34-:R-:W3:Y:S04]  /*18600*/  LDL R15, [R1+0x38] ;  /* 0x00003800010f7983 */ /* 0x018ee80000100800 */
[----:B------:R-:W4:Y:S04]  /*18610*/  LDL R5, [R1+0x40] ;  /* 0x0000400001057983 */ /* 0x000f280000100800 */
[----:B------:R-:W4:Y:S04]  /*18620*/  LDL R18, [R1+0x54] ;  /* 0x0000540001127983 */ /* 0x000f280000100800 */
[----:B------:R-:W4:Y:S04]  /*18630*/  LDL R16, [R1+0x50] ;  /* 0x0000500001107983 */ /* 0x000f280000100800 */
[----:B------:R-:W4:Y:S01]  /*18640*/  LDL R12, [R1+0x4c] ;  /* 0x00004c00010c7983 */ /* 0x000f220000100800 */
[----:B-----5:R-:W-:-:S02]  /*18650*/  ISETP.GE.AND P3, PT, R2, c[0x0][0x3c8], PT ;  /* 0x0000f20002007a0c */ /* 0x020fc40003f66270 */
[----:B--2---:R-:W-:Y:S02]  /*18660*/  ISETP.GE.AND P2, PT, R17, c[0x0][0x3c8], PT ;  /* 0x0000f20011007a0c */ /* 0x004fe40003f46270 */
[----:B---3--:R-:W-:Y:S02]  /*18670*/  ISETP.GE.AND P1, PT, R15, c[0x0][0x3c8], PT ;  /* 0x0000f2000f007a0c */ /* 0x008fe40003f26270 */
[----:B----4-:R-:W-:-:S07]  /*18680*/  ISETP.GE.AND P0, PT, R5, c[0x0][0x3c8], PT ;  /* 0x0000f20005007a0c */ /* 0x010fce0003f06270 */
        /* <DEDUP_REMOVED lines=12> */
.L_x_1734:
[----:B------:R-:W-:Y:S05]  /*18750*/  BSYNC B1 ;  /* 0x0000000000017941 */ /* 0x000fea0003800000 */
.L_x_1718:
[----:B------:R-:W-:-:S13]  /*18760*/  ISETP.NE.AND P0, PT, RZ, UR5, PT ;  /* 0x00000005ff007c0c */ /* 0x000fda000bf05270 */
[----:B------:R-:W-:Y:S01]  /*18770*/  @P0 WARPSYNC 0xffffffff ;  /* 0xffffffff00000948 */ /* 0x000fe20003800000 */
[----:B------:R-:W-:Y:S06]  /*18780*/  @P0 BAR.SYNC.DEFER_BLOCKING 0x5, 0x100 ;  /* 0x0144000000000b1d */ /* 0x000fec0000010000 */
[----:B-1-3--:R-:W1:Y:S04]  /*18790*/  @P0 LDS.128 R4, [0x20100] ;  /* 0x02010000ff040984 */ /* 0x00ae680000000c00 */
[----:B-1----:R1:W-:Y:S04]  /*187a0*/  @P0 STL.64 [R1+0x28], R4 ;  /* 0x0000280401000387 */ /* 0x0023e80000100a00 */
[----:B------:R1:W-:Y:S04]  /*187b0*/  @P0 STL.64 [R1+0x30], R6 ;  /* 0x0000300601000387 */ /* 0x0003e80000100a00 */
[----:B------:R-:W-:Y:S06]  /*187c0*/  @P0 BAR.ARV 0x4, 0x100 ;  /* 0x0104000000000b1d */ /* 0x000fec0000002000 */
[----:B------:R-:W-:Y:S05]  /*187d0*/  @P0 BRA `(.L_x_1755) ;  /* 0x0000104000000947 */ /* 0x000fea0003800000 */
[----:B----4-:R-:W3:Y:S01]  /*187e0*/  S2R R0, SR_TID.X ;  /* 0x0000000000007919 */ /* 0x010ee20000002100 */
[----:B-1----:R-:W-:Y:S01]  /*187f0*/  IMAD.MOV.U32 R7, RZ, RZ, RZ ;  /* 0x000000ffff077224 */ /* 0x002fe200078e00ff */
[----:B--23--:R-:W-:-:S04]  /*18800*/  LOP3.LUT R14, R0, 0x1f, RZ, 0xc0, !PT ;  /* 0x0000001f000e7812 */ /* 0x00cfc800078ec0ff */
[----:B------:R-:W-:Y:S01]  /*18810*/  ISETP.NE.AND P6, PT, R14, 0x1f, PT ;  /* 0x0000001f0e00780c */ /* 0x000fe20003fc5270 */
[----:B------:R-:W-:Y:S10]  /*18820*/  BRA.DIV ~URZ, `(.L_x_1756) ;  /* 0x000020427f007947 */ /* 0x000ff4000b800000 */
[----:B------:R1:W2:Y:S02]  /*18830*/  SHFL.IDX PT, R9, R110, RZ, 0x1f ;  /* 0x00001fff6e097589 */ /* 0x0002a400000e0000 */
.L_x_1804:
[----:B------:R-:W-:Y:S05]  /*18840*/  BRA.DIV ~URZ, `(.L_x_1757) ;  /* 0x000020927f007947 */ /* 0x000fea000b800000 */
[----:B------:R3:W4:Y:S02]  /*18850*/  SHFL.IDX PT, R8, R110, 0x1, 0x1f ;  /* 0x00201f006e087f89 */ /* 0x00072400000e0000 */
.L_x_1805:
        /* <DEDUP_REMOVED lines=19> */
.L_x_1806:
        /* <DEDUP_REMOVED lines=16> */
.L_x_1807:
[----:B---3--:R-:W-:Y:S01]  /*18a90*/  IMAD R0, R0, c[0x0][0x538], RZ ;  /* 0x00014e0000007a24 */ /* 0x008fe200078e02ff */
[----:B------:R-:W-:Y:S04]  /*18aa0*/  BSSY B1, `(.L_x_1760) ;  /* 0x00000ce000017945 */ /* 0x000fe80003800000 */
[----:B----4-:R-:W-:-:S04]  /*18ab0*/  IADD3 R8, R0, R8, RZ ;  /* 0x0000000800087210 */ /* 0x010fc80007ffe0ff */
[----:B--2---:R-:W-:-:S13]  /*18ac0*/  ISETP.GT.AND P0, PT, R8, R9, PT ;  /* 0x000000090800720c */ /* 0x004fda0003f04270 */
[----:B------:R-:W-:Y:S05]  /*18ad0*/  @P0 BRA `(.L_x_1761) ;  /* 0x0000025000000947 */ /* 0x000fea0003800000 */
.L_x_1765:
        /* <DEDUP_REMOVED lines=17> */
.L_x_1808:
        /* <DEDUP_REMOVED lines=16> */
.L_x_1809:
[----:B--2---:R-:W-:-:S05]  /*18cf0*/  IMAD R0, R0, c[0x0][0x538], RZ ;  /* 0x00014e0000007a24 */ /* 0x004fca00078e02ff */
[----:B------:R-:W-:-:S04]  /*18d00*/  IADD3 R8, R0, R8, RZ ;  /* 0x0000000800087210 */ /* 0x000fc80007ffe0ff */
[----:B------:R-:W-:-:S13]  /*18d10*/  ISETP.GT.AND P0, PT, R8, R9, PT ;  /* 0x000000090800720c */ /* 0x000fda0003f04270 */
[----:B-1----:R-:W-:Y:S05]  /*18d20*/  @!P0 BRA `(.L_x_1765) ;  /* 0xfffffdb000008947 */ /* 0x002fea000383ffff */
.L_x_1761:
[----:B------:R-:W-:-:S05]  /*18d30*/  IADD3 R11, -R0, R8, RZ ;  /* 0x00000008000b7210 */ /* 0x000fca0007ffe1ff */
[----:B------:R-:W-:-:S05]  /*18d40*/  IMAD R0, R4, c[0x0][0x538], R11 ;  /* 0x00014e0004007a24 */ /* 0x000fca00078e020b */
[----:B------:R-:W-:Y:S01]  /*18d50*/  ISETP.GT.AND P0, PT, R0, R9, PT ;  /* 0x000000090000720c */ /* 0x000fe20003f04270 */
[----:B------:R-:W-:-:S12]  /*18d60*/  BRA.DIV ~URZ, `(.L_x_1766) ;  /* 0x00001fb27f007947 */ /* 0x000fd8000b800000 */
[----:B------:R-:W-:-:S03]  /*18d70*/  VOTE.ANY R12, PT, !P0 ;  /* 0x00000000000c7806 */ /* 0x000fc600040e0100 */
.L_x_1810:
[----:B------:R-:W2:Y:S01]  /*18d80*/  LDL.LU R0, [R1+0x34] ;  /* 0x0000340001007983 */ /* 0x000ea20000300800 */
[----:B------:R-:W2:Y:S02]  /*18d90*/  POPC R8, R12 ;  /* 0x0000000c00087309 */ /* 0x000ea40000000000 */
[----:B--2---:R-:W-:-:S05]  /*18da0*/  IADD3 R0, R8, R0, RZ ;  /* 0x0000000008007210 */ /* 0x004fca0007ffe0ff */
[----:B------:R2:W-:Y:S01]  /*18db0*/  STL [R1+0x34], R0 ;  /* 0x0000340001007387 */ /* 0x0005e20000100800 */
[----:B------:R-:W-:Y:S05]  /*18dc0*/  BRA.DIV ~URZ, `(.L_x_1767) ;  /* 0x00001fa27f007947 */ /* 0x000fea000b800000 */
[----:B------:R3:W4:Y:S04]  /*18dd0*/  SHFL.IDX PT, R10, R6, R8, 0x1f ;  /* 0x00001f08060a7589 */ /* 0x00072800000e0000 */
[----:B------:R3:W1:Y:S02]  /*18de0*/  SHFL.IDX PT, R7, R7, R8, 0x1f ;  /* 0x00001f0807077589 */ /* 0x00066400000e0000 */
.L_x_1811:
[----:B------:R-:W-:Y:S01]  /*18df0*/  ISETP.NE.AND P0, PT, R12, RZ, PT ;  /* 0x000000ff0c00720c */ /* 0x000fe20003f05270 */
[----:B------:R-:W-:-:S12]  /*18e00*/  BSSY B0, `(.L_x_1768) ;  /* 0x0000005000007945 */ /* 0x000fd80003800000 */
[----:B------:R-:W-:Y:S05]  /*18e10*/  @!P0 BRA `(.L_x_1769) ;  /* 0x0000003000008947 */ /* 0x000fea0003800000 */
[----:B------:R-:W-:Y:S01]  /*18e20*/  IADD3 R3, R8, -0x1, RZ ;  /* 0xffffffff08037810 */ /* 0x000fe20007ffe0ff */
[----:B------:R-:W-:Y:S05]  /*18e30*/  BRA.DIV ~URZ, `(.L_x_1770) ;  /* 0x000020027f007947 */ /* 0x000fea000b800000 */
[----:B------:R2:W3:Y:S02]  /*18e40*/  SHFL.IDX PT, R13, R4, R3, 0x1f ;  /* 0x00001f03040d7589 */ /* 0x0004e400000e0000 */
.L_x_1769:
[----:B------:R-:W-:Y:S05]  /*18e50*/  BSYNC B0 ;  /* 0x0000000000007941 */ /* 0x000fea0003800000 */
.L_x_1768:
        /* <DEDUP_REMOVED lines=68> */
.L_x_1772:
        /* <DEDUP_REMOVED lines=40> */
[----:B------:R-:W-:Y:S02]  /*19520*/  IABS R11, R0 ;  /* 0x00000000000b7213 */ /* 0x000fe40000000000 */
[----:B------:R-:W1:Y:S01]  /*19530*/  I2F.RP R4, R3 ;  /* 0x0000000300047306 */ /* 0x000e620000209400 */
[----:B------:R-:W-:Y:S02]  /*19540*/  MOV R7, R2 ;  /* 0x0000000200077202 */ /* 0x000fe40000000f00 */
[----:B------:R-:W-:-:S05]  /*19550*/  IMAD.MOV R2, RZ, RZ, -R11 ;  /* 0x000000ffff027224 */ /* 0x000fca00078e0a0b */
[----:B-1----:R-:W1:Y:S02]  /*19560*/  MUFU.RCP R4, R4 ;  /* 0x0000000400047308 */ /* 0x002e640000001000 */
[----:B-1----:R-:W-:-:S06]  /*19570*/  IADD3 R4, R4, 0xffffffe, RZ ;  /* 0x0ffffffe04047810 */ /* 0x002fcc0007ffe0ff */
[----:B------:R-:W1:Y:S02]  /*19580*/  F2I.FTZ.U32.TRUNC.NTZ R5, R4 ;  /* 0x0000000400057305 */ /* 0x000e64000021f000 */
[----:B-1----:R-:W-:-:S04]  /*19590*/  IMAD.MOV R4, RZ, RZ, -R5 ;  /* 0x000000ffff047224 */ /* 0x002fc800078e0a05 */
[----:B------:R-:W-:Y:S02]  /*195a0*/  IMAD R8, R4, R3, RZ ;  /* 0x0000000304087224 */ /* 0x000fe400078e02ff */
[----:B------:R-:W-:-:S04]  /*195b0*/  IMAD.MOV.U32 R4, RZ, RZ, RZ ;  /* 0x000000ffff047224 */ /* 0x000fc800078e00ff */
[----:B------:R-:W-:-:S04]  /*195c0*/  IMAD.HI.U32 R5, R5, R8, R4 ;  /* 0x0000000805057227 */ /* 0x000fc800078e0004 */
        /* <DEDUP_REMOVED lines=17> */
.L_x_1773:
[----:B------:R-:W-:Y:S05]  /*196e0*/  BSYNC B0 ;  /* 0x0000000000007941 */ /* 0x000fea0003800000 */
.L_x_1771:
[----:B------:R-:W-:-:S04]  /*196f0*/  LOP3.LUT R2, RZ, R2, RZ, 0x33, !PT ;  /* 0x00000002ff027212 */ /* 0x000fc800078e33ff */
[----:B-1----:R-:W-:-:S05]  /*19700*/  IADD3 R0, R2, R10, RZ ;  /* 0x0000000a02007210 */ /* 0x002fca0007ffe0ff */
[----:B------:R1:W-:Y:S01]  /*19710*/  STL [R1+0x2c], R0 ;  /* 0x00002c0001007387 */ /* 0x0003e20000100800 */
[----:B------:R-:W-:Y:S05]  /*19720*/  BRA `(.L_x_1774) ;  /* 0x0000005000007947 */ /* 0x000fea0003800000 */
.L_x_1762:
[----:B------:R-:W-:Y:S01]  /*19730*/  MOV R0, c[0x0][0x53c] ;  /* 0x00014f0000007a02 */ /* 0x000fe20000000f00 */
[----:B------:R2:W-:Y:S04]  /*19740*/  STL [R1+0x28], R9 ;  /* 0x0000280901007387 */ /* 0x0005e80000100800 */
[----:B------:R2:W-:Y:S04]  /*19750*/  STL [R1+0x2c], RZ ;  /* 0x00002cff01007387 */ /* 0x0005e80000100800 */
[----:B------:R2:W-:Y:S04]  /*19760*/  STL [R1+0x30], RZ ;  /* 0x000030ff01007387 */ /* 0x0005e80000100800 */
[----:B------:R2:W-:Y:S02]  /*19770*/  STL [R1+0x34], R0 ;  /* 0x0000340001007387 */ /* 0x0005e40000100800 */
.L_x_1774:
[----:B------:R-:W-:Y:S05]  /*19780*/  BSYNC B1 ;  /* 0x0000000000017941 */ /* 0x000fea0003800000 */
.L_x_1760:
        /* <DEDUP_REMOVED lines=9> */
.L_x_1755:
[----:B--2-4-:R-:W2:Y:S02]  /*19820*/  LDL R0, [R1+0x34] ;  /* 0x0000340001007983 */ /* 0x014ea40000100800 */
[----:B--2---:R-:W-:-:S13]  /*19830*/  ISETP.GE.AND P0, PT, R0, c[0x0][0x53c], PT ;  /* 0x00014f0000007a0c */ /* 0x004fda0003f06270 */
[----:B-1----:R-:W-:Y:S01]  /*19840*/  @P0 CALL.REL.NOINC `(.L_x_1775) ;  /* 0x0000001000000944 */ /* 0x002fe20003c00000 */
[----:B------:R-:W-:Y:S05]  /*19850*/  BRA `(.L_x_1776) ;  /* 0xfffe83a000007947 */ /* 0x000fea000383ffff */
.L_x_1775:
[----:B------:R-:W-:Y:S05]  /*19860*/  EXIT ;  /* 0x000000000000794d */ /* 0x000fea0003800000 */
.L_x_1636:
[----:B------:R-:W-:Y:S01]  /*19870*/  IMAD.MOV.U32 R0, RZ, RZ, R5 ;  /* 0x000000ffff007224 */ /* 0x000fe200078e0005 */
[----:B------:R-:W-:Y:S02]  /*19880*/  MOV R2, 0x1 ;  /* 0x0000000100027802 */ /* 0x000fe40000000f00 */
[----:B------:R-:W-:Y:S02]  /*19890*/  MOV R3, 0x198b0 ;  /* 0x000198b000037802 */ /* 0x000fe40000000f00 */
[----:B------:R-:W-:Y:S05]  /*198a0*/  CALL.REL.NOINC `($__internal_36_$__cuda_sm70_shflsync_up_p) ;  /* 0x0000169000007944 */ /* 0x000fea0003c00000 */
[----:B------:R-:W-:Y:S01]  /*198b0*/  MOV R0, R4 ;  /* 0x0000000400007202 */ /* 0x000fe20000000f00 */
[----:B------:R-:W-:Y:S05]  /*198c0*/  BRA `(.L_x_1777) ;  /* 0xfffe6b9000007947 */ /* 0x000fea000383ffff */
.L_x_1637:
[----:B------:R-:W-:Y:S01]  /*198d0*/  IMAD.MOV.U32 R0, RZ, RZ, R5 ;  /* 0x000000ffff007224 */ /* 0x000fe200078e0005 */
[----:B------:R-:W-:Y:S02]  /*198e0*/  MOV R2, 0x2 ;  /* 0x0000000200027802 */ /* 0x000fe40000000f00 */
[----:B------:R-:W-:Y:S02]  /*198f0*/  MOV R3, 0x19910 ;  /* 0x0001991000037802 */ /* 0x000fe40000000f00 */
[----:B------:R-:W-:Y:S05]  /*19900*/  CALL.REL.NOINC `($__internal_36_$__cuda_sm70_shflsync_up_p) ;  /* 0x0000163000007944 */ /* 0x000fea0003c00000 */
[----:B------:R-:W-:Y:S01]  /*19910*/  SEL R0, R4, RZ, P4 ;  /* 0x000000ff04007207 */ /* 0x000fe20002000000 */
[----:B------:R-:W-:Y:S01]  /*19920*/  IMAD.MOV.U32 R2, RZ, RZ, 0x4 ;  /* 0x00000004ff027424 */ /* 0x000fe200078e00ff */
[----:B------:R-:W-:-:S03]  /*19930*/  MOV R3, 0x19960 ;  /* 0x0001996000037802 */ /* 0x000fc60000000f00 */
[----:B------:R-:W-:Y:S02]  /*19940*/  IMAD.IADD R0, R5, 0x1, R0 ;  /* 0x0000000105007824 */ /* 0x000fe400078e0200 */
        /* <DEDUP_REMOVED lines=14> */
[----:B------:R-:W-:Y:S01]  /*19a30*/  IMAD.IADD R4, R0, 0x1, R4 ;  /* 0x0000000100047824 */ /* 0x000fe200078e0204 */
[----:B------:R-:W-:-:S03]  /*19a40*/  MOV R0, 0x1f ;  /* 0x0000001f00007802 */ /* 0x000fc60000000f00 */
[----:B------:R-:W-:Y:S02]  /*19a50*/  IMAD.MOV.U32 R5, RZ, RZ, R4 ;  /* 0x000000ffff057224 */ /* 0x000fe400078e0004 */
[----:B------:R-:W-:Y:S05]  /*19a60*/  CALL.REL.NOINC `($__internal_35_$__cuda_sm70_shflsync_idx_p) ;  /* 0x0000148000007944 */ /* 0x000fea0003c00000 */
[----:B------:R-:W-:Y:S05]  /*19a70*/  BRA `(.L_x_1778) ;  /* 0xfffe6ae000007947 */ /* 0x000fea000383ffff */
.L_x_1639:
[----:B------:R-:W-:Y:S02]  /*19a80*/  SEL R0, RZ, 0x1, P0 ;  /* 0x00000001ff007807 */ /* 0x000fe40000000000 */
[----:B------:R-:W-:Y:S02]  /*19a90*/  MOV R2, 0x19ab0 ;  /* 0x00019ab000027802 */ /* 0x000fe40000000f00 */
[----:B------:R-:W-:Y:S05]  /*19aa0*/  CALL.REL.NOINC `($__internal_37_$__cuda_sm70_votesync_ballot) ;  /* 0x0000150000007944 */ /* 0x000fea0003c00000 */
[----:B------:R-:W-:Y:S01]  /*19ab0*/  MOV R10, R0 ;  /* 0x00000000000a7202 */ /* 0x000fe20000000f00 */
[----:B------:R-:W-:Y:S05]  /*19ac0*/  BRA `(.L_x_1779) ;  /* 0xfffe6b2000007947 */ /* 0x000fea000383ffff */
.L_x_1640:
[----:B------:R-:W-:Y:S01]  /*19ad0*/  IMAD.MOV.U32 R5, RZ, RZ, R9 ;  /* 0x000000ffff057224 */ /* 0x000fe200078e0009 */
[----:B------:R-:W-:Y:S01]  /*19ae0*/  MOV R3, R7 ;  /* 0x0000000700037202 */ /* 0x000fe20000000f00 */
[----:B-1----:R-:W-:Y:S01]  /*19af0*/  IMAD.MOV.U32 R0, RZ, RZ, 0x1f ;  /* 0x0000001fff007424 */ /* 0x002fe200078e00ff */
[----:B------:R-:W-:Y:S02]  /*19b00*/  MOV R2, 0x19b20 ;  /* 0x00019b2000027802 */ /* 0x000fe40000000f00 */
[----:B------:R-:W-:Y:S05]  /*19b10*/  CALL.REL.NOINC `($__internal_35_$__cuda_sm70_shflsync_idx_p) ;  /* 0x000013d000007944 */ /* 0x000fea0003c00000 */
[----:B------:R-:W-:Y:S01]  /*19b20*/  IMAD.MOV.U32 R12, RZ, RZ, R0 ;  /* 0x000000ffff0c7224 */ /* 0x000fe200078e0000 */
[----:B------:R-:W-:Y:S01]  /*19b30*/  MOV R5, R8 ;  /* 0x0000000800057202 */ /* 0x000fe20000000f00 */
[----:B------:R-:W-:Y:S01]  /*19b40*/  IMAD.MOV.U32 R6, RZ, RZ, RZ ;  /* 0x000000ffff067224 */ /* 0x000fe200078e00ff */
[----:B------:R-:W-:Y:S01]  /*19b50*/  MOV R3, R7 ;  /* 0x0000000700037202 */ /* 0x000fe20000000f00 */
[----:B------:R-:W-:Y:S01]  /*19b60*/  IMAD.MOV.U32 R0, RZ, RZ, 0x1f ;  /* 0x0000001fff007424 */ /* 0x000fe200078e00ff */
[----:B------:R-:W-:-:S02]  /*19b70*/  MOV R2, 0x19b90 ;  /* 0x00019b9000027802 */ /* 0x000fc40000000f00 */
[----:B------:R-:W-:Y:S05]  /*19b80*/  CALL.REL.NOINC `($__internal_35_$__cuda_sm70_shflsync_idx_p) ;  /* 0x0000136000007944 */ /* 0x000fea0003c00000 */
[----:B------:R-:W-:Y:S01]  /*19b90*/  MOV R9, R0 ;  /* 0x0000000000097202 */ /* 0x000fe20000000f00 */
[----:B------:R-:W-:Y:S05]  /*19ba0*/  BRA `(.L_x_1780) ;  /* 0xfffe6ab000007947 */ /* 0x000fea000383ffff */
.L_x_1643:
[----:B------:R-:W-:Y:S01]  /*19bb0*/  IMAD.MOV.U32 R5, RZ, RZ, R4 ;  /* 0x000000ffff057224 */ /* 0x000fe200078e0004 */
[----:B-1----:R-:W-:-:S02]  /*19bc0*/  MOV R0, 0x1f ;  /* 0x0000001f00007802 */ /* 0x002fc40000000f00 */
[----:B------:R-:W-:Y:S02]  /*19bd0*/  MOV R2, 0x19bf0 ;  /* 0x00019bf000027802 */ /* 0x000fe40000000f00 */
[----:B--234-:R-:W-:Y:S05]  /*19be0*/  CALL.REL.NOINC `($__internal_35_$__cuda_sm70_shflsync_idx_p) ;  /* 0x0000130000007944 */ /* 0x01cfea0003c00000 */
[----:B------:R-:W-:Y:S01]  /*19bf0*/  MOV R6, R0 ;  /* 0x0000000000067202 */ /* 0x000fe20000000f00 */
[----:B------:R-:W-:Y:S05]  /*19c00*/  BRA `(.L_x_1642) ;  /* 0xfffe6ab000007947 */ /* 0x000fea000383ffff */
.L_x_1662:
[----:B-1----:R-:W-:Y:S01]  /*19c10*/  IMAD.MOV.U32 R5, RZ, RZ, R14 ;  /* 0x000000ffff057224 */ /* 0x002fe200078e000e */
[----:B------:R-:W-:Y:S01]  /*19c20*/  MOV R3, RZ ;  /* 0x000000ff00037202 */ /* 0x000fe20000000f00 */
[----:B------:R-:W-:Y:S01]  /*19c30*/  IMAD.MOV.U32 R0, RZ, RZ, 0x181f ;  /* 0x0000181fff007424 */ /* 0x000fe200078e00ff */
[----:B------:R-:W-:Y:S02]  /*19c40*/  MOV R2, 0x19c60 ;  /* 0x00019c6000027802 */ /* 0x000fe40000000f00 */
[----:B------:R-:W-:Y:S05]  /*19c50*/  CALL.REL.NOINC `($__internal_35_$__cuda_sm70_shflsync_idx_p) ;  /* 0x0000129000007944 */ /* 0x000fea0003c00000 */
[----:B------:R-:W-:Y:S01]  /*19c60*/  MOV R4, R0 ;  /* 0x0000000000047202 */ /* 0x000fe20000000f00 */
[----:B------:R-:W-:Y:S05]  /*19c70*/  BRA `(.L_x_1781) ;  /* 0xfffe94d000007947 */ /* 0x000fea000383ffff */
.L_x_1663:
[----:B------:R-:W-:Y:S01]  /*19c80*/  IMAD.MOV.U32 R5, RZ, RZ, R15 ;  /* 0x000000ffff057224 */ /* 0x000fe200078e000f */
[----:B------:R-:W-:Y:S01]  /*19c90*/  MOV R3, RZ ;  /* 0x000000ff00037202 */ /* 0x000fe20000000f00 */
[----:B------:R-:W-:Y:S01]  /*19ca0*/  IMAD.MOV.U32 R0, RZ, RZ, 0x181f ;  /* 0x0000181fff007424 */ /* 0x000fe200078e00ff */
[----:B------:R-:W-:Y:S02]  /*19cb0*/  MOV R2, 0x19cd0 ;  /* 0x00019cd000027802 */ /* 0x000fe40000000f00 */
[----:B-12---:R-:W-:Y:S05]  /*19cc0*/  CALL.REL.NOINC `($__internal_35_$__cuda_sm70_shflsync_idx_p) ;  /* 0x0000122000007944 */ /* 0x006fea0003c00000 */
[----:B------:R-:W-:Y:S05]  /*19cd0*/  BRA `(.L_x_1782) ;  /* 0xfffe949000007947 */ /* 0x000fea000383ffff */
.L_x_1666:
[----:B------:R-:W-:Y:S01]  /*19ce0*/  IMAD.MOV.U32 R5, RZ, RZ, R14 ;  /* 0x000000ffff057224 */ /* 0x000fe200078e000e */
[----:B---3--:R-:W-:Y:S01]  /*19cf0*/  MOV R3, 0x1 ;  /* 0x0000000100037802 */ /* 0x008fe20000000f00 */
[----:B----4-:R-:W-:Y:S01]  /*19d00*/  IMAD.MOV.U32 R0, RZ, RZ, 0x181f ;  /* 0x0000181fff007424 */ /* 0x010fe200078e00ff */
[----:B------:R-:W-:-:S02]  /*19d10*/  MOV R2, 0x19d30 ;  /* 0x00019d3000027802 */ /* 0x000fc40000000f00 */
[----:B-12---:R-:W-:Y:S05]  /*19d20*/  CALL.REL.NOINC `($__internal_35_$__cuda_sm70_shflsync_idx_p) ;  /* 0x000011c000007944 */ /* 0x006fea0003c00000 */
[----:B------:R-:W-:Y:S01]  /*19d30*/  IMAD.MOV.U32 R4, RZ, RZ, R0 ;  /* 0x000000ffff047224 */ /* 0x000fe200078e0000 */
[----:B------:R-:W-:Y:S01]  /*19d40*/  MOV R3, 0x1 ;  /* 0x0000000100037802 */ /* 0x000fe20000000f00 */
[----:B------:R-:W-:Y:S01]  /*19d50*/  IMAD.MOV.U32 R5, RZ, RZ, R15 ;  /* 0x000000ffff057224 */ /* 0x000fe200078e000f */
[----:B------:R-:W-:-:S02]  /*19d60*/  MOV R0, 0x181f ;  /* 0x0000181f00007802 */ /* 0x000fc40000000f00 */
[----:B------:R-:W-:Y:S02]  /*19d70*/  MOV R2, 0x19d90 ;  /* 0x00019d9000027802 */ /* 0x000fe40000000f00 */
[----:B------:R-:W-:Y:S05]  /*19d80*/  CALL.REL.NOINC `($__internal_35_$__cuda_sm70_shflsync_idx_p) ;  /* 0x0000116000007944 */ /* 0x000fea0003c00000 */
[----:B------:R-:W-:Y:S05]  /*19d90*/  BRA `(.L_x_1783) ;  /* 0xfffe962000007947 */ /* 0x000fea000383ffff */
.L_x_1669:
[----:B------:R-:W-:Y:S01]  /*19da0*/  IMAD.MOV.U32 R5, RZ, RZ, R14 ;  /* 0x000000ffff057224 */ /* 0x000fe200078e000e */
[----:B-1----:R-:W-:Y:S01]  /*19db0*/  MOV R3, 0x2 ;  /* 0x0000000200037802 */ /* 0x002fe20000000f00 */
[----:B----4-:R-:W-:Y:S01]  /*19dc0*/  IMAD.MOV.U32 R0, RZ, RZ, 0x181f ;  /* 0x0000181fff007424 */ /* 0x010fe200078e00ff */
[----:B------:R-:W-:Y:S02]  /*19dd0*/  MOV R2, 0x19df0 ;  /* 0x00019df000027802 */ /* 0x000fe40000000f00 */
[----:B--2---:R-:W-:Y:S05]  /*19de0*/  CALL.REL.NOINC `($__internal_35_$__cuda_sm70_shflsync_idx_p) ;  /* 0x0000110000007944 */ /* 0x004fea0003c00000 */
[----:B------:R-:W-:Y:S01]  /*19df0*/  MOV R4, R0 ;  /* 0x0000000000047202 */ /* 0x000fe20000000f00 */
[----:B------:R-:W-:Y:S05]  /*19e00*/  BRA `(.L_x_1784) ;  /* 0xfffe97e000007947 */ /* 0x000fea000383ffff */
.L_x_1670:
[----:B------:R-:W-:Y:S01]  /*19e10*/  IMAD.MOV.U32 R5, RZ, RZ, R15 ;  /* 0x000000ffff057224 */ /* 0x000fe200078e000f */
[----:B------:R-:W-:Y:S01]  /*19e20*/  MOV R3, 0x2 ;  /* 0x0000000200037802 */ /* 0x000fe20000000f00 */
[----:B----4-:R-:W-:Y:S01]  /*19e30*/  IMAD.MOV.U32 R0, RZ, RZ, 0x181f ;  /* 0x0000181fff007424 */ /* 0x010fe200078e00ff */
[----:B------:R-:W-:Y:S02]  /*19e40*/  MOV R2, 0x19e60 ;  /* 0x00019e6000027802 */ /* 0x000fe40000000f00 */
[----:B-123--:R-:W-:Y:S05]  /*19e50*/  CALL.REL.NOINC `($__internal_35_$__cuda_sm70_shflsync_idx_p) ;  /* 0x0000109000007944 */ /* 0x00efea0003c00000 */
[----:B------:R-:W-:Y:S05]  /*19e60*/  BRA `(.L_x_1785) ;  /* 0xfffe97a000007947 */ /* 0x000fea000383ffff */
.L_x_1673:
[----:B------:R-:W-:Y:S01]  /*19e70*/  IMAD.MOV.U32 R5, RZ, RZ, R14 ;  /* 0x000000ffff057224 */ /* 0x000fe200078e000e */
[----:B-1----:R-:W-:Y:S01]  /*19e80*/  MOV R3, 0x3 ;  /* 0x0000000300037802 */ /* 0x002fe20000000f00 */
[----:B------:R-:W-:Y:S01]  /*19e90*/  IMAD.MOV.U32 R0, RZ, RZ, 0x181f ;  /* 0x0000181fff007424 */ /* 0x000fe200078e00ff */
[----:B------:R-:W-:-:S02]  /*19ea0*/  MOV R2, 0x19ec0 ;  /* 0x00019ec000027802 */ /* 0x000fc40000000f00 */
[----:B--234-:R-:W-:Y:S05]  /*19eb0*/  CALL.REL.NOINC `($__internal_35_$__cuda_sm70_shflsync_idx_p) ;  /* 0x0000103000007944 */ /* 0x01cfea0003c00000 */
[----:B------:R-:W-:Y:S01]  /*19ec0*/  IMAD.MOV.U32 R4, RZ, RZ, R0 ;  /* 0x000000ffff047224 */ /* 0x000fe200078e0000 */
[----:B------:R-:W-:Y:S01]  /*19ed0*/  MOV R3, 0x3 ;  /* 0x0000000300037802 */ /* 0x000fe20000000f00 */
[----:B------:R-:W-:Y:S01]  /*19ee0*/  IMAD.MOV.U32 R5, RZ, RZ, R15 ;  /* 0x000000ffff057224 */ /* 0x000fe200078e000f */
[----:B------:R-:W-:-:S02]  /*19ef0*/  MOV R0, 0x181f ;  /* 0x0000181f00007802 */ /* 0x000fc40000000f00 */
[----:B------:R-:W-:Y:S02]  /*19f00*/  MOV R2, 0x19f20 ;  /* 0x00019f2000027802 */ /* 0x000fe40000000f00 */
[----:B------:R-:W-:Y:S05]  /*19f10*/  CALL.REL.NOINC `($__internal_35_$__cuda_sm70_shflsync_idx_p) ;  /* 0x00000fd000007944 */ /* 0x000fea0003c00000 */
[----:B------:R-:W-:Y:S05]  /*19f20*/  BRA `(.L_x_1786) ;  /* 0xfffe992000007947 */ /* 0x000fea000383ffff */
.L_x_1714:
[----:B-1----:R1:W5:Y:S01]  /*19f30*/  LDL R2, [R1] ;  /* 0x0000000001027983 */ /* 0x0023620000100800 */
[----:B------:R-:W-:Y:S02]  /*19f40*/  MOV R5, 0x2 ;  /* 0x0000000200057802 */ /* 0x000fe40000000f00 */
[----:B------:R-:W-:Y:S02]  /*19f50*/  MOV R3, 0x19f70 ;  /* 0x00019f7000037802 */ /* 0x000fe40000000f00 */
[----:B-1---5:R-:W-:Y:S05]  /*19f60*/  CALL.REL.NOINC `($__internal_34_$__cuda_sm70_shflsync_bfly_p) ;  /* 0x00000f3000007944 */ /* 0x022fea0003c00000 */
[----:B------:R-:W-:Y:S01]  /*19f70*/  MOV R0, R5 ;  /* 0x0000000500007202 */ /* 0x000fe20000000f00 */
[----:B------:R-:W-:Y:S05]  /*19f80*/  BRA `(.L_x_1787) ;  /* 0xffff97b000007947 */ /* 0x000fea000383ffff */
.L_x_1715:
[----:B------:R-:W-:Y:S01]  /*19f90*/  IMAD.MOV.U32 R2, RZ, RZ, R0 ;  /* 0x000000ffff027224 */ /* 0x000fe200078e0000 */
[----:B------:R-:W-:Y:S02]  /*19fa0*/  MOV R5, 0x1 ;  /* 0x0000000100057802 */ /* 0x000fe40000000f00 */
[----:B------:R-:W-:Y:S02]  /*19fb0*/  MOV R3, 0x19fd0 ;  /* 0x00019fd000037802 */ /* 0x000fe40000000f00 */
[----:B------:R-:W-:Y:S05]  /*19fc0*/  CALL.REL.NOINC `($__internal_34_$__cuda_sm70_shflsync_bfly_p) ;  /* 0x00000ed000007944 */ /* 0x000fea0003c00000 */
[----:B------:R1:W5:Y:S01]  /*19fd0*/  LDL R2, [R1+0x8] ;  /* 0x0000080001027983 */ /* 0x0003620000100800 */
[----:B------:R-:W-:Y:S01]  /*19fe0*/  FADD.FTZ R0, R0, R5 ;  /* 0x0000000500007221 */ /* 0x000fe20000010000 */
[----:B------:R-:W-:Y:S02]  /*19ff0*/  MOV R5, 0x2 ;  /* 0x0000000200057802 */ /* 0x000fe40000000f00 */
[----:B------:R-:W-:-:S02]  /*1a000*/  MOV R3, 0x1a020 ;  /* 0x0001a02000037802 */ /* 0x000fc40000000f00 */
[----:B-1---5:R-:W-:Y:S05]  /*1a010*/  CALL.REL.NOINC `($__internal_34_$__cuda_sm70_shflsync_bfly_p) ;  /* 0x00000e8000007944 */ /* 0x022fea0003c00000 */
[----:B------:R-:W2:Y:S01]  /*1a020*/  LDL.LU R2, [R1+0x8] ;  /* 0x0000080001027983 */ /* 0x000ea20000300800 */
[----:B------:R-:W-:Y:S01]  /*1a030*/  MOV R3, 0x1a080 ;  /* 0x0001a08000037802 */ /* 0x000fe20000000f00 */
[----:B--2---:R-:W-:Y:S01]  /*1a040*/  FADD.FTZ R4, R2, R5 ;  /* 0x0000000502047221 */ /* 0x004fe20000010000 */
[----:B------:R-:W-:-:S04]  /*1a050*/  MOV R5, 0x1 ;  /* 0x0000000100057802 */ /* 0x000fc80000000f00 */
[----:B------:R-:W-:Y:S02]  /*1a060*/  MOV R2, R4 ;  /* 0x0000000400027202 */ /* 0x000fe40000000f00 */
[----:B------:R-:W-:Y:S05]  /*1a070*/  CALL.REL.NOINC `($__internal_34_$__cuda_sm70_shflsync_bfly_p) ;  /* 0x00000e2000007944 */ /* 0x000fea0003c00000 */
[----:B------:R-:W-:Y:S01]  /*1a080*/  MOV R3, R5 ;  /* 0x0000000500037202 */ /* 0x000fe20000000f00 */
[----:B------:R-:W-:Y:S05]  /*1a090*/  BRA `(.L_x_1788) ;  /* 0xffff973000007947 */ /* 0x000fea000383ffff */
.L_x_1722:
[----:B-1-34-:R-:W-:Y:S01]  /*1a0a0*/  IMAD.MOV.U32 R5, RZ, RZ, R14 ;  /* 0x000000ffff057224 */ /* 0x01afe200078e000e */
[----:B------:R-:W-:Y:S01]  /*1a0b0*/  MOV R3, RZ ;  /* 0x000000ff00037202 */ /* 0x000fe20000000f00 */
[----:B------:R-:W-:Y:S01]  /*1a0c0*/  IMAD.MOV.U32 R0, RZ, RZ, 0x181f ;  /* 0x0000181fff007424 */ /* 0x000fe200078e00ff */
[----:B------:R-:W-:Y:S02]  /*1a0d0*/  MOV R2, 0x1a0f0 ;  /* 0x0001a0f000027802 */ /* 0x000fe40000000f00 */
[----:B------:R-:W-:Y:S05]  /*1a0e0*/  CALL.REL.NOINC `($__internal_35_$__cuda_sm70_shflsync_idx_p) ;  /* 0x00000e0000007944 */ /* 0x000fea0003c00000 */
[----:B------:R-:W-:Y:S01]  /*1a0f0*/  MOV R6, R0 ;  /* 0x0000000000067202 */ /* 0x000fe20000000f00 */
[----:B------:R-:W-:Y:S05]  /*1a100*/  BRA `(.L_x_1789) ;  /* 0xffffb3c000007947 */ /* 0x000fea000383ffff */
.L_x_1723:
[----:B------:R-:W-:Y:S01]  /*1a110*/  IMAD.MOV.U32 R5, RZ, RZ, R15 ;  /* 0x000000ffff057224 */ /* 0x000fe200078e000f */
[----:B------:R-:W-:Y:S01]  /*1a120*/  MOV R3, RZ ;  /* 0x000000ff00037202 */ /* 0x000fe20000000f00 */
[----:B------:R-:W-:Y:S01]  /*1a130*/  IMAD.MOV.U32 R0, RZ, RZ, 0x181f ;  /* 0x0000181fff007424 */ /* 0x000fe200078e00ff */
[----:B------:R-:W-:Y:S02]  /*1a140*/  MOV R2, 0x1a160 ;  /* 0x0001a16000027802 */ /* 0x000fe40000000f00 */
[----:B-12---:R-:W-:Y:S05]  /*1a150*/  CALL.REL.NOINC `($__internal_35_$__cuda_sm70_shflsync_idx_p) ;  /* 0x00000d9000007944 */ /* 0x006fea0003c00000 */
[----:B------:R-:W-:Y:S05]  /*1a160*/  BRA `(.L_x_1790) ;  /* 0xffffb38000007947 */ /* 0x000fea000383ffff */
.L_x_1726:
[----:B------:R-:W-:Y:S01]  /*1a170*/  IMAD.MOV.U32 R5, RZ, RZ, R14 ;  /* 0x000000ffff057224 */ /* 0x000fe200078e000e */
[----:B--2---:R-:W-:Y:S01]  /*1a180*/  MOV R3, 0x1 ;  /* 0x0000000100037802 */ /* 0x004fe20000000f00 */
[----:B----4-:R-:W-:Y:S01]  /*1a190*/  IMAD.MOV.U32 R0, RZ, RZ, 0x181f ;  /* 0x0000181fff007424 */ /* 0x010fe200078e00ff */
[----:B------:R-:W-:-:S02]  /*1a1a0*/  MOV R2, 0x1a1c0 ;  /* 0x0001a1c000027802 */ /* 0x000fc40000000f00 */
[----:B-1-3--:R-:W-:Y:S05]  /*1a1b0*/  CALL.REL.NOINC `($__internal_35_$__cuda_sm70_shflsync_idx_p) ;  /* 0x00000d3000007944 */ /* 0x00afea0003c00000 */
[----:B------:R-:W-:Y:S01]  /*1a1c0*/  IMAD.MOV.U32 R6, RZ, RZ, R0 ;  /* 0x000000ffff067224 */ /* 0x000fe200078e0000 */
[----:B------:R-:W-:Y:S01]  /*1a1d0*/  MOV R3, 0x1 ;  /* 0x0000000100037802 */ /* 0x000fe20000000f00 */
[----:B------:R-:W-:Y:S01]  /*1a1e0*/  IMAD.MOV.U32 R5, RZ, RZ, R15 ;  /* 0x000000ffff057224 */ /* 0x000fe200078e000f */
[----:B------:R-:W-:-:S02]  /*1a1f0*/  MOV R0, 0x181f ;  /* 0x0000181f00007802 */ /* 0x000fc40000000f00 */
[----:B------:R-:W-:Y:S02]  /*1a200*/  MOV R2, 0x1a220 ;  /* 0x0001a22000027802 */ /* 0x000fe40000000f00 */
[----:B------:R-:W-:Y:S05]  /*1a210*/  CALL.REL.NOINC `($__internal_35_$__cuda_sm70_shflsync_idx_p) ;  /* 0x00000cd000007944 */ /* 0x000fea0003c00000 */
[----:B------:R-:W-:Y:S05]  /*1a220*/  BRA `(.L_x_1791) ;  /* 0xffffb4a000007947 */ /* 0x000fea000383ffff */
.L_x_1729:
[----:B------:R-:W-:Y:S01]  /*1a230*/  IMAD.MOV.U32 R5, RZ, RZ, R14 ;  /* 0x000000ffff057224 */ /* 0x000fe200078e000e */
[----:B-1----:R-:W-:Y:S01]  /*1a240*/  MOV R3, 0x2 ;  /* 0x0000000200037802 */ /* 0x002fe20000000f00 */
[----:B----4-:R-:W-:Y:S01]  /*1a250*/  IMAD.MOV.U32 R0, RZ, RZ, 0x181f ;  /* 0x0000181fff007424 */ /* 0x010fe200078e00ff */
[----:B------:R-:W-:Y:S02]  /*1a260*/  MOV R2, 0x1a280 ;  /* 0x0001a28000027802 */ /* 0x000fe40000000f00 */
[----:B--23--:R-:W-:Y:S05]  /*1a270*/  CALL.REL.NOINC `($__internal_35_$__cuda_sm70_shflsync_idx_p) ;  /* 0x00000c7000007944 */ /* 0x00cfea0003c00000 */
[----:B------:R-:W-:Y:S01]  /*1a280*/  MOV R6, R0 ;  /* 0x0000000000067202 */ /* 0x000fe20000000f00 */
[----:B------:R-:W-:Y:S05]  /*1a290*/  BRA `(.L_x_1792) ;  /* 0xffffb61000007947 */ /* 0x000fea000383ffff */
.L_x_1730:
[----:B------:R-:W-:Y:S01]  /*1a2a0*/  IMAD.MOV.U32 R5, RZ, RZ, R15 ;  /* 0x000000ffff057224 */ /* 0x000fe200078e000f */
[----:B------:R-:W-:Y:S01]  /*1a2b0*/  MOV R3, 0x2 ;  /* 0x0000000200037802 */ /* 0x000fe20000000f00 */
[----:B----4-:R-:W-:Y:S01]  /*1a2c0*/  IMAD.MOV.U32 R0, RZ, RZ, 0x181f ;  /* 0x0000181fff007424 */ /* 0x010fe200078e00ff */
[----:B------:R-:W-:Y:S02]  /*1a2d0*/  MOV R2, 0x1a2f0 ;  /* 0x0001a2f000027802 */ /* 0x000fe40000000f00 */
[----:B-123--:R-:W-:Y:S05]  /*1a2e0*/  CALL.REL.NOINC `($__internal_35_$__cuda_sm70_shflsync_idx_p) ;  /* 0x00000c0000007944 */ /* 0x00efea0003c00000 */
[----:B------:R-:W-:Y:S05]  /*1a2f0*/  BRA `(.L_x_1793) ;  /* 0xffffb5d000007947 */ /* 0x000fea000383ffff */
.L_x_1733:
        /* <DEDUP_REMOVED lines=12> */
.L_x_1735:
[----:B------:R-:W-:Y:S01]  /*1a3c0*/  IMAD.MOV.U32 R5, RZ, RZ, R18 ;  /* 0x000000ffff057224 */ /* 0x000fe200078e0012 */
[----:B------:R-:W-:Y:S01]  /*1a3d0*/  MOV R3, RZ ;  /* 0x000000ff00037202 */ /* 0x000fe20000000f00 */
[----:B------:R-:W-:Y:S01]  /*1a3e0*/  IMAD.MOV.U32 R0, RZ, RZ, 0x1c1f ;  /* 0x00001c1fff007424 */ /* 0x000fe200078e00ff */
[----:B------:R-:W-:Y:S02]  /*1a3f0*/  MOV R2, 0x1a410 ;  /* 0x0001a41000027802 */ /* 0x000fe40000000f00 */
[----:B------:R-:W-:Y:S05]  /*1a400*/  CALL.REL.NOINC `($__internal_35_$__cuda_sm70_shflsync_idx_p) ;  /* 0x00000ae000007944 */ /* 0x000fea0003c00000 */
[----:B------:R-:W-:Y:S01]  /*1a410*/  MOV R4, R0 ;  /* 0x0000000000047202 */ /* 0x000fe20000000f00 */
[----:B------:R-:W-:Y:S05]  /*1a420*/  BRA `(.L_x_1795) ;  /* 0xffffba7000007947 */ /* 0x000fea000383ffff */
.L_x_1736:
[----:B------:R-:W-:Y:S01]  /*1a430*/  IMAD.MOV.U32 R5, RZ, RZ, R19 ;  /* 0x000000ffff057224 */ /* 0x000fe200078e0013 */
[----:B------:R-:W-:Y:S01]  /*1a440*/  MOV R3, RZ ;  /* 0x000000ff00037202 */ /* 0x000fe20000000f00 */
[----:B------:R-:W-:Y:S01]  /*1a450*/  IMAD.MOV.U32 R0, RZ, RZ, 0x1c1f ;  /* 0x00001c1fff007424 */ /* 0x000fe200078e00ff */
[----:B------:R-:W-:Y:S02]  /*1a460*/  MOV R2, 0x1a480 ;  /* 0x0001a48000027802 */ /* 0x000fe40000000f00 */
[----:B-12---:R-:W-:Y:S05]  /*1a470*/  CALL.REL.NOINC `($__internal_35_$__cuda_sm70_shflsync_idx_p) ;  /* 0x00000a7000007944 */ /* 0x006fea0003c00000 */
[----:B------:R-:W-:Y:S05]  /*1a480*/  BRA `(.L_x_1796) ;  /* 0xffffba3000007947 */ /* 0x000fea000383ffff */
.L_x_1739:
[----:B------:R-:W-:Y:S01]  /*1a490*/  IMAD.MOV.U32 R5, RZ, RZ, R18 ;  /* 0x000000ffff057224 */ /* 0x000fe200078e0012 */
[----:B-1----:R-:W-:Y:S01]  /*1a4a0*/  MOV R3, 0x1 ;  /* 0x0000000100037802 */ /* 0x002fe20000000f00 */
[----:B----4-:R-:W-:Y:S01]  /*1a4b0*/  IMAD.MOV.U32 R0, RZ, RZ, 0x1c1f ;  /* 0x00001c1fff007424 */ /* 0x010fe200078e00ff */
[----:B------:R-:W-:-:S02]  /*1a4c0*/  MOV R2, 0x1a4e0 ;  /* 0x0001a4e000027802 */ /* 0x000fc40000000f00 */
[----:B--23--:R-:W-:Y:S05]  /*1a4d0*/  CALL.REL.NOINC `($__internal_35_$__cuda_sm70_shflsync_idx_p) ;  /* 0x00000a1000007944 */ /* 0x00cfea0003c00000 */
[----:B------:R-:W-:Y:S01]  /*1a4e0*/  IMAD.MOV.U32 R4, RZ, RZ, R0 ;  /* 0x000000ffff047224 */ /* 0x000fe200078e0000 */
[----:B------:R-:W-:Y:S01]  /*1a4f0*/  MOV R3, 0x1 ;  /* 0x0000000100037802 */ /* 0x000fe20000000f00 */
[----:B------:R-:W-:Y:S01]  /*1a500*/  IMAD.MOV.U32 R5, RZ, RZ, R19 ;  /* 0x000000ffff057224 */ /* 0x000fe200078e0013 */
[----:B------:R-:W-:-:S02]  /*1a510*/  MOV R0, 0x1c1f ;  /* 0x00001c1f00007802 */ /* 0x000fc40000000f00 */
[----:B------:R-:W-:Y:S02]  /*1a520*/  MOV R2, 0x1a540 ;  /* 0x0001a54000027802 */ /* 0x000fe40000000f00 */
[----:B------:R-:W-:Y:S05]  /*1a530*/  CALL.REL.NOINC `($__internal_35_$__cuda_sm70_shflsync_idx_p) ;  /* 0x000009b000007944 */ /* 0x000fea0003c00000 */
[----:B------:R-:W-:Y:S05]  /*1a540*/  BRA `(.L_x_1797) ;  /* 0xffffc5e000007947 */ /* 0x000fea000383ffff */
.L_x_1743:
[----:B------:R-:W-:Y:S01]  /*1a550*/  IMAD.MOV.U32 R5, RZ, RZ, R12 ;  /* 0x000000ffff057224 */ /* 0x000fe200078e000c */
[----:B------:R-:W-:Y:S01]  /*1a560*/  MOV R3, RZ ;  /* 0x000000ff00037202 */ /* 0x000fe20000000f00 */
[----:B------:R-:W-:Y:S01]  /*1a570*/  IMAD.MOV.U32 R0, RZ, RZ, 0x181f ;  /* 0x0000181fff007424 */ /* 0x000fe200078e00ff */
[----:B------:R-:W-:Y:S02]  /*1a580*/  MOV R2, 0x1a5a0 ;  /* 0x0001a5a000027802 */ /* 0x000fe40000000f00 */
[----:B------:R-:W-:Y:S05]  /*1a590*/  CALL.REL.NOINC `($__internal_35_$__cuda_sm70_shflsync_idx_p) ;  /* 0x0000095000007944 */ /* 0x000fea0003c00000 */
[----:B------:R-:W-:Y:S01]  /*1a5a0*/  MOV R4, R0 ;  /* 0x0000000000047202 */ /* 0x000fe20000000f00 */
[----:B------:R-:W-:Y:S05]  /*1a5b0*/  BRA `(.L_x_1798) ;  /* 0xffffd9f000007947 */ /* 0x000fea000383ffff */
.L_x_1744:
[----:B------:R-:W-:Y:S01]  /*1a5c0*/  IMAD.MOV.U32 R5, RZ, RZ, R15 ;  /* 0x000000ffff057224 */ /* 0x000fe200078e000f */
[----:B------:R-:W-:Y:S01]  /*1a5d0*/  MOV R3, RZ ;  /* 0x000000ff00037202 */ /* 0x000fe20000000f00 */
[----:B------:R-:W-:Y:S01]  /*1a5e0*/  IMAD.MOV.U32 R0, RZ, RZ, 0x181f ;  /* 0x0000181fff007424 */ /* 0x000fe200078e00ff */
[----:B------:R-:W-:Y:S02]  /*1a5f0*/  MOV R2, 0x1a610 ;  /* 0x0001a61000027802 */ /* 0x000fe40000000f00 */
[----:B-12---:R-:W-:Y:S05]  /*1a600*/  CALL.REL.NOINC `($__internal_35_$__cuda_sm70_shflsync_idx_p) ;  /* 0x000008e000007944 */ /* 0x006fea0003c00000 */
[----:B------:R-:W-:Y:S05]  /*1a610*/  BRA `(.L_x_1799) ;  /* 0xffffd9b000007947 */ /* 0x000fea000383ffff */
.L_x_1747:
        /* <DEDUP_REMOVED lines=12> */
.L_x_1750:
[----:B------:R-:W-:Y:S01]  /*1a6e0*/  IMAD.MOV.U32 R5, RZ, RZ, R12 ;  /* 0x000000ffff057224 */ /* 0x000fe200078e000c */
[----:B-1----:R-:W-:Y:S01]  /*1a6f0*/  MOV R3, 0x2 ;  /* 0x0000000200037802 */ /* 0x002fe20000000f00 */
[----:B----4-:R-:W-:Y:S01]  /*1a700*/  IMAD.MOV.U32 R0, RZ, RZ, 0x181f ;  /* 0x0000181fff007424 */ /* 0x010fe200078e00ff */
[----:B------:R-:W-:Y:S02]  /*1a710*/  MOV R2, 0x1a730 ;  /* 0x0001a73000027802 */ /* 0x000fe40000000f00 */
[----:B--23--:R-:W-:Y:S05]  /*1a720*/  CALL.REL.NOINC `($__internal_35_$__cuda_sm70_shflsync_idx_p) ;  /* 0x000007c000007944 */ /* 0x00cfea0003c00000 */
[----:B------:R-:W-:Y:S01]  /*1a730*/  MOV R4, R0 ;  /* 0x0000000000047202 */ /* 0x000fe20000000f00 */
[----:B------:R-:W-:Y:S05]  /*1a740*/  BRA `(.L_x_1801) ;  /* 0xffffdc5000007947 */ /* 0x000fea000383ffff */
.L_x_1751:
[----:B------:R-:W-:Y:S01]  /*1a750*/  IMAD.MOV.U32 R5, RZ, RZ, R15 ;  /* 0x000000ffff057224 */ /* 0x000fe200078e000f */
[----:B------:R-:W-:Y:S01]  /*1a760*/  MOV R3, 0x2 ;  /* 0x0000000200037802 */ /* 0x000fe20000000f00 */
[----:B----4-:R-:W-:Y:S01]  /*1a770*/  IMAD.MOV.U32 R0, RZ, RZ, 0x181f ;  /* 0x0000181fff007424 */ /* 0x010fe200078e00ff */
[----:B------:R-:W-:Y:S02]  /*1a780*/  MOV R2, 0x1a7a0 ;  /* 0x0001a7a000027802 */ /* 0x000fe40000000f00 */
[----:B-123--:R-:W-:Y:S05]  /*1a790*/  CALL.REL.NOINC `($__internal_35_$__cuda_sm70_shflsync_idx_p) ;  /* 0x0000075000007944 */ /* 0x00efea0003c00000 */
[----:B------:R-:W-:Y:S05]  /*1a7a0*/  BRA `(.L_x_1802) ;  /* 0xffffdc1000007947 */ /* 0x000fea000383ffff */
.L_x_1754:
        /* <DEDUP_REMOVED lines=12> */
.L_x_1756:
[----:B------:R-:W-:Y:S01]  /*1a870*/  IMAD.MOV.U32 R5, RZ, RZ, R110 ;  /* 0x000000ffff057224 */ /* 0x000fe200078e006e */
[----:B------:R-:W-:Y:S01]  /*1a880*/  MOV R3, RZ ;  /* 0x000000ff00037202 */ /* 0x000fe20000000f00 */
[----:B------:R-:W-:Y:S01]  /*1a890*/  IMAD.MOV.U32 R0, RZ, RZ, 0x1f ;  /* 0x0000001fff007424 */ /* 0x000fe200078e00ff */
[----:B------:R-:W-:Y:S02]  /*1a8a0*/  MOV R2, 0x1a8c0 ;  /* 0x0001a8c000027802 */ /* 0x000fe40000000f00 */
[----:B------:R-:W-:Y:S05]  /*1a8b0*/  CALL.REL.NOINC `($__internal_35_$__cuda_sm70_shflsync_idx_p) ;  /* 0x0000063000007944 */ /* 0x000fea0003c00000 */
[----:B------:R-:W-:Y:S01]  /*1a8c0*/  MOV R9, R0 ;  /* 0x0000000000097202 */ /* 0x000fe20000000f00 */
[----:B------:R-:W-:Y:S05]  /*1a8d0*/  BRA `(.L_x_1804) ;  /* 0xffffdf6000007947 */ /* 0x000fea000383ffff */
.L_x_1757:
[----:B------:R-:W-:Y:S01]  /*1a8e0*/  IMAD.MOV.U32 R5, RZ, RZ, R110 ;  /* 0x000000ffff057224 */ /* 0x000fe200078e006e */
[----:B------:R-:W-:Y:S01]  /*1a8f0*/  MOV R3, 0x1 ;  /* 0x0000000100037802 */ /* 0x000fe20000000f00 */
[----:B------:R-:W-:Y:S01]  /*1a900*/  IMAD.MOV.U32 R0, RZ, RZ, 0x1f ;  /* 0x0000001fff007424 */ /* 0x000fe200078e00ff */
[----:B------:R-:W-:Y:S02]  /*1a910*/  MOV R2, 0x1a930 ;  /* 0x0001a93000027802 */ /* 0x000fe40000000f00 */
[----:B-12---:R-:W-:Y:S05]  /*1a920*/  CALL.REL.NOINC `($__internal_35_$__cuda_sm70_shflsync_idx_p) ;  /* 0x000005c000007944 */ /* 0x006fea0003c00000 */
[----:B------:R-:W-:Y:S01]  /*1a930*/  MOV R8, R0 ;  /* 0x0000000000087202 */ /* 0x000fe20000000f00 */
[----:B------:R-:W-:Y:S05]  /*1a940*/  BRA `(.L_x_1805) ;  /* 0xffffdf1000007947 */ /* 0x000fea000383ffff */
.L_x_1758:
[----:B------:R-:W-:Y:S02]  /*1a950*/  MOV R2, 0x1 ;  /* 0x0000000100027802 */ /* 0x000fe40000000f00 */
[----:B------:R-:W-:-:S02]  /*1a960*/  MOV R3, 0x1a980 ;  /* 0x0001a98000037802 */ /* 0x000fc40000000f00 */
[----:B-1234-:R-:W-:Y:S05]  /*1a970*/  CALL.REL.NOINC `($__internal_36_$__cuda_sm70_shflsync_up_p) ;  /* 0x000005c000007944 */ /* 0x01efea0003c00000 */
[----:B------:R-:W-:Y:S05]  /*1a980*/  BRA `(.L_x_1806) ;  /* 0xffffe00000007947 */ /* 0x000fea000383ffff */
.L_x_1759:
[----:B------:R-:W-:Y:S02]  /*1a990*/  MOV R2, 0x2 ;  /* 0x0000000200027802 */ /* 0x000fe40000000f00 */
[----:B------:R-:W-:-:S02]  /*1a9a0*/  MOV R3, 0x1a9c0 ;  /* 0x0001a9c000037802 */ /* 0x000fc40000000f00 */
[----:B--2-4-:R-:W-:Y:S05]  /*1a9b0*/  CALL.REL.NOINC `($__internal_36_$__cuda_sm70_shflsync_up_p) ;  /* 0x0000058000007944 */ /* 0x014fea0003c00000 */
[----:B------:R-:W-:Y:S01]  /*1a9c0*/  SEL R3, R4, RZ, P1 ;  /* 0x000000ff04037207 */ /* 0x000fe20000800000 */
[----:B------:R-:W-:-:S04]  /*1a9d0*/  IMAD.MOV.U32 R2, RZ, RZ, 0x4 ;  /* 0x00000004ff027424 */ /* 0x000fc800078e00ff */
[----:B------:R-:W-:Y:S01]  /*1a9e0*/  IMAD.IADD R0, R0, 0x1, R3 ;  /* 0x0000000100007824 */ /* 0x000fe200078e0203 */
        /* <DEDUP_REMOVED lines=20> */
.L_x_1763:
[----:B------:R-:W-:Y:S02]  /*1ab30*/  MOV R2, 0x1 ;  /* 0x0000000100027802 */ /* 0x000fe40000000f00 */
[----:B------:R-:W-:Y:S02]  /*1ab40*/  MOV R3, 0x1ab60 ;  /* 0x0001ab6000037802 */ /* 0x000fe40000000f00 */
[----:B------:R-:W-:Y:S05]  /*1ab50*/  CALL.REL.NOINC `($__internal_36_$__cuda_sm70_shflsync_up_p) ;  /* 0x000003e000007944 */ /* 0x000fea0003c00000 */
[----:B------:R-:W-:Y:S01]  /*1ab60*/  MOV R2, R4 ;  /* 0x0000000400027202 */ /* 0x000fe20000000f00 */
[----:B------:R-:W-:Y:S05]  /*1ab70*/  BRA `(.L_x_1808) ;  /* 0xffffe07000007947 */ /* 0x000fea000383ffff */
.L_x_1764:
        /* <DEDUP_REMOVED lines=26> */
.L_x_1766:
[----:B------:R-:W-:Y:S02]  /*1ad20*/  SEL R0, RZ, 0x1, P0 ;  /* 0x00000001ff007807 */ /* 0x000fe40000000000 */
[----:B------:R-:W-:Y:S02]  /*1ad30*/  MOV R2, 0x1ad50 ;  /* 0x0001ad5000027802 */ /* 0x000fe40000000f00 */
[----:B-1----:R-:W-:Y:S05]  /*1ad40*/  CALL.REL.NOINC `($__internal_37_$__cuda_sm70_votesync_ballot) ;  /* 0x0000026000007944 */ /* 0x002fea0003c00000 */
[----:B------:R-:W-:Y:S01]  /*1ad50*/  MOV R12, R0 ;  /* 0x00000000000c7202 */ /* 0x000fe20000000f00 */
[----:B------:R-:W-:Y:S05]  /*1ad60*/  BRA `(.L_x_1810) ;  /* 0xffffe01000007947 */ /* 0x000fea000383ffff */
.L_x_1767:
[----:B------:R-:W-:Y:S01]  /*1ad70*/  IMAD.MOV.U32 R5, RZ, RZ, R6 ;  /* 0x000000ffff057224 */ /* 0x000fe200078e0006 */
[----:B------:R-:W-:Y:S01]  /*1ad80*/  MOV R3, R8 ;  /* 0x0000000800037202 */ /* 0x000fe20000000f00 */
[----:B--2---:R-:W-:Y:S01]  /*1ad90*/  IMAD.MOV.U32 R0, RZ, RZ, 0x1f ;  /* 0x0000001fff007424 */ /* 0x004fe200078e00ff */
[----:B------:R-:W-:Y:S02]  /*1ada0*/  MOV R2, 0x1adc0 ;  /* 0x0001adc000027802 */ /* 0x000fe40000000f00 */
[----:B-1----:R-:W-:Y:S05]  /*1adb0*/  CALL.REL.NOINC `($__internal_35_$__cuda_sm70_shflsync_idx_p) ;  /* 0x0000013000007944 */ /* 0x002fea0003c00000 */
[----:B------:R-:W-:Y:S01]  /*1adc0*/  IMAD.MOV.U32 R10, RZ, RZ, R0 ;  /* 0x000000ffff0a7224 */ /* 0x000fe200078e0000 */
[----:B------:R-:W-:Y:S01]  /*1add0*/  MOV R3, R8 ;  /* 0x0000000800037202 */ /* 0x000fe20000000f00 */
[----:B------:R-:W-:Y:S01]  /*1ade0*/  IMAD.MOV.U32 R5, RZ, RZ, R7 ;  /* 0x000000ffff057224 */ /* 0x000fe200078e0007 */
[----:B------:R-:W-:Y:S02]  /*1adf0*/  MOV R0, 0x1f ;  /* 0x0000001f00007802 */ /* 0x000fe40000000f00 */
[----:B------:R-:W-:-:S02]  /*1ae00*/  MOV R2, 0x1ae20 ;  /* 0x0001ae2000027802 */ /* 0x000fc40000000f00 */
[----:B------:R-:W-:Y:S05]  /*1ae10*/  CALL.REL.NOINC `($__internal_35_$__cuda_sm70_shflsync_idx_p) ;  /* 0x000000d000007944 */ /* 0x000fea0003c00000 */
[----:B------:R-:W-:Y:S01]  /*1ae20*/  MOV R7, R0 ;  /* 0x0000000000077202 */ /* 0x000fe20000000f00 */
[----:B------:R-:W-:Y:S05]  /*1ae30*/  BRA `(.L_x_1811) ;  /* 0xffffdfb000007947 */ /* 0x000fea000383ffff */
.L_x_1770:
[----:B------:R-:W-:Y:S01]  /*1ae40*/  IMAD.MOV.U32 R5, RZ, RZ, R4 ;  /* 0x000000ffff057224 */ /* 0x000fe200078e0004 */
[----:B--2---:R-:W-:-:S02]  /*1ae50*/  MOV R0, 0x1f ;  /* 0x0000001f00007802 */ /* 0x004fc40000000f00 */
[----:B------:R-:W-:Y:S02]  /*1ae60*/  MOV R2, 0x1ae80 ;  /* 0x0001ae8000027802 */ /* 0x000fe40000000f00 */
[----:B-1-34-:R-:W-:Y:S05]  /*1ae70*/  CALL.REL.NOINC `($__internal_35_$__cuda_sm70_shflsync_idx_p) ;  /* 0x0000007000007944 */ /* 0x01afea0003c00000 */
[----:B------:R-:W-:Y:S01]  /*1ae80*/  MOV R13, R0 ;  /* 0x00000000000d7202 */ /* 0x000fe20000000f00 */
[----:B------:R-:W-:Y:S05]  /*1ae90*/  BRA `(.L_x_1769) ;  /* 0xffffdfb000007947 */ /* 0x000fea000383ffff */
        .weak           $__internal_34_$__cuda_sm70_shflsync_bfly_p
        .type           $__internal_34_$__cuda_sm70_shflsync_bfly_p,@function
        .size           $__internal_34_$__cuda_sm70_shflsync_bfly_p,($__internal_35_$__cuda_sm70_shflsync_idx_p - $__internal_34_$__cuda_sm70_shflsync_bfly_p)
$__internal_34_$__cuda_sm70_shflsync_bfly_p:
[----:B------:R-:W-:Y:S04]  /*1aea0*/  WARPSYNC R6 ;  /* 0x0000000600007348 */ /* 0x000fe80003800000 */
[----:B------:R1:W2:Y:S02]  /*1aeb0*/  SHFL.BFLY PT, R5, R2, R5, R7 ;  /* 0x0c00000502057389 */ /* 0x0002a400000e0007 */
[----:B-1----:R-:W-:Y:S02]  /*1aec0*/  MOV R2, R3 ;  /* 0x0000000300027202 */ /* 0x002fe40000000f00 */
[----:B------:R-:W-:-:S04]  /*1aed0*/  MOV R3, 0x0 ;  /* 0x0000000000037802 */ /* 0x000fc80000000f00 */
[----:B--2---:R-:W-:Y:S05]  /*1aee0*/  RET.REL.NODEC R2 `(_ZN7cutlass13device_kernelIN5flash19enable_sm80_to_sm89INS1_16FlashAttnFwdSm80INS1_25CollectiveMainloopFwdSm80ILi8ELi1ELb0EN4cute5tupleIJNS5_1CILi128EEENS7_ILi64EEENS7_ILi256EEEEEELi256ENS_10bfloat16_tEfNS_4arch4Sm80ELb0ELb1ELb1ELb1ELb0ELb0ELb1ELb1EEENS1_21CollectiveEpilogueFwdINS6_IJS8_SA_S9_EEENS6_IJNS7_ILi1EEESI_SI_EEESC_SE_Li256ELb1ELb1ELb1ELb0EEENS1_36VarlenDynamicPersistentTileSchedulerILi128ELi64ELi256ELi256ELb1ELb1ELb0ELb1ELb0ELb1EEEEEEEEEvNT_6ParamsE) ;  /* 0xfffe511002007950 */ /* 0x004fea0003c3ffff */
        .weak           $__internal_35_$__cuda_sm70_shflsync_idx_p
        .type           $__internal_35_$__cuda_sm70_shflsync_idx_p,@function
        .size           $__internal_35_$__cuda_sm70_shflsync_idx_p,($__internal_36_$__cuda_sm70_shflsync_up_p - $__internal_35_$__cuda_sm70_shflsync_idx_p)
$__internal_35_$__cuda_sm70_shflsync_idx_p:
[----:B------:R-:W-:-:S04]  /*1aef0*/  MOV R111, 0xffffffff ;  /* 0xffffffff006f7802 */ /* 0x000fc80000000f00 */
[----:B------:R-:W-:Y:S04]  /*1af00*/  WARPSYNC R111 ;  /* 0x0000006f00007348 */ /* 0x000fe80003800000 */
[----:B------:R1:W2:Y:S02]  /*1af10*/  SHFL.IDX PT, R0, R5, R3, R0 ;  /* 0x0000000305007389 */ /* 0x0002a400000e0000 */
[----:B-1----:R-:W-:-:S04]  /*1af20*/  MOV R3, 0x0 ;  /* 0x0000000000037802 */ /* 0x002fc80000000f00 */
[----:B--2---:R-:W-:Y:S05]  /*1af30*/  RET.REL.NODEC R2 `(_ZN7cutlass13device_kernelIN5flash19enable_sm80_to_sm89INS1_16FlashAttnFwdSm80INS1_25CollectiveMainloopFwdSm80ILi8ELi1ELb0EN4cute5tupleIJNS5_1CILi128EEENS7_ILi64EEENS7_ILi256EEEEEELi256ENS_10bfloat16_tEfNS_4arch4Sm80ELb0ELb1ELb1ELb1ELb0ELb0ELb1ELb1EEENS1_21CollectiveEpilogueFwdINS6_IJS8_SA_S9_EEENS6_IJNS7_ILi1EEESI_SI_EEESC_SE_Li256ELb1ELb1ELb1ELb0EEENS1_36VarlenDynamicPersistentTileSchedulerILi128ELi64ELi256ELi256ELb1ELb1ELb0ELb1ELb0ELb1EEEEEEEEEvNT_6ParamsE) ;  /* 0xfffe50c002007950 */ /* 0x004fea0003c3ffff */
        .weak           $__internal_36_$__cuda_sm70_shflsync_up_p
        .type           $__internal_36_$__cuda_sm70_shflsync_up_p,@function
        .size           $__internal_36_$__cuda_sm70_shflsync_up_p,($__internal_37_$__cuda_sm70_votesync_ballot - $__internal_36_$__cuda_sm70_shflsync_up_p)
$__internal_36_$__cuda_sm70_shflsync_up_p:
[----:B------:R-:W-:Y:S02]  /*1af40*/  IMAD.MOV.U32 R4, RZ, RZ, RZ ;  /* 0x000000ffff047224 */ /* 0x000fe400078e00ff */
[----:B------:R-:W-:-:S04]  /*1af50*/  IMAD.MOV.U32 R10, RZ, RZ, -0x1 ;  /* 0xffffffffff0a7424 */ /* 0x000fc800078e00ff */
[----:B------:R-:W-:Y:S04]  /*1af60*/  WARPSYNC R10 ;  /* 0x0000000a00007348 */ /* 0x000fe80003800000 */
[----:B------:R1:W2:Y:S02]  /*1af70*/  SHFL.UP PT, R4, R0, R2, R4 ;  /* 0x0400000200047389 */ /* 0x0002a400000e0004 */
[----:B-1----:R-:W-:Y:S02]  /*1af80*/  MOV R2, R3 ;  /* 0x0000000300027202 */ /* 0x002fe40000000f00 */
[----:B------:R-:W-:-:S04]  /*1af90*/  MOV R3, 0x0 ;  /* 0x0000000000037802 */ /* 0x000fc80000000f00 */
[----:B--2---:R-:W-:Y:S05]  /*1afa0*/  RET.REL.NODEC R2 `(_ZN7cutlass13device_kernelIN5flash19enable_sm80_to_sm89INS1_16FlashAttnFwdSm80INS1_25CollectiveMainloopFwdSm80ILi8ELi1ELb0EN4cute5tupleIJNS5_1CILi128EEENS7_ILi64EEENS7_ILi256EEEEEELi256ENS_10bfloat16_tEfNS_4arch4Sm80ELb0ELb1ELb1ELb1ELb0ELb0ELb1ELb1EEENS1_21CollectiveEpilogueFwdINS6_IJS8_SA_S9_EEENS6_IJNS7_ILi1EEESI_SI_EEESC_SE_Li256ELb1ELb1ELb1ELb0EEENS1_36VarlenDynamicPersistentTileSchedulerILi128ELi64ELi256ELi256ELb1ELb1ELb0ELb1ELb0ELb1EEEEEEEEEvNT_6ParamsE) ;  /* 0xfffe505002007950 */ /* 0x004fea0003c3ffff */
        .weak           $__internal_37_$__cuda_sm70_votesync_ballot
        .type           $__internal_37_$__cuda_sm70_votesync_ballot,@function
        .size           $__internal_37_$__cuda_sm70_votesync_ballot,(.L_x_2631 - $__internal_37_$__cuda_sm70_votesync_ballot)
$__internal_37_$__cuda_sm70_votesync_ballot:
[----:B------:R-:W-:Y:S01]  /*1afb0*/  ISETP.NE.U32.AND P0, PT, R0, 0x1, PT ;  /* 0x000000010000780c */ /* 0x000fe20003f05070 */
[----:B------:R-:W-:-:S04]  /*1afc0*/  IMAD.MOV.U32 R3, RZ, RZ, -0x1 ;  /* 0xffffffffff037424 */ /* 0x000fc800078e00ff */
[----:B------:R-:W-:Y:S08]  /*1afd0*/  WARPSYNC R3 ;  /* 0x0000000300007348 */ /* 0x000ff00003800000 */
[----:B------:R-:W-:-:S04]  /*1afe0*/  VOTE.ANY R0, PT, !P0 ;  /* 0x0000000000007806 */ /* 0x000fc800040e0100 */
[----:B------:R-:W-:Y:S01]  /*1aff0*/  LOP3.LUT R0, R0, R3, RZ, 0xc0, !PT ;  /* 0x0000000300007212 */ /* 0x000fe200078ec0ff */
[----:B------:R-:W-:-:S04]  /*1b000*/  IMAD.MOV.U32 R3, RZ, RZ, 0x0 ;  /* 0x00000000ff037424 */ /* 0x000fc800078e00ff */
[----:B------:R-:W-:Y:S05]  /*1b010*/  RET.REL.NODEC R2 `(_ZN7cutlass13device_kernelIN5flash19enable_sm80_to_sm89INS1_16FlashAttnFwdSm80INS1_25CollectiveMainloopFwdSm80ILi8ELi1ELb0EN4cute5tupleIJNS5_1CILi128EEENS7_ILi64EEENS7_ILi256EEEEEELi256ENS_10bfloat16_tEfNS_4arch4Sm80ELb0ELb1ELb1ELb1ELb0ELb0ELb1ELb1EEENS1_21CollectiveEpilogueFwdINS6_IJS8_SA_S9_EEENS6_IJNS7_ILi1EEESI_SI_EEESC_SE_Li256ELb1ELb1ELb1ELb0EEENS1_36VarlenDynamicPersistentTileSchedulerILi128ELi64ELi256ELi256ELb1ELb1ELb0ELb1ELb0ELb1EEEEEEEEEvNT_6ParamsE) ;  /* 0xfffe4fe002007950 */ /* 0x000fea0003c3ffff */
.L_x_1812:
        /* <DEDUP_REMOVED lines=14> */
.L_x_2631:


//--------------------- .text._ZN7cutlass13device_kernelIN5flash19enable_sm80_to_sm89INS1_16FlashAttnFwdSm80INS1_25CollectiveMainloopFwdSm80ILi8ELi1ELb0EN4cute5tupleIJNS5_1CILi128EEENS7_ILi48EEENS7_ILi256EEEEEELi256ENS_10bfloat16_tEfNS_4arch4Sm80ELb0ELb1ELb1ELb1ELb0ELb1ELb1ELb1EEENS1_21CollectiveEpilogueFwdINS6_IJS8_SA_S9_EEENS6_IJNS7_ILi1EEESI_SI_EEESC_SE_Li256ELb1ELb1ELb1ELb0EEENS1_36VarlenDynamicPersistentTileSchedulerILi128ELi48ELi256ELi256ELb1ELb1ELb0ELb1ELb0ELb1EEEEEEEEEvNT_6ParamsE --------------------------
	.section	.text._ZN7cutlass13device_kernelIN5flash19enable_sm80_to_sm89INS1_16FlashAttnFwdSm80INS1_25CollectiveMainloopFwdSm80ILi8ELi1ELb0EN4cute5tupleIJNS5_1CILi128EEENS7_ILi48EEENS7_ILi256EEEEEELi256ENS_10bfloat16_tEfNS_4arch4Sm80ELb0ELb1ELb1ELb1ELb0ELb1ELb1ELb1EEENS1_21CollectiveEpilogueFwdINS6_IJS8_SA_S9_EEENS6_IJNS7_ILi1EEESI_SI_EEESC_SE_Li256ELb1ELb1ELb1ELb0EEENS1_36VarlenDynamicPersistentTileSchedulerILi128ELi48ELi256ELi256ELb1ELb1ELb0ELb1ELb0ELb1EEEEEEEEEvNT_6ParamsE,"ax",@progbits
	.sectioninfo	@"SHI_REGISTERS=255"
	.align	128
.text._ZN7cutlass13device_kernelIN5flash19enable_sm80_to_sm89INS1_16FlashAttnFwdSm80INS1_25CollectiveMainloopFwdSm80ILi8ELi1ELb0EN4cute5tupleIJNS5_1CILi128EEENS7_ILi48EEENS7_ILi256EEEEEELi256ENS_10bfloat16_tEfNS_4arch4Sm80ELb0ELb1ELb1ELb1ELb0ELb1ELb1ELb1EEENS1_21CollectiveEpilogueFwdINS6_IJS8_SA_S9_EEENS6_IJNS7_ILi1EEESI_SI_EEESC_SE_Li256ELb1ELb1ELb1ELb0EEENS1_36VarlenDynamicPersistentTileSchedulerILi128ELi48ELi256ELi256ELb1ELb1ELb0ELb1ELb0ELb1EEEEEEEEEvNT_6ParamsE:
        .type           _ZN7cutlass13device_kernelIN5flash19enable_sm80_to_sm89INS1_16FlashAttnFwdSm80INS1_25CollectiveMainloopFwdSm80ILi8ELi1ELb0EN4cute5tupleIJNS5_1CILi128EEENS7_ILi48EEENS7_ILi256EEEEEELi256ENS_10bfloat16_tEfNS_4arch4Sm80ELb0ELb1ELb1ELb1ELb0ELb1ELb1ELb1EEENS1_21CollectiveEpilogueFwdINS6_IJS8_SA_S9_EEENS6_IJNS7_ILi1EEESI_SI_EEESC_SE_Li256ELb1ELb1ELb1ELb0EEENS1_36VarlenDynamicPersistentTileSchedulerILi128ELi48ELi256ELi256ELb1ELb1ELb0ELb1ELb0ELb1EEEEEEEEEvNT_6ParamsE,@function
        .size           _ZN7cutlass13device_kernelIN5flash19enable_sm80_to_sm89INS1_16FlashAttnFwdSm80INS1_25CollectiveMainloopFwdSm80ILi8ELi1ELb0EN4cute5tupleIJNS5_1CILi128EEENS7_ILi48EEENS7_ILi256EEEEEELi256ENS_10bfloat16_tEfNS_4arch4Sm80ELb0ELb1ELb1ELb1ELb0ELb1ELb1ELb1EEENS1_21CollectiveEpilogueFwdINS6_IJS8_SA_S9_EEENS6_IJNS7_ILi1EEESI_SI_EEESC_SE_Li256ELb1ELb1ELb1ELb0EEENS1_36VarlenDynamicPersistentTileSchedulerILi128ELi48ELi256ELi256ELb1ELb1ELb0ELb1ELb0ELb1EEEEEEEEEvNT_6ParamsE,(.L_x_2636 - _ZN7cutlass13device_kernelIN5flash19enable_sm80_to_sm89INS1_16FlashAttnFwdSm80INS1_25CollectiveMainloopFwdSm80ILi8ELi1ELb0EN4cute5tupleIJNS5_1CILi128EEENS7_ILi48EEENS7_ILi256EEEEEELi256ENS_10bfloat16_tEfNS_4arch4Sm80ELb0ELb1ELb1ELb1ELb0ELb1ELb1ELb1EEENS1_21CollectiveEpilogueFwdINS6_IJS8_SA_S9_EEENS6_IJNS7_ILi1EEESI_SI_EEESC_SE_Li256ELb1ELb1ELb1ELb0EEENS1_36VarlenDynamicPersistentTileSchedulerILi128ELi48ELi256ELi256ELb1ELb1ELb0ELb1ELb0ELb1EEEEEEEEEvNT_6ParamsE)
        .other          _ZN7cutlass13device_kernelIN5flash19enable_sm80_to_sm89INS1_16FlashAttnFwdSm80INS1_25CollectiveMainloopFwdSm80ILi8ELi1ELb0EN4cute5tupleIJNS5_1CILi128EEENS7_ILi48EEENS7_ILi256EEEEEELi256ENS_10bfloat16_tEfNS_4arch4Sm80ELb0ELb1ELb1ELb1ELb0ELb1ELb1ELb1EEENS1_21CollectiveEpilogueFwdINS6_IJS8_SA_S9_EEENS6_IJNS7_ILi1EEESI_SI_EEESC_SE_Li256ELb1ELb1ELb1ELb0EEENS1_36VarlenDynamicPersistentTileSchedulerILi128ELi48ELi256ELi256ELb1ELb1ELb0ELb1ELb0ELb1EEEEEEEEEvNT_6ParamsE,@"STO_CUDA_ENTRY STV_DEFAULT"
_ZN7cutlass13device_kernelIN5flash19enable_sm80_to_sm89INS1_16FlashAttnFwdSm80INS1_25CollectiveMainloopFwdSm80ILi8ELi1ELb0EN4cute5tupleIJNS5_1CILi128EEENS7_ILi48EEENS7_ILi256EEEEEELi256ENS_10bfloat16_tEfNS_4arch4Sm80ELb0ELb1ELb1ELb1ELb0ELb1ELb1ELb1EEENS1_21CollectiveEpilogueFwdINS6_IJS8_SA_S9_EEENS6_IJNS7_ILi1EEESI_SI_EEESC_SE_Li256ELb1ELb1ELb1ELb0EEENS1_36VarlenDynamicPersistentTileSchedulerILi128ELi48ELi256ELi256ELb1ELb1ELb0ELb1ELb0ELb1EEEEEEEEEvNT_6ParamsE:
[----:B------:R-:W-:-:S03]  /*0000*/  MOV R1, c[0x0][0x28] ;  /* 0x00000a0000017a02 */ /* 0x000fc60000000f00 */
[----:B------:R-:W1:Y:S01]  /*0010*/  S2R R2, SR_TID.X ;  /* 0x0000000000027919 */ /* 0x000e620000002100 */
[----:B------:R-:W-:Y:S01]  /*0020*/  IADD3 R1, R1, -0x1c0, RZ ;  /* 0xfffffe4001017810 */ /* 0x000fe20007ffe0ff */
[----:B------:R-:W-:-:S03]  /*0030*/  ULDC.64 UR12, c[0x0][0x118] ;  /* 0x00004600000c7ab9 */ /* 0x000fc60000000a00 */
[----:B------:R2:W3:Y:S01]  /*0040*/  R2UR UR4, R1 ;  /* 0x00000000010473c2 */ /* 0x0004e200000e0000 */
[----:B-1----:R-:W-:-:S06]  /*0050*/  SHF.R.U32.HI R0, RZ, 0x5, R2 ;  /* 0x00000005ff007819 */ /* 0x002fcc0000011602 */
[----:B------:R-:W1:Y:S02]  /*0060*/  SHFL.IDX PT, R0, R0, RZ, 0x1f ;  /* 0x00001fff00007589 */ /* 0x000e6400000e0000 */
[----:B-1----:R-:W1:Y:S02]  /*0070*/  R2UR UR10, R0 ;  /* 0x00000000000a73c2 */ /* 0x002e6400000e0000 */
[----:B-1----:R-:W-:-:S13]  /*0080*/  ISETP.NE.AND P0, PT, RZ, UR10, PT ;  /* 0x0000000aff007c0c */ /* 0x002fda000bf05270 */
[----:B------:R-:W-:Y:S06]  /*0090*/  @P0 BAR.SYNC.DEFER_BLOCKING 0x5, 0x100 ;  /* 0x0144000000000b1d */ /* 0x000fec0000010000 */
[----:B------:R-:W1:Y:S02]  /*00a0*/  @P0 LDS.128 R4, [0x20080] ;  /* 0x02008000ff040984 */ /* 0x000e640000000c00 */
[----:B-1----:R-:W-:Y:S01]  /*00b0*/  @P0 IMAD.MOV.U32 R0, RZ, RZ, R5 ;  /* 0x000000ffff000224 */ /* 0x002fe200078e0005 */
[----:B------:R-:W-:Y:S01]  /*00c0*/  @P0 MOV R239, R7 ;  /* 0x0000000700ef0202 */ /* 0x000fe20000000f00 */
[----:B------:R-:W-:-:S02]  /*00d0*/  @P0 IMAD.MOV.U32 R236, RZ, RZ, R4 ;  /* 0x000000ffffec0224 */ /* 0x000fc400078e0004 */
[----:B------:R-:W-:Y:S01]  /*00e0*/  @P0 IMAD.MOV.U32 R238, RZ, RZ, R6 ;  /* 0x000000ffffee0224 */ /* 0x000fe200078e0006 */
[----:B------:R1:W-:Y:S02]  /*00f0*/  @P0 STL [R1+0xc0], R0 ;  /* 0x0000c00001000387 */ /* 0x0003e40000100800 */
[----:B-1----:R-:W-:-:S05]  /*0100*/  @P0 MOV R0, R236 ;  /* 0x000000ec00000202 */ /* 0x002fca0000000f00 */
[----:B------:R2:W-:Y:S04]  /*0110*/  @P0 STL [R1+0xa8], R0 ;  /* 0x0000a80001000387 */ /* 0x0005e80000100800 */
[----:B------:R-:W-:Y:S06]  /*0120*/  @P0 BAR.ARV 0x4, 0x100 ;  /* 0x0104000000000b1d */ /* 0x000fec0000002000 */
[----:B------:R-:W-:Y:S05]  /*0130*/  @P0 BRA `(.L_x_1813) ;  /* 0x00000fb000000947 */ /* 0x000fea0003800000 */
[----:B---3--:R-:W-:Y:S01]  /*0140*/  LOP3.LUT R15, R2, 0x1f, RZ, 0xc0, !PT ;  /* 0x0000001f020f7812 */ /* 0x008fe200078ec0ff */
        /* <DEDUP_REMOVED lines=17> */
[----:B--2---:R-:W2:Y:S02]  /*0260*/  SHFL.UP PT, R0, R4, 0x1, RZ ;  /* 0x0420000004007989 */ /* 0x004ea400000e00ff */
        /* <DEDUP_REMOVED lines=21> */
.L_x_1818:
[----:B------:R-:W-:Y:S01]  /*03c0*/  IADD3 R0, R7, 0x1f, RZ ;  /* 0x0000001f07007810 */ /* 0x000fe20007ffe0ff */
[----:B------:R-:W-:-:S03]  /*03d0*/  IMAD.MOV.U32 R239, RZ, RZ, c[0x0][0x53c] ;  /* 0x00014f00ffef7624 */ /* 0x000fc600078e00ff */
        /* <DEDUP_REMOVED lines=15> */
.L_x_2020:
        /* <DEDUP_REMOVED lines=16> */
.L_x_2021:
[----:B--2---:R-:W-:-:S05]  /*05d0*/  IMAD R0, R0, c[0x0][0x538], RZ ;  /* 0x00014e0000007a24 */ /* 0x004fca00078e02ff */
[----:B------:R-:W-:-:S04]  /*05e0*/  IADD3 R6, R0, R6, RZ ;  /* 0x0000000600067210 */ /* 0x000fc80007ffe0ff */
[----:B------:R-:W-:-:S13]  /*05f0*/  ISETP.GT.AND P0, PT, R6, UR5, PT ;  /* 0x0000000506007c0c */ /* 0x000fda000bf04270 */
[----:B-1----:R-:W-:Y:S05]  /*0600*/  @!P0 BRA `(.L_x_1818) ;  /* 0xfffffdb000008947 */ /* 0x002fea000383ffff */
.L_x_1814:
[----:B------:R-:W-:-:S05]  /*0610*/  IADD3 R6, -R0, R6, RZ ;  /* 0x0000000600067210 */ /* 0x000fca0007ffe1ff */
[----:B------:R-:W-:-:S05]  /*0620*/  IMAD R0, R4, c[0x0][0x538], R6 ;  /* 0x00014e0004007a24 */ /* 0x000fca00078e0206 */
[----:B------:R-:W-:Y:S01]  /*0630*/  ISETP.GT.AND P0, PT, R0, UR5, PT ;  /* 0x0000000500007c0c */ /* 0x000fe2000bf04270 */
[----:B------:R-:W-:-:S12]  /*0640*/  BRA.DIV ~URZ, `(.L_x_1819) ;  /* 0x0001ec427f007947 */ /* 0x000fd8000b800000 */
[----:B------:R-:W-:-:S04]  /*0650*/  VOTE.ANY R5, PT, !P0 ;  /* 0x0000000000057806 */ /* 0x000fc800040e0100 */
.L_x_2022:
[----:B------:R-:W1:Y:S02]  /*0660*/  POPC R10, R5 ;  /* 0x00000005000a7309 */ /* 0x000e640000000000 */
[----:B-1----:R-:W-:Y:S01]  /*0670*/  IADD3 R239, R10, R7, RZ ;  /* 0x000000070aef7210 */ /* 0x002fe20007ffe0ff */
[----:B------:R-:W-:Y:S05]  /*0680*/  BRA.DIV ~URZ, `(.L_x_1820) ;  /* 0x0001ec527f007947 */ /* 0x000fea000b800000 */
[----:B------:R1:W2:Y:S01]  /*0690*/  SHFL.IDX PT, R14, R9, R10, 0x1f ;  /* 0x00001f0a090e7589 */ /* 0x0002a200000e0000 */
[----:B------:R-:W-:-:S03]  /*06a0*/  MOV R0, RZ ;  /* 0x000000ff00007202 */ /* 0x000fc60000000f00 */
[----:B------:R1:W3:Y:S04]  /*06b0*/  SHFL.IDX PT, R9, R8, R10, 0x1f ;  /* 0x00001f0a08097589 */ /* 0x0002e800000e0000 */
.L_x_2023:
[----:B------:R-:W-:Y:S01]  /*06c0*/  ISETP.NE.AND P0, PT, R5, RZ, PT ;  /* 0x000000ff0500720c */ /* 0x000fe20003f05270 */
[----:B------:R-:W-:-:S12]  /*06d0*/  BSSY B0, `(.L_x_1821) ;  /* 0x0000005000007945 */ /* 0x000fd80003800000 */
[----:B------:R-:W-:Y:S05]  /*06e0*/  @!P0 BRA `(.L_x_1822) ;  /* 0x0000003000008947 */ /* 0x000fea0003800000 */
[----:B-1----:R-:W-:Y:S01]  /*06f0*/  IADD3 R10, R10, -0x1, RZ ;  /* 0xffffffff0a0a7810 */ /* 0x002fe20007ffe0ff */
[----:B------:R-:W-:Y:S05]  /*0700*/  BRA.DIV ~URZ, `(.L_x_1823) ;  /* 0x0001ecb27f007947 */ /* 0x000fea000b800000 */
[----:B------:R1:W4:Y:S02]  /*0710*/  SHFL.IDX PT, R0, R4, R10, 0x1f ;  /* 0x00001f0a04007589 */ /* 0x00032400000e0000 */
.L_x_1822:
[----:B------:R-:W-:Y:S05]  /*0720*/  BSYNC B0 ;  /* 0x0000000000007941 */ /* 0x000fea0003800000 */
.L_x_1821:
[----:B----4-:R-:W-:Y:S01]  /*0730*/  IMAD R0, R0, c[0x0][0x538], R6 ;  /* 0x00014e0000007a24 */ /* 0x010fe200078e0206 */
[----:B---3--:R-:W-:Y:S01]  /*0740*/  ISETP.NE.AND P0, PT, R9, 0x1, PT ;  /* 0x000000010900780c */ /* 0x008fe20003f05270 */
[----:B------:R-:W-:Y:S03]  /*0750*/  BSSY B0, `(.L_x_1824) ;  /* 0x0000086000007945 */ /* 0x000fe60003800000 */
[----:B------:R3:W-:Y:S01]  /*0760*/  STL [R1+0xa8], R0 ;  /* 0x0000a80001007387 */ /* 0x0007e20000100800 */
[----:B------:R-:W-:-:S08]  /*0770*/  IADD3 R11, -R0, UR5, RZ ;  /* 0x00000005000b7c10 */ /* 0x000fd0000fffe1ff */
[----:B------:R-:W-:Y:S05]  /*0780*/  @!P0 BRA `(.L_x_1825) ;  /* 0x000003e000008947 */ /* 0x000fea0003800000 */
[-C--:B--23--:R-:W-:Y:S02]  /*0790*/  IABS R0, R14.reuse ;  /* 0x0000000e00007213 */ /* 0x08cfe40000000000 */
[----:B------:R-:W-:-:S03]  /*07a0*/  IABS R6, R14 ;  /* 0x0000000e00067213 */ /* 0x000fc60000000000 */
[----:B------:R-:W-:Y:S01]  /*07b0*/  IMAD.MOV.U32 R5, RZ, RZ, R0 ;  /* 0x000000ffff057224 */ /* 0x000fe200078e0000 */
[----:B------:R-:W-:-:S03]  /*07c0*/  IABS R0, R9 ;  /* 0x0000000900007213 */ /* 0x000fc60000000000 */
[----:B------:R-:W2:Y:S02]  /*07d0*/  I2F.RP R2, R5 ;  /* 0x0000000500027306 */ /* 0x000ea40000209400 */
[----:B-1----:R-:W-:Y:S01]  /*07e0*/  IMAD.MOV.U32 R8, RZ, RZ, R0 ;  /* 0x000000ffff087224 */ /* 0x002fe200078e0000 */
[----:B------:R-:W-:-:S05]  /*07f0*/  IABS R0, R11 ;  /* 0x0000000b00007213 */ /* 0x000fca0000000000 */
[----:B------:R-:W-:Y:S08]  /*0800*/  I2F.RP R7, R8 ;  /* 0x0000000800077306 */ /* 0x000ff00000209400 */
[----:B--2---:R-:W1:Y:S02]  /*0810*/  MUFU.RCP R2, R2 ;  /* 0x0000000200027308 */ /* 0x004e640000001000 */
        /* <DEDUP_REMOVED lines=53> */
.L_x_1825:
[----:B------:R-:W-:-:S04]  /*0b70*/  IMAD.MOV.U32 R2, RZ, RZ, 0x4 ;  /* 0x00000004ff027424 */ /* 0x000fc800078e00ff */
[----:B------:R-:W-:-:S05]  /*0b80*/  IMAD.WIDE R2, R239, R2, c[0x0][0x590] ;  /* 0x00016400ef027625 */ /* 0x000fca00078e0202 */
[----:B------:R-:W4:Y:S02]  /*0b90*/  LDG.E R7, [R2.64] ;  /* 0x0000000c02077981 */ /* 0x000f24000c1e1900 */
[----:B-12-4-:R-:W-:-:S05]  /*0ba0*/  IMAD R9, R7, R14, RZ ;  /* 0x0000000e07097224 */ /* 0x016fca00078e02ff */
[-C--:B---3--:R-:W-:Y:S02]  /*0bb0*/  IABS R0, R9.reuse ;  /* 0x0000000900007213 */ /* 0x088fe40000000000 */
[----:B------:R-:W-:-:S03]  /*0bc0*/  IABS R8, R9 ;  /* 0x0000000900087213 */ /* 0x000fc60000000000 */
[----:B------:R-:W-:-:S04]  /*0bd0*/  IMAD.MOV.U32 R6, RZ, RZ, R0 ;  /* 0x000000ffff067224 */ /* 0x000fc800078e0000 */
[----:B------:R-:W1:Y:S08]  /*0be0*/  I2F.RP R2, R6 ;  /* 0x0000000600027306 */ /* 0x000e700000209400 */
[----:B-1----:R-:W1:Y:S02]  /*0bf0*/  MUFU.RCP R2, R2 ;  /* 0x0000000200027308 */ /* 0x002e640000001000 */
[----:B-1----:R-:W-:-:S06]  /*0c00*/  IADD3 R2, R2, 0xffffffe, RZ ;  /* 0x0ffffffe02027810 */ /* 0x002fcc0007ffe0ff */
[----:B------:R-:W1:Y:S02]  /*0c10*/  F2I.FTZ.U32.TRUNC.NTZ R3, R2 ;  /* 0x0000000200037305 */ /* 0x000e64000021f000 */
[----:B-1----:R-:W-:Y:S02]  /*0c20*/  IMAD.MOV R0, RZ, RZ, -R3 ;  /* 0x000000ffff007224 */ /* 0x002fe400078e0a03 */
[----:B------:R-:W-:Y:S02]  /*0c30*/  IMAD.MOV.U32 R2, RZ, RZ, RZ ;  /* 0x000000ffff027224 */ /* 0x000fe400078e00ff */
[----:B------:R-:W-:Y:S01]  /*0c40*/  IMAD.MOV.U32 R4, RZ, RZ, R0 ;  /* 0x000000ffff047224 */ /* 0x000fe200078e0000 */
[----:B------:R-:W-:-:S03]  /*0c50*/  IABS R0, R11 ;  /* 0x0000000b00007213 */ /* 0x000fc60000000000 */
[----:B------:R-:W-:Y:S01]  /*0c60*/  IMAD R4, R4, R6, RZ ;  /* 0x0000000604047224 */ /* 0x000fe200078e02ff */
[----:B------:R-:W-:-:S03]  /*0c70*/  MOV R5, R0 ;  /* 0x0000000000057202 */ /* 0x000fc60000000f00 */
        /* <DEDUP_REMOVED lines=19> */
[----:B------:R-:W-:-:S04]  /*0db0*/  IMNMX R6, R7, R0, PT ;  /* 0x0000000007067217 */ /* 0x000fc80003800200 */
[-C--:B------:R-:W-:Y:S02]  /*0dc0*/  IABS R0, R6.reuse ;  /* 0x0000000600007213 */ /* 0x080fe40000000000 */
[----:B------:R-:W-:-:S03]  /*0dd0*/  IABS R9, R6 ;  /* 0x0000000600097213 */ /* 0x000fc60000000000 */
[----:B------:R-:W-:-:S04]  /*0de0*/  IMAD.MOV.U32 R5, RZ, RZ, R0 ;  /* 0x000000ffff057224 */ /* 0x000fc800078e0000 */
[----:B------:R-:W1:Y:S08]  /*0df0*/  I2F.RP R2, R5 ;  /* 0x0000000500027306 */ /* 0x000e700000209400 */
[----:B-1----:R-:W1:Y:S02]  /*0e00*/  MUFU.RCP R2, R2 ;  /* 0x0000000200027308 */ /* 0x002e640000001000 */
[----:B-1----:R-:W-:-:S06]  /*0e10*/  IADD3 R2, R2, 0xffffffe, RZ ;  /* 0x0ffffffe02027810 */ /* 0x002fcc0007ffe0ff */
[----:B------:R-:W1:Y:S02]  /*0e20*/  F2I.FTZ.U32.TRUNC.NTZ R3, R2 ;  /* 0x0000000200037305 */ /* 0x000e64000021f000 */
[----:B-1----:R-:W-:Y:S01]  /*0e30*/  IADD3 R0, RZ, -R3, RZ ;  /* 0x80000003ff007210 */ /* 0x002fe20007ffe0ff */
[----:B------:R-:W-:-:S04]  /*0e40*/  IMAD.MOV.U32 R2, RZ, RZ, RZ ;  /* 0x000000ffff027224 */ /* 0x000fc800078e00ff */
[----:B------:R-:W-:Y:S01]  /*0e50*/  IMAD.MOV.U32 R7, RZ, RZ, R0 ;  /* 0x000000ffff077224 */ /* 0x000fe200078e0000 */
[----:B------:R-:W-:-:S03]  /*0e60*/  IABS R0, R8 ;  /* 0x0000000800007213 */ /* 0x000fc60000000000 */
[----:B------:R-:W-:Y:S02]  /*0e70*/  IMAD R7, R7, R5, RZ ;  /* 0x0000000507077224 */ /* 0x000fe400078e02ff */
        /* <DEDUP_REMOVED lines=19> */
.L_x_1826:
[----:B------:R-:W-:Y:S05]  /*0fb0*/  BSYNC B0 ;  /* 0x0000000000007941 */ /* 0x000fea0003800000 */
.L_x_1824:
[----:B------:R-:W-:-:S04]  /*0fc0*/  LOP3.LUT R0, RZ, R0, RZ, 0x33, !PT ;  /* 0x00000000ff007212 */ /* 0x000fc800078e33ff */
[----:B------:R-:W-:-:S05]  /*0fd0*/  IADD3 R0, R0, R14, RZ ;  /* 0x0000000e00007210 */ /* 0x000fca0007ffe0ff */
[----:B------:R1:W-:Y:S01]  /*0fe0*/  STL [R1+0xc0], R0 ;  /* 0x0000c00001007387 */ /* 0x0003e20000100800 */
[----:B------:R-:W-:Y:S05]  /*0ff0*/  BRA `(.L_x_1827) ;  /* 0x0000004000007947 */ /* 0x000fea0003800000 */
.L_x_1815:
[----:B------:R-:W-:Y:S01]  /*1000*/  MOV R0, UR5 ;  /* 0x0000000500007c02 */ /* 0x000fe20008000f00 */
[----:B------:R1:W-:Y:S01]  /*1010*/  STL [R1+0xc0], RZ ;  /* 0x0000c0ff01007387 */ /* 0x0003e20000100800 */
[----:B------:R-:W-:-:S03]  /*1020*/  MOV R238, RZ ;  /* 0x000000ff00ee7202 */ /* 0x000fc60000000f00 */
[----:B------:R1:W-:Y:S04]  /*1030*/  STL [R1+0xa8], R0 ;  /* 0x0000a80001007387 */ /* 0x0003e80000100800 */
.L_x_1827:
[----:B------:R-:W2:Y:S04]  /*1040*/  LDL R2, [R1+0xa8] ;  /* 0x0000a80001027983 */ /* 0x000ea80000100800 */
[----:B-1----:R-:W3:Y:S01]  /*1050*/  LDL R0, [R1+0xc0] ;  /* 0x0000c00001007983 */ /* 0x002ee20000100800 */
[----:B------:R-:W-:Y:S01]  /*1060*/  ISETP.NE.AND P0, PT, R15, RZ, PT ;  /* 0x000000ff0f00720c */ /* 0x000fe20003f05270 */
[----:B------:R-:W-:Y:S01]  /*1070*/  IMAD.MOV.U32 R6, RZ, RZ, R238 ;  /* 0x000000ffff067224 */ /* 0x000fe200078e00ee */
[----:B------:R-:W-:Y:S01]  /*1080*/  MOV R7, R239 ;  /* 0x000000ef00077202 */ /* 0x000fe20000000f00 */
[----:B------:R-:W-:Y:S10]  /*1090*/  WARPSYNC 0xffffffff ;  /* 0xffffffff00007948 */ /* 0x000ff40003800000 */
[----:B--2---:R-:W-:Y:S01]  /*10a0*/  @!P0 IMAD.MOV.U32 R236, RZ, RZ, R2 ;  /* 0x000000ffffec8224 */ /* 0x004fe200078e0002 */
[----:B---3--:R-:W-:-:S03]  /*10b0*/  MOV R5, R0 ;  /* 0x0000000000057202 */ /* 0x008fc60000000f00 */
[----:B------:R-:W-:-:S05]  /*10c0*/  IMAD.MOV.U32 R4, RZ, RZ, R236 ;  /* 0x000000ffff047224 */ /* 0x000fca00078e00ec */
[----:B------:R1:W-:Y:S04]  /*10d0*/  @!P0 STS.128 [0x20080], R4 ;  /* 0x02008004ff008388 */ /* 0x0003e80000000c00 */
[----:B------:R-:W-:Y:S06]  /*10e0*/  BAR.ARV 0x5, 0x100 ;  /* 0x0144000000007b1d */ /* 0x000fec0000002000 */
.L_x_1813:
[----:B---3--:R-:W-:-:S13]  /*10f0*/  ISETP.GE.AND P0, PT, R239, c[0x0][0x53c], PT ;  /* 0x00014f00ef007a0c */ /* 0x008fda0003f06270 */
[----:B------:R-:W-:Y:S05]  /*1100*/  @P0 EXIT ;  /* 0x000000000000094d */ /* 0x000fea0003800000 */
[----:B------:R-:W3:Y:S01]  /*1110*/  S2R R18, SR_TID.X ;  /* 0x0000000000127919 */ /* 0x000ee20000002100 */
[----:B------:R-:W-:Y:S01]  /*1120*/  IMAD.MOV.U32 R200, RZ, RZ, 0x20 ;  /* 0x00000020ffc87424 */ /* 0x000fe200078e00ff */
[----:B------:R-:W-:Y:S01]  /*1130*/  ULDC UR8, c[0x0][0x20] ;  /* 0x0000080000087ab9 */ /* 0x000fe20000000800 */
[----:B------:R-:W-:Y:S01]  /*1140*/  IMAD.MOV.U32 R201, RZ, RZ, 0x40 ;  /* 0x00000040ffc97424 */ /* 0x000fe200078e00ff */
[----:B------:R-:W-:Y:S02]  /*1150*/  UIADD3 UR8, UP0, UR4, UR8, URZ ;  /* 0x0000000804087290 */ /* 0x000fe4000ff1e03f */
[----:B------:R-:W-:Y:S02]  /*1160*/  ULDC UR7, c[0x0][0x24] ;  /* 0x0000090000077ab9 */ /* 0x000fe40000000800 */
[----:B------:R-:W-:Y:S01]  /*1170*/  UIADD3.X UR7, URZ, UR7, URZ, UP0, !UPT ;  /* 0x000000073f077290 */ /* 0x000fe200087fe43f */
[----:B---3--:R-:W-:-:S04]  /*1180*/  SHF.R.S32.HI R11, RZ, 0x1f, R18 ;  /* 0x0000001fff0b7819 */ /* 0x008fc80000011412 */
[CC--:B------:R-:W-:Y:S02]  /*1190*/  LEA.HI R3, R11.reuse, R18.reuse, RZ, 0x4 ;  /* 0x000000120b037211 */ /* 0x0c0fe400078f20ff */
[----:B-1----:R-:W-:Y:S02]  /*11a0*/  LEA.HI R6, R11, R18, RZ, 0x2 ;  /* 0x000000120b067211 */ /* 0x002fe400078f10ff */
[C---:B--2---:R-:W-:Y:S02]  /*11b0*/  LOP3.LUT R0, R3.reuse, 0xfffffff0, RZ, 0xc0, !PT ;  /* 0xfffffff003007812 */ /* 0x044fe400078ec0ff */
[----:B------:R-:W-:Y:S02]  /*11c0*/  SHF.R.S32.HI R2, RZ, 0x4, R3 ;  /* 0x00000004ff027819 */ /* 0x000fe40000011403 */
[----:B------:R-:W-:Y:S01]  /*11d0*/  SHF.R.S32.HI R7, RZ, 0x2, R6 ;  /* 0x00000002ff077819 */ /* 0x000fe20000011406 */
[----:B------:R-:W-:Y:S01]  /*11e0*/  IMAD.IADD R0, R18, 0x1, -R0 ;  /* 0x0000000112007824 */ /* 0x000fe200078e0a00 */
[----:B------:R-:W-:-:S02]  /*11f0*/  LEA.HI R3, R3, R2, RZ, 0x1 ;  /* 0x0000000203037211 */ /* 0x000fc400078f08ff */
[----:B------:R-:W-:Y:S02]  /*1200*/  SHF.R.S32.HI R4, RZ, 0x1f, R6 ;  /* 0x0000001fff047819 */ /* 0x000fe40000011406 */
[----:B------:R-:W-:Y:S02]  /*1210*/  SHF.R.S32.HI R5, RZ, 0x1f, R0 ;  /* 0x0000001fff057819 */ /* 0x000fe40000011400 */
[----:B------:R-:W-:Y:S02]  /*1220*/  LOP3.LUT R3, R3, 0xfffffffe, RZ, 0xc0, !PT ;  /* 0xfffffffe03037812 */ /* 0x000fe400078ec0ff */
[----:B------:R-:W-:Y:S02]  /*1230*/  LEA.HI R4, R4, R7, RZ, 0x3 ;  /* 0x0000000704047211 */ /* 0x000fe400078f18ff */
[----:B------:R-:W-:Y:S01]  /*1240*/  LEA.HI R147, R5, R0, RZ, 0x3 ;  /* 0x0000000005937211 */ /* 0x000fe200078f18ff */
[----:B------:R-:W-:Y:S01]  /*1250*/  IMAD.IADD R146, R2, 0x1, -R3 ;  /* 0x0000000102927824 */ /* 0x000fe200078e0a03 */
[----:B------:R-:W-:-:S02]  /*1260*/  LEA.HI R231, R11, R18, RZ, 0x3 ;  /* 0x000000120be77211 */ /* 0x000fc400078f18ff */
[----:B------:R-:W-:Y:S02]  /*1270*/  LOP3.LUT R3, R4, 0xfffffff8, RZ, 0xc0, !PT ;  /* 0xfffffff804037812 */ /* 0x000fe400078ec0ff */
[C---:B------:R-:W-:Y:S01]  /*1280*/  LOP3.LUT R2, R147.reuse, 0xfffffff8, RZ, 0xc0, !PT ;  /* 0xfffffff893027812 */ /* 0x040fe200078ec0ff */
[----:B------:R-:W-:Y:S01]  /*1290*/  IMAD.SHL.U32 R147, R147, 0x40, RZ ;  /* 0x0000004093937824 */ /* 0x000fe200078e00ff */
[----:B------:R-:W-:Y:S01]  /*12a0*/  LOP3.LUT R4, R231, 0xfffffff8, RZ, 0xc0, !PT ;  /* 0xfffffff8e7047812 */ /* 0x000fe200078ec0ff */
[----:B------:R-:W-:Y:S01]  /*12b0*/  IMAD.IADD R5, R7, 0x1, -R3 ;  /* 0x0000000107057824 */ /* 0x000fe200078e0a03 */
[----:B------:R-:W-:Y:S01]  /*12c0*/  LEA.HI R9, R11, R18, RZ, 0x5 ;  /* 0x000000120b097211 */ /* 0x000fe200078f28ff */
[----:B------:R-:W-:Y:S01]  /*12d0*/  IMAD.IADD R8, R0, 0x1, -R2 ;  /* 0x0000000100087824 */ /* 0x000fe200078e0a02 */
[----:B------:R-:W-:Y:S01]  /*12e0*/  LOP3.LUT R2, R6, 0xfffffffc, RZ, 0xc0, !PT ;  /* 0xfffffffc06027812 */ /* 0x000fe200078ec0ff */
[----:B------:R-:W-:Y:S01]  /*12f0*/  IMAD.IADD R17, R18, 0x1, -R4 ;  /* 0x0000000112117824 */ /* 0x000fe200078e0a04 */
[----:B------:R-:W-:-:S02]  /*1300*/  SHF.R.S32.HI R3, RZ, 0x5, R9 ;  /* 0x00000005ff037819 */ /* 0x000fc40000011409 */
[----:B------:R-:W-:Y:S01]  /*1310*/  SHF.R.S32.HI R0, RZ, 0x1f, R9 ;  /* 0x0000001fff007819 */ /* 0x000fe20000011409 */
[----:B------:R-:W-:Y:S01]  /*1320*/  IMAD.SHL.U32 R7, R17, 0x40, RZ ;  /* 0x0000004011077824 */ /* 0x000fe200078e00ff */
[----:B------:R-:W-:Y:S01]  /*1330*/  LOP3.LUT R6, R9, 0xffffffe0, RZ, 0xc0, !PT ;  /* 0xffffffe009067812 */ /* 0x000fe200078ec0ff */
[----:B------:R-:W-:Y:S01]  /*1340*/  IMAD.SHL.U32 R199, R3, 0x400, RZ ;  /* 0x0000040003c77824 */ /* 0x000fe200078e00ff */
[----:B------:R-:W-:Y:S01]  /*1350*/  LEA.HI R4, R0, R3, RZ, 0x3 ;  /* 0x0000000300047211 */ /* 0x000fe200078f18ff */
[C---:B------:R-:W-:Y:S01]  /*1360*/  IMAD.IADD R0, R18.reuse, 0x1, -R2 ;  /* 0x0000000112007824 */ /* 0x040fe200078e0a02 */
[----:B------:R-:W-:Y:S01]  /*1370*/  LOP3.LUT R2, R7, 0x1c0, RZ, 0xc0, !PT ;  /* 0x000001c007027812 */ /* 0x000fe200078ec0ff */
[----:B------:R-:W-:Y:S01]  /*1380*/  IMAD.IADD R16, R18, 0x1, -R6 ;  /* 0x0000000112107824 */ /* 0x000fe200078e0a06 */
[----:B------:R-:W-:Y:S01]  /*1390*/  LOP3.LUT R6, R4, 0xffffff8, RZ, 0xc0, !PT ;  /* 0x0ffffff804067812 */ /* 0x000fe200078ec0ff */
[C---:B------:R-:W-:Y:S01]  /*13a0*/  IMAD.SHL.U32 R140, R17.reuse, 0x8, RZ ;  /* 0x00000008118c7824 */ /* 0x040fe200078e00ff */
[----:B------:R-:W-:Y:S01]  /*13b0*/  LEA.HI R4, R0, R0, RZ, 0x1 ;  /* 0x0000000000047211 */ /* 0x000fe200078f08ff */
[----:B------:R-:W-:Y:S01]  /*13c0*/  IMAD.SHL.U32 R142, R17, 0x4, RZ ;  /* 0x00000004118e7824 */ /* 0x000fe200078e00ff */
[----:B------:R-:W-:Y:S01]  /*13d0*/  LOP3.LUT R7, R2, 0x8, R231, 0xf8, !PT ;  /* 0x0000000802077812 */ /* 0x000fe200078ef8e7 */
[----:B------:R-:W-:Y:S01]  /*13e0*/  IMAD.IADD R9, R3, 0x1, -R6 ;  /* 0x0000000103097824 */ /* 0x000fe200078e0a06 */
[----:B------:R-:W-:Y:S01]  /*13f0*/  LOP3.LUT R4, R4, 0x1ffffffe, RZ, 0xc0, !PT ;  /* 0x1ffffffe04047812 */ /* 0x000fe200078ec0ff */
[----:B------:R-:W-:Y:S01]  /*1400*/  IMAD R6, R0, 0x2, R199 ;  /* 0x0000000200067824 */ /* 0x000fe200078e02c7 */
[----:B------:R-:W-:-:S02]  /*1410*/  SHF.R.U32.HI R2, RZ, 0x3, R2 ;  /* 0x00000003ff027819 */ /* 0x000fc40000011602 */
[----:B------:R-:W-:Y:S01]  /*1420*/  LOP3.LUT R3, R5, 0x1, RZ, 0xc0, !PT ;  /* 0x0000000105037812 */ /* 0x000fe200078ec0ff */
[----:B------:R-:W-:Y:S01]  /*1430*/  IMAD.IADD R12, R0, 0x1, -R4 ;  /* 0x00000001000c7824 */ /* 0x000fe200078e0a04 */
[----:B------:R-:W-:Y:S01]  /*1440*/  LOP3.LUT R7, R7, R2, RZ, 0x3c, !PT ;  /* 0x0000000207077212 */ /* 0x000fe200078e3cff */
[C---:B------:R-:W-:Y:S01]  /*1450*/  IMAD.SHL.U32 R0, R5.reuse, 0x40, RZ ;  /* 0x0000004005007824 */ /* 0x040fe200078e00ff */
[----:B------:R-:W-:Y:S02]  /*1460*/  SHF.R.S32.HI R2, RZ, 0x1f, R16 ;  /* 0x0000001fff027819 */ /* 0x000fe40000011410 */
[C---:B------:R-:W-:Y:S02]  /*1470*/  LOP3.LUT P3, RZ, R5.reuse, 0x2, RZ, 0xc0, !PT ;  /* 0x0000000205ff7812 */ /* 0x040fe4000786c0ff */
[----:B------:R-:W-:Y:S02]  /*1480*/  LEA.HI R10, R2, R16, RZ, 0x2 ;  /* 0x00000010020a7211 */ /* 0x000fe400078f10ff */
[----:B------:R-:W-:Y:S01]  /*1490*/  LOP3.LUT R2, R0, 0x1c0, RZ, 0xc0, !PT ;  /* 0x000001c000027812 */ /* 0x000fe200078ec0ff */
[----:B------:R-:W-:Y:S01]  /*14a0*/  IMAD.SHL.U32 R0, R8, 0x40, RZ ;  /* 0x0000004008007824 */ /* 0x000fe200078e00ff */
[----:B------:R-:W-:Y:S01]  /*14b0*/  LOP3.LUT P0, RZ, R5, 0x4, RZ, 0xc0, !PT ;  /* 0x0000000405ff7812 */ /* 0x000fe2000780c0ff */
[----:B------:R-:W-:Y:S01]  /*14c0*/  IMAD.SHL.U32 R5, R146, 0x8, RZ ;  /* 0x0000000892057824 */ /* 0x000fe200078e00ff */
[----:B------:R-:W-:Y:S01]  /*14d0*/  LEA.HI R2, R2, R2, RZ, 0x1d ;  /* 0x0000000202027211 */ /* 0x000fe200078fe8ff */
[----:B------:R-:W-:Y:S01]  /*14e0*/  IMAD R146, R146, 0x200, R7 ;  /* 0x0000020092927824 */ /* 0x000fe200078e0207 */
[----:B------:R-:W-:-:S02]  /*14f0*/  LOP3.LUT R0, R0, 0x1c0, RZ, 0xc0, !PT ;  /* 0x000001c000007812 */ /* 0x000fc400078ec0ff */
[----:B------:R-:W-:Y:S01]  /*1500*/  ISETP.NE.U32.AND P4, PT, R3, 0x1, PT ;  /* 0x000000010300780c */ /* 0x000fe20003f85070 */
[----:B------:R-:W-:Y:S01]  /*1510*/  IMAD.IADD R3, R6, 0x1, R2 ;  /* 0x0000000106037824 */ /* 0x000fe200078e0202 */
[----:B------:R-:W-:Y:S02]  /*1520*/  LOP3.LUT R2, R0, 0x8, R5, 0xf8, !PT ;  /* 0x0000000800027812 */ /* 0x000fe400078ef805 */
[----:B------:R-:W-:Y:S01]  /*1530*/  SHF.R.U32.HI R0, RZ, 0x3, R0 ;  /* 0x00000003ff007819 */ /* 0x000fe20000011600 */
[----:B------:R-:W-:Y:S01]  /*1540*/  IMAD.SHL.U32 R14, R3, 0x2, RZ ;  /* 0x00000002030e7824 */ /* 0x000fe200078e00ff */
[----:B------:R-:W-:Y:S02]  /*1550*/  SHF.R.S32.HI R231, RZ, 0x3, R231 ;  /* 0x00000003ffe77819 */ /* 0x000fe400000114e7 */
[----:B------:R-:W-:Y:S02]  /*1560*/  LOP3.LUT R0, R2, R0, RZ, 0x3c, !PT ;  /* 0x0000000002007212 */ /* 0x000fe400078e3cff */
[C---:B------:R-:W-:Y:S01]  /*1570*/  IADD3 R2, R14.reuse, 0x80, RZ ;  /* 0x000000800e027810 */ /* 0x040fe20007ffe0ff */
[----:B------:R-:W-:Y:S01]  /*1580*/  STL [R1+0x88], R14 ;  /* 0x0000880e01007387 */ /* 0x000fe20000100800 */
[----:B------:R-:W-:-:S02]  /*1590*/  IADD3 R13, R14, 0x70, RZ ;  /* 0x000000700e0d7810 */ /* 0x000fc40007ffe0ff */
[----:B------:R-:W-:Y:S02]  /*15a0*/  @P4 IADD3 R13, R2, 0x10, RZ ;  /* 0x00000010020d4810 */ /* 0x000fe40007ffe0ff */
[C---:B------:R-:W-:Y:S02]  /*15b0*/  IADD3 R2, R231.reuse, 0x20, RZ ;  /* 0x00000020e7027810 */ /* 0x040fe40007ffe0ff */
[----:B------:R-:W-:Y:S01]  /*15c0*/  LOP3.LUT R147, R0, 0xfffffe00, R147, 0xf8, !PT ;  /* 0xfffffe0000937812 */ /* 0x000fe200078ef893 */
[----:B------:R-:W-:Y:S01]  /*15d0*/  IMAD.SHL.U32 R0, R231, 0x40, RZ ;  /* 0x00000040e7007824 */ /* 0x000fe200078e00ff */
[----:B------:R-:W-:Y:S01]  /*15e0*/  SHF.R.S32.HI R4, RZ, 0x2, R10 ;  /* 0x00000002ff047819 */ /* 0x000fe2000001140a */
[----:B------:R-:W-:Y:S01]  /*15f0*/  STL [R1+0x8c], R13 ;  /* 0x00008c0d01007387 */ /* 0x000fe20000100800 */
[----:B------:R-:W-:Y:S01]  /*1600*/  LEA.HI R6, R11, R18, RZ, 0x6 ;  /* 0x000000120b067211 */ /* 0x000fe200078f30ff */
[----:B------:R-:W-:Y:S01]  /*1610*/  IMAD.IADD R199, R199, 0x1, R147 ;  /* 0x00000001c7c77824 */ /* 0x000fe200078e0293 */
[----:B------:R-:W-:Y:S01]  /*1620*/  SHF.R.S32.HI R11, RZ, 0x1f, R2 ;  /* 0x0000001fff0b7819 */ /* 0x000fe20000011402 */
[----:B------:R-:W-:Y:S01]  /*1630*/  IMAD R15, R9, 0x10, R4 ;  /* 0x00000010090f7824 */ /* 0x000fe200078e0204 */
[----:B------:R-:W-:Y:S01]  /*1640*/  IADD3 R233, R140, 0x80, RZ ;  /* 0x000000808ce97810 */ /* 0x000fe20007ffe0ff */
[----:B------:R-:W-:Y:S01]  /*1650*/  IMAD.SHL.U32 R6, R6, 0x8, RZ ;  /* 0x0000000806067824 */ /* 0x000fe200078e00ff */
[----:B------:R-:W-:Y:S01]  /*1660*/  LOP3.LUT R242, R0, 0x1c0, RZ, 0xc0, !PT ;  /* 0x000001c000f27812 */ /* 0x000fe200078ec0ff */
[----:B------:R-:W-:Y:S01]  /*1670*/  IMAD.SHL.U32 R0, R2, 0x40, RZ ;  /* 0x0000004002007824 */ /* 0x000fe200078e00ff */
[----:B------:R-:W-:Y:S01]  /*1680*/  LEA.HI R11, R11, R2, RZ, 0x3 ;  /* 0x000000020b0b7211 */ /* 0x000fe200078f18ff */
[----:B------:R-:W-:Y:S01]  /*1690*/  STL [R1+0x1b4], R15 ;  /* 0x0001b40f01007387 */ /* 0x000fe20000100800 */
[----:B------:R-:W-:-:S02]  /*16a0*/  SHF.R.S32.HI R4, RZ, 0x1f, R233 ;  /* 0x0000001fff047819 */ /* 0x000fc400000114e9 */
[----:B------:R-:W-:Y:S01]  /*16b0*/  LOP3.LUT R2, R10, 0x7ffffffc, RZ, 0xc0, !PT ;  /* 0x7ffffffc0a027812 */ /* 0x000fe200078ec0ff */
[----:B------:R-:W-:Y:S01]  /*16c0*/  IMAD.SHL.U32 R11, R11, 0x40, RZ ;  /* 0x000000400b0b7824 */ /* 0x000fe200078e00ff */
[----:B------:R-:W-:Y:S01]  /*16d0*/  SHF.R.S32.HI R3, RZ, 0x1f, R231 ;  /* 0x0000001fff037819 */ /* 0x000fe200000114e7 */
[----:B------:R1:W-:Y:S01]  /*16e0*/  STL [R1+0x80], R4 ;  /* 0x0000800401007387 */ /* 0x0003e20000100800 */
[----:B------:R-:W-:Y:S02]  /*16f0*/  LOP3.LUT R241, R0, 0x1c0, RZ, 0xc0, !PT ;  /* 0x000001c000f17812 */ /* 0x000fe400078ec0ff */
[----:B------:R-:W-:Y:S02]  /*1700*/  LOP3.LUT R0, R242, 0x38, R140, 0xf8, !PT ;  /* 0x00000038f2007812 */ /* 0x000fe400078ef88c */
[----:B------:R-:W-:Y:S02]  /*1710*/  SHF.R.U32.HI R3, RZ, 0x3, R242 ;  /* 0x00000003ff037819 */ /* 0x000fe400000116f2 */
[----:B------:R-:W-:-:S02]  /*1720*/  IADD3 R234, R140, 0xc0, RZ ;  /* 0x000000c08cea7810 */ /* 0x000fc40007ffe0ff */
[----:B------:R-:W-:Y:S02]  /*1730*/  IADD3 R144, R140, 0x40, RZ ;  /* 0x000000408c907810 */ /* 0x000fe40007ffe0ff */
[----:B------:R-:W-:Y:S02]  /*1740*/  LOP3.LUT R5, R0, R3, RZ, 0x3c, !PT ;  /* 0x0000000300057212 */ /* 0x000fe400078e3cff */
[----:B------:R-:W-:Y:S02]  /*1750*/  SHF.R.S32.HI R3, RZ, 0x1f, R234 ;  /* 0x0000001fff037819 */ /* 0x000fe400000114ea */
[----:B------:R-:W-:Y:S01]  /*1760*/  SHF.R.S32.HI R0, RZ, 0x1f, R144 ;  /* 0x0000001fff007819 */ /* 0x000fe20000011490 */
[----:B------:R2:W-:Y:S01]  /*1770*/  STL [R1+0x1b0], R5 ;  /* 0x0001b00501007387 */ /* 0x0005e20000100800 */
[----:B------:R-:W-:Y:S02]  /*1780*/  LOP3.LUT R6, R6, 0xfffffe00, RZ, 0xc0, !PT ;  /* 0xfffffe0006067812 */ /* 0x000fe400078ec0ff */
[----:B------:R-:W-:Y:S01]  /*1790*/  R2P PR, R8, 0x6 ;  /* 0x0000000608007804 */ /* 0x000fe20000000000 */
[----:B------:R-:W-:Y:S01]  /*17a0*/  STL [R1+0x7c], R3 ;  /* 0x00007c0301007387 */ /* 0x000fe20000100800 */
[----:B------:R-:W-:-:S02]  /*17b0*/  LOP3.LUT R223, R5, R6, RZ, 0xfc, !PT ;  /* 0x0000000605df7212 */ /* 0x000fc400078efcff */
[----:B------:R-:W-:Y:S01]  /*17c0*/  LEA R147, R147, 0x4080, 0x1 ;  /* 0x0000408093937811 */ /* 0x000fe200078e08ff */
[----:B-1----:R-:W-:Y:S01]  /*17d0*/  IMAD.IADD R4, R16, 0x1, -R2 ;  /* 0x0000000110047824 */ /* 0x002fe200078e0a02 */
[C---:B------:R-:W-:Y:S01]  /*17e0*/  SEL R2, R200.reuse, 0xffffffe0, !P3 ;  /* 0xffffffe0c8027807 */ /* 0x040fe20005800000 */
[----:B------:R-:W-:Y:S01]  /*17f0*/  IMAD.SHL.U32 R223, R223, 0x2, RZ ;  /* 0x00000002dfdf7824 */ /* 0x000fe200078e00ff */
[----:B------:R-:W-:Y:S01]  /*1800*/  SEL R200, R200, 0xffffffe0, !P1 ;  /* 0xffffffe0c8c87807 */ /* 0x000fe20004800000 */
[----:B------:R-:W-:Y:S01]  /*1810*/  IMAD.SHL.U32 R4, R4, 0x2, RZ ;  /* 0x0000000204047824 */ /* 0x000fe200078e00ff */
[----:B------:R-:W-:Y:S02]  /*1820*/  LEA R199, R199, 0x10080, 0x1 ;  /* 0x00010080c7c77811 */ /* 0x000fe400078e08ff */
[----:B------:R-:W-:Y:S01]  /*1830*/  SHF.R.S32.HI R141, RZ, 0x1f, R140 ;  /* 0x0000001fff8d7819 */ /* 0x000fe2000001148c */
[----:B------:R-:W-:Y:S01]  /*1840*/  IMAD.IADD R196, R200, 0x1, R147 ;  /* 0x00000001c8c47824 */ /* 0x000fe200078e0293 */
[C---:B------:R-:W-:Y:S01]  /*1850*/  IADD3 R37, R4.reuse, 0x8, RZ ;  /* 0x0000000804257810 */ /* 0x040fe20007ffe0ff */
[----:B------:R-:W-:Y:S01]  /*1860*/  STL [R1+0x130], R4 ;  /* 0x0001300401007387 */ /* 0x000fe20000100800 */
[C---:B------:R-:W-:Y:S01]  /*1870*/  IADD3 R36, R4.reuse, 0x10, RZ ;  /* 0x0000001004247810 */ /* 0x040fe20007ffe0ff */
[----:B------:R-:W-:Y:S01]  /*1880*/  IMAD.IADD R200, R199, 0x1, R200 ;  /* 0x00000001c7c87824 */ /* 0x000fe200078e02c8 */
[C---:B------:R-:W-:Y:S01]  /*1890*/  IADD3 R35, R4.reuse, 0x18, RZ ;  /* 0x0000001804237810 */ /* 0x040fe20007ffe0ff */
[----:B------:R1:W-:Y:S01]  /*18a0*/  STL [R1+0x12c], R37 ;  /* 0x00012c2501007387 */ /* 0x0003e20000100800 */
[----:B------:R-:W-:Y:S01]  /*18b0*/  IADD3 R34, R4, 0x20, RZ ;  /* 0x0000002004227810 */ /* 0x000fe20007ffe0ff */
[----:B--2---:R-:W-:Y:S01]  /*18c0*/  IMAD R5, R12, 0x8, R15 ;  /* 0x000000080c057824 */ /* 0x004fe200078e020f */
[C---:B------:R-:W-:Y:S01]  /*18d0*/  IADD3 R33, R4.reuse, 0x28, RZ ;  /* 0x0000002804217810 */ /* 0x040fe20007ffe0ff */
[----:B------:R2:W-:Y:S01]  /*18e0*/  STL [R1+0x128], R36 ;  /* 0x0001282401007387 */ /* 0x0005e20000100800 */
[----:B------:R-:W-:-:S02]  /*18f0*/  IADD3 R32, R4, 0x30, RZ ;  /* 0x0000003004207810 */ /* 0x000fc40007ffe0ff */
[----:B------:R-:W-:Y:S01]  /*1900*/  SHF.R.S32.HI R38, RZ, 0x1f, R37 ;  /* 0x0000001fff267819 */ /* 0x000fe20000011425 */
[----:B------:R3:W-:Y:S01]  /*1910*/  STL [R1+0x124], R35 ;  /* 0x0001242301007387 */ /* 0x0007e20000100800 */
        /* <DEDUP_REMOVED lines=8> */
[----:B------:R5:W-:Y:S01]  /*19a0*/  STL [R1+0x120], R32 ;  /* 0x0001202001007387 */ /* 0x000be20000100800 */
[C---:B------:R-:W-:Y:S02]  /*19b0*/  IADD3 R25, R4.reuse, 0x68, RZ ;  /* 0x0000006804197810 */ /* 0x040fe40007ffe0ff */
[----:B------:R-:W-:Y:S01]  /*19c0*/  IADD3 R24, R4, 0x70, RZ ;  /* 0x0000007004187810 */ /* 0x000fe20007ffe0ff */
[----:B------:R5:W-:Y:S01]  /*19d0*/  STL [R1+0x11c], R31 ;  /* 0x00011c1f01007387 */ /* 0x000be20000100800 */
[----:B-1----:R-:W-:Y:S02]  /*19e0*/  SHF.R.S32.HI R37, RZ, 0x1f, R36 ;  /* 0x0000001fff257819 */ /* 0x002fe40000011424 */
[----:B------:R-:W-:Y:S01]  /*19f0*/  LEA.HI R3, R0, R144, RZ, 0x3 ;  /* 0x0000009000037211 */ /* 0x000fe200078f18ff */
[----:B------:R1:W-:Y:S01]  /*1a00*/  STL [R1+0x118], R30 ;  /* 0x0001181e01007387 */ /* 0x0003e20000100800 */
[----:B--2---:R-:W-:-:S02]  /*1a10*/  SHF.R.S32.HI R36, RZ, 0x1f, R35 ;  /* 0x0000001fff247819 */ /* 0x004fc40000011423 */
[C---:B------:R-:W-:Y:S01]  /*1a20*/  IADD3 R23, R4.reuse, 0x78, RZ ;  /* 0x0000007804177810 */ /* 0x040fe20007ffe0ff */
[----:B------:R2:W-:Y:S01]  /*1a30*/  STL [R1+0x114], R29 ;  /* 0x0001141d01007387 */ /* 0x0005e20000100800 */
[----:B---3--:R-:W-:Y:S02]  /*1a40*/  SHF.R.S32.HI R35, RZ, 0x1f, R34 ;  /* 0x0000001fff237819 */ /* 0x008fe40000011422 */
[C---:B------:R-:W-:Y:S01]  /*1a50*/  IADD3 R22, R4.reuse, 0x80, RZ ;  /* 0x0000008004167810 */ /* 0x040fe20007ffe0ff */
[----:B------:R3:W-:Y:S01]  /*1a60*/  STL [R1+0x110], R28 ;  /* 0x0001101c01007387 */ /* 0x0007e20000100800 */
[----:B----4-:R-:W-:Y:S02]  /*1a70*/  SHF.R.S32.HI R34, RZ, 0x1f, R33 ;  /* 0x0000001fff227819 */ /* 0x010fe40000011421 */
[----:B------:R-:W-:Y:S01]  /*1a80*/  IADD3 R21, R4, 0x88, RZ ;  /* 0x0000008804157810 */ /* 0x000fe20007ffe0ff */
[----:B------:R4:W-:Y:S01]  /*1a90*/  STL [R1+0xb4], R27 ;  /* 0x0000b41b01007387 */ /* 0x0009e20000100800 */
[----:B-----5:R-:W-:-:S02]  /*1aa0*/  SHF.R.S32.HI R33, RZ, 0x1f, R32 ;  /* 0x0000001fff217819 */ /* 0x020fc40000011420 */
[C---:B------:R-:W-:Y:S01]  /*1ab0*/  IADD3 R20, R4.reuse, 0x90, RZ ;  /* 0x0000009004147810 */ /* 0x040fe20007ffe0ff */
[----:B------:R5:W-:Y:S01]  /*1ac0*/  STL [R1+0x10c], R26 ;  /* 0x00010c1a01007387 */ /* 0x000be20000100800 */
[----:B------:R-:W-:Y:S02]  /*1ad0*/  SHF.R.S32.HI R32, RZ, 0x1f, R31 ;  /* 0x0000001fff207819 */ /* 0x000fe4000001141f */
[----:B------:R-:W-:Y:S01]  /*1ae0*/  LOP3.LUT R252, R3, 0xfffffff8, RZ, 0xc0, !PT ;  /* 0xfffffff803fc7812 */ /* 0x000fe200078ec0ff */
[----:B------:R5:W-:Y:S01]  /*1af0*/  STL [R1+0x108], R25 ;  /* 0x0001081901007387 */ /* 0x000be20000100800 */
[----:B------:R-:W-:Y:S02]  /*1b00*/  SHF.R.S32.HI R31, RZ, 0x1f, R30 ;  /* 0x0000001fff1f7819 */ /* 0x000fe4000001141e */
[----:B------:R-:W-:Y:S01]  /*1b10*/  IADD3 R19, R4, 0x98, RZ ;  /* 0x0000009804137810 */ /* 0x000fe20007ffe0ff */
[----:B------:R5:W-:Y:S01]  /*1b20*/  STL [R1+0x104], R24 ;  /* 0x0001041801007387 */ /* 0x000be20000100800 */
[----:B-1----:R-:W-:-:S02]  /*1b30*/  SHF.R.S32.HI R30, RZ, 0x1f, R29 ;  /* 0x0000001fff1e7819 */ /* 0x002fc4000001141d */
[C---:B------:R-:W-:Y:S01]  /*1b40*/  IADD3 R18, R4.reuse, 0xa0, RZ ;  /* 0x000000a004127810 */ /* 0x040fe20007ffe0ff */
[----:B------:R1:W-:Y:S01]  /*1b50*/  STL [R1+0x100], R23 ;  /* 0x0001001701007387 */ /* 0x0003e20000100800 */
[----:B--2---:R-:W-:Y:S02]  /*1b60*/  SHF.R.S32.HI R29, RZ, 0x1f, R28 ;  /* 0x0000001fff1d7819 */ /* 0x004fe4000001141c */
[C---:B------:R-:W-:Y:S01]  /*1b70*/  IADD3 R17, R4.reuse, 0xa8, RZ ;  /* 0x000000a804117810 */ /* 0x040fe20007ffe0ff */
[----:B------:R2:W-:Y:S01]  /*1b80*/  STL [R1+0xfc], R22 ;  /* 0x0000fc1601007387 */ /* 0x0005e20000100800 */
[----:B---3--:R-:W-:Y:S02]  /*1b90*/  SHF.R.S32.HI R28, RZ, 0x1f, R27 ;  /* 0x0000001fff1c7819 */ /* 0x008fe4000001141b */
[----:B------:R-:W-:Y:S01]  /*1ba0*/  IADD3 R16, R4, 0xb0, RZ ;  /* 0x000000b004107810 */ /* 0x000fe20007ffe0ff */
[----:B------:R3:W-:Y:S01]  /*1bb0*/  STL [R1+0xf8], R21 ;  /* 0x0000f81501007387 */ /* 0x0007e20000100800 */
[----:B----4-:R-:W-:-:S02]  /*1bc0*/  SHF.R.S32.HI R27, RZ, 0x1f, R26 ;  /* 0x0000001fff1b7819 */ /* 0x010fc4000001141a */
[----:B------:R-:W-:Y:S01]  /*1bd0*/  SHF.R.S32.HI R3, RZ, 0x1f, R252 ;  /* 0x0000001fff037819 */ /* 0x000fe200000114fc */
[----:B------:R4:W-:Y:S01]  /*1be0*/  STL [R1+0xf4], R20 ;  /* 0x0000f41401007387 */ /* 0x0009e20000100800 */
[----:B-----5:R-:W-:Y:S02]  /*1bf0*/  SHF.R.S32.HI R26, RZ, 0x1f, R25 ;  /* 0x0000001fff1a7819 */ /* 0x020fe40000011419 */
[C---:B------:R-:W-:Y:S01]  /*1c00*/  IADD3 R15, R4.reuse, 0xb8, RZ ;  /* 0x000000b8040f7810 */ /* 0x040fe20007ffe0ff */
[----:B------:R5:W-:Y:S01]  /*1c10*/  STL [R1+0xf0], R19 ;  /* 0x0000f01301007387 */ /* 0x000be20000100800 */
[----:B------:R-:W-:Y:S02]  /*1c20*/  SHF.R.S32.HI R25, RZ, 0x1f, R24 ;  /* 0x0000001fff197819 */ /* 0x000fe40000011418 */
[----:B------:R-:W-:Y:S01]  /*1c30*/  IADD3 R12, R4, 0xc0, RZ ;  /* 0x000000c0040c7810 */ /* 0x000fe20007ffe0ff */
[----:B------:R5:W-:Y:S01]  /*1c40*/  STL [R1+0xb0], R18 ;  /* 0x0000b01201007387 */ /* 0x000be20000100800 */
[----:B------:R-:W-:-:S02]  /*1c50*/  SHF.R.S32.HI R24, RZ, 0x1f, R23 ;  /* 0x0000001fff187819 */ /* 0x000fc40000011417 */
[C---:B------:R-:W-:Y:S01]  /*1c60*/  IADD3 R10, R4.reuse, 0xc8, RZ ;  /* 0x000000c8040a7810 */ /* 0x040fe20007ffe0ff */
[----:B------:R5:W-:Y:S01]  /*1c70*/  STL [R1+0xec], R17 ;  /* 0x0000ec1101007387 */ /* 0x000be20000100800 */
[----:B-1----:R-:W-:Y:S02]  /*1c80*/  SHF.R.S32.HI R23, RZ, 0x1f, R22 ;  /* 0x0000001fff177819 */ /* 0x002fe40000011416 */
[C---:B------:R-:W-:Y:S01]  /*1c90*/  IADD3 R9, R4.reuse, 0xd0, RZ ;  /* 0x000000d004097810 */ /* 0x040fe20007ffe0ff */
[----:B------:R1:W-:Y:S01]  /*1ca0*/  STL [R1+0xe8], R16 ;  /* 0x0000e81001007387 */ /* 0x0003e20000100800 */
[----:B--2---:R-:W-:Y:S02]  /*1cb0*/  SHF.R.S32.HI R22, RZ, 0x1f, R21 ;  /* 0x0000001fff167819 */ /* 0x004fe40000011415 */
[----:B------:R-:W-:Y:S01]  /*1cc0*/  IADD3 R8, R4, 0xd8, RZ ;  /* 0x000000d804087810 */ /* 0x000fe20007ffe0ff */
[----:B------:R2:W-:Y:S01]  /*1cd0*/  STL [R1+0x78], R3 ;  /* 0x0000780301007387 */ /* 0x0005e20000100800 */
[----:B---3--:R-:W-:-:S02]  /*1ce0*/  SHF.R.S32.HI R21, RZ, 0x1f, R20 ;  /* 0x0000001fff157819 */ /* 0x008fc40000011414 */
[----:B------:R-:W-:Y:S01]  /*1cf0*/  IADD3 R7, R4, 0xe0, RZ ;  /* 0x000000e004077810 */ /* 0x000fe20007ffe0ff */
[----:B------:R3:W-:Y:S01]  /*1d00*/  STL [R1+0xe4], R15 ;  /* 0x0000e40f01007387 */ /* 0x0007e20000100800 */
[----:B----4-:R-:W-:Y:S02]  /*1d10*/  SHF.R.S32.HI R20, RZ, 0x1f, R19 ;  /* 0x0000001fff147819 */ /* 0x010fe40000011413 */
[C---:B------:R-:W-:Y:S01]  /*1d20*/  SEL R0, R201.reuse, 0xffffffc0, !P0 ;  /* 0xffffffc0c9007807 */ /* 0x040fe20004000000 */
[----:B------:R4:W-:Y:S01]  /*1d30*/  STL [R1+0xe0], R12 ;  /* 0x0000e00c01007387 */ /* 0x0009e20000100800 */
[----:B-----5:R-:W-:Y:S02]  /*1d40*/  SHF.R.S32.HI R19, RZ, 0x1f, R18 ;  /* 0x0000001fff137819 */ /* 0x020fe40000011412 */
[----:B------:R-:W-:Y:S01]  /*1d50*/  SEL R201, R201, 0xffffffc0, !P2 ;  /* 0xffffffc0c9c97807 */ /* 0x000fe20005000000 */
[----:B------:R5:W-:Y:S01]  /*1d60*/  STL [R1+0xdc], R10 ;  /* 0x0000dc0a01007387 */ /* 0x000be20000100800 */
[----:B------:R-:W-:-:S02]  /*1d70*/  SHF.R.S32.HI R18, RZ, 0x1f, R17 ;  /* 0x0000001fff127819 */ /* 0x000fc40000011411 */
[----:B------:R-:W-:Y:S01]  /*1d80*/  LOP3.LUT R11, R11, 0xfffffe00, RZ, 0xc0, !PT ;  /* 0xfffffe000b0b7812 */ /* 0x000fe200078ec0ff */
[----:B------:R5:W-:Y:S01]  /*1d90*/  STL [R1+0xd8], R9 ;  /* 0x0000d80901007387 */ /* 0x000be20000100800 */
[----:B------:R-:W-:Y:S01]  /*1da0*/  SHF.R.S32.HI R17, RZ, 0x1f, R16 ;  /* 0x0000001fff117819 */ /* 0x000fe20000011410 */
[----:B------:R-:W-:Y:S01]  /*1db0*/  IMAD.IADD R198, R201, 0x1, R147 ;  /* 0x00000001c9c67824 */ /* 0x000fe200078e0293 */
[----:B------:R-:W-:Y:S01]  /*1dc0*/  LEA R146, R146, 0xa080, 0x1 ;  /* 0x0000a08092927811 */ /* 0x000fe200078e08ff */
[----:B------:R5:W-:Y:S01]  /*1dd0*/  STL [R1+0xd4], R8 ;  /* 0x0000d40801007387 */ /* 0x000be20000100800 */
[----:B-1----:R-:W-:Y:S01]  /*1de0*/  SHF.R.S32.HI R16, RZ, 0x1f, R15 ;  /* 0x0000001fff107819 */ /* 0x002fe2000001140f */
[----:B------:R-:W-:Y:S02]  /*1df0*/  IMAD.IADD R202, R199, 0x1, R201 ;  /* 0x00000001c7ca7824 */ /* 0x000fe400078e02c9 */
[----:B------:R1:W-:Y:S01]  /*1e00*/  STL [R1+0x1b8], R5 ;  /* 0x0001b80501007387 */ /* 0x0003e20000100800 */
[----:B--2---:R-:W-:Y:S01]  /*1e10*/  IADD3 R3, R4, 0xf0, RZ ;  /* 0x000000f004037810 */ /* 0x004fe20007ffe0ff */
[----:B------:R-:W-:-:S02]  /*1e20*/  IMAD.IADD R197, R201, 0x1, R196 ;  /* 0x00000001c9c57824 */ /* 0x000fc400078e02c4 */
[----:B------:R2:W-:Y:S01]  /*1e30*/  STL [R1+0xd0], R7 ;  /* 0x0000d00701007387 */ /* 0x0005e20000100800 */
[----:B---3--:R-:W-:Y:S01]  /*1e40*/  SHF.R.S32.HI R15, RZ, 0x1f, R12 ;  /* 0x0000001fff0f7819 */ /* 0x008fe2000001140c */
[----:B------:R-:W-:Y:S02]  /*1e50*/  IMAD.IADD R201, R200, 0x1, R201 ;  /* 0x00000001c8c97824 */ /* 0x000fe400078e02c9 */
[----:B------:R3:W-:Y:S01]  /*1e60*/  STL [R1+0xc8], R3 ;  /* 0x0000c80301007387 */ /* 0x0007e20000100800 */
[----:B----4-:R-:W-:-:S03]  /*1e70*/  SHF.R.S32.HI R12, RZ, 0x1f, R10 ;  /* 0x0000001fff0c7819 */ /* 0x010fc6000001140a */
[----:B------:R-:W-:Y:S01]  /*1e80*/  STL [R1+0x1ac], R38 ;  /* 0x0001ac2601007387 */ /* 0x000fe20000100800 */
[----:B-----5:R-:W-:-:S03]  /*1e90*/  SHF.R.S32.HI R10, RZ, 0x1f, R9 ;  /* 0x0000001fff0a7819 */ /* 0x020fc60000011409 */
[----:B------:R-:W-:Y:S01]  /*1ea0*/  STL [R1+0x1a8], R37 ;  /* 0x0001a82501007387 */ /* 0x000fe20000100800 */
[----:B------:R-:W-:-:S03]  /*1eb0*/  SHF.R.S32.HI R9, RZ, 0x1f, R8 ;  /* 0x0000001fff097819 */ /* 0x000fc60000011408 */
[----:B------:R-:W-:Y:S01]  /*1ec0*/  STL [R1+0x1a4], R36 ;  /* 0x0001a42401007387 */ /* 0x000fe20000100800 */
[----:B------:R-:W-:-:S03]  /*1ed0*/  SHF.R.S32.HI R8, RZ, 0x1f, R7 ;  /* 0x0000001fff087819 */ /* 0x000fc60000011407 */
[----:B------:R-:W-:Y:S01]  /*1ee0*/  STL [R1+0x1a0], R35 ;  /* 0x0001a02301007387 */ /* 0x000fe20000100800 */
[C---:B-1----:R-:W-:Y:S02]  /*1ef0*/  IADD3 R5, R4.reuse, 0xe8, RZ ;  /* 0x000000e804057810 */ /* 0x042fe40007ffe0ff */
[----:B------:R-:W-:Y:S01]  /*1f00*/  IADD3 R4, R4, 0xf8, RZ ;  /* 0x000000f804047810 */ /* 0x000fe20007ffe0ff */
[----:B------:R-:W-:Y:S01]  /*1f10*/  STL [R1+0x19c], R34 ;  /* 0x00019c2201007387 */ /* 0x000fe20000100800 */
[----:B--2---:R-:W-:-:S03]  /*1f20*/  SHF.R.S32.HI R7, RZ, 0x1f, R3 ;  /* 0x0000001fff077819 */ /* 0x004fc60000011403 */
[----:B------:R1:W-:Y:S01]  /*1f30*/  STL [R1+0xcc], R5 ;  /* 0x0000cc0501007387 */ /* 0x0003e20000100800 */
[----:B---3--:R-:W-:Y:S02]  /*1f40*/  IMAD.IADD R3, R14, 0x1, R2 ;  /* 0x000000010e037824 */ /* 0x008fe400078e0202 */
[----:B------:R-:W-:Y:S01]  /*1f50*/  IMAD.IADD R2, R2, 0x1, R13 ;  /* 0x0000000102027824 */ /* 0x000fe200078e020d */
[----:B------:R-:W-:Y:S04]  /*1f60*/  STL [R1+0xc4], R4 ;  /* 0x0000c40401007387 */ /* 0x000fe80000100800 */
[----:B------:R2:W-:Y:S04]  /*1f70*/  STL [R1+0x94], R3 ;  /* 0x0000940301007387 */ /* 0x0005e80000100800 */
[----:B------:R-:W-:Y:S04]  /*1f80*/  STL [R1+0x198], R33 ;  /* 0x0001982101007387 */ /* 0x000fe80000100800 */
[----:B------:R-:W-:Y:S04]  /*1f90*/  STL [R1+0x194], R32 ;  /* 0x0001942001007387 */ /* 0x000fe80000100800 */
[----:B------:R-:W-:Y:S04]  /*1fa0*/  STL [R1+0x190], R31 ;  /* 0x0001901f01007387 */ /* 0x000fe80000100800 */
[----:B------:R-:W-:Y:S01]  /*1fb0*/  STL [R1+0x18c], R30 ;  /* 0x00018c1e01007387 */ /* 0x000fe20000100800 */
[----:B-1----:R-:W-:-:S03]  /*1fc0*/  SHF.R.S32.HI R5, RZ, 0x1f, R5 ;  /* 0x0000001fff057819 */ /* 0x002fc60000011405 */
[----:B------:R-:W-:Y:S04]  /*1fd0*/  STL [R1+0x188], R29 ;  /* 0x0001881d01007387 */ /* 0x000fe80000100800 */
[----:B------:R1:W-:Y:S01]  /*1fe0*/  STL [R1+0x13c], R5 ;  /* 0x00013c0501007387 */ /* 0x0003e20000100800 */
[----:B--2---:R-:W-:-:S03]  /*1ff0*/  IMAD.IADD R3, R0, 0x1, R3 ;  /* 0x0000000100037824 */ /* 0x004fc600078e0203 */
[----:B------:R-:W-:Y:S04]  /*2000*/  STL [R1+0x184], R28 ;  /* 0x0001841c01007387 */ /* 0x000fe80000100800 */
[----:B------:R2:W-:Y:S04]  /*2010*/  STL [R1+0xa0], R3 ;  /* 0x0000a00301007387 */ /* 0x0005e80000100800 */
[----:B------:R3:W-:Y:S04]  /*2020*/  STL [R1+0x180], R27 ;  /* 0x0001801b01007387 */ /* 0x0007e80000100800 */
[----:B------:R3:W-:Y:S04]  /*2030*/  STL [R1+0x17c], R26 ;  /* 0x00017c1a01007387 */ /* 0x0007e80000100800 */
[----:B------:R3:W-:Y:S04]  /*2040*/  STL [R1+0x178], R25 ;  /* 0x0001781901007387 */ /* 0x0007e80000100800 */
[----:B------:R3:W-:Y:S01]  /*2050*/  STL [R1+0x174], R24 ;  /* 0x0001741801007387 */ /* 0x0007e20000100800 */
[----:B-1----:R-:W-:Y:S01]  /*2060*/  SHF.R.S32.HI R5, RZ, 0x1f, R4 ;  /* 0x0000001fff057819 */ /* 0x002fe20000011404 */
[----:B------:R-:W-:-:S02]  /*2070*/  IMAD.IADD R4, R14, 0x1, R0 ;  /* 0x000000010e047824 */ /* 0x000fc400078e0200 */
[----:B------:R3:W-:Y:S04]  /*2080*/  STL [R1+0x170], R23 ;  /* 0x0001701701007387 */ /* 0x0007e80000100800 */
[----:B------:R3:W-:Y:S01]  /*2090*/  STL [R1+0x16c], R22 ;  /* 0x00016c1601007387 */ /* 0x0007e20000100800 */
[----:B--2---:R-:W-:Y:S02]  /*20a0*/  IMAD.IADD R3, R0, 0x1, R13 ;  /* 0x0000000100037824 */ /* 0x004fe400078e020d */
[----:B------:R-:W-:Y:S01]  /*20b0*/  IMAD.IADD R0, R2, 0x1, R0 ;  /* 0x0000000102007824 */ /* 0x000fe200078e0200 */
[----:B------:R3:W-:Y:S04]  /*20c0*/  STL [R1+0x168], R21 ;  /* 0x0001681501007387 */ /* 0x0007e80000100800 */
        /* <DEDUP_REMOVED lines=15> */
[----:B------:R3:W-:Y:S02]  /*21c0*/  STL [R1+0x98], R0 ;  /* 0x0000980001007387 */ /* 0x0007e40000100800 */
.L_x_2019:
[----:B------:R-:W-:Y:S01]  /*21d0*/  ISETP.NE.U32.AND P0, PT, RZ, c[0x0][0x370], PT ;  /* 0x0000dc00ff007a0c */ /* 0x000fe20003f05070 */
[----:B---3--:R-:W-:Y:S01]  /*21e0*/  IMAD.MOV.U32 R22, RZ, RZ, 0x4 ;  /* 0x00000004ff167424 */ /* 0x008fe200078e00ff */
[----:B------:R-:W-:Y:S01]  /*21f0*/  ISETP.NE.U32.AND P1, PT, RZ, c[0x0][0x350], PT ;  /* 0x0000d400ff007a0c */ /* 0x000fe20003f25070 */
[----:B------:R-:W-:Y:S01]  /*2200*/  IMAD.MOV.U32 R0, RZ, RZ, RZ ;  /* 0x000000ffff007224 */ /* 0x000fe200078e00ff */
[----:B------:R-:W-:Y:S01]  /*2210*/  ISETP.NE.AND.EX P0, PT, RZ, c[0x0][0x374], PT, P0 ;  /* 0x0000dd00ff007a0c */ /* 0x000fe20003f05300 */
[----:B------:R-:W-:Y:S01]  /*2220*/  IMAD.MOV.U32 R20, RZ, RZ, RZ ;  /* 0x000000ffff147224 */ /* 0x000fe200078e00ff */
[----:B------:R-:W-:Y:S01]  /*2230*/  ISETP.NE.AND.EX P5, PT, RZ, c[0x0][0x354], PT, P1 ;  /* 0x0000d500ff007a0c */ /* 0x000fe20003fa5310 */
[----:B------:R-:W-:Y:S01]  /*2240*/  IMAD.WIDE R8, R239, R22, c[0x0][0x350] ;  /* 0x0000d400ef087625 */ /* 0x000fe200078e0216 */
[----:B------:R-:W-:-:S02]  /*2250*/  ISETP.NE.U32.AND P4, PT, RZ, c[0x0][0x358], PT ;  /* 0x0000d600ff007a0c */ /* 0x000fc40003f85070 */
[----:B------:R-:W-:Y:S02]  /*2260*/  ISETP.NE.U32.AND P2, PT, RZ, c[0x0][0x348], PT ;  /* 0x0000d200ff007a0c */ /* 0x000fe40003f45070 */
[----:B------:R-:W-:Y:S01]  /*2270*/  ISETP.NE.AND.EX P4, PT, RZ, c[0x0][0x35c], PT, P4 ;  /* 0x0000d700ff007a0c */ /* 0x000fe20003f85340 */
[----:B------:R-:W-:Y:S01]  /*2280*/  IMAD.MOV.U32 R19, RZ, RZ, RZ ;  /* 0x000000ffff137224 */ /* 0x000fe200078e00ff */
[----:B------:R-:W-:-:S03]  /*2290*/  ISETP.NE.AND.EX P2, PT, RZ, c[0x0][0x34c], PT, P2 ;  /* 0x0000d300ff007a0c */ /* 0x000fc60003f45320 */
[CC--:B------:R-:W-:Y:S02]  /*22a0*/  @P0 IMAD.WIDE R2, R239.reuse, R22.reuse, c[0x0][0x370] ;  /* 0x0000dc00ef020625 */ /* 0x0c0fe400078e0216 */
[----:B------:R-:W2:Y:S04]  /*22b0*/  @P5 LDG.E R20, [R8.64] ;  /* 0x0000000c08145981 */ /* 0x000ea8000c1e1900 */
[----:B------:R1:W2:Y:S01]  /*22c0*/  @P0 LDG.E R0, [R2.64] ;  /* 0x0000000c02000981 */ /* 0x0002a2000c1e1900 */
[----:B------:R-:W-:Y:S01]  /*22d0*/  ISETP.NE.U32.AND P1, PT, RZ, c[0x0][0x360], PT ;  /* 0x0000d800ff007a0c */ /* 0x000fe20003f25070 */
[----:B------:R-:W-:Y:S01]  /*22e0*/  IMAD.WIDE R12, R239, R22, c[0x0][0x348] ;  /* 0x0000d200ef0c7625 */ /* 0x000fe200078e0216 */
[----:B------:R-:W-:Y:S02]  /*22f0*/  MOV R4, RZ ;  /* 0x000000ff00047202 */ /* 0x000fe40000000f00 */
[----:B------:R-:W-:-:S04]  /*2300*/  ISETP.NE.AND.EX P1, PT, RZ, c[0x0][0x364], PT, P1 ;  /* 0x0000d900ff007a0c */ /* 0x000fc80003f25310 */
[----:B------:R-:W3:Y:S01]  /*2310*/  @P2 LDG.E R4, [R12.64] ;  /* 0x0000000c0c042981 */ /* 0x000ee2000c1e1900 */
[----:B-1----:R-:W-:-:S05]  /*2320*/  IMAD.WIDE R2, R239, R22, c[0x0][0x358] ;  /* 0x0000d600ef027625 */ /* 0x002fca00078e0216 */
[----:B------:R-:W4:Y:S01]  /*2330*/  @P4 LDG.E R19, [R2.64] ;  /* 0x0000000c02134981 */ /* 0x000f22000c1e1900 */
[----:B------:R-:W-:Y:S02]  /*2340*/  IMAD.MOV.U32 R21, RZ, RZ, c[0x0][0x168] ;  /* 0x00005a00ff157624 */ /* 0x000fe400078e00ff */
[----:B------:R-:W-:-:S05]  /*2350*/  @P1 IMAD.WIDE R14, R239, R22, c[0x0][0x360] ;  /* 0x0000d800ef0e1625 */ /* 0x000fca00078e0216 */
[----:B------:R1:W5:Y:S01]  /*2360*/  @P1 LDG.E R21, [R14.64] ;  /* 0x0000000c0e151981 */ /* 0x000362000c1e1900 */
[----:B------:R-:W-:Y:S01]  /*2370*/  YIELD ;  /* 0x0000000000007946 */ /* 0x000fe20003800000 */
[----:B------:R-:W-:Y:S01]  /*2380*/  LOP3.LUT R243, R238, 0xffff, RZ, 0xc0, !PT ;  /* 0x0000ffffeef37812 */ /* 0x000fe200078ec0ff */
[----:B------:R-:W-:Y:S01]  /*2390*/  IMAD.MOV.U32 R17, RZ, RZ, c[0x0][0x1d0] ;  /* 0x00007400ff117624 */ /* 0x000fe200078e00ff */
[----:B--2---:R-:W-:Y:S01]  /*23a0*/  IADD3 R5, R20, R0, RZ ;  /* 0x0000000014057210 */ /* 0x004fe20007ffe0ff */
[----:B------:R-:W-:Y:S04]  /*23b0*/  STL [R1+0x48], R0 ;  /* 0x0000480001007387 */ /* 0x000fe80000100800 */
[----:B------:R-:W-:Y:S04]  /*23c0*/  STL [R1+0x50], R5 ;  /* 0x0000500501007387 */ /* 0x000fe80000100800 */
[----:B---3--:R2:W-:Y:S04]  /*23d0*/  STL [R1+0x4c], R4 ;  /* 0x00004c0401007387 */ /* 0x0085e80000100800 */
[----:B----4-:R1:W-:Y:S01]  /*23e0*/  STL [R1+0x54], R19 ;  /* 0x0000541301007387 */ /* 0x0103e20000100800 */
[----:B--2---:R-:W-:-:S05]  /*23f0*/  IMAD.U32 R4, RZ, RZ, UR8 ;  /* 0x00000008ff047e24 */ /* 0x004fca000f8e00ff */
[----:B------:R-:W-:Y:S02]  /*2400*/  IADD3 R174, P0, R4, 0x48, RZ ;  /* 0x0000004804ae7810 */ /* 0x000fe40007f1e0ff */
[----:B------:R-:W-:-:S03]  /*2410*/  MOV R4, c[0x0][0x228] ;  /* 0x00008a0000047a02 */ /* 0x000fc60000000f00 */
[----:B------:R-:W-:Y:S01]  /*2420*/  IMAD.X R175, RZ, RZ, UR7, P0 ;  /* 0x00000007ffaf7e24 */ /* 0x000fe200080e06ff */
[----:B------:R-:W-:Y:S05]  /*2430*/  @P1 BRA `(.L_x_1828) ;  /* 0x0000004000001947 */ /* 0x000fea0003800000 */
[----:B------:R-:W-:Y:S05]  /*2440*/  @!P2 BRA `(.L_x_1828) ;  /* 0x000000300000a947 */ /* 0x000fea0003800000 */
[----:B------:R2:W3:Y:S04]  /*2450*/  LDG.E R5, [R12.64] ;  /* 0x0000000c0c057981 */ /* 0x0004e8000c1e1900 */
[----:B--2---:R-:W3:Y:S02]  /*2460*/  LDG.E R12, [R12.64+0x4] ;  /* 0x0000040c0c0c7981 */ /* 0x004ee4000c1e1900 */
[----:B---3-5:R-:W-:-:S05]  /*2470*/  IADD3 R21, -R5, R12, RZ ;  /* 0x0000000c05157210 */ /* 0x028fca0007ffe1ff */
.L_x_1828:
[----:B-----5:R2:W-:Y:S01]  /*2480*/  STL [R1+0x58], R21 ;  /* 0x0000581501007387 */ /* 0x0205e20000100800 */
[----:B------:R-:W-:-:S04]  /*2490*/  ISETP.NE.U32.AND P0, PT, RZ, c[0x0][0x368], PT ;  /* 0x0000da00ff007a0c */ /* 0x000fc80003f05070 */
[----:B------:R-:W-:-:S13]  /*24a0*/  ISETP.NE.AND.EX P0, PT, RZ, c[0x0][0x36c], PT, P0 ;  /* 0x0000db00ff007a0c */ /* 0x000fda0003f05300 */
[----:B------:R-:W-:Y:S05]  /*24b0*/  @!P0 BRA `(.L_x_1829) ;  /* 0x0000003000008947 */ /* 0x000fea0003800000 */
[----:B------:R-:W-:-:S05]  /*24c0*/  IMAD.WIDE R8, R239, R22, c[0x0][0x368] ;  /* 0x0000da00ef087625 */ /* 0x000fca00078e0216 */
[----:B------:R3:W5:Y:S01]  /*24d0*/  LDG.E R17, [R8.64] ;  /* 0x0000000c08117981 */ /* 0x000762000c1e1900 */
[----:B------:R-:W-:Y:S05]  /*24e0*/  BRA `(.L_x_1830) ;  /* 0x0000004000007947 */ /* 0x000fea0003800000 */
.L_x_1829:
[----:B------:R-:W-:Y:S05]  /*24f0*/  @!P5 BRA `(.L_x_1830) ;  /* 0x000000300000d947 */ /* 0x000fea0003800000 */
[----:B------:R3:W4:Y:S04]  /*2500*/  LDG.E R5, [R8.64] ;  /* 0x0000000c08057981 */ /* 0x000728000c1e1900 */
[----:B---3--:R-:W4:Y:S02]  /*2510*/  LDG.E R8, [R8.64+0x4] ;  /* 0x0000040c08087981 */ /* 0x008f24000c1e1900 */
[----:B----4-:R-:W-:Y:S02]  /*2520*/  IADD3 R17, -R5, R8, RZ ;  /* 0x0000000805117210 */ /* 0x010fe40007ffe1ff */
.L_x_1830:
[----:B------:R-:W-:Y:S01]  /*2530*/  ISETP.NE.U32.AND P0, PT, RZ, c[0x0][0x378], PT ;  /* 0x0000de00ff007a0c */ /* 0x000fe20003f05070 */
[----:B---3--:R-:W3:Y:S03]  /*2540*/  LDL R8, [R1+0xc0] ;  /* 0x0000c00001087983 */ /* 0x008ee60000100800 */
[----:B------:R-:W-:Y:S01]  /*2550*/  ISETP.NE.AND.EX P0, PT, RZ, c[0x0][0x37c], PT, P0 ;  /* 0x0000df00ff007a0c */ /* 0x000fe20003f05300 */
[----:B--2---:R4:W2:Y:S01]  /*2560*/  @P4 LDG.E R7, [R2.64] ;  /* 0x0000000c02074981 */ /* 0x0048a2000c1e1900 */
[----:B-----5:R-:W-:-:S03]  /*2570*/  IMAD.MOV.U32 R10, RZ, RZ, R17 ;  /* 0x000000ffff0a7224 */ /* 0x020fc600078e0011 */
[----:B------:R4:W2:Y:S08]  /*2580*/  @P4 LDG.E R5, [R2.64+0x4] ;  /* 0x0000040c02054981 */ /* 0x0008b0000c1e1900 */
[----:B----4-:R-:W-:-:S05]  /*2590*/  @P0 IMAD.WIDE R2, R239, R22, c[0x0][0x378] ;  /* 0x0000de00ef020625 */ /* 0x010fca00078e0216 */
[----:B------:R4:W2:Y:S01]  /*25a0*/  @P0 LDG.E R10, [R2.64] ;  /* 0x0000000c020a0981 */ /* 0x0008a2000c1e1900 */
[----:B-1----:R-:W-:-:S05]  /*25b0*/  IMAD.IADD R14, R17, 0x1, -R0 ;  /* 0x00000001110e7824 */ /* 0x002fca00078e0a00 */
[----:B------:R1:W-:Y:S01]  /*25c0*/  STL [R1+0x5c], R14 ;  /* 0x00005c0e01007387 */ /* 0x0003e20000100800 */
[----:B----4-:R-:W-:-:S05]  /*25d0*/  IMAD.MOV.U32 R2, RZ, RZ, c[0x0][0x2c4] ;  /* 0x0000b100ff027624 */ /* 0x010fca00078e00ff */
[----:B------:R-:W-:Y:S01]  /*25e0*/  ISETP.NE.AND P1, PT, R2, 0x1, PT ;  /* 0x000000010200780c */ /* 0x000fe20003f25270 */
[----:B---3--:R-:W-:Y:S02]  /*25f0*/  IMAD.SHL.U32 R9, R8, 0x80, RZ ;  /* 0x0000008008097824 */ /* 0x008fe400078e00ff */
[----:B------:R-:W-:-:S03]  /*2600*/  IMAD.MOV.U32 R8, RZ, RZ, c[0x0][0x32c] ;  /* 0x0000cb00ff087624 */ /* 0x000fc600078e00ff */
[----:B------:R-:W-:Y:S01]  /*2610*/  IADD3 R0, R9, 0x7f, RZ ;  /* 0x0000007f09007810 */ /* 0x000fe20007ffe0ff */
[----:B------:R1:W-:Y:S01]  /*2620*/  STL [R1+0x70], R9 ;  /* 0x0000700901007387 */ /* 0x0003e20000100800 */
[----:B------:R-:W-:Y:S01]  /*2630*/  ISETP.GE.AND P2, PT, R8, 0x1, PT ;  /* 0x000000010800780c */ /* 0x000fe20003f46270 */
[----:B--2---:R-:W-:-:S04]  /*2640*/  @P4 IMAD.IADD R4, R5, 0x1, -R7 ;  /* 0x0000000105044824 */ /* 0x004fc800078e0a07 */
[----:B------:R-:W-:-:S04]  /*2650*/  @P1 IMAD.HI.U32 R3, R0, c[0x0][0x2c8], RZ ;  /* 0x0000b20000031a27 */ /* 0x000fc800078e00ff */
[----:B------:R-:W-:Y:S01]  /*2660*/  IMAD.IADD R5, R14, 0x1, R4 ;  /* 0x000000010e057824 */ /* 0x000fe200078e0204 */
[----:B------:R-:W-:-:S04]  /*2670*/  @P1 SHF.R.U32.HI R0, RZ, c[0x0][0x2cc], R3 ;  /* 0x0000b300ff001a19 */ /* 0x000fc80000011603 */
[----:B------:R1:W-:Y:S01]  /*2680*/  STL.64 [R1+0x60], R4 ;  /* 0x0000600401007387 */ /* 0x0003e20000100a00 */
[----:B------:R-:W-:Y:S02]  /*2690*/  IADD3 R2, R5, 0x2f, RZ ;  /* 0x0000002f05027810 */ /* 0x000fe40007ffe0ff */
[----:B------:R-:W-:-:S03]  /*26a0*/  IADD3 R0, R0, 0x1, R5 ;  /* 0x0000000100007810 */ /* 0x000fc60007ffe005 */
[----:B------:R-:W-:-:S04]  /*26b0*/  IMAD.HI R2, R2, 0x2aaaaaab, RZ ;  /* 0x2aaaaaab02027827 */ /* 0x000fc800078e02ff */
[----:B------:R-:W-:Y:S01]  /*26c0*/  IMAD.IADD R3, R0, 0x1, -R21 ;  /* 0x0000000100037824 */ /* 0x000fe200078e0a15 */
[----:B------:R-:W-:-:S04]  /*26d0*/  SHF.R.U32.HI R7, RZ, 0x1f, R2 ;  /* 0x0000001fff077819 */ /* 0x000fc80000011602 */
[----:B------:R-:W-:Y:S02]  /*26e0*/  LEA.HI.SX32 R18, R2, R7, 0x1d ;  /* 0x0000000702127211 */ /* 0x000fe400078feaff */
[----:B------:R-:W-:Y:S01]  /*26f0*/  IADD3 R2, R3, c[0x0][0x328], RZ ;  /* 0x0000ca0003027a10 */ /* 0x000fe20007ffe0ff */
[----:B------:R1:W-:Y:S01]  /*2700*/  STL [R1+0x68], R10 ;  /* 0x0000680a01007387 */ /* 0x0003e20000100800 */
        /* <DEDUP_REMOVED lines=11> */
.L_x_1833:
[----:B------:R-:W-:-:S13]  /*27c0*/  ISETP.NE.AND P0, PT, R8, 0x1, PT ;  /* 0x000000010800780c */ /* 0x000fda0003f05270 */
[----:B------:R-:W-:-:S05]  /*27d0*/  @P0 IMAD.HI.U32 R3, R0, c[0x0][0x330], RZ ;  /* 0x0000cc0000030a27 */ /* 0x000fca00078e00ff */
[----:B------:R-:W-:Y:S02]  /*27e0*/  @P0 SHF.R.U32.HI R0, RZ, c[0x0][0x334], R3 ;  /* 0x0000cd00ff000a19 */ /* 0x000fe40000011603 */
.L_x_1834:
[----:B------:R-:W-:Y:S05]  /*27f0*/  BSYNC B0 ;  /* 0x0000000000007941 */ /* 0x000fea0003800000 */
.L_x_1832:
[----:B------:R-:W-:-:S05]  /*2800*/  IMAD R0, R0, R8, c[0x0][0x32c] ;  /* 0x0000cb0000007624 */ /* 0x000fca00078e0208 */
[----:B------:R-:W-:-:S04]  /*2810*/  IMNMX R2, R2, R0, PT ;  /* 0x0000000002027217 */ /* 0x000fc80003800200 */
.L_x_1831:
[----:B------:R-:W-:Y:S01]  /*2820*/  IADD3 R3, R2, 0x2f, RZ ;  /* 0x0000002f02037810 */ /* 0x000fe20007ffe0ff */
[----:B------:R-:W-:-:S04]  /*2830*/  @P1 IMAD.HI.U32 R2, R9, c[0x0][0x2c8], RZ ;  /* 0x0000b20009021a27 */ /* 0x000fc800078e00ff */
[----:B------:R-:W-:-:S04]  /*2840*/  IMAD.HI R3, R3, 0x2aaaaaab, RZ ;  /* 0x2aaaaaab03037827 */ /* 0x000fc800078e02ff */
[----:B------:R-:W-:Y:S01]  /*2850*/  IMAD.MOV.U32 R0, RZ, RZ, R9 ;  /* 0x000000ffff007224 */ /* 0x000fe200078e0009 */
[----:B------:R-:W-:Y:S02]  /*2860*/  @P1 SHF.R.U32.HI R0, RZ, c[0x0][0x2cc], R2 ;  /* 0x0000b300ff001a19 */ /* 0x000fe40000011602 */
[----:B-1----:R-:W-:Y:S02]  /*2870*/  SHF.R.U32.HI R9, RZ, 0x1f, R3 ;  /* 0x0000001fff097819 */ /* 0x002fe40000011603 */
[----:B------:R-:W-:Y:S02]  /*2880*/  IADD3 R0, R0, R5, -R21 ;  /* 0x0000000500007210 */ /* 0x000fe40007ffe815 */
[----:B------:R-:W-:Y:S02]  /*2890*/  LEA.HI.SX32 R9, R3, R9, 0x1d ;  /* 0x0000000903097211 */ /* 0x000fe400078feaff */
        /* <DEDUP_REMOVED lines=12> */
.L_x_1837:
[----:B------:R-:W-:-:S13]  /*2960*/  ISETP.NE.AND P0, PT, R8, 0x1, PT ;  /* 0x000000010800780c */ /* 0x000fda0003f05270 */
[----:B------:R-:W-:-:S05]  /*2970*/  @P0 IMAD.HI.U32 R3, R0, c[0x0][0x330], RZ ;  /* 0x0000cc0000030a27 */ /* 0x000fca00078e00ff */
[----:B------:R-:W-:Y:S02]  /*2980*/  @P0 SHF.R.U32.HI R0, RZ, c[0x0][0x334], R3 ;  /* 0x0000cd00ff000a19 */ /* 0x000fe40000011603 */
.L_x_1838:
[----:B------:R-:W-:Y:S05]  /*2990*/  BSYNC B0 ;  /* 0x0000000000007941 */ /* 0x000fea0003800000 */
.L_x_1836:
[----:B------:R-:W-:-:S05]  /*29a0*/  IMAD R0, R0, c[0x0][0x32c], RZ ;  /* 0x0000cb0000007a24 */ /* 0x000fca00078e02ff */
[----:B------:R-:W-:-:S05]  /*29b0*/  IMNMX R2, R2, R0, !PT ;  /* 0x0000000002027217 */ /* 0x000fca0007800200 */
.L_x_1835:
[----:B------:R-:W-:Y:S01]  /*29c0*/  IMAD.HI R2, R2, 0x2aaaaaab, RZ ;  /* 0x2aaaaaab02027827 */ /* 0x000fe200078e02ff */
[----:B------:R-:W-:Y:S01]  /*29d0*/  LOP3.LUT R0, R238, 0xff000000, RZ, 0xc0, !PT ;  /* 0xff000000ee007812 */ /* 0x000fe200078ec0ff */
[----:B------:R-:W-:Y:S03]  /*29e0*/  BSSY B0, `(.L_x_1839) ;  /* 0x000002d000007945 */ /* 0x000fe60003800000 */
[----:B------:R-:W-:Y:S02]  /*29f0*/  SHF.R.U32.HI R8, RZ, 0x1f, R2 ;  /* 0x0000001fff087819 */ /* 0x000fe40000011602 */
[----:B------:R-:W-:Y:S02]  /*2a00*/  SHF.R.U32.HI R0, RZ, 0x8, R0 ;  /* 0x00000008ff007819 */ /* 0x000fe40000011600 */
[----:B------:R-:W-:Y:S02]  /*2a10*/  LEA.HI.SX32 R8, R2, R8, 0x1d ;  /* 0x0000000802087211 */ /* 0x000fe400078feaff */
[----:B------:R-:W-:-:S02]  /*2a20*/  LOP3.LUT R2, R238, 0xff0000, RZ, 0xc0, !PT ;  /* 0x00ff0000ee027812 */ /* 0x000fc400078ec0ff */
[----:B------:R-:W-:Y:S02]  /*2a30*/  IMNMX R8, RZ, R8, !PT ;  /* 0x00000008ff087217 */ /* 0x000fe40007800200 */
[----:B------:R-:W-:Y:S01]  /*2a40*/  LEA.HI R0, R2, R0, RZ, 0x10 ;  /* 0x0000000002007211 */ /* 0x000fe200078f80ff */
[----:B------:R-:W-:Y:S01]  /*2a50*/  IMAD.MOV.U32 R2, RZ, RZ, RZ ;  /* 0x000000ffff027224 */ /* 0x000fe200078e00ff */
        /* <DEDUP_REMOVED lines=10> */
[----:B------:R-:W2:Y:S03]  /*2b00*/  I2F.RP R2, R7 ;  /* 0x0000000700027306 */ /* 0x000ea60000209400 */
[----:B------:R-:W-:-:S05]  /*2b10*/  IMAD.IADD R12, R12, 0x1, -R8 ;  /* 0x000000010c0c7824 */ /* 0x000fca00078e0a08 */
[----:B------:R-:W-:Y:S02]  /*2b20*/  IABS R16, R12 ;  /* 0x0000000c00107213 */ /* 0x000fe40000000000 */
[----:B------:R-:W-:-:S04]  /*2b30*/  LOP3.LUT R12, R12, R0, RZ, 0x3c, !PT ;  /* 0x000000000c0c7212 */ /* 0x000fc800078e3cff */
[----:B------:R-:W-:Y:S01]  /*2b40*/  ISETP.GE.AND P1, PT, R12, RZ, PT ;  /* 0x000000ff0c00720c */ /* 0x000fe20003f26270 */
        /* <DEDUP_REMOVED lines=22> */
.L_x_1840:
[----:B------:R-:W-:Y:S05]  /*2cb0*/  BSYNC B0 ;  /* 0x0000000000007941 */ /* 0x000fea0003800000 */
.L_x_1839:
[----:B------:R-:W2:Y:S01]  /*2cc0*/  LDL R12, [R1+0x1b0] ;  /* 0x0001b000010c7983 */ /* 0x000ea20000100800 */
[----:B------:R-:W-:-:S04]  /*2cd0*/  IMAD R8, R23, R2, R8 ;  /* 0x0000000217087224 */ /* 0x000fc800078e0208 */
[C---:B------:R-:W-:Y:S02]  /*2ce0*/  IMAD.IADD R0, R8.reuse, 0x1, R2 ;  /* 0x0000000108007824 */ /* 0x040fe400078e0202 */
[----:B------:R-:W-:-:S03]  /*2cf0*/  IMAD R2, R8, 0x30, -R14 ;  /* 0x0000003008027824 */ /* 0x000fc600078e0a0e */
[----:B------:R-:W-:Y:S02]  /*2d00*/  IMNMX R0, R9, R0, PT ;  /* 0x0000000009007217 */ /* 0x000fe40003800200 */
[----:B------:R-:W-:-:S03]  /*2d10*/  IMNMX R2, RZ, R2, !PT ;  /* 0x00000002ff027217 */ /* 0x000fc60007800200 */
[----:B------:R-:W-:-:S05]  /*2d20*/  IMAD R0, R0, 0x30, -R14 ;  /* 0x0000003000007824 */ /* 0x000fca00078e0a0e */
[----:B------:R-:W-:-:S04]  /*2d30*/  IMNMX R0, R0, R4, PT ;  /* 0x0000000400007217 */ /* 0x000fc80003800200 */
[----:B------:R-:W-:Y:S01]  /*2d40*/  ISETP.GT.AND P0, PT, R0, R2, PT ;  /* 0x000000020000720c */ /* 0x000fe20003f04270 */
[----:B-1----:R-:W-:-:S05]  /*2d50*/  IMAD.WIDE.U32 R2, R2, -0x55555555, RZ ;  /* 0xaaaaaaab02027825 */ /* 0x002fca00078e00ff */
[----:B------:R-:W-:-:S05]  /*2d60*/  SHF.R.U32.HI R111, RZ, 0x5, R3 ;  /* 0x00000005ff6f7819 */ /* 0x000fca0000011603 */
[----:B------:R-:W-:Y:S02]  /*2d70*/  IMAD.MOV.U32 R7, RZ, RZ, R111 ;  /* 0x000000ffff077224 */ /* 0x000fe400078e006f */
[----:B------:R-:W-:-:S05]  /*2d80*/  @P0 IADD3 R0, R0, 0x2f, RZ ;  /* 0x0000002f00000810 */ /* 0x000fca0007ffe0ff */
[----:B------:R-:W-:-:S05]  /*2d90*/  @P0 IMAD.HI R0, R0, 0x2aaaaaab, RZ ;  /* 0x2aaaaaab00000827 */ /* 0x000fca00078e02ff */
[----:B------:R-:W-:-:S04]  /*2da0*/  @P0 SHF.R.U32.HI R2, RZ, 0x1f, R0 ;  /* 0x0000001fff020819 */ /* 0x000fc80000011600 */
[----:B------:R-:W-:-:S04]  /*2db0*/  @P0 LEA.HI.SX32 R7, R0, R2, 0x1d ;  /* 0x0000000200070211 */ /* 0x000fc800078feaff */
[----:B------:R-:W-:Y:S01]  /*2dc0*/  ISETP.GT.AND P0, PT, R7, R111, PT ;  /* 0x0000006f0700720c */ /* 0x000fe20003f04270 */
[----:B--2---:R-:W-:-:S04]  /*2dd0*/  IMAD.IADD R220, R6, 0x1, R12 ;  /* 0x0000000106dc7824 */ /* 0x004fc800078e020c */
[----:B------:R-:W-:-:S08]  /*2de0*/  IMAD.SHL.U32 R220, R220, 0x2, RZ ;  /* 0x00000002dcdc7824 */ /* 0x000fd000078e00ff */
[----:B------:R-:W-:Y:S05]  /*2df0*/  @!P0 BRA `(.L_x_1841) ;  /* 0x00006a5000008947 */ /* 0x000fea0003800000 */
[----:B------:R-:W-:Y:S02]  /*2e00*/  ISETP.NE.U32.AND P0, PT, RZ, c[0x0][0x340], PT ;  /* 0x0000d000ff007a0c */ /* 0x000fe40003f05070 */
[----:B------:R-:W-:Y:S02]  /*2e10*/  SHF.R.S32.HI R30, RZ, 0x1f, R231 ;  /* 0x0000001fff1e7819 */ /* 0x000fe400000114e7 */
[----:B------:R-:W-:-:S13]  /*2e20*/  ISETP.NE.AND.EX P3, PT, RZ, c[0x0][0x344], PT, P0 ;  /* 0x0000d100ff007a0c */ /* 0x000fda0003f65300 */
[----:B------:R-:W-:-:S05]  /*2e30*/  @P3 IMAD.WIDE R2, R239, R22, c[0x0][0x340] ;  /* 0x0000d000ef023625 */ /* 0x000fca00078e0216 */
[----:B------:R1:W2:Y:S01]  /*2e40*/  @P3 LDG.E R26, [R2.64] ;  /* 0x0000000c021a3981 */ /* 0x0002a2000c1e1900 */
[----:B------:R-:W-:Y:S01]  /*2e50*/  SHF.R.S32.HI R25, RZ, 0x1f, R239 ;  /* 0x0000001fff197819 */ /* 0x000fe200000114ef */
[----:B------:R-:W-:Y:S01]  /*2e60*/  IMAD.WIDE.U32 R8, R243, c[0x0][0x1e8], RZ ;  /* 0x00007a00f3087a25 */ /* 0x000fe200078e00ff */
[----:B------:R-:W-:Y:S02]  /*2e70*/  SEL R84, R239, RZ, !P4 ;  /* 0x000000ffef547207 */ /* 0x000fe40006000000 */
[----:B------:R-:W-:Y:S01]  /*2e80*/  SEL R29, R25, RZ, !P4 ;  /* 0x000000ff191d7207 */ /* 0x000fe20006000000 */
[----:B------:R-:W-:Y:S01]  /*2e90*/  IMAD.WIDE.U32 R12, R231, c[0x0][0x280], R140 ;  /* 0x0000a000e70c7a25 */ /* 0x000fe200078e008c */
[----:B------:R-:W-:Y:S02]  /*2ea0*/  IADD3 R37, R7, -0x1, RZ ;  /* 0xffffffff07257810 */ /* 0x000fe40007ffe0ff */
[----:B------:R-:W-:Y:S01]  /*2eb0*/  IADD3 R110, P0, R231, R19, RZ ;  /* 0x00000013e76e7210 */ /* 0x000fe20007f1e0ff */
[----:B------:R-:W-:Y:S01]  /*2ec0*/  IMAD R0, R29, c[0x0][0x248], RZ ;  /* 0x000092001d007a24 */ /* 0x000fe200078e02ff */
[----:B------:R-:W-:Y:S01]  /*2ed0*/  MOV R22, R8 ;  /* 0x0000000800167202 */ /* 0x000fe20000000f00 */
[----:B------:R-:W-:Y:S01]  /*2ee0*/  IMAD R8, R37, -0x30, R4 ;  /* 0xffffffd025087824 */ /* 0x000fe200078e0204 */
[----:B------:R-:W-:Y:S01]  /*2ef0*/  LEA.HI.X.SX32 R120, R19, R30, 0x1, P0 ;  /* 0x0000001e13787211 */ /* 0x000fe200000f0eff */
[----:B------:R-:W-:Y:S01]  /*2f00*/  IMAD R0, R84, c[0x0][0x24c], R0 ;  /* 0x0000930054007a24 */ /* 0x000fe200078e0200 */
[----:B------:R-:W-:Y:S01]  /*2f10*/  MOV R124, 0x30 ;  /* 0x00000030007c7802 */ /* 0x000fe20000000f00 */
[----:B------:R-:W-:Y:S01]  /*2f20*/  IMAD R24, R30, c[0x0][0x280], RZ ;  /* 0x0000a0001e187a24 */ /* 0x000fe200078e02ff */
[----:B------:R-:W-:Y:S01]  /*2f30*/  IMNMX R8, R8, 0x30, PT ;  /* 0x0000003008087817 */ /* 0x000fe20003800200 */
[----:B------:R-:W-:Y:S01]  /*2f40*/  IMAD.IADD R28, R20, 0x1, R17 ;  /* 0x00000001141c7824 */ /* 0x000fe200078e0211 */
[----:B------:R-:W-:Y:S01]  /*2f50*/  LOP3.LUT R215, R215, 0xfffffff7, RZ, 0xc0, !PT ;  /* 0xfffffff7d7d77812 */ /* 0x000fe200078ec0ff */
[----:B------:R-:W-:Y:S01]  /*2f60*/  IMAD R136, R124, c[0x0][0x23c], RZ ;  /* 0x00008f007c887a24 */ /* 0x000fe200078e02ff */
[----:B------:R-:W-:Y:S01]  /*2f70*/  ISETP.GE.AND P6, PT, R234, c[0x0][0x1d4], PT ;  /* 0x00007500ea007a0c */ /* 0x000fe20003fc6270 */
[----:B------:R-:W-:Y:S01]  /*2f80*/  IMAD.WIDE.U32 R122, R124, c[0x0][0x238], RZ ;  /* 0x00008e007c7a7a25 */ /* 0x000fe200078e00ff */
[----:B------:R-:W-:-:S02]  /*2f90*/  SHF.R.S32.HI R143, RZ, 0x1f, R142 ;  /* 0x0000001fff8f7819 */ /* 0x000fc4000001148e */
[----:B------:R-:W-:Y:S01]  /*2fa0*/  MOV R132, c[0x0][0x238] ;  /* 0x00008e0000847a02 */ /* 0x000fe20000000f00 */
[C---:B-1----:R-:W-:Y:S01]  /*2fb0*/  IMAD.WIDE.U32 R2, R243.reuse, c[0x0][0x240], R140 ;  /* 0x00009000f3027a25 */ /* 0x042fe200078e008c */
[----:B------:R-:W-:Y:S02]  /*2fc0*/  MOV R139, c[0x0][0x290] ;  /* 0x0000a400008b7a02 */ /* 0x000fe40000000f00 */
[----:B------:R-:W-:Y:S01]  /*2fd0*/  SHF.L.U32 R152, R132, 0x5, RZ ;  /* 0x0000000584987819 */ /* 0x000fe200000006ff */
[----:B------:R-:W-:Y:S01]  /*2fe0*/  IMAD R3, R243, c[0x0][0x244], R3 ;  /* 0x00009100f3037a24 */ /* 0x000fe200078e0203 */
[----:B------:R-:W-:Y:S01]  /*2ff0*/  MOV R69, c[0x0][0x27c] ;  /* 0x00009f0000457a02 */ /* 0x000fe20000000f00 */
[----:B------:R-:W-:Y:S02]  /*3000*/  IMAD.IADD R136, R123, 0x1, R136 ;  /* 0x000000017b887824 */ /* 0x000fe400078e0288 */
[----:B------:R-:W-:Y:S01]  /*3010*/  IMAD.WIDE.U32 R2, R84, c[0x0][0x248], R2 ;  /* 0x0000920054027a25 */ /* 0x000fe200078e0002 */
[----:B------:R-:W-:-:S03]  /*3020*/  SHF.L.U32 R68, R69, 0x1, RZ ;  /* 0x0000000145447819 */ /* 0x000fc600000006ff */
[----:B------:R-:W-:Y:S01]  /*3030*/  IMAD.MOV.U32 R20, RZ, RZ, R12 ;  /* 0x000000ffff147224 */ /* 0x000fe200078e000c */
[----:B------:R-:W-:Y:S01]  /*3040*/  IADD3 R3, R3, R0, RZ ;  /* 0x0000000003037210 */ /* 0x000fe20007ffe0ff */
[----:B------:R-:W-:Y:S01]  /*3050*/  IMAD R0, R120, c[0x0][0x238], RZ ;  /* 0x00008e0078007a24 */ /* 0x000fe200078e02ff */
[----:B------:R-:W-:Y:S01]  /*3060*/  SHF.R.S32.HI R12, RZ, 0x1f, R37 ;  /* 0x0000001fff0c7819 */ /* 0x000fe20000011425 */
[C---:B------:R-:W-:Y:S02]  /*3070*/  IMAD R24, R231.reuse, c[0x0][0x284], R24 ;  /* 0x0000a100e7187a24 */ /* 0x040fe400078e0218 */
[C---:B------:R-:W-:Y:S01]  /*3080*/  IMAD R7, R110.reuse, c[0x0][0x23c], R0 ;  /* 0x00008f006e077a24 */ /* 0x040fe200078e0200 */
[----:B------:R-:W-:Y:S01]  /*3090*/  IADD3 R0, -R231, R8, RZ ;  /* 0x00000008e7007210 */ /* 0x000fe20007ffe1ff */
[----:B------:R-:W-:Y:S01]  /*30a0*/  IMAD.WIDE.U32 R108, R110, c[0x0][0x238], R2 ;  /* 0x00008e006e6c7a25 */ /* 0x000fe200078e0002 */
[----:B------:R-:W-:Y:S02]  /*30b0*/  IADD3 R21, R24, R13, RZ ;  /* 0x0000000d18157210 */ /* 0x000fe40007ffe0ff */
[C---:B------:R-:W-:Y:S01]  /*30c0*/  ISETP.GE.AND P1, PT, R0.reuse, 0x1, PT ;  /* 0x000000010000780c */ /* 0x040fe20003f26270 */
[----:B------:R-:W-:Y:S01]  /*30d0*/  IMAD R23, R243, c[0x0][0x1ec], R9 ;  /* 0x00007b00f3177a24 */ /* 0x000fe200078e0209 */
[----:B------:R-:W-:Y:S01]  /*30e0*/  ISETP.GT.AND P0, PT, R0, 0x20, PT ;  /* 0x000000200000780c */ /* 0x000fe20003f04270 */
[----:B------:R-:W-:Y:S01]  /*30f0*/  IMAD R9, R136, R37, RZ ;  /* 0x0000002588097224 */ /* 0x000fe200078e02ff */
[----:B------:R-:W-:Y:S01]  /*3100*/  SHF.R.S32.HI R0, RZ, 0x1f, R10 ;  /* 0x0000001fff007819 */ /* 0x000fe2000001140a */
[----:B------:R-:W-:-:S02]  /*3110*/  IMAD.IADD R107, R109, 0x1, R7 ;  /* 0x000000016d6b7824 */ /* 0x000fc400078e0207 */
[----:B------:R-:W-:Y:S02]  /*3120*/  IMAD.MOV.U32 R106, RZ, RZ, R108 ;  /* 0x000000ffff6a7224 */ /* 0x000fe400078e006c */
[-C--:B------:R-:W-:Y:S02]  /*3130*/  IMAD R9, R12, R122.reuse, R9 ;  /* 0x0000007a0c097224 */ /* 0x080fe400078e0209 */
[----:B------:R-:W-:-:S04]  /*3140*/  IMAD.WIDE.U32 R12, R37, R122, R106 ;  /* 0x0000007a250c7225 */ /* 0x000fc800078e006a */
[----:B------:R-:W-:Y:S01]  /*3150*/  IMAD.IADD R7, R13, 0x1, R9 ;  /* 0x000000010d077824 */ /* 0x000fe200078e0209 */
[----:B------:R-:W-:Y:S01]  /*3160*/  @P1 LEA R8, P2, R12, c[0x0][0x220], 0x1 ;  /* 0x000088000c081a11 */ /* 0x000fe200078408ff */
[----:B------:R-:W-:Y:S02]  /*3170*/  IMAD R5, R30, c[0x0][0x290], RZ ;  /* 0x0000a4001e057a24 */ /* 0x000fe400078e02ff */
[C---:B------:R-:W-:Y:S01]  /*3180*/  IMAD.WIDE.U32 R16, R231.reuse, c[0x0][0x290], R142 ;  /* 0x0000a400e7107a25 */ /* 0x040fe200078e008e */
[----:B------:R-:W-:Y:S02]  /*3190*/  @P1 LEA.HI.X R9, R12, c[0x0][0x224], R7, 0x1, P2 ;  /* 0x000089000c091a11 */ /* 0x000fe400010f0c07 */
[----:B------:R-:W-:Y:S01]  /*31a0*/  ISETP.GE.AND P2, PT, R140, c[0x0][0x1d4], PT ;  /* 0x000075008c007a0c */ /* 0x000fe20003f46270 */
[C---:B------:R-:W-:Y:S02]  /*31b0*/  IMAD R5, R231.reuse, c[0x0][0x294], R5 ;  /* 0x0000a500e7057a24 */ /* 0x040fe400078e0205 */
[----:B------:R-:W-:-:S03]  /*31c0*/  IMAD.WIDE.U32 R14, R231, c[0x0][0x290], R140 ;  /* 0x0000a400e70e7a25 */ /* 0x000fc600078e008c */
[----:B------:R-:W-:Y:S01]  /*31d0*/  IADD3 R17, R17, R5, RZ ;  /* 0x0000000511117210 */ /* 0x000fe20007ffe0ff */
[----:B------:R-:W-:Y:S02]  /*31e0*/  IMAD.MOV.U32 R131, RZ, RZ, 0x5 ;  /* 0x00000005ff837424 */ /* 0x000fe400078e00ff */
[----:B------:R-:W-:Y:S01]  /*31f0*/  IMAD.IADD R15, R5, 0x1, R15 ;  /* 0x00000001050f7824 */ /* 0x000fe200078e020f */
[----:B------:R-:W-:Y:S01]  /*3200*/  @P0 IADD3 R5, P4, R152, R12, RZ ;  /* 0x0000000c98050210 */ /* 0x000fe20007f9e0ff */
[----:B------:R-:W-:Y:S01]  /*3210*/  IMAD.WIDE.U32 R18, R231, c[0x0][0x280], R142 ;  /* 0x0000a000e7127a25 */ /* 0x000fe200078e008e */
[----:B------:R-:W-:Y:S02]  /*3220*/  SHF.L.U64.HI R132, R132, R131, c[0x0][0x23c] ;  /* 0x00008f0084847619 */ /* 0x000fe40000010283 */
[----:B------:R-:W-:Y:S01]  /*3230*/  @P2 LOP3.LUT R215, R215, 0x8, RZ, 0xfc, !PT ;  /* 0x00000008d7d72812 */ /* 0x000fe200078efcff */
[----:B------:R-:W-:Y:S01]  /*3240*/  IMAD.IADD R19, R19, 0x1, R24 ;  /* 0x0000000113137824 */ /* 0x000fe200078e0218 */
[----:B------:R-:W-:Y:S01]  /*3250*/  @P0 IADD3.X R7, R7, R132, RZ, P4, !PT ;  /* 0x0000008407070210 */ /* 0x000fe200027fe4ff */
[----:B------:R-:W-:Y:S01]  /*3260*/  IMAD R24, R0, c[0x0][0x290], RZ ;  /* 0x0000a40000187a24 */ /* 0x000fe200078e02ff */
[----:B------:R-:W-:Y:S01]  /*3270*/  LOP3.LUT R215, R215, 0xfffffffb, RZ, 0xc0, !PT ;  /* 0xfffffffbd7d77812 */ /* 0x000fe200078ec0ff */
[----:B------:R-:W-:Y:S01]  /*3280*/  IMAD.WIDE.U32 R90, R10, c[0x0][0x290], R14 ;  /* 0x0000a4000a5a7a25 */ /* 0x000fe200078e000e */
[----:B------:R-:W-:-:S02]  /*3290*/  SHF.R.S32.HI R15, RZ, 0x1f, R28 ;  /* 0x0000001fff0f7819 */ /* 0x000fc4000001141c */
[----:B------:R-:W-:Y:S01]  /*32a0*/  SHF.L.U64.HI R130, R139, R131, c[0x0][0x294] ;  /* 0x0000a5008b827619 */ /* 0x000fe20000010283 */
[----:B------:R-:W-:Y:S01]  /*32b0*/  IMAD.WIDE.U32 R150, R231, c[0x0][0x1e0], RZ ;  /* 0x00007800e7967a25 */ /* 0x000fe200078e00ff */
[----:B------:R-:W-:-:S03]  /*32c0*/  SHF.L.U32 R139, R139, 0x5, RZ ;  /* 0x000000058b8b7819 */ /* 0x000fc600000006ff */
[----:B------:R-:W-:Y:S02]  /*32d0*/  IMAD R80, R15, c[0x0][0x1e0], RZ ;  /* 0x000078000f507a24 */ /* 0x000fe400078e02ff */
[----:B------:R-:W-:Y:S02]  /*32e0*/  IMAD.MOV.U32 R138, RZ, RZ, c[0x0][0x280] ;  /* 0x0000a000ff8a7624 */ /* 0x000fe400078e00ff */
[----:B------:R-:W-:Y:S02]  /*32f0*/  IMAD R80, R28, c[0x0][0x1e4], R80 ;  /* 0x000079001c507a24 */ /* 0x000fe400078e0250 */
[----:B------:R-:W-:Y:S01]  /*3300*/  IMAD R24, R10, c[0x0][0x294], R24 ;  /* 0x0000a5000a187a24 */ /* 0x000fe200078e0218 */
[----:B------:R-:W-:Y:S01]  /*3310*/  SHF.L.U64.HI R121, R138, R131, c[0x0][0x284] ;  /* 0x0000a1008a797619 */ /* 0x000fe20000010283 */
[----:B------:R-:W-:-:S04]  /*3320*/  IMAD.WIDE.U32 R92, R10, c[0x0][0x280], R20 ;  /* 0x0000a0000a5c7a25 */ /* 0x000fc800078e0014 */
[----:B------:R-:W-:-:S04]  /*3330*/  IMAD.WIDE.U32 R88, R10, c[0x0][0x280], R18 ;  /* 0x0000a0000a587a25 */ /* 0x000fc800078e0012 */
[----:B------:R-:W-:-:S04]  /*3340*/  IMAD.WIDE.U32 R86, R10, c[0x0][0x290], R16 ;  /* 0x0000a4000a567a25 */ /* 0x000fc800078e0010 */
[C---:B------:R-:W-:Y:S01]  /*3350*/  IMAD R135, R124.reuse, c[0x0][0x1e4], RZ ;  /* 0x000079007c877a24 */ /* 0x040fe200078e02ff */
[----:B------:R-:W-:Y:S01]  /*3360*/  IADD3 R101, R87, R24, RZ ;  /* 0x0000001857657210 */ /* 0x000fe20007ffe0ff */
[C---:B------:R-:W-:Y:S02]  /*3370*/  IMAD R133, R124.reuse, c[0x0][0x284], RZ ;  /* 0x0000a1007c857a24 */ /* 0x040fe400078e02ff */
[C---:B------:R-:W-:Y:S02]  /*3380*/  IMAD R134, R124.reuse, c[0x0][0x294], RZ ;  /* 0x0000a5007c867a24 */ /* 0x040fe400078e02ff */
[----:B------:R-:W-:-:S04]  /*3390*/  IMAD.WIDE.U32 R128, R124, c[0x0][0x1e0], RZ ;  /* 0x000078007c807a25 */ /* 0x000fc800078e00ff */
[----:B------:R-:W-:Y:S01]  /*33a0*/  IMAD.WIDE.U32 R126, R124, c[0x0][0x280], RZ ;  /* 0x0000a0007c7e7a25 */ /* 0x000fe200078e00ff */
[----:B------:R-:W-:-:S03]  /*33b0*/  IADD3 R135, R129, R135, RZ ;  /* 0x0000008781877210 */ /* 0x000fc60007ffe0ff */
[----:B------:R-:W-:Y:S01]  /*33c0*/  IMAD.WIDE.U32 R124, R124, c[0x0][0x290], RZ ;  /* 0x0000a4007c7c7a25 */ /* 0x000fe200078e00ff */
[----:B------:R-:W-:-:S03]  /*33d0*/  IADD3 R133, R127, R133, RZ ;  /* 0x000000857f857210 */ /* 0x000fc60007ffe0ff */
[----:B------:R-:W-:Y:S02]  /*33e0*/  IMAD.SHL.U32 R138, R138, 0x20, RZ ;  /* 0x000000208a8a7824 */ /* 0x000fe400078e00ff */
[----:B------:R-:W-:Y:S02]  /*33f0*/  IMAD.IADD R134, R125, 0x1, R134 ;  /* 0x000000017d867824 */ /* 0x000fe400078e0286 */
[----:B------:R-:W-:Y:S01]  /*3400*/  IMAD.IADD R103, R24, 0x1, R91 ;  /* 0x0000000118677824 */ /* 0x000fe200078e025b */
[----:B--2---:R-:W-:Y:S01]  /*3410*/  @P3 MOV R2, R26 ;  /* 0x0000001a00023202 */ /* 0x004fe20000000f00 */
[----:B------:R-:W-:Y:S01]  /*3420*/  @!P3 IMAD.MOV.U32 R2, RZ, RZ, R239 ;  /* 0x000000ffff02b224 */ /* 0x000fe200078e00ef */
[----:B------:R-:W-:Y:S02]  /*3430*/  @P3 SHF.R.S32.HI R3, RZ, 0x1f, R26 ;  /* 0x0000001fff033819 */ /* 0x000fe4000001141a */
[----:B------:R-:W-:Y:S01]  /*3440*/  @!P3 MOV R3, R25 ;  /* 0x000000190003b202 */ /* 0x000fe20000000f00 */
[----:B------:R-:W-:Y:S01]  /*3450*/  IMAD R25, R0, c[0x0][0x280], RZ ;  /* 0x0000a00000197a24 */ /* 0x000fe200078e02ff */
[----:B------:R-:W-:-:S02]  /*3460*/  SEL R27, R2, RZ, !P5 ;  /* 0x000000ff021b7207 */ /* 0x000fc40006800000 */
[----:B------:R-:W-:Y:S01]  /*3470*/  SEL R26, R3, RZ, !P5 ;  /* 0x000000ff031a7207 */ /* 0x000fe20006800000 */
[----:B------:R-:W-:Y:S01]  /*3480*/  IMAD R25, R10, c[0x0][0x284], R25 ;  /* 0x0000a1000a197a24 */ /* 0x000fe200078e0219 */
[----:B------:R-:W-:Y:S01]  /*3490*/  ISETP.GE.AND P5, PT, R144, c[0x0][0x1d4], PT ;  /* 0x0000750090007a0c */ /* 0x000fe20003fa6270 */
[----:B------:R-:W-:Y:S01]  /*34a0*/  IMAD.WIDE.U32 R12, R27, c[0x0][0x1f0], R22 ;  /* 0x00007c001b0c7a25 */ /* 0x000fe200078e0016 */
[----:B------:R-:W-:Y:S02]  /*34b0*/  ISETP.GE.AND P3, PT, R233, c[0x0][0x1d4], PT ;  /* 0x00007500e9007a0c */ /* 0x000fe40003f66270 */
[----:B------:R-:W-:Y:S01]  /*34c0*/  @P0 LEA R2, P2, R5, c[0x0][0x220], 0x1 ;  /* 0x0000880005020a11 */ /* 0x000fe200078408ff */
[----:B------:R-:W-:Y:S01]  /*34d0*/  IMAD R0, R26, c[0x0][0x1f0], RZ ;  /* 0x00007c001a007a24 */ /* 0x000fe200078e02ff */
[----:B------:R-:W-:Y:S02]  /*34e0*/  IADD3 R105, R25, R93, RZ ;  /* 0x0000005d19697210 */ /* 0x000fe40007ffe0ff */
[----:B------:R-:W-:Y:S01]  /*34f0*/  @P0 LEA.HI.X R3, R5, c[0x0][0x224], R7, 0x1, P2 ;  /* 0x0000890005030a11 */ /* 0x000fe200010f0c07 */
[----:B------:R-:W-:Y:S01]  /*3500*/  IMAD R0, R27, c[0x0][0x1f4], R0 ;  /* 0x00007d001b007a24 */ /* 0x000fe200078e0200 */
[----:B------:R-:W-:-:S03]  /*3510*/  IADD3 R102, R89, R25, RZ ;  /* 0x0000001959667210 */ /* 0x000fc60007ffe0ff */
[----:B------:R-:W-:-:S04]  /*3520*/  @P5 LOP3.LUT R215, R215, 0x4, RZ, 0xfc, !PT ;  /* 0x00000004d7d75812 */ /* 0x000fc800078efcff */
[----:B------:R-:W-:-:S04]  /*3530*/  LOP3.LUT R215, R215, 0xfffffffd, RZ, 0xc0, !PT ;  /* 0xfffffffdd7d77812 */ /* 0x000fc800078ec0ff */
[----:B------:R-:W-:-:S04]  /*3540*/  @P3 LOP3.LUT R215, R215, 0x2, RZ, 0xfc, !PT ;  /* 0x00000002d7d73812 */ /* 0x000fc800078efcff */
[----:B------:R-:W-:-:S04]  /*3550*/  LOP3.LUT R215, R215, 0xfffffffe, RZ, 0xc0, !PT ;  /* 0xfffffffed7d77812 */ /* 0x000fc800078ec0ff */
[----:B------:R-:W-:-:S04]  /*3560*/  @P6 LOP3.LUT R215, R215, 0x1, RZ, 0xfc, !PT ;  /* 0x00000001d7d76812 */ /* 0x000fc800078efcff */
[----:B------:R-:W-:-:S13]  /*3570*/  LOP3.LUT P4, RZ, R215, 0x8, RZ, 0xc0, !PT ;  /* 0x00000008d7ff7812 */ /* 0x000fda000788c0ff */
[----:B------:R-:W-:Y:S01]  /*3580*/  @!PT LDS RZ, [RZ] ;  /* 0x00000000fffff984 */ /* 0x000fe20000000800 */
[----:B------:R-:W-:Y:S01]  /*3590*/  @!PT LDS RZ, [RZ] ;  /* 0x00000000fffff984 */ /* 0x000fe20000000800 */
[----:B------:R-:W-:Y:S01]  /*35a0*/  @!PT LDS RZ, [RZ] ;  /* 0x00000000fffff984 */ /* 0x000fe20000000800 */
[----:B------:R1:W-:Y:S04]  /*35b0*/  @P1 LDGSTS.E.BYPASS.LTC128B.128 [R220+0xa080], [R8.64], !P4 ;  /* 0x0a08000008dc1fae */ /* 0x0003e8000e101d4c */
[----:B------:R1:W-:Y:S04]  /*35c0*/  @P1 LDGSTS.E.BYPASS.LTC128B.128 [R220+0xb880], [R8.64+0x80], !P5 ;  /* 0x0b88008008dc1fae */ /* 0x0003e8000e901d4c */
[----:B------:R1:W-:Y:S04]  /*35d0*/  @P1 LDGSTS.E.BYPASS.LTC128B.128 [R220+0xd080], [R8.64+0x100], !P3 ;  /* 0x0d08010008dc1fae */ /* 0x0003e8000d901d4c */
[----:B------:R1:W-:Y:S01]  /*35e0*/  @P1 LDGSTS.E.BYPASS.LTC128B.128 [R220+0xe880], [R8.64+0x180], !P6 ;  /* 0x0e88018008dc1fae */ /* 0x0003e2000f101d4c */
[----:B------:R-:W-:-:S03]  /*35f0*/  ISETP.GE.AND P1, PT, R140, c[0x0][0x27c], PT ;  /* 0x00009f008c007a0c */ /* 0x000fc60003f26270 */
[----:B------:R2:W-:Y:S04]  /*3600*/  @P0 LDGSTS.E.BYPASS.LTC128B.128 [R223+0xb080], [R2.64], !P4 ;  /* 0x0b08000002df0fae */ /* 0x0005e8000e101d4c */
[----:B------:R2:W-:Y:S04]  /*3610*/  @P0 LDGSTS.E.BYPASS.LTC128B.128 [R223+0xc880], [R2.64+0x80], !P5 ;  /* 0x0c88008002df0fae */ /* 0x0005e8000e901d4c */
[----:B------:R2:W-:Y:S04]  /*3620*/  @P0 LDGSTS.E.BYPASS.LTC128B.128 [R223+0xe080], [R2.64+0x100], !P3 ;  /* 0x0e08010002df0fae */ /* 0x0005e8000d901d4c */
[----:B------:R2:W-:Y:S04]  /*3630*/  @P0 LDGSTS.E.BYPASS.LTC128B.128 [R223+0xf880], [R2.64+0x180], !P6 ;  /* 0x0f88018002df0fae */ /* 0x0005e8000f101d4c */
[----:B------:R-:W0:Y:S01]  /*3640*/  LDGDEPBAR ;  /* 0x00000000000079af */ /* 0x000e220000000000 */
[----:B------:R-:W-:Y:S01]  /*3650*/  WARPSYNC 0xffffffff ;  /* 0xffffffff00007948 */ /* 0x000fe20003800000 */
[----:B-1----:R-:W-:Y:S01]  /*3660*/  IMAD.IADD R9, R13, 0x1, R0 ;  /* 0x000000010d097824 */ /* 0x002fe200078e0200 */
[----:B------:R-:W-:Y:S01]  /*3670*/  MOV R8, R12 ;  /* 0x0000000c00087202 */ /* 0x000fe20000000f00 */
[----:B------:R-:W-:-:S04]  /*3680*/  IMAD R0, R30, c[0x0][0x1e0], RZ ;  /* 0x000078001e007a24 */ /* 0x000fc800078e02ff */
[----:B------:R-:W-:Y:S02]  /*3690*/  IMAD R0, R231, c[0x0][0x1e4], R0 ;  /* 0x00007900e7007a24 */ /* 0x000fe400078e0200 */
[----:B------:R-:W-:-:S04]  /*36a0*/  IMAD.WIDE.U32 R78, R28, c[0x0][0x1e0], R8 ;  /* 0x000078001c4e7a25 */ /* 0x000fc800078e0008 */
[----:B------:R-:W-:Y:S01]  /*36b0*/  IMAD.IADD R112, R151, 0x1, R0 ;  /* 0x0000000197707824 */ /* 0x000fe200078e0200 */
[----:B------:R-:W-:Y:S02]  /*36c0*/  IADD3 R104, P2, P0, R78, R150, R140 ;  /* 0x000000964e687210 */ /* 0x000fe4000785e08c */
[----:B------:R-:W-:-:S04]  /*36d0*/  IADD3 R80, R79, R80, RZ ;  /* 0x000000504f507210 */ /* 0x000fc80007ffe0ff */
[----:B------:R-:W-:Y:S02]  /*36e0*/  IADD3.X R100, R80, R112, R141, P2, P0 ;  /* 0x0000007050647210 */ /* 0x000fe400017e048d */
[----:B--2---:R-:W-:Y:S01]  /*36f0*/  ISETP.GE.AND P2, PT, R144, c[0x0][0x27c], PT ;  /* 0x00009f0090007a0c */ /* 0x004fe20003f46270 */
[----:B------:R-:W-:Y:S01]  /*3700*/  IMAD R5, R29, c[0x0][0x268], RZ ;  /* 0x00009a001d057a24 */ /* 0x000fe200078e02ff */
[----:B------:R-:W-:Y:S01]  /*3710*/  SEL R0, RZ, c[0x0][0x27c], !P1 ;  /* 0x00009f00ff007a07 */ /* 0x000fe20004800000 */
[C---:B------:R-:W-:Y:S01]  /*3720*/  IMAD.WIDE.U32 R8, R243.reuse, c[0x0][0x260], R140 ;  /* 0x00009800f3087a25 */ /* 0x040fe200078e008c */
[----:B------:R-:W-:Y:S01]  /*3730*/  SEL R7, RZ, c[0x0][0x27c], !P2 ;  /* 0x00009f00ff077a07 */ /* 0x000fe20005000000 */
[----:B------:R-:W-:Y:S01]  /*3740*/  BAR.SYNC.DEFER_BLOCKING 0x0 ;  /* 0x0000000000007b1d */ /* 0x000fe20000010000 */
[----:B------:R-:W-:Y:S01]  /*3750*/  SHF.R.U32.HI R137, RZ, 0x3, R241 ;  /* 0x00000003ff897819 */ /* 0x000fe200000116f1 */
[----:B------:R-:W-:Y:S01]  /*3760*/  IMAD.IADD R0, R140, 0x1, R0 ;  /* 0x000000018c007824 */ /* 0x000fe200078e0200 */
[----:B------:R-:W-:Y:S01]  /*3770*/  SHF.R.U32.HI R32, RZ, 0x3, R242 ;  /* 0x00000003ff207819 */ /* 0x000fe200000116f2 */
[----:B------:R-:W-:Y:S01]  /*3780*/  IMAD.WIDE.U32 R2, R243, c[0x0][0x210], R140 ;  /* 0x00008400f3027a25 */ /* 0x000fe200078e008c */
[C---:B------:R-:W-:Y:S01]  /*3790*/  IADD3 R119, P0, R231.reuse, R28, RZ ;  /* 0x0000001ce7777210 */ /* 0x040fe20007f1e0ff */
[----:B------:R-:W-:Y:S01]  /*37a0*/  ULDC.U8 UR6, c[0x0][0x298] ;  /* 0x0000a60000067ab9 */ /* 0x000fe20000000000 */
[----:B------:R-:W-:Y:S01]  /*37b0*/  IADD3 R31, R231, 0x20, RZ ;  /* 0x00000020e71f7810 */ /* 0x000fe20007ffe0ff */
[----:B------:R-:W-:Y:S01]  /*37c0*/  IMAD R95, R84, c[0x0][0x26c], R5 ;  /* 0x00009b00545f7a24 */ /* 0x000fe200078e0205 */
[----:B------:R-:W-:Y:S01]  /*37d0*/  LOP3.LUT R215, R215, 0xffffffef, RZ, 0xc0, !PT ;  /* 0xffffffefd7d77812 */ /* 0x000fe200078ec0ff */
[----:B------:R-:W-:-:S02]  /*37e0*/  IMAD R9, R243, c[0x0][0x264], R9 ;  /* 0x00009900f3097a24 */ /* 0x000fc400078e0209 */
[----:B------:R-:W-:Y:S01]  /*37f0*/  IMAD.IADD R5, R144, 0x1, R7 ;  /* 0x0000000190057824 */ /* 0x000fe200078e0207 */
[----:B------:R-:W-:Y:S01]  /*3800*/  SHF.R.S32.HI R7, RZ, 0x1f, R0 ;  /* 0x0000001fff077819 */ /* 0x000fe20000011400 */
[----:B------:R-:W-:Y:S02]  /*3810*/  IMAD R3, R243, c[0x0][0x214], R3 ;  /* 0x00008500f3037a24 */ /* 0x000fe400078e0203 */
[----:B------:R-:W-:Y:S01]  /*3820*/  IMAD.WIDE.U32 R84, R84, c[0x0][0x268], R8 ;  /* 0x00009a0054547a25 */ /* 0x000fe200078e0008 */
[----:B------:R-:W-:Y:S02]  /*3830*/  SHF.R.S32.HI R8, RZ, 0x1f, R5 ;  /* 0x0000001fff087819 */ /* 0x000fe40000011405 */
[-C--:B------:R-:W-:Y:S01]  /*3840*/  LEA.HI R9, R7, R0.reuse, RZ, 0x6 ;  /* 0x0000000007097211 */ /* 0x080fe200078f30ff */
[----:B------:R-:W-:Y:S01]  /*3850*/  IMAD.WIDE.U32 R82, R27, c[0x0][0x218], R2 ;  /* 0x000086001b527a25 */ /* 0x000fe200078e0002 */
[----:B------:R-:W-:Y:S02]  /*3860*/  LEA.HI R2, R7, R0, RZ, 0x3 ;  /* 0x0000000007027211 */ /* 0x000fe400078f18ff */
[-C--:B------:R-:W-:Y:S01]  /*3870*/  LEA.HI R0, R8, R5.reuse, RZ, 0x3 ;  /* 0x0000000508007211 */ /* 0x080fe200078f18ff */
[----:B------:R-:W-:Y:S01]  /*3880*/  IMAD R10, R26, c[0x0][0x218], RZ ;  /* 0x000086001a0a7a24 */ /* 0x000fe200078e02ff */
[----:B------:R-:W-:Y:S01]  /*3890*/  LEA.HI R3, R8, R5, RZ, 0x6 ;  /* 0x0000000508037211 */ /* 0x000fe200078f30ff */
[----:B------:R-:W-:Y:S01]  /*38a0*/  IMAD.X R118, R30, 0x1, R15, P0 ;  /* 0x000000011e767824 */ /* 0x000fe200000e060f */
[----:B------:R-:W-:Y:S01]  /*38b0*/  SHF.R.S32.HI R5, RZ, 0x6, R9 ;  /* 0x00000006ff057819 */ /* 0x000fe20000011409 */
[----:B------:R-:W-:Y:S01]  /*38c0*/  IMAD R14, R27, c[0x0][0x21c], R10 ;  /* 0x000087001b0e7a24 */ /* 0x000fe200078e020a */
[--C-:B------:R-:W-:Y:S01]  /*38d0*/  LOP3.LUT R8, R242, 0x38, R2.reuse, 0xf8, !PT ;  /* 0x00000038f2087812 */ /* 0x100fe200078ef802 */
[----:B------:R-:W-:Y:S01]  /*38e0*/  IMAD.MOV.U32 R145, RZ, RZ, c[0x0][0x1e0] ;  /* 0x00007800ff917624 */ /* 0x000fe200078e00ff */
[----:B------:R-:W-:Y:S01]  /*38f0*/  LOP3.LUT R7, R241, 0x38, R2, 0xf8, !PT ;  /* 0x00000038f1077812 */ /* 0x000fe200078ef802 */
[C---:B------:R-:W-:Y:S01]  /*3900*/  IMAD R13, R5.reuse, 0xc00, R6 ;  /* 0x00000c00050d7824 */ /* 0x040fe200078e0206 */
[----:B------:R-:W-:Y:S01]  /*3910*/  LOP3.LUT R10, R8, R32, RZ, 0x3c, !PT ;  /* 0x00000020080a7212 */ /* 0x000fe200078e3cff */
[----:B------:R-:W-:Y:S01]  /*3920*/  IMAD R12, R5, 0xc00, R11 ;  /* 0x00000c00050c7824 */ /* 0x000fe200078e020b */
[----:B------:R-:W-:Y:S01]  /*3930*/  LOP3.LUT R5, R7, R137, RZ, 0x3c, !PT ;  /* 0x0000008907057212 */ /* 0x000fe200078e3cff */
[----:B------:R-:W-:Y:S01]  /*3940*/  IMAD.WIDE.U32 R148, R31, c[0x0][0x1e0], RZ ;  /* 0x000078001f947a25 */ /* 0x000fe200078e00ff */
[----:B------:R-:W-:-:S02]  /*3950*/  SHF.R.S32.HI R3, RZ, 0x6, R3 ;  /* 0x00000006ff037819 */ /* 0x000fc40000011403 */
[----:B------:R-:W-:Y:S01]  /*3960*/  LOP3.LUT R9, R242, 0x38, R0, 0xf8, !PT ;  /* 0x00000038f2097812 */ /* 0x000fe200078ef800 */
[----:B------:R-:W-:Y:S01]  /*3970*/  IMAD.IADD R10, R13, 0x1, R10 ;  /* 0x000000010d0a7824 */ /* 0x000fe200078e020a */
[----:B------:R-:W-:Y:S01]  /*3980*/  SHF.R.S32.HI R13, RZ, 0x1f, R31 ;  /* 0x0000001fff0d7819 */ /* 0x000fe2000001141f */
[----:B------:R-:W-:Y:S01]  /*3990*/  IMAD.IADD R12, R12, 0x1, R5 ;  /* 0x000000010c0c7824 */ /* 0x000fe200078e0205 */
[----:B------:R-:W-:Y:S01]  /*39a0*/  LOP3.LUT R7, R9, R32, RZ, 0x3c, !PT ;  /* 0x0000002009077212 */ /* 0x000fe200078e3cff */
[----:B------:R-:W-:Y:S01]  /*39b0*/  IMAD R8, R3, 0xc00, R6 ;  /* 0x00000c0003087824 */ /* 0x000fe200078e0206 */
[----:B------:R-:W-:Y:S01]  /*39c0*/  LOP3.LUT R5, R241, 0x38, R0, 0xf8, !PT ;  /* 0x00000038f1057812 */ /* 0x000fe200078ef800 */
[----:B------:R-:W-:Y:S01]  /*39d0*/  IMAD.IADD R95, R85, 0x1, R95 ;  /* 0x00000001555f7824 */ /* 0x000fe200078e025f */
[----:B------:R-:W-:Y:S01]  /*39e0*/  ISETP.GE.AND P0, PT, R69, 0x1, PT ;  /* 0x000000014500780c */ /* 0x000fe20003f06270 */
[----:B------:R-:W-:Y:S01]  /*39f0*/  IMAD.IADD R9, R8, 0x1, R7 ;  /* 0x0000000108097824 */ /* 0x000fe200078e0207 */
[----:B------:R-:W-:Y:S01]  /*3a00*/  LOP3.LUT R5, R5, R137, RZ, 0x3c, !PT ;  /* 0x0000008905057212 */ /* 0x000fe200078e3cff */
[----:B------:R-:W-:Y:S01]  /*3a10*/  IMAD R7, R13, c[0x0][0x1e0], RZ ;  /* 0x000078000d077a24 */ /* 0x000fe200078e02ff */
[----:B------:R-:W-:Y:S01]  /*3a20*/  LOP3.LUT R97, R2, 0xfffffff8, RZ, 0xc0, !PT ;  /* 0xfffffff802617812 */ /* 0x000fe200078ec0ff */
[----:B------:R-:W-:Y:S01]  /*3a30*/  IMAD R8, R3, 0xc00, R11 ;  /* 0x00000c0003087824 */ /* 0x000fe200078e020b */
[----:B------:R-:W-:Y:S01]  /*3a40*/  LOP3.LUT R96, R0, 0xfffffff8, RZ, 0xc0, !PT ;  /* 0xfffffff800607812 */ /* 0x000fe200078ec0ff */
[----:B------:R-:W-:Y:S01]  /*3a50*/  IMAD R3, R31, c[0x0][0x1e4], R7 ;  /* 0x000079001f037a24 */ /* 0x000fe200078e0207 */
[C---:B------:R-:W-:Y:S01]  /*3a60*/  SHF.L.U64.HI R131, R145.reuse, R131, c[0x0][0x1e4] ;  /* 0x0000790091837619 */ /* 0x040fe20000010283 */
[----:B------:R-:W-:Y:S01]  /*3a70*/  IMAD.IADD R5, R8, 0x1, R5 ;  /* 0x0000000108057824 */ /* 0x000fe200078e0205 */
[----:B------:R-:W-:Y:S01]  /*3a80*/  SHF.R.S32.HI R66, RZ, 0x3, R2 ;  /* 0x00000003ff427819 */ /* 0x000fe20000011402 */
[----:B------:R-:W-:Y:S01]  /*3a90*/  IMAD.SHL.U32 R145, R145, 0x20, RZ ;  /* 0x0000002091917824 */ /* 0x000fe200078e00ff */
[----:B------:R-:W-:Y:S01]  /*3aa0*/  SHF.R.S32.HI R65, RZ, 0x3, R0 ;  /* 0x00000003ff417819 */ /* 0x000fe20000011400 */
[----:B------:R-:W-:Y:S01]  /*3ab0*/  IMAD.IADD R117, R149, 0x1, R3 ;  /* 0x0000000195757824 */ /* 0x000fe200078e0203 */
[----:B------:R-:W-:Y:S01]  /*3ac0*/  SHF.R.S32.HI R99, RZ, 0x1f, R97 ;  /* 0x0000001fff637819 */ /* 0x000fe20000011461 */
[----:B------:R-:W-:Y:S01]  /*3ad0*/  IMAD.IADD R94, R83, 0x1, R14 ;  /* 0x00000001535e7824 */ /* 0x000fe200078e020e */
[----:B------:R-:W-:Y:S01]  /*3ae0*/  SHF.R.S32.HI R98, RZ, 0x1f, R96 ;  /* 0x0000001fff627819 */ /* 0x000fe20000011460 */
[----:B------:R-:W-:Y:S01]  /*3af0*/  IMAD.SHL.U32 R116, R10, 0x2, RZ ;  /* 0x000000020a747824 */ /* 0x000fe200078e00ff */
[----:B------:R-:W-:Y:S01]  /*3b00*/  @P0 LOP3.LUT R215, R215, 0x10, RZ, 0xfc, !PT ;  /* 0x00000010d7d70812 */ /* 0x000fe200078efcff */
[----:B------:R-:W-:-:S02]  /*3b10*/  IMAD.SHL.U32 R115, R12, 0x2, RZ ;  /* 0x000000020c737824 */ /* 0x000fc400078e00ff */
[----:B------:R-:W-:Y:S02]  /*3b20*/  IMAD.SHL.U32 R114, R9, 0x2, RZ ;  /* 0x0000000209727824 */ /* 0x000fe400078e00ff */
[----:B------:R-:W-:Y:S02]  /*3b30*/  IMAD.SHL.U32 R113, R5, 0x2, RZ ;  /* 0x0000000205717824 */ /* 0x000fe400078e00ff */
.L_x_1882:
[----:B------:R-:W-:Y:S01]  /*3b40*/  SHF.R.S32.HI R81, RZ, 0x1f, R37 ;  /* 0x0000001fff517819 */ /* 0x000fe20000011425 */
[-C--:B------:R-:W-:Y:S01]  /*3b50*/  IMAD R0, R135, R37.reuse, RZ ;  /* 0x0000002587007224 */ /* 0x080fe200078e02ff */
[----:B------:R-:W-:Y:S01]  /*3b60*/  ISETP.GE.AND P4, PT, R69, 0x1, PT ;  /* 0x000000014500780c */ /* 0x000fe20003f86270 */
[----:B------:R-:W-:Y:S01]  /*3b70*/  IMAD.WIDE.U32 R74, R128, R37, RZ ;  /* 0x00000025804a7225 */ /* 0x000fe200078e00ff */
[----:B------:R-:W-:Y:S01]  /*3b80*/  IADD3 R153, R231, 0x20, RZ ;  /* 0x00000020e7997810 */ /* 0x000fe20007ffe0ff */
[----:B------:R-:W-:Y:S04]  /*3b90*/  DEPBAR.LE SB0, 0x0 ;  /* 0x000080000000791a */ /* 0x000fe80000000000 */
[----:B-1----:R-:W-:Y:S01]  /*3ba0*/  IADD3 R2, P3, P0, R104, R74, R145 ;  /* 0x0000004a68027210 */ /* 0x002fe2000787e091 */
        /* <DEDUP_REMOVED lines=14> */
[----:B------:R-:W-:Y:S01]  /*3c90*/  ISETP.NE.AND P0, PT, RZ, UR6, PT ;  /* 0x00000006ff007c0c */ /* 0x000fe2000bf05270 */
        /* <DEDUP_REMOVED lines=35> */
[----:B------:R-:W-:Y:S02]  /*3ed0*/  LEA R12, P0, R2, c[0x0][0x288], 0x1 ;  /* 0x0000a200020c7a11 */ /* 0x000fe400078008ff */
[----:B------:R-:W-:Y:S02]  /*3ee0*/  IADD3 R0, R142, 0x20, RZ ;  /* 0x000000208e007810 */ /* 0x000fe40007ffe0ff */
[----:B------:R-:W-:Y:S02]  /*3ef0*/  LEA.HI.X R13, R2, c[0x0][0x28c], R5, 0x1, P0 ;  /* 0x0000a300020d7a11 */ /* 0x000fe400000f0c05 */
[----:B------:R-:W-:Y:S01]  /*3f00*/  ISETP.GE.AND P0, PT, R142, c[0x0][0x27c], PT ;  /* 0x00009f008e007a0c */ /* 0x000fe20003f06270 */
[----:B------:R-:W-:Y:S11]  /*3f10*/  CS2R R2, SRZ ;  /* 0x0000000000027805 */ /* 0x000ff6000001ff00 */
[----:B------:R-:W-:Y:S01]  /*3f20*/  @!UPT UIADD3 URZ, URZ, URZ, URZ ;  /* 0x0000003f3f3ff290 */ /* 0x000fe2000fffe03f */
[----:B------:R1:W5:Y:S04]  /*3f30*/  @!P0 LDG.E.64 R2, [R14.64] ;  /* 0x0000000c0e028981 */ /* 0x000368000c1e1b00 */
[----:B------:R1:W5:Y:S01]  /*3f40*/  @!P0 LDG.E.64 R38, [R12.64] ;  /* 0x0000000c0c268981 */ /* 0x000362000c1e1b00 */
[----:B------:R-:W-:Y:S02]  /*3f50*/  ISETP.GE.AND P0, PT, R0, c[0x0][0x27c], PT ;  /* 0x00009f0000007a0c */ /* 0x000fe40003f06270 */
[----:B------:R-:W-:Y:S11]  /*3f60*/  IADD3 R0, R142, 0x40, RZ ;  /* 0x000000408e007810 */ /* 0x000ff60007ffe0ff */
[----:B------:R1:W5:Y:S04]  /*3f70*/  @!P0 LDG.E.64 R8, [R14.64+0x40] ;  /* 0x0000400c0e088981 */ /* 0x000368000c1e1b00 */
[----:B------:R1:W5:Y:S01]  /*3f80*/  @!P0 LDG.E.64 R40, [R12.64+0x40] ;  /* 0x0000400c0c288981 */ /* 0x000362000c1e1b00 */
[----:B------:R-:W-:Y:S02]  /*3f90*/  ISETP.GE.AND P0, PT, R0, c[0x0][0x27c], PT ;  /* 0x00009f0000007a0c */ /* 0x000fe40003f06270 */
[----:B------:R-:W-:Y:S11]  /*3fa0*/  IADD3 R0, R142, 0x60, RZ ;  /* 0x000000608e007810 */ /* 0x000ff60007ffe0ff */
[----:B------:R1:W5:Y:S04]  /*3fb0*/  @!P0 LDG.E.64 R16, [R14.64+0x80] ;  /* 0x0000800c0e108981 */ /* 0x000368000c1e1b00 */
[----:B------:R1:W5:Y:S01]  /*3fc0*/  @!P0 LDG.E.64 R42, [R12.64+0x80] ;  /* 0x0000800c0c2a8981 */ /* 0x000362000c1e1b00 */
[----:B------:R-:W-:Y:S11]  /*3fd0*/  ISETP.GE.AND P0, PT, R0, c[0x0][0x27c], PT ;  /* 0x00009f0000007a0c */ /* 0x000ff60003f06270 */
[----:B------:R-:W-:Y:S02]  /*3fe0*/  @!UPT UIADD3 URZ, URZ, URZ, URZ ;  /* 0x0000003f3f3ff290 */ /* 0x000fe4000fffe03f */
[----:B------:R1:W5:Y:S04]  /*3ff0*/  @!P0 LDG.E.64 R18, [R14.64+0xc0] ;  /* 0x0000c00c0e128981 */ /* 0x000368000c1e1b00 */
[----:B------:R1:W5:Y:S02]  /*4000*/  @!P0 LDG.E.64 R44, [R12.64+0xc0] ;  /* 0x0000c00c0c2c8981 */ /* 0x000364000c1e1b00 */
.L_x_1846:
[----:B------:R-:W-:Y:S05]  /*4010*/  BSYNC B0 ;  /* 0x0000000000007941 */ /* 0x000fea0003800000 */
.L_x_1845:
[----:B-----5:R-:W-:Y:S01]  /*4020*/  MOV R0, R17 ;  /* 0x0000001100007202 */ /* 0x020fe20000000f00 */
        /* <DEDUP_REMOVED lines=45> */
[C---:B-1----:R-:W-:Y:S04]  /*4300*/  LEA R14, P0, R0.reuse, c[0x0][0x270], 0x1 ;  /* 0x00009c00000e7a11 */ /* 0x042fe800078008ff */
[----:B------:R-:W-:Y:S02]  /*4310*/  LEA.HI.X R15, R0, c[0x0][0x274], R7, 0x1, P0 ;  /* 0x00009d00000f7a11 */ /* 0x000fe400000f0c07 */
[C---:B------:R-:W-:Y:S02]  /*4320*/  LEA R12, P0, R5.reuse, c[0x0][0x288], 0x1 ;  /* 0x0000a200050c7a11 */ /* 0x040fe400078008ff */
[C---:B------:R-:W-:Y:S02]  /*4330*/  IADD3 R0, R142.reuse, 0x20, RZ ;  /* 0x000000208e007810 */ /* 0x040fe40007ffe0ff */
[----:B------:R-:W-:Y:S02]  /*4340*/  LEA.HI.X R13, R5, c[0x0][0x28c], R10, 0x1, P0 ;  /* 0x0000a300050d7a11 */ /* 0x000fe400000f0c0a */
[----:B------:R-:W-:Y:S11]  /*4350*/  ISETP.GE.AND P0, PT, R142, c[0x0][0x27c], PT ;  /* 0x00009f008e007a0c */ /* 0x000ff60003f06270 */
[----:B------:R-:W-:Y:S02]  /*4360*/  @!UPT UIADD3 URZ, URZ, URZ, URZ ;  /* 0x0000003f3f3ff290 */ /* 0x000fe4000fffe03f */
        /* <DEDUP_REMOVED lines=14> */
.L_x_1848:
[----:B------:R-:W-:Y:S05]  /*4450*/  BSYNC B0 ;  /* 0x0000000000007941 */ /* 0x000fea0003800000 */
.L_x_1847:
[----:B-----5:R-:W-:Y:S01]  /*4460*/  MOV R0, R27 ;  /* 0x0000001b00007202 */ /* 0x020fe20000000f00 */
[----:B------:R-:W-:Y:S01]  /*4470*/  IMAD.MOV.U32 R10, RZ, RZ, R28 ;  /* 0x000000ffff0a7224 */ /* 0x000fe200078e001c */
[----:B------:R-:W-:Y:S01]  /*4480*/  BSSY B1, `(.L_x_1849) ;  /* 0x00000fd000017945 */ /* 0x000fe20003800000 */
[----:B------:R-:W-:Y:S02]  /*4490*/  IMAD.MOV.U32 R7, RZ, RZ, R29 ;  /* 0x000000ffff077224 */ /* 0x000fe400078e001d */
[----:B------:R-:W-:Y:S02]  /*44a0*/  IMAD.MOV.U32 R5, RZ, RZ, R26 ;  /* 0x000000ffff057224 */ /* 0x000fe400078e001a */
[----:B-1----:R-:W-:Y:S01]  /*44b0*/  IMAD.MOV.U32 R12, RZ, RZ, R54 ;  /* 0x000000ffff0c7224 */ /* 0x002fe200078e0036 */
[----:B------:R-:W-:Y:S01]  /*44c0*/  PRMT R34, R7, 0x5410, R10 ;  /* 0x0000541007227816 */ /* 0x000fe2000000000a */
[----:B------:R-:W-:Y:S01]  /*44d0*/  IMAD.MOV.U32 R10, RZ, RZ, R24 ;  /* 0x000000ffff0a7224 */ /* 0x000fe200078e0018 */
[----:B------:R-:W-:Y:S01]  /*44e0*/  PRMT R33, R0, 0x5410, R5 ;  /* 0x0000541000217816 */ /* 0x000fe20000000005 */
[----:B------:R-:W-:Y:S01]  /*44f0*/  IMAD.MOV.U32 R7, RZ, RZ, R25 ;  /* 0x000000ffff077224 */ /* 0x000fe200078e0019 */
[----:B------:R-:W-:Y:S01]  /*4500*/  MOV R5, R20 ;  /* 0x0000001400057202 */ /* 0x000fe20000000f00 */
[----:B------:R-:W-:Y:S03]  /*4510*/  IMAD.MOV.U32 R0, RZ, RZ, R21 ;  /* 0x000000ffff007224 */ /* 0x000fe600078e0015 */
[----:B------:R-:W-:Y:S02]  /*4520*/  PRMT R32, R7, 0x5410, R10 ;  /* 0x0000541007207816 */ /* 0x000fe4000000000a */
        /* <DEDUP_REMOVED lines=24> */
[----:B------:R-:W-:Y:S02]  /*46b0*/  @!P0 PRMT R35, R52, 0x5410, R35 ;  /* 0x0000541034238816 */ /* 0x000fe40000000023 */
[----:B------:R-:W-:Y:S02]  /*46c0*/  @!P0 SHF.L.U32 R2, R3, 0x10, RZ ;  /* 0x0000001003028819 */ /* 0x000fe400000006ff */
[----:B------:R-:W-:Y:S01]  /*46d0*/  @!P0 PRMT R5, R22, 0x5432, R5 ;  /* 0x0000543216058816 */ /* 0x000fe20000000005 */
[----:B------:R-:W-:Y:S01]  /*46e0*/  @!P0 IMAD.U32 R7, R35, 0x10000, RZ ;  /* 0x0001000023078824 */ /* 0x000fe200078e00ff */
[----:B------:R-:W-:Y:S02]  /*46f0*/  @!P0 LOP3.LUT R3, R3, 0xffff0000, RZ, 0xc0, !PT ;  /* 0xffff000003038812 */ /* 0x000fe400078ec0ff */
[----:B------:R-:W-:Y:S04]  /*4700*/  @!P0 SHF.R.U32.HI R36, RZ, 0x10, R39 ;  /* 0x00000010ff248819 */ /* 0x000fe80000011627 */
[----:B------:R-:W-:Y:S01]  /*4710*/  @!P0 PRMT R36, R52, 0x5432, R36 ;  /* 0x0000543234248816 */ /* 0x000fe20000000024 */
[C---:B-1----:R-:W-:Y:S01]  /*4720*/  @!P0 IMAD.U32 R22, R12.reuse, 0x10000, RZ ;  /* 0x000100000c168824 */ /* 0x042fe200078e00ff */
[----:B------:R-:W-:Y:S05]  /*4730*/  @!P0 LOP3.LUT R0, R12, 0xffff0000, RZ, 0xc0, !PT ;  /* 0xffff00000c008812 */ /* 0x000fea00078ec0ff */
[C---:B------:R-:W-:Y:S02]  /*4740*/  @!P0 FMUL.FTZ R38, R0.reuse, R7 ;  /* 0x0000000700268220 */ /* 0x040fe40000410000 */
[-C--:B------:R-:W-:Y:S02]  /*4750*/  @!P0 FMUL.FTZ R0, R0, R2.reuse ;  /* 0x0000000200008220 */ /* 0x080fe40000410000 */
[----:B------:R-:W-:Y:S01]  /*4760*/  @!P0 FFMA.FTZ R38, R22, R2, -R38 ;  /* 0x0000000216268223 */ /* 0x000fe20000010826 */
[----:B------:R-:W-:Y:S01]  /*4770*/  @!P0 LOP3.LUT R2, R13, 0xffff0000, RZ, 0xc0, !PT ;  /* 0xffff00000d028812 */ /* 0x000fe200078ec0ff */
[----:B------:R-:W-:Y:S01]  /*4780*/  @!P0 FFMA.FTZ R0, R7, R22, R0 ;  /* 0x0000001607008223 */ /* 0x000fe20000010000 */
[----:B------:R-:W-:Y:S01]  /*4790*/  @!P0 LOP3.LUT R7, R35, 0xffff0000, RZ, 0xc0, !PT ;  /* 0xffff000023078812 */ /* 0x000fe200078ec0ff */
[----:B------:R-:W-:Y:S04]  /*47a0*/  @!P0 IMAD.U32 R22, R13, 0x10000, RZ ;  /* 0x000100000d168824 */ /* 0x000fe800078e00ff */
[C---:B------:R-:W-:Y:S02]  /*47b0*/  @!P0 FMUL.FTZ R35, R2.reuse, R7 ;  /* 0x0000000702238220 */ /* 0x040fe40000410000 */
[-C--:B------:R-:W-:Y:S02]  /*47c0*/  @!P0 FMUL.FTZ R2, R2, R3.reuse ;  /* 0x0000000302028220 */ /* 0x080fe40000410000 */
[----:B------:R-:W-:Y:S01]  /*47d0*/  @!P0 FFMA.FTZ R35, R22, R3, -R35 ;  /* 0x0000000316238223 */ /* 0x000fe20000010823 */
[----:B------:R-:W-:Y:S01]  /*47e0*/  @!P0 SHF.L.U32 R3, R5, 0x10, RZ ;  /* 0x0000001005038819 */ /* 0x000fe200000006ff */
[----:B------:R-:W-:Y:S01]  /*47f0*/  @!P0 FFMA.FTZ R2, R7, R22, R2 ;  /* 0x0000001607028223 */ /* 0x000fe20000010002 */
[----:B------:R-:W-:Y:S01]  /*4800*/  @!P0 F2FP.BF16.PACK_AB R22, R0, R38 ;  /* 0x000000260016823e */ /* 0x000fe200000010ff */
[----:B------:R-:W-:Y:S01]  /*4810*/  @!P0 IMAD.U32 R7, R36, 0x10000, RZ ;  /* 0x0001000024078824 */ /* 0x000fe200078e00ff */
[----:B------:R-:W-:Y:S02]  /*4820*/  @!P0 LOP3.LUT R0, R14, 0xffff0000, RZ, 0xc0, !PT ;  /* 0xffff00000e008812 */ /* 0x000fe400078ec0ff */
[----:B------:R-:W-:Y:S01]  /*4830*/  @!P0 F2FP.BF16.PACK_AB R2, R2, R35 ;  /* 0x000000230202823e */ /* 0x000fe200000010ff */
[----:B------:R-:W-:Y:S01]  /*4840*/  @!P0 IMAD.MOV.U32 R12, RZ, RZ, R22 ;  /* 0x000000ffff0c8224 */ /* 0x000fe200078e0016 */
[----:B------:R-:W-:Y:S01]  /*4850*/  @!P0 LOP3.LUT R35, R36, 0xffff0000, RZ, 0xc0, !PT ;  /* 0xffff000024238812 */ /* 0x000fe200078ec0ff */
[----:B------:R-:W-:Y:S01]  /*4860*/  @!P0 IMAD.U32 R22, R14, 0x10000, RZ ;  /* 0x000100000e168824 */ /* 0x000fe200078e00ff */
[----:B------:R-:W-:Y:S01]  /*4870*/  @!P0 MOV R13, R2 ;  /* 0x00000002000d8202 */ /* 0x000fe20000000f00 */
[C---:B------:R-:W-:Y:S01]  /*4880*/  @!P0 FMUL.FTZ R38, R0.reuse, R7 ;  /* 0x0000000700268220 */ /* 0x040fe20000410000 */
[----:B------:R-:W-:Y:S01]  /*4890*/  @!P0 LOP3.LUT R2, R15, 0xffff0000, RZ, 0xc0, !PT ;  /* 0xffff00000f028812 */ /* 0x000fe200078ec0ff */
[-C--:B------:R-:W-:Y:S01]  /*48a0*/  @!P0 FMUL.FTZ R0, R0, R3.reuse ;  /* 0x0000000300008220 */ /* 0x080fe20000410000 */
[----:B------:R-:W-:Y:S01]  /*48b0*/  @!P0 LOP3.LUT R5, R5, 0xffff0000, RZ, 0xc0, !PT ;  /* 0xffff000005058812 */ /* 0x000fe200078ec0ff */
[----:B------:R-:W-:Y:S01]  /*48c0*/  @!P0 FFMA.FTZ R38, R22, R3, -R38 ;  /* 0x0000000316268223 */ /* 0x000fe20000010826 */
[----:B------:R-:W-:Y:S01]  /*48d0*/  @!P0 SHF.L.U32 R3, R15, 0x10, RZ ;  /* 0x000000100f038819 */ /* 0x000fe200000006ff */
[----:B------:R-:W-:Y:S02]  /*48e0*/  @!P0 FFMA.FTZ R0, R7, R22, R0 ;  /* 0x0000001607008223 */ /* 0x000fe40000010000 */
[C---:B------:R-:W-:Y:S02]  /*48f0*/  @!P0 FMUL.FTZ R7, R2.reuse, R35 ;  /* 0x0000002302078220 */ /* 0x040fe40000410000 */
[-C--:B------:R-:W-:Y:S01]  /*4900*/  @!P0 FMUL.FTZ R2, R2, R5.reuse ;  /* 0x0000000502028220 */ /* 0x080fe20000410000 */
[----:B------:R-:W-:Y:S01]  /*4910*/  @!P0 F2FP.BF16.PACK_AB R0, R0, R38 ;  /* 0x000000260000823e */ /* 0x000fe200000010ff */
[----:B------:R-:W-:Y:S02]  /*4920*/  @!P0 FFMA.FTZ R5, R3, R5, -R7 ;  /* 0x0000000503058223 */ /* 0x000fe40000010807 */
[----:B------:R-:W-:Y:S02]  /*4930*/  @!P0 FFMA.FTZ R2, R35, R3, R2 ;  /* 0x0000000323028223 */ /* 0x000fe40000010002 */
[----:B------:R-:W-:Y:S03]  /*4940*/  @!P0 IMAD.MOV.U32 R14, RZ, RZ, R0 ;  /* 0x000000ffff0e8224 */ /* 0x000fe600078e0000 */
[----:B------:R-:W-:Y:S04]  /*4950*/  @!P0 F2FP.BF16.PACK_AB R2, R2, R5 ;  /* 0x000000050202823e */ /* 0x000fe800000010ff */
[----:B------:R-:W-:Y:S05]  /*4960*/  @!P0 MOV R15, R2 ;  /* 0x00000002000f8202 */ /* 0x000fea0000000f00 */
[----:B------:R1:W-:Y:S02]  /*4970*/  STG.E.128 [R70.64], R12 ;  /* 0x0000000c46007986 */ /* 0x0003e4000c101d0c */
.L_x_1852:
[----:B------:R-:W-:Y:S05]  /*4980*/  BSYNC B0 ;  /* 0x0000000000007941 */ /* 0x000fea0003800000 */
.L_x_1851:
[----:B------:R-:W-:Y:S01]  /*4990*/  ISETP.GE.AND P0, PT, R144, c[0x0][0x1d4], PT ;  /* 0x0000750090007a0c */ /* 0x000fe20003f06270 */
[----:B------:R-:W-:Y:S01]  /*49a0*/  @!UPT UIADD3 URZ, URZ, URZ, URZ ;  /* 0x0000003f3f3ff290 */ /* 0x000fe2000fffe03f */
[----:B------:R-:W-:Y:S11]  /*49b0*/  BSSY B0, `(.L_x_1853) ;  /* 0x0000037000007945 */ /* 0x000ff60003800000 */
[----:B------:R-:W-:-:S05]  /*49c0*/  @P0 BRA `(.L_x_1854) ;  /* 0x0000035000000947 */ /* 0x000fca0003800000 */
[----:B------:R-:W-:Y:S01]  /*49d0*/  IADD3 R0, R142, 0x20, RZ ;  /* 0x000000208e007810 */ /* 0x000fe20007ffe0ff */
[----:B-1----:R-:W1:Y:S03]  /*49e0*/  LDS.128 R12, [R220+0xb880] ;  /* 0x00b88000dc0c7984 */ /* 0x002e660000000c00 */
[----:B------:R-:W-:Y:S11]  /*49f0*/  ISETP.GE.AND P0, PT, R0, c[0x0][0x27c], PT ;  /* 0x00009f0000007a0c */ /* 0x000ff60003f06270 */
[----:B------:R-:W-:Y:S02]  /*4a00*/  @!UPT UIADD3 URZ, URZ, URZ, URZ ;  /* 0x0000003f3f3ff290 */ /* 0x000fe4000fffe03f */
[----:B------:R-:W-:Y:S02]  /*4a10*/  @!P0 SHF.R.U64 R22, R40, 0x10, R41 ;  /* 0x0000001028168819 */ /* 0x000fe40000001229 */
[----:B------:R-:W-:Y:S02]  /*4a20*/  @!P0 SHF.R.U64 R3, R8, 0x10, R9 ;  /* 0x0000001008038819 */ /* 0x000fe40000001209 */
[----:B------:R-:W-:Y:S02]  /*4a30*/  @!P0 PRMT R22, R53, 0x5410, R22 ;  /* 0x0000541035168816 */ /* 0x000fe40000000016 */
[----:B------:R-:W-:Y:S02]  /*4a40*/  @!P0 PRMT R3, R23, 0x5410, R3 ;  /* 0x0000541017038816 */ /* 0x000fe40000000003 */
[----:B------:R-:W-:Y:S01]  /*4a50*/  @!P0 SHF.R.U32.HI R8, RZ, 0x10, R9 ;  /* 0x00000010ff088819 */ /* 0x000fe20000011609 */
[C---:B------:R-:W-:Y:S01]  /*4a60*/  @!P0 IMAD.U32 R7, R22.reuse, 0x10000, RZ ;  /* 0x0001000016078824 */ /* 0x040fe200078e00ff */
[----:B------:R-:W-:Y:S01]  /*4a70*/  @!P0 SHF.R.U32.HI R38, RZ, 0x10, R41 ;  /* 0x00000010ff268819 */ /* 0x000fe20000011629 */
[----:B------:R-:W-:Y:S01]  /*4a80*/  @!P0 IMAD.U32 R2, R3, 0x10000, RZ ;  /* 0x0001000003028824 */ /* 0x000fe200078e00ff */
[----:B------:R-:W-:Y:S02]  /*4a90*/  @!P0 PRMT R9, R23, 0x5432, R8 ;  /* 0x0000543217098816 */ /* 0x000fe40000000008 */
[----:B------:R-:W-:Y:S02]  /*4aa0*/  @!P0 LOP3.LUT R22, R22, 0xffff0000, RZ, 0xc0, !PT ;  /* 0xffff000016168812 */ /* 0x000fe400078ec0ff */
[----:B------:R-:W-:Y:S02]  /*4ab0*/  @!P0 LOP3.LUT R3, R3, 0xffff0000, RZ, 0xc0, !PT ;  /* 0xffff000003038812 */ /* 0x000fe400078ec0ff */
[----:B------:R-:W-:Y:S05]  /*4ac0*/  @!P0 PRMT R38, R53, 0x5432, R38 ;  /* 0x0000543235268816 */ /* 0x000fea0000000026 */
[----:B------:R-:W-:Y:S01]  /*4ad0*/  @!P0 IMAD.U32 R35, R38, 0x10000, RZ ;  /* 0x0001000026238824 */ /* 0x000fe200078e00ff */
[C---:B-1----:R-:W-:Y:S01]  /*4ae0*/  @!P0 LOP3.LUT R0, R12.reuse, 0xffff0000, RZ, 0xc0, !PT ;  /* 0xffff00000c008812 */ /* 0x042fe200078ec0ff */
[----:B------:R-:W-:Y:S01]  /*4af0*/  @!P0 IMAD.U32 R8, R12, 0x10000, RZ ;  /* 0x000100000c088824 */ /* 0x000fe200078e00ff */
[C---:B------:R-:W-:Y:S02]  /*4b00*/  @!P0 LOP3.LUT R5, R13.reuse, 0xffff0000, RZ, 0xc0, !PT ;  /* 0xffff00000d058812 */ /* 0x040fe400078ec0ff */
[----:B------:R-:W-:Y:S01]  /*4b10*/  @!P0 SHF.L.U32 R36, R14, 0x10, RZ ;  /* 0x000000100e248819 */ /* 0x000fe200000006ff */
[----:B------:R-:W-:Y:S01]  /*4b20*/  @!P0 FMUL.FTZ R23, R0, R7 ;  /* 0x0000000700178220 */ /* 0x000fe20000410000 */
[----:B------:R-:W-:Y:S01]  /*4b30*/  @!P0 LOP3.LUT R38, R38, 0xffff0000, RZ, 0xc0, !PT ;  /* 0xffff000026268812 */ /* 0x000fe200078ec0ff */
[-C--:B------:R-:W-:Y:S02]  /*4b40*/  @!P0 FMUL.FTZ R0, R0, R2.reuse ;  /* 0x0000000200008220 */ /* 0x080fe40000410000 */
[----:B------:R-:W-:Y:S01]  /*4b50*/  @!P0 FFMA.FTZ R41, R8, R2, -R23 ;  /* 0x0000000208298223 */ /* 0x000fe20000010817 */
[----:B------:R-:W-:Y:S01]  /*4b60*/  @!P0 SHF.L.U32 R23, R13, 0x10, RZ ;  /* 0x000000100d178819 */ /* 0x000fe200000006ff */
[----:B------:R-:W-:Y:S01]  /*4b70*/  @!P0 FFMA.FTZ R0, R7, R8, R0 ;  /* 0x0000000807008223 */ /* 0x000fe20000010000 */
[----:B------:R-:W-:Y:S01]  /*4b80*/  @!P0 LOP3.LUT R7, R14, 0xffff0000, RZ, 0xc0, !PT ;  /* 0xffff00000e078812 */ /* 0x000fe200078ec0ff */
[C---:B------:R-:W-:Y:S02]  /*4b90*/  @!P0 FMUL.FTZ R8, R5.reuse, R22 ;  /* 0x0000001605088220 */ /* 0x040fe40000410000 */
[----:B------:R-:W-:Y:S01]  /*4ba0*/  @!P0 FMUL.FTZ R2, R5, R3 ;  /* 0x0000000305028220 */ /* 0x000fe20000410000 */
[----:B------:R-:W-:Y:S01]  /*4bb0*/  @!P0 F2FP.BF16.PACK_AB R0, R0, R41 ;  /* 0x000000290000823e */ /* 0x000fe200000010ff */
[----:B------:R-:W-:Y:S01]  /*4bc0*/  @!P0 FFMA.FTZ R40, R23, R3, -R8 ;  /* 0x0000000317288223 */ /* 0x000fe20000010808 */
[----:B------:R-:W-:Y:S01]  /*4bd0*/  @!P0 LOP3.LUT R8, R15, 0xffff0000, RZ, 0xc0, !PT ;  /* 0xffff00000f088812 */ /* 0x000fe200078ec0ff */
[----:B------:R-:W-:Y:S02]  /*4be0*/  @!P0 IMAD.U32 R5, R9, 0x10000, RZ ;  /* 0x0001000009058824 */ /* 0x000fe400078e00ff */
[C---:B------:R-:W-:Y:S02]  /*4bf0*/  @!P0 FMUL.FTZ R39, R7.reuse, R35 ;  /* 0x0000002307278220 */ /* 0x040fe40000410000 */
[-C--:B------:R-:W-:Y:S02]  /*4c00*/  @!P0 FMUL.FTZ R3, R7, R5.reuse ;  /* 0x0000000507038220 */ /* 0x080fe40000410000 */
[----:B------:R-:W-:Y:S01]  /*4c10*/  @!P0 FFMA.FTZ R39, R36, R5, -R39 ;  /* 0x0000000524278223 */ /* 0x000fe20000010827 */
[----:B------:R-:W-:Y:S01]  /*4c20*/  @!P0 LOP3.LUT R5, R9, 0xffff0000, RZ, 0xc0, !PT ;  /* 0xffff000009058812 */ /* 0x000fe200078ec0ff */
[----:B------:R-:W-:Y:S02]  /*4c30*/  @!P0 IMAD.U32 R7, R15, 0x10000, RZ ;  /* 0x000100000f078824 */ /* 0x000fe400078e00ff */
[----:B------:R-:W-:Y:S02]  /*4c40*/  @!P0 FMUL.FTZ R9, R8, R38 ;  /* 0x0000002608098220 */ /* 0x000fe40000410000 */
[----:B------:R-:W-:Y:S02]  /*4c50*/  @!P0 FFMA.FTZ R2, R22, R23, R2 ;  /* 0x0000001716028223 */ /* 0x000fe40000010002 */
[-C--:B------:R-:W-:Y:S02]  /*4c60*/  @!P0 FFMA.FTZ R9, R7, R5.reuse, -R9 ;  /* 0x0000000507098223 */ /* 0x080fe40000010809 */
[----:B------:R-:W-:Y:S01]  /*4c70*/  @!P0 FMUL.FTZ R5, R8, R5 ;  /* 0x0000000508058220 */ /* 0x000fe20000410000 */
[----:B------:R-:W-:Y:S01]  /*4c80*/  @!P0 F2FP.BF16.PACK_AB R2, R2, R40 ;  /* 0x000000280202823e */ /* 0x000fe200000010ff */
[----:B------:R-:W-:Y:S02]  /*4c90*/  @!P0 FFMA.FTZ R3, R35, R36, R3 ;  /* 0x0000002423038223 */ /* 0x000fe40000010003 */
[----:B------:R-:W-:Y:S01]  /*4ca0*/  @!P0 FFMA.FTZ R5, R38, R7, R5 ;  /* 0x0000000726058223 */ /* 0x000fe20000010005 */
[----:B------:R-:W-:Y:S01]  /*4cb0*/  @!P0 MOV R13, R2 ;  /* 0x00000002000d8202 */ /* 0x000fe20000000f00 */
[----:B------:R-:W-:Y:S01]  /*4cc0*/  @!P0 IMAD.MOV.U32 R12, RZ, RZ, R0 ;  /* 0x000000ffff0c8224 */ /* 0x000fe200078e0000 */
[----:B------:R-:W-:Y:S02]  /*4cd0*/  @!P0 F2FP.BF16.PACK_AB R3, R3, R39 ;  /* 0x000000270303823e */ /* 0x000fe400000010ff */
[----:B------:R-:W-:Y:S03]  /*4ce0*/  @!P0 F2FP.BF16.PACK_AB R5, R5, R9 ;  /* 0x000000090505823e */ /* 0x000fe600000010ff */
[----:B------:R-:W-:Y:S01]  /*4cf0*/  @!P0 IMAD.MOV.U32 R14, RZ, RZ, R3 ;  /* 0x000000ffff0e8224 */ /* 0x000fe200078e0003 */
[----:B------:R-:W-:Y:S05]  /*4d00*/  @!P0 MOV R15, R5 ;  /* 0x00000005000f8202 */ /* 0x000fea0000000f00 */
[----:B------:R1:W-:Y:S02]  /*4d10*/  STG.E.128 [R70.64+0x80], R12 ;  /* 0x0000800c46007986 */ /* 0x0003e4000c101d0c */
.L_x_1854:
[----:B------:R-:W-:Y:S05]  /*4d20*/  BSYNC B0 ;  /* 0x0000000000007941 */ /* 0x000fea0003800000 */
.L_x_1853:
        /* <DEDUP_REMOVED lines=9> */
[--C-:B------:R-:W-:Y:S02]  /*4dc0*/  @!P0 SHF.R.U64 R0, R16, 0x10, R17.reuse ;  /* 0x0000001010008819 */ /* 0x100fe40000001211 */
[----:B------:R-:W-:Y:S02]  /*4dd0*/  @!P0 SHF.R.U32.HI R2, RZ, 0x10, R17 ;  /* 0x00000010ff028819 */ /* 0x000fe40000011611 */
[----:B------:R-:W-:Y:S02]  /*4de0*/  @!P0 PRMT R17, R56, 0x5410, R3 ;  /* 0x0000541038118816 */ /* 0x000fe40000000003 */
[C---:B------:R-:W-:Y:S02]  /*4df0*/  @!P0 PRMT R0, R30.reuse, 0x5432, R0 ;  /* 0x000054321e008816 */ /* 0x040fe40000000000 */
[----:B------:R-:W-:Y:S01]  /*4e00*/  @!P0 PRMT R8, R30, 0x5410, R2 ;  /* 0x000054101e088816 */ /* 0x000fe20000000002 */
[C---:B------:R-:W-:Y:S01]  /*4e10*/  @!P0 IMAD.U32 R9, R17.reuse, 0x10000, RZ ;  /* 0x0001000011098824 */ /* 0x040fe200078e00ff */
[----:B------:R-:W-:Y:S01]  /*4e20*/  @!P0 LOP3.LUT R17, R17, 0xffff0000, RZ, 0xc0, !PT ;  /* 0xffff000011118812 */ /* 0x000fe200078ec0ff */
[C---:B------:R-:W-:Y:S01]  /*4e30*/  @!P0 IMAD.U32 R5, R0.reuse, 0x10000, RZ ;  /* 0x0001000000058824 */ /* 0x040fe200078e00ff */
[----:B------:R-:W-:Y:S02]  /*4e40*/  @!P0 SHF.R.U32.HI R23, RZ, 0x10, R43 ;  /* 0x00000010ff178819 */ /* 0x000fe4000001162b */
[----:B------:R-:W-:Y:S02]  /*4e50*/  @!P0 LOP3.LUT R3, R0, 0xffff0000, RZ, 0xc0, !PT ;  /* 0xffff000000038812 */ /* 0x000fe400078ec0ff */
[----:B------:R-:W-:Y:S01]  /*4e60*/  @!P0 PRMT R23, R56, 0x5432, R23 ;  /* 0x0000543238178816 */ /* 0x000fe20000000017 */
[C---:B-1----:R-:W-:Y:S01]  /*4e70*/  @!P0 IMAD.U32 R16, R12.reuse, 0x10000, RZ ;  /* 0x000100000c108824 */ /* 0x042fe200078e00ff */
[C---:B------:R-:W-:Y:S02]  /*4e80*/  @!P0 LOP3.LUT R7, R13.reuse, 0xffff0000, RZ, 0xc0, !PT ;  /* 0xffff00000d078812 */ /* 0x040fe400078ec0ff */
[----:B------:R-:W-:Y:S02]  /*4e90*/  @!P0 LOP3.LUT R2, R12, 0xffff0000, RZ, 0xc0, !PT ;  /* 0xffff00000c028812 */ /* 0x000fe400078ec0ff */
[----:B------:R-:W-:Y:S01]  /*4ea0*/  @!P0 SHF.L.U32 R22, R13, 0x10, RZ ;  /* 0x000000100d168819 */ /* 0x000fe200000006ff */
[C---:B------:R-:W-:Y:S02]  /*4eb0*/  @!P0 FMUL.FTZ R35, R7.reuse, R17 ;  /* 0x0000001107238220 */ /* 0x040fe40000410000 */
[C---:B------:R-:W-:Y:S02]  /*4ec0*/  @!P0 FMUL.FTZ R0, R2.reuse, R5 ;  /* 0x0000000502008220 */ /* 0x040fe40000410000 */
[----:B------:R-:W-:Y:S02]  /*4ed0*/  @!P0 FMUL.FTZ R30, R2, R9 ;  /* 0x00000009021e8220 */ /* 0x000fe40000410000 */
[-C--:B------:R-:W-:Y:S01]  /*4ee0*/  @!P0 FMUL.FTZ R2, R7, R3.reuse ;  /* 0x0000000307028220 */ /* 0x080fe20000410000 */
[----:B------:R-:W-:Y:S01]  /*4ef0*/  @!P0 LOP3.LUT R7, R15, 0xffff0000, RZ, 0xc0, !PT ;  /* 0xffff00000f078812 */ /* 0x000fe200078ec0ff */
[----:B------:R-:W-:Y:S01]  /*4f00*/  @!P0 FFMA.FTZ R38, R22, R3, -R35 ;  /* 0x0000000316268223 */ /* 0x000fe20000010823 */
[----:B------:R-:W-:Y:S01]  /*4f10*/  @!P0 LOP3.LUT R3, R14, 0xffff0000, RZ, 0xc0, !PT ;  /* 0xffff00000e038812 */ /* 0x000fe200078ec0ff */
[----:B------:R-:W-:Y:S02]  /*4f20*/  @!P0 FFMA.FTZ R0, R9, R16, R0 ;  /* 0x0000001009008223 */ /* 0x000fe40000010000 */
[C---:B------:R-:W-:Y:S01]  /*4f30*/  @!P0 IMAD.U32 R9, R23.reuse, 0x10000, RZ ;  /* 0x0001000017098824 */ /* 0x040fe200078e00ff */
[----:B------:R-:W-:Y:S01]  /*4f40*/  @!P0 LOP3.LUT R23, R23, 0xffff0000, RZ, 0xc0, !PT ;  /* 0xffff000017178812 */ /* 0x000fe200078ec0ff */
[----:B------:R-:W-:Y:S01]  /*4f50*/  @!P0 FFMA.FTZ R39, R16, R5, -R30 ;  /* 0x0000000510278223 */ /* 0x000fe2000001081e */
[----:B------:R-:W-:Y:S01]  /*4f60*/  @!P0 SHF.L.U32 R5, R8, 0x10, RZ ;  /* 0x0000001008058819 */ /* 0x000fe200000006ff */
[----:B------:R-:W-:Y:S01]  /*4f70*/  @!P0 IMAD.U32 R16, R14, 0x10000, RZ ;  /* 0x000100000e108824 */ /* 0x000fe200078e00ff */
[----:B------:R-:W-:Y:S01]  /*4f80*/  @!P0 LOP3.LUT R8, R8, 0xffff0000, RZ, 0xc0, !PT ;  /* 0xffff000008088812 */ /* 0x000fe200078ec0ff */
[C---:B------:R-:W-:Y:S01]  /*4f90*/  @!P0 FMUL.FTZ R35, R3.reuse, R9 ;  /* 0x0000000903238220 */ /* 0x040fe20000410000 */
[----:B------:R-:W-:Y:S01]  /*4fa0*/  @!P0 F2FP.BF16.PACK_AB R0, R0, R39 ;  /* 0x000000270000823e */ /* 0x000fe200000010ff */
[----:B------:R-:W-:Y:S02]  /*4fb0*/  @!P0 FMUL.FTZ R3, R3, R5 ;  /* 0x0000000503038220 */ /* 0x000fe40000410000 */
[----:B------:R-:W-:Y:S02]  /*4fc0*/  @!P0 IMAD.U32 R30, R15, 0x10000, RZ ;  /* 0x000100000f1e8824 */ /* 0x000fe400078e00ff */
[C---:B------:R-:W-:Y:S02]  /*4fd0*/  @!P0 FMUL.FTZ R36, R7.reuse, R23 ;  /* 0x0000001707248220 */ /* 0x040fe40000410000 */
[----:B------:R-:W-:Y:S02]  /*4fe0*/  @!P0 FFMA.FTZ R35, R16, R5, -R35 ;  /* 0x0000000510238223 */ /* 0x000fe40000010823 */
[----:B------:R-:W-:Y:S02]  /*4ff0*/  @!P0 FMUL.FTZ R5, R7, R8 ;  /* 0x0000000807058220 */ /* 0x000fe40000410000 */
[----:B------:R-:W-:Y:S02]  /*5000*/  @!P0 FFMA.FTZ R2, R17, R22, R2 ;  /* 0x0000001611028223 */ /* 0x000fe40000010002 */
[----:B------:R-:W-:Y:S02]  /*5010*/  @!P0 FFMA.FTZ R3, R9, R16, R3 ;  /* 0x0000001009038223 */ /* 0x000fe40000010003 */
        /* <DEDUP_REMOVED lines=10> */
.L_x_1856:
[----:B------:R-:W-:Y:S05]  /*50c0*/  BSYNC B0 ;  /* 0x0000000000007941 */ /* 0x000fea0003800000 */
.L_x_1855:
[----:B------:R-:W-:Y:S11]  /*50d0*/  ISETP.GE.AND P0, PT, R234, c[0x0][0x1d4], PT ;  /* 0x00007500ea007a0c */ /* 0x000ff60003f06270 */
[----:B------:R-:W-:Y:S02]  /*50e0*/  @!UPT UIADD3 URZ, URZ, URZ, URZ ;  /* 0x0000003f3f3ff290 */ /* 0x000fe4000fffe03f */
        /* <DEDUP_REMOVED lines=8> */
[----:B------:R-:W-:Y:S02]  /*5170*/  @!P0 SHF.R.U32.HI R2, RZ, 0x10, R19 ;  /* 0x00000010ff028819 */ /* 0x000fe40000011613 */
[----:B------:R-:W-:Y:S01]  /*5180*/  @!P0 PRMT R0, R31, 0x5432, R0 ;  /* 0x000054321f008816 */ /* 0x000fe20000000000 */
[C---:B------:R-:W-:Y:S01]  /*5190*/  @!P0 IMAD.U32 R9, R17.reuse, 0x10000, RZ ;  /* 0x0001000011098824 */ /* 0x040fe200078e00ff */
[----:B------:R-:W-:Y:S02]  /*51a0*/  @!P0 SHF.R.U32.HI R3, RZ, 0x10, R45 ;  /* 0x00000010ff038819 */ /* 0x000fe4000001162d */
[----:B------:R-:W-:Y:S01]  /*51b0*/  @!P0 LOP3.LUT R17, R17, 0xffff0000, RZ, 0xc0, !PT ;  /* 0xffff000011118812 */ /* 0x000fe200078ec0ff */
[C---:B------:R-:W-:Y:S01]  /*51c0*/  @!P0 IMAD.U32 R5, R0.reuse, 0x10000, RZ ;  /* 0x0001000000058824 */ /* 0x040fe200078e00ff */
[----:B------:R-:W-:Y:S02]  /*51d0*/  @!P0 PRMT R8, R31, 0x5410, R2 ;  /* 0x000054101f088816 */ /* 0x000fe40000000002 */
[----:B------:R-:W-:Y:S02]  /*51e0*/  @!P0 PRMT R19, R57, 0x5432, R3 ;  /* 0x0000543239138816 */ /* 0x000fe40000000003 */
[----:B------:R-:W-:Y:S01]  /*51f0*/  @!P0 LOP3.LUT R3, R0, 0xffff0000, RZ, 0xc0, !PT ;  /* 0xffff000000038812 */ /* 0x000fe200078ec0ff */
        /* <DEDUP_REMOVED lines=37> */
.L_x_1850:
[----:B------:R-:W-:Y:S05]  /*5450*/  BSYNC B1 ;  /* 0x0000000000017941 */ /* 0x000fea0003800000 */
.L_x_1849:
        /* <DEDUP_REMOVED lines=13> */
[----:B------:R-:W-:Y:S01]  /*5530*/  @!P0 PRMT R7, R10, 0x5410, R2 ;  /* 0x000054100a078816 */ /* 0x000fe20000000002 */
[----:B------:R-:W-:Y:S01]  /*5540*/  @!P0 IMAD.U32 R8, R0, 0x10000, RZ ;  /* 0x0001000000088824 */ /* 0x000fe200078e00ff */
[----:B------:R-:W-:Y:S01]  /*5550*/  @!P0 SHF.R.U32.HI R18, RZ, 0x10, R47 ;  /* 0x00000010ff128819 */ /* 0x000fe2000001162f */
[C---:B------:R-:W-:Y:S01]  /*5560*/  @!P0 IMAD.U32 R9, R16.reuse, 0x10000, RZ ;  /* 0x0001000010098824 */ /* 0x040fe200078e00ff */
[----:B------:R-:W-:Y:S02]  /*5570*/  @!P0 LOP3.LUT R16, R16, 0xffff0000, RZ, 0xc0, !PT ;  /* 0xffff000010108812 */ /* 0x000fe400078ec0ff */
[----:B------:R-:W-:Y:S02]  /*5580*/  @!P0 LOP3.LUT R5, R0, 0xffff0000, RZ, 0xc0, !PT ;  /* 0xffff000000058812 */ /* 0x000fe400078ec0ff */
[----:B------:R-:W-:Y:S01]  /*5590*/  @!P0 PRMT R18, R58, 0x5432, R18 ;  /* 0x000054323a128816 */ /* 0x000fe20000000012 */
        /* <DEDUP_REMOVED lines=15> */
[----:B------:R-:W-:Y:S01]  /*5690*/  @!P0 IMAD.U32 R8, R7, 0x10000, RZ ;  /* 0x0001000007088824 */ /* 0x000fe200078e00ff */
[----:B------:R-:W-:Y:S01]  /*56a0*/  @!P0 F2FP.BF16.PACK_AB R0, R0, R23 ;  /* 0x000000170000823e */ /* 0x000fe200000010ff */
[----:B------:R-:W-:Y:S01]  /*56b0*/  @!P0 FFMA.FTZ R22, R17, R5, -R20 ;  /* 0x0000000511168223 */ /* 0x000fe20000010814 */
[----:B------:R-:W-:Y:S01]  /*56c0*/  @!P0 LOP3.LUT R5, R15, 0xffff0000, RZ, 0xc0, !PT ;  /* 0xffff00000f058812 */ /* 0x000fe200078ec0ff */
[----:B------:R-:W-:Y:S01]  /*56d0*/  @!P0 FMUL.FTZ R20, R3, R9 ;  /* 0x0000000903148220 */ /* 0x000fe20000410000 */
[----:B------:R-:W-:Y:S01]  /*56e0*/  @!P0 LOP3.LUT R7, R7, 0xffff0000, RZ, 0xc0, !PT ;  /* 0xffff000007078812 */ /* 0x000fe200078ec0ff */
[----:B------:R-:W-:Y:S02]  /*56f0*/  @!P0 FMUL.FTZ R3, R3, R8 ;  /* 0x0000000803038220 */ /* 0x000fe40000410000 */
[C---:B------:R-:W-:Y:S02]  /*5700*/  @!P0 FMUL.FTZ R21, R5.reuse, R18 ;  /* 0x0000001205158220 */ /* 0x040fe40000410000 */
[----:B------:R-:W-:Y:S02]  /*5710*/  @!P0 FMUL.FTZ R5, R5, R7 ;  /* 0x0000000705058220 */ /* 0x000fe40000410000 */
[----:B------:R-:W-:Y:S02]  /*5720*/  @!P0 FFMA.FTZ R2, R16, R17, R2 ;  /* 0x0000001110028223 */ /* 0x000fe40000010002 */
[----:B------:R-:W-:Y:S02]  /*5730*/  @!P0 FFMA.FTZ R3, R9, R10, R3 ;  /* 0x0000000a09038223 */ /* 0x000fe40000010003 */
[----:B------:R-:W-:Y:S01]  /*5740*/  @!P0 FFMA.FTZ R20, R10, R8, -R20 ;  /* 0x000000080a148223 */ /* 0x000fe20000010814 */
[----:B------:R-:W-:Y:S01]  /*5750*/  @!P0 F2FP.BF16.PACK_AB R2, R2, R22 ;  /* 0x000000160202823e */ /* 0x000fe200000010ff */
[----:B------:R-:W-:Y:S02]  /*5760*/  @!P0 FFMA.FTZ R21, R19, R7, -R21 ;  /* 0x0000000713158223 */ /* 0x000fe40000010815 */
        /* <DEDUP_REMOVED lines=8> */
.L_x_1859:
[----:B------:R-:W-:Y:S05]  /*57f0*/  BSYNC B0 ;  /* 0x0000000000007941 */ /* 0x000fea0003800000 */
.L_x_1858:
        /* <DEDUP_REMOVED lines=10> */
[C---:B------:R-:W-:Y:S02]  /*58a0*/  @!P0 PRMT R16, R59.reuse, 0x5410, R16 ;  /* 0x000054103b108816 */ /* 0x040fe40000000010 */
[----:B------:R-:W-:Y:S02]  /*58b0*/  @!P0 SHF.R.U32.HI R2, RZ, 0x10, R25 ;  /* 0x00000010ff028819 */ /* 0x000fe40000011619 */
[----:B------:R-:W-:Y:S01]  /*58c0*/  @!P0 PRMT R0, R32, 0x5432, R0 ;  /* 0x0000543220008816 */ /* 0x000fe20000000000 */
[C---:B------:R-:W-:Y:S01]  /*58d0*/  @!P0 IMAD.U32 R9, R16.reuse, 0x10000, RZ ;  /* 0x0001000010098824 */ /* 0x040fe200078e00ff */
[----:B------:R-:W-:Y:S02]  /*58e0*/  @!P0 LOP3.LUT R16, R16, 0xffff0000, RZ, 0xc0, !PT ;  /* 0xffff000010108812 */ /* 0x000fe400078ec0ff */
[----:B------:R-:W-:Y:S01]  /*58f0*/  @!P0 PRMT R8, R32, 0x5410, R2 ;  /* 0x0000541020088816 */ /* 0x000fe20000000002 */
        /* <DEDUP_REMOVED lines=24> */
[-C--:B------:R-:W-:Y:S02]  /*5a80*/  @!P0 FMUL.FTZ R3, R3, R5.reuse ;  /* 0x0000000503038220 */ /* 0x080fe40000410000 */
        /* <DEDUP_REMOVED lines=16> */
.L_x_1861:
[----:B------:R-:W-:Y:S05]  /*5b90*/  BSYNC B0 ;  /* 0x0000000000007941 */ /* 0x000fea0003800000 */
.L_x_1860:
        /* <DEDUP_REMOVED lines=10> */
[----:B------:R-:W-:Y:S02]  /*5c40*/  @!P0 PRMT R16, R60, 0x5410, R16 ;  /* 0x000054103c108816 */ /* 0x000fe40000000010 */
[----:B------:R-:W-:Y:S02]  /*5c50*/  @!P0 SHF.R.U32.HI R2, RZ, 0x10, R27 ;  /* 0x00000010ff028819 */ /* 0x000fe4000001161b */
[C---:B------:R-:W-:Y:S01]  /*5c60*/  @!P0 PRMT R0, R33.reuse, 0x5432, R0 ;  /* 0x0000543221008816 */ /* 0x040fe20000000000 */
        /* <DEDUP_REMOVED lines=44> */
.L_x_1863:
[----:B------:R-:W-:Y:S05]  /*5f30*/  BSYNC B0 ;  /* 0x0000000000007941 */ /* 0x000fea0003800000 */
.L_x_1862:
        /* <DEDUP_REMOVED lines=57> */
.L_x_1844:
        /* <DEDUP_REMOVED lines=21> */
[----:B------:R-:W-:Y:S01]  /*6420*/  CS2R R50, SRZ ;  /* 0x0000000000327805 */ /* 0x000fe2000001ff00 */
[----:B------:R-:W-:Y:S01]  /*6430*/  CS2R R48, SRZ ;  /* 0x0000000000307805 */ /* 0x000fe2000001ff00 */
        /* <DEDUP_REMOVED lines=13> */
.L_x_1865:
[----:B------:R-:W-:Y:S05]  /*6510*/  BSYNC B0 ;  /* 0x0000000000007941 */ /* 0x000fea0003800000 */
.L_x_1864:
[----:B-----5:R-:W-:Y:S01]  /*6520*/  MOV R0, R21 ;  /* 0x0000001500007202 */ /* 0x020fe20000000f00 */
[----:B------:R-:W-:Y:S01]  /*6530*/  IMAD.MOV.U32 R5, RZ, RZ, R22 ;  /* 0x000000ffff057224 */ /* 0x000fe200078e0016 */
[----:B------:R-:W-:Y:S01]  /*6540*/  ISETP.GE.AND P6, PT, R153, R77, PT ;  /* 0x0000004d9900720c */ /* 0x000fe20003fc6270 */
[----:B-1----:R-:W-:Y:S01]  /*6550*/  IMAD.MOV.U32 R3, RZ, RZ, R23 ;  /* 0x000000ffff037224 */ /* 0x002fe200078e0017 */
        /* <DEDUP_REMOVED lines=54> */
.L_x_1867:
[----:B------:R-:W-:Y:S05]  /*68c0*/  BSYNC B0 ;  /* 0x0000000000007941 */ /* 0x000fea0003800000 */
.L_x_1866:
[----:B-----5:R-:W-:Y:S01]  /*68d0*/  MOV R0, R29 ;  /* 0x0000001d00007202 */ /* 0x020fe20000000f00 */
[----:B------:R-:W-:Y:S01]  /*68e0*/  IMAD.MOV.U32 R5, RZ, RZ, R30 ;  /* 0x000000ffff057224 */ /* 0x000fe200078e001e */
[----:B------:R-:W-:Y:S01]  /*68f0*/  IADD3 R67, -R68, c[0x0][0x1d4], RZ ;  /* 0x0000750044437a10 */ /* 0x000fe20007ffe1ff */
[----:B-1----:R-:W-:Y:S01]  /*6900*/  IMAD.MOV.U32 R3, RZ, RZ, R31 ;  /* 0x000000ffff037224 */ /* 0x002fe200078e001f */
        /* <DEDUP_REMOVED lines=24> */
[----:B------:R-:W-:Y:S01]  /*6a90*/  BSSY B0, `(.L_x_1870) ;  /* 0x0000082000007945 */ /* 0x000fe20003800000 */
[----:B------:R-:W-:Y:S03]  /*6aa0*/  SHF.R.U32.HI R154, RZ, 0x3, R242 ;  /* 0x00000003ff9a7819 */ /* 0x000fe600000116f2 */
[----:B------:R-:W-:Y:S01]  /*6ab0*/  IMAD.X R73, R76, 0x1, R112, P0 ;  /* 0x000000014c497824 */ /* 0x000fe200000e0670 */
[----:B------:R-:W-:Y:S11]  /*6ac0*/  ISETP.GE.AND P0, PT, R140, c[0x0][0x1d4], PT ;  /* 0x000075008c007a0c */ /* 0x000ff60003f06270 */
[----:B------:R-:W-:Y:S02]  /*6ad0*/  @!UPT UIADD3 URZ, URZ, URZ, URZ ;  /* 0x0000003f3f3ff290 */ /* 0x000fe4000fffe03f */
[----:B------:R-:W-:-:S05]  /*6ae0*/  @P0 BRA `(.L_x_1871) ;  /* 0x000007c000000947 */ /* 0x000fca0003800000 */
[----:B------:R-:W-:Y:S01]  /*6af0*/  SEL R0, R68, R67, !P1 ;  /* 0x0000004344007207 */ /* 0x000fe20004800000 */
[----:B------:R-:W1:Y:S01]  /*6b00*/  LDS.128 R44, [R116+0xa080] ;  /* 0x00a08000742c7984 */ /* 0x000e620000000c00 */
[----:B------:R-:W-:Y:S02]  /*6b10*/  ISETP.GE.AND P0, PT, R140, c[0x0][0x27c], PT ;  /* 0x00009f008c007a0c */ /* 0x000fe40003f06270 */
[----:B------:R-:W-:Y:S04]  /*6b20*/  SHF.R.S32.HI R2, RZ, 0x1f, R0 ;  /* 0x0000001fff027819 */ /* 0x000fe80000011400 */
[----:B------:R-:W-:Y:S04]  /*6b30*/  LEA.HI R0, R2, R0, RZ, 0x4 ;  /* 0x0000000002007211 */ /* 0x000fe800078f20ff */
[----:B------:R-:W-:Y:S03]  /*6b40*/  LEA.HI.SX32 R0, R0, R66, 0x1c ;  /* 0x0000004200007211 */ /* 0x000fe600078fe2ff */
[----:B------:R-:W-:Y:S02]  /*6b50*/  @!P0 SHF.R.U32.HI R5, RZ, 0x10, R41 ;  /* 0x00000010ff058819 */ /* 0x000fe40000011629 */
[----:B------:R-:W-:Y:S01]  /*6b60*/  IMAD.SHL.U32 R70, R0, 0x8, RZ ;  /* 0x0000000800467824 */ /* 0x000fe200078e00ff */
[----:B------:R-:W-:Y:S02]  /*6b70*/  SHF.R.S32.HI R2, RZ, 0x1f, R0 ;  /* 0x0000001fff027819 */ /* 0x000fe40000011400 */
[----:B------:R-:W-:Y:S02]  /*6b80*/  @!P0 SHF.R.U64 R3, R12, 0x10, R13 ;  /* 0x000000100c038819 */ /* 0x000fe4000000120d */
[----:B------:R-:W-:Y:S02]  /*6b90*/  LEA.HI R2, R2, R0, RZ, 0x3 ;  /* 0x0000000002027211 */ /* 0x000fe400078f18ff */
[----:B------:R-:W-:Y:S02]  /*6ba0*/  @!P0 PRMT R3, R7, 0x5432, R3 ;  /* 0x0000543207038816 */ /* 0x000fe40000000003 */
[----:B------:R-:W-:Y:S02]  /*6bb0*/  SHF.R.S32.HI R0, RZ, 0x3, R2 ;  /* 0x00000003ff007819 */ /* 0x000fe40000011402 */
[----:B------:R-:W-:Y:S03]  /*6bc0*/  LOP3.LUT R2, R242, 0x38, R70, 0xf8, !PT ;  /* 0x00000038f2027812 */ /* 0x000fe600078ef846 */
[----:B------:R-:W-:Y:S01]  /*6bd0*/  IMAD R0, R0, 0xc00, R6 ;  /* 0x00000c0000007824 */ /* 0x000fe200078e0206 */
[----:B------:R-:W-:Y:S05]  /*6be0*/  LOP3.LUT R2, R2, R154, RZ, 0x3c, !PT ;  /* 0x0000009a02027212 */ /* 0x000fea00078e3cff */
[----:B------:R-:W-:Y:S01]  /*6bf0*/  IMAD.IADD R0, R0, 0x1, R2 ;  /* 0x0000000100007824 */ /* 0x000fe200078e0202 */
[----:B------:R-:W-:Y:S03]  /*6c00*/  @!P0 SHF.R.U64 R2, R40, 0x10, R41 ;  /* 0x0000001028028819 */ /* 0x000fe60000001229 */
[----:B------:R-:W-:Y:S01]  /*6c10*/  IMAD.SHL.U32 R0, R0, 0x2, RZ ;  /* 0x0000000200007824 */ /* 0x000fe200078e00ff */
[----:B------:R-:W-:Y:S01]  /*6c20*/  @!P0 PRMT R12, R9, 0x5410, R2 ;  /* 0x00005410090c8816 */ /* 0x000fe20000000002 */
[C---:B------:R-:W-:Y:S01]  /*6c30*/  @!P0 IMAD.U32 R2, R3.reuse, 0x10000, RZ ;  /* 0x0001000003028824 */ /* 0x040fe200078e00ff */
[----:B------:R-:W-:Y:S02]  /*6c40*/  @!P0 LOP3.LUT R3, R3, 0xffff0000, RZ, 0xc0, !PT ;  /* 0xffff000003038812 */ /* 0x000fe400078ec0ff */
[----:B------:R2:W3:Y:S02]  /*6c50*/  LDS.128 R16, [R0+0xa080] ;  /* 0x00a0800000107984 */ /* 0x0004e40000000c00 */
[----:B--2---:R-:W-:Y:S02]  /*6c60*/  @!P0 SHF.R.U32.HI R0, RZ, 0x10, R13 ;  /* 0x00000010ff008819 */ /* 0x004fe4000001160d */
[----:B------:R-:W-:Y:S01]  /*6c70*/  @!P0 PRMT R13, R9, 0x5432, R5 ;  /* 0x00005432090d8816 */ /* 0x000fe20000000005 */
[----:B-1----:R-:W-:Y:S01]  /*6c80*/  @!P0 IMAD.U32 R9, R44, 0x10000, RZ ;  /* 0x000100002c098824 */ /* 0x002fe200078e00ff */
[----:B------:R-:W-:Y:S01]  /*6c90*/  @!P0 PRMT R5, R7, 0x5410, R0 ;  /* 0x0000541007058816 */ /* 0x000fe20000000000 */
[----:B------:R-:W-:Y:S02]  /*6ca0*/  @!P0 IMAD.U32 R7, R12, 0x10000, RZ ;  /* 0x000100000c078824 */ /* 0x000fe400078e00ff */
[----:B---3--:R-:W-:Y:S04]  /*6cb0*/  @!P0 IMAD.U32 R0, R16, 0x10000, RZ ;  /* 0x0001000010008824 */ /* 0x008fe800078e00ff */
[C---:B------:R-:W-:Y:S02]  /*6cc0*/  @!P0 FMUL.FTZ R40, R0.reuse, R7 ;  /* 0x0000000700288220 */ /* 0x040fe40000410000 */
[-C--:B------:R-:W-:Y:S02]  /*6cd0*/  @!P0 FMUL.FTZ R0, R0, R2.reuse ;  /* 0x0000000200008220 */ /* 0x080fe40000410000 */
[----:B------:R-:W-:Y:S01]  /*6ce0*/  @!P0 FFMA.FTZ R40, R9, R2, -R40 ;  /* 0x0000000209288223 */ /* 0x000fe20000010828 */
[----:B------:R-:W-:Y:S01]  /*6cf0*/  @!P0 LOP3.LUT R2, R16, 0xffff0000, RZ, 0xc0, !PT ;  /* 0xffff000010028812 */ /* 0x000fe200078ec0ff */
[----:B------:R-:W-:Y:S01]  /*6d00*/  @!P0 FFMA.FTZ R0, R7, R9, R0 ;  /* 0x0000000907008223 */ /* 0x000fe20000010000 */
[----:B------:R-:W-:Y:S02]  /*6d10*/  @!P0 LOP3.LUT R7, R12, 0xffff0000, RZ, 0xc0, !PT ;  /* 0xffff00000c078812 */ /* 0x000fe400078ec0ff */
[----:B------:R-:W-:Y:S03]  /*6d20*/  @!P0 LOP3.LUT R9, R44, 0xffff0000, RZ, 0xc0, !PT ;  /* 0xffff00002c098812 */ /* 0x000fe600078ec0ff */
[C---:B------:R-:W-:Y:S02]  /*6d30*/  @!P0 FMUL.FTZ R12, R2.reuse, R7 ;  /* 0x00000007020c8220 */ /* 0x040fe40000410000 */
[-C--:B------:R-:W-:Y:S02]  /*6d40*/  @!P0 FMUL.FTZ R2, R2, R3.reuse ;  /* 0x0000000302028220 */ /* 0x080fe40000410000 */
[----:B------:R-:W-:Y:S02]  /*6d50*/  @!P0 FFMA.FTZ R12, R9, R3, -R12 ;  /* 0x00000003090c8223 */ /* 0x000fe4000001080c */
[----:B------:R-:W-:Y:S02]  /*6d60*/  @!P0 FFMA.FTZ R2, R7, R9, R2 ;  /* 0x0000000907028223 */ /* 0x000fe40000010002 */
[----:B------:R-:W-:Y:S01]  /*6d70*/  @!P0 IMAD.U32 R3, R13, 0x10000, RZ ;  /* 0x000100000d038824 */ /* 0x000fe200078e00ff */
[----:B------:R-:W-:Y:S01]  /*6d80*/  @!P0 F2FP.BF16.PACK_AB R40, R12, R40 ;  /* 0x000000280c28823e */ /* 0x000fe200000010ff */
[----:B------:R-:W-:Y:S01]  /*6d90*/  @!P0 IMAD.U32 R7, R45, 0x10000, RZ ;  /* 0x000100002d078824 */ /* 0x000fe200078e00ff */
[----:B------:R-:W-:Y:S01]  /*6da0*/  @!P0 F2FP.BF16.PACK_AB R41, R2, R0 ;  /* 0x000000000229823e */ /* 0x000fe200000010ff */
[----:B------:R-:W-:Y:S02]  /*6db0*/  @!P0 IMAD.U32 R0, R17, 0x10000, RZ ;  /* 0x0001000011008824 */ /* 0x000fe400078e00ff */
[----:B------:R-:W-:Y:S02]  /*6dc0*/  @!P0 IMAD.U32 R2, R5, 0x10000, RZ ;  /* 0x0001000005028824 */ /* 0x000fe400078e00ff */
[C---:B------:R-:W-:Y:S02]  /*6dd0*/  @!P0 FMUL.FTZ R9, R0.reuse, R3 ;  /* 0x0000000300098220 */ /* 0x040fe40000410000 */
[-C--:B------:R-:W-:Y:S02]  /*6de0*/  @!P0 FMUL.FTZ R0, R0, R2.reuse ;  /* 0x0000000200008220 */ /* 0x080fe40000410000 */
[----:B------:R-:W-:Y:S01]  /*6df0*/  @!P0 FFMA.FTZ R71, R7, R2, -R9 ;  /* 0x0000000207478223 */ /* 0x000fe20000010809 */
[----:B------:R-:W-:Y:S01]  /*6e00*/  @!P0 LOP3.LUT R2, R17, 0xffff0000, RZ, 0xc0, !PT ;  /* 0xffff000011028812 */ /* 0x000fe200078ec0ff */
[----:B------:R-:W-:Y:S01]  /*6e10*/  @!P0 FFMA.FTZ R0, R3, R7, R0 ;  /* 0x0000000703008223 */ /* 0x000fe20000010000 */
[----:B------:R-:W-:Y:S01]  /*6e20*/  @!P0 LOP3.LUT R7, R13, 0xffff0000, RZ, 0xc0, !PT ;  /* 0xffff00000d078812 */ /* 0x000fe200078ec0ff */
[----:B------:R-:W-:Y:S01]  /*6e30*/  @!P0 IMAD.MOV.U32 R44, RZ, RZ, R40 ;  /* 0x000000ffff2c8224 */ /* 0x000fe200078e0028 */
[----:B------:R-:W-:Y:S01]  /*6e40*/  @!P0 LOP3.LUT R9, R45, 0xffff0000, RZ, 0xc0, !PT ;  /* 0xffff00002d098812 */ /* 0x000fe200078ec0ff */
[----:B------:R-:W-:Y:S01]  /*6e50*/  @!P0 IMAD.U32 R13, R46, 0x10000, RZ ;  /* 0x000100002e0d8824 */ /* 0x000fe200078e00ff */
[----:B------:R-:W-:Y:S01]  /*6e60*/  @!P0 LOP3.LUT R3, R5, 0xffff0000, RZ, 0xc0, !PT ;  /* 0xffff000005038812 */ /* 0x000fe200078ec0ff */
[----:B------:R-:W-:Y:S02]  /*6e70*/  @!P0 FMUL.FTZ R5, R2, R7 ;  /* 0x0000000702058220 */ /* 0x000fe40000410000 */
[----:B------:R-:W-:Y:S02]  /*6e80*/  @!P0 IMAD.MOV.U32 R16, RZ, RZ, R41 ;  /* 0x000000ffff108224 */ /* 0x000fe400078e0029 */
[-C--:B------:R-:W-:Y:S01]  /*6e90*/  @!P0 FFMA.FTZ R12, R9, R3.reuse, -R5 ;  /* 0x00000003090c8223 */ /* 0x080fe20000010805 */
[----:B------:R-:W-:Y:S01]  /*6ea0*/  @!P0 SHF.R.U64 R5, R42, 0x10, R43 ;  /* 0x000000102a058819 */ /* 0x000fe2000000122b */
[----:B------:R-:W-:Y:S01]  /*6eb0*/  @!P0 FMUL.FTZ R2, R2, R3 ;  /* 0x0000000302028220 */ /* 0x000fe20000410000 */
[----:B------:R-:W-:Y:S02]  /*6ec0*/  @!P0 SHF.R.U64 R3, R14, 0x10, R15 ;  /* 0x000000100e038819 */ /* 0x000fe4000000120f */
[----:B------:R-:W-:Y:S01]  /*6ed0*/  @!P0 PRMT R14, R38, 0x5410, R5 ;  /* 0x00005410260e8816 */ /* 0x000fe20000000005 */
[----:B------:R-:W-:Y:S01]  /*6ee0*/  @!P0 FFMA.FTZ R2, R7, R9, R2 ;  /* 0x0000000907028223 */ /* 0x000fe20000010002 */
[----:B------:R-:W-:Y:S02]  /*6ef0*/  @!P0 F2FP.BF16.PACK_AB R5, R12, R71 ;  /* 0x000000470c05823e */ /* 0x000fe400000010ff */
[----:B------:R-:W-:Y:S01]  /*6f00*/  @!P0 PRMT R7, R8, 0x5410, R3 ;  /* 0x0000541008078816 */ /* 0x000fe20000000003 */
[----:B------:R-:W-:Y:S01]  /*6f10*/  @!P0 IMAD.U32 R12, R14, 0x10000, RZ ;  /* 0x000100000e0c8824 */ /* 0x000fe200078e00ff */
[----:B------:R-:W-:Y:S01]  /*6f20*/  @!P0 F2FP.BF16.PACK_AB R0, R2, R0 ;  /* 0x000000000200823e */ /* 0x000fe200000010ff */
[----:B------:R-:W-:Y:S01]  /*6f30*/  @!P0 IMAD.U32 R3, R18, 0x10000, RZ ;  /* 0x0001000012038824 */ /* 0x000fe200078e00ff */
[----:B------:R-:W-:Y:S01]  /*6f40*/  @!P0 SHF.R.U32.HI R9, RZ, 0x10, R15 ;  /* 0x00000010ff098819 */ /* 0x000fe2000001160f */
[----:B------:R-:W-:Y:S01]  /*6f50*/  @!P0 IMAD.MOV.U32 R45, RZ, RZ, R5 ;  /* 0x000000ffff2d8224 */ /* 0x000fe200078e0005 */
[----:B------:R-:W-:Y:S01]  /*6f60*/  @!P0 SHF.R.U32.HI R15, RZ, 0x10, R43 ;  /* 0x00000010ff0f8819 */ /* 0x000fe2000001162b */
[C---:B------:R-:W-:Y:S01]  /*6f70*/  @!P0 IMAD.U32 R5, R7.reuse, 0x10000, RZ ;  /* 0x0001000007058824 */ /* 0x040fe200078e00ff */
[----:B------:R-:W-:Y:S01]  /*6f80*/  @!P0 LOP3.LUT R7, R7, 0xffff0000, RZ, 0xc0, !PT ;  /* 0xffff000007078812 */ /* 0x000fe200078ec0ff */
[C---:B------:R-:W-:Y:S01]  /*6f90*/  @!P0 FMUL.FTZ R40, R3.reuse, R12 ;  /* 0x0000000c03288220 */ /* 0x040fe20000410000 */
[----:B------:R-:W-:Y:S01]  /*6fa0*/  @!P0 PRMT R9, R8, 0x5432, R9 ;  /* 0x0000543208098816 */ /* 0x000fe20000000009 */
[-C--:B------:R-:W-:Y:S02]  /*6fb0*/  @!P0 FMUL.FTZ R3, R3, R5.reuse ;  /* 0x0000000503038220 */ /* 0x080fe40000410000 */
[----:B------:R-:W-:Y:S01]  /*6fc0*/  @!P0 FFMA.FTZ R40, R13, R5, -R40 ;  /* 0x000000050d288223 */ /* 0x000fe20000010828 */
[----:B------:R-:W-:Y:S01]  /*6fd0*/  @!P0 LOP3.LUT R5, R18, 0xffff0000, RZ, 0xc0, !PT ;  /* 0xffff000012058812 */ /* 0x000fe200078ec0ff */
[----:B------:R-:W-:Y:S01]  /*6fe0*/  @!P0 FFMA.FTZ R3, R12, R13, R3 ;  /* 0x0000000d0c038223 */ /* 0x000fe20000010003 */
[----:B------:R-:W-:Y:S01]  /*6ff0*/  @!P0 LOP3.LUT R12, R14, 0xffff0000, RZ, 0xc0, !PT ;  /* 0xffff00000e0c8812 */ /* 0x000fe200078ec0ff */
[C---:B------:R-:W-:Y:S01]  /*7000*/  @!P0 IMAD.U32 R8, R9.reuse, 0x10000, RZ ;  /* 0x0001000009088824 */ /* 0x040fe200078e00ff */
[----:B------:R-:W-:Y:S01]  /*7010*/  @!P0 LOP3.LUT R13, R46, 0xffff0000, RZ, 0xc0, !PT ;  /* 0xffff00002e0d8812 */ /* 0x000fe200078ec0ff */
[----:B------:R-:W-:Y:S01]  /*7020*/  @!P0 IMAD.MOV.U32 R17, RZ, RZ, R0 ;  /* 0x000000ffff118224 */ /* 0x000fe200078e0000 */
[----:B------:R-:W-:Y:S01]  /*7030*/  @!P0 LOP3.LUT R9, R9, 0xffff0000, RZ, 0xc0, !PT ;  /* 0xffff000009098812 */ /* 0x000fe200078ec0ff */
[C---:B------:R-:W-:Y:S02]  /*7040*/  @!P0 FMUL.FTZ R14, R5.reuse, R12 ;  /* 0x0000000c050e8220 */ /* 0x040fe40000410000 */
[-C--:B------:R-:W-:Y:S02]  /*7050*/  @!P0 FMUL.FTZ R5, R5, R7.reuse ;  /* 0x0000000705058220 */ /* 0x080fe40000410000 */
[----:B------:R-:W-:Y:S01]  /*7060*/  @!P0 FFMA.FTZ R43, R13, R7, -R14 ;  /* 0x000000070d2b8223 */ /* 0x000fe2000001080e */
[----:B------:R-:W-:Y:S01]  /*7070*/  @!P0 PRMT R14, R38, 0x5432, R15 ;  /* 0x00005432260e8816 */ /* 0x000fe2000000000f */
[----:B------:R-:W-:Y:S02]  /*7080*/  @!P0 IMAD.U32 R7, R19, 0x10000, RZ ;  /* 0x0001000013078824 */ /* 0x000fe400078e00ff */
[----:B------:R-:W-:Y:S01]  /*7090*/  @!P0 FFMA.FTZ R5, R12, R13, R5 ;  /* 0x0000000d0c058223 */ /* 0x000fe20000010005 */
[----:B------:R-:W-:Y:S01]  /*70a0*/  @!P0 F2FP.BF16.PACK_AB R40, R43, R40 ;  /* 0x000000282b28823e */ /* 0x000fe200000010ff */
[----:B------:R-:W-:Y:S02]  /*70b0*/  @!P0 IMAD.U32 R12, R14, 0x10000, RZ ;  /* 0x000100000e0c8824 */ /* 0x000fe400078e00ff */
[----:B------:R-:W-:Y:S01]  /*70c0*/  @!P0 IMAD.U32 R13, R47, 0x10000, RZ ;  /* 0x000100002f0d8824 */ /* 0x000fe200078e00ff */
[----:B------:R-:W-:Y:S01]  /*70d0*/  @!P0 F2FP.BF16.PACK_AB R3, R5, R3 ;  /* 0x000000030503823e */ /* 0x000fe200000010ff */
        /* <DEDUP_REMOVED lines=8> */
[----:B------:R-:W-:Y:S02]  /*7160*/  @!P0 IMAD.MOV.U32 R18, RZ, RZ, R3 ;  /* 0x000000ffff128224 */ /* 0x000fe400078e0003 */
[C---:B------:R-:W-:Y:S02]  /*7170*/  @!P0 FMUL.FTZ R14, R8.reuse, R12 ;  /* 0x0000000c080e8220 */ /* 0x040fe40000410000 */
[-C--:B------:R-:W-:Y:S02]  /*7180*/  @!P0 FMUL.FTZ R8, R8, R9.reuse ;  /* 0x0000000908088220 */ /* 0x080fe40000410000 */
[----:B------:R-:W-:Y:S01]  /*7190*/  @!P0 FFMA.FTZ R38, R13, R9, -R14 ;  /* 0x000000090d268223 */ /* 0x000fe2000001080e */
[----:B------:R-:W-:Y:S01]  /*71a0*/  IADD3 R9, P4, P3, R78, R72, R97 ;  /* 0x000000484e097210 */ /* 0x000fe20007b9e061 */
[----:B------:R-:W-:Y:S03]  /*71b0*/  @!P0 FFMA.FTZ R8, R12, R13, R8 ;  /* 0x0000000d0c088223 */ /* 0x000fe60000010008 */
[----:B------:R-:W-:Y:S02]  /*71c0*/  IADD3.X R12, R80, R73, R99, P4, P3 ;  /* 0x00000049500c7210 */ /* 0x000fe400027e6463 */
[C---:B------:R-:W-:Y:S02]  /*71d0*/  LEA R14, P3, R9.reuse, c[0x0][0x1c8], 0x1 ;  /* 0x00007200090e7a11 */ /* 0x040fe400078608ff */
[----:B------:R-:W-:Y:S02]  /*71e0*/  @!P0 F2FP.BF16.PACK_AB R38, R38, R42 ;  /* 0x0000002a2626823e */ /* 0x000fe400000010ff */
[----:B------:R-:W-:Y:S02]  /*71f0*/  LEA.HI.X R15, R9, c[0x0][0x1cc], R12, 0x1, P3 ;  /* 0x00007300090f7a11 */ /* 0x000fe400018f0c0c */
[----:B------:R-:W-:Y:S01]  /*7200*/  ISETP.GE.AND P3, PT, R70, c[0x0][0x1d4], PT ;  /* 0x0000750046007a0c */ /* 0x000fe20003f66270 */
[----:B------:R-:W-:Y:S01]  /*7210*/  @!P0 IMAD.MOV.U32 R47, RZ, RZ, R38 ;  /* 0x000000ffff2f8224 */ /* 0x000fe200078e0026 */
[----:B------:R-:W-:Y:S04]  /*7220*/  @!P0 F2FP.BF16.PACK_AB R7, R8, R7 ;  /* 0x000000070807823e */ /* 0x000fe800000010ff */
[----:B------:R1:W-:Y:S01]  /*7230*/  STG.E.128 [R14.64], R44 ;  /* 0x0000002c0e007986 */ /* 0x0003e2000c101d0c */
[----:B------:R-:W-:Y:S06]  /*7240*/  @!P0 IMAD.MOV.U32 R19, RZ, RZ, R7 ;  /* 0x000000ffff138224 */ /* 0x000fec00078e0007 */
[--C-:B------:R-:W-:Y:S02]  /*7250*/  @!P3 SHF.R.S32.HI R12, RZ, 0x1f, R70.reuse ;  /* 0x0000001fff0cb819 */ /* 0x100fe40000011446 */
[----:B------:R-:W-:Y:S04]  /*7260*/  @!P3 IADD3 R9, P5, P4, R78, R72, R70 ;  /* 0x000000484e09b210 */ /* 0x000fe80007cbe046 */
[----:B------:R-:W-:Y:S02]  /*7270*/  @!P3 IADD3.X R13, R80, R73, R12, P5, P4 ;  /* 0x00000049500db210 */ /* 0x000fe40002fe840c */
[C---:B------:R-:W-:Y:S04]  /*7280*/  @!P3 LEA R12, P4, R9.reuse, c[0x0][0x1c8], 0x1 ;  /* 0x00007200090cba11 */ /* 0x040fe800078808ff */
[----:B------:R-:W-:Y:S05]  /*7290*/  @!P3 LEA.HI.X R13, R9, c[0x0][0x1cc], R13, 0x1, P4 ;  /* 0x00007300090dba11 */ /* 0x000fea00020f0c0d */
[----:B------:R1:W-:Y:S04]  /*72a0*/  @!P3 STG.E.128 [R12.64], R16 ;  /* 0x000000100c00b986 */ /* 0x0003e8000c101d0c */
.L_x_1871:
[----:B------:R-:W-:Y:S05]  /*72b0*/  BSYNC B0 ;  /* 0x0000000000007941 */ /* 0x000fea0003800000 */
.L_x_1870:
[----:B------:R-:W-:Y:S11]  /*72c0*/  ISETP.GE.AND P0, PT, R144, c[0x0][0x1d4], PT ;  /* 0x0000750090007a0c */ /* 0x000ff60003f06270 */
[----:B------:R-:W-:Y:S02]  /*72d0*/  @!UPT UIADD3 URZ, URZ, URZ, URZ ;  /* 0x0000003f3f3ff290 */ /* 0x000fe4000fffe03f */
[----:B------:R-:W-:-:S05]  /*72e0*/  @P0 BRA `(.L_x_1869) ;  /* 0x000007c000000947 */ /* 0x000fca0003800000 */
[----:B------:R-:W-:Y:S01]  /*72f0*/  SEL R0, R68, R67, !P2 ;  /* 0x0000004344007207 */ /* 0x000fe20005000000 */
[----:B------:R-:W2:Y:S01]  /*7300*/  LDS.128 R40, [R114+0xa080] ;  /* 0x00a0800072287984 */ /* 0x000ea20000000c00 */
[----:B------:R-:W-:Y:S02]  /*7310*/  ISETP.GE.AND P0, PT, R144, c[0x0][0x27c], PT ;  /* 0x00009f0090007a0c */ /* 0x000fe40003f06270 */
[----:B------:R-:W-:Y:S04]  /*7320*/  SHF.R.S32.HI R2, RZ, 0x1f, R0 ;  /* 0x0000001fff027819 */ /* 0x000fe80000011400 */
[----:B------:R-:W-:Y:S04]  /*7330*/  LEA.HI R0, R2, R0, RZ, 0x4 ;  /* 0x0000000002007211 */ /* 0x000fe800078f20ff */
[----:B------:R-:W-:Y:S03]  /*7340*/  LEA.HI.SX32 R0, R0, R65, 0x1c ;  /* 0x0000004100007211 */ /* 0x000fe600078fe2ff */
[----:B------:R-:W-:Y:S02]  /*7350*/  @!P0 SHF.R.U64 R9, R50, 0x10, R51 ;  /* 0x0000001032098819 */ /* 0x000fe40000001233 */
[----:B-1----:R-:W-:Y:S01]  /*7360*/  IMAD.SHL.U32 R44, R0, 0x8, RZ ;  /* 0x00000008002c7824 */ /* 0x002fe200078e00ff */
[----:B------:R-:W-:Y:S02]  /*7370*/  SHF.R.S32.HI R2, RZ, 0x1f, R0 ;  /* 0x0000001fff027819 */ /* 0x000fe40000011400 */
[----:B------:R-:W-:Y:S02]  /*7380*/  @!P0 SHF.R.U64 R7, R48, 0x10, R49 ;  /* 0x0000001030078819 */ /* 0x000fe40000001231 */
[----:B------:R-:W-:Y:S02]  /*7390*/  LEA.HI R2, R2, R0, RZ, 0x3 ;  /* 0x0000000002027211 */ /* 0x000fe400078f18ff */
[C---:B------:R-:W-:Y:S02]  /*73a0*/  @!P0 PRMT R17, R39.reuse, 0x5410, R7 ;  /* 0x0000541027118816 */ /* 0x040fe40000000007 */
[----:B------:R-:W-:Y:S02]  /*73b0*/  SHF.R.S32.HI R0, RZ, 0x3, R2 ;  /* 0x00000003ff007819 */ /* 0x000fe40000011402 */
[----:B------:R-:W-:Y:S02]  /*73c0*/  LOP3.LUT R2, R242, 0x38, R44, 0xf8, !PT ;  /* 0x00000038f2027812 */ /* 0x000fe400078ef82c */
[----:B------:R-:W-:Y:S01]  /*73d0*/  @!P0 SHF.R.U64 R3, R22, 0x10, R23 ;  /* 0x0000001016038819 */ /* 0x000fe20000001217 */
[----:B------:R-:W-:Y:S01]  /*73e0*/  IMAD R0, R0, 0xc00, R6 ;  /* 0x00000c0000007824 */ /* 0x000fe200078e0206 */
[----:B------:R-:W-:Y:S02]  /*73f0*/  LOP3.LUT R2, R2, R154, RZ, 0x3c, !PT ;  /* 0x0000009a02027212 */ /* 0x000fe400078e3cff */
[----:B------:R-:W-:Y:S02]  /*7400*/  @!P0 PRMT R22, R60, 0x5410, R9 ;  /* 0x000054103c168816 */ /* 0x000fe40000000009 */
[----:B------:R-:W-:Y:S01]  /*7410*/  @!P0 SHF.R.U32.HI R16, RZ, 0x10, R51 ;  /* 0x00000010ff108819 */ /* 0x000fe20000011633 */
[----:B------:R-:W-:Y:S01]  /*7420*/  IMAD.IADD R0, R0, 0x1, R2 ;  /* 0x0000000100007824 */ /* 0x000fe200078e0202 */
[----:B------:R-:W-:Y:S02]  /*7430*/  @!P0 SHF.R.U32.HI R5, RZ, 0x10, R23 ;  /* 0x00000010ff058819 */ /* 0x000fe40000011617 */
[----:B------:R-:W-:Y:S01]  /*7440*/  @!P0 PRMT R23, R60, 0x5432, R16 ;  /* 0x000054323c178816 */ /* 0x000fe20000000010 */
[----:B------:R-:W-:Y:S01]  /*7450*/  IMAD.SHL.U32 R12, R0, 0x2, RZ ;  /* 0x00000002000c7824 */ /* 0x000fe200078e00ff */
[--C-:B------:R-:W-:Y:S02]  /*7460*/  @!P0 SHF.R.U64 R2, R20, 0x10, R21.reuse ;  /* 0x0000001014028819 */ /* 0x100fe40000001215 */
[----:B------:R-:W-:Y:S02]  /*7470*/  @!P0 SHF.R.U32.HI R0, RZ, 0x10, R21 ;  /* 0x00000010ff008819 */ /* 0x000fe40000011615 */
[C---:B------:R-:W-:Y:S01]  /*7480*/  @!P0 PRMT R2, R10.reuse, 0x5432, R2 ;  /* 0x000054320a028816 */ /* 0x040fe20000000002 */
[----:B------:R-:W1:Y:S01]  /*7490*/  LDS.128 R12, [R12+0xa080] ;  /* 0x00a080000c0c7984 */ /* 0x000e620000000c00 */
[----:B------:R-:W-:Y:S02]  /*74a0*/  @!P0 SHF.R.U32.HI R8, RZ, 0x10, R49 ;  /* 0x00000010ff088819 */ /* 0x000fe40000011631 */
[----:B------:R-:W-:Y:S01]  /*74b0*/  @!P0 PRMT R7, R10, 0x5410, R0 ;  /* 0x000054100a078816 */ /* 0x000fe20000000000 */
[----:B--2---:R-:W-:Y:S01]  /*74c0*/  @!P0 IMAD.U32 R10, R40, 0x10000, RZ ;  /* 0x00010000280a8824 */ /* 0x004fe200078e00ff */
[----:B------:R-:W-:Y:S01]  /*74d0*/  @!P0 PRMT R20, R39, 0x5432, R8 ;  /* 0x0000543227148816 */ /* 0x000fe20000000008 */
[C---:B------:R-:W-:Y:S01]  /*74e0*/  @!P0 IMAD.U32 R8, R17.reuse, 0x10000, RZ ;  /* 0x0001000011088824 */ /* 0x040fe200078e00ff */
[----:B------:R-:W-:Y:S01]  /*74f0*/  @!P0 PRMT R9, R32, 0x5410, R3 ;  /* 0x0000541020098816 */ /* 0x000fe20000000003 */
[----:B------:R-:W-:Y:S01]  /*7500*/  @!P0 IMAD.U32 R3, R2, 0x10000, RZ ;  /* 0x0001000002038824 */ /* 0x000fe200078e00ff */
[----:B------:R-:W-:Y:S02]  /*7510*/  @!P0 PRMT R16, R32, 0x5432, R5 ;  /* 0x0000543220108816 */ /* 0x000fe40000000005 */
[----:B------:R-:W-:Y:S01]  /*7520*/  @!P0 LOP3.LUT R17, R17, 0xffff0000, RZ, 0xc0, !PT ;  /* 0xffff000011118812 */ /* 0x000fe200078ec0ff */
[C---:B-1----:R-:W-:Y:S01]  /*7530*/  @!P0 IMAD.U32 R0, R12.reuse, 0x10000, RZ ;  /* 0x000100000c008824 */ /* 0x042fe200078e00ff */
[----:B------:R-:W-:Y:S03]  /*7540*/  @!P0 LOP3.LUT R5, R12, 0xffff0000, RZ, 0xc0, !PT ;  /* 0xffff00000c058812 */ /* 0x000fe600078ec0ff */
[C---:B------:R-:W-:Y:S02]  /*7550*/  @!P0 FMUL.FTZ R18, R0.reuse, R8 ;  /* 0x0000000800128220 */ /* 0x040fe40000410000 */
[-C--:B------:R-:W-:Y:S02]  /*7560*/  @!P0 FMUL.FTZ R0, R0, R3.reuse ;  /* 0x0000000300008220 */ /* 0x080fe40000410000 */
[----:B------:R-:W-:Y:S02]  /*7570*/  @!P0 FFMA.FTZ R39, R10, R3, -R18 ;  /* 0x000000030a278223 */ /* 0x000fe40000010812 */
[----:B------:R-:W-:Y:S01]  /*7580*/  @!P0 FFMA.FTZ R0, R8, R10, R0 ;  /* 0x0000000a08008223 */ /* 0x000fe20000010000 */
[----:B------:R-:W-:Y:S01]  /*7590*/  @!P0 LOP3.LUT R10, R40, 0xffff0000, RZ, 0xc0, !PT ;  /* 0xffff0000280a8812 */ /* 0x000fe200078ec0ff */
[----:B------:R-:W-:Y:S01]  /*75a0*/  @!P0 FMUL.FTZ R19, R5, R17 ;  /* 0x0000001105138220 */ /* 0x000fe20000410000 */
[----:B------:R-:W-:Y:S01]  /*75b0*/  @!P0 LOP3.LUT R8, R2, 0xffff0000, RZ, 0xc0, !PT ;  /* 0xffff000002088812 */ /* 0x000fe200078ec0ff */
[C---:B------:R-:W-:Y:S01]  /*75c0*/  @!P0 IMAD.U32 R18, R20.reuse, 0x10000, RZ ;  /* 0x0001000014128824 */ /* 0x040fe200078e00ff */
[----:B------:R-:W-:Y:S01]  /*75d0*/  @!P0 LOP3.LUT R20, R20, 0xffff0000, RZ, 0xc0, !PT ;  /* 0xffff000014148812 */ /* 0x000fe200078ec0ff */
[----:B------:R-:W-:Y:S02]  /*75e0*/  @!P0 IMAD.U32 R3, R13, 0x10000, RZ ;  /* 0x000100000d038824 */ /* 0x000fe400078e00ff */
[-C--:B------:R-:W-:Y:S01]  /*75f0*/  @!P0 FMUL.FTZ R2, R5, R8.reuse ;  /* 0x0000000805028220 */ /* 0x080fe20000410000 */
[----:B------:R-:W-:Y:S01]  /*7600*/  @!P0 LOP3.LUT R5, R13, 0xffff0000, RZ, 0xc0, !PT ;  /* 0xffff00000d058812 */ /* 0x000fe200078ec0ff */
[----:B------:R-:W-:Y:S02]  /*7610*/  @!P0 FFMA.FTZ R45, R10, R8, -R19 ;  /* 0x000000080a2d8223 */ /* 0x000fe40000010813 */
        /* <DEDUP_REMOVED lines=9> */
[C---:B------:R-:W-:Y:S02]  /*76b0*/  @!P0 FMUL.FTZ R10, R5.reuse, R20 ;  /* 0x00000014050a8220 */ /* 0x040fe40000410000 */
[----:B------:R-:W-:Y:S01]  /*76c0*/  @!P0 IMAD.U32 R21, R22, 0x10000, RZ ;  /* 0x0001000016158824 */ /* 0x000fe200078e00ff */
[----:B------:R-:W-:Y:S01]  /*76d0*/  @!P0 F2FP.BF16.PACK_AB R0, R2, R0 ;  /* 0x000000000200823e */ /* 0x000fe200000010ff */
[----:B------:R-:W-:Y:S02]  /*76e0*/  @!P0 IMAD.U32 R7, R14, 0x10000, RZ ;  /* 0x000100000e078824 */ /* 0x000fe400078e00ff */
[-C--:B------:R-:W-:Y:S02]  /*76f0*/  @!P0 FMUL.FTZ R5, R5, R8.reuse ;  /* 0x0000000805058220 */ /* 0x080fe40000410000 */
[----:B------:R-:W-:Y:S02]  /*7700*/  @!P0 FFMA.FTZ R32, R17, R8, -R10 ;  /* 0x0000000811208223 */ /* 0x000fe4000001080a */
[----:B------:R-:W-:Y:S01]  /*7710*/  @!P0 FFMA.FTZ R3, R18, R19, R3 ;  /* 0x0000001312038223 */ /* 0x000fe20000010003 */
[----:B------:R-:W-:Y:S01]  /*7720*/  @!P0 LOP3.LUT R19, R22, 0xffff0000, RZ, 0xc0, !PT ;  /* 0xffff000016138812 */ /* 0x000fe200078ec0ff */
[----:B------:R-:W-:Y:S01]  /*7730*/  @!P0 IMAD.U32 R8, R9, 0x10000, RZ ;  /* 0x0001000009088824 */ /* 0x000fe200078e00ff */
[----:B------:R-:W-:Y:S01]  /*7740*/  @!P0 F2FP.BF16.PACK_AB R32, R32, R38 ;  /* 0x000000262020823e */ /* 0x000fe200000010ff */
[----:B------:R-:W-:Y:S02]  /*7750*/  @!P0 IMAD.U32 R18, R42, 0x10000, RZ ;  /* 0x000100002a128824 */ /* 0x000fe400078e00ff */
[C---:B------:R-:W-:Y:S02]  /*7760*/  @!P0 FMUL.FTZ R10, R7.reuse, R21 ;  /* 0x00000015070a8220 */ /* 0x040fe40000410000 */
[-C--:B------:R-:W-:Y:S02]  /*7770*/  @!P0 FMUL.FTZ R7, R7, R8.reuse ;  /* 0x0000000807078220 */ /* 0x080fe40000410000 */
[----:B------:R-:W-:Y:S01]  /*7780*/  @!P0 FFMA.FTZ R49, R18, R8, -R10 ;  /* 0x0000000812318223 */ /* 0x000fe2000001080a */
[----:B------:R-:W-:Y:S01]  /*7790*/  @!P0 LOP3.LUT R8, R14, 0xffff0000, RZ, 0xc0, !PT ;  /* 0xffff00000e088812 */ /* 0x000fe200078ec0ff */
[----:B------:R-:W-:Y:S01]  /*77a0*/  @!P0 FFMA.FTZ R5, R20, R17, R5 ;  /* 0x0000001114058223 */ /* 0x000fe20000010005 */
[----:B------:R-:W-:Y:S01]  /*77b0*/  @!P0 LOP3.LUT R10, R9, 0xffff0000, RZ, 0xc0, !PT ;  /* 0xffff0000090a8812 */ /* 0x000fe200078ec0ff */
[----:B------:R-:W-:Y:S01]  /*77c0*/  @!P0 FFMA.FTZ R7, R21, R18, R7 ;  /* 0x0000001215078223 */ /* 0x000fe20000010007 */
[----:B------:R-:W-:Y:S01]  /*77d0*/  @!P0 LOP3.LUT R17, R42, 0xffff0000, RZ, 0xc0, !PT ;  /* 0xffff00002a118812 */ /* 0x000fe200078ec0ff */
[C---:B------:R-:W-:Y:S01]  /*77e0*/  @!P0 FMUL.FTZ R20, R8.reuse, R19 ;  /* 0x0000001308148220 */ /* 0x040fe20000410000 */
[----:B------:R-:W-:Y:S01]  /*77f0*/  @!P0 F2FP.BF16.PACK_AB R3, R5, R3 ;  /* 0x000000030503823e */ /* 0x000fe200000010ff */
[-C--:B------:R-:W-:Y:S02]  /*7800*/  @!P0 FMUL.FTZ R8, R8, R10.reuse ;  /* 0x0000000a08088220 */ /* 0x080fe40000410000 */
[----:B------:R-:W-:Y:S02]  /*7810*/  @!P0 IMAD.U32 R18, R23, 0x10000, RZ ;  /* 0x0001000017128824 */ /* 0x000fe400078e00ff */
[----:B------:R-:W-:Y:S02]  /*7820*/  @!P0 IMAD.U32 R9, R15, 0x10000, RZ ;  /* 0x000100000f098824 */ /* 0x000fe400078e00ff */
[----:B------:R-:W-:Y:S01]  /*7830*/  @!P0 FFMA.FTZ R48, R17, R10, -R20 ;  /* 0x0000000a11308223 */ /* 0x000fe20000010814 */
[----:B------:R-:W-:Y:S01]  /*7840*/  @!P0 LOP3.LUT R20, R43, 0xffff0000, RZ, 0xc0, !PT ;  /* 0xffff00002b148812 */ /* 0x000fe200078ec0ff */
[----:B------:R-:W-:Y:S02]  /*7850*/  @!P0 FFMA.FTZ R8, R19, R17, R8 ;  /* 0x0000001113088223 */ /* 0x000fe40000010008 */
[C---:B------:R-:W-:Y:S01]  /*7860*/  @!P0 IMAD.U32 R10, R16.reuse, 0x10000, RZ ;  /* 0x00010000100a8824 */ /* 0x040fe200078e00ff */
[----:B------:R-:W-:Y:S01]  /*7870*/  @!P0 LOP3.LUT R16, R16, 0xffff0000, RZ, 0xc0, !PT ;  /* 0xffff000010108812 */ /* 0x000fe200078ec0ff */
[----:B------:R-:W-:Y:S01]  /*7880*/  @!P0 IMAD.U32 R17, R43, 0x10000, RZ ;  /* 0x000100002b118824 */ /* 0x000fe200078e00ff */
[----:B------:R-:W-:Y:S01]  /*7890*/  @!P0 F2FP.BF16.PACK_AB R7, R8, R7 ;  /* 0x000000070807823e */ /* 0x000fe200000010ff */
[C---:B------:R-:W-:Y:S02]  /*78a0*/  @!P0 FMUL.FTZ R19, R9.reuse, R18 ;  /* 0x0000001209138220 */ /* 0x040fe40000410000 */
[-C--:B------:R-:W-:Y:S02]  /*78b0*/  @!P0 FMUL.FTZ R9, R9, R10.reuse ;  /* 0x0000000a09098220 */ /* 0x080fe40000410000 */
[----:B------:R-:W-:Y:S01]  /*78c0*/  @!P0 FFMA.FTZ R47, R17, R10, -R19 ;  /* 0x0000000a112f8223 */ /* 0x000fe20000010813 */
[----:B------:R-:W-:Y:S01]  /*78d0*/  @!P0 LOP3.LUT R19, R23, 0xffff0000, RZ, 0xc0, !PT ;  /* 0xffff000017138812 */ /* 0x000fe200078ec0ff */
[----:B------:R-:W-:Y:S01]  /*78e0*/  @!P0 IMAD.MOV.U32 R40, RZ, RZ, R45 ;  /* 0x000000ffff288224 */ /* 0x000fe200078e002d */
[----:B------:R-:W-:Y:S01]  /*78f0*/  @!P0 LOP3.LUT R10, R15, 0xffff0000, RZ, 0xc0, !PT ;  /* 0xffff00000f0a8812 */ /* 0x000fe200078ec0ff */
[----:B------:R-:W-:Y:S02]  /*7900*/  @!P0 FFMA.FTZ R9, R18, R17, R9 ;  /* 0x0000001112098223 */ /* 0x000fe40000010009 */
[----:B------:R-:W-:Y:S02]  /*7910*/  @!P0 IMAD.MOV.U32 R41, RZ, RZ, R32 ;  /* 0x000000ffff298224 */ /* 0x000fe400078e0020 */
[C---:B------:R-:W-:Y:S02]  /*7920*/  @!P0 FMUL.FTZ R21, R10.reuse, R19 ;  /* 0x000000130a158220 */ /* 0x040fe40000410000 */
[-C--:B------:R-:W-:Y:S02]  /*7930*/  @!P0 FMUL.FTZ R10, R10, R16.reuse ;  /* 0x000000100a0a8220 */ /* 0x080fe40000410000 */
[----:B------:R-:W-:Y:S01]  /*7940*/  @!P0 FFMA.FTZ R46, R20, R16, -R21 ;  /* 0x00000010142e8223 */ /* 0x000fe20000010815 */
[----:B------:R-:W-:Y:S01]  /*7950*/  IADD3 R16, P4, P3, R78, R72, R96 ;  /* 0x000000484e107210 */ /* 0x000fe20007b9e060 */
[----:B------:R-:W-:Y:S02]  /*7960*/  @!P0 IMAD.MOV.U32 R12, RZ, RZ, R0 ;  /* 0x000000ffff0c8224 */ /* 0x000fe400078e0000 */
[----:B------:R-:W-:Y:S01]  /*7970*/  @!P0 IMAD.MOV.U32 R13, RZ, RZ, R3 ;  /* 0x000000ffff0d8224 */ /* 0x000fe200078e0003 */
[----:B------:R-:W-:Y:S01]  /*7980*/  IADD3.X R21, R80, R73, R98, P4, P3 ;  /* 0x0000004950157210 */ /* 0x000fe200027e6462 */
[----:B------:R-:W-:Y:S01]  /*7990*/  @!P0 IMAD.MOV.U32 R14, RZ, RZ, R7 ;  /* 0x000000ffff0e8224 */ /* 0x000fe200078e0007 */
[C---:B------:R-:W-:Y:S01]  /*79a0*/  LEA R38, P3, R16.reuse, c[0x0][0x1c8], 0x1 ;  /* 0x0000720010267a11 */ /* 0x040fe200078608ff */
[----:B------:R-:W-:Y:S03]  /*79b0*/  @!P0 FFMA.FTZ R10, R19, R20, R10 ;  /* 0x00000014130a8223 */ /* 0x000fe6000001000a */
[----:B------:R-:W-:Y:S02]  /*79c0*/  LEA.HI.X R39, R16, c[0x0][0x1cc], R21, 0x1, P3 ;  /* 0x0000730010277a11 */ /* 0x000fe400018f0c15 */
[----:B------:R-:W-:Y:S02]  /*79d0*/  ISETP.GE.AND P3, PT, R44, c[0x0][0x1d4], PT ;  /* 0x000075002c007a0c */ /* 0x000fe40003f66270 */
[----:B------:R-:W-:Y:S05]  /*79e0*/  @!P0 F2FP.BF16.PACK_AB R9, R10, R9 ;  /* 0x000000090a09823e */ /* 0x000fea00000010ff */
[----:B------:R-:W-:Y:S06]  /*79f0*/  @!P0 IMAD.MOV.U32 R15, RZ, RZ, R9 ;  /* 0x000000ffff0f8224 */ /* 0x000fec00078e0009 */
[--C-:B------:R-:W-:Y:S02]  /*7a00*/  @!P3 IADD3 R16, P5, P4, R78, R72, R44.reuse ;  /* 0x000000484e10b210 */ /* 0x100fe40007cbe02c */
[----:B------:R-:W-:Y:S04]  /*7a10*/  @!P3 SHF.R.S32.HI R21, RZ, 0x1f, R44 ;  /* 0x0000001fff15b819 */ /* 0x000fe8000001142c */
[----:B------:R-:W-:Y:S02]  /*7a20*/  @!P3 IADD3.X R21, R80, R73, R21, P5, P4 ;  /* 0x000000495015b210 */ /* 0x000fe40002fe8415 */
[C---:B------:R-:W-:Y:S04]  /*7a30*/  @!P3 LEA R22, P4, R16.reuse, c[0x0][0x1c8], 0x1 ;  /* 0x000072001016ba11 */ /* 0x040fe800078808ff */
[----:B------:R-:W-:Y:S02]  /*7a40*/  @!P3 LEA.HI.X R23, R16, c[0x0][0x1cc], R21, 0x1, P4 ;  /* 0x000073001017ba11 */ /* 0x000fe400020f0c15 */
[----:B------:R-:W-:Y:S02]  /*7a50*/  @!P0 F2FP.BF16.PACK_AB R21, R48, R49 ;  /* 0x000000313015823e */ /* 0x000fe400000010ff */
[----:B------:R-:W-:Y:S03]  /*7a60*/  @!P0 F2FP.BF16.PACK_AB R16, R46, R47 ;  /* 0x0000002f2e10823e */ /* 0x000fe600000010ff */
[----:B------:R-:W-:Y:S02]  /*7a70*/  @!P0 IMAD.MOV.U32 R42, RZ, RZ, R21 ;  /* 0x000000ffff2a8224 */ /* 0x000fe400078e0015 */
[----:B------:R-:W-:Y:S05]  /*7a80*/  @!P0 IMAD.MOV.U32 R43, RZ, RZ, R16 ;  /* 0x000000ffff2b8224 */ /* 0x000fea00078e0010 */
[----:B------:R1:W-:Y:S08]  /*7a90*/  STG.E.128 [R38.64], R40 ;  /* 0x0000002826007986 */ /* 0x0003f0000c101d0c */
[----:B------:R1:W-:Y:S02]  /*7aa0*/  @!P3 STG.E.128 [R22.64], R12 ;  /* 0x0000000c1600b986 */ /* 0x0003e4000c101d0c */
.L_x_1869:
[----:B------:R-:W-:Y:S05]  /*7ab0*/  BSYNC B1 ;  /* 0x0000000000017941 */ /* 0x000fea0003800000 */
.L_x_1868:
[----:B------:R-:W-:Y:S04]  /*7ac0*/  IADD3 R60, P0, R148, R74, RZ ;  /* 0x0000004a943c7210 */ /* 0x000fe80007f1e0ff */
[----:B------:R-:W-:Y:S01]  /*7ad0*/  IADD3.X R70, R76, R117, RZ, P0, !PT ;  /* 0x000000754c467210 */ /* 0x000fe200007fe4ff */
[----:B------:R-:W-:-:S05]  /*7ae0*/  @P6 BRA `(.L_x_1857) ;  /* 0x000012e000006947 */ /* 0x000fca0003800000 */
[----:B------:R-:W-:Y:S01]  /*7af0*/  ISETP.GE.AND P0, PT, R140, c[0x0][0x1d4], PT ;  /* 0x000075008c007a0c */ /* 0x000fe20003f06270 */
[----:B------:R-:W-:Y:S01]  /*7b00*/  @!UPT UIADD3 URZ, URZ, URZ, URZ ;  /* 0x0000003f3f3ff290 */ /* 0x000fe2000fffe03f */
[----:B------:R-:W-:Y:S11]  /*7b10*/  BSSY B0, `(.L_x_1872) ;  /* 0x000007f000007945 */ /* 0x000ff60003800000 */
[----:B------:R-:W-:-:S05]  /*7b20*/  @P0 BRA `(.L_x_1873) ;  /* 0x000007d000000947 */ /* 0x000fca0003800000 */
[----:B------:R-:W-:Y:S01]  /*7b30*/  SEL R0, R68, R67, !P1 ;  /* 0x0000004344007207 */ /* 0x000fe20004800000 */
[----:B-1----:R-:W1:Y:S01]  /*7b40*/  LDS.128 R40, [R115+0xa080] ;  /* 0x00a0800073287984 */ /* 0x002e620000000c00 */
[----:B------:R-:W-:Y:S02]  /*7b50*/  IADD3 R5, P3, P0, R78, R60, R97 ;  /* 0x0000003c4e057210 */ /* 0x000fe4000787e061 */
[----:B------:R-:W-:Y:S02]  /*7b60*/  SHF.R.S32.HI R2, RZ, 0x1f, R0 ;  /* 0x0000001fff027819 */ /* 0x000fe40000011400 */
[----:B------:R-:W-:Y:S02]  /*7b70*/  IADD3.X R8, R80, R70, R99, P3, P0 ;  /* 0x0000004650087210 */ /* 0x000fe40001fe0463 */
[----:B------:R-:W-:Y:S04]  /*7b80*/  LEA.HI R0, R2, R0, RZ, 0x4 ;  /* 0x0000000002007211 */ /* 0x000fe800078f20ff */
[----:B------:R-:W-:Y:S05]  /*7b90*/  LEA.HI.SX32 R0, R0, R66, 0x1c ;  /* 0x0000004200007211 */ /* 0x000fea00078fe2ff */
[----:B------:R-:W-:Y:S05]  /*7ba0*/  IMAD.SHL.U32 R3, R0, 0x8, RZ ;  /* 0x0000000800037824 */ /* 0x000fea00078e00ff */
[----:B------:R-:W-:Y:S11]  /*7bb0*/  ISETP.GE.AND P3, PT, R3, c[0x0][0x1d4], PT ;  /* 0x0000750003007a0c */ /* 0x000ff60003f66270 */
[----:B------:R-:W-:Y:S02]  /*7bc0*/  @!UPT UIADD3 URZ, URZ, URZ, URZ ;  /* 0x0000003f3f3ff290 */ /* 0x000fe4000fffe03f */
[--C-:B------:R-:W-:Y:S02]  /*7bd0*/  @!P3 IADD3 R2, P4, P0, R78, R60, R3.reuse ;  /* 0x0000003c4e02b210 */ /* 0x100fe4000789e003 */
[----:B------:R-:W-:Y:S04]  /*7be0*/  @!P3 SHF.R.S32.HI R7, RZ, 0x1f, R3 ;  /* 0x0000001fff07b819 */ /* 0x000fe80000011403 */
[----:B------:R-:W-:Y:S02]  /*7bf0*/  @!P3 IADD3.X R7, R80, R70, R7, P4, P0 ;  /* 0x000000465007b210 */ /* 0x000fe400027e0407 */
[C---:B------:R-:W-:Y:S04]  /*7c00*/  LEA R50, P0, R5.reuse, c[0x0][0x1c8], 0x1 ;  /* 0x0000720005327a11 */ /* 0x040fe800078008ff */
[----:B------:R-:W-:Y:S02]  /*7c10*/  LEA.HI.X R51, R5, c[0x0][0x1cc], R8, 0x1, P0 ;  /* 0x0000730005337a11 */ /* 0x000fe400000f0c08 */
[C---:B------:R-:W-:Y:S04]  /*7c20*/  @!P3 LEA R48, P0, R2.reuse, c[0x0][0x1c8], 0x1 ;  /* 0x000072000230ba11 */ /* 0x040fe800078008ff */
[----:B------:R-:W-:Y:S02]  /*7c30*/  @!P3 LEA.HI.X R49, R2, c[0x0][0x1cc], R7, 0x1, P0 ;  /* 0x000073000231ba11 */ /* 0x000fe400000f0c07 */
[----:B------:R-:W-:Y:S02]  /*7c40*/  SHF.R.S32.HI R2, RZ, 0x1f, R0 ;  /* 0x0000001fff027819 */ /* 0x000fe40000011400 */
[----:B------:R-:W-:Y:S02]  /*7c50*/  ISETP.GE.AND P0, PT, R140, c[0x0][0x27c], PT ;  /* 0x00009f008c007a0c */ /* 0x000fe40003f06270 */
[----:B------:R-:W-:Y:S02]  /*7c60*/  LEA.HI R0, R2, R0, RZ, 0x3 ;  /* 0x0000000002007211 */ /* 0x000fe400078f18ff */
[----:B------:R-:W-:Y:S02]  /*7c70*/  LOP3.LUT R2, R241, 0x38, R3, 0xf8, !PT ;  /* 0x00000038f1027812 */ /* 0x000fe400078ef803 */
[----:B------:R-:W-:Y:S02]  /*7c80*/  SHF.R.S32.HI R0, RZ, 0x3, R0 ;  /* 0x00000003ff007819 */ /* 0x000fe40000011400 */
[----:B------:R-:W-:Y:S03]  /*7c90*/  LOP3.LUT R2, R2, R137, RZ, 0x3c, !PT ;  /* 0x0000008902027212 */ /* 0x000fe600078e3cff */
[----:B------:R-:W-:Y:S02]  /*7ca0*/  IMAD R0, R0, 0xc00, R11 ;  /* 0x00000c0000007824 */ /* 0x000fe400078e020b */
[----:B-1----:R-:W-:Y:S01]  /*7cb0*/  @!P0 IMAD.U32 R22, R41, 0x10000, RZ ;  /* 0x0001000029168824 */ /* 0x002fe200078e00ff */
[----:B------:R-:W-:Y:S01]  /*7cc0*/  @!P0 LOP3.LUT R38, R43, 0xffff0000, RZ, 0xc0, !PT ;  /* 0xffff00002b268812 */ /* 0x000fe200078ec0ff */
[----:B------:R-:W-:Y:S01]  /*7cd0*/  IMAD.IADD R0, R0, 0x1, R2 ;  /* 0x0000000100007824 */ /* 0x000fe200078e0202 */
[--C-:B------:R-:W-:Y:S02]  /*7ce0*/  @!P0 SHF.R.U64 R2, R24, 0x10, R25.reuse ;  /* 0x0000001018028819 */ /* 0x100fe40000001219 */
[----:B------:R-:W-:Y:S01]  /*7cf0*/  @!P0 LOP3.LUT R24, R41, 0xffff0000, RZ, 0xc0, !PT ;  /* 0xffff000029188812 */ /* 0x000fe200078ec0ff */
[----:B------:R-:W-:Y:S01]  /*7d00*/  IMAD.SHL.U32 R12, R0, 0x2, RZ ;  /* 0x00000002000c7824 */ /* 0x000fe200078e00ff */
[----:B------:R-:W-:Y:S02]  /*7d10*/  @!P0 PRMT R2, R33, 0x5432, R2 ;  /* 0x0000543221028816 */ /* 0x000fe40000000002 */
[----:B------:R-:W-:Y:S02]  /*7d20*/  @!P0 SHF.R.U32.HI R0, RZ, 0x10, R25 ;  /* 0x00000010ff008819 */ /* 0x000fe40000011619 */
[----:B------:R-:W-:Y:S01]  /*7d30*/  @!P0 SHF.R.U64 R10, R54, 0x10, R55 ;  /* 0x00000010360a8819 */ /* 0x000fe20000001237 */
[----:B------:R-:W1:Y:S01]  /*7d40*/  LDS.128 R12, [R12+0xa080] ;  /* 0x00a080000c0c7984 */ /* 0x000e620000000c00 */
[----:B------:R-:W-:Y:S01]  /*7d50*/  @!P0 SHF.R.U64 R5, R26, 0x10, R27 ;  /* 0x000000101a058819 */ /* 0x000fe2000000121b */
[----:B------:R-:W-:Y:S01]  /*7d60*/  @!P0 IMAD.U32 R26, R42, 0x10000, RZ ;  /* 0x000100002a1a8824 */ /* 0x000fe200078e00ff */
[----:B------:R-:W-:Y:S02]  /*7d70*/  @!P0 SHF.R.U64 R7, R52, 0x10, R53 ;  /* 0x0000001034078819 */ /* 0x000fe40000001235 */
[----:B------:R-:W-:Y:S02]  /*7d80*/  @!P0 PRMT R17, R34, 0x5432, R5 ;  /* 0x0000543222118816 */ /* 0x000fe40000000005 */
[----:B------:R-:W-:Y:S02]  /*7d90*/  @!P0 PRMT R19, R61, 0x5410, R7 ;  /* 0x000054103d138816 */ /* 0x000fe40000000007 */
[----:B------:R-:W-:Y:S01]  /*7da0*/  @!P0 PRMT R7, R33, 0x5410, R0 ;  /* 0x0000541021078816 */ /* 0x000fe20000000000 */
[----:B------:R-:W-:Y:S01]  /*7db0*/  @!P0 IMAD.U32 R33, R43, 0x10000, RZ ;  /* 0x000100002b218824 */ /* 0x000fe200078e00ff */
[----:B------:R-:W-:Y:S02]  /*7dc0*/  @!P0 SHF.R.U32.HI R8, RZ, 0x10, R53 ;  /* 0x00000010ff088819 */ /* 0x000fe40000011635 */
[----:B------:R-:W-:Y:S02]  /*7dd0*/  @!P0 SHF.R.U32.HI R3, RZ, 0x10, R27 ;  /* 0x00000010ff038819 */ /* 0x000fe4000001161b */
[----:B------:R-:W-:Y:S01]  /*7de0*/  @!P0 PRMT R27, R62, 0x5432, R10 ;  /* 0x000054323e1b8816 */ /* 0x000fe2000000000a */
[----:B------:R-:W-:Y:S01]  /*7df0*/  @!P0 IMAD.U32 R10, R40, 0x10000, RZ ;  /* 0x00010000280a8824 */ /* 0x000fe200078e00ff */
[----:B------:R-:W-:Y:S02]  /*7e00*/  @!P0 PRMT R16, R61, 0x5432, R8 ;  /* 0x000054323d108816 */ /* 0x000fe40000000008 */
[----:B------:R-:W-:Y:S01]  /*7e10*/  @!P0 PRMT R8, R34, 0x5410, R3 ;  /* 0x0000541022088816 */ /* 0x000fe20000000003 */
[----:B------:R-:W-:Y:S01]  /*7e20*/  @!P0 IMAD.U32 R3, R2, 0x10000, RZ ;  /* 0x0001000002038824 */ /* 0x000fe200078e00ff */
[C---:B------:R-:W-:Y:S01]  /*7e30*/  @!P0 LOP3.LUT R23, R16.reuse, 0xffff0000, RZ, 0xc0, !PT ;  /* 0xffff000010178812 */ /* 0x040fe200078ec0ff */
[----:B------:R-:W-:Y:S01]  /*7e40*/  @!P0 IMAD.U32 R21, R16, 0x10000, RZ ;  /* 0x0001000010158824 */ /* 0x000fe200078e00ff */
[----:B------:R-:W-:Y:S01]  /*7e50*/  @!P0 SHF.R.U32.HI R9, RZ, 0x10, R55 ;  /* 0x00000010ff098819 */ /* 0x000fe20000011637 */
[C---:B------:R-:W-:Y:S01]  /*7e60*/  @!P0 IMAD.U32 R25, R27.reuse, 0x10000, RZ ;  /* 0x000100001b198824 */ /* 0x040fe200078e00ff */
[----:B------:R-:W-:Y:S02]  /*7e70*/  @!P0 LOP3.LUT R27, R27, 0xffff0000, RZ, 0xc0, !PT ;  /* 0xffff00001b1b8812 */ /* 0x000fe400078ec0ff */
[----:B------:R-:W-:Y:S01]  /*7e80*/  @!P0 PRMT R18, R62, 0x5410, R9 ;  /* 0x000054103e128816 */ /* 0x000fe20000000009 */
[C---:B------:R-:W-:Y:S01]  /*7e90*/  @!P0 IMAD.U32 R9, R19.reuse, 0x10000, RZ ;  /* 0x0001000013098824 */ /* 0x040fe200078e00ff */
[----:B------:R-:W-:Y:S02]  /*7ea0*/  @!P0 LOP3.LUT R19, R19, 0xffff0000, RZ, 0xc0, !PT ;  /* 0xffff000013138812 */ /* 0x000fe400078ec0ff */
[C---:B------:R-:W-:Y:S01]  /*7eb0*/  @!P0 LOP3.LUT R34, R18.reuse, 0xffff0000, RZ, 0xc0, !PT ;  /* 0xffff000012228812 */ /* 0x040fe200078ec0ff */
[----:B------:R-:W-:Y:S02]  /*7ec0*/  @!P0 IMAD.U32 R32, R18, 0x10000, RZ ;  /* 0x0001000012208824 */ /* 0x000fe400078e00ff */
[C---:B-1----:R-:W-:Y:S01]  /*7ed0*/  @!P0 IMAD.U32 R0, R12.reuse, 0x10000, RZ ;  /* 0x000100000c008824 */ /* 0x042fe200078e00ff */
[----:B------:R-:W-:Y:S03]  /*7ee0*/  @!P0 LOP3.LUT R5, R12, 0xffff0000, RZ, 0xc0, !PT ;  /* 0xffff00000c058812 */ /* 0x000fe600078ec0ff */
[C---:B------:R-:W-:Y:S02]  /*7ef0*/  @!P0 FMUL.FTZ R20, R0.reuse, R9 ;  /* 0x0000000900148220 */ /* 0x040fe40000410000 */
[-C--:B------:R-:W-:Y:S02]  /*7f00*/  @!P0 FMUL.FTZ R0, R0, R3.reuse ;  /* 0x0000000300008220 */ /* 0x080fe40000410000 */
[----:B------:R-:W-:Y:S01]  /*7f10*/  @!P0 FFMA.FTZ R53, R10, R3, -R20 ;  /* 0x000000030a358223 */ /* 0x000fe20000010814 */
[----:B------:R-:W-:Y:S01]  /*7f20*/  @!P0 LOP3.LUT R20, R40, 0xffff0000, RZ, 0xc0, !PT ;  /* 0xffff000028148812 */ /* 0x000fe200078ec0ff */
[----:B------:R-:W-:Y:S01]  /*7f30*/  @!P0 FFMA.FTZ R0, R9, R10, R0 ;  /* 0x0000000a09008223 */ /* 0x000fe20000010000 */
[----:B------:R-:W-:Y:S01]  /*7f40*/  @!P0 LOP3.LUT R9, R2, 0xffff0000, RZ, 0xc0, !PT ;  /* 0xffff000002098812 */ /* 0x000fe200078ec0ff */
[----:B------:R-:W-:Y:S02]  /*7f50*/  @!P0 FMUL.FTZ R10, R5, R19 ;  /* 0x00000013050a8220 */ /* 0x000fe40000410000 */
[----:B------:R-:W-:Y:S02]  /*7f60*/  @!P0 IMAD.U32 R3, R13, 0x10000, RZ ;  /* 0x000100000d038824 */ /* 0x000fe400078e00ff */
[-C--:B------:R-:W-:Y:S01]  /*7f70*/  @!P0 FMUL.FTZ R2, R5, R9.reuse ;  /* 0x0000000905028220 */ /* 0x080fe20000410000 */
[----:B------:R-:W-:Y:S01]  /*7f80*/  @!P0 LOP3.LUT R5, R13, 0xffff0000, RZ, 0xc0, !PT ;  /* 0xffff00000d058812 */ /* 0x000fe200078ec0ff */
[----:B------:R-:W-:Y:S02]  /*7f90*/  @!P0 FFMA.FTZ R52, R20, R9, -R10 ;  /* 0x0000000914348223 */ /* 0x000fe4000001080a */
[C---:B------:R-:W-:Y:S01]  /*7fa0*/  @!P0 IMAD.U32 R9, R7.reuse, 0x10000, RZ ;  /* 0x0001000007098824 */ /* 0x040fe200078e00ff */
[----:B------:R-:W-:Y:S01]  /*7fb0*/  @!P0 LOP3.LUT R7, R7, 0xffff0000, RZ, 0xc0, !PT ;  /* 0xffff000007078812 */ /* 0x000fe200078ec0ff */
[C---:B------:R-:W-:Y:S02]  /*7fc0*/  @!P0 FMUL.FTZ R10, R3.reuse, R21 ;  /* 0x00000015030a8220 */ /* 0x040fe40000410000 */
[-C--:B------:R-:W-:Y:S02]  /*7fd0*/  @!P0 FMUL.FTZ R3, R3, R9.reuse ;  /* 0x0000000903038220 */ /* 0x080fe40000410000 */
[----:B------:R-:W-:Y:S02]  /*7fe0*/  @!P0 FFMA.FTZ R47, R22, R9, -R10 ;  /* 0x00000009162f8223 */ /* 0x000fe4000001080a */
[----:B------:R-:W-:Y:S02]  /*7ff0*/  @!P0 FMUL.FTZ R10, R5, R23 ;  /* 0x00000017050a8220 */ /* 0x000fe40000410000 */
[----:B------:R-:W-:Y:S02]  /*8000*/  @!P0 IMAD.U32 R9, R15, 0x10000, RZ ;  /* 0x000100000f098824 */ /* 0x000fe400078e00ff */
[-C--:B------:R-:W-:Y:S02]  /*8010*/  @!P0 FMUL.FTZ R5, R5, R7.reuse ;  /* 0x0000000705058220 */ /* 0x080fe40000410000 */
[----:B------:R-:W-:Y:S01]  /*8020*/  @!P0 FFMA.FTZ R46, R24, R7, -R10 ;  /* 0x00000007182e8223 */ /* 0x000fe2000001080a */
[----:B------:R-:W-:Y:S01]  /*8030*/  @!P0 LOP3.LUT R7, R15, 0xffff0000, RZ, 0xc0, !PT ;  /* 0xffff00000f078812 */ /* 0x000fe200078ec0ff */
[C---:B------:R-:W-:Y:S01]  /*8040*/  @!P0 IMAD.U32 R10, R8.reuse, 0x10000, RZ ;  /* 0x00010000080a8824 */ /* 0x040fe200078e00ff */
[----:B------:R-:W-:Y:S01]  /*8050*/  @!P0 LOP3.LUT R8, R8, 0xffff0000, RZ, 0xc0, !PT ;  /* 0xffff000008088812 */ /* 0x000fe200078ec0ff */
[----:B------:R-:W-:Y:S02]  /*8060*/  @!P0 FMUL.FTZ R16, R9, R32 ;  /* 0x0000002009108220 */ /* 0x000fe40000410000 */
[----:B------:R-:W-:Y:S02]  /*8070*/  @!P0 FMUL.FTZ R18, R7, R34 ;  /* 0x0000002207128220 */ /* 0x000fe40000410000 */
[-C--:B------:R-:W-:Y:S02]  /*8080*/  @!P0 FFMA.FTZ R45, R33, R10.reuse, -R16 ;  /* 0x0000000a212d8223 */ /* 0x080fe40000010810 */
[----:B------:R-:W-:Y:S02]  /*8090*/  @!P0 IMAD.U32 R16, R14, 0x10000, RZ ;  /* 0x000100000e108824 */ /* 0x000fe400078e00ff */
[----:B------:R-:W-:Y:S02]  /*80a0*/  @!P0 FMUL.FTZ R9, R9, R10 ;  /* 0x0000000a09098220 */ /* 0x000fe40000410000 */
[-C--:B------:R-:W-:Y:S02]  /*80b0*/  @!P0 FMUL.FTZ R10, R7, R8.reuse ;  /* 0x00000008070a8220 */ /* 0x080fe40000410000 */
[----:B------:R-:W-:Y:S01]  /*80c0*/  @!P0 FFMA.FTZ R44, R38, R8, -R18 ;  /* 0x00000008262c8223 */ /* 0x000fe20000010812 */
[----:B------:R-:W-:Y:S01]  /*80d0*/  @!P0 LOP3.LUT R8, R14, 0xffff0000, RZ, 0xc0, !PT ;  /* 0xffff00000e088812 */ /* 0x000fe200078ec0ff */
[C---:B------:R-:W-:Y:S02]  /*80e0*/  @!P0 IMAD.U32 R18, R17.reuse, 0x10000, RZ ;  /* 0x0001000011128824 */ /* 0x040fe400078e00ff */
[C---:B------:R-:W-:Y:S02]  /*80f0*/  @!P0 FMUL.FTZ R39, R16.reuse, R25 ;  /* 0x0000001910278220 */ /* 0x040fe40000410000 */
[-C--:B------:R-:W-:Y:S01]  /*8100*/  @!P0 FMUL.FTZ R7, R16, R18.reuse ;  /* 0x0000001210078220 */ /* 0x080fe20000410000 */
[----:B------:R-:W-:Y:S01]  /*8110*/  @!P0 LOP3.LUT R16, R17, 0xffff0000, RZ, 0xc0, !PT ;  /* 0xffff000011108812 */ /* 0x000fe200078ec0ff */
[----:B------:R-:W-:Y:S01]  /*8120*/  @!P0 FFMA.FTZ R39, R26, R18, -R39 ;  /* 0x000000121a278223 */ /* 0x000fe20000010827 */
[----:B------:R-:W-:Y:S01]  /*8130*/  @!P0 LOP3.LUT R17, R42, 0xffff0000, RZ, 0xc0, !PT ;  /* 0xffff00002a118812 */ /* 0x000fe200078ec0ff */
[----:B------:R-:W-:Y:S02]  /*8140*/  @!P0 FMUL.FTZ R18, R8, R27 ;  /* 0x0000001b08128220 */ /* 0x000fe40000410000 */
[----:B------:R-:W-:Y:S01]  /*8150*/  @!P0 FFMA.FTZ R2, R19, R20, R2 ;  /* 0x0000001413028223 */ /* 0x000fe20000010002 */
[----:B------:R-:W-:Y:S01]  /*8160*/  @!P0 F2FP.BF16.PACK_AB R19, R52, R53 ;  /* 0x000000353413823e */ /* 0x000fe200000010ff */
[----:B------:R-:W-:Y:S01]  /*8170*/  @!P0 FFMA.FTZ R3, R21, R22, R3 ;  /* 0x0000001615038223 */ /* 0x000fe20000010003 */
[----:B------:R-:W-:Y:S01]  /*8180*/  @!P0 F2FP.BF16.PACK_AB R20, R46, R47 ;  /* 0x0000002f2e14823e */ /* 0x000fe200000010ff */
[----:B------:R-:W-:Y:S01]  /*8190*/  @!P0 FMUL.FTZ R8, R8, R16 ;  /* 0x0000001008088220 */ /* 0x000fe20000410000 */
[----:B------:R-:W-:Y:S01]  /*81a0*/  @!P0 F2FP.BF16.PACK_AB R0, R2, R0 ;  /* 0x000000000200823e */ /* 0x000fe200000010ff */
        /* <DEDUP_REMOVED lines=10> */
[----:B------:R-:W-:Y:S02]  /*8250*/  @!P0 IMAD.MOV.U32 R40, RZ, RZ, R19 ;  /* 0x000000ffff288224 */ /* 0x000fe400078e0013 */
[----:B------:R-:W-:Y:S01]  /*8260*/  @!P0 IMAD.MOV.U32 R41, RZ, RZ, R20 ;  /* 0x000000ffff298224 */ /* 0x000fe200078e0014 */
[----:B------:R-:W-:Y:S01]  /*8270*/  @!P0 F2FP.BF16.PACK_AB R9, R10, R9 ;  /* 0x000000090a09823e */ /* 0x000fe200000010ff */
[----:B------:R-:W-:Y:S02]  /*8280*/  @!P0 IMAD.MOV.U32 R42, RZ, RZ, R16 ;  /* 0x000000ffff2a8224 */ /* 0x000fe400078e0010 */
[----:B------:R-:W-:Y:S02]  /*8290*/  @!P0 IMAD.MOV.U32 R43, RZ, RZ, R18 ;  /* 0x000000ffff2b8224 */ /* 0x000fe400078e0012 */
[----:B------:R-:W-:Y:S02]  /*82a0*/  @!P0 IMAD.MOV.U32 R12, RZ, RZ, R0 ;  /* 0x000000ffff0c8224 */ /* 0x000fe400078e0000 */
[----:B------:R-:W-:Y:S01]  /*82b0*/  @!P0 IMAD.MOV.U32 R13, RZ, RZ, R3 ;  /* 0x000000ffff0d8224 */ /* 0x000fe200078e0003 */
[----:B------:R1:W-:Y:S01]  /*82c0*/  STG.E.128 [R50.64], R40 ;  /* 0x0000002832007986 */ /* 0x0003e2000c101d0c */
[----:B------:R-:W-:Y:S02]  /*82d0*/  @!P0 IMAD.MOV.U32 R14, RZ, RZ, R7 ;  /* 0x000000ffff0e8224 */ /* 0x000fe400078e0007 */
[----:B------:R-:W-:Y:S05]  /*82e0*/  @!P0 IMAD.MOV.U32 R15, RZ, RZ, R9 ;  /* 0x000000ffff0f8224 */ /* 0x000fea00078e0009 */
[----:B------:R1:W-:Y:S02]  /*82f0*/  @!P3 STG.E.128 [R48.64], R12 ;  /* 0x0000000c3000b986 */ /* 0x0003e4000c101d0c */
.L_x_1873:
[----:B------:R-:W-:Y:S05]  /*8300*/  BSYNC B0 ;  /* 0x0000000000007941 */ /* 0x000fea0003800000 */
.L_x_1872:
[----:B------:R-:W-:Y:S11]  /*8310*/  ISETP.GE.AND P0, PT, R144, c[0x0][0x1d4], PT ;  /* 0x0000750090007a0c */ /* 0x000ff60003f06270 */
[----:B------:R-:W-:Y:S02]  /*8320*/  @!UPT UIADD3 URZ, URZ, URZ, URZ ;  /* 0x0000003f3f3ff290 */ /* 0x000fe4000fffe03f */
[----:B------:R-:W-:-:S05]  /*8330*/  @P0 BRA `(.L_x_1857) ;  /* 0x00000a9000000947 */ /* 0x000fca0003800000 */
[----:B------:R-:W-:Y:S01]  /*8340*/  IADD3 R0, P3, P0, R78, R60, R96 ;  /* 0x0000003c4e007210 */ /* 0x000fe2000787e060 */
[----:B-1----:R-:W1:Y:S03]  /*8350*/  LDS.128 R40, [R113+0xa080] ;  /* 0x00a0800071287984 */ /* 0x002e660000000c00 */
[----:B------:R-:W-:Y:S02]  /*8360*/  IADD3.X R2, R80, R70, R98, P3, P0 ;  /* 0x0000004650027210 */ /* 0x000fe40001fe0462 */
[C---:B------:R-:W-:Y:S04]  /*8370*/  LEA R46, P0, R0.reuse, c[0x0][0x1c8], 0x1 ;  /* 0x00007200002e7a11 */ /* 0x040fe800078008ff */
[----:B------:R-:W-:Y:S02]  /*8380*/  LEA.HI.X R47, R0, c[0x0][0x1cc], R2, 0x1, P0 ;  /* 0x00007300002f7a11 */ /* 0x000fe400000f0c02 */
[----:B------:R-:W-:Y:S02]  /*8390*/  SEL R0, R68, R67, !P2 ;  /* 0x0000004344007207 */ /* 0x000fe40005000000 */
[----:B------:R-:W-:Y:S02]  /*83a0*/  ISETP.GE.AND P0, PT, R144, c[0x0][0x27c], PT ;  /* 0x00009f0090007a0c */ /* 0x000fe40003f06270 */
[----:B------:R-:W-:Y:S04]  /*83b0*/  SHF.R.S32.HI R2, RZ, 0x1f, R0 ;  /* 0x0000001fff027819 */ /* 0x000fe80000011400 */
[----:B------:R-:W-:Y:S04]  /*83c0*/  LEA.HI R0, R2, R0, RZ, 0x4 ;  /* 0x0000000002007211 */ /* 0x000fe800078f20ff */
[----:B------:R-:W-:Y:S03]  /*83d0*/  LEA.HI.SX32 R0, R0, R65, 0x1c ;  /* 0x0000004100007211 */ /* 0x000fe600078fe2ff */
[--C-:B------:R-:W-:Y:S02]  /*83e0*/  @!P0 SHF.R.U64 R3, R30, 0x10, R31.reuse ;  /* 0x000000101e038819 */ /* 0x100fe4000000121f */
[----:B------:R-:W-:Y:S01]  /*83f0*/  IMAD.SHL.U32 R32, R0, 0x8, RZ ;  /* 0x0000000800207824 */ /* 0x000fe200078e00ff */
[----:B------:R-:W-:Y:S02]  /*8400*/  SHF.R.S32.HI R2, RZ, 0x1f, R0 ;  /* 0x0000001fff027819 */ /* 0x000fe40000011400 */
[----:B------:R-:W-:Y:S02]  /*8410*/  @!P0 SHF.R.U32.HI R7, RZ, 0x10, R31 ;  /* 0x00000010ff078819 */ /* 0x000fe4000001161f */
[----:B------:R-:W-:Y:S02]  /*8420*/  LEA.HI R2, R2, R0, RZ, 0x3 ;  /* 0x0000000002027211 */ /* 0x000fe400078f18ff */
[----:B------:R-:W-:Y:S02]  /*8430*/  @!P0 PRMT R16, R36, 0x5432, R3 ;  /* 0x0000543224108816 */ /* 0x000fe40000000003 */
[----:B------:R-:W-:Y:S02]  /*8440*/  SHF.R.S32.HI R0, RZ, 0x3, R2 ;  /* 0x00000003ff007819 */ /* 0x000fe40000011402 */
[----:B------:R-:W-:Y:S01]  /*8450*/  LOP3.LUT R2, R241, 0x38, R32, 0xf8, !PT ;  /* 0x00000038f1027812 */ /* 0x000fe200078ef820 */
[----:B-1----:R-:W-:Y:S01]  /*8460*/  @!P0 IMAD.U32 R17, R40, 0x10000, RZ ;  /* 0x0001000028118824 */ /* 0x002fe200078e00ff */
[----:B------:R-:W-:Y:S01]  /*8470*/  @!P0 LOP3.LUT R31, R43, 0xffff0000, RZ, 0xc0, !PT ;  /* 0xffff00002b1f8812 */ /* 0x000fe200078ec0ff */
[----:B------:R-:W-:Y:S01]  /*8480*/  IMAD R0, R0, 0xc00, R11 ;  /* 0x00000c0000007824 */ /* 0x000fe200078e020b */
[----:B------:R-:W-:Y:S01]  /*8490*/  LOP3.LUT R2, R2, R137, RZ, 0x3c, !PT ;  /* 0x0000008902027212 */ /* 0x000fe200078e3cff */
[----:B------:R-:W-:Y:S01]  /*84a0*/  @!P0 IMAD.U32 R21, R41, 0x10000, RZ ;  /* 0x0001000029158824 */ /* 0x000fe200078e00ff */
[----:B------:R-:W-:Y:S02]  /*84b0*/  @!P0 LOP3.LUT R27, R42, 0xffff0000, RZ, 0xc0, !PT ;  /* 0xffff00002a1b8812 */ /* 0x000fe400078ec0ff */
[----:B------:R-:W-:Y:S01]  /*84c0*/  @!P0 SHF.R.U64 R5, R56, 0x10, R57 ;  /* 0x0000001038058819 */ /* 0x000fe20000001239 */
[----:B------:R-:W-:Y:S01]  /*84d0*/  IMAD.IADD R0, R0, 0x1, R2 ;  /* 0x0000000100007824 */ /* 0x000fe200078e0202 */
[----:B------:R-:W-:Y:S02]  /*84e0*/  @!P0 SHF.R.U32.HI R2, RZ, 0x10, R29 ;  /* 0x00000010ff028819 */ /* 0x000fe4000001161d */
[----:B------:R-:W-:Y:S01]  /*84f0*/  @!P0 PRMT R18, R63, 0x5410, R5 ;  /* 0x000054103f128816 */ /* 0x000fe20000000005 */
[----:B------:R-:W-:Y:S01]  /*8500*/  IMAD.SHL.U32 R0, R0, 0x2, RZ ;  /* 0x0000000200007824 */ /* 0x000fe200078e00ff */
[----:B------:R-:W-:Y:S02]  /*8510*/  @!P0 PRMT R5, R35, 0x5410, R2 ;  /* 0x0000541023058816 */ /* 0x000fe40000000002 */
[--C-:B------:R-:W-:Y:S02]  /*8520*/  @!P0 SHF.R.U64 R10, R58, 0x10, R59.reuse ;  /* 0x000000103a0a8819 */ /* 0x100fe4000000123b */
[----:B------:R1:W2:Y:S01]  /*8530*/  LDS.128 R12, [R0+0xa080] ;  /* 0x00a08000000c7984 */ /* 0x0002a20000000c00 */
[----:B------:R-:W-:Y:S02]  /*8540*/  @!P0 SHF.R.U32.HI R9, RZ, 0x10, R59 ;  /* 0x00000010ff098819 */ /* 0x000fe4000001163b */
[----:B------:R-:W-:Y:S01]  /*8550*/  @!P0 PRMT R26, R64, 0x5432, R10 ;  /* 0x00005432401a8816 */ /* 0x000fe2000000000a */
[C---:B------:R-:W-:Y:S01]  /*8560*/  @!P0 IMAD.U32 R10, R18.reuse, 0x10000, RZ ;  /* 0x00010000120a8824 */ /* 0x040fe200078e00ff */
[----:B------:R-:W-:Y:S02]  /*8570*/  @!P0 LOP3.LUT R18, R18, 0xffff0000, RZ, 0xc0, !PT ;  /* 0xffff000012128812 */ /* 0x000fe400078ec0ff */
[----:B------:R-:W-:Y:S02]  /*8580*/  @!P0 PRMT R30, R64, 0x5410, R9 ;  /* 0x00005410401e8816 */ /* 0x000fe40000000009 */
[----:B------:R-:W-:Y:S01]  /*8590*/  @!P0 PRMT R9, R36, 0x5410, R7 ;  /* 0x0000541024098816 */ /* 0x000fe20000000007 */
[----:B------:R-:W-:Y:S01]  /*85a0*/  @!P0 IMAD.U32 R7, R5, 0x10000, RZ ;  /* 0x0001000005078824 */ /* 0x000fe200078e00ff */
[----:B------:R-:W-:Y:S04]  /*85b0*/  @!P0 SHF.R.U32.HI R22, RZ, 0x10, R57 ;  /* 0x00000010ff168819 */ /* 0x000fe80000011639 */
[----:B------:R-:W-:Y:S05]  /*85c0*/  @!P0 PRMT R22, R63, 0x5432, R22 ;  /* 0x000054323f168816 */ /* 0x000fea0000000016 */
[C---:B------:R-:W-:Y:S01]  /*85d0*/  @!P0 IMAD.U32 R20, R22.reuse, 0x10000, RZ ;  /* 0x0001000016148824 */ /* 0x040fe200078e00ff */
[----:B------:R-:W-:Y:S02]  /*85e0*/  @!P0 LOP3.LUT R22, R22, 0xffff0000, RZ, 0xc0, !PT ;  /* 0xffff000016168812 */ /* 0x000fe400078ec0ff */
[----:B-1----:R-:W-:Y:S01]  /*85f0*/  @!P0 SHF.R.U64 R0, R28, 0x10, R29 ;  /* 0x000000101c008819 */ /* 0x002fe2000000121d */
[----:B------:R-:W-:Y:S01]  /*8600*/  @!P0 IMAD.U32 R29, R43, 0x10000, RZ ;  /* 0x000100002b1d8824 */ /* 0x000fe200078e00ff */
[C---:B------:R-:W-:Y:S02]  /*8610*/  @!P0 SHF.L.U32 R28, R30.reuse, 0x10, RZ ;  /* 0x000000101e1c8819 */ /* 0x040fe400000006ff */
[----:B------:R-:W-:Y:S02]  /*8620*/  @!P0 PRMT R8, R35, 0x5432, R0 ;  /* 0x0000543223088816 */ /* 0x000fe40000000000 */
[----:B------:R-:W-:Y:S02]  /*8630*/  @!P0 LOP3.LUT R30, R30, 0xffff0000, RZ, 0xc0, !PT ;  /* 0xffff00001e1e8812 */ /* 0x000fe400078ec0ff */
[C---:B------:R-:W-:Y:S02]  /*8640*/  @!P0 SHF.L.U32 R2, R8.reuse, 0x10, RZ ;  /* 0x0000001008028819 */ /* 0x040fe400000006ff */
[----:B------:R-:W-:Y:S01]  /*8650*/  @!P0 LOP3.LUT R8, R8, 0xffff0000, RZ, 0xc0, !PT ;  /* 0xffff000008088812 */ /* 0x000fe200078ec0ff */
[----:B--2---:R-:W-:Y:S02]  /*8660*/  @!P0 IMAD.U32 R0, R12, 0x10000, RZ ;  /* 0x000100000c008824 */ /* 0x004fe400078e00ff */
[----:B------:R-:W-:Y:S02]  /*8670*/  @!P0 IMAD.U32 R3, R13, 0x10000, RZ ;  /* 0x000100000d038824 */ /* 0x000fe400078e00ff */
[C---:B------:R-:W-:Y:S02]  /*8680*/  @!P0 FMUL.FTZ R19, R0.reuse, R10 ;  /* 0x0000000a00138220 */ /* 0x040fe40000410000 */
        /* <DEDUP_REMOVED lines=10> */
[----:B------:R-:W-:Y:S01]  /*8730*/  @!P0 LOP3.LUT R7, R12, 0xffff0000, RZ, 0xc0, !PT ;  /* 0xffff00000c078812 */ /* 0x000fe200078ec0ff */
[C---:B------:R-:W-:Y:S02]  /*8740*/  @!P0 FMUL.FTZ R17, R2.reuse, R22 ;  /* 0x0000001602118220 */ /* 0x040fe40000410000 */
[----:B------:R-:W-:Y:S02]  /*8750*/  @!P0 FMUL.FTZ R5, R2, R10 ;  /* 0x0000000a02058220 */ /* 0x000fe40000410000 */
[----:B------:R-:W-:Y:S02]  /*8760*/  @!P0 FMUL.FTZ R24, R7, R18 ;  /* 0x0000001207188220 */ /* 0x000fe40000410000 */
[----:B------:R-:W-:Y:S01]  /*8770*/  @!P0 FFMA.FTZ R39, R23, R10, -R17 ;  /* 0x0000000a17278223 */ /* 0x000fe20000010811 */
[----:B------:R-:W-:Y:S01]  /*8780*/  @!P0 LOP3.LUT R10, R15, 0xffff0000, RZ, 0xc0, !PT ;  /* 0xffff00000f0a8812 */ /* 0x000fe200078ec0ff */
[-C--:B------:R-:W-:Y:S02]  /*8790*/  @!P0 FMUL.FTZ R2, R7, R8.reuse ;  /* 0x0000000807028220 */ /* 0x080fe40000410000 */
        /* <DEDUP_REMOVED lines=12> */
[----:B------:R-:W-:Y:S01]  /*8860*/  @!P0 FMUL.FTZ R9, R7, R17 ;  /* 0x0000001107098220 */ /* 0x000fe20000410000 */
[----:B------:R-:W-:Y:S01]  /*8870*/  @!P0 SHF.L.U32 R17, R16, 0x10, RZ ;  /* 0x0000001010118819 */ /* 0x000fe200000006ff */
[----:B------:R-:W-:Y:S01]  /*8880*/  @!P0 IMAD.U32 R7, R14, 0x10000, RZ ;  /* 0x000100000e078824 */ /* 0x000fe200078e00ff */
[----:B------:R-:W-:Y:S01]  /*8890*/  @!P0 LOP3.LUT R16, R16, 0xffff0000, RZ, 0xc0, !PT ;  /* 0xffff000010108812 */ /* 0x000fe200078ec0ff */
[----:B------:R-:W-:Y:S02]  /*88a0*/  @!P0 IMAD.U32 R25, R42, 0x10000, RZ ;  /* 0x000100002a198824 */ /* 0x000fe400078e00ff */
[----:B------:R-:W-:Y:S02]  /*88b0*/  @!P0 FMUL.FTZ R33, R7, R24 ;  /* 0x0000001807218220 */ /* 0x000fe40000410000 */
[----:B------:R-:W-:Y:S02]  /*88c0*/  @!P0 FMUL.FTZ R34, R8, R26 ;  /* 0x0000001a08228220 */ /* 0x000fe40000410000 */
[----:B------:R-:W-:Y:S01]  /*88d0*/  @!P0 FFMA.FTZ R2, R18, R19, R2 ;  /* 0x0000001312028223 */ /* 0x000fe20000010002 */
[----:B------:R-:W-:Y:S01]  /*88e0*/  @!P0 F2FP.BF16.PACK_AB R19, R39, R44 ;  /* 0x0000002c2713823e */ /* 0x000fe200000010ff */
[----:B------:R-:W-:Y:S01]  /*88f0*/  @!P0 FMUL.FTZ R7, R7, R17 ;  /* 0x0000001107078220 */ /* 0x000fe20000410000 */
[----:B------:R-:W-:Y:S01]  /*8900*/  @!P0 F2FP.BF16.PACK_AB R18, R38, R45 ;  /* 0x0000002d2612823e */ /* 0x000fe200000010ff */
        /* <DEDUP_REMOVED lines=8> */
[----:B------:R-:W-:Y:S01]  /*8990*/  @!P0 MOV R12, R0 ;  /* 0x00000000000c8202 */ /* 0x000fe20000000f00 */
[----:B------:R-:W-:Y:S02]  /*89a0*/  @!P0 FFMA.FTZ R7, R24, R25, R7 ;  /* 0x0000001918078223 */ /* 0x000fe40000010007 */
        /* <DEDUP_REMOVED lines=13> */
[----:B------:R-:W-:Y:S01]  /*8a80*/  @!P0 IMAD.MOV.U32 R15, RZ, RZ, R9 ;  /* 0x000000ffff0f8224 */ /* 0x000fe200078e0009 */
[----:B------:R-:W-:Y:S11]  /*8a90*/  ISETP.GE.AND P0, PT, R32, c[0x0][0x1d4], PT ;  /* 0x0000750020007a0c */ /* 0x000ff60003f06270 */
[----:B------:R-:W-:Y:S02]  /*8aa0*/  @!UPT UIADD3 URZ, URZ, URZ, URZ ;  /* 0x0000003f3f3ff290 */ /* 0x000fe4000fffe03f */
[----:B------:R-:W-:-:S05]  /*8ab0*/  @P0 BRA `(.L_x_1857) ;  /* 0x0000031000000947 */ /* 0x000fca0003800000 */
[--C-:B------:R-:W-:Y:S02]  /*8ac0*/  SHF.R.S32.HI R2, RZ, 0x1f, R32.reuse ;  /* 0x0000001fff027819 */ /* 0x100fe40000011420 */
[----:B------:R-:W-:Y:S04]  /*8ad0*/  IADD3 R0, P3, P0, R78, R60, R32 ;  /* 0x0000003c4e007210 */ /* 0x000fe8000787e020 */
[----:B------:R-:W-:Y:S02]  /*8ae0*/  IADD3.X R3, R80, R70, R2, P3, P0 ;  /* 0x0000004650037210 */ /* 0x000fe40001fe0402 */
[C---:B------:R-:W-:Y:S04]  /*8af0*/  LEA R2, P0, R0.reuse, c[0x0][0x1c8], 0x1 ;  /* 0x0000720000027a11 */ /* 0x040fe800078008ff */
[----:B------:R-:W-:Y:S05]  /*8b00*/  LEA.HI.X R3, R0, c[0x0][0x1cc], R3, 0x1, P0 ;  /* 0x0000730000037a11 */ /* 0x000fea00000f0c03 */
[----:B------:R2:W-:Y:S01]  /*8b10*/  STG.E.128 [R2.64], R12 ;  /* 0x0000000c02007986 */ /* 0x0005e2000c101d0c */
[----:B------:R-:W-:-:S05]  /*8b20*/  BRA `(.L_x_1857) ;  /* 0x000002a000007947 */ /* 0x000fca0003800000 */
.L_x_1843:
        /* <DEDUP_REMOVED lines=22> */
.L_x_1875:
[----:B------:R-:W-:Y:S05]  /*8c90*/  BSYNC B0 ;  /* 0x0000000000007941 */ /* 0x000fea0003800000 */
.L_x_1874:
        /* <DEDUP_REMOVED lines=19> */
.L_x_1857:
[----:B------:R-:W-:Y:S05]  /*8dd0*/  BSYNC B2 ;  /* 0x0000000000027941 */ /* 0x000fea0003800000 */
.L_x_1842:
[----:B--2---:R-:W-:Y:S01]  /*8de0*/  IMAD.WIDE.U32 R2, R37, 0x30, RZ ;  /* 0x0000003025027825 */ /* 0x004fe200078e00ff */
[----:B-1----:R-:W-:Y:S01]  /*8df0*/  P2R R14, PR, RZ, 0x2 ;  /* 0x00000002ff0e7803 */ /* 0x002fe20000000000 */
[----:B------:R-:W-:Y:S01]  /*8e00*/  BSSY B0, `(.L_x_1876) ;  /* 0x000004e000007945 */ /* 0x000fe20003800000 */
[----:B------:R-:W-:Y:S01]  /*8e10*/  LOP3.LUT P1, RZ, R215, 0x8, RZ, 0xc0, !PT ;  /* 0x00000008d7ff7812 */ /* 0x000fe2000782c0ff */
[----:B------:R-:W-:Y:S01]  /*8e20*/  IMAD R5, R81, 0x30, RZ ;  /* 0x0000003051057824 */ /* 0x000fe200078e02ff */
[-C--:B------:R-:W-:Y:S02]  /*8e30*/  IADD3 R0, P0, R110, R2.reuse, RZ ;  /* 0x000000026e007210 */ /* 0x080fe40007f1e0ff */
[----:B------:R-:W-:Y:S01]  /*8e40*/  LOP3.LUT P5, RZ, R215, 0x2, RZ, 0xc0, !PT ;  /* 0x00000002d7ff7812 */ /* 0x000fe200078ac0ff */
[----:B------:R-:W-:Y:S01]  /*8e50*/  IMAD.IADD R5, R3, 0x1, R5 ;  /* 0x0000000103057824 */ /* 0x000fe200078e0205 */
[----:B------:R-:W-:Y:S03]  /*8e60*/  LOP3.LUT P6, RZ, R215, 0x1, RZ, 0xc0, !PT ;  /* 0x00000001d7ff7812 */ /* 0x000fe600078cc0ff */
[----:B------:R-:W-:Y:S01]  /*8e70*/  IMAD.X R3, R5, 0x1, R120, P0 ;  /* 0x0000000105037824 */ /* 0x000fe200000e0678 */
[----:B------:R-:W-:Y:S01]  /*8e80*/  IADD3 R10, P0, R119, R2, RZ ;  /* 0x00000002770a7210 */ /* 0x000fe20007f1e0ff */
[----:B------:R-:W-:Y:S04]  /*8e90*/  IMAD.IADD R2, R77, 0x1, -R231 ;  /* 0x000000014d027824 */ /* 0x000fe800078e0ae7 */
[----:B------:R-:W-:Y:S01]  /*8ea0*/  IMAD.X R24, R5, 0x1, R118, P0 ;  /* 0x0000000105187824 */ /* 0x000fe200000e0676 */
[----:B------:R-:W-:Y:S11]  /*8eb0*/  ISETP.GE.AND P0, PT, R2, 0x21, PT ;  /* 0x000000210200780c */ /* 0x000ff60003f06270 */
[----:B------:R-:W-:Y:S02]  /*8ec0*/  @!UPT UIADD3 URZ, URZ, URZ, URZ ;  /* 0x0000003f3f3ff290 */ /* 0x000fe4000fffe03f */
[----:B------:R-:W-:Y:S02]  /*8ed0*/  @P0 IADD3 R5, P3, R0, 0x20, RZ ;  /* 0x0000002000050810 */ /* 0x000fe40007f7e0ff */
[----:B------:R-:W-:Y:S03]  /*8ee0*/  @P0 MOV R13, R95 ;  /* 0x0000005f000d0202 */ /* 0x000fe60000000f00 */
[----:B------:R-:W-:Y:S01]  /*8ef0*/  @P0 IMAD.X R12, RZ, RZ, R3, P3 ;  /* 0x000000ffff0c0224 */ /* 0x000fe200018e0603 */
[----:B------:R-:W-:Y:S11]  /*8f00*/  ISETP.GE.AND P3, PT, R2, 0x1, PT ;  /* 0x000000010200780c */ /* 0x000ff60003f66270 */
[----:B------:R-:W-:Y:S02]  /*8f10*/  @!UPT UIADD3 URZ, URZ, URZ, URZ ;  /* 0x0000003f3f3ff290 */ /* 0x000fe4000fffe03f */
[----:B------:R-:W-:Y:S01]  /*8f20*/  @P3 MOV R2, R84 ;  /* 0x0000005400023202 */ /* 0x000fe20000000f00 */
[----:B------:R-:W-:Y:S02]  /*8f30*/  @P3 IMAD R7, R3, c[0x0][0x258], RZ ;  /* 0x0000960003073a24 */ /* 0x000fe400078e02ff */
[----:B------:R-:W-:Y:S04]  /*8f40*/  @P3 IMAD.MOV.U32 R3, RZ, RZ, R95 ;  /* 0x000000ffff033224 */ /* 0x000fe800078e005f */
[C---:B------:R-:W-:Y:S04]  /*8f50*/  @P3 IMAD.WIDE.U32 R2, R0.reuse, c[0x0][0x258], R2 ;  /* 0x0000960000023a25 */ /* 0x040fe800078e0002 */
[----:B------:R-:W-:Y:S01]  /*8f60*/  @P3 IMAD R0, R0, c[0x0][0x25c], R7 ;  /* 0x0000970000003a24 */ /* 0x000fe200078e0207 */
[C---:B------:R-:W-:Y:S03]  /*8f70*/  @P3 LEA R8, P4, R2.reuse, c[0x0][0x250], 0x1 ;  /* 0x0000940002083a11 */ /* 0x040fe600078808ff */
[----:B------:R-:W-:Y:S05]  /*8f80*/  @P3 IMAD.IADD R0, R3, 0x1, R0 ;  /* 0x0000000103003824 */ /* 0x000fea00078e0200 */
[----:B------:R-:W-:Y:S01]  /*8f90*/  @P3 LEA.HI.X R9, R2, c[0x0][0x254], R0, 0x1, P4 ;  /* 0x0000950002093a11 */ /* 0x000fe200020f0c00 */
[----:B------:R-:W-:Y:S02]  /*8fa0*/  @P0 IMAD R0, R12, c[0x0][0x258], RZ ;  /* 0x000096000c000a24 */ /* 0x000fe400078e02ff */
[----:B------:R-:W-:Y:S02]  /*8fb0*/  @P0 IMAD.MOV.U32 R12, RZ, RZ, R84 ;  /* 0x000000ffff0c0224 */ /* 0x000fe400078e0054 */
[----:B------:R-:W-:Y:S01]  /*8fc0*/  @!PT LDS RZ, [RZ] ;  /* 0x00000000fffff984 */ /* 0x000fe20000000800 */
[----:B------:R-:W-:Y:S01]  /*8fd0*/  @!PT LDS RZ, [RZ] ;  /* 0x00000000fffff984 */ /* 0x000fe20000000800 */
[----:B------:R-:W-:Y:S01]  /*8fe0*/  @!PT LDS RZ, [RZ] ;  /* 0x00000000fffff984 */ /* 0x000fe20000000800 */
[----:B------:R1:W-:Y:S01]  /*8ff0*/  @P3 LDGSTS.E.BYPASS.LTC128B.128 [R220+0x4080], [R8.64], !P1 ;  /* 0x0408000008dc3fae */ /* 0x0003e2000c901d4c */
[----:B------:R-:W-:Y:S01]  /*9000*/  ISETP.NE.AND P1, PT, R14, RZ, PT ;  /* 0x000000ff0e00720c */ /* 0x000fe20003f25270 */
[C---:B------:R-:W-:Y:S04]  /*9010*/  @P0 IMAD.WIDE.U32 R12, R5.reuse, c[0x0][0x258], R12 ;  /* 0x00009600050c0a25 */ /* 0x040fe800078e000c */
[----:B------:R-:W-:Y:S01]  /*9020*/  @P0 IMAD R5, R5, c[0x0][0x25c], R0 ;  /* 0x0000970005050a24 */ /* 0x000fe200078e0200 */
[C---:B------:R-:W-:Y:S03]  /*9030*/  @P0 LEA R2, P4, R12.reuse, c[0x0][0x250], 0x1 ;  /* 0x000094000c020a11 */ /* 0x040fe600078808ff */
[----:B------:R-:W-:Y:S05]  /*9040*/  @P0 IMAD.IADD R5, R13, 0x1, R5 ;  /* 0x000000010d050824 */ /* 0x000fea00078e0205 */
[----:B------:R-:W-:Y:S02]  /*9050*/  @P0 LEA.HI.X R3, R12, c[0x0][0x254], R5, 0x1, P4 ;  /* 0x000095000c030a11 */ /* 0x000fe400020f0c05 */
[C---:B------:R-:W-:Y:S11]  /*9060*/  LOP3.LUT P4, RZ, R215.reuse, 0x4, RZ, 0xc0, !PT ;  /* 0x00000004d7ff7812 */ /* 0x040ff6000788c0ff */
[----:B------:R-:W-:Y:S02]  /*9070*/  @!UPT UIADD3 URZ, URZ, URZ, URZ ;  /* 0x0000003f3f3ff290 */ /* 0x000fe4000fffe03f */
[----:B------:R1:W-:Y:S04]  /*9080*/  @P3 LDGSTS.E.BYPASS.LTC128B.128 [R220+0x5880], [R8.64+0x80], !P4 ;  /* 0x0588008008dc3fae */ /* 0x0003e8000e101d4c */
[----:B------:R1:W-:Y:S04]  /*9090*/  @P3 LDGSTS.E.BYPASS.LTC128B.128 [R220+0x7080], [R8.64+0x100], !P5 ;  /* 0x0708010008dc3fae */ /* 0x0003e8000e901d4c */
[----:B------:R1:W-:Y:S01]  /*90a0*/  @P3 LDGSTS.E.BYPASS.LTC128B.128 [R220+0x8880], [R8.64+0x180], !P6 ;  /* 0x0888018008dc3fae */ /* 0x0003e2000f101d4c */
[----:B------:R-:W-:Y:S11]  /*90b0*/  LOP3.LUT P3, RZ, R215, 0x8, RZ, 0xc0, !PT ;  /* 0x00000008d7ff7812 */ /* 0x000ff6000786c0ff */
[----:B------:R-:W-:Y:S02]  /*90c0*/  @!UPT UIADD3 URZ, URZ, URZ, URZ ;  /* 0x0000003f3f3ff290 */ /* 0x000fe4000fffe03f */
[----:B------:R1:W-:Y:S04]  /*90d0*/  @P0 LDGSTS.E.BYPASS.LTC128B.128 [R223+0x5080], [R2.64], !P3 ;  /* 0x0508000002df0fae */ /* 0x0003e8000d901d4c */
[----:B------:R1:W-:Y:S04]  /*90e0*/  @P0 LDGSTS.E.BYPASS.LTC128B.128 [R223+0x6880], [R2.64+0x80], !P4 ;  /* 0x0688008002df0fae */ /* 0x0003e8000e101d4c */
[----:B------:R1:W-:Y:S04]  /*90f0*/  @P0 LDGSTS.E.BYPASS.LTC128B.128 [R223+0x8080], [R2.64+0x100], !P5 ;  /* 0x0808010002df0fae */ /* 0x0003e8000e901d4c */
[----:B------:R1:W-:Y:S01]  /*9100*/  @P0 LDGSTS.E.BYPASS.LTC128B.128 [R223+0x9880], [R2.64+0x180], !P6 ;  /* 0x0988018002df0fae */ /* 0x0003e2000f101d4c */
[----:B------:R-:W-:Y:S03]  /*9110*/  ISETP.GT.AND P0, PT, R77, R231, PT ;  /* 0x000000e74d00720c */ /* 0x000fe60003f04270 */
[----:B------:R-:W0:Y:S01]  /*9120*/  LDGDEPBAR ;  /* 0x00000000000079af */ /* 0x000e220000000000 */
[----:B------:R-:W-:Y:S04]  /*9130*/  DEPBAR.LE SB0, 0x0 ;  /* 0x000080000000791a */ /* 0x000fe80000000000 */
[----:B------:R-:W-:Y:S06]  /*9140*/  BAR.SYNC.DEFER_BLOCKING 0x0 ;  /* 0x0000000000007b1d */ /* 0x000fec0000010000 */
[----:B------:R-:W-:-:S05]  /*9150*/  @!P0 BRA `(.L_x_1877) ;  /* 0x0000018000008947 */ /* 0x000fca0003800000 */
[----:B-1----:R-:W-:Y:S02]  /*9160*/  IMAD.MOV.U32 R8, RZ, RZ, R82 ;  /* 0x000000ffff087224 */ /* 0x002fe400078e0052 */
[----:B------:R-:W-:Y:S02]  /*9170*/  IMAD.MOV.U32 R9, RZ, RZ, R94 ;  /* 0x000000ffff097224 */ /* 0x000fe400078e005e */
[----:B------:R-:W-:Y:S02]  /*9180*/  IMAD R0, R24, c[0x0][0x208], RZ ;  /* 0x0000820018007a24 */ /* 0x000fe400078e02ff */
[C---:B------:R-:W-:Y:S04]  /*9190*/  IMAD.WIDE.U32 R8, R10.reuse, c[0x0][0x208], R8 ;  /* 0x000082000a087a25 */ /* 0x040fe800078e0008 */
        /* <DEDUP_REMOVED lines=20> */
.L_x_1877:
[----:B-1----:R-:W-:Y:S05]  /*92e0*/  BSYNC B0 ;  /* 0x0000000000007941 */ /* 0x002fea0003800000 */
.L_x_1876:
        /* <DEDUP_REMOVED lines=30> */
.L_x_1879:
[----:B------:R-:W-:Y:S05]  /*94d0*/  BSYNC B0 ;  /* 0x0000000000007941 */ /* 0x000fea0003800000 */
.L_x_1878:
[----:B------:R-:W-:Y:S01]  /*94e0*/  ISETP.GT.AND P5, PT, R37, R111, PT ;  /* 0x0000006f2500720c */ /* 0x000fe20003fa4270 */
[----:B------:R-:W-:Y:S01]  /*94f0*/  @!UPT UIADD3 URZ, URZ, URZ, URZ ;  /* 0x0000003f3f3ff290 */ /* 0x000fe2000fffe03f */
[----:B------:R-:W-:Y:S11]  /*9500*/  BSSY B0, `(.L_x_1880) ;  /* 0x0000029000007945 */ /* 0x000ff60003800000 */
[----:B------:R-:W-:-:S05]  /*9510*/  @!P5 BRA `(.L_x_1881) ;  /* 0x000002700000d947 */ /* 0x000fca0003800000 */
[----:B------:R-:W-:Y:S01]  /*9520*/  IADD3 R0, R37, -0x1, RZ ;  /* 0xffffffff25007810 */ /* 0x000fe20007ffe0ff */
[----:B-1----:R-:W-:Y:S01]  /*9530*/  IMAD.MOV.U32 R2, RZ, RZ, R108 ;  /* 0x000000ffff027224 */ /* 0x002fe200078e006c */
[----:B------:R-:W-:Y:S01]  /*9540*/  P2R R12, PR, RZ, 0x4 ;  /* 0x00000004ff0c7803 */ /* 0x000fe20000000000 */
[----:B------:R-:W-:Y:S01]  /*9550*/  IMAD.MOV.U32 R3, RZ, RZ, R107 ;  /* 0x000000ffff037224 */ /* 0x000fe200078e006b */
[----:B------:R-:W-:Y:S01]  /*9560*/  SHF.R.S32.HI R7, RZ, 0x1f, R0 ;  /* 0x0000001fff077819 */ /* 0x000fe20000011400 */
[----:B------:R-:W-:Y:S01]  /*9570*/  IMAD R5, R136, R0, RZ ;  /* 0x0000000088057224 */ /* 0x000fe200078e02ff */
[C---:B------:R-:W-:Y:S01]  /*9580*/  LOP3.LUT P2, RZ, R215.reuse, 0x8, RZ, 0xc0, !PT ;  /* 0x00000008d7ff7812 */ /* 0x040fe2000784c0ff */
[-C--:B------:R-:W-:Y:S01]  /*9590*/  IMAD.WIDE.U32 R2, R0, R122.reuse, R2 ;  /* 0x0000007a00027225 */ /* 0x080fe200078e0002 */
[----:B------:R-:W-:Y:S02]  /*95a0*/  P2R R10, PR, RZ, 0x2 ;  /* 0x00000002ff0a7803 */ /* 0x000fe40000000000 */
[----:B------:R-:W-:Y:S01]  /*95b0*/  LOP3.LUT P1, RZ, R215, 0x4, RZ, 0xc0, !PT ;  /* 0x00000004d7ff7812 */ /* 0x000fe2000782c0ff */
[----:B------:R-:W-:Y:S01]  /*95c0*/  IMAD R0, R7, R122, R5 ;  /* 0x0000007a07007224 */ /* 0x000fe200078e0205 */
[----:B------:R-:W-:Y:S03]  /*95d0*/  IADD3 R5, -R231, 0x30, RZ ;  /* 0x00000030e7057810 */ /* 0x000fe60007ffe1ff */
[----:B------:R-:W-:Y:S01]  /*95e0*/  IMAD.IADD R0, R3, 0x1, R0 ;  /* 0x0000000103007824 */ /* 0x000fe200078e0200 */
[C---:B------:R-:W-:Y:S11]  /*95f0*/  ISETP.GE.AND P3, PT, R5.reuse, 0x1, PT ;  /* 0x000000010500780c */ /* 0x040ff60003f66270 */
[----:B------:R-:W-:Y:S02]  /*9600*/  @!UPT UIADD3 URZ, URZ, URZ, URZ ;  /* 0x0000003f3f3ff290 */ /* 0x000fe4000fffe03f */
[C---:B------:R-:W-:Y:S04]  /*9610*/  @P3 LEA R8, P0, R2.reuse, c[0x0][0x220], 0x1 ;  /* 0x0000880002083a11 */ /* 0x040fe800078008ff */
[----:B------:R-:W-:Y:S02]  /*9620*/  @P3 LEA.HI.X R9, R2, c[0x0][0x224], R0, 0x1, P0 ;  /* 0x0000890002093a11 */ /* 0x000fe400000f0c00 */
[----:B------:R-:W-:Y:S03]  /*9630*/  ISETP.GE.AND P0, PT, R5, 0x21, PT ;  /* 0x000000210500780c */ /* 0x000fe60003f06270 */
[----:B------:R-:W-:Y:S01]  /*9640*/  @!PT LDS RZ, [RZ] ;  /* 0x00000000fffff984 */ /* 0x000fe20000000800 */
[----:B------:R-:W-:Y:S01]  /*9650*/  @!PT LDS RZ, [RZ] ;  /* 0x00000000fffff984 */ /* 0x000fe20000000800 */
[----:B------:R-:W-:Y:S01]  /*9660*/  @!PT LDS RZ, [RZ] ;  /* 0x00000000fffff984 */ /* 0x000fe20000000800 */
[----:B------:R1:W-:Y:S01]  /*9670*/  @P3 LDGSTS.E.BYPASS.LTC128B.128 [R220+0xa080], [R8.64], !P2 ;  /* 0x0a08000008dc3fae */ /* 0x0003e2000d101d4c */
[----:B------:R-:W-:Y:S03]  /*9680*/  ISETP.NE.AND P2, PT, R12, RZ, PT ;  /* 0x000000ff0c00720c */ /* 0x000fe60003f45270 */
[----:B------:R1:W-:Y:S06]  /*9690*/  @P3 LDGSTS.E.BYPASS.LTC128B.128 [R220+0xb880], [R8.64+0x80], !P1 ;  /* 0x0b88008008dc3fae */ /* 0x0003ec000c901d4c */
[----:B------:R-:W-:Y:S05]  /*96a0*/  @P0 IADD3 R3, P4, R152, R2, RZ ;  /* 0x0000000298030210 */ /* 0x000fea0007f9e0ff */
[----:B------:R-:W-:Y:S01]  /*96b0*/  @P0 IMAD.X R0, R0, 0x1, R132, P4 ;  /* 0x0000000100000824 */ /* 0x000fe200020e0684 */
[C---:B------:R-:W-:Y:S04]  /*96c0*/  @P0 LEA R2, P4, R3.reuse, c[0x0][0x220], 0x1 ;  /* 0x0000880003020a11 */ /* 0x040fe800078808ff */
[----:B------:R-:W-:Y:S02]  /*96d0*/  @P0 LEA.HI.X R3, R3, c[0x0][0x224], R0, 0x1, P4 ;  /* 0x0000890003030a11 */ /* 0x000fe400020f0c00 */
[C---:B------:R-:W-:Y:S11]  /*96e0*/  LOP3.LUT P4, RZ, R215.reuse, 0x2, RZ, 0xc0, !PT ;  /* 0x00000002d7ff7812 */ /* 0x040ff6000788c0ff */
[----:B------:R-:W-:Y:S02]  /*96f0*/  @!UPT UIADD3 URZ, URZ, URZ, URZ ;  /* 0x0000003f3f3ff290 */ /* 0x000fe4000fffe03f */
[----:B------:R1:W-:Y:S04]  /*9700*/  @P3 LDGSTS.E.BYPASS.LTC128B.128 [R220+0xd080], [R8.64+0x100], !P4 ;  /* 0x0d08010008dc3fae */ /* 0x0003e8000e101d4c */
[----:B------:R1:W-:Y:S01]  /*9710*/  @P3 LDGSTS.E.BYPASS.LTC128B.128 [R220+0xe880], [R8.64+0x180], !P6 ;  /* 0x0e88018008dc3fae */ /* 0x0003e2000f101d4c */
[----:B------:R-:W-:Y:S11]  /*9720*/  LOP3.LUT P3, RZ, R215, 0x8, RZ, 0xc0, !PT ;  /* 0x00000008d7ff7812 */ /* 0x000ff6000786c0ff */
[----:B------:R-:W-:Y:S02]  /*9730*/  @!UPT UIADD3 URZ, URZ, URZ, URZ ;  /* 0x0000003f3f3ff290 */ /* 0x000fe4000fffe03f */
[----:B------:R1:W-:Y:S04]  /*9740*/  @P0 LDGSTS.E.BYPASS.LTC128B.128 [R223+0xb080], [R2.64], !P3 ;  /* 0x0b08000002df0fae */ /* 0x0003e8000d901d4c */
[----:B------:R1:W-:Y:S01]  /*9750*/  @P0 LDGSTS.E.BYPASS.LTC128B.128 [R223+0xc880], [R2.64+0x80], !P1 ;  /* 0x0c88008002df0fae */ /* 0x0003e2000c901d4c */
[----:B------:R-:W-:Y:S03]  /*9760*/  ISETP.NE.AND P1, PT, R10, RZ, PT ;  /* 0x000000ff0a00720c */ /* 0x000fe60003f25270 */
[----:B------:R1:W-:Y:S04]  /*9770*/  @P0 LDGSTS.E.BYPASS.LTC128B.128 [R223+0xe080], [R2.64+0x100], !P4 ;  /* 0x0e08010002df0fae */ /* 0x0003e8000e101d4c */
[----:B------:R1:W-:Y:S04]  /*9780*/  @P0 LDGSTS.E.BYPASS.LTC128B.128 [R223+0xf880], [R2.64+0x180], !P6 ;  /* 0x0f88018002df0fae */ /* 0x0003e8000f101d4c */
.L_x_1881:
[----:B------:R-:W-:Y:S05]  /*9790*/  BSYNC B0 ;  /* 0x0000000000007941 */ /* 0x000fea0003800000 */
.L_x_1880:
[----:B------:R-:W0:Y:S01]  /*97a0*/  LDGDEPBAR ;  /* 0x00000000000079af */ /* 0x000e220000000000 */
[----:B------:R-:W-:Y:S01]  /*97b0*/  IADD3 R37, R37, -0x1, RZ ;  /* 0xffffffff25257810 */ /* 0x000fe20007ffe0ff */
[----:B------:R-:W-:-:S05]  /*97c0*/  @P5 BRA `(.L_x_1882) ;  /* 0xffffa37000005947 */ /* 0x000fca000383ffff */
[----:B------:R-:W2:Y:S04]  /*97d0*/  LDL R5, [R1+0x64] ;  /* 0x0000640001057983 */ /* 0x000ea80000100800 */
[----:B------:R3:W5:Y:S01]  /*97e0*/  LDL R21, [R1+0x58] ;  /* 0x0000580001157983 */ /* 0x0007620000100800 */
[----:B------:R-:W-:Y:S03]  /*97f0*/  WARPSYNC 0xffffffff ;  /* 0xffffffff00007948 */ /* 0x000fe60003800000 */
[----:B------:R-:W-:Y:S01]  /*9800*/  BAR.SYNC.DEFER_BLOCKING 0x0 ;  /* 0x0000000000007b1d */ /* 0x000fe20000010000 */
[----:B--2---:R-:W-:-:S05]  /*9810*/  IADD3 R0, R5, 0x2f, RZ ;  /* 0x0000002f05007810 */ /* 0x004fca0007ffe0ff */
[----:B------:R-:W-:-:S05]  /*9820*/  IMAD.HI R0, R0, 0x2aaaaaab, RZ ;  /* 0x2aaaaaab00007827 */ /* 0x000fca00078e02ff */
[----:B-1----:R-:W-:-:S04]  /*9830*/  SHF.R.U32.HI R2, RZ, 0x1f, R0 ;  /* 0x0000001fff027819 */ /* 0x002fc80000011600 */
[----:B------:R-:W-:Y:S02]  /*9840*/  LEA.HI.SX32 R18, R0, R2, 0x1d ;  /* 0x0000000200127211 */ /* 0x000fe400078feaff */
.L_x_1841:
[----:B---3--:R-:W2:Y:S04]  /*9850*/  LDL R26, [R1+0x70] ;  /* 0x00007000011a7983 */ /* 0x008ea80000100800 */
[----:B------:R-:W3:Y:S04]  /*9860*/  LDL.LU R3, [R1+0xc0] ;  /* 0x0000c00001037983 */ /* 0x000ee80000300800 */
[----:B------:R-:W3:Y:S01]  /*9870*/  S2R R2, SR_TID.X ;  /* 0x0000000000027919 */ /* 0x000ee20000002100 */
[----:B------:R-:W-:-:S05]  /*9880*/  IMAD.MOV.U32 R0, RZ, RZ, c[0x0][0x2c4] ;  /* 0x0000b100ff007624 */ /* 0x000fca00078e00ff */
[----:B------:R-:W-:Y:S01]  /*9890*/  ISETP.NE.AND P3, PT, R0, 0x1, PT ;  /* 0x000000010000780c */ /* 0x000fe20003f65270 */
[----:B------:R-:W-:-:S05]  /*98a0*/  IMAD.MOV.U32 R4, RZ, RZ, c[0x0][0x32c] ;  /* 0x0000cb00ff047624 */ /* 0x000fca00078e00ff */
[----:B------:R-:W-:Y:S02]  /*98b0*/  ISETP.GE.AND P1, PT, R4, 0x1, PT ;  /* 0x000000010400780c */ /* 0x000fe40003f26270 */
[----:B--2---:R-:W-:Y:S01]  /*98c0*/  IADD3 R0, R26, 0x7f, RZ ;  /* 0x0000007f1a007810 */ /* 0x004fe20007ffe0ff */
[----:B---3--:R1:W-:Y:S04]  /*98d0*/  STL.64 [R1], R2 ;  /* 0x0000000201007387 */ /* 0x0083e80000100a00 */
[----:B-1----:R-:W-:-:S05]  /*98e0*/  @P3 IMAD.HI.U32 R2, R0, c[0x0][0x2c8], RZ ;  /* 0x0000b20000023a27 */ /* 0x002fca00078e00ff */
[----:B------:R-:W-:Y:S01]  /*98f0*/  @P3 SHF.R.U32.HI R0, RZ, c[0x0][0x2cc], R2 ;  /* 0x0000b300ff003a19 */ /* 0x000fe20000011602 */
[----:B------:R-:W-:-:S03]  /*9900*/  IMAD.U32 R2, RZ, RZ, UR8 ;  /* 0x00000008ff027e24 */ /* 0x000fc6000f8e00ff */
[----:B------:R-:W-:Y:S02]  /*9910*/  IADD3 R0, R0, 0x1, R5 ;  /* 0x0000000100007810 */ /* 0x000fe40007ffe005 */
[----:B------:R-:W-:-:S03]  /*9920*/  IADD3 R24, P0, R2, 0x4, RZ ;  /* 0x0000000402187810 */ /* 0x000fc60007f1e0ff */
[----:B-----5:R-:W-:Y:S02]  /*9930*/  IMAD.IADD R3, R0, 0x1, -R21 ;  /* 0x0000000100037824 */ /* 0x020fe400078e0a15 */
[----:B------:R-:W-:-:S03]  /*9940*/  IMAD.X R25, RZ, RZ, UR7, P0 ;  /* 0x00000007ff197e24 */ /* 0x000fc600080e06ff */
        /* <DEDUP_REMOVED lines=12> */
.L_x_1885:
[----:B------:R-:W-:-:S13]  /*9a10*/  ISETP.NE.AND P0, PT, R4, 0x1, PT ;  /* 0x000000010400780c */ /* 0x000fda0003f05270 */
[----:B------:R-:W-:-:S05]  /*9a20*/  @P0 IMAD.HI.U32 R3, R0, c[0x0][0x330], RZ ;  /* 0x0000cc0000030a27 */ /* 0x000fca00078e00ff */
[----:B------:R-:W-:Y:S02]  /*9a30*/  @P0 SHF.R.U32.HI R0, RZ, c[0x0][0x334], R3 ;  /* 0x0000cd00ff000a19 */ /* 0x000fe40000011603 */
.L_x_1886:
[----:B------:R-:W-:Y:S05]  /*9a40*/  BSYNC B0 ;  /* 0x0000000000007941 */ /* 0x000fea0003800000 */
.L_x_1884:
[----:B------:R-:W-:-:S05]  /*9a50*/  IMAD R0, R0, R4, c[0x0][0x32c] ;  /* 0x0000cb0000007624 */ /* 0x000fca00078e0204 */
[----:B------:R-:W-:-:S04]  /*9a60*/  IMNMX R2, R2, R0, PT ;  /* 0x0000000002027217 */ /* 0x000fc80003800200 */
.L_x_1883:
[----:B------:R-:W-:Y:S01]  /*9a70*/  IADD3 R3, R2, 0x2f, RZ ;  /* 0x0000002f02037810 */ /* 0x000fe20007ffe0ff */
[----:B------:R-:W-:-:S04]  /*9a80*/  @P3 IMAD.HI.U32 R2, R26, c[0x0][0x2c8], RZ ;  /* 0x0000b2001a023a27 */ /* 0x000fc800078e00ff */
[----:B------:R-:W-:-:S04]  /*9a90*/  IMAD.HI R3, R3, 0x2aaaaaab, RZ ;  /* 0x2aaaaaab03037827 */ /* 0x000fc800078e02ff */
[----:B------:R-:W-:Y:S01]  /*9aa0*/  IMAD.MOV.U32 R0, RZ, RZ, R26 ;  /* 0x000000ffff007224 */ /* 0x000fe200078e001a */
[----:B------:R-:W-:Y:S02]  /*9ab0*/  @P3 SHF.R.U32.HI R0, RZ, c[0x0][0x2cc], R2 ;  /* 0x0000b300ff003a19 */ /* 0x000fe40000011602 */
[----:B------:R-:W-:Y:S02]  /*9ac0*/  SHF.R.U32.HI R8, RZ, 0x1f, R3 ;  /* 0x0000001fff087819 */ /* 0x000fe40000011603 */
        /* <DEDUP_REMOVED lines=14> */
.L_x_1889:
[----:B------:R-:W-:-:S13]  /*9bb0*/  ISETP.NE.AND P0, PT, R4, 0x1, PT ;  /* 0x000000010400780c */ /* 0x000fda0003f05270 */
[----:B------:R-:W-:-:S05]  /*9bc0*/  @P0 IMAD.HI.U32 R3, R0, c[0x0][0x330], RZ ;  /* 0x0000cc0000030a27 */ /* 0x000fca00078e00ff */
[----:B------:R-:W-:Y:S02]  /*9bd0*/  @P0 SHF.R.U32.HI R0, RZ, c[0x0][0x334], R3 ;  /* 0x0000cd00ff000a19 */ /* 0x000fe40000011603 */
.L_x_1890:
[----:B------:R-:W-:Y:S05]  /*9be0*/  BSYNC B0 ;  /* 0x0000000000007941 */ /* 0x000fea0003800000 */
.L_x_1888:
[----:B------:R-:W-:-:S05]  /*9bf0*/  IMAD R0, R0, c[0x0][0x32c], RZ ;  /* 0x0000cb0000007a24 */ /* 0x000fca00078e02ff */
[----:B------:R-:W-:-:S05]  /*9c00*/  IMNMX R2, R2, R0, !PT ;  /* 0x0000000002027217 */ /* 0x000fca0007800200 */
.L_x_1887:
[----:B------:R-:W-:Y:S01]  /*9c10*/  IMAD.HI R2, R2, 0x2aaaaaab, RZ ;  /* 0x2aaaaaab02027827 */ /* 0x000fe200078e02ff */
[----:B------:R-:W-:Y:S04]  /*9c20*/  BSSY B0, `(.L_x_1891) ;  /* 0x0000027000007945 */ /* 0x000fe80003800000 */
[----:B------:R-:W-:-:S04]  /*9c30*/  SHF.R.U32.HI R7, RZ, 0x1f, R2 ;  /* 0x0000001fff077819 */ /* 0x000fc80000011602 */
[----:B------:R-:W-:Y:S01]  /*9c40*/  LEA.HI.SX32 R7, R2, R7, 0x1d ;  /* 0x0000000702077211 */ /* 0x000fe200078feaff */
[----:B------:R-:W-:-:S03]  /*9c50*/  IMAD.MOV.U32 R2, RZ, RZ, RZ ;  /* 0x000000ffff027224 */ /* 0x000fc600078e00ff */
[----:B------:R-:W-:-:S04]  /*9c60*/  IMNMX R7, RZ, R7, !PT ;  /* 0x00000007ff077217 */ /* 0x000fc80007800200 */
[----:B------:R-:W-:-:S13]  /*9c70*/  ISETP.GT.AND P0, PT, R8, R7, PT ;  /* 0x000000070800720c */ /* 0x000fda0003f04270 */
[----:B------:R-:W-:Y:S05]  /*9c80*/  @!P0 BRA `(.L_x_1892) ;  /* 0x0000020000008947 */ /* 0x000fea0003800000 */
[----:B------:R-:W2:Y:S02]  /*9c90*/  LDL R0, [R1+0x84] ;  /* 0x0000840001007983 */ /* 0x000ea40000100800 */
[----:B--2---:R-:W-:-:S04]  /*9ca0*/  ISETP.NE.AND P0, PT, R0, RZ, PT ;  /* 0x000000ff0000720c */ /* 0x004fc80003f05270 */
[----:B------:R-:W-:-:S04]  /*9cb0*/  SEL R0, R0, c[0x0][0x338], P0 ;  /* 0x0000ce0000007a07 */ /* 0x000fc80000000000 */
[----:B------:R-:W-:Y:S02]  /*9cc0*/  IABS R4, R0 ;  /* 0x0000000000047213 */ /* 0x000fe40000000000 */
[----:B------:R-:W-:Y:S02]  /*9cd0*/  IADD3 R9, R0, -0x1, R8 ;  /* 0xffffffff00097810 */ /* 0x000fe40007ffe008 */
[----:B------:R-:W1:Y:S03]  /*9ce0*/  I2F.RP R2, R4 ;  /* 0x0000000400027306 */ /* 0x000e660000209400 */
[----:B------:R-:W-:-:S05]  /*9cf0*/  IMAD.IADD R9, R9, 0x1, -R7 ;  /* 0x0000000109097824 */ /* 0x000fca00078e0a07 */
[----:B------:R-:W-:Y:S02]  /*9d00*/  IABS R13, R9 ;  /* 0x00000009000d7213 */ /* 0x000fe40000000000 */
[----:B------:R-:W-:-:S04]  /*9d10*/  LOP3.LUT R9, R9, R0, RZ, 0x3c, !PT ;  /* 0x0000000009097212 */ /* 0x000fc800078e3cff */
[----:B------:R-:W-:Y:S01]  /*9d20*/  ISETP.GE.AND P1, PT, R9, RZ, PT ;  /* 0x000000ff0900720c */ /* 0x000fe20003f26270 */
        /* <DEDUP_REMOVED lines=22> */
.L_x_1892:
[----:B------:R-:W-:Y:S05]  /*9e90*/  BSYNC B0 ;  /* 0x0000000000007941 */ /* 0x000fea0003800000 */
.L_x_1891:
[----:B------:R-:W2:Y:S01]  /*9ea0*/  LDL R3, [R1+0xac] ;  /* 0x0000ac0001037983 */ /* 0x000ea20000100800 */
[----:B------:R-:W-:Y:S01]  /*9eb0*/  PRMT R0, RZ, 0x7610, R0 ;  /* 0x00007610ff007816 */ /* 0x000fe20000000000 */
[----:B------:R-:W-:Y:S01]  /*9ec0*/  IMAD.MOV.U32 R17, RZ, RZ, RZ ;  /* 0x000000ffff117224 */ /* 0x000fe200078e00ff */
[----:B------:R-:W-:Y:S01]  /*9ed0*/  MOV R19, RZ ;  /* 0x000000ff00137202 */ /* 0x000fe20000000f00 */
        /* <DEDUP_REMOVED lines=64> */
[----:B--2---:R-:W-:-:S04]  /*a2e0*/  IMAD R236, R3, R2, R7 ;  /* 0x0000000203ec7224 */ /* 0x004fc800078e0207 */
[----:B------:R-:W-:-:S05]  /*a2f0*/  IMAD.IADD R2, R236, 0x1, R2 ;  /* 0x00000001ec027824 */ /* 0x000fca00078e0202 */
[----:B------:R-:W-:-:S04]  /*a300*/  IMNMX R27, R8, R2, PT ;  /* 0x00000002081b7217 */ /* 0x000fc80003800200 */
[----:B------:R-:W-:Y:S01]  /*a310*/  ISETP.GT.AND P0, PT, R27, R236, PT ;  /* 0x000000ec1b00720c */ /* 0x000fe20003f04270 */
[----:B------:R1:W-:-:S12]  /*a320*/  STL [R1+0x74], R27 ;  /* 0x0000741b01007387 */ /* 0x0003d80000100800 */
[----:B------:R-:W-:Y:S05]  /*a330*/  @!P0 BRA `(.L_x_1893) ;  /* 0x0000f7d000008947 */ /* 0x000fea0003800000 */
[----:B------:R-:W2:Y:S01]  /*a340*/  LDL R0, [R1+0x4c] ;  /* 0x00004c0001007983 */ /* 0x000ea20000100800 */
[----:B------:R-:W-:Y:S01]  /*a350*/  ISETP.NE.U32.AND P0, PT, RZ, c[0x0][0x340], PT ;  /* 0x0000d000ff007a0c */ /* 0x000fe20003f05070 */
[----:B------:R-:W-:Y:S02]  /*a360*/  ULDC.64 UR4, c[0x0][0x18] ;  /* 0x0000060000047ab9 */ /* 0x000fe40000000a00 */
[----:B------:R-:W3:Y:S01]  /*a370*/  LDL R18, [R1+0x50] ;  /* 0x0000500001127983 */ /* 0x000ee20000100800 */
[----:B------:R-:W-:-:S13]  /*a380*/  ISETP.NE.AND.EX P0, PT, RZ, c[0x0][0x344], PT, P0 ;  /* 0x0000d100ff007a0c */ /* 0x000fda0003f05300 */
[----:B------:R-:W-:-:S04]  /*a390*/  @P0 IMAD.MOV.U32 R2, RZ, RZ, 0x4 ;  /* 0x00000004ff020424 */ /* 0x000fc800078e00ff */
[----:B------:R-:W-:-:S05]  /*a3a0*/  @P0 IMAD.WIDE R2, R239, R2, c[0x0][0x340] ;  /* 0x0000d000ef020625 */ /* 0x000fca00078e0202 */
[----:B------:R2:W4:Y:S04]  /*a3b0*/  @P0 LDG.E R16, [R2.64] ;  /* 0x0000000c02100981 */ /* 0x000528000c1e1900 */
[----:B------:R-:W5:Y:S01]  /*a3c0*/  S2R R4, SR_TID.X ;  /* 0x0000000000047919 */ /* 0x000f620000002100 */
[----:B------:R-:W-:Y:S02]  /*a3d0*/  ISETP.NE.U32.AND P1, PT, RZ, c[0x0][0x348], PT ;  /* 0x0000d200ff007a0c */ /* 0x000fe40003f25070 */
[----:B------:R-:W-:Y:S02]  /*a3e0*/  SHF.R.S32.HI R15, RZ, 0x1f, R239 ;  /* 0x0000001fff0f7819 */ /* 0x000fe400000114ef */
[----:B-----5:R-:W-:-:S04]  /*a3f0*/  SHF.R.S32.HI R9, RZ, 0x1f, R4 ;  /* 0x0000001fff097819 */ /* 0x020fc80000011404 */
[----:B------:R-:W-:-:S04]  /*a400*/  LEA.HI R9, R9, R4, RZ, 0x3 ;  /* 0x0000000409097211 */ /* 0x000fc800078f18ff */
[----:B------:R-:W-:-:S05]  /*a410*/  LOP3.LUT R9, R9, 0xfffffff8, RZ, 0xc0, !PT ;  /* 0xfffffff809097812 */ /* 0x000fca00078ec0ff */
[----:B------:R-:W-:Y:S01]  /*a420*/  IMAD.IADD R9, R4, 0x1, -R9 ;  /* 0x0000000104097824 */ /* 0x000fe200078e0a09 */
[----:B------:R-:W-:Y:S02]  /*a430*/  ISETP.NE.AND.EX P1, PT, RZ, c[0x0][0x34c], PT, P1 ;  /* 0x0000d300ff007a0c */ /* 0x000fe40003f25310 */
[----:B------:R-:W-:Y:S02]  /*a440*/  ISETP.GE.AND P4, PT, R144, c[0x0][0x1d4], PT ;  /* 0x0000750090007a0c */ /* 0x000fe40003f86270 */
[----:B------:R-:W-:Y:S02]  /*a450*/  SEL R8, R15, RZ, !P1 ;  /* 0x000000ff0f087207 */ /* 0x000fe40004800000 */
[----:B------:R-:W-:Y:S02]  /*a460*/  SEL R7, R239, RZ, !P1 ;  /* 0x000000ffef077207 */ /* 0x000fe40004800000 */
[----:B------:R-:W-:Y:S01]  /*a470*/  ISETP.GE.AND P2, PT, R140, c[0x0][0x1d4], PT ;  /* 0x000075008c007a0c */ /* 0x000fe20003f46270 */
[----:B------:R-:W-:Y:S01]  /*a480*/  IMAD R8, R8, c[0x0][0x1c0], RZ ;  /* 0x0000700008087a24 */ /* 0x000fe200078e02ff */
[----:B------:R-:W-:-:S05]  /*a490*/  LOP3.LUT R215, R215, 0xfffffbff, RZ, 0xc0, !PT ;  /* 0xfffffbffd7d77812 */ /* 0x000fca00078ec0ff */
[----:B------:R-:W-:-:S04]  /*a4a0*/  @P4 LOP3.LUT R215, R215, 0x400, RZ, 0xfc, !PT ;  /* 0x00000400d7d74812 */ /* 0x000fc800078efcff */
[----:B------:R-:W-:-:S04]  /*a4b0*/  LOP3.LUT R215, R215, 0xfffff7ff, RZ, 0xc0, !PT ;  /* 0xfffff7ffd7d77812 */ /* 0x000fc800078ec0ff */
[----:B------:R-:W-:Y:S02]  /*a4c0*/  @P2 LOP3.LUT R215, R215, 0x800, RZ, 0xfc, !PT ;  /* 0x00000800d7d72812 */ /* 0x000fe400078efcff */
[----:B------:R-:W-:Y:S02]  /*a4d0*/  ISETP.GE.AND P1, PT, R234, c[0x0][0x1d4], PT ;  /* 0x00007500ea007a0c */ /* 0x000fe40003f26270 */
[----:B------:R-:W-:Y:S01]  /*a4e0*/  LOP3.LUT R215, R215, 0xfffffdff, RZ, 0xc0, !PT ;  /* 0xfffffdffd7d77812 */ /* 0x000fe200078ec0ff */
[----:B------:R-:W-:Y:S01]  /*a4f0*/  UIADD3 UR4, UP0, UR4, 0x10080, URZ ;  /* 0x0001008004047890 */ /* 0x000fe2000ff1e03f */
[----:B------:R-:W-:Y:S02]  /*a500*/  SEL R14, RZ, 0x1, P2 ;  /* 0x00000001ff0e7807 */ /* 0x000fe40001000000 */
[----:B------:R-:W-:Y:S01]  /*a510*/  ISETP.NE.U32.AND P2, PT, RZ, c[0x0][0x350], PT ;  /* 0x0000d400ff007a0c */ /* 0x000fe20003f45070 */
[----:B------:R-:W-:Y:S01]  /*a520*/  UIADD3.X UR5, URZ, UR5, URZ, UP0, !UPT ;  /* 0x000000053f057290 */ /* 0x000fe200087fe43f */
[C---:B------:R-:W-:Y:S01]  /*a530*/  IMAD.WIDE.U32 R12, R243.reuse, c[0x0][0x210], RZ ;  /* 0x00008400f30c7a25 */ /* 0x040fe200078e00ff */
[----:B------:R1:W-:Y:S03]  /*a540*/  STL [R1+0x10], R21 ;  /* 0x0000101501007387 */ /* 0x0003e60000100800 */
[----:B------:R-:W-:Y:S01]  /*a550*/  IMAD R13, R243, c[0x0][0x214], R13 ;  /* 0x00008500f30d7a24 */ /* 0x000fe200078e020d */
[----:B------:R-:W-:Y:S01]  /*a560*/  SHF.R.S32.HI R19, RZ, 0x1f, R231 ;  /* 0x0000001fff137819 */ /* 0x000fe200000114e7 */
[----:B------:R-:W-:Y:S01]  /*a570*/  IMAD.U32 R22, RZ, RZ, UR8 ;  /* 0x00000008ff167e24 */ /* 0x000fe2000f8e00ff */
[----:B------:R-:W-:-:S02]  /*a580*/  ISETP.GE.AND P5, PT, R140, c[0x0][0x198], PT ;  /* 0x000066008c007a0c */ /* 0x000fc40003fa6270 */
[----:B------:R-:W-:Y:S02]  /*a590*/  IADD3 R121, R27, -0x1, RZ ;  /* 0xffffffff1b797810 */ /* 0x000fe40007ffe0ff */
[----:B--2---:R-:W-:-:S05]  /*a5a0*/  SHF.R.S32.HI R2, RZ, 0x1f, R0 ;  /* 0x0000001fff027819 */ /* 0x004fca0000011400 */
[----:B------:R-:W-:-:S04]  /*a5b0*/  IMAD R2, R2, c[0x0][0x178], RZ ;  /* 0x00005e0002027a24 */ /* 0x000fc800078e02ff */
[C---:B------:R-:W-:Y:S02]  /*a5c0*/  IMAD R4, R0.reuse, c[0x0][0x17c], R2 ;  /* 0x00005f0000047a24 */ /* 0x040fe400078e0202 */
[----:B------:R-:W-:-:S04]  /*a5d0*/  IMAD.WIDE.U32 R2, R0, c[0x0][0x178], RZ ;  /* 0x00005e0000027a25 */ /* 0x000fc800078e00ff */
[----:B------:R-:W-:Y:S02]  /*a5e0*/  IMAD R0, R9, 0x20, R231 ;  /* 0x0000002009007824 */ /* 0x000fe400078e02e7 */
[----:B------:R-:W-:Y:S02]  /*a5f0*/  IMAD.IADD R3, R3, 0x1, R4 ;  /* 0x0000000103037824 */ /* 0x000fe400078e0204 */
[----:B------:R-:W-:Y:S02]  /*a600*/  IMAD.IADD R4, R26, 0x1, R0 ;  /* 0x000000011a047824 */ /* 0x000fe400078e0200 */
[----:B------:R-:W-:-:S04]  /*a610*/  IMAD.WIDE.U32 R2, R243, c[0x0][0x1b8], R2 ;  /* 0x00006e00f3027a25 */ /* 0x000fc800078e0002 */
[----:B------:R-:W-:-:S04]  /*a620*/  @P3 IMAD.HI.U32 R9, R4, c[0x0][0x2c8], RZ ;  /* 0x0000b20004093a27 */ /* 0x000fc800078e00ff */
[----:B------:R-:W-:Y:S01]  /*a630*/  IMAD.MOV.U32 R0, RZ, RZ, R4 ;  /* 0x000000ffff007224 */ /* 0x000fe200078e0004 */
[----:B------:R-:W-:Y:S01]  /*a640*/  @P3 SHF.R.U32.HI R0, RZ, c[0x0][0x2cc], R9 ;  /* 0x0000b300ff003a19 */ /* 0x000fe20000011609 */
[----:B------:R-:W-:Y:S02]  /*a650*/  IMAD R3, R243, c[0x0][0x1bc], R3 ;  /* 0x00006f00f3037a24 */ /* 0x000fe400078e0203 */
[C---:B------:R-:W-:Y:S01]  /*a660*/  IMAD R9, R7.reuse, c[0x0][0x1c4], R8 ;  /* 0x0000710007097a24 */ /* 0x040fe200078e0208 */
[----:B------:R-:W-:Y:S01]  /*a670*/  SHF.R.S32.HI R8, RZ, 0x1f, R0 ;  /* 0x0000001fff087819 */ /* 0x000fe20000011400 */
[----:B------:R-:W-:Y:S01]  /*a680*/  IMAD.WIDE.U32 R2, R7, c[0x0][0x1c0], R2 ;  /* 0x0000700007027a25 */ /* 0x000fe200078e0002 */
[----:B------:R-:W-:-:S03]  /*a690*/  ISETP.GE.AND P3, PT, R233, c[0x0][0x1d4], PT ;  /* 0x00007500e9007a0c */ /* 0x000fc60003f66270 */
[----:B------:R-:W-:Y:S01]  /*a6a0*/  IMAD.MOV R7, RZ, RZ, -R0 ;  /* 0x000000ffff077224 */ /* 0x000fe200078e0a00 */
[----:B------:R-:W-:Y:S01]  /*a6b0*/  IADD3 R3, R3, R9, RZ ;  /* 0x0000000903037210 */ /* 0x000fe20007ffe0ff */
[----:B------:R-:W-:Y:S02]  /*a6c0*/  IMAD R8, R8, c[0x0][0x1b0], RZ ;  /* 0x00006c0008087a24 */ /* 0x000fe400078e02ff */
[----:B------:R-:W-:Y:S02]  /*a6d0*/  IMAD R4, R7, c[0x0][0x2c4], R4 ;  /* 0x0000b10007047a24 */ /* 0x000fe400078e0204 */
[C---:B------:R-:W-:Y:S02]  /*a6e0*/  IMAD R10, R0.reuse, c[0x0][0x1b4], R8 ;  /* 0x00006d00000a7a24 */ /* 0x040fe400078e0208 */
[----:B------:R-:W-:Y:S01]  /*a6f0*/  IMAD.WIDE.U32 R2, R0, c[0x0][0x1b0], R2 ;  /* 0x00006c0000027a25 */ /* 0x000fe200078e0002 */
[----:B------:R-:W-:Y:S02]  /*a700*/  SEL R0, RZ, 0xffffffff, P4 ;  /* 0xffffffffff007807 */ /* 0x000fe40002000000 */
[----:B------:R-:W-:Y:S01]  /*a710*/  SHF.R.S32.HI R7, RZ, 0x1f, R4 ;  /* 0x0000001fff077819 */ /* 0x000fe20000011404 */
[----:B------:R-:W-:Y:S01]  /*a720*/  IMAD.IADD R3, R3, 0x1, R10 ;  /* 0x0000000103037824 */ /* 0x000fe200078e020a */
[----:B------:R-:W-:Y:S01]  /*a730*/  @P3 LOP3.LUT R215, R215, 0x200, RZ, 0xfc, !PT ;  /* 0x00000200d7d73812 */ /* 0x000fe200078efcff */
[----:B------:R-:W-:-:S02]  /*a740*/  IMAD.SHL.U32 R17, R0, 0x2, RZ ;  /* 0x0000000200117824 */ /* 0x000fc400078e00ff */
[----:B------:R-:W-:Y:S01]  /*a750*/  IMAD R0, R7, c[0x0][0x1a8], RZ ;  /* 0x00006a0007007a24 */ /* 0x000fe200078e02ff */
[----:B------:R-:W-:Y:S01]  /*a760*/  LOP3.LUT R215, R215, 0xfffffeff, RZ, 0xc0, !PT ;  /* 0xfffffeffd7d77812 */ /* 0x000fe200078ec0ff */
[----:B------:R-:W-:-:S04]  /*a770*/  IMAD.WIDE.U32 R2, R4, c[0x0][0x1a8], R2 ;  /* 0x00006a0004027a25 */ /* 0x000fc800078e0002 */
[----:B------:R-:W-:Y:S01]  /*a780*/  IMAD R0, R4, c[0x0][0x1ac], R0 ;  /* 0x00006b0004007a24 */ /* 0x000fe200078e0200 */
[----:B------:R-:W-:Y:S02]  /*a790*/  @P1 LOP3.LUT R215, R215, 0x100, RZ, 0xfc, !PT ;  /* 0x00000100d7d71812 */ /* 0x000fe400078efcff */
[----:B------:R-:W-:Y:S01]  /*a7a0*/  SEL R4, RZ, 0x8, P1 ;  /* 0x00000008ff047807 */ /* 0x000fe20000800000 */
[----:B------:R-:W-:Y:S01]  /*a7b0*/  IMAD.IADD R0, R3, 0x1, R0 ;  /* 0x0000000103007824 */ /* 0x000fe200078e0200 */
[C---:B------:R-:W-:Y:S02]  /*a7c0*/  LEA R20, P1, R2.reuse, c[0x0][0x160], 0x1 ;  /* 0x0000580002147a11 */ /* 0x040fe400078208ff */
[----:B------:R-:W-:Y:S02]  /*a7d0*/  LOP3.LUT R14, R17, 0x2, R14, 0xe2, !PT ;  /* 0x00000002110e7812 */ /* 0x000fe400078ee20e */
[----:B------:R-:W-:Y:S01]  /*a7e0*/  LEA.HI.X R17, R2, c[0x0][0x164], R0, 0x1, P1 ;  /* 0x0000590002117a11 */ /* 0x000fe200008f0c00 */
[--C-:B----4-:R-:W-:Y:S01]  /*a7f0*/  @P0 IMAD.MOV.U32 R2, RZ, RZ, R16.reuse ;  /* 0x000000ffff020224 */ /* 0x110fe200078e0010 */
[----:B------:R-:W-:Y:S01]  /*a800*/  SEL R7, RZ, 0x4, P3 ;  /* 0x00000004ff077807 */ /* 0x000fe20001800000 */
[----:B------:R-:W-:Y:S01]  /*a810*/  @!P0 IMAD.MOV.U32 R2, RZ, RZ, R239 ;  /* 0x000000ffff028224 */ /* 0x000fe200078e00ef */
[----:B------:R-:W-:Y:S01]  /*a820*/  @P0 SHF.R.S32.HI R3, RZ, 0x1f, R16 ;  /* 0x0000001fff030819 */ /* 0x000fe20000011410 */
[----:B------:R-:W-:Y:S01]  /*a830*/  IMAD.WIDE.U32 R8, R243, c[0x0][0x1e8], RZ ;  /* 0x00007a00f3087a25 */ /* 0x000fe200078e00ff */
[----:B------:R-:W-:-:S02]  /*a840*/  ISETP.NE.AND.EX P1, PT, RZ, c[0x0][0x354], PT, P2 ;  /* 0x0000d500ff007a0c */ /* 0x000fc40003f25320 */
[----:B------:R-:W-:Y:S01]  /*a850*/  @!P0 MOV R3, R15 ;  /* 0x0000000f00038202 */ /* 0x000fe20000000f00 */
[----:B------:R-:W-:Y:S01]  /*a860*/  IMAD.U32 R15, RZ, RZ, UR5 ;  /* 0x00000005ff0f7e24 */ /* 0x000fe2000f8e00ff */
[----:B------:R-:W-:Y:S01]  /*a870*/  LOP3.LUT R128, R4, R14, R7, 0xfe, !PT ;  /* 0x0000000e04807212 */ /* 0x000fe200078efe07 */
[----:B------:R-:W-:Y:S01]  /*a880*/  IMAD.U32 R14, RZ, RZ, UR4 ;  /* 0x00000004ff0e7e24 */ /* 0x000fe2000f8e00ff */
[----:B------:R-:W-:Y:S01]  /*a890*/  SEL R3, R3, RZ, !P1 ;  /* 0x000000ff03037207 */ /* 0x000fe20004800000 */
[----:B------:R-:W-:Y:S01]  /*a8a0*/  IMAD R9, R243, c[0x0][0x1ec], R9 ;  /* 0x00007b00f3097a24 */ /* 0x000fe200078e0209 */
[----:B------:R-:W-:Y:S02]  /*a8b0*/  SEL R2, R2, RZ, !P1 ;  /* 0x000000ff02027207 */ /* 0x000fe40004800000 */
[----:B------:R1:W-:Y:S01]  /*a8c0*/  STL.64 [R1+0x8], R14 ;  /* 0x0000080e01007387 */ /* 0x0003e20000100a00 */
[----:B------:R-:W-:Y:S01]  /*a8d0*/  IMAD R4, R3, c[0x0][0x1f0], RZ ;  /* 0x00007c0003047a24 */ /* 0x000fe200078e02ff */
[----:B---3--:R-:W-:Y:S01]  /*a8e0*/  IADD3 R0, P0, R231, R18, RZ ;  /* 0x00000012e7007210 */ /* 0x008fe20007f1e0ff */
[----:B------:R-:W-:-:S04]  /*a8f0*/  IMAD.WIDE.U32 R8, R2, c[0x0][0x1f0], R8 ;  /* 0x00007c0002087a25 */ /* 0x000fc800078e0008 */
[----:B------:R-:W-:Y:S02]  /*a900*/  IMAD R3, R3, c[0x0][0x218], RZ ;  /* 0x0000860003037a24 */ /* 0x000fe400078e02ff */
[----:B------:R-:W-:Y:S01]  /*a910*/  IMAD.WIDE.U32 R12, R2, c[0x0][0x218], R12 ;  /* 0x00008600020c7a25 */ /* 0x000fe200078e000c */
[----:B------:R-:W-:-:S03]  /*a920*/  IADD3 R8, P1, R140, R8, RZ ;  /* 0x000000088c087210 */ /* 0x000fc60007f3e0ff */
[----:B------:R-:W-:Y:S01]  /*a930*/  IMAD R7, R2, c[0x0][0x1f4], R4 ;  /* 0x00007d0002077a24 */ /* 0x000fe200078e0204 */
[----:B------:R-:W-:Y:S01]  /*a940*/  LEA.HI.X.SX32 R4, R18, R19, 0x1, P0 ;  /* 0x0000001312047211 */ /* 0x000fe200000f0eff */
[----:B------:R-:W-:Y:S01]  /*a950*/  IMAD R3, R2, c[0x0][0x21c], R3 ;  /* 0x0000870002037a24 */ /* 0x000fe200078e0203 */
[----:B------:R-:W-:Y:S01]  /*a960*/  IADD3 R2, P0, R140, R12, RZ ;  /* 0x0000000c8c027210 */ /* 0x000fe20007f1e0ff */
[----:B------:R-:W-:Y:S01]  /*a970*/  IMAD.U32 R18, RZ, RZ, UR8 ;  /* 0x00000008ff127e24 */ /* 0x000fe2000f8e00ff */
[C---:B------:R-:W-:Y:S01]  /*a980*/  IADD3.X R9, R141.reuse, R9, R7, P1, !PT ;  /* 0x000000098d097210 */ /* 0x040fe20000ffe407 */
[C---:B------:R-:W-:Y:S01]  /*a990*/  IMAD R7, R4.reuse, c[0x0][0x1e0], RZ ;  /* 0x0000780004077a24 */ /* 0x040fe200078e02ff */
[----:B------:R-:W-:Y:S01]  /*a9a0*/  IADD3.X R3, R141, R13, R3, P0, !PT ;  /* 0x0000000d8d037210 */ /* 0x000fe200007fe403 */
[----:B------:R-:W-:Y:S01]  /*a9b0*/  IMAD R4, R4, c[0x0][0x208], RZ ;  /* 0x0000820004047a24 */ /* 0x000fe200078e02ff */
[----:B------:R-:W-:Y:S01]  /*a9c0*/  IADD3 R22, P1, R22, 0x8, RZ ;  /* 0x0000000816167810 */ /* 0x000fe20007f3e0ff */
[----:B------:R-:W-:Y:S01]  /*a9d0*/  IMAD R222, R0, c[0x0][0x1e4], R7 ;  /* 0x0000790000de7a24 */ /* 0x000fe200078e0207 */
[----:B------:R-:W-:Y:S01]  /*a9e0*/  IADD3 R18, P0, R18, 0x10, RZ ;  /* 0x0000001012127810 */ /* 0x000fe20007f1e0ff */
[----:B------:R-:W-:-:S02]  /*a9f0*/  IMAD R4, R0, c[0x0][0x20c], R4 ;  /* 0x0000830000047a24 */ /* 0x000fc400078e0204 */
[----:B------:R-:W-:-:S04]  /*aa00*/  IMAD.WIDE.U32 R224, R0, c[0x0][0x1e0], R8 ;  /* 0x0000780000e07a25 */ /* 0x000fc800078e0008 */
[----:B------:R-:W-:Y:S01]  /*aa10*/  IMAD.WIDE.U32 R226, R0, c[0x0][0x208], R2 ;  /* 0x0000820000e27a25 */ /* 0x000fe200078e0002 */
[----:B------:R-:W-:Y:S02]  /*aa20*/  ISETP.GE.AND P3, PT, R144, c[0x0][0x198], PT ;  /* 0x0000660090007a0c */ /* 0x000fe40003f66270 */
[----:B------:R-:W-:Y:S01]  /*aa30*/  IADD3.X R19, RZ, UR7, RZ, P0, !PT ;  /* 0x00000007ff137c10 */ /* 0x000fe200087fe4ff */
[----:B------:R-:W-:Y:S01]  /*aa40*/  IMAD.X R23, RZ, RZ, UR7, P1 ;  /* 0x00000007ff177e24 */ /* 0x000fe200088e06ff */
[----:B------:R-:W-:Y:S01]  /*aa50*/  ISETP.GE.AND P2, PT, R233, c[0x0][0x198], PT ;  /* 0x00006600e9007a0c */ /* 0x000fe20003f46270 */
[----:B------:R-:W-:Y:S01]  /*aa60*/  IMAD.IADD R7, R231, 0x1, R26 ;  /* 0x00000001e7077824 */ /* 0x000fe200078e021a */
[----:B------:R-:W-:Y:S01]  /*aa70*/  ISETP.GE.AND P4, PT, R234, c[0x0][0x198], PT ;  /* 0x00006600ea007a0c */ /* 0x000fe20003f86270 */
[----:B------:R-:W-:Y:S02]  /*aa80*/  IMAD.IADD R222, R225, 0x1, R222 ;  /* 0x00000001e1de7824 */ /* 0x000fe400078e02de */
[----:B------:R-:W-:Y:S01]  /*aa90*/  IMAD.IADD R228, R227, 0x1, R4 ;  /* 0x00000001e3e47824 */ /* 0x000fe200078e0204 */
[----:B------:R-:W-:Y:S07]  /*aaa0*/  BRA.DIV ~URZ, `(.L_x_1894) ;  /* 0x000149827f007947 */ /* 0x000fee000b800000 */
[----:B-1----:R1:W2:Y:S02]  /*aab0*/  SHFL.IDX PT, R4, R17, RZ, 0x181f ;  /* 0x00181fff11047589 */ /* 0x0022a400000e0000 */
.L_x_2024:
[----:B------:R-:W-:Y:S05]  /*aac0*/  BRA.DIV ~URZ, `(.L_x_1895) ;  /* 0x000149e27f007947 */ /* 0x000fea000b800000 */
[----:B------:R3:W4:Y:S02]  /*aad0*/  SHFL.IDX PT, R0, R20, RZ, 0x181f ;  /* 0x00181fff14007589 */ /* 0x00072400000e0000 */
.L_x_2025:
[----:B------:R-:W-:Y:S01]  /*aae0*/  IMAD R16, R21, c[0x0][0x2c4], RZ ;  /* 0x0000b10015107a24 */ /* 0x000fe200078e02ff */
[----:B------:R-:W-:Y:S04]  /*aaf0*/  BSSY B0, `(.L_x_1896) ;  /* 0x0000015000007945 */ /* 0x000fe80003800000 */
[----:B------:R-:W-:-:S13]  /*ab00*/  ISETP.GE.AND P0, PT, R7, R16, PT ;  /* 0x000000100700720c */ /* 0x000fda0003f06270 */
[----:B------:R-:W-:Y:S05]  /*ab10*/  @P0 BRA `(.L_x_1897) ;  /* 0x0000012000000947 */ /* 0x000fea0003800000 */
[----:B------:R-:W5:Y:S04]  /*ab20*/  LDL R3, [R1+0x78] ;  /* 0x0000780001037983 */ /* 0x000f680000100800 */
[----:B---3--:R-:W3:Y:S04]  /*ab30*/  LDL R2, [R1+0x80] ;  /* 0x0000800001027983 */ /* 0x008ee80000100800 */
[----:B----4-:R-:W4:Y:S01]  /*ab40*/  LDL R10, [R1+0x7c] ;  /* 0x00007c00010a7983 */ /* 0x010f220000100800 */
[----:B------:R-:W-:-:S04]  /*ab50*/  LEA R14, P0, R140, R0, 0x1 ;  /* 0x000000008c0e7211 */ /* 0x000fc800078008ff */
[----:B--2---:R-:W-:Y:S02]  /*ab60*/  LEA.HI.X R15, R140, R4, R141, 0x1, P0 ;  /* 0x000000048c0f7211 */ /* 0x004fe400000f0c8d */
[----:B------:R-:W-:-:S03]  /*ab70*/  LEA R12, P0, R252, R0, 0x1 ;  /* 0x00000000fc0c7211 */ /* 0x000fc600078008ff */
[----:B------:R-:W-:Y:S01]  /*ab80*/  @!PT LDS RZ, [RZ] ;  /* 0x00000000fffff984 */ /* 0x000fe20000000800 */
[----:B------:R-:W-:Y:S01]  /*ab90*/  @!PT LDS RZ, [RZ] ;  /* 0x00000000fffff984 */ /* 0x000fe20000000800 */
[----:B------:R-:W-:Y:S01]  /*aba0*/  @!PT LDS RZ, [RZ] ;  /* 0x00000000fffff984 */ /* 0x000fe20000000800 */
[----:B------:R2:W-:Y:S01]  /*abb0*/  LDGSTS.E.BYPASS.LTC128B.128 [R220+0x10080], [R14.64], !P5 ;  /* 0x100800000edc7fae */ /* 0x0005e2000e901d4c */
[----:B-----5:R-:W-:Y:S02]  /*abc0*/  LEA.HI.X R13, R252, R4, R3, 0x1, P0 ;  /* 0x00000004fc0d7211 */ /* 0x020fe400000f0c03 */
[----:B------:R-:W-:-:S03]  /*abd0*/  LEA R8, P0, R233, R0, 0x1 ;  /* 0x00000000e9087211 */ /* 0x000fc600078008ff */
[----:B------:R2:W-:Y:S01]  /*abe0*/  LDGSTS.E.BYPASS.LTC128B.128 [R220+0x14080], [R12.64], !P3 ;  /* 0x140800000cdc7fae */ /* 0x0005e2000d901d4c */
[----:B---3--:R-:W-:Y:S02]  /*abf0*/  LEA.HI.X R9, R233, R4, R2, 0x1, P0 ;  /* 0x00000004e9097211 */ /* 0x008fe400000f0c02 */
[----:B------:R-:W-:-:S03]  /*ac00*/  LEA R2, P0, R234, R0, 0x1 ;  /* 0x00000000ea027211 */ /* 0x000fc600078008ff */
[----:B------:R2:W-:Y:S01]  /*ac10*/  LDGSTS.E.BYPASS.LTC128B.128 [R220+0x18080], [R8.64], !P2 ;  /* 0x1808000008dc7fae */ /* 0x0005e2000d101d4c */
[----:B----4-:R-:W-:-:S05]  /*ac20*/  LEA.HI.X R3, R234, R4, R10, 0x1, P0 ;  /* 0x00000004ea037211 */ /* 0x010fca00000f0c0a */
[----:B------:R2:W-:Y:S04]  /*ac30*/  LDGSTS.E.BYPASS.LTC128B.128 [R220+0x1c080], [R2.64], !P4 ;  /* 0x1c08000002dc7fae */ /* 0x0005e8000e101d4c */
.L_x_1897:
[----:B------:R-:W-:Y:S05]  /*ac40*/  BSYNC B0 ;  /* 0x0000000000007941 */ /* 0x000fea0003800000 */
.L_x_1896:
[----:B------:R-:W-:Y:S05]  /*ac50*/  BRA.DIV ~URZ, `(.L_x_1898) ;  /* 0x000148d27f007947 */ /* 0x000fea000b800000 */
[----:B--2---:R2:W1:Y:S04]  /*ac60*/  SHFL.IDX PT, R4, R17, 0x1, 0x181f ;  /* 0x00381f0011047f89 */ /* 0x00446800000e0000 */
[----:B----4-:R2:W4:Y:S02]  /*ac70*/  SHFL.IDX PT, R0, R20, 0x1, 0x181f ;  /* 0x00381f0014007f89 */ /* 0x01052400000e0000 */
.L_x_2026:
[----:B------:R-:W-:Y:S01]  /*ac80*/  IADD3 R2, R7, 0x20, RZ ;  /* 0x0000002007027810 */ /* 0x000fe20007ffe0ff */
[----:B------:R-:W-:Y:S03]  /*ac90*/  BSSY B0, `(.L_x_1899) ;  /* 0x0000015000007945 */ /* 0x000fe60003800000 */
[----:B------:R-:W-:-:S13]  /*aca0*/  ISETP.GE.AND P0, PT, R2, R16, PT ;  /* 0x000000100200720c */ /* 0x000fda0003f06270 */
[----:B------:R-:W-:Y:S05]  /*acb0*/  @P0 BRA `(.L_x_1900) ;  /* 0x0000012000000947 */ /* 0x000fea0003800000 */
[----:B------:R-:W5:Y:S04]  /*acc0*/  LDL R8, [R1+0x78] ;  /* 0x0000780001087983 */ /* 0x000f680000100800 */
[----:B--2---:R-:W2:Y:S04]  /*acd0*/  LDL R3, [R1+0x80] ;  /* 0x0000800001037983 */ /* 0x004ea80000100800 */
[----:B---3--:R-:W3:Y:S01]  /*ace0*/  LDL R10, [R1+0x7c] ;  /* 0x00007c00010a7983 */ /* 0x008ee20000100800 */
[----:B----4-:R-:W-:-:S04]  /*acf0*/  LEA R14, P0, R140, R0, 0x1 ;  /* 0x000000008c0e7211 */ /* 0x010fc800078008ff */
[----:B-1----:R-:W-:Y:S02]  /*ad00*/  LEA.HI.X R15, R140, R4, R141, 0x1, P0 ;  /* 0x000000048c0f7211 */ /* 0x002fe400000f0c8d */
        /* <DEDUP_REMOVED lines=8> */
[----:B--2---:R-:W-:Y:S02]  /*ad90*/  LEA.HI.X R9, R233, R4, R3, 0x1, P0 ;  /* 0x00000004e9097211 */ /* 0x004fe400000f0c03 */
[----:B------:R-:W-:-:S03]  /*ada0*/  LEA R2, P0, R234, R0, 0x1 ;  /* 0x00000000ea027211 */ /* 0x000fc600078008ff */
[----:B------:R1:W-:Y:S01]  /*adb0*/  LDGSTS.E.BYPASS.LTC128B.128 [R223+0x19080], [R8.64], !P2 ;  /* 0x1908000008df7fae */ /* 0x0003e2000d101d4c */
[----:B---3--:R-:W-:-:S05]  /*adc0*/  LEA.HI.X R3, R234, R4, R10, 0x1, P0 ;  /* 0x00000004ea037211 */ /* 0x008fca00000f0c0a */
[----:B------:R1:W-:Y:S04]  /*add0*/  LDGSTS.E.BYPASS.LTC128B.128 [R223+0x1d080], [R2.64], !P4 ;  /* 0x1d08000002df7fae */ /* 0x0003e8000e101d4c */
.L_x_1900:
[----:B------:R-:W-:Y:S05]  /*ade0*/  BSYNC B0 ;  /* 0x0000000000007941 */ /* 0x000fea0003800000 */
.L_x_1899:
[----:B------:R-:W-:Y:S05]  /*adf0*/  BRA.DIV ~URZ, `(.L_x_1901) ;  /* 0x000148227f007947 */ /* 0x000fea000b800000 */
[----:B-1----:R1:W2:Y:S02]  /*ae00*/  SHFL.IDX PT, R4, R17, 0x2, 0x181f ;  /* 0x00581f0011047f89 */ /* 0x0022a400000e0000 */
.L_x_2027:
[----:B------:R-:W-:Y:S05]  /*ae10*/  BRA.DIV ~URZ, `(.L_x_1902) ;  /* 0x000148827f007947 */ /* 0x000fea000b800000 */
[----:B----4-:R4:W1:Y:S02]  /*ae20*/  SHFL.IDX PT, R0, R20, 0x2, 0x181f ;  /* 0x00581f0014007f89 */ /* 0x01086400000e0000 */
.L_x_2028:
[----:B------:R-:W-:Y:S01]  /*ae30*/  IADD3 R2, R7, 0x40, RZ ;  /* 0x0000004007027810 */ /* 0x000fe20007ffe0ff */
[----:B------:R-:W-:Y:S03]  /*ae40*/  BSSY B0, `(.L_x_1903) ;  /* 0x0000015000007945 */ /* 0x000fe60003800000 */
[----:B------:R-:W-:-:S13]  /*ae50*/  ISETP.GE.AND P0, PT, R2, R16, PT ;  /* 0x000000100200720c */ /* 0x000fda0003f06270 */
[----:B------:R-:W-:Y:S05]  /*ae60*/  @P0 BRA `(.L_x_1904) ;  /* 0x0000012000000947 */ /* 0x000fea0003800000 */
[----:B------:R-:W5:Y:S04]  /*ae70*/  LDL R8, [R1+0x78] ;  /* 0x0000780001087983 */ /* 0x000f680000100800 */
[----:B---3--:R-:W3:Y:S04]  /*ae80*/  LDL R3, [R1+0x80] ;  /* 0x0000800001037983 */ /* 0x008ee80000100800 */
[----:B----4-:R-:W4:Y:S01]  /*ae90*/  LDL R10, [R1+0x7c] ;  /* 0x00007c00010a7983 */ /* 0x010f220000100800 */
[----:B-1----:R-:W-:-:S04]  /*aea0*/  LEA R14, P0, R140, R0, 0x1 ;  /* 0x000000008c0e7211 */ /* 0x002fc800078008ff */
        /* <DEDUP_REMOVED lines=14> */
.L_x_1904:
[----:B------:R-:W-:Y:S05]  /*af90*/  BSYNC B0 ;  /* 0x0000000000007941 */ /* 0x000fea0003800000 */
.L_x_1903:
[----:B------:R-:W-:Y:S05]  /*afa0*/  BRA.DIV ~URZ, `(.L_x_1905) ;  /* 0x000147727f007947 */ /* 0x000fea000b800000 */
[----:B--2---:R2:W3:Y:S04]  /*afb0*/  SHFL.IDX PT, R4, R17, 0x3, 0x181f ;  /* 0x00781f0011047f89 */ /* 0x0044e800000e0000 */
[----:B-1----:R2:W1:Y:S02]  /*afc0*/  SHFL.IDX PT, R0, R20, 0x3, 0x181f ;  /* 0x00781f0014007f89 */ /* 0x00246400000e0000 */
.L_x_2029:
[----:B------:R-:W-:Y:S01]  /*afd0*/  IADD3 R7, R7, 0x60, RZ ;  /* 0x0000006007077810 */ /* 0x000fe20007ffe0ff */
[----:B------:R-:W5:Y:S04]  /*afe0*/  LDL R14, [R1+0x74] ;  /* 0x00007400010e7983 */ /* 0x000f680000100800 */
[----:B--2---:R-:W2:Y:S01]  /*aff0*/  LDL R2, [R1+0x78] ;  /* 0x0000780001027983 */ /* 0x004ea20000100800 */
[----:B------:R-:W-:-:S03]  /*b000*/  ISETP.GE.AND P0, PT, R7, R16, PT ;  /* 0x000000100700720c */ /* 0x000fc60003f06270 */
[----:B----4-:R-:W4:Y:S04]  /*b010*/  LDL R15, [R1+0x80] ;  /* 0x00008000010f7983 */ /* 0x010f280000100800 */
[----:B---3--:R-:W3:Y:S01]  /*b020*/  LDL R10, [R1+0x7c] ;  /* 0x00007c00010a7983 */ /* 0x008ee20000100800 */
[----:B------:R-:W-:Y:S01]  /*b030*/  IMAD.MOV.U32 R104, RZ, RZ, 0x30 ;  /* 0x00000030ff687424 */ /* 0x000fe200078e00ff */
[----:B------:R-:W-:Y:S01]  /*b040*/  SHF.R.S32.HI R130, RZ, 0x1f, R121 ;  /* 0x0000001fff827819 */ /* 0x000fe20000011479 */
[----:B------:R-:W-:Y:S01]  /*b050*/  ULDC.64 UR4, c[0x0][0x40] ;  /* 0x0000100000047ab9 */ /* 0x000fe20000000a00 */
[----:B------:R-:W3:Y:S02]  /*b060*/  LDL R7, [R1+0x64] ;  /* 0x0000640001077983 */ /* 0x000ee40000100800 */
[----:B-1----:R-:W-:-:S04]  /*b070*/  @!P0 LEA R12, P1, R140, R0, 0x1 ;  /* 0x000000008c0c8211 */ /* 0x002fc800078208ff */
[----:B------:R-:W-:Y:S02]  /*b080*/  @!P0 LEA.HI.X R13, R140, R4, R141, 0x1, P1 ;  /* 0x000000048c0d8211 */ /* 0x000fe400008f0c8d */
[----:B------:R-:W-:Y:S01]  /*b090*/  @!P0 LEA R8, P1, R252, R0, 0x1 ;  /* 0x00000000fc088211 */ /* 0x000fe200078208ff */
[----:B------:R-:W-:Y:S02]  /*b0a0*/  UIADD3 UR4, UP0, UR4, 0x160, URZ ;  /* 0x0000016004047890 */ /* 0x000fe4000ff1e03f */
[----:B------:R-:W-:Y:S01]  /*b0b0*/  @!PT LDS RZ, [RZ] ;  /* 0x00000000fffff984 */ /* 0x000fe20000000800 */
[----:B------:R-:W-:Y:S01]  /*b0c0*/  @!PT LDS RZ, [RZ] ;  /* 0x00000000fffff984 */ /* 0x000fe20000000800 */
[----:B------:R-:W-:Y:S01]  /*b0d0*/  @!PT LDS RZ, [RZ] ;  /* 0x00000000fffff984 */ /* 0x000fe20000000800 */
[----:B------:R1:W-:Y:S02]  /*b0e0*/  @!P0 LDGSTS.E.BYPASS.LTC128B.128 [R223+0x13080], [R12.64], !P5 ;  /* 0x130800000cdf8fae */ /* 0x0003e4000e901d4c */
[----:B------:R-:W-:Y:S01]  /*b0f0*/  UIADD3.X UR5, URZ, UR5, URZ, UP0, !UPT ;  /* 0x000000053f057290 */ /* 0x000fe200087fe43f */
[C---:B------:R-:W-:Y:S02]  /*b100*/  LOP3.LUT P5, RZ, R215.reuse, 0x200, RZ, 0xc0, !PT ;  /* 0x00000200d7ff7812 */ /* 0x040fe400078ac0ff */
[----:B------:R-:W-:Y:S01]  /*b110*/  LOP3.LUT P6, RZ, R215, 0x100, RZ, 0xc0, !PT ;  /* 0x00000100d7ff7812 */ /* 0x000fe200078cc0ff */
[----:B------:R1:W-:Y:S04]  /*b120*/  STL.64 [R1+0x28], R18 ;  /* 0x0000281201007387 */ /* 0x0003e80000100a00 */
[----:B------:R1:W-:Y:S04]  /*b130*/  STL.64 [R1+0x30], R174 ;  /* 0x000030ae01007387 */ /* 0x0003e80000100a00 */
[----:B------:R1:W-:Y:S04]  /*b140*/  STL.64 [R1+0x38], R24 ;  /* 0x0000381801007387 */ /* 0x0003e80000100a00 */
[----:B------:R1:W-:Y:S01]  /*b150*/  STL.64 [R1+0x40], R22 ;  /* 0x0000401601007387 */ /* 0x0003e20000100a00 */
[----:B------:R-:W-:-:S02]  /*b160*/  IADD3 R203, R146, 0x20, RZ ;  /* 0x0000002092cb7810 */ /* 0x000fc40007ffe0ff */
[----:B------:R-:W-:Y:S01]  /*b170*/  MOV R131, 0xb5f0 ;  /* 0x0000b5f000837802 */ /* 0x000fe20000000f00 */
[----:B-----5:R-:W-:Y:S01]  /*b180*/  IMAD R104, R14, -0x30, R104 ;  /* 0xffffffd00e687824 */ /* 0x020fe200078e0268 */
[----:B--2---:R-:W-:Y:S02]  /*b190*/  @!P0 LEA.HI.X R9, R252, R4, R2, 0x1, P1 ;  /* 0x00000004fc098211 */ /* 0x004fe400008f0c02 */
[----:B------:R-:W-:-:S03]  /*b1a0*/  @!P0 LEA R2, P1, R233, R0, 0x1 ;  /* 0x00000000e9028211 */ /* 0x000fc600078208ff */
[----:B------:R2:W-:Y:S01]  /*b1b0*/  @!P0 LDGSTS.E.BYPASS.LTC128B.128 [R223+0x17080], [R8.64], !P3 ;  /* 0x1708000008df8fae */ /* 0x0005e2000d901d4c */
[----:B----4-:R-:W-:Y:S01]  /*b1c0*/  @!P0 LEA.HI.X R3, R233, R4, R15, 0x1, P1 ;  /* 0x00000004e9038211 */ /* 0x010fe200008f0c0f */
[----:B---3--:R-:W-:Y:S01]  /*b1d0*/  IMAD.IADD R7, R104, 0x1, R7 ;  /* 0x0000000168077824 */ /* 0x008fe200078e0207 */
[----:B-1----:R-:W-:-:S03]  /*b1e0*/  @!P0 LEA R12, P1, R234, R0, 0x1 ;  /* 0x00000000ea0c8211 */ /* 0x002fc600078208ff */
[----:B------:R1:W-:Y:S01]  /*b1f0*/  @!P0 LDGSTS.E.BYPASS.LTC128B.128 [R223+0x1b080], [R2.64], !P2 ;  /* 0x1b08000002df8fae */ /* 0x0003e2000d101d4c */
[----:B------:R-:W-:Y:S02]  /*b200*/  IMNMX R7, R7, 0x30, PT ;  /* 0x0000003007077817 */ /* 0x000fe40003800200 */
[----:B------:R-:W-:-:S03]  /*b210*/  @!P0 LEA.HI.X R13, R234, R4, R10, 0x1, P1 ;  /* 0x00000004ea0d8211 */ /* 0x000fc600008f0c0a */
[----:B------:R-:W-:Y:S01]  /*b220*/  IMAD.IADD R7, R7, 0x1, -R231 ;  /* 0x0000000107077824 */ /* 0x000fe200078e0ae7 */
[----:B------:R-:W3:Y:S04]  /*b230*/  S2R R10, SR_TID.X ;  /* 0x00000000000a7919 */ /* 0x000ee80000002100 */
[----:B------:R-:W-:Y:S01]  /*b240*/  ISETP.GE.AND P1, PT, R7, 0x1, PT ;  /* 0x000000010700780c */ /* 0x000fe20003f26270 */
[----:B------:R4:W-:Y:S01]  /*b250*/  @!P0 LDGSTS.E.BYPASS.LTC128B.128 [R223+0x1f080], [R12.64], !P4 ;  /* 0x1f0800000cdf8fae */ /* 0x0009e2000e101d4c */
[----:B--2---:R-:W-:-:S03]  /*b260*/  IMAD.WIDE.U32 R8, R121, c[0x0][0x1e0], RZ ;  /* 0x0000780079087a25 */ /* 0x004fc600078e00ff */
[----:B------:R-:W0:Y:S01]  /*b270*/  LDGDEPBAR ;  /* 0x00000000000079af */ /* 0x000e220000000000 */
[----:B-1----:R-:W-:-:S04]  /*b280*/  IMAD R2, R130, c[0x0][0x1e0], RZ ;  /* 0x0000780082027a24 */ /* 0x002fc800078e02ff */
[----:B------:R-:W-:Y:S01]  /*b290*/  IMAD R0, R121, c[0x0][0x1e4], R2 ;  /* 0x0000790079007a24 */ /* 0x000fe200078e0202 */
[----:B------:R-:W-:Y:S01]  /*b2a0*/  ISETP.GE.AND P0, PT, R7, 0x21, PT ;  /* 0x000000210700780c */ /* 0x000fe20003f06270 */
[----:B------:R-:W-:Y:S02]  /*b2b0*/  IMAD.MOV.U32 R2, RZ, RZ, R224 ;  /* 0x000000ffff027224 */ /* 0x000fe400078e00e0 */
[----:B------:R-:W-:Y:S02]  /*b2c0*/  IMAD.MOV.U32 R3, RZ, RZ, R222 ;  /* 0x000000ffff037224 */ /* 0x000fe400078e00de */
[----:B------:R-:W-:Y:S02]  /*b2d0*/  IMAD.IADD R0, R9, 0x1, R0 ;  /* 0x0000000109007824 */ /* 0x000fe400078e0200 */
[----:B------:R-:W-:Y:S02]  /*b2e0*/  IMAD.U32 R14, RZ, RZ, UR4 ;  /* 0x00000004ff0e7e24 */ /* 0x000fe4000f8e00ff */
[----:B------:R-:W-:Y:S01]  /*b2f0*/  IMAD.U32 R15, RZ, RZ, UR5 ;  /* 0x00000005ff0f7e24 */ /* 0x000fe2000f8e00ff */
[----:B------:R-:W-:Y:S01]  /*b300*/  WARPSYNC 0xffffffff ;  /* 0xffffffff00007948 */ /* 0x000fe20003800000 */
[----:B------:R-:W-:-:S04]  /*b310*/  IMAD.WIDE.U32 R2, R8, 0x30, R2 ;  /* 0x0000003008027825 */ /* 0x000fc800078e0002 */
[----:B------:R-:W-:Y:S02]  /*b320*/  IMAD R0, R0, 0x30, RZ ;  /* 0x0000003000007824 */ /* 0x000fe400078e02ff */
[----:B------:R-:W-:Y:S01]  /*b330*/  IMAD.MOV.U32 R4, RZ, RZ, 0x20 ;  /* 0x00000020ff047424 */ /* 0x000fe200078e00ff */
[----:B------:R-:W-:Y:S01]  /*b340*/  @P1 LEA R8, P2, R2, c[0x0][0x1c8], 0x1 ;  /* 0x0000720002081a11 */ /* 0x000fe200078408ff */
[----:B------:R-:W-:Y:S02]  /*b350*/  IMAD.IADD R0, R3, 0x1, R0 ;  /* 0x0000000103007824 */ /* 0x000fe400078e0200 */
[----:B------:R-:W-:Y:S01]  /*b360*/  IMAD.WIDE.U32 R16, R4, c[0x0][0x1e0], RZ ;  /* 0x0000780004107a25 */ /* 0x000fe200078e00ff */
[C---:B------:R-:W-:Y:S02]  /*b370*/  LOP3.LUT P4, RZ, R215.reuse, 0x800, RZ, 0xc0, !PT ;  /* 0x00000800d7ff7812 */ /* 0x040fe4000788c0ff */
[----:B------:R-:W-:Y:S01]  /*b380*/  @P1 LEA.HI.X R9, R2, c[0x0][0x1cc], R0, 0x1, P2 ;  /* 0x0000730002091a11 */ /* 0x000fe200010f0c00 */
[----:B------:R-:W-:Y:S01]  /*b390*/  BAR.SYNC.DEFER_BLOCKING 0x0 ;  /* 0x0000000000007b1d */ /* 0x000fe20000010000 */
[----:B------:R-:W-:-:S02]  /*b3a0*/  LOP3.LUT P3, RZ, R215, 0x400, RZ, 0xc0, !PT ;  /* 0x00000400d7ff7812 */ /* 0x000fc4000786c0ff */
[----:B------:R-:W-:Y:S01]  /*b3b0*/  @P0 IADD3 R3, P2, R2, R16, RZ ;  /* 0x0000001002030210 */ /* 0x000fe20007f5e0ff */
[----:B------:R-:W-:Y:S01]  /*b3c0*/  IMAD R2, R4, c[0x0][0x1e4], RZ ;  /* 0x0000790004027a24 */ /* 0x000fe200078e02ff */
[----:B---3--:R-:W-:-:S04]  /*b3d0*/  SHF.R.S32.HI R18, RZ, 0x1f, R10 ;  /* 0x0000001fff127819 */ /* 0x008fc8000001140a */
[----:B------:R-:W-:Y:S02]  /*b3e0*/  @P0 IADD3.X R0, R0, R17, R2, P2, !PT ;  /* 0x0000001100000210 */ /* 0x000fe400017fe402 */
[C---:B------:R-:W-:Y:S02]  /*b3f0*/  @P0 LEA R2, P2, R3.reuse, c[0x0][0x1c8], 0x1 ;  /* 0x0000720003020a11 */ /* 0x040fe400078408ff */
[----:B------:R-:W-:Y:S02]  /*b400*/  LEA.HI R18, R18, R10, RZ, 0x3 ;  /* 0x0000000a12127211 */ /* 0x000fe400078f18ff */
[----:B------:R-:W-:Y:S02]  /*b410*/  @P0 LEA.HI.X R3, R3, c[0x0][0x1cc], R0, 0x1, P2 ;  /* 0x0000730003030a11 */ /* 0x000fe400010f0c00 */
[----:B------:R-:W-:Y:S01]  /*b420*/  LOP3.LUT R18, R18, 0xfffffff8, RZ, 0xc0, !PT ;  /* 0xfffffff812127812 */ /* 0x000fe200078ec0ff */
[----:B----4-:R-:W-:Y:S02]  /*b430*/  IMAD.U32 R12, RZ, RZ, UR8 ;  /* 0x00000008ff0c7e24 */ /* 0x010fe4000f8e00ff */
[----:B------:R-:W-:Y:S01]  /*b440*/  IMAD.U32 R13, RZ, RZ, UR7 ;  /* 0x00000007ff0d7e24 */ /* 0x000fe2000f8e00ff */
[----:B------:R-:W-:Y:S01]  /*b450*/  @!PT LDS RZ, [RZ] ;  /* 0x00000000fffff984 */ /* 0x000fe20000000800 */
[----:B------:R-:W-:Y:S01]  /*b460*/  @!PT LDS RZ, [RZ] ;  /* 0x00000000fffff984 */ /* 0x000fe20000000800 */
[----:B------:R-:W-:Y:S01]  /*b470*/  @!PT LDS RZ, [RZ] ;  /* 0x00000000fffff984 */ /* 0x000fe20000000800 */
[----:B------:R1:W-:Y:S04]  /*b480*/  @P1 LDGSTS.E.BYPASS.LTC128B.128 [R220+0xa080], [R8.64], !P4 ;  /* 0x0a08000008dc1fae */ /* 0x0003e8000e101d4c */
[----:B------:R1:W-:Y:S04]  /*b490*/  @P1 LDGSTS.E.BYPASS.LTC128B.128 [R220+0xb880], [R8.64+0x80], !P3 ;  /* 0x0b88008008dc1fae */ /* 0x0003e8000d901d4c */
[----:B------:R1:W-:Y:S01]  /*b4a0*/  @P1 LDGSTS.E.BYPASS.LTC128B.128 [R220+0xd080], [R8.64+0x100], !P5 ;  /* 0x0d08010008dc1fae */ /* 0x0003e2000e901d4c */
[----:B------:R-:W-:-:S03]  /*b4b0*/  IMAD.IADD R18, R10, 0x1, -R18 ;  /* 0x000000010a127824 */ /* 0x000fc600078e0a12 */
[----:B------:R1:W-:Y:S04]  /*b4c0*/  @P1 LDGSTS.E.BYPASS.LTC128B.128 [R220+0xe880], [R8.64+0x180], !P6 ;  /* 0x0e88018008dc1fae */ /* 0x0003e8000f101d4c */
[----:B------:R1:W-:Y:S04]  /*b4d0*/  @P0 LDGSTS.E.BYPASS.LTC128B.128 [R223+0xb080], [R2.64], !P4 ;  /* 0x0b08000002df0fae */ /* 0x0003e8000e101d4c */
[----:B------:R1:W-:Y:S04]  /*b4e0*/  @P0 LDGSTS.E.BYPASS.LTC128B.128 [R223+0xc880], [R2.64+0x80], !P3 ;  /* 0x0c88008002df0fae */ /* 0x0003e8000d901d4c */
[----:B------:R1:W-:Y:S04]  /*b4f0*/  @P0 LDGSTS.E.BYPASS.LTC128B.128 [R223+0xe080], [R2.64+0x100], !P5 ;  /* 0x0e08010002df0fae */ /* 0x0003e8000e901d4c */
[----:B------:R1:W-:Y:S01]  /*b500*/  @P0 LDGSTS.E.BYPASS.LTC128B.128 [R223+0xf880], [R2.64+0x180], !P6 ;  /* 0x0f88018002df0fae */ /* 0x0003e2000f101d4c */
[----:B------:R-:W-:-:S03]  /*b510*/  LOP3.LUT P0, RZ, R18, 0x2, RZ, 0xc0, !PT ;  /* 0x0000000212ff7812 */ /* 0x000fc6000780c0ff */
[----:B------:R1:W-:Y:S04]  /*b520*/  STL.64 [R1+0x20], R12 ;  /* 0x0000200c01007387 */ /* 0x0003e80000100a00 */
[----:B------:R1:W-:Y:S04]  /*b530*/  STL.64 [R1+0x18], R14 ;  /* 0x0000180e01007387 */ /* 0x0003e80000100a00 */
[----:B------:R-:W0:Y:S01]  /*b540*/  LDGDEPBAR ;  /* 0x00000000000079af */ /* 0x000e220000000000 */
[----:B------:R-:W-:Y:S01]  /*b550*/  ISETP.GT.AND P1, PT, R10, 0x7f, PT ;  /* 0x0000007f0a00780c */ /* 0x000fe20003f24270 */
[----:B------:R-:W-:Y:S01]  /*b560*/  IMAD.U32 R0, RZ, RZ, UR8 ;  /* 0x00000008ff007e24 */ /* 0x000fe2000f8e00ff */
[----:B------:R-:W-:-:S02]  /*b570*/  @P0 IADD3 R203, R146, -0x20, RZ ;  /* 0xffffffe092cb0810 */ /* 0x000fc40007ffe0ff */
[----:B------:R-:W-:Y:S01]  /*b580*/  LOP3.LUT R215, R215, 0xffffff7f, RZ, 0xc0, !PT ;  /* 0xffffff7fd7d77812 */ /* 0x000fe200078ec0ff */
[----:B------:R-:W-:Y:S01]  /*b590*/  BSSY B2, `(.L_x_1906) ;  /* 0x0000006000027945 */ /* 0x000fe20003800000 */
[----:B------:R-:W-:Y:S02]  /*b5a0*/  IADD3 R81, R0, 0x18, RZ ;  /* 0x0000001800517810 */ /* 0x000fe40007ffe0ff */
[C---:B------:R-:W-:Y:S02]  /*b5b0*/  IADD3 R214, R203.reuse, 0x1000, RZ ;  /* 0x00001000cbd67810 */ /* 0x040fe40007ffe0ff */
[----:B------:R-:W-:-:S03]  /*b5c0*/  IADD3 R213, R203, 0x800, RZ ;  /* 0x00000800cbd57810 */ /* 0x000fc60007ffe0ff */
[----:B------:R-:W-:Y:S02]  /*b5d0*/  @P1 LOP3.LUT R215, R215, 0x80, RZ, 0xfc, !PT ;  /* 0x00000080d7d71812 */ /* 0x000fe400078efcff */
[----:B-1----:R-:W-:Y:S05]  /*b5e0*/  CALL.REL.NOINC `($_ZN7cutlass13device_kernelIN5flash19enable_sm80_to_sm89INS1_16FlashAttnFwdSm80INS1_25CollectiveMainloopFwdSm80ILi8ELi1ELb0EN4cute5tupleIJNS5_1CILi128EEENS7_ILi48EEENS7_ILi256EEEEEELi256ENS_10bfloat16_tEfNS_4arch4Sm80ELb0ELb1ELb1ELb1ELb0ELb1ELb1ELb1EEENS1_21CollectiveEpilogueFwdINS6_IJS8_SA_S9_EEENS6_IJNS7_ILi1EEESI_SI_EEESC_SE_Li256ELb1ELb1ELb1ELb0EEENS1_36VarlenDynamicPersistentTileSchedulerILi128ELi48ELi256ELi256ELb1ELb1ELb0ELb1ELb0ELb1EEEEEEEEEvNT_6ParamsE$_ZZN5flash25CollectiveMainloopFwdSm80ILi8ELi1ELb0EN4cute5tupleIJNS1_1CILi128EEENS3_ILi48EEENS3_ILi256EEEEEELi256EN7cutlass10bfloat16_tEfNS8_4arch4Sm80ELb0ELb1ELb1ELb1ELb0ELb1ELb1ELb1EE3mmaINS_16FlashAttnFwdSm80ISC_NS_21CollectiveEpilogueFwdINS2_IJS4_S6_S5_EEENS2_IJNS3_ILi1EEESH_SH_EEES9_SB_Li256ELb1ELb1ELb1ELb0EEENS_36VarlenDynamicPersistentTileSchedulerILi128ELi48ELi256ELi256ELb1ELb1ELb0ELb1ELb0ELb1EEEE13SharedStorageENS1_6TensorINS1_11ArrayEngineIfLm128EEENS1_6LayoutINS2_IJNS2_IJNS3_ILi2EEESS_EEESH_NS3_ILi32EEEEEENS2_IJNS2_IJSH_SS_EEENS3_ILi0EEENS3_ILi4EEEEEEEEEENS_7SoftmaxILi2ELi0EEEEEbRKNSC_6ParamsERT0_RT1_iRKNS_16SeqlenInfoQKNewKILb1ELb1EEENS2_IJiiiiEEERT_ENKUlvE_clEv) ;  /* 0x0001540000007944 */ /* 0x002fea0003c00000 */
[----:B------:R-:W-:Y:S05]  /*b5f0*/  BSYNC B2 ;  /* 0x0000000000027941 */ /* 0x000fea0003800000 */
.L_x_1906:
[----:B------:R-:W2:Y:S01]  /*b600*/  LDL R4, [R1+0x64] ;  /* 0x0000640001047983 */ /* 0x000ea20000100800 */
[----:B------:R-:W-:Y:S01]  /*b610*/  IMAD R0, R130, c[0x0][0x208], RZ ;  /* 0x0000820082007a24 */ /* 0x000fe200078e02ff */
[----:B------:R-:W-:Y:S01]  /*b620*/  MOV R3, R228 ;  /* 0x000000e400037202 */ /* 0x000fe20000000f00 */
[----:B-1----:R-:W-:Y:S01]  /*b630*/  IMAD.WIDE.U32 R8, R121, c[0x0][0x208], RZ ;  /* 0x0000820079087a25 */ /* 0x002fe200078e00ff */
[----:B------:R-:W1:Y:S01]  /*b640*/  S2R R12, SR_TID.X ;  /* 0x00000000000c7919 */ /* 0x000e620000002100 */
[----:B------:R-:W-:-:S04]  /*b650*/  DEPBAR.LE SB0, 0x0 ;  /* 0x000080000000791a */ /* 0x000fc80000000000 */
[----:B------:R-:W-:Y:S01]  /*b660*/  IMAD R0, R121, c[0x0][0x20c], R0 ;  /* 0x0000830079007a24 */ /* 0x000fe200078e0200 */
[----:B------:R-:W-:Y:S01]  /*b670*/  WARPSYNC 0xffffffff ;  /* 0xffffffff00007948 */ /* 0x000fe20003800000 */
[----:B------:R-:W-:Y:S01]  /*b680*/  IMAD.MOV.U32 R2, RZ, RZ, R226 ;  /* 0x000000ffff027224 */ /* 0x000fe200078e00e2 */
[----:B------:R-:W-:Y:S01]  /*b690*/  BAR.SYNC.DEFER_BLOCKING 0x0 ;  /* 0x0000000000007b1d */ /* 0x000fe20000010000 */
[----:B------:R-:W-:Y:S01]  /*b6a0*/  IMAD.IADD R0, R9, 0x1, R0 ;  /* 0x0000000109007824 */ /* 0x000fe200078e0200 */
[----:B------:R-:W-:Y:S01]  /*b6b0*/  LOP3.LUT P4, RZ, R128, 0x1, RZ, 0xc0, !PT ;  /* 0x0000000180ff7812 */ /* 0x000fe2000788c0ff */
[----:B------:R-:W-:Y:S01]  /*b6c0*/  IMAD.WIDE.U32 R8, R8, 0x30, R2 ;  /* 0x0000003008087825 */ /* 0x000fe200078e0002 */
[C---:B------:R-:W-:Y:S02]  /*b6d0*/  LOP3.LUT P2, RZ, R128.reuse, 0x2, RZ, 0xc0, !PT ;  /* 0x0000000280ff7812 */ /* 0x040fe4000784c0ff */
[----:B------:R-:W-:Y:S01]  /*b6e0*/  LOP3.LUT P1, RZ, R128, 0x4, RZ, 0xc0, !PT ;  /* 0x0000000480ff7812 */ /* 0x000fe2000782c0ff */
[----:B------:R-:W-:Y:S01]  /*b6f0*/  IMAD R0, R0, 0x30, RZ ;  /* 0x0000003000007824 */ /* 0x000fe200078e02ff */
[----:B------:R-:W-:Y:S01]  /*b700*/  LEA R2, P0, R8, c[0x0][0x1f8], 0x1 ;  /* 0x00007e0008027a11 */ /* 0x000fe200078008ff */
[----:B------:R3:W5:Y:S02]  /*b710*/  LDL R105, [R1+0x74] ;  /* 0x0000740001697983 */ /* 0x0007640000100800 */
[----:B------:R-:W-:-:S02]  /*b720*/  IMAD.IADD R0, R9, 0x1, R0 ;  /* 0x0000000109007824 */ /* 0x000fc400078e0200 */
[----:B------:R3:W5:Y:S01]  /*b730*/  LDL R232, [R1+0x10] ;  /* 0x0000100001e87983 */ /* 0x0007620000100800 */
[----:B-1----:R-:W-:Y:S02]  /*b740*/  ISETP.GT.AND P5, PT, R12, 0x7f, PT ;  /* 0x0000007f0c00780c */ /* 0x002fe40003fa4270 */
[----:B------:R-:W-:Y:S02]  /*b750*/  LEA.HI.X R3, R8, c[0x0][0x1fc], R0, 0x1, P0 ;  /* 0x00007f0008037a11 */ /* 0x000fe400000f0c00 */
[----:B------:R-:W-:-:S04]  /*b760*/  SHF.R.S32.HI R10, RZ, 0x1f, R12 ;  /* 0x0000001fff0a7819 */ /* 0x000fc8000001140c */
[----:B------:R-:W-:Y:S01]  /*b770*/  LEA.HI R10, R10, R12, RZ, 0x3 ;  /* 0x0000000c0a0a7211 */ /* 0x000fe200078f18ff */
[----:B----4-:R-:W-:Y:S03]  /*b780*/  LDSM.16.M88.4 R20, [R199] ;  /* 0x00000000c714783b */ /* 0x010fe60000000200 */
[----:B------:R-:W-:Y:S01]  /*b790*/  LOP3.LUT R10, R10, 0xfffffff8, RZ, 0xc0, !PT ;  /* 0xfffffff80a0a7812 */ /* 0x000fe200078ec0ff */
[----:B------:R-:W-:Y:S01]  /*b7a0*/  @!P5 IMAD.MOV.U32 R0, RZ, RZ, c[0x0][0x208] ;  /* 0x00008200ff00d624 */ /* 0x000fe200078e00ff */
[----:B------:R-:W1:Y:S01]  /*b7b0*/  LDSM.16.M88.4 R28, [R146] ;  /* 0x00000000921c783b */ /* 0x000e620000000200 */
[----:B------:R-:W-:Y:S02]  /*b7c0*/  @!P5 MOV R7, c[0x0][0x20c] ;  /* 0x000083000007da02 */ /* 0x000fe40000000f00 */
[----:B------:R-:W-:Y:S01]  /*b7d0*/  IMAD.IADD R10, R12, 0x1, -R10 ;  /* 0x000000010c0a7824 */ /* 0x000fe200078e0a0a */
[----:B------:R-:W-:Y:S04]  /*b7e0*/  LDSM.16.M88.4 R32, [R146+0x800] ;  /* 0x000800009220783b */ /* 0x000fe80000000200 */
[----:B------:R-:W4:Y:S04]  /*b7f0*/  LDSM.16.M88.4 R52, [R146+0x1000] ;  /* 0x001000009234783b */ /* 0x000f280000000200 */
[----:B------:R-:W-:Y:S04]  /*b800*/  LDSM.16.M88.4 R16, [R200] ;  /* 0x00000000c810783b */ /* 0x000fe80000000200 */
[----:B------:R-:W3:Y:S04]  /*b810*/  LDSM.16.M88.4 R44, [R203] ;  /* 0x00000000cb2c783b */ /* 0x000ee80000000200 */
[----:B------:R-:W-:Y:S04]  /*b820*/  LDSM.16.M88.4 R60, [R203+0x800] ;  /* 0x00080000cb3c783b */ /* 0x000fe80000000200 */
[----:B------:R-:W3:Y:S01]  /*b830*/  LDSM.16.M88.4 R76, [R203+0x1000] ;  /* 0x00100000cb4c783b */ /* 0x000ee20000000200 */
[C---:B-1---5:R-:W-:Y:S08]  /*b840*/  HMMA.16816.F32.BF16 R36, R20.reuse, R30, RZ ;  /* 0x0000001e1424723c */ /* 0x062ff000000418ff */
[C---:B----4-:R-:W-:Y:S08]  /*b850*/  HMMA.16816.F32.BF16 R56, R20.reuse, R52, RZ ;  /* 0x000000341438723c */ /* 0x050ff000000418ff */
[C---:B------:R-:W-:Y:S08]  /*b860*/  HMMA.16816.F32.BF16 R24, R20.reuse, R28, RZ ;  /* 0x0000001c1418723c */ /* 0x040ff000000418ff */
[C---:B------:R-:W-:Y:S08]  /*b870*/  HMMA.16816.F32.BF16 R40, R20.reuse, R32, RZ ;  /* 0x000000201428723c */ /* 0x040ff000000418ff */
[C---:B------:R-:W-:Y:S08]  /*b880*/  HMMA.16816.F32.BF16 R48, R20.reuse, R34, RZ ;  /* 0x000000221430723c */ /* 0x040ff000000418ff */
[----:B------:R-:W-:Y:S08]  /*b890*/  HMMA.16816.F32.BF16 R52, R20, R54, RZ ;  /* 0x000000361434723c */ /* 0x000ff000000418ff */
[C---:B---3--:R-:W-:Y:S08]  /*b8a0*/  HMMA.16816.F32.BF16 R36, R16.reuse, R46, R36 ;  /* 0x0000002e1024723c */ /* 0x048ff00000041824 */
[C---:B------:R-:W-:Y:S08]  /*b8b0*/  HMMA.16816.F32.BF16 R56, R16.reuse, R76, R56 ;  /* 0x0000004c1038723c */ /* 0x040ff00000041838 */
[C---:B------:R-:W-:Y:S08]  /*b8c0*/  HMMA.16816.F32.BF16 R24, R16.reuse, R44, R24 ;  /* 0x0000002c1018723c */ /* 0x040ff00000041818 */
[C---:B------:R-:W-:Y:S08]  /*b8d0*/  HMMA.16816.F32.BF16 R40, R16.reuse, R60, R40 ;  /* 0x0000003c1028723c */ /* 0x040ff00000041828 */
[C---:B------:R-:W-:Y:S08]  /*b8e0*/  HMMA.16816.F32.BF16 R48, R16.reuse, R62, R48 ;  /* 0x0000003e1030723c */ /* 0x040ff00000041830 */
[----:B------:R-:W-:Y:S01]  /*b8f0*/  HMMA.16816.F32.BF16 R52, R16, R78, R52 ;  /* 0x0000004e1034723c */ /* 0x000fe20000041834 */
[----:B--2---:R-:W-:-:S04]  /*b900*/  IADD3 R4, R4, R104, -R231 ;  /* 0x0000006804047210 */ /* 0x004fc80007ffe8e7 */
[----:B------:R-:W-:Y:S11]  /*b910*/  ISETP.LT.OR P0, PT, R4, 0x1, !P4 ;  /* 0x000000010400780c */ /* 0x000ff60006701670 */
[----:B------:R-:W-:Y:S02]  /*b920*/  @!UPT UIADD3 URZ, URZ, URZ, URZ ;  /* 0x0000003f3f3ff290 */ /* 0x000fe4000fffe03f */
[----:B------:R-:W-:Y:S01]  /*b930*/  @!PT LDS RZ, [RZ] ;  /* 0x00000000fffff984 */ /* 0x000fe20000000800 */
[----:B------:R-:W-:Y:S01]  /*b940*/  @!PT LDS RZ, [RZ] ;  /* 0x00000000fffff984 */ /* 0x000fe20000000800 */
[----:B------:R-:W-:Y:S01]  /*b950*/  @!PT LDS RZ, [RZ] ;  /* 0x00000000fffff984 */ /* 0x000fe20000000800 */
[----:B------:R1:W-:Y:S01]  /*b960*/  LDGSTS.E.BYPASS.LTC128B.128 [R220+0x4080], [R2.64], !P0 ;  /* 0x0408000002dc7fae */ /* 0x0003e2000c101d4c */
[----:B------:R-:W-:-:S04]  /*b970*/  @!P5 LEA R8, P0, R0, R2, 0x6 ;  /* 0x000000020008d211 */ /* 0x000fc800078030ff */
[----:B------:R-:W-:Y:S02]  /*b980*/  @!P5 LEA.HI.X R9, R0, R3, R7, 0x6, P0 ;  /* 0x000000030009d211 */ /* 0x000fe400000f3407 */
[----:B------:R-:W-:Y:S02]  /*b990*/  LOP3.LUT P0, RZ, R10, 0x4, RZ, 0xc0, !PT ;  /* 0x000000040aff7812 */ /* 0x000fe4000780c0ff */
[----:B------:R-:W-:-:S04]  /*b9a0*/  MOV R0, 0x40 ;  /* 0x0000004000007802 */ /* 0x000fc80000000f00 */
[----:B------:R-:W-:Y:S02]  /*b9b0*/  SEL R0, R0, 0xffffffc0, !P0 ;  /* 0xffffffc000007807 */ /* 0x000fe40004000000 */
[C---:B------:R-:W-:Y:S11]  /*b9c0*/  ISETP.LT.OR P0, PT, R4.reuse, 0x1, !P2 ;  /* 0x000000010400780c */ /* 0x040ff60005701670 */
[----:B------:R-:W-:Y:S02]  /*b9d0*/  @!UPT UIADD3 URZ, URZ, URZ, URZ ;  /* 0x0000003f3f3ff290 */ /* 0x000fe4000fffe03f */
[----:B------:R1:W-:Y:S01]  /*b9e0*/  LDGSTS.E.BYPASS.LTC128B.128 [R220+0x5880], [R2.64+0x80], !P0 ;  /* 0x0588008002dc7fae */ /* 0x0003e2000c101d4c */
[----:B------:R-:W-:Y:S11]  /*b9f0*/  ISETP.LT.OR P0, PT, R4, 0x1, !P1 ;  /* 0x000000010400780c */ /* 0x000ff60004f01670 */
[----:B------:R-:W-:Y:S02]  /*ba00*/  @!UPT UIADD3 URZ, URZ, URZ, URZ ;  /* 0x0000003f3f3ff290 */ /* 0x000fe4000fffe03f */
[----:B------:R1:W-:Y:S01]  /*ba10*/  LDGSTS.E.BYPASS.LTC128B.128 [R220+0x7080], [R2.64+0x100], !P0 ;  /* 0x0708010002dc7fae */ /* 0x0003e2000c101d4c */
[----:B------:R-:W-:-:S04]  /*ba20*/  LOP3.LUT P0, RZ, R128, 0x8, RZ, 0xc0, !PT ;  /* 0x0000000880ff7812 */ /* 0x000fc8000780c0ff */
[C---:B------:R-:W-:Y:S02]  /*ba30*/  ISETP.LT.OR P3, PT, R4.reuse, 0x1, !P0 ;  /* 0x000000010400780c */ /* 0x040fe40004761670 */
[C---:B------:R-:W-:Y:S02]  /*ba40*/  @!P5 ISETP.LT.OR P2, PT, R4.reuse, 0x21, !P2 ;  /* 0x000000210400d80c */ /* 0x040fe40005741670 */
[C---:B------:R-:W-:Y:S02]  /*ba50*/  @!P5 ISETP.LT.OR P1, PT, R4.reuse, 0x21, !P1 ;  /* 0x000000210400d80c */ /* 0x040fe40004f21670 */
[----:B------:R-:W-:-:S07]  /*ba60*/  @!P5 ISETP.LT.OR P0, PT, R4, 0x21, !P0 ;  /* 0x000000210400d80c */ /* 0x000fce0004701670 */
[----:B------:R1:W-:Y:S01]  /*ba70*/  LDGSTS.E.BYPASS.LTC128B.128 [R220+0x8880], [R2.64+0x180], !P3 ;  /* 0x0888018002dc7fae */ /* 0x0003e2000d901d4c */
[----:B------:R-:W-:Y:S01]  /*ba80*/  @!P5 ISETP.LT.OR P3, PT, R4, 0x21, !P4 ;  /* 0x000000210400d80c */ /* 0x000fe20006761670 */
[----:B------:R-:W-:Y:S11]  /*ba90*/  IMAD.IADD R145, R146, 0x1, R0 ;  /* 0x0000000192917824 */ /* 0x000ff600078e0200 */
[----:B------:R-:W-:Y:S01]  /*baa0*/  @!UPT UIADD3 URZ, URZ, URZ, URZ ;  /* 0x0000003f3f3ff290 */ /* 0x000fe2000fffe03f */
[----:B------:R1:W-:Y:S04]  /*bab0*/  @!P5 LDGSTS.E.BYPASS.LTC128B.128 [R223+0x5080], [R8.64], !P3 ;  /* 0x0508000008dfdfae */ /* 0x0003e8000d901d4c */
[----:B------:R1:W-:Y:S04]  /*bac0*/  @!P5 LDGSTS.E.BYPASS.LTC128B.128 [R223+0x6880], [R8.64+0x80], !P2 ;  /* 0x0688008008dfdfae */ /* 0x0003e8000d101d4c */
[----:B------:R1:W-:Y:S04]  /*bad0*/  @!P5 LDGSTS.E.BYPASS.LTC128B.128 [R223+0x8080], [R8.64+0x100], !P1 ;  /* 0x0808010008dfdfae */ /* 0x0003e8000c901d4c */
[----:B------:R1:W-:Y:S04]  /*bae0*/  @!P5 LDGSTS.E.BYPASS.LTC128B.128 [R223+0x9880], [R8.64+0x180], !P0 ;  /* 0x0988018008dfdfae */ /* 0x0003e8000c101d4c */
[----:B------:R-:W-:Y:S04]  /*baf0*/  LDSM.16.M88.4 R12, [R202] ;  /* 0x00000000ca0c783b */ /* 0x000fe80000000200 */
[----:B------:R-:W2:Y:S01]  /*bb00*/  LDSM.16.M88.4 R64, [R145] ;  /* 0x000000009140783b */ /* 0x000ea20000000200 */
[----:B------:R-:W-:-:S03]  /*bb10*/  IADD3 R10, R203, R0, RZ ;  /* 0x00000000cb0a7210 */ /* 0x000fc60007ffe0ff */
[----:B------:R-:W3:Y:S04]  /*bb20*/  LDSM.16.M88.4 R68, [R145+0x1000] ;  /* 0x001000009144783b */ /* 0x000ee80000000200 */
[----:B------:R-:W4:Y:S04]  /*bb30*/  LDSM.16.M88.4 R72, [R145+0x800] ;  /* 0x000800009148783b */ /* 0x000f280000000200 */
[----:B------:R-:W-:Y:S04]  /*bb40*/  LDSM.16.M88.4 R32, [R201] ;  /* 0x00000000c920783b */ /* 0x000fe80000000200 */
[----:B------:R-:W1:Y:S04]  /*bb50*/  LDSM.16.M88.4 R84, [R10] ;  /* 0x000000000a54783b */ /* 0x000e680000000200 */
[----:B------:R-:W1:Y:S04]  /*bb60*/  LDSM.16.M88.4 R44, [R10+0x1000] ;  /* 0x001000000a2c783b */ /* 0x000e680000000200 */
[----:B------:R-:W1:Y:S04]  /*bb70*/  LDSM.16.M88.4 R80, [R10+0x800] ;  /* 0x000800000a50783b */ /* 0x000e680000000200 */
[----:B------:R-:W-:Y:S04]  /*bb80*/  LDSM.16.M88.4 R28, [R199+0x4000] ;  /* 0x00400000c71c783b */ /* 0x000fe80000000200 */
[----:B------:R-:W1:Y:S04]  /*bb90*/  LDSM.16.M88.4 R88, [R146+0x1800] ;  /* 0x001800009258783b */ /* 0x000e680000000200 */
[----:B------:R-:W1:Y:S01]  /*bba0*/  LDSM.16.M88.4 R60, [R146+0x2800] ;  /* 0x00280000923c783b */ /* 0x000e620000000200 */
[C---:B--2---:R-:W-:Y:S03]  /*bbb0*/  HMMA.16816.F32.BF16 R36, R12.reuse, R66, R36 ;  /* 0x000000420c24723c */ /* 0x044fe60000041824 */
[----:B------:R-:W2:Y:S04]  /*bbc0*/  LDSM.16.M88.4 R76, [R146+0x2000] ;  /* 0x00200000924c783b */ /* 0x000ea80000000200 */
[----:B------:R-:W-:Y:S01]  /*bbd0*/  LDSM.16.M88.4 R96, [R145+0x4000] ;  /* 0x004000009160783b */ /* 0x000fe20000000200 */
[C---:B---3--:R-:W-:Y:S03]  /*bbe0*/  HMMA.16816.F32.BF16 R56, R12.reuse, R68, R56 ;  /* 0x000000440c38723c */ /* 0x048fe60000041838 */
[----:B------:R-:W-:Y:S04]  /*bbf0*/  LDSM.16.M88.4 R92, [R146+0x5000] ;  /* 0x00500000925c783b */ /* 0x000fe80000000200 */
[----:B------:R-:W-:Y:S01]  /*bc00*/  LDSM.16.M88.4 R100, [R10+0x4800] ;  /* 0x004800000a64783b */ /* 0x000fe20000000200 */
[C---:B------:R-:W-:Y:S03]  /*bc10*/  HMMA.16816.F32.BF16 R20, R12.reuse, R64, R24 ;  /* 0x000000400c14723c */ /* 0x040fe60000041818 */
[----:B------:R-:W-:Y:S04]  /*bc20*/  LDSM.16.M88.4 R24, [R200+0x4000] ;  /* 0x00400000c818783b */ /* 0x000fe80000000200 */
[----:B------:R-:W-:Y:S01]  /*bc30*/  LDSM.16.M88.4 R64, [R203+0x2000] ;  /* 0x00200000cb40783b */ /* 0x000fe20000000200 */
[C---:B----4-:R-:W-:Y:S03]  /*bc40*/  HMMA.16816.F32.BF16 R40, R12.reuse, R72, R40 ;  /* 0x000000480c28723c */ /* 0x050fe60000041828 */
[----:B------:R-:W0:Y:S05]  /*bc50*/  LDGDEPBAR ;  /* 0x00000000000079af */ /* 0x000e2a0000000000 */
[C---:B------:R-:W-:Y:S01]  /*bc60*/  HMMA.16816.F32.BF16 R48, R12.reuse, R74, R48 ;  /* 0x0000004a0c30723c */ /* 0x040fe20000041830 */
[----:B------:R-:W-:Y:S07]  /*bc70*/  LDSM.16.M88.4 R72, [R203+0x1800] ;  /* 0x00180000cb48783b */ /* 0x000fee0000000200 */
[----:B------:R-:W-:Y:S01]  /*bc80*/  HMMA.16816.F32.BF16 R52, R12, R70, R52 ;  /* 0x000000460c34723c */ /* 0x000fe20000041834 */
[----:B------:R-:W-:Y:S07]  /*bc90*/  LDSM.16.M88.4 R68, [R145+0x1800] ;  /* 0x001800009144783b */ /* 0x000fee0000000200 */
[C---:B-1----:R-:W-:Y:S08]  /*bca0*/  HMMA.16816.F32.BF16 R36, R32.reuse, R86, R36 ;  /* 0x000000562024723c */ /* 0x042ff00000041824 */
[C---:B------:R-:W-:Y:S08]  /*bcb0*/  HMMA.16816.F32.BF16 R56, R32.reuse, R44, R56 ;  /* 0x0000002c2038723c */ /* 0x040ff00000041838 */
[C---:B------:R-:W-:Y:S01]  /*bcc0*/  HMMA.16816.F32.BF16 R16, R32.reuse, R84, R20 ;  /* 0x000000542010723c */ /* 0x040fe20000041814 */
[----:B------:R-:W-:Y:S04]  /*bcd0*/  LDSM.16.M88.4 R20, [R202+0x4000] ;  /* 0x00400000ca14783b */ /* 0x000fe80000000200 */
[----:B------:R-:W-:Y:S03]  /*bce0*/  LDSM.16.M88.4 R84, [R203+0x3000] ;  /* 0x00300000cb54783b */ /* 0x000fe60000000200 */
[C---:B------:R-:W-:Y:S08]  /*bcf0*/  HMMA.16816.F32.BF16 R40, R32.reuse, R80, R40 ;  /* 0x000000502028723c */ /* 0x040ff00000041828 */
[C---:B------:R-:W-:Y:S01]  /*bd00*/  HMMA.16816.F32.BF16 R48, R32.reuse, R82, R48 ;  /* 0x000000522030723c */ /* 0x040fe20000041830 */
[----:B------:R-:W-:Y:S07]  /*bd10*/  LDSM.16.M88.4 R80, [R145+0x2000] ;  /* 0x002000009150783b */ /* 0x000fee0000000200 */
[----:B------:R-:W-:Y:S01]  /*bd20*/  HMMA.16816.F32.BF16 R52, R32, R46, R52 ;  /* 0x0000002e2034723c */ /* 0x000fe20000041834 */
[----:B------:R-:W-:Y:S07]  /*bd30*/  LDSM.16.M88.4 R44, [R145+0x2800] ;  /* 0x00280000912c783b */ /* 0x000fee0000000200 */
[C---:B------:R-:W-:Y:S01]  /*bd40*/  HMMA.16816.F32.BF16 R32, R28.reuse, R90, R36 ;  /* 0x0000005a1c20723c */ /* 0x040fe20000041824 */
[----:B------:R-:W1:Y:S07]  /*bd50*/  LDSM.16.M88.4 R36, [R203+0x2800] ;  /* 0x00280000cb24783b */ /* 0x000e6e0000000200 */
[C---:B------:R-:W-:Y:S08]  /*bd60*/  HMMA.16816.F32.BF16 R56, R28.reuse, R60, R56 ;  /* 0x0000003c1c38723c */ /* 0x040ff00000041838 */
[C---:B------:R-:W-:Y:S01]  /*bd70*/  HMMA.16816.F32.BF16 R12, R28.reuse, R88, R16 ;  /* 0x000000581c0c723c */ /* 0x040fe20000041810 */
[----:B------:R-:W-:Y:S04]  /*bd80*/  LDSM.16.M88.4 R16, [R201+0x4000] ;  /* 0x00400000c910783b */ /* 0x000fe80000000200 */
[----:B------:R-:W-:Y:S03]  /*bd90*/  LDSM.16.M88.4 R88, [R10+0x1800] ;  /* 0x001800000a58783b */ /* 0x000fe60000000200 */
[C---:B------:R-:W-:Y:S01]  /*bda0*/  HMMA.16816.F32.BF16 R52, R28.reuse, R62, R52 ;  /* 0x0000003e1c34723c */ /* 0x040fe20000041834 */
[----:B------:R-:W3:Y:S07]  /*bdb0*/  LDSM.16.M88.4 R60, [R10+0x2800] ;  /* 0x002800000a3c783b */ /* 0x000eee0000000200 */
[----:B--2---:R-:W-:Y:S08]  /*bdc0*/  HMMA.16816.F32.BF16 R40, R28, R76, R40 ;  /* 0x0000004c1c28723c */ /* 0x004ff00000041828 */
[C---:B-1----:R-:W-:Y:S08]  /*bdd0*/  HMMA.16816.F32.BF16 R56, R24.reuse, R36, R56 ;  /* 0x000000241838723c */ /* 0x042ff00000041838 */
[----:B------:R-:W-:Y:S08]  /*bde0*/  HMMA.16816.F32.BF16 R12, R24, R72, R12 ;  /* 0x00000048180c723c */ /* 0x000ff0000004180c */
[----:B------:R-:W-:Y:S01]  /*bdf0*/  HMMA.16816.F32.BF16 R48, R28, R78, R48 ;  /* 0x0000004e1c30723c */ /* 0x000fe20000041830 */
[----:B------:R-:W-:Y:S07]  /*be00*/  LDSM.16.M88.4 R76, [R146+0x3000] ;  /* 0x00300000924c783b */ /* 0x000fee0000000200 */
[C---:B------:R-:W-:Y:S01]  /*be10*/  HMMA.16816.F32.BF16 R28, R24.reuse, R74, R32 ;  /* 0x0000004a181c723c */ /* 0x040fe20000041820 */
[----:B------:R-:W-:Y:S07]  /*be20*/  LDSM.16.M88.4 R72, [R10+0x2000] ;  /* 0x002000000a48783b */ /* 0x000fee0000000200 */
[----:B------:R-:W-:Y:S08]  /*be30*/  HMMA.16816.F32.BF16 R52, R24, R38, R52 ;  /* 0x000000261834723c */ /* 0x000ff00000041834 */
[----:B------:R-:W-:Y:S08]  /*be40*/  HMMA.16816.F32.BF16 R56, R20, R44, R56 ;  /* 0x0000002c1438723c */ /* 0x000ff00000041838 */
[----:B------:R-:W-:Y:S08]  /*be50*/  HMMA.16816.F32.BF16 R40, R24, R64, R40 ;  /* 0x000000401828723c */ /* 0x000ff00000041828 */
[----:B------:R-:W-:Y:S01]  /*be60*/  HMMA.16816.F32.BF16 R32, R20, R68, R12 ;  /* 0x000000441420723c */ /* 0x000fe2000004180c */
[----:B------:R-:W-:Y:S07]  /*be70*/  LDSM.16.M88.4 R12, [R199+0x8000] ;  /* 0x00800000c70c783b */ /* 0x000fee0000000200 */
[----:B------:R-:W-:Y:S01]  /*be80*/  HMMA.16816.F32.BF16 R48, R24, R66, R48 ;  /* 0x000000421830723c */ /* 0x000fe20000041830 */
[----:B------:R-:W1:Y:S07]  /*be90*/  LDSM.16.M88.4 R64, [R146+0x4000] ;  /* 0x004000009240783b */ /* 0x000e6e0000000200 */
[C---:B------:R-:W-:Y:S01]  /*bea0*/  HMMA.16816.F32.BF16 R36, R20.reuse, R70, R28 ;  /* 0x000000461424723c */ /* 0x040fe2000004181c */
[----:B------:R-:W-:Y:S07]  /*beb0*/  LDSM.16.M88.4 R68, [R146+0x3800] ;  /* 0x003800009244783b */ /* 0x000fee0000000200 */
[----:B------:R-:W-:Y:S08]  /*bec0*/  HMMA.16816.F32.BF16 R52, R20, R46, R52 ;  /* 0x0000002e1434723c */ /* 0x000ff00000041834 */
[C---:B---3--:R-:W-:Y:S08]  /*bed0*/  HMMA.16816.F32.BF16 R56, R16.reuse, R60, R56 ;  /* 0x0000003c1038723c */ /* 0x048ff00000041838 */
[----:B------:R-:W-:Y:S01]  /*bee0*/  HMMA.16816.F32.BF16 R24, R16, R88, R32 ;  /* 0x000000581018723c */ /* 0x000fe20000041820 */
[----:B------:R-:W2:Y:S07]  /*bef0*/  LDSM.16.M88.4 R32, [R200+0x8000] ;  /* 0x00800000c820783b */ /* 0x000eae0000000200 */
[C---:B------:R-:W-:Y:S08]  /*bf00*/  HMMA.16816.F32.BF16 R28, R20.reuse, R80, R40 ;  /* 0x00000050141c723c */ /* 0x040ff00000041828 */
[----:B------:R-:W-:Y:S01]  /*bf10*/  HMMA.16816.F32.BF16 R48, R20, R82, R48 ;  /* 0x000000521430723c */ /* 0x000fe20000041830 */
[----:B------:R-:W-:Y:S07]  /*bf20*/  LDSM.16.M88.4 R80, [R145+0x3000] ;  /* 0x003000009150783b */ /* 0x000fee0000000200 */
[C---:B------:R-:W-:Y:S01]  /*bf30*/  HMMA.16816.F32.BF16 R44, R16.reuse, R90, R36 ;  /* 0x0000005a102c723c */ /* 0x040fe20000041824 */
[----:B------:R-:W3:Y:S04]  /*bf40*/  LDSM.16.M88.4 R36, [R202+0x8000] ;  /* 0x00800000ca24783b */ /* 0x000ee80000000200 */
[----:B------:R-:W-:Y:S03]  /*bf50*/  LDSM.16.M88.4 R88, [R145+0x3800] ;  /* 0x003800009158783b */ /* 0x000fe60000000200 */
[----:B------:R-:W-:Y:S08]  /*bf60*/  HMMA.16816.F32.BF16 R60, R16, R62, R52 ;  /* 0x0000003e103c723c */ /* 0x000ff00000041834 */
[C---:B-1----:R-:W-:Y:S01]  /*bf70*/  HMMA.16816.F32.BF16 R52, R12.reuse, R64, R56 ;  /* 0x000000400c34723c */ /* 0x042fe20000041838 */
[----:B------:R1:W5:Y:S07]  /*bf80*/  LDL R56, [R1] ;  /* 0x0000000001387983 */ /* 0x00036e0000100800 */
[----:B------:R-:W-:Y:S08]  /*bf90*/  HMMA.16816.F32.BF16 R20, R12, R76, R24 ;  /* 0x0000004c0c14723c */ /* 0x000ff00000041818 */
[C---:B------:R-:W-:Y:S08]  /*bfa0*/  HMMA.16816.F32.BF16 R40, R16.reuse, R72, R28 ;  /* 0x000000481028723c */ /* 0x040ff0000004181c */
[----:B------:R-:W-:Y:S01]  /*bfb0*/  HMMA.16816.F32.BF16 R28, R16, R74, R48 ;  /* 0x0000004a101c723c */ /* 0x000fe20000041830 */
[----:B------:R-:W4:Y:S04]  /*bfc0*/  LDSM.16.M88.4 R48, [R203+0x3800] ;  /* 0x00380000cb30783b */ /* 0x000f280000000200 */
[----:B------:R-:W-:Y:S03]  /*bfd0*/  LDSM.16.M88.4 R72, [R10+0x3000] ;  /* 0x003000000a48783b */ /* 0x000fe60000000200 */
[----:B------:R-:W-:Y:S01]  /*bfe0*/  HMMA.16816.F32.BF16 R24, R12, R78, R44 ;  /* 0x0000004e0c18723c */ /* 0x000fe2000004182c */
[----:B------:R-:W-:Y:S07]  /*bff0*/  LDSM.16.M88.4 R76, [R203+0x4000] ;  /* 0x00400000cb4c783b */ /* 0x000fee0000000200 */
[----:B--2---:R-:W-:Y:S08]  /*c000*/  HMMA.16816.F32.BF16 R16, R32, R84, R20 ;  /* 0x000000542010723c */ /* 0x004ff00000041814 */
[C---:B------:R-:W-:Y:S08]  /*c010*/  HMMA.16816.F32.BF16 R44, R12.reuse, R68, R40 ;  /* 0x000000440c2c723c */ /* 0x040ff00000041828 */
[----:B------:R-:W-:Y:S01]  /*c020*/  HMMA.16816.F32.BF16 R20, R12, R70, R28 ;  /* 0x000000460c14723c */ /* 0x000fe2000004181c */
[----:B------:R-:W2:Y:S04]  /*c030*/  LDSM.16.M88.4 R28, [R201+0x8000] ;  /* 0x00800000c91c783b */ /* 0x000ea80000000200 */
[----:B------:R-:W-:Y:S03]  /*c040*/  LDSM.16.M88.4 R68, [R146+0x4800] ;  /* 0x004800009244783b */ /* 0x000fe60000000200 */
[----:B------:R-:W-:Y:S01]  /*c050*/  HMMA.16816.F32.BF16 R40, R32, R86, R24 ;  /* 0x000000562028723c */ /* 0x000fe20000041818 */
[----:B------:R-:W1:Y:S04]  /*c060*/  LDSM.16.M88.4 R24, [R199+0xc000] ;  /* 0x00c00000c718783b */ /* 0x000e680000000200 */
[----:B------:R-:W-:Y:S03]  /*c070*/  LDSM.16.M88.4 R84, [R203+0x4800] ;  /* 0x00480000cb54783b */ /* 0x000fe60000000200 */
[----:B---3--:R-:W-:Y:S08]  /*c080*/  HMMA.16816.F32.BF16 R16, R36, R80, R16 ;  /* 0x000000502410723c */ /* 0x008ff00000041810 */
[----:B----4-:R-:W-:Y:S08]  /*c090*/  HMMA.16816.F32.BF16 R44, R32, R48, R44 ;  /* 0x00000030202c723c */ /* 0x010ff0000004182c */
[----:B------:R-:W-:Y:S01]  /*c0a0*/  HMMA.16816.F32.BF16 R40, R36, R82, R40 ;  /* 0x000000522428723c */ /* 0x000fe20000041828 */
[----:B------:R-:W-:Y:S07]  /*c0b0*/  LDSM.16.M88.4 R80, [R145+0x4800] ;  /* 0x004800009150783b */ /* 0x000fee0000000200 */
[----:B------:R-:W-:Y:S01]  /*c0c0*/  HMMA.16816.F32.BF16 R60, R12, R66, R60 ;  /* 0x000000420c3c723c */ /* 0x000fe2000004183c */
[----:B------:R-:W3:Y:S07]  /*c0d0*/  LDSM.16.M88.4 R64, [R10+0x3800] ;  /* 0x003800000a40783b */ /* 0x000eee0000000200 */
[----:B--2---:R-:W-:Y:S01]  /*c0e0*/  HMMA.16816.F32.BF16 R12, R28, R72, R16 ;  /* 0x000000481c0c723c */ /* 0x004fe20000041810 */
[----:B------:R-:W-:Y:S07]  /*c0f0*/  LDSM.16.M88.4 R16, [R202+0xc000] ;  /* 0x00c00000ca10783b */ /* 0x000fee0000000200 */
[----:B------:R-:W-:Y:S01]  /*c100*/  HMMA.16816.F32.BF16 R48, R32, R50, R20 ;  /* 0x000000322030723c */ /* 0x000fe20000041814 */
[----:B------:R-:W2:Y:S07]  /*c110*/  LDSM.16.M88.4 R20, [R200+0xc000] ;  /* 0x00c00000c814783b */ /* 0x000eae0000000200 */
[----:B------:R-:W-:Y:S08]  /*c120*/  HMMA.16816.F32.BF16 R44, R36, R88, R44 ;  /* 0x00000058242c723c */ /* 0x000ff0000004182c */
[----:B------:R-:W-:Y:S08]  /*c130*/  HMMA.16816.F32.BF16 R40, R28, R74, R40 ;  /* 0x0000004a1c28723c */ /* 0x000ff00000041828 */
[----:B-1----:R-:W-:Y:S08]  /*c140*/  HMMA.16816.F32.BF16 R12, R24, R68, R12 ;  /* 0x00000044180c723c */ /* 0x002ff0000004180c */
[C---:B------:R-:W-:Y:S08]  /*c150*/  HMMA.16816.F32.BF16 R52, R32.reuse, R76, R52 ;  /* 0x0000004c2034723c */ /* 0x040ff00000041834 */
[----:B------:R-:W-:Y:S01]  /*c160*/  HMMA.16816.F32.BF16 R72, R32, R78, R60 ;  /* 0x0000004e2048723c */ /* 0x000fe2000004183c */
[----:B------:R-:W-:Y:S07]  /*c170*/  LDSM.16.M88.4 R76, [R145+0x5000] ;  /* 0x00500000914c783b */ /* 0x000fee0000000200 */
[----:B------:R-:W-:Y:S01]  /*c180*/  HMMA.16816.F32.BF16 R48, R36, R90, R48 ;  /* 0x0000005a2430723c */ /* 0x000fe20000041830 */
[----:B------:R-:W-:Y:S07]  /*c190*/  LDSM.16.M88.4 R88, [R203+0x5000] ;  /* 0x00500000cb58783b */ /* 0x000fee0000000200 */
[----:B---3--:R-:W-:Y:S08]  /*c1a0*/  HMMA.16816.F32.BF16 R44, R28, R64, R44 ;  /* 0x000000401c2c723c */ /* 0x008ff0000004182c */
[----:B------:R-:W-:Y:S01]  /*c1b0*/  HMMA.16816.F32.BF16 R40, R24, R70, R40 ;  /* 0x000000461828723c */ /* 0x000fe20000041828 */
[----:B------:R-:W1:Y:S07]  /*c1c0*/  LDSM.16.M88.4 R68, [R10+0x4000] ;  /* 0x004000000a44783b */ /* 0x000e6e0000000200 */
[----:B--2---:R-:W-:Y:S01]  /*c1d0*/  HMMA.16816.F32.BF16 R32, R20, R84, R12 ;  /* 0x000000541420723c */ /* 0x004fe2000004180c */
[----:B------:R-:W2:Y:S07]  /*c1e0*/  LDSM.16.M88.4 R12, [R201+0xc000] ;  /* 0x00c00000c90c783b */ /* 0x000eae0000000200 */
[C---:B------:R-:W-:Y:S08]  /*c1f0*/  HMMA.16816.F32.BF16 R60, R36.reuse, R96, R52 ;  /* 0x00000060243c723c */ /* 0x040ff00000041834 */
[----:B------:R-:W-:Y:S01]  /*c200*/  HMMA.16816.F32.BF16 R36, R36, R98, R72 ;  /* 0x000000622424723c */ /* 0x000fe20000041848 */
[----:B------:R-:W-:Y:S07]  /*c210*/  LDSM.16.M88.4 R72, [R203+0x5800] ;  /* 0x00580000cb48783b */ /* 0x000fee0000000200 */
[----:B------:R-:W-:Y:S01]  /*c220*/  HMMA.16816.F32.BF16 R52, R28, R66, R48 ;  /* 0x000000421c34723c */ /* 0x000fe20000041830 */
[----:B------:R-:W-:Y:S07]  /*c230*/  LDSM.16.M88.4 R64, [R10+0x5000] ;  /* 0x005000000a40783b */ /* 0x000fee0000000200 */
[----:B------:R-:W-:Y:S08]  /*c240*/  HMMA.16816.F32.BF16 R48, R24, R92, R44 ;  /* 0x0000005c1830723c */ /* 0x000ff0000004182c */
[----:B------:R-:W-:Y:S01]  /*c250*/  HMMA.16816.F32.BF16 R44, R20, R86, R40 ;  /* 0x00000056142c723c */ /* 0x000fe20000041828 */
[----:B------:R-:W3:Y:S07]  /*c260*/  LDSM.16.M88.4 R84, [R146+0x5800] ;  /* 0x005800009254783b */ /* 0x000eee0000000200 */
[----:B------:R-:W-:Y:S08]  /*c270*/  HMMA.16816.F32.BF16 R32, R16, R80, R32 ;  /* 0x000000501020723c */ /* 0x000ff00000041820 */
[C---:B-1----:R-:W-:Y:S08]  /*c280*/  HMMA.16816.F32.BF16 R40, R28.reuse, R68, R60 ;  /* 0x000000441c28723c */ /* 0x042ff0000004183c */
[----:B------:R-:W-:Y:S08]  /*c290*/  HMMA.16816.F32.BF16 R28, R28, R70, R36 ;  /* 0x000000461c1c723c */ /* 0x000ff00000041824 */
[----:B------:R-:W-:Y:S08]  /*c2a0*/  HMMA.16816.F32.BF16 R52, R24, R94, R52 ;  /* 0x0000005e1834723c */ /* 0x000ff00000041834 */
[----:B------:R-:W-:Y:S08]  /*c2b0*/  HMMA.16816.F32.BF16 R48, R20, R88, R48 ;  /* 0x000000581430723c */ /* 0x000ff00000041830 */
[----:B--2---:R-:W-:Y:S08]  /*c2c0*/  HMMA.16816.F32.BF16 R60, R12, R100, R32 ;  /* 0x000000640c3c723c */ /* 0x004ff00000041820 */
[C---:B---3--:R-:W-:Y:S08]  /*c2d0*/  HMMA.16816.F32.BF16 R32, R24.reuse, R84, R40 ;  /* 0x000000541820723c */ /* 0x048ff00000041828 */
[----:B------:R-:W-:Y:S08]  /*c2e0*/  HMMA.16816.F32.BF16 R24, R24, R86, R28 ;  /* 0x000000561818723c */ /* 0x000ff0000004181c */
[----:B------:R-:W-:Y:S08]  /*c2f0*/  HMMA.16816.F32.BF16 R36, R20, R90, R52 ;  /* 0x0000005a1424723c */ /* 0x000ff00000041834 */
[----:B------:R-:W-:Y:S01]  /*c300*/  HMMA.16816.F32.BF16 R40, R16, R76, R48 ;  /* 0x0000004c1028723c */ /* 0x000fe20000041830 */
[----:B------:R-:W1:Y:S07]  /*c310*/  LDSM.16.M88.4 R48, [R145+0x5800] ;  /* 0x005800009130783b */ /* 0x000e6e0000000200 */
[C---:B------:R-:W-:Y:S08]  /*c320*/  HMMA.16816.F32.BF16 R28, R20.reuse, R72, R32 ;  /* 0x00000048141c723c */ /* 0x040ff00000041820 */
[----:B------:R-:W-:Y:S08]  /*c330*/  HMMA.16816.F32.BF16 R20, R20, R74, R24 ;  /* 0x0000004a1414723c */ /* 0x000ff00000041818 */
[----:B------:R-:W-:Y:S08]  /*c340*/  HMMA.16816.F32.BF16 R32, R16, R78, R36 ;  /* 0x0000004e1020723c */ /* 0x000ff00000041824 */
[----:B------:R-:W-:Y:S01]  /*c350*/  HMMA.16816.F32.BF16 R36, R12, R64, R40 ;  /* 0x000000400c24723c */ /* 0x000fe20000041828 */
[----:B------:R-:W2:Y:S07]  /*c360*/  LDSM.16.M88.4 R40, [R10+0x5800] ;  /* 0x005800000a28783b */ /* 0x000eae0000000200 */
[----:B------:R-:W-:Y:S01]  /*c370*/  HMMA.16816.F32.BF16 R44, R16, R82, R44 ;  /* 0x00000052102c723c */ /* 0x000fe2000004182c */
[----:B------:R-:W-:Y:S01]  /*c380*/  FMUL.FTZ R60, R60, c[0x0][0x320] ;  /* 0x0000c8003c3c7a20 */ /* 0x000fe20000410000 */
[----:B------:R-:W-:Y:S01]  /*c390*/  ISETP.GT.AND P0, PT, R121, R236, PT ;  /* 0x000000ec7900720c */ /* 0x000fe20003f04270 */
[----:B------:R-:W-:Y:S01]  /*c3a0*/  FMUL.FTZ R61, R61, c[0x0][0x320] ;  /* 0x0000c8003d3d7a20 */ /* 0x000fe20000410000 */
[----:B------:R-:W-:-:S04]  /*c3b0*/  DEPBAR.LE SB0, 0x0 ;  /* 0x000080000000791a */ /* 0x000fc80000000000 */
[C---:B-1----:R-:W-:Y:S08]  /*c3c0*/  HMMA.16816.F32.BF16 R24, R16.reuse, R48, R28 ;  /* 0x000000301018723c */ /* 0x042ff0000004181c */
[----:B------:R-:W-:Y:S08]  /*c3d0*/  HMMA.16816.F32.BF16 R16, R16, R50, R20 ;  /* 0x000000321010723c */ /* 0x000ff00000041814 */
[C---:B------:R-:W-:Y:S08]  /*c3e0*/  HMMA.16816.F32.BF16 R44, R12.reuse, R102, R44 ;  /* 0x000000660c2c723c */ /* 0x040ff0000004182c */
[C---:B------:R-:W-:Y:S08]  /*c3f0*/  HMMA.16816.F32.BF16 R28, R12.reuse, R66, R32 ;  /* 0x000000420c1c723c */ /* 0x040ff00000041820 */
[C---:B--2---:R-:W-:Y:S08]  /*c400*/  HMMA.16816.F32.BF16 R20, R12.reuse, R40, R24 ;  /* 0x000000280c14723c */ /* 0x044ff00000041818 */
[----:B------:R-:W-:Y:S01]  /*c410*/  HMMA.16816.F32.BF16 R12, R12, R42, R16 ;  /* 0x0000002a0c0c723c */ /* 0x000fe20000041810 */
[----:B------:R-:W-:-:S02]  /*c420*/  FMUL.FTZ R44, R44, c[0x0][0x320] ;  /* 0x0000c8002c2c7a20 */ /* 0x000fc40000410000 */
[----:B------:R-:W-:Y:S02]  /*c430*/  FMUL.FTZ R62, R62, c[0x0][0x320] ;  /* 0x0000c8003e3e7a20 */ /* 0x000fe40000410000 */
[----:B------:R-:W-:Y:S02]  /*c440*/  FMUL.FTZ R63, R63, c[0x0][0x320] ;  /* 0x0000c8003f3f7a20 */ /* 0x000fe40000410000 */
[----:B------:R-:W-:Y:S02]  /*c450*/  FMUL.FTZ R45, R45, c[0x0][0x320] ;  /* 0x0000c8002d2d7a20 */ /* 0x000fe40000410000 */
[----:B------:R-:W-:Y:S02]  /*c460*/  FMUL.FTZ R46, R46, c[0x0][0x320] ;  /* 0x0000c8002e2e7a20 */ /* 0x000fe40000410000 */
[----:B------:R-:W-:Y:S02]  /*c470*/  FMUL.FTZ R47, R47, c[0x0][0x320] ;  /* 0x0000c8002f2f7a20 */ /* 0x000fe40000410000 */
        /* <DEDUP_REMOVED lines=15> */
[----:B------:R-:W-:Y:S01]  /*c570*/  FMUL.FTZ R15, R15, c[0x0][0x320] ;  /* 0x0000c8000f0f7a20 */ /* 0x000fe20000410000 */
[----:B------:R1:W2:Y:S08]  /*c580*/  MUFU.TANH R52, R44 ;  /* 0x0000002c00347308 */ /* 0x0002b00000002400 */
[----:B------:R1:W3:Y:S08]  /*c590*/  MUFU.TANH R32, R30 ;  /* 0x0000001e00207308 */ /* 0x0002f00000002400 */
[----:B------:R1:W4:Y:S08]  /*c5a0*/  MUFU.TANH R44, R31 ;  /* 0x0000001f002c7308 */ /* 0x0003300000002400 */
[----:B------:R-:W1:Y:S08]  /*c5b0*/  MUFU.TANH R60, R60 ;  /* 0x0000003c003c7308 */ /* 0x000e700000002400 */
        /* <DEDUP_REMOVED lines=13> */
[----:B------:R1:W1:Y:S08]  /*c690*/  MUFU.TANH R19, R21 ;  /* 0x0000001500137308 */ /* 0x0002700000002400 */
[----:B------:R1:W1:Y:S08]  /*c6a0*/  MUFU.TANH R31, R22 ;  /* 0x00000016001f7308 */ /* 0x0002700000002400 */
[----:B------:R1:W1:Y:S08]  /*c6b0*/  MUFU.TANH R30, R23 ;  /* 0x00000017001e7308 */ /* 0x0002700000002400 */
[----:B------:R1:W1:Y:S08]  /*c6c0*/  MUFU.TANH R16, R12 ;  /* 0x0000000c00107308 */ /* 0x0002700000002400 */
[----:B------:R1:W1:Y:S08]  /*c6d0*/  MUFU.TANH R25, R13 ;  /* 0x0000000d00197308 */ /* 0x0002700000002400 */
[----:B------:R1:W1:Y:S08]  /*c6e0*/  MUFU.TANH R27, R14 ;  /* 0x0000000e001b7308 */ /* 0x0002700000002400 */
[----:B------:R1:W1:Y:S01]  /*c6f0*/  MUFU.TANH R26, R15 ;  /* 0x0000000f001a7308 */ /* 0x0002620000002400 */
[----:B------:R-:W-:Y:S01]  /*c700*/  BSSY B0, `(.L_x_1907) ;  /* 0x0000035000007945 */ /* 0x000fe20003800000 */
        /* <DEDUP_REMOVED lines=16> */
[C---:B------:R-:W-:Y:S01]  /*c810*/  LOP3.LUT P5, RZ, R215.reuse, 0x400, RZ, 0xc0, !PT ;  /* 0x00000400d7ff7812 */ /* 0x040fe200078ac0ff */
[----:B------:R-:W-:Y:S01]  /*c820*/  IMAD R4, R4, c[0x0][0x1e0], RZ ;  /* 0x0000780004047a24 */ /* 0x000fe200078e02ff */
[C---:B------:R-:W-:Y:S02]  /*c830*/  LOP3.LUT P4, RZ, R215.reuse, 0x200, RZ, 0xc0, !PT ;  /* 0x00000200d7ff7812 */ /* 0x040fe4000788c0ff */
[----:B------:R-:W-:Y:S01]  /*c840*/  LOP3.LUT P3, RZ, R215, 0x100, RZ, 0xc0, !PT ;  /* 0x00000100d7ff7812 */ /* 0x000fe2000786c0ff */
[----:B------:R-:W-:-:S02]  /*c850*/  IMAD R4, R8, c[0x0][0x1e4], R4 ;  /* 0x0000790008047a24 */ /* 0x000fc400078e0204 */
[----:B------:R-:W-:Y:S02]  /*c860*/  @P0 IMAD.MOV.U32 R7, RZ, RZ, c[0x0][0x1e0] ;  /* 0x00007800ff070624 */ /* 0x000fe400078e00ff */
[----:B------:R-:W-:Y:S02]  /*c870*/  @P0 IMAD.MOV.U32 R2, RZ, RZ, 0x5 ;  /* 0x00000005ff020424 */ /* 0x000fe400078e00ff */
[----:B------:R-:W-:-:S03]  /*c880*/  IMAD.WIDE.U32 R8, R8, c[0x0][0x1e0], RZ ;  /* 0x0000780008087a25 */ /* 0x000fc600078e00ff */
[C---:B------:R-:W-:Y:S01]  /*c890*/  @P0 SHF.L.U64.HI R3, R7.reuse, R2, c[0x0][0x1e4] ;  /* 0x0000790007030619 */ /* 0x040fe20000010202 */
[----:B------:R-:W-:Y:S02]  /*c8a0*/  @P0 IMAD.SHL.U32 R2, R7, 0x20, RZ ;  /* 0x0000002007020824 */ /* 0x000fe400078e00ff */
[----:B------:R-:W-:Y:S02]  /*c8b0*/  IMAD.IADD R4, R9, 0x1, R4 ;  /* 0x0000000109047824 */ /* 0x000fe400078e0204 */
[----:B------:R-:W-:-:S04]  /*c8c0*/  @P0 IMAD.WIDE.U32 R2, R8, 0x30, R2 ;  /* 0x0000003008020825 */ /* 0x000fc800078e0002 */
[----:B------:R-:W-:Y:S01]  /*c8d0*/  @P0 IMAD R9, R4, 0x30, RZ ;  /* 0x0000003004090824 */ /* 0x000fe200078e02ff */
[----:B------:R-:W-:-:S04]  /*c8e0*/  @P0 IADD3 R7, P1, R224, R2, RZ ;  /* 0x00000002e0070210 */ /* 0x000fc80007f3e0ff */
[----:B------:R-:W-:Y:S02]  /*c8f0*/  @P0 IADD3.X R12, R222, R9, R3, P1, !PT ;  /* 0x00000009de0c0210 */ /* 0x000fe40000ffe403 */
[----:B------:R-:W-:-:S13]  /*c900*/  ISETP.GE.AND P1, PT, R0, 0x1, PT ;  /* 0x000000010000780c */ /* 0x000fda0003f26270 */
[----:B------:R-:W-:Y:S02]  /*c910*/  @P1 IMAD.MOV.U32 R2, RZ, RZ, R224 ;  /* 0x000000ffff021224 */ /* 0x000fe400078e00e0 */
[----:B------:R-:W-:Y:S02]  /*c920*/  @P1 IMAD.MOV.U32 R3, RZ, RZ, R222 ;  /* 0x000000ffff031224 */ /* 0x000fe400078e00de */
[----:B------:R-:W-:Y:S02]  /*c930*/  @P1 IMAD R4, R4, 0x30, RZ ;  /* 0x0000003004041824 */ /* 0x000fe400078e02ff */
[----:B------:R-:W-:-:S04]  /*c940*/  @P1 IMAD.WIDE.U32 R2, R8, 0x30, R2 ;  /* 0x0000003008021825 */ /* 0x000fc800078e0002 */
        /* <DEDUP_REMOVED lines=16> */
.L_x_1908:
[----:B-1234-:R-:W-:Y:S05]  /*ca50*/  BSYNC B0 ;  /* 0x0000000000007941 */ /* 0x01efea0003800000 */
.L_x_1907:
[----:B------:R-:W2:Y:S01]  /*ca60*/  LDL R221, [R1+0x4] ;  /* 0x0000040001dd7983 */ /* 0x000ea20000100800 */
[----:B-----5:R-:W-:Y:S01]  /*ca70*/  SHF.R.S32.HI R0, RZ, 0x1f, R56 ;  /* 0x0000001fff007819 */ /* 0x020fe20000011438 */
[----:B------:R-:W-:Y:S01]  /*ca80*/  ULDC UR4, c[0x0][0x2c4] ;  /* 0x0000b10000047ab9 */ /* 0x000fe20000000800 */
[----:B------:R-:W-:Y:S01]  /*ca90*/  LOP3.LUT R215, R215, 0xffffffbf, RZ, 0xc0, !PT ;  /* 0xffffffbfd7d77812 */ /* 0x000fe200078ec0ff */
[----:B------:R-:W-:Y:S01]  /*caa0*/  UISETP.NE.AND UP0, UPT, UR4, 0x1, UPT ;  /* 0x000000010400788c */ /* 0x000fe2000bf05270 */
[CC--:B------:R-:W-:Y:S01]  /*cab0*/  LEA.HI R2, R0.reuse, R56.reuse, RZ, 0x2 ;  /* 0x0000003800027211 */ /* 0x0c0fe200078f10ff */
[----:B------:R-:W-:Y:S01]  /*cac0*/  IMAD.MOV.U32 R33, RZ, RZ, c[0x0][0x32c] ;  /* 0x0000cb00ff217624 */ /* 0x000fe200078e00ff */
[----:B------:R-:W-:Y:S01]  /*cad0*/  LEA.HI R0, R0, R56, RZ, 0x5 ;  /* 0x0000003800007211 */ /* 0x000fe200078f28ff */
[----:B------:R-:W-:Y:S01]  /*cae0*/  ULDC UR9, c[0x0][0x324] ;  /* 0x0000c90000097ab9 */ /* 0x000fe20000000800 */
[----:B------:R-:W-:Y:S01]  /*caf0*/  LOP3.LUT R2, R2, 0xfffffffc, RZ, 0xc0, !PT ;  /* 0xfffffffc02027812 */ /* 0x000fe200078ec0ff */
[----:B------:R-:W-:Y:S01]  /*cb00*/  ULOP3.LUT UR9, URZ, UR9, URZ, 0x33, !UPT ;  /* 0x000000093f097292 */ /* 0x000fe2000f8e333f */
[----:B------:R-:W-:Y:S01]  /*cb10*/  LOP3.LUT R3, R0, 0xffffffe0, RZ, 0xc0, !PT ;  /* 0xffffffe000037812 */ /* 0x000fe200078ec0ff */
[----:B------:R-:W0:Y:S01]  /*cb20*/  LDGDEPBAR ;  /* 0x00000000000079af */ /* 0x000e220000000000 */
[----:B------:R-:W-:Y:S01]  /*cb30*/  SHF.R.S32.HI R4, RZ, 0x5, R0 ;  /* 0x00000005ff047819 */ /* 0x000fe20000011400 */
[C---:B------:R-:W-:Y:S01]  /*cb40*/  IMAD.IADD R2, R56.reuse, 0x1, -R2 ;  /* 0x0000000138027824 */ /* 0x040fe200078e0a02 */
[----:B------:R-:W-:Y:S01]  /*cb50*/  SHF.R.S32.HI R7, RZ, 0x1f, R0 ;  /* 0x0000001fff077819 */ /* 0x000fe20000011400 */
[----:B------:R-:W-:Y:S01]  /*cb60*/  IMAD.IADD R0, R56, 0x1, -R3 ;  /* 0x0000000138007824 */ /* 0x000fe200078e0a03 */
[----:B------:R-:W-:-:S02]  /*cb70*/  PLOP3.LUT P0, PT, PT, PT, UP0, 0x80, 0x0 ;  /* 0x000000000000781c */ /* 0x000fc40003f0f008 */
[----:B------:R-:W-:Y:S02]  /*cb80*/  LEA.HI R7, R7, R4, RZ, 0x3 ;  /* 0x0000000407077211 */ /* 0x000fe400078f18ff */
[----:B------:R-:W-:Y:S02]  /*cb90*/  LEA.HI R3, R2, R2, RZ, 0x1 ;  /* 0x0000000202037211 */ /* 0x000fe400078f08ff */
[----:B------:R-:W-:Y:S02]  /*cba0*/  SHF.R.S32.HI R9, RZ, 0x1f, R0 ;  /* 0x0000001fff097819 */ /* 0x000fe40000011400 */
[----:B------:R-:W-:Y:S02]  /*cbb0*/  LOP3.LUT R8, R7, 0xffffff8, RZ, 0xc0, !PT ;  /* 0x0ffffff807087812 */ /* 0x000fe400078ec0ff */
[----:B------:R-:W-:Y:S02]  /*cbc0*/  LOP3.LUT R7, R3, 0x1ffffffe, RZ, 0xc0, !PT ;  /* 0x1ffffffe03077812 */ /* 0x000fe400078ec0ff */
[----:B------:R-:W-:Y:S01]  /*cbd0*/  LEA.HI R3, R9, R0, RZ, 0x2 ;  /* 0x0000000009037211 */ /* 0x000fe200078f10ff */
[----:B------:R-:W-:Y:S01]  /*cbe0*/  IMAD.IADD R4, R4, 0x1, -R8 ;  /* 0x0000000104047824 */ /* 0x000fe200078e0a08 */
[----:B------:R-:W-:Y:S01]  /*cbf0*/  @P0 LOP3.LUT R215, R215, 0x40, RZ, 0xfc, !PT ;  /* 0x00000040d7d70812 */ /* 0x000fe200078efcff */
[----:B------:R-:W-:Y:S01]  /*cc00*/  IMAD.IADD R2, R2, 0x1, -R7 ;  /* 0x0000000102027824 */ /* 0x000fe200078e0a07 */
[----:B------:R-:W-:Y:S01]  /*cc10*/  SHF.R.S32.HI R240, RZ, 0x2, R3 ;  /* 0x00000002fff07819 */ /* 0x000fe20000011403 */
[----:B------:R-:W-:Y:S01]  /*cc20*/  IMAD.SHL.U32 R238, R4, 0x10, RZ ;  /* 0x0000001004ee7824 */ /* 0x000fe200078e00ff */
[----:B------:R-:W-:Y:S01]  /*cc30*/  LOP3.LUT R215, R215, 0xffffefff, RZ, 0xc0, !PT ;  /* 0xffffefffd7d77812 */ /* 0x000fe200078ec0ff */
[----:B------:R-:W-:-:S02]  /*cc40*/  IMAD.SHL.U32 R237, R2, 0x8, RZ ;  /* 0x0000000802ed7824 */ /* 0x000fc400078e00ff */
[----:B--2---:R-:W-:-:S05]  /*cc50*/  IMAD R4, R221, 0x80, R240 ;  /* 0x00000080dd047824 */ /* 0x004fca00078e02f0 */
[----:B------:R-:W-:-:S05]  /*cc60*/  IADD3 R4, R237, R4, R238 ;  /* 0x00000004ed047210 */ /* 0x000fca0007ffe0ee */
[----:B------:R-:W-:-:S05]  /*cc70*/  @P0 IMAD.HI.U32 R2, R4, c[0x0][0x2c8], RZ ;  /* 0x0000b20004020a27 */ /* 0x000fca00078e00ff */
[----:B------:R-:W-:Y:S02]  /*cc80*/  @P0 SHF.R.U32.HI R4, RZ, c[0x0][0x2cc], R2 ;  /* 0x0000b300ff040a19 */ /* 0x000fe40000011602 */
[----:B------:R-:W-:Y:S02]  /*cc90*/  LOP3.LUT R2, R3, 0x7ffffffc, RZ, 0xc0, !PT ;  /* 0x7ffffffc03027812 */ /* 0x000fe400078ec0ff */
[----:B------:R-:W-:Y:S01]  /*cca0*/  ISETP.GE.AND P0, PT, R33, 0x1, PT ;  /* 0x000000012100780c */ /* 0x000fe20003f06270 */
[----:B------:R-:W1:Y:S02]  /*ccb0*/  SHFL.IDX PT, R3, R4, RZ, 0x1c1f ;  /* 0x001c1fff04037589 */ /* 0x000e6400000e0000 */
[----:B------:R-:W-:Y:S02]  /*ccc0*/  IMAD.IADD R2, R0, 0x1, -R2 ;  /* 0x0000000100027824 */ /* 0x000fe400078e0a02 */
[----:B------:R-:W-:Y:S02]  /*ccd0*/  IMAD.IADD R0, R104, 0x1, R5 ;  /* 0x0000000168007824 */ /* 0x000fe400078e0205 */
[----:B------:R-:W-:-:S04]  /*cce0*/  IMAD.SHL.U32 R235, R2, 0x2, RZ ;  /* 0x0000000202eb7824 */ /* 0x000fc800078e00ff */
[--C-:B------:R-:W-:Y:S01]  /*ccf0*/  IMAD.IADD R9, R0, 0x1, -R235.reuse ;  /* 0x0000000100097824 */ /* 0x100fe200078e0aeb */
[----:B------:R-:W-:Y:S01]  /*cd00*/  IADD3 R2, -R235, 0x1, R0 ;  /* 0x00000001eb027810 */ /* 0x000fe20007ffe100 */
[----:B------:R-:W-:Y:S01]  /*cd10*/  IMAD.IADD R12, R104, 0x1, -R235 ;  /* 0x00000001680c7824 */ /* 0x000fe200078e0aeb */
[----:B------:R-:W-:-:S03]  /*cd20*/  @P0 LOP3.LUT R215, R215, 0x1000, RZ, 0xfc, !PT ;  /* 0x00001000d7d70812 */ /* 0x000fc600078efcff */
[----:B------:R-:W-:-:S05]  /*cd30*/  IMAD.IADD R2, R2, 0x1, -R232 ;  /* 0x0000000102027824 */ /* 0x000fca00078e0ae8 */
[C---:B------:R-:W-:Y:S02]  /*cd40*/  IADD3 R7, R2.reuse, c[0x0][0x328], RZ ;  /* 0x0000ca0002077a10 */ /* 0x040fe40007ffe0ff */
        /* <DEDUP_REMOVED lines=15> */
.L_x_1911:
[----:B------:R-:W-:-:S13]  /*ce40*/  ISETP.NE.AND P0, PT, R33, 0x1, PT ;  /* 0x000000012100780c */ /* 0x000fda0003f05270 */
[----:B------:R-:W-:-:S05]  /*ce50*/  @P0 IMAD.HI.U32 R13, R3, c[0x0][0x330], RZ ;  /* 0x0000cc00030d0a27 */ /* 0x000fca00078e00ff */
[----:B------:R-:W-:Y:S02]  /*ce60*/  @P0 SHF.R.U32.HI R3, RZ, c[0x0][0x334], R13 ;  /* 0x0000cd00ff030a19 */ /* 0x000fe4000001160d */
.L_x_1912:
[----:B------:R-:W-:Y:S05]  /*ce70*/  BSYNC B0 ;  /* 0x0000000000007941 */ /* 0x000fea0003800000 */
.L_x_1910:
[----:B------:R-:W-:-:S05]  /*ce80*/  IMAD R3, R3, c[0x0][0x32c], R12 ;  /* 0x0000cb0003037a24 */ /* 0x000fca00078e020c */
[----:B------:R-:W-:Y:S02]  /*ce90*/  IADD3 R13, R3, c[0x0][0x32c], RZ ;  /* 0x0000cb00030d7a10 */ /* 0x000fe40007ffe0ff */
[----:B------:R-:W-:Y:S02]  /*cea0*/  IMNMX R0, R0, R3, !PT ;  /* 0x0000000300007217 */ /* 0x000fe40007800200 */
[----:B------:R-:W-:Y:S02]  /*ceb0*/  IMNMX R2, R2, R13, PT ;  /* 0x0000000d02027217 */ /* 0x000fe40003800200 */
.L_x_1909:
        /* <DEDUP_REMOVED lines=17> */
[----:B------:R-:W-:Y:S02]  /*cfd0*/  ISETP.GE.AND P5, PT, R104, 0x19, PT ;  /* 0x000000196800780c */ /* 0x000fe40003fa6270 */
        /* <DEDUP_REMOVED lines=9> */
[----:B------:R-:W-:Y:S02]  /*d070*/  P2R R18, PR, RZ, 0x2 ;  /* 0x00000002ff127803 */ /* 0x000fe40000000000 */
[----:B------:R-:W-:-:S02]  /*d080*/  FSEL R24, R37, -INF , !P0 ;  /* 0xff80000025187808 */ /* 0x000fc40004000000 */
[----:B------:R-:W-:Y:S02]  /*d090*/  ISETP.GT.AND P0, PT, R0, 0x18, !P5 ;  /* 0x000000180000780c */ /* 0x000fe40006f04270 */
        /* <DEDUP_REMOVED lines=15> */
[----:B------:R-:W-:-:S04]  /*d190*/  ISETP.GE.AND P0, PT, R104, 0x1, PT ;  /* 0x000000016800780c */ /* 0x000fc80003f06270 */
[----:B------:R-:W-:Y:S02]  /*d1a0*/  P2R R20, PR, RZ, 0x1 ;  /* 0x00000001ff147803 */ /* 0x000fe40000000000 */
        /* <DEDUP_REMOVED lines=23> */
.L_x_1915:
[----:B------:R-:W-:-:S13]  /*d320*/  ISETP.NE.AND P0, PT, R33, 0x1, PT ;  /* 0x000000012100780c */ /* 0x000fda0003f05270 */
[----:B------:R-:W-:-:S05]  /*d330*/  @P0 IMAD.HI.U32 R4, R3, c[0x0][0x330], RZ ;  /* 0x0000cc0003040a27 */ /* 0x000fca00078e00ff */
[----:B------:R-:W-:Y:S02]  /*d340*/  @P0 SHF.R.U32.HI R3, RZ, c[0x0][0x334], R4 ;  /* 0x0000cd00ff030a19 */ /* 0x000fe40000011604 */
.L_x_1916:
[----:B------:R-:W-:Y:S05]  /*d350*/  BSYNC B0 ;  /* 0x0000000000007941 */ /* 0x000fea0003800000 */
.L_x_1914:
[----:B------:R-:W-:-:S05]  /*d360*/  IMAD R3, R3, c[0x0][0x32c], R12 ;  /* 0x0000cb0003037a24 */ /* 0x000fca00078e020c */
[----:B------:R-:W-:Y:S02]  /*d370*/  IADD3 R4, R3, c[0x0][0x32c], RZ ;  /* 0x0000cb0003047a10 */ /* 0x000fe40007ffe0ff */
[----:B------:R-:W-:Y:S02]  /*d380*/  IMNMX R0, R0, R3, !PT ;  /* 0x0000000300007217 */ /* 0x000fe40007800200 */
[----:B------:R-:W-:Y:S02]  /*d390*/  IMNMX R2, R2, R4, PT ;  /* 0x0000000402027217 */ /* 0x000fe40003800200 */
.L_x_1913:
[----:B------:R-:W-:Y:S01]  /*d3a0*/  ISETP.NE.AND P0, PT, R13, RZ, PT ;  /* 0x000000ff0d00720c */ /* 0x000fe20003f05270 */
[----:B------:R-:W-:Y:S01]  /*d3b0*/  LDSM.16.MT88.4 R40, [R198] ;  /* 0x00000000c628783b */ /* 0x000fe20000004200 */
[----:B------:R-:W-:Y:S02]  /*d3c0*/  FMNMX.FTZ R9, R16, R17, !PT ;  /* 0x0000001110097209 */ /* 0x000fe40007810000 */
[----:B------:R-:W-:Y:S01]  /*d3d0*/  ISETP.GT.AND P0, PT, R0, 0x1, !P0 ;  /* 0x000000010000780c */ /* 0x000fe20004704270 */
[----:B------:R-:W-:Y:S01]  /*d3e0*/  LDSM.16.MT88.4 R56, [R196+0x800] ;  /* 0x00080000c438783b */ /* 0x000fe20000004200 */
[----:B------:R-:W-:-:S02]  /*d3f0*/  FMNMX.FTZ R9, R21, R9, !PT ;  /* 0x0000000915097209 */ /* 0x000fc40007810000 */
[----:B------:R-:W-:Y:S01]  /*d400*/  ISETP.LT.OR P0, PT, R2, 0x2, P0 ;  /* 0x000000020200780c */ /* 0x000fe20000701670 */
[----:B------:R-:W-:Y:S01]  /*d410*/  LDSM.16.MT88.4 R68, [R147+0x1800] ;  /* 0x001800009344783b */ /* 0x000fe20000004200 */
[----:B------:R-:W-:Y:S02]  /*d420*/  FMNMX.FTZ R9, R22, R9, !PT ;  /* 0x0000000916097209 */ /* 0x000fe40007810000 */
[----:B------:R-:W-:Y:S01]  /*d430*/  FSEL R7, R63, -INF , !P0 ;  /* 0xff8000003f077808 */ /* 0x000fe20004000000 */
[----:B------:R-:W-:Y:S01]  /*d440*/  LDSM.16.MT88.4 R64, [R198+0x800] ;  /* 0x00080000c640783b */ /* 0x000fe20000004200 */
[----:B------:R-:W-:Y:S02]  /*d450*/  ISETP.NE.AND P0, PT, R14, RZ, PT ;  /* 0x000000ff0e00720c */ /* 0x000fe40003f05270 */
[----:B------:R-:W-:Y:S01]  /*d460*/  FMNMX.FTZ R9, R23, R9, !PT ;  /* 0x0000000917097209 */ /* 0x000fe20007810000 */
[----:B------:R-:W-:Y:S01]  /*d470*/  LDSM.16.MT88.4 R52, [R147+0x2000] ;  /* 0x002000009334783b */ /* 0x000fe20000004200 */
[----:B------:R-:W-:-:S02]  /*d480*/  ISETP.GT.AND P0, PT, R0, 0x8, !P0 ;  /* 0x000000080000780c */ /* 0x000fc40004704270 */
[----:B------:R-:W-:Y:S01]  /*d490*/  FMNMX.FTZ R9, R24, R9, !PT ;  /* 0x0000000918097209 */ /* 0x000fe20007810000 */
[----:B------:R-:W-:Y:S01]  /*d4a0*/  LDSM.16.MT88.4 R156, [R196+0x1000] ;  /* 0x00100000c49c783b */ /* 0x000fe20000004200 */
[----:B------:R-:W-:Y:S02]  /*d4b0*/  ISETP.LT.OR P0, PT, R2, 0x9, P0 ;  /* 0x000000090200780c */ /* 0x000fe40000701670 */
[----:B------:R-:W-:Y:S01]  /*d4c0*/  FMNMX.FTZ R9, R28, R9, !PT ;  /* 0x000000091c097209 */ /* 0x000fe20007810000 */
[----:B------:R-:W-:Y:S01]  /*d4d0*/  LDSM.16.MT88.4 R164, [R147+0x1000] ;  /* 0x0010000093a4783b */ /* 0x000fe20000004200 */
[----:B------:R-:W-:Y:S02]  /*d4e0*/  FSEL R12, R46, -INF , !P0 ;  /* 0xff8000002e0c7808 */ /* 0x000fe40004000000 */
[----:B------:R-:W-:Y:S02]  /*d4f0*/  ISETP.NE.AND P0, PT, R15, RZ, PT ;  /* 0x000000ff0f00720c */ /* 0x000fe40003f05270 */
[----:B------:R-:W-:-:S02]  /*d500*/  FMNMX.FTZ R9, R29, R9, !PT ;  /* 0x000000091d097209 */ /* 0x000fc40007810000 */
[----:B------:R-:W-:Y:S02]  /*d510*/  ISETP.GT.AND P0, PT, R0, 0x9, !P0 ;  /* 0x000000090000780c */ /* 0x000fe40004704270 */
[----:B------:R-:W-:Y:S02]  /*d520*/  FMNMX.FTZ R9, R87, R9, !PT ;  /* 0x0000000957097209 */ /* 0x000fe40007810000 */
[----:B------:R-:W-:Y:S02]  /*d530*/  ISETP.LT.OR P0, PT, R2, 0xa, P0 ;  /* 0x0000000a0200780c */ /* 0x000fe40000701670 */
[----:B------:R-:W-:Y:S02]  /*d540*/  FMNMX.FTZ R9, R86, R9, !PT ;  /* 0x0000000956097209 */ /* 0x000fe40007810000 */
[----:B------:R-:W-:Y:S02]  /*d550*/  FSEL R13, R47, -INF , !P0 ;  /* 0xff8000002f0d7808 */ /* 0x000fe40004000000 */
[----:B------:R-:W-:-:S02]  /*d560*/  ISETP.NE.AND P0, PT, R18, RZ, PT ;  /* 0x000000ff1200720c */ /* 0x000fc40003f05270 */
[----:B------:R-:W-:Y:S02]  /*d570*/  FMNMX.FTZ R9, R85, R9, !PT ;  /* 0x0000000955097209 */ /* 0x000fe40007810000 */
[----:B------:R-:W-:Y:S02]  /*d580*/  ISETP.GT.AND P0, PT, R0, 0x10, !P0 ;  /* 0x000000100000780c */ /* 0x000fe40004704270 */
[----:B------:R-:W-:Y:S02]  /*d590*/  FMNMX.FTZ R9, R84, R9, !PT ;  /* 0x0000000954097209 */ /* 0x000fe40007810000 */
[----:B------:R-:W-:-:S04]  /*d5a0*/  ISETP.LT.OR P0, PT, R2, 0x11, P0 ;  /* 0x000000110200780c */ /* 0x000fc80000701670 */
[----:B------:R-:W-:Y:S02]  /*d5b0*/  FSEL R14, R38, -INF , !P0 ;  /* 0xff800000260e7808 */ /* 0x000fe40004000000 */
[----:B------:R-:W-:Y:S02]  /*d5c0*/  ISETP.GT.AND P0, PT, R0, 0x11, !P6 ;  /* 0x000000110000780c */ /* 0x000fe40007704270 */
[----:B------:R-:W-:Y:S02]  /*d5d0*/  ISETP.NE.AND P6, PT, R19, RZ, PT ;  /* 0x000000ff1300720c */ /* 0x000fe40003fc5270 */
[----:B------:R-:W-:-:S04]  /*d5e0*/  ISETP.LT.OR P0, PT, R2, 0x12, P0 ;  /* 0x000000120200780c */ /* 0x000fc80000701670 */
[----:B------:R-:W-:Y:S02]  /*d5f0*/  FSEL R15, R39, -INF , !P0 ;  /* 0xff800000270f7808 */ /* 0x000fe40004000000 */
[----:B------:R-:W-:Y:S01]  /*d600*/  ISETP.GT.AND P0, PT, R0, 0x18, !P5 ;  /* 0x000000180000780c */ /* 0x000fe20006f04270 */
[----:B------:R-:W-:Y:S01]  /*d610*/  LDSM.16.MT88.4 R36, [R196] ;  /* 0x00000000c424783b */ /* 0x000fe20000004200 */
[----:B------:R-:W-:Y:S02]  /*d620*/  ISETP.NE.AND P5, PT, R20, RZ, PT ;  /* 0x000000ff1400720c */ /* 0x000fe40003fa5270 */
[----:B------:R-:W-:-:S04]  /*d630*/  ISETP.LT.OR P0, PT, R2, 0x19, P0 ;  /* 0x000000190200780c */ /* 0x000fc80000701670 */
[----:B------:R-:W-:Y:S02]  /*d640*/  FSEL R20, R32, -INF , !P0 ;  /* 0xff80000020147808 */ /* 0x000fe40004000000 */
[----:B------:R-:W-:Y:S01]  /*d650*/  ISETP.GT.AND P0, PT, R0, 0x19, !P4 ;  /* 0x000000190000780c */ /* 0x000fe20006704270 */
[----:B------:R-:W-:Y:S03]  /*d660*/  LDSM.16.MT88.4 R32, [R147+0x800] ;  /* 0x000800009320783b */ /* 0x000fe60000004200 */
        /* <DEDUP_REMOVED lines=14> */
[----:B------:R-:W-:Y:S01]  /*d750*/  ISETP.GT.AND P0, PT, R0, 0x29, !P6 ;  /* 0x000000290000780c */ /* 0x000fe20007704270 */
[----:B------:R-:W-:Y:S01]  /*d760*/  LDSM.16.MT88.4 R60, [R197] ;  /* 0x00000000c53c783b */ /* 0x000fe20000004200 */
[----:B------:R-:W-:Y:S02]  /*d770*/  LOP3.LUT P6, RZ, R215, 0x40, RZ, 0xc0, !PT ;  /* 0x00000040d7ff7812 */ /* 0x000fe400078cc0ff */
[----:B------:R-:W-:Y:S01]  /*d780*/  ISETP.LT.OR P0, PT, R2, 0x2a, P0 ;  /* 0x0000002a0200780c */ /* 0x000fe20000701670 */
[----:B------:R-:W1:Y:S03]  /*d790*/  SHFL.BFLY PT, R0, R9, 0x2, 0x1f ;  /* 0x0c401f0009007f89 */ /* 0x000e6600000e0000 */
[----:B------:R-:W-:-:S02]  /*d7a0*/  FSEL R80, R26, -INF , !P0 ;  /* 0xff8000001a507808 */ /* 0x000fc40004000000 */
        /* <DEDUP_REMOVED lines=10> */
[----:B------:R-:W-:Y:S01]  /*d850*/  FFMA.FTZ R3, R16, c[0x0][0x2d0], -R2 ;  /* 0x0000b40010037a23 */ /* 0x000fe20000010802 */
[----:B------:R-:W-:-:S03]  /*d860*/  FMNMX.FTZ R8, R15, R0, !PT ;  /* 0x000000000f087209 */ /* 0x000fc60007810000 */
[----:B------:R1:W-:Y:S01]  /*d870*/  MUFU.EX2 R109, R3 ;  /* 0x00000003006d7308 */ /* 0x0003e20000000800 */
[----:B------:R-:W-:-:S04]  /*d880*/  FMNMX.FTZ R8, R20, R8, !PT ;  /* 0x0000000814087209 */ /* 0x000fc80007810000 */
[----:B------:R-:W-:-:S04]  /*d890*/  FMNMX.FTZ R8, R44, R8, !PT ;  /* 0x000000082c087209 */ /* 0x000fc80007810000 */
[----:B------:R-:W-:-:S04]  /*d8a0*/  FMNMX.FTZ R8, R83, R8, !PT ;  /* 0x0000000853087209 */ /* 0x000fc80007810000 */
[----:B------:R-:W-:Y:S01]  /*d8b0*/  FMNMX.FTZ R8, R82, R8, !PT ;  /* 0x0000000852087209 */ /* 0x000fe20007810000 */
[----:B-1----:R-:W-:-:S03]  /*d8c0*/  FFMA.FTZ R3, R17, c[0x0][0x2d0], -R2 ;  /* 0x0000b40011037a23 */ /* 0x002fc60000010802 */
[----:B------:R-:W-:Y:S01]  /*d8d0*/  FMNMX.FTZ R8, R81, R8, !PT ;  /* 0x0000000851087209 */ /* 0x000fe20007810000 */
[----:B------:R1:W2:Y:S03]  /*d8e0*/  MUFU.EX2 R108, R3 ;  /* 0x00000003006c7308 */ /* 0x0002a60000000800 */
[----:B------:R-:W-:-:S05]  /*d8f0*/  FMNMX.FTZ R8, R80, R8, !PT ;  /* 0x0000000850087209 */ /* 0x000fca0007810000 */
[----:B------:R-:W3:Y:S01]  /*d900*/  SHFL.BFLY PT, R0, R8, 0x2, 0x1f ;  /* 0x0c401f0008007f89 */ /* 0x000ee200000e0000 */
[----:B-1----:R-:W-:Y:S01]  /*d910*/  FFMA.FTZ R3, R21, c[0x0][0x2d0], -R2 ;  /* 0x0000b40015037a23 */ /* 0x002fe20000010802 */
[----:B--2---:R-:W-:-:S03]  /*d920*/  F2FP.BF16.PACK_AB R16, R108, R109 ;  /* 0x0000006d6c10723e */ /* 0x004fc600000010ff */
[----:B------:R1:W-:Y:S01]  /*d930*/  MUFU.EX2 R117, R3 ;  /* 0x0000000300757308 */ /* 0x0003e20000000800 */
[----:B---3--:R-:W-:-:S05]  /*d940*/  FMNMX.FTZ R8, R8, R0, !PT ;  /* 0x0000000008087209 */ /* 0x008fca0007810000 */
[----:B------:R-:W2:Y:S01]  /*d950*/  SHFL.BFLY PT, R0, R8, 0x1, 0x1f ;  /* 0x0c201f0008007f89 */ /* 0x000ea200000e0000 */
[----:B-1----:R-:W-:-:S04]  /*d960*/  FFMA.FTZ R3, R22, c[0x0][0x2d0], -R2 ;  /* 0x0000b40016037a23 */ /* 0x002fc80000010802 */
[----:B------:R1:W3:Y:S02]  /*d970*/  MUFU.EX2 R116, R3 ;  /* 0x0000000300747308 */ /* 0x0002e40000000800 */
[----:B-1----:R-:W-:Y:S01]  /*d980*/  FFMA.FTZ R3, R23, c[0x0][0x2d0], -R2 ;  /* 0x0000b40017037a23 */ /* 0x002fe20000010802 */
[----:B---3--:R-:W-:Y:S02]  /*d990*/  F2FP.BF16.PACK_AB R18, R116, R117 ;  /* 0x000000757412723e */ /* 0x008fe400000010ff */
[----:B--2---:R-:W-:-:S03]  /*d9a0*/  FMNMX.FTZ R8, R8, R0, !PT ;  /* 0x0000000008087209 */ /* 0x004fc60007810000 */
[----:B------:R1:W-:Y:S01]  /*d9b0*/  MUFU.EX2 R118, R3 ;  /* 0x0000000300767308 */ /* 0x0003e20000000800 */
[C---:B------:R-:W-:Y:S01]  /*d9c0*/  FSETP.NEU.FTZ.AND P0, PT, R8.reuse, -INF , PT ;  /* 0xff8000000800780b */ /* 0x040fe20003f1d000 */
[----:B------:R-:W-:-:S05]  /*d9d0*/  FMUL.FTZ R0, R8, c[0x0][0x2d0] ;  /* 0x0000b40008007a20 */ /* 0x000fca0000410000 */
[----:B------:R-:W-:Y:S01]  /*d9e0*/  FSEL R0, R0, RZ, P0 ;  /* 0x000000ff00007208 */ /* 0x000fe20000000000 */
[----:B-1----:R-:W-:Y:S02]  /*d9f0*/  FFMA.FTZ R3, R24, c[0x0][0x2d0], -R2 ;  /* 0x0000b40018037a23 */ /* 0x002fe40000010802 */
[----:B------:R-:W1:Y:S02]  /*da00*/  LDSM.16.MT88.4 R24, [R147] ;  /* 0x000000009318783b */ /* 0x000e640000004200 */
[----:B------:R2:W-:Y:S02]  /*da10*/  MUFU.EX2 R126, R3 ;  /* 0x00000003007e7308 */ /* 0x0005e40000000800 */
[----:B--2---:R-:W-:-:S06]  /*da20*/  FFMA.FTZ R3, R4, c[0x0][0x2d0], -R0 ;  /* 0x0000b40004037a23 */ /* 0x004fcc0000010800 */
[----:B------:R2:W-:Y:S02]  /*da30*/  MUFU.EX2 R4, R3 ;  /* 0x0000000300047308 */ /* 0x0005e40000000800 */
[----:B--2---:R-:W-:-:S06]  /*da40*/  FFMA.FTZ R3, R7, c[0x0][0x2d0], -R0 ;  /* 0x0000b40007037a23 */ /* 0x004fcc0000010800 */
[----:B------:R2:W3:Y:S02]  /*da50*/  MUFU.EX2 R7, R3 ;  /* 0x0000000300077308 */ /* 0x0004e40000000800 */
[----:B--2---:R-:W-:Y:S01]  /*da60*/  FFMA.FTZ R3, R12, c[0x0][0x2d0], -R0 ;  /* 0x0000b4000c037a23 */ /* 0x004fe20000010800 */
[----:B---3--:R-:W-:Y:S01]  /*da70*/  F2FP.BF16.PACK_AB R17, R7, R4 ;  /* 0x000000040711723e */ /* 0x008fe200000010ff */
[----:B------:R-:W-:Y:S01]  /*da80*/  FADD.FTZ R4, R4, R7 ;  /* 0x0000000704047221 */ /* 0x000fe20000010000 */
[----:B------:R-:W-:-:S03]  /*da90*/  F2FP.BF16.PACK_AB R12, R126, R118 ;  /* 0x000000767e0c723e */ /* 0x000fc600000010ff */
[----:B------:R2:W3:Y:S02]  /*daa0*/  MUFU.EX2 R124, R3 ;  /* 0x00000003007c7308 */ /* 0x0004e40000000800 */
[----:B--2---:R-:W-:Y:S02]  /*dab0*/  FFMA.FTZ R3, R13, c[0x0][0x2d0], -R0 ;  /* 0x0000b4000d037a23 */ /* 0x004fe40000010800 */
[----:B---3--:R-:W-:-:S04]  /*dac0*/  FADD.FTZ R7, R124, R4 ;  /* 0x000000047c077221 */ /* 0x008fc80000010000 */
[----:B------:R2:W3:Y:S02]  /*dad0*/  MUFU.EX2 R127, R3 ;  /* 0x00000003007f7308 */ /* 0x0004e40000000800 */
[----:B--2---:R-:W-:Y:S01]  /*dae0*/  FFMA.FTZ R3, R28, c[0x0][0x2d0], -R2 ;  /* 0x0000b4001c037a23 */ /* 0x004fe20000010802 */
[----:B---3--:R-:W-:-:S05]  /*daf0*/  F2FP.BF16.PACK_AB R19, R127, R124 ;  /* 0x0000007c7f13723e */ /* 0x008fca00000010ff */
[----:B------:R2:W-:Y:S02]  /*db00*/  MUFU.EX2 R125, R3 ;  /* 0x00000003007d7308 */ /* 0x0005e40000000800 */
[----:B------:R-:W-:Y:S01]  /*db10*/  HMMA.16816.F32.BF16 R48, R16, R38, RZ ;  /* 0x000000261030723c */ /* 0x000fe200000418ff */
[----:B--2---:R-:W-:-:S07]  /*db20*/  FFMA.FTZ R3, R29, c[0x0][0x2d0], -R2 ;  /* 0x0000b4001d037a23 */ /* 0x004fce0000010802 */
[C---:B-1----:R-:W-:Y:S01]  /*db30*/  HMMA.16816.F32.BF16 R28, R16.reuse, R24, RZ ;  /* 0x00000018101c723c */ /* 0x042fe200000418ff */
[----:B------:R1:W2:Y:S07]  /*db40*/  MUFU.EX2 R132, R3 ;  /* 0x0000000300847308 */ /* 0x0002ae0000000800 */
[----:B------:R-:W-:Y:S01]  /*db50*/  HMMA.16816.F32.BF16 R24, R16, R26, RZ ;  /* 0x0000001a1018723c */ /* 0x000fe200000418ff */
[----:B-1----:R-:W-:Y:S01]  /*db60*/  FFMA.FTZ R3, R14, c[0x0][0x2d0], -R0 ;  /* 0x0000b4000e037a23 */ /* 0x002fe20000010800 */
[----:B--2---:R-:W-:-:S03]  /*db70*/  F2FP.BF16.PACK_AB R14, R132, R125 ;  /* 0x0000007d840e723e */ /* 0x004fc600000010ff */
[----:B------:R1:W-:Y:S02]  /*db80*/  MUFU.EX2 R76, R3 ;  /* 0x00000003004c7308 */ /* 0x0003e40000000800 */
[----:B-1----:R-:W-:-:S06]  /*db90*/  FFMA.FTZ R3, R15, c[0x0][0x2d0], -R0 ;  /* 0x0000b4000f037a23 */ /* 0x002fcc0000010800 */
[----:B------:R1:W2:Y:S02]  /*dba0*/  MUFU.EX2 R77, R3 ;  /* 0x00000003004d7308 */ /* 0x0002a40000000800 */
[--C-:B-1----:R-:W-:Y:S01]  /*dbb0*/  FFMA.FTZ R3, R20, c[0x0][0x2d0], -R0.reuse ;  /* 0x0000b40014037a23 */ /* 0x102fe20000010800 */
[----:B--2---:R-:W-:Y:S01]  /*dbc0*/  F2FP.BF16.PACK_AB R13, R77, R76 ;  /* 0x0000004c4d0d723e */ /* 0x004fe200000010ff */
[C---:B------:R-:W-:Y:S04]  /*dbd0*/  HMMA.16816.F32.BF16 R20, R16.reuse, R36, RZ ;  /* 0x000000241014723c */ /* 0x040fe800000418ff */
[----:B------:R1:W-:Y:S04]  /*dbe0*/  MUFU.EX2 R79, R3 ;  /* 0x00000003004f7308 */ /* 0x0003e80000000800 */
[----:B------:R-:W-:Y:S01]  /*dbf0*/  HMMA.16816.F32.BF16 R36, R16, R40, RZ ;  /* 0x000000281024723c */ /* 0x000fe200000418ff */
[----:B-1----:R-:W-:-:S02]  /*dc00*/  FFMA.FTZ R3, R44, c[0x0][0x2d0], -R0 ;  /* 0x0000b4002c037a23 */ /* 0x002fc40000010800 */
[----:B------:R-:W-:Y:S02]  /*dc10*/  LDSM.16.MT88.4 R44, [R196+0x1800] ;  /* 0x00180000c42c783b */ /* 0x000fe40000004200 */
[----:B------:R-:W1:Y:S02]  /*dc20*/  MUFU.EX2 R78, R3 ;  /* 0x00000003004e7308 */ /* 0x000e640000000800 */
[----:B-1----:R-:W-:-:S07]  /*dc30*/  F2FP.BF16.PACK_AB R15, R78, R79 ;  /* 0x0000004f4e0f723e */ /* 0x002fce00000010ff */
[C---:B------:R-:W-:Y:S08]  /*dc40*/  HMMA.16816.F32.BF16 R168, R12.reuse, R32, R28 ;  /* 0x000000200ca8723c */ /* 0x040ff0000004181c */
[----:B------:R-:W-:Y:S08]  /*dc50*/  HMMA.16816.F32.BF16 R148, R12, R34, R24 ;  /* 0x000000220c94723c */ /* 0x000ff00000041818 */
[----:B------:R-:W-:Y:S01]  /*dc60*/  HMMA.16816.F32.BF16 R32, R16, R42, RZ ;  /* 0x0000002a1020723c */ /* 0x000fe200000418ff */
[----:B------:R-:W1:Y:S07]  /*dc70*/  LDSM.16.MT88.4 R40, [R197+0x800] ;  /* 0x00080000c528783b */ /* 0x000e6e0000004200 */
[----:B------:R-:W-:Y:S08]  /*dc80*/  HMMA.16816.F32.BF16 R160, R12, R56, R20 ;  /* 0x000000380ca0723c */ /* 0x000ff00000041814 */
[----:B------:R-:W-:Y:S08]  /*dc90*/  HMMA.16816.F32.BF16 R20, R16, R68, RZ ;  /* 0x000000441014723c */ /* 0x000ff000000418ff */
[----:B------:R-:W-:Y:S01]  /*dca0*/  HMMA.16816.F32.BF16 R72, R12, R58, R48 ;  /* 0x0000003a0c48723c */ /* 0x000fe20000041830 */
[----:B------:R-:W2:Y:S04]  /*dcb0*/  LDSM.16.MT88.4 R48, [R198+0x1800] ;  /* 0x00180000c630783b */ /* 0x000ea80000004200 */
[----:B------:R-:W-:Y:S03]  /*dcc0*/  LDSM.16.MT88.4 R56, [R196+0x3000] ;  /* 0x00300000c438783b */ /* 0x000fe60000004200 */
[C---:B------:R-:W-:Y:S08]  /*dcd0*/  HMMA.16816.F32.BF16 R28, R16.reuse, R60, RZ ;  /* 0x0000003c101c723c */ /* 0x040ff000000418ff */
[----:B------:R-:W-:Y:S01]  /*dce0*/  HMMA.16816.F32.BF16 R24, R16, R62, RZ ;  /* 0x0000003e1018723c */ /* 0x000fe200000418ff */
[----:B------:R-:W-:Y:S07]  /*dcf0*/  LDSM.16.MT88.4 R60, [R196+0x2000] ;  /* 0x00200000c43c783b */ /* 0x000fee0000004200 */
[----:B------:R-:W-:Y:S01]  /*dd00*/  HMMA.16816.F32.BF16 R32, R12, R66, R32 ;  /* 0x000000420c20723c */ /* 0x000fe20000041820 */
[----:B------:R-:W-:-:S02]  /*dd10*/  IMAD.MOV.U32 R102, RZ, RZ, R72 ;  /* 0x000000ffff667224 */ /* 0x000fc400078e0048 */
[----:B------:R-:W-:Y:S02]  /*dd20*/  IMAD.MOV.U32 R101, RZ, RZ, R73 ;  /* 0x000000ffff657224 */ /* 0x000fe400078e0049 */
[----:B------:R-:W-:Y:S02]  /*dd30*/  IMAD.MOV.U32 R100, RZ, RZ, R74 ;  /* 0x000000ffff647224 */ /* 0x000fe400078e004a */
[----:B------:R-:W-:Y:S01]  /*dd40*/  IMAD.MOV.U32 R3, RZ, RZ, R75 ;  /* 0x000000ffff037224 */ /* 0x000fe200078e004b */
[C---:B------:R-:W-:Y:S01]  /*dd50*/  HMMA.16816.F32.BF16 R20, R12.reuse, R52, R20 ;  /* 0x000000340c14723c */ /* 0x040fe20000041814 */
[----:B------:R-:W3:Y:S07]  /*dd60*/  LDSM.16.MT88.4 R72, [R197+0x1800] ;  /* 0x00180000c548783b */ /* 0x000eee0000004200 */
[C---:B------:R-:W-:Y:S01]  /*dd70*/  HMMA.16816.F32.BF16 R152, R12.reuse, R64, R36 ;  /* 0x000000400c98723c */ /* 0x040fe20000041824 */
[----:B------:R-:W4:Y:S07]  /*dd80*/  LDSM.16.MT88.4 R64, [R198+0x2000] ;  /* 0x00200000c640783b */ /* 0x000f2e0000004200 */
[----:B-1----:R-:W-:Y:S01]  /*dd90*/  HMMA.16816.F32.BF16 R28, R12, R40, R28 ;  /* 0x000000280c1c723c */ /* 0x002fe2000004181c */
[----:B------:R-:W-:-:S02]  /*dda0*/  IMAD.MOV.U32 R95, RZ, RZ, R32 ;  /* 0x000000ffff5f7224 */ /* 0x000fc400078e0020 */
[----:B------:R-:W-:Y:S02]  /*ddb0*/  IMAD.MOV.U32 R94, RZ, RZ, R33 ;  /* 0x000000ffff5e7224 */ /* 0x000fe400078e0021 */
[----:B------:R-:W-:Y:S02]  /*ddc0*/  IMAD.MOV.U32 R93, RZ, RZ, R34 ;  /* 0x000000ffff5d7224 */ /* 0x000fe400078e0022 */
[----:B------:R-:W-:Y:S01]  /*ddd0*/  IMAD.MOV.U32 R92, RZ, RZ, R35 ;  /* 0x000000ffff5c7224 */ /* 0x000fe200078e0023 */
[----:B------:R-:W-:Y:S01]  /*dde0*/  HMMA.16816.F32.BF16 R24, R12, R42, R24 ;  /* 0x0000002a0c18723c */ /* 0x000fe20000041818 */
[----:B------:R-:W-:Y:S01]  /*ddf0*/  IMAD.MOV.U32 R104, RZ, RZ, R20 ;  /* 0x000000ffff687224 */ /* 0x000fe200078e0014 */
[----:B------:R-:W1:Y:S01]  /*de00*/  LDSM.16.MT88.4 R40, [R197+0x2000] ;  /* 0x00200000c528783b */ /* 0x000e620000004200 */
[----:B------:R-:W-:Y:S02]  /*de10*/  IMAD.MOV.U32 R103, RZ, RZ, R21 ;  /* 0x000000ffff677224 */ /* 0x000fe400078e0015 */
[----:B------:R-:W-:-:S02]  /*de20*/  IMAD.MOV.U32 R53, RZ, RZ, R22 ;  /* 0x000000ffff357224 */ /* 0x000fc400078e0016 */
[----:B------:R-:W-:Y:S01]  /*de30*/  IMAD.MOV.U32 R52, RZ, RZ, R23 ;  /* 0x000000ffff347224 */ /* 0x000fe200078e0017 */
[C---:B------:R-:W-:Y:S01]  /*de40*/  HMMA.16816.F32.BF16 R32, R16.reuse, R70, RZ ;  /* 0x000000461020723c */ /* 0x040fe200000418ff */
[----:B------:R-:W-:Y:S07]  /*de50*/  LDSM.16.MT88.4 R68, [R198+0x3000] ;  /* 0x00300000c644783b */ /* 0x000fee0000004200 */
[----:B--2---:R-:W-:Y:S01]  /*de60*/  HMMA.16816.F32.BF16 R20, R16, R48, RZ ;  /* 0x000000301014723c */ /* 0x004fe200000418ff */
[----:B------:R-:W-:-:S02]  /*de70*/  IMAD.MOV.U32 R91, RZ, RZ, R28 ;  /* 0x000000ffff5b7224 */ /* 0x000fc400078e001c */
[----:B------:R-:W-:Y:S02]  /*de80*/  IMAD.MOV.U32 R90, RZ, RZ, R29 ;  /* 0x000000ffff5a7224 */ /* 0x000fe400078e001d */
[----:B------:R-:W-:Y:S02]  /*de90*/  IMAD.MOV.U32 R89, RZ, RZ, R30 ;  /* 0x000000ffff597224 */ /* 0x000fe400078e001e */
[----:B------:R-:W-:Y:S01]  /*dea0*/  IMAD.MOV.U32 R88, RZ, RZ, R31 ;  /* 0x000000ffff587224 */ /* 0x000fe200078e001f */
[----:B------:R-:W-:Y:S01]  /*deb0*/  MOV R96, R27 ;  /* 0x0000001b00607202 */ /* 0x000fe20000000f00 */
[----:B------:R-:W-:Y:S01]  /*dec0*/  IMAD.MOV.U32 R99, RZ, RZ, R24 ;  /* 0x000000ffff637224 */ /* 0x000fe200078e0018 */
[----:B------:R-:W-:Y:S01]  /*ded0*/  HMMA.16816.F32.BF16 R36, R16, R50, RZ ;  /* 0x000000321024723c */ /* 0x000fe200000418ff */
[----:B------:R-:W-:Y:S01]  /*dee0*/  IMAD.MOV.U32 R98, RZ, RZ, R25 ;  /* 0x000000ffff627224 */ /* 0x000fe200078e0019 */
[----:B------:R-:W-:Y:S01]  /*def0*/  LDSM.16.MT88.4 R48, [R196+0x3800] ;  /* 0x00380000c430783b */ /* 0x000fe20000004200 */
[----:B------:R-:W-:-:S05]  /*df00*/  IMAD.MOV.U32 R97, RZ, RZ, R26 ;  /* 0x000000ffff617224 */ /* 0x000fca00078e001a */
[C---:B------:R-:W-:Y:S08]  /*df10*/  HMMA.16816.F32.BF16 R28, R16.reuse, R44, RZ ;  /* 0x0000002c101c723c */ /* 0x040ff000000418ff */
[----:B------:R-:W-:Y:S01]  /*df20*/  HMMA.16816.F32.BF16 R24, R16, R46, RZ ;  /* 0x0000002e1018723c */ /* 0x000fe200000418ff */
[----:B------:R-:W2:Y:S07]  /*df30*/  LDSM.16.MT88.4 R44, [R147+0x3000] ;  /* 0x00300000932c783b */ /* 0x000eae0000004200 */
[----:B------:R-:W-:Y:S08]  /*df40*/  HMMA.16816.F32.BF16 R248, R12, R54, R32 ;  /* 0x000000360cf8723c */ /* 0x000ff00000041820 */
[----:B---3--:R-:W-:Y:S07]  /*df50*/  HMMA.16816.F32.BF16 R32, R16, R72, RZ ;  /* 0x000000481020723c */ /* 0x008fee00000418ff */
[----:B------:R-:W-:Y:S01]  /*df60*/  IMAD.MOV.U32 R73, RZ, RZ, R105 ;  /* 0x000000ffff497224 */ /* 0x000fe200078e0069 */
[----:B----4-:R-:W-:Y:S07]  /*df70*/  HMMA.16816.F32.BF16 R192, R12, R64, R20 ;  /* 0x000000400cc0723c */ /* 0x010fee0000041814 */
[----:B------:R-:W-:Y:S01]  /*df80*/  IMAD.MOV.U32 R64, RZ, RZ, R104 ;  /* 0x000000ffff407224 */ /* 0x000fe200078e0068 */
[----:B------:R-:W-:Y:S01]  /*df90*/  HMMA.16816.F32.BF16 R20, R16, R74, RZ ;  /* 0x0000004a1014723c */ /* 0x000fe200000418ff */
[----:B------:R-:W-:-:S07]  /*dfa0*/  IMAD.MOV.U32 R65, RZ, RZ, R103 ;  /* 0x000000ffff417224 */ /* 0x000fce00078e0067 */
[C---:B------:R-:W-:Y:S07]  /*dfb0*/  HMMA.16816.F32.BF16 R188, R12.reuse, R66, R36 ;  /* 0x000000420cbc723c */ /* 0x040fee0000041824 */
[----:B------:R-:W-:Y:S01]  /*dfc0*/  IMAD.MOV.U32 R66, RZ, RZ, R53 ;  /* 0x000000ffff427224 */ /* 0x000fe200078e0035 */
[C---:B-1----:R-:W-:Y:S01]  /*dfd0*/  HMMA.16816.F32.BF16 R180, R12.reuse, R40, R32 ;  /* 0x000000280cb4723c */ /* 0x042fe20000041820 */
[----:B------:R-:W-:Y:S02]  /*dfe0*/  IMAD.MOV.U32 R67, RZ, RZ, R52 ;  /* 0x000000ffff437224 */ /* 0x000fe400078e0034 */
[----:B------:R-:W1:Y:S05]  /*dff0*/  LDSM.16.MT88.4 R52, [R147+0x3800] ;  /* 0x003800009334783b */ /* 0x000e6a0000004200 */
[----:B------:R-:W-:Y:S01]  /*e000*/  HMMA.16816.F32.BF16 R184, R12, R42, R20 ;  /* 0x0000002a0cb8723c */ /* 0x000fe20000041814 */
[----:B------:R-:W-:Y:S07]  /*e010*/  LDSM.16.MT88.4 R40, [R197+0x3000] ;  /* 0x00300000c528783b */ /* 0x000fee0000004200 */
[C---:B--2---:R-:W-:Y:S07]  /*e020*/  HMMA.16816.F32.BF16 R32, R16.reuse, R46, RZ ;  /* 0x0000002e1020723c */ /* 0x044fee00000418ff */
[----:B------:R-:W-:Y:S01]  /*e030*/  IMAD.MOV.U32 R46, RZ, RZ, R97 ;  /* 0x000000ffff2e7224 */ /* 0x000fe200078e0061 */
[----:B------:R-:W-:Y:S01]  /*e040*/  HMMA.16816.F32.BF16 R36, R16, R44, RZ ;  /* 0x0000002c1024723c */ /* 0x000fe200000418ff */
[----:B------:R-:W-:-:S06]  /*e050*/  IMAD.MOV.U32 R47, RZ, RZ, R96 ;  /* 0x000000ffff2f7224 */ /* 0x000fcc00078e0060 */
[----:B------:R-:W-:Y:S01]  /*e060*/  IMAD.MOV.U32 R44, RZ, RZ, R99 ;  /* 0x000000ffff2c7224 */ /* 0x000fe200078e0063 */
[----:B------:R-:W-:Y:S01]  /*e070*/  HMMA.16816.F32.BF16 R216, R12, R60, R28 ;  /* 0x0000003c0cd8723c */ /* 0x000fe2000004181c */
[----:B------:R-:W-:-:S07]  /*e080*/  MOV R45, R98 ;  /* 0x00000062002d7202 */ /* 0x000fce0000000f00 */
[----:B------:R-:W-:Y:S01]  /*e090*/  HMMA.16816.F32.BF16 R244, R12, R62, R24 ;  /* 0x0000003e0cf4723c */ /* 0x000fe20000041818 */
[----:B------:R-:W2:Y:S07]  /*e0a0*/  LDSM.16.MT88.4 R60, [R198+0x3800] ;  /* 0x00380000c63c783b */ /* 0x000eae0000004200 */
[C---:B------:R-:W-:Y:S07]  /*e0b0*/  HMMA.16816.F32.BF16 R24, R16.reuse, R58, RZ ;  /* 0x0000003a1018723c */ /* 0x040fee00000418ff */
[----:B------:R-:W-:Y:S01]  /*e0c0*/  IMAD.MOV.U32 R58, RZ, RZ, R89 ;  /* 0x000000ffff3a7224 */ /* 0x000fe200078e0059 */
[----:B------:R-:W-:Y:S01]  /*e0d0*/  HMMA.16816.F32.BF16 R28, R16, R56, RZ ;  /* 0x00000038101c723c */ /* 0x000fe200000418ff */
[----:B------:R-:W-:-:S06]  /*e0e0*/  IMAD.MOV.U32 R59, RZ, RZ, R88 ;  /* 0x000000ffff3b7224 */ /* 0x000fcc00078e0058 */
[----:B------:R-:W-:Y:S01]  /*e0f0*/  IMAD.MOV.U32 R56, RZ, RZ, R91 ;  /* 0x000000ffff387224 */ /* 0x000fe200078e005b */
[----:B------:R-:W-:Y:S01]  /*e100*/  HMMA.16816.F32.BF16 R20, R16, R68, RZ ;  /* 0x000000441014723c */ /* 0x000fe200000418ff */
[----:B------:R-:W-:-:S07]  /*e110*/  IMAD.MOV.U32 R57, RZ, RZ, R90 ;  /* 0x000000ffff397224 */ /* 0x000fce00078e005a */
[C---:B-1----:R-:W-:Y:S01]  /*e120*/  HMMA.16816.F32.BF16 R88, R12.reuse, R54, R32 ;  /* 0x000000360c58723c */ /* 0x042fe20000041820 */
[----:B------:R-:W1:Y:S06]  /*e130*/  LDSM.16.MT88.4 R32, [R197+0x3800] ;  /* 0x00380000c520783b */ /* 0x000e6c0000004200 */
[----:B------:R-:W-:Y:S01]  /*e140*/  IMAD.MOV.U32 R54, RZ, RZ, R93 ;  /* 0x000000ffff367224 */ /* 0x000fe200078e005d */
[C---:B------:R-:W-:Y:S01]  /*e150*/  HMMA.16816.F32.BF16 R96, R12.reuse, R52, R36 ;  /* 0x000000340c60723c */ /* 0x040fe20000041824 */
[----:B------:R-:W-:Y:S01]  /*e160*/  MOV R55, R92 ;  /* 0x0000005c00377202 */ /* 0x000fe20000000f00 */
[----:B------:R-:W3:Y:S05]  /*e170*/  LDSM.16.MT88.4 R36, [R147+0x4800] ;  /* 0x004800009324783b */ /* 0x000eea0000004200 */
[----:B------:R-:W-:Y:S01]  /*e180*/  IMAD.MOV.U32 R52, RZ, RZ, R95 ;  /* 0x000000ffff347224 */ /* 0x000fe200078e005f */
[----:B--2---:R-:W-:Y:S01]  /*e190*/  HMMA.16816.F32.BF16 R104, R12, R60, R20 ;  /* 0x0000003c0c68723c */ /* 0x004fe20000041814 */
[----:B------:R-:W-:-:S07]  /*e1a0*/  IMAD.MOV.U32 R53, RZ, RZ, R94 ;  /* 0x000000ffff357224 */ /* 0x000fce00078e005e */
[----:B------:R-:W-:Y:S07]  /*e1b0*/  HMMA.16816.F32.BF16 R92, R12, R50, R24 ;  /* 0x000000320c5c723c */ /* 0x000fee0000041818 */
[----:B------:R-:W-:Y:S01]  /*e1c0*/  IMAD.MOV.U32 R51, RZ, RZ, R3 ;  /* 0x000000ffff337224 */ /* 0x000fe200078e0003 */
[----:B------:R-:W-:Y:S01]  /*e1d0*/  HMMA.16816.F32.BF16 R24, R16, R40, RZ ;  /* 0x000000281018723c */ /* 0x000fe200000418ff */
[----:B------:R-:W-:Y:S02]  /*e1e0*/  FADD.FTZ R3, R109, R108 ;  /* 0x0000006c6d037221 */ /* 0x000fe40000010000 */
[----:B------:R-:W-:-:S02]  /*e1f0*/  IMAD.MOV.U32 R50, RZ, RZ, R100 ;  /* 0x000000ffff327224 */ /* 0x000fc400078e0064 */
[----:B------:R-:W-:-:S03]  /*e200*/  FADD.FTZ R3, R117, R3 ;  /* 0x0000000375037221 */ /* 0x000fc60000010000 */
[----:B------:R-:W-:Y:S01]  /*e210*/  HMMA.16816.F32.BF16 R20, R16, R42, RZ ;  /* 0x0000002a1014723c */ /* 0x000fe200000418ff */
[----:B------:R-:W-:Y:S01]  /*e220*/  FADD.FTZ R3, R116, R3 ;  /* 0x0000000374037221 */ /* 0x000fe20000010000 */
[----:B------:R-:W-:Y:S03]  /*e230*/  LDSM.16.MT88.4 R40, [R197+0x1000] ;  /* 0x00100000c528783b */ /* 0x000fe60000004200 */
[----:B------:R-:W-:-:S03]  /*e240*/  FADD.FTZ R3, R118, R3 ;  /* 0x0000000376037221 */ /* 0x000fc60000010000 */
[----:B------:R-:W-:Y:S01]  /*e250*/  HMMA.16816.F32.BF16 R176, R12, R48, R28 ;  /* 0x000000300cb0723c */ /* 0x000fe2000004181c */
[----:B------:R-:W-:-:S04]  /*e260*/  FADD.FTZ R3, R126, R3 ;  /* 0x000000037e037221 */ /* 0x000fc80000010000 */
[----:B------:R-:W-:Y:S02]  /*e270*/  FADD.FTZ R4, R125, R3 ;  /* 0x000000037d047221 */ /* 0x000fe40000010000 */
[----:B------:R-:W-:Y:S01]  /*e280*/  IMAD.MOV.U32 R48, RZ, RZ, R102 ;  /* 0x000000ffff307224 */ /* 0x000fe200078e0066 */
[C---:B-1----:R-:W-:Y:S01]  /*e290*/  HMMA.16816.F32.BF16 R172, R12.reuse, R32, R24 ;  /* 0x000000200cac723c */ /* 0x042fe20000041818 */
[----:B------:R-:W1:Y:S01]  /*e2a0*/  LDSM.16.MT88.4 R24, [R147+0x5000] ;  /* 0x005000009318783b */ /* 0x000e620000004200 */
[----:B------:R-:W-:Y:S02]  /*e2b0*/  IMAD.MOV.U32 R49, RZ, RZ, R101 ;  /* 0x000000ffff317224 */ /* 0x000fe400078e0065 */
[----:B------:R-:W-:Y:S02]  /*e2c0*/  FADD.FTZ R3, R127, R7 ;  /* 0x000000077f037221 */ /* 0x000fe40000010000 */
[----:B------:R-:W-:Y:S02]  /*e2d0*/  FFMA.FTZ R7, R86, c[0x0][0x2d0], -R2 ;  /* 0x0000b40056077a23 */ /* 0x000fe40000010802 */
[----:B------:R-:W-:Y:S01]  /*e2e0*/  HMMA.16816.F32.BF16 R112, R12, R34, R20 ;  /* 0x000000220c70723c */ /* 0x000fe20000041814 */
[----:B------:R-:W-:-:S02]  /*e2f0*/  FADD.FTZ R33, R132, R4 ;  /* 0x0000000484217221 */ /* 0x000fc40000010000 */
[--C-:B------:R-:W-:Y:S02]  /*e300*/  FFMA.FTZ R32, R87, c[0x0][0x2d0], -R2.reuse ;  /* 0x0000b40057207a23 */ /* 0x100fe40000010802 */
[----:B------:R-:W-:Y:S02]  /*e310*/  FADD.FTZ R3, R76, R3 ;  /* 0x000000034c037221 */ /* 0x000fe40000010000 */
[--C-:B------:R-:W-:Y:S01]  /*e320*/  FFMA.FTZ R35, R85, c[0x0][0x2d0], -R2.reuse ;  /* 0x0000b40055237a23 */ /* 0x100fe20000010802 */
[C---:B---3--:R-:W-:Y:S01]  /*e330*/  HMMA.16816.F32.BF16 R20, R16.reuse, R36, RZ ;  /* 0x000000241014723c */ /* 0x048fe200000418ff */
[----:B------:R-:W-:Y:S02]  /*e340*/  FFMA.FTZ R34, R84, c[0x0][0x2d0], -R2 ;  /* 0x0000b40054227a23 */ /* 0x000fe40000010802 */
[----:B------:R-:W-:Y:S02]  /*e350*/  FADD.FTZ R2, R77, R3 ;  /* 0x000000034d027221 */ /* 0x000fe40000010000 */
[----:B------:R-:W-:Y:S01]  /*e360*/  FFMA.FTZ R3, R83, c[0x0][0x2d0], -R0 ;  /* 0x0000b40053037a23 */ /* 0x000fe20000010800 */
[----:B------:R-:W-:Y:S01]  /*e370*/  MUFU.EX2 R35, R35 ;  /* 0x0000002300237308 */ /* 0x000fe20000000800 */
[----:B------:R-:W-:Y:S01]  /*e380*/  FADD.FTZ R2, R79, R2 ;  /* 0x000000024f027221 */ /* 0x000fe20000010000 */
[----:B------:R-:W-:Y:S01]  /*e390*/  HMMA.16816.F32.BF16 R28, R16, R70, RZ ;  /* 0x00000046101c723c */ /* 0x000fe200000418ff */
[----:B------:R-:W-:-:S05]  /*e3a0*/  FFMA.FTZ R4, R82, c[0x0][0x2d0], -R0 ;  /* 0x0000b40052047a23 */ /* 0x000fca0000010800 */
[----:B------:R-:W-:Y:S10]  /*e3b0*/  MUFU.EX2 R3, R3 ;  /* 0x0000000300037308 */ /* 0x000ff40000000800 */
[C---:B-1----:R-:W-:Y:S08]  /*e3c0*/  HMMA.16816.F32.BF16 R108, R12.reuse, R24, R20 ;  /* 0x000000180c6c723c */ /* 0x042ff00000041814 */
[----:B------:R-:W-:Y:S01]  /*e3d0*/  HMMA.16816.F32.BF16 R100, R12, R62, R28 ;  /* 0x0000003e0c64723c */ /* 0x000fe2000004181c */
[----:B------:R-:W1:Y:S07]  /*e3e0*/  LDSM.16.MT88.4 R28, [R196+0x4800] ;  /* 0x00480000c41c783b */ /* 0x000e6e0000004200 */
[----:B------:R-:W-:Y:S11]  /*e3f0*/  HMMA.16816.F32.BF16 R20, R16, R38, RZ ;  /* 0x000000261014723c */ /* 0x000ff600000418ff */
[----:B------:R-:W-:Y:S11]  /*e400*/  @!UPT UIADD3 URZ, URZ, URZ, URZ ;  /* 0x0000003f3f3ff290 */ /* 0x000ff6000fffe03f */
[----:B------:R-:W-:Y:S02]  /*e410*/  @!UPT UIADD3 URZ, URZ, URZ, URZ ;  /* 0x0000003f3f3ff290 */ /* 0x000fe4000fffe03f */
[----:B------:R-:W-:Y:S01]  /*e420*/  HMMA.16816.F32.BF16 R120, R12, R26, R20 ;  /* 0x0000001a0c78723c */ /* 0x000fe20000041814 */
[----:B------:R-:W2:Y:S07]  /*e430*/  LDSM.16.MT88.4 R24, [R196+0x5000] ;  /* 0x00500000c418783b */ /* 0x000eae0000004200 */
[----:B-1----:R-:W-:Y:S11]  /*e440*/  HMMA.16816.F32.BF16 R20, R16, R28, RZ ;  /* 0x0000001c1014723c */ /* 0x002ff600000418ff */
[----:B------:R-:W-:Y:S11]  /*e450*/  @!UPT UIADD3 URZ, URZ, URZ, URZ ;  /* 0x0000003f3f3ff290 */ /* 0x000ff6000fffe03f */
[----:B------:R-:W-:Y:S02]  /*e460*/  @!UPT UIADD3 URZ, URZ, URZ, URZ ;  /* 0x0000003f3f3ff290 */ /* 0x000fe4000fffe03f */
[----:B--2---:R-:W-:Y:S08]  /*e470*/  HMMA.16816.F32.BF16 R116, R12, R24, R20 ;  /* 0x000000180c74723c */ /* 0x004ff00000041814 */
[----:B------:R-:W-:Y:S01]  /*e480*/  HMMA.16816.F32.BF16 R20, R16, R30, RZ ;  /* 0x0000001e1014723c */ /* 0x000fe200000418ff */
[----:B------:R-:W1:Y:S11]  /*e490*/  LDSM.16.MT88.4 R28, [R198+0x4800] ;  /* 0x00480000c61c783b */ /* 0x000e760000004200 */
[----:B------:R-:W-:Y:S11]  /*e4a0*/  @!UPT UIADD3 URZ, URZ, URZ, URZ ;  /* 0x0000003f3f3ff290 */ /* 0x000ff6000fffe03f */
[----:B------:R-:W-:Y:S01]  /*e4b0*/  @!UPT UIADD3 URZ, URZ, URZ, URZ ;  /* 0x0000003f3f3ff290 */ /* 0x000fe2000fffe03f */
[----:B------:R-:W-:Y:S01]  /*e4c0*/  HMMA.16816.F32.BF16 R128, R12, R26, R20 ;  /* 0x0000001a0c80723c */ /* 0x000fe20000041814 */
[----:B------:R-:W2:Y:S07]  /*e4d0*/  LDSM.16.MT88.4 R24, [R198+0x5000] ;  /* 0x00500000c618783b */ /* 0x000eae0000004200 */
[----:B-1----:R-:W-:Y:S01]  /*e4e0*/  HMMA.16816.F32.BF16 R20, R16, R28, RZ ;  /* 0x0000001c1014723c */ /* 0x002fe200000418ff */
[----:B------:R-:W-:Y:S08]  /*e4f0*/  MUFU.EX2 R29, R32 ;  /* 0x00000020001d7308 */ /* 0x000ff00000000800 */
[----:B------:R-:W1:Y:S11]  /*e500*/  MUFU.EX2 R28, R7 ;  /* 0x00000007001c7308 */ /* 0x000e760000000800 */
[----:B------:R-:W-:Y:S04]  /*e510*/  @!UPT UIADD3 URZ, URZ, URZ, URZ ;  /* 0x0000003f3f3ff290 */ /* 0x000fe8000fffe03f */
[----:B--2---:R-:W-:Y:S01]  /*e520*/  HMMA.16816.F32.BF16 R124, R12, R24, R20 ;  /* 0x000000180c7c723c */ /* 0x004fe20000041814 */
[----:B-1----:R-:W-:-:S06]  /*e530*/  F2FP.BF16.PACK_AB R136, R28, R29 ;  /* 0x0000001d1c88723e */ /* 0x002fcc00000010ff */
[----:B------:R-:W-:Y:S01]  /*e540*/  FFMA.FTZ R25, R80, c[0x0][0x2d0], -R0 ;  /* 0x0000b40050197a23 */ /* 0x000fe20000010800 */
[----:B------:R-:W-:Y:S01]  /*e550*/  HMMA.16816.F32.BF16 R20, R16, R30, RZ ;  /* 0x0000001e1014723c */ /* 0x000fe200000418ff */
[----:B------:R-:W-:Y:S02]  /*e560*/  FADD.FTZ R24, R78, R2 ;  /* 0x000000024e187221 */ /* 0x000fe40000010000 */
[----:B------:R-:W1:Y:S02]  /*e570*/  MUFU.EX2 R2, R4 ;  /* 0x0000000400027308 */ /* 0x000e640000000800 */
[----:B-1----:R-:W-:Y:S11]  /*e580*/  F2FP.BF16.PACK_AB R137, R2, R3 ;  /* 0x000000030289723e */ /* 0x002ff600000010ff */
[----:B------:R-:W-:Y:S08]  /*e590*/  @!UPT UIADD3 URZ, URZ, URZ, URZ ;  /* 0x0000003f3f3ff290 */ /* 0x000ff0000fffe03f */
[----:B------:R-:W-:Y:S01]  /*e5a0*/  HMMA.16816.F32.BF16 R132, R12, R26, R20 ;  /* 0x0000001a0c84723c */ /* 0x000fe20000041814 */
[----:B------:R-:W1:Y:S01]  /*e5b0*/  LDSM.16.MT88.4 R20, [R197+0x4800] ;  /* 0x00480000c514783b */ /* 0x000e620000004200 */
[----:B------:R-:W2:Y:S05]  /*e5c0*/  MUFU.EX2 R27, R34 ;  /* 0x00000022001b7308 */ /* 0x000eaa0000000800 */
[----:B------:R-:W-:Y:S02]  /*e5d0*/  FFMA.FTZ R26, R81, c[0x0][0x2d0], -R0 ;  /* 0x0000b400511a7a23 */ /* 0x000fe40000010800 */
[----:B------:R-:W-:Y:S01]  /*e5e0*/  FADD.FTZ R0, R29, R33 ;  /* 0x000000211d007221 */ /* 0x000fe20000010000 */
[----:B------:R-:W3:Y:S01]  /*e5f0*/  LDSM.16.MT88.4 R80, [R147+0x4000] ;  /* 0x004000009350783b */ /* 0x000ee20000004200 */
[----:B------:R-:W-:Y:S01]  /*e600*/  MUFU.EX2 R4, R26 ;  /* 0x0000001a00047308 */ /* 0x000fe20000000800 */
[----:B------:R-:W-:-:S02]  /*e610*/  IMAD.MOV.U32 R33, RZ, RZ, R73 ;  /* 0x000000ffff217224 */ /* 0x000fc400078e0049 */
[----:B------:R-:W-:Y:S01]  /*e620*/  FADD.FTZ R7, R28, R0 ;  /* 0x000000001c077221 */ /* 0x000fe20000010000 */
[----:B------:R-:W-:Y:S03]  /*e630*/  LDSM.16.MT88.4 R72, [R197+0x2800] ;  /* 0x00280000c548783b */ /* 0x000fe60000004200 */
[----:B------:R-:W-:Y:S01]  /*e640*/  FADD.FTZ R7, R35, R7 ;  /* 0x0000000723077221 */ /* 0x000fe20000010000 */
[----:B------:R-:W4:Y:S01]  /*e650*/  MUFU.EX2 R0, R25 ;  /* 0x0000001900007308 */ /* 0x000f220000000800 */
[C---:B--2---:R-:W-:Y:S02]  /*e660*/  F2FP.BF16.PACK_AB R138, R27.reuse, R35 ;  /* 0x000000231b8a723e */ /* 0x044fe400000010ff */
[----:B------:R-:W-:Y:S01]  /*e670*/  FADD.FTZ R229, R27, R7 ;  /* 0x000000071be57221 */ /* 0x000fe20000010000 */
[----:B----4-:R-:W-:Y:S01]  /*e680*/  F2FP.BF16.PACK_AB R139, R0, R4 ;  /* 0x00000004008b723e */ /* 0x010fe200000010ff */
[C---:B-1----:R-:W-:Y:S08]  /*e690*/  HMMA.16816.F32.BF16 R28, R16.reuse, R20, RZ ;  /* 0x00000014101c723c */ /* 0x042ff000000418ff */
[----:B------:R-:W-:Y:S07]  /*e6a0*/  HMMA.16816.F32.BF16 R20, R16, R22, RZ ;  /* 0x000000161014723c */ /* 0x000fee00000418ff */
[----:B------:R-:W-:Y:S01]  /*e6b0*/  FADD.FTZ R16, R3, R24 ;  /* 0x0000001803107221 */ /* 0x000fe20000010000 */
[----:B---3--:R-:W-:Y:S01]  /*e6c0*/  HMMA.16816.F32.BF16 R76, R136, R80, R96 ;  /* 0x00000050884c723c */ /* 0x008fe20000041860 */
[----:B------:R-:W2:Y:S02]  /*e6d0*/  LDL R3, [R1+0x58] ;  /* 0x0000580001037983 */ /* 0x000ea40000100800 */
[----:B------:R-:W-:-:S02]  /*e6e0*/  FADD.FTZ R16, R2, R16 ;  /* 0x0000001002107221 */ /* 0x000fc40000010000 */
[----:B------:R-:W-:Y:S02]  /*e6f0*/  LDSM.16.MT88.4 R96, [R198+0x4000] ;  /* 0x00400000c660783b */ /* 0x000fe40000004200 */
[----:B------:R-:W-:Y:S01]  /*e700*/  FADD.FTZ R7, R4, R16 ;  /* 0x0000001004077221 */ /* 0x000fe20000010000 */
[C---:B------:R-:W-:Y:S01]  /*e710*/  HMMA.16816.F32.BF16 R80, R136.reuse, R82, R88 ;  /* 0x000000528850723c */ /* 0x040fe20000041858 */
[----:B------:R-:W2:Y:S01]  /*e720*/  LDL R4, [R1+0x64] ;  /* 0x0000640001047983 */ /* 0x000ea20000100800 */
[----:B------:R-:W-:Y:S02]  /*e730*/  IMAD.MOV.U32 R32, RZ, RZ, c[0x0][0x32c] ;  /* 0x0000cb00ff207624 */ /* 0x000fe400078e00ff */
[----:B------:R-:W-:Y:S01]  /*e740*/  FADD.FTZ R230, R0, R7 ;  /* 0x0000000700e67221 */ /* 0x000fe20000010000 */
[----:B------:R-:W1:Y:S03]  /*e750*/  LDSM.16.MT88.4 R88, [R196+0x4000] ;  /* 0x00400000c458783b */ /* 0x000e660000004200 */
[C---:B------:R-:W-:Y:S01]  /*e760*/  HMMA.16816.F32.BF16 R160, R136.reuse, R156, R160 ;  /* 0x0000009c88a0723c */ /* 0x040fe200000418a0 */
[----:B------:R-:W-:Y:S07]  /*e770*/  LDSM.16.MT88.4 R16, [R197+0x5000] ;  /* 0x00500000c510783b */ /* 0x000fee0000004200 */
[C---:B------:R-:W-:Y:S01]  /*e780*/  HMMA.16816.F32.BF16 R156, R136.reuse, R158, R48 ;  /* 0x0000009e889c723c */ /* 0x040fe20000041830 */
[----:B------:R-:W3:Y:S07]  /*e790*/  LDSM.16.MT88.4 R48, [R147+0x2800] ;  /* 0x002800009330783b */ /* 0x000eee0000004200 */
[C---:B------:R-:W-:Y:S01]  /*e7a0*/  HMMA.16816.F32.BF16 R36, R136.reuse, R40, R56 ;  /* 0x000000288824723c */ /* 0x040fe20000041838 */
[----:B------:R-:W-:Y:S07]  /*e7b0*/  LDSM.16.MT88.4 R56, [R196+0x2800] ;  /* 0x00280000c438783b */ /* 0x000fee0000004200 */
[C---:B------:R-:W-:Y:S08]  /*e7c0*/  HMMA.16816.F32.BF16 R40, R136.reuse, R42, R44 ;  /* 0x0000002a8828723c */ /* 0x040ff0000004182c */
[C---:B------:R-:W-:Y:S08]  /*e7d0*/  HMMA.16816.F32.BF16 R168, R136.reuse, R164, R168 ;  /* 0x000000a488a8723c */ /* 0x040ff000000418a8 */
[C---:B-1----:R-:W-:Y:S08]  /*e7e0*/  HMMA.16816.F32.BF16 R84, R136.reuse, R88, R176 ;  /* 0x000000588854723c */ /* 0x042ff000000418b0 */
[C---:B------:R-:W-:Y:S08]  /*e7f0*/  HMMA.16816.F32.BF16 R88, R136.reuse, R90, R92 ;  /* 0x0000005a8858723c */ /* 0x040ff0000004185c */
[C---:B------:R-:W-:Y:S01]  /*e800*/  HMMA.16816.F32.BF16 R92, R136.reuse, R96, R104 ;  /* 0x00000060885c723c */ /* 0x040fe20000041868 */
[----:B------:R-:W1:Y:S07]  /*e810*/  LDSM.16.MT88.4 R104, [R197+0x4000] ;  /* 0x00400000c568783b */ /* 0x000e6e0000004200 */
[C---:B------:R-:W-:Y:S08]  /*e820*/  HMMA.16816.F32.BF16 R96, R136.reuse, R98, R100 ;  /* 0x000000628860723c */ /* 0x040ff00000041864 */
[C---:B---3--:R-:W-:Y:S01]  /*e830*/  HMMA.16816.F32.BF16 R44, R136.reuse, R48, R64 ;  /* 0x00000030882c723c */ /* 0x048fe20000041840 */
[----:B------:R-:W3:Y:S07]  /*e840*/  LDSM.16.MT88.4 R64, [R198+0x2800] ;  /* 0x00280000c640783b */ /* 0x000eee0000004200 */
[----:B------:R-:W-:Y:S01]  /*e850*/  HMMA.16816.F32.BF16 R164, R136, R166, R148 ;  /* 0x000000a688a4723c */ /* 0x000fe20000041894 */
[----:B------:R-:W4:Y:S07]  /*e860*/  LDSM.16.MT88.4 R148, [R198+0x1000] ;  /* 0x00100000c694783b */ /* 0x000f2e0000004200 */
[C---:B------:R-:W-:Y:S08]  /*e870*/  HMMA.16816.F32.BF16 R28, R12.reuse, R16, R28 ;  /* 0x000000100c1c723c */ /* 0x040ff0000004181c */
[----:B------:R-:W-:Y:S01]  /*e880*/  HMMA.16816.F32.BF16 R20, R12, R18, R20 ;  /* 0x000000120c14723c */ /* 0x000fe20000041814 */
[----:B------:R-:W-:Y:S07]  /*e890*/  LDSM.16.MT88.4 R12, [R197+0x5800] ;  /* 0x00580000c50c783b */ /* 0x000fee0000004200 */
[C---:B-1----:R-:W-:Y:S08]  /*e8a0*/  HMMA.16816.F32.BF16 R100, R136.reuse, R104, R172 ;  /* 0x000000688864723c */ /* 0x042ff000000418ac */
[C---:B------:R-:W-:Y:S01]  /*e8b0*/  HMMA.16816.F32.BF16 R104, R136.reuse, R106, R112 ;  /* 0x0000006a8868723c */ /* 0x040fe20000041870 */
[----:B------:R-:W1:Y:S07]  /*e8c0*/  LDSM.16.MT88.4 R112, [R147+0x5800] ;  /* 0x005800009370783b */ /* 0x000e6e0000004200 */
[C---:B---3--:R-:W-:Y:S08]  /*e8d0*/  HMMA.16816.F32.BF16 R60, R136.reuse, R64, R192 ;  /* 0x00000040883c723c */ /* 0x048ff000000418c0 */
[C---:B----4-:R-:W-:Y:S08]  /*e8e0*/  HMMA.16816.F32.BF16 R152, R136.reuse, R148, R152 ;  /* 0x000000948898723c */ /* 0x050ff00000041898 */
[C---:B------:R-:W-:Y:S08]  /*e8f0*/  HMMA.16816.F32.BF16 R68, R136.reuse, R72, R180 ;  /* 0x000000488844723c */ /* 0x040ff000000418b4 */
[C---:B------:R-:W-:Y:S08]  /*e900*/  HMMA.16816.F32.BF16 R48, R136.reuse, R50, R248 ;  /* 0x000000328830723c */ /* 0x040ff000000418f8 */
[C---:B-1----:R-:W-:Y:S08]  /*e910*/  HMMA.16816.F32.BF16 R108, R136.reuse, R112, R108 ;  /* 0x00000070886c723c */ /* 0x042ff0000004186c */
[----:B------:R-:W-:Y:S01]  /*e920*/  HMMA.16816.F32.BF16 R112, R136, R114, R120 ;  /* 0x000000728870723c */ /* 0x000fe20000041878 */
[----:B------:R-:W1:Y:S01]  /*e930*/  LDSM.16.MT88.4 R120, [R196+0x5800] ;  /* 0x00580000c478783b */ /* 0x000e620000004200 */
[----:B------:R-:W-:-:S04]  /*e940*/  IMAD.SHL.U32 R194, R221, 0x80, RZ ;  /* 0x00000080ddc27824 */ /* 0x000fc800078e00ff */
[----:B------:R-:W-:Y:S02]  /*e950*/  @P6 IMAD.HI.U32 R2, R194, c[0x0][0x2c8], RZ ;  /* 0x0000b200c2026a27 */ /* 0x000fe400078e00ff */
[----:B------:R-:W-:Y:S02]  /*e960*/  HMMA.16816.F32.BF16 R148, R136, R150, R52 ;  /* 0x000000968894723c */ /* 0x000fe40000041834 */
[----:B------:R-:W-:-:S06]  /*e970*/  IMAD.MOV.U32 R0, RZ, RZ, R194 ;  /* 0x000000ffff007224 */ /* 0x000fcc00078e00c2 */
[C---:B------:R-:W-:Y:S08]  /*e980*/  HMMA.16816.F32.BF16 R64, R136.reuse, R66, R188 ;  /* 0x000000428840723c */ /* 0x040ff000000418bc */
[C---:B------:R-:W-:Y:S08]  /*e990*/  HMMA.16816.F32.BF16 R72, R136.reuse, R74, R184 ;  /* 0x0000004a8848723c */ /* 0x040ff000000418b8 */
[C---:B-1----:R-:W-:Y:S08]  /*e9a0*/  HMMA.16816.F32.BF16 R116, R136.reuse, R120, R116 ;  /* 0x000000788874723c */ /* 0x042ff00000041874 */
[----:B------:R-:W-:Y:S01]  /*e9b0*/  HMMA.16816.F32.BF16 R120, R136, R122, R128 ;  /* 0x0000007a8878723c */ /* 0x000fe20000041880 */
[----:B------:R-:W1:Y:S01]  /*e9c0*/  LDSM.16.MT88.4 R128, [R198+0x5800] ;  /* 0x00580000c680783b */ /* 0x000e620000004200 */
[----:B------:R-:W-:-:S02]  /*e9d0*/  @P6 SHF.R.U32.HI R0, RZ, c[0x0][0x2cc], R2 ;  /* 0x0000b300ff006a19 */ /* 0x000fc40000011602 */
[----:B------:R-:W-:-:S04]  /*e9e0*/  ISETP.GE.AND P6, PT, R32, 0x1, PT ;  /* 0x000000012000780c */ /* 0x000fc80003fc6270 */
[----:B------:R-:W-:Y:S01]  /*e9f0*/  HMMA.16816.F32.BF16 R52, R136, R56, R216 ;  /* 0x000000388834723c */ /* 0x000fe200000418d8 */
[----:B------:R-:W-:-:S07]  /*ea00*/  IADD3 R221, R33, -0x2, RZ ;  /* 0xfffffffe21dd7810 */ /* 0x000fce0007ffe0ff */
[C---:B------:R-:W-:Y:S08]  /*ea10*/  HMMA.16816.F32.BF16 R56, R136.reuse, R58, R244 ;  /* 0x0000003a8838723c */ /* 0x040ff000000418f4 */
[C---:B-1----:R-:W-:Y:S08]  /*ea20*/  HMMA.16816.F32.BF16 R124, R136.reuse, R128, R124 ;  /* 0x00000080887c723c */ /* 0x042ff0000004187c */
[C---:B------:R-:W-:Y:S08]  /*ea30*/  HMMA.16816.F32.BF16 R128, R136.reuse, R130, R132 ;  /* 0x000000828880723c */ /* 0x040ff00000041884 */
[C---:B------:R-:W-:Y:S08]  /*ea40*/  HMMA.16816.F32.BF16 R132, R136.reuse, R12, R28 ;  /* 0x0000000c8884723c */ /* 0x040ff0000004181c */
[----:B------:R-:W-:Y:S01]  /*ea50*/  HMMA.16816.F32.BF16 R136, R136, R14, R20 ;  /* 0x0000000e8888723c */ /* 0x000fe20000041814 */
[----:B--2---:R-:W-:-:S04]  /*ea60*/  IADD3 R0, -R3, R4, R0 ;  /* 0x0000000403007210 */ /* 0x004fc80007ffe100 */
        /* <DEDUP_REMOVED lines=12> */
.L_x_1919:
[----:B------:R-:W-:-:S13]  /*eb30*/  ISETP.NE.AND P0, PT, R32, 0x1, PT ;  /* 0x000000012000780c */ /* 0x000fda0003f05270 */
[----:B------:R-:W-:-:S05]  /*eb40*/  @P0 IMAD.HI.U32 R0, R2, c[0x0][0x330], RZ ;  /* 0x0000cc0002000a27 */ /* 0x000fca00078e00ff */
[----:B------:R-:W-:Y:S02]  /*eb50*/  @P0 SHF.R.U32.HI R2, RZ, c[0x0][0x334], R0 ;  /* 0x0000cd00ff020a19 */ /* 0x000fe40000011600 */
.L_x_1920:
[----:B------:R-:W-:Y:S05]  /*eb60*/  BSYNC B0 ;  /* 0x0000000000007941 */ /* 0x000fea0003800000 */
.L_x_1918:
[----:B------:R-:W-:-:S05]  /*eb70*/  IMAD R2, R2, R32, c[0x0][0x32c] ;  /* 0x0000cb0002027624 */ /* 0x000fca00078e0220 */
[----:B------:R-:W-:-:S05]  /*eb80*/  IMNMX R3, R3, R2, PT ;  /* 0x0000000203037217 */ /* 0x000fca0003800200 */
.L_x_1917:
[----:B------:R-:W-:-:S05]  /*eb90*/  IMAD.HI R3, R3, 0x2aaaaaab, RZ ;  /* 0x2aaaaaab03037827 */ /* 0x000fca00078e02ff */
[----:B------:R-:W-:-:S04]  /*eba0*/  SHF.R.U32.HI R0, RZ, 0x1f, R3 ;  /* 0x0000001fff007819 */ /* 0x000fc80000011603 */
[----:B------:R-:W-:-:S04]  /*ebb0*/  LEA.HI.SX32 R3, R3, R0, 0x1d ;  /* 0x0000000003037211 */ /* 0x000fc800078feaff */
[----:B------:R-:W-:-:S04]  /*ebc0*/  IMNMX R195, R236, R3, !PT ;  /* 0x00000003ecc37217 */ /* 0x000fc80007800200 */
[----:B------:R-:W-:-:S13]  /*ebd0*/  ISETP.GE.AND P0, PT, R221, R195, PT ;  /* 0x000000c3dd00720c */ /* 0x000fda0003f06270 */
[----:B------:R-:W-:Y:S05]  /*ebe0*/  @!P0 BRA `(.L_x_1921) ;  /* 0x00003a5000008947 */ /* 0x000fea0003800000 */
.L_x_1934:
[----:B------:R-:W-:Y:S04]  /*ebf0*/  DEPBAR.LE SB0, 0x0 ;  /* 0x000080000000791a */ /* 0x000fe80000000000 */
[----:B------:R-:W-:Y:S01]  /*ec00*/  WARPSYNC 0xffffffff ;  /* 0xffffffff00007948 */ /* 0x000fe20003800000 */
[----:B------:R-:W-:Y:S01]  /*ec10*/  BAR.SYNC.DEFER_BLOCKING 0x0 ;  /* 0x0000000000007b1d */ /* 0x000fe20000010000 */
[----:B------:R-:W-:Y:S02]  /*ec20*/  ISETP.GT.AND P0, PT, R236, R221, PT ;  /* 0x000000ddec00720c */ /* 0x000fe40003f04270 */
[C---:B------:R-:W-:Y:S02]  /*ec30*/  LOP3.LUT P3, RZ, R215.reuse, 0x800, RZ, 0xc0, !PT ;  /* 0x00000800d7ff7812 */ /* 0x040fe4000786c0ff */
[C---:B------:R-:W-:Y:S02]  /*ec40*/  LOP3.LUT P6, RZ, R215.reuse, 0x400, RZ, 0xc0, !PT ;  /* 0x00000400d7ff7812 */ /* 0x040fe400078cc0ff */
[C---:B------:R-:W-:Y:S02]  /*ec50*/  LOP3.LUT P5, RZ, R215.reuse, 0x200, RZ, 0xc0, !PT ;  /* 0x00000200d7ff7812 */ /* 0x040fe400078ac0ff */
[----:B------:R-:W-:Y:S01]  /*ec60*/  LOP3.LUT P4, RZ, R215, 0x100, RZ, 0xc0, !PT ;  /* 0x00000100d7ff7812 */ /* 0x000fe2000788c0ff */
[----:B------:R1:W2:Y:S01]  /*ec70*/  LDSM.16.M88.4 R32, [R199] ;  /* 0x00000000c720783b */ /* 0x0002a20000000200 */
[----:B------:R-:W-:Y:S03]  /*ec80*/  BSSY B0, `(.L_x_1922) ;  /* 0x0000042000007945 */ /* 0x000fe60003800000 */
[----:B------:R1:W3:Y:S04]  /*ec90*/  LDSM.16.M88.4 R16, [R146] ;  /* 0x000000009210783b */ /* 0x0002e80000000200 */
[----:B------:R1:W4:Y:S04]  /*eca0*/  LDSM.16.M88.4 R24, [R146+0x800] ;  /* 0x000800009218783b */ /* 0x0003280000000200 */
[----:B------:R1:W1:Y:S04]  /*ecb0*/  LDSM.16.M88.4 R172, [R146+0x1000] ;  /* 0x0010000092ac783b */ /* 0x0002680000000200 */
[----:B------:R1:W1:Y:S04]  /*ecc0*/  LDSM.16.M88.4 R176, [R200] ;  /* 0x00000000c8b0783b */ /* 0x0002680000000200 */
[----:B------:R1:W1:Y:S04]  /*ecd0*/  LDSM.16.M88.4 R180, [R203] ;  /* 0x00000000cbb4783b */ /* 0x0002680000000200 */
[----:B------:R1:W1:Y:S04]  /*ece0*/  LDSM.16.M88.4 R184, [R213] ;  /* 0x00000000d5b8783b */ /* 0x0002680000000200 */
[----:B------:R1:W1:Y:S01]  /*ecf0*/  LDSM.16.M88.4 R188, [R214] ;  /* 0x00000000d6bc783b */ /* 0x0002620000000200 */
[----:B------:R-:W-:-:S05]  /*ed00*/  @P0 BRA `(.L_x_1923) ;  /* 0x0000039000000947 */ /* 0x000fca0003800000 */
[----:B------:R-:W-:Y:S01]  /*ed10*/  SHF.R.S32.HI R0, RZ, 0x1f, R221 ;  /* 0x0000001fff007819 */ /* 0x000fe200000114dd */
[C---:B------:R-:W-:Y:S01]  /*ed20*/  IMAD.WIDE.U32 R2, R221.reuse, c[0x0][0x208], RZ ;  /* 0x00008200dd027a25 */ /* 0x040fe200078e00ff */
[----:B------:R-:W5:Y:S03]  /*ed30*/  S2R R7, SR_TID.X ;  /* 0x0000000000077919 */ /* 0x000f660000002100 */
[----:B------:R-:W-:Y:S04]  /*ed40*/  IMAD R0, R0, c[0x0][0x208], RZ ;  /* 0x0000820000007a24 */ /* 0x000fe800078e02ff */
[----:B------:R-:W-:Y:S04]  /*ed50*/  IMAD R0, R221, c[0x0][0x20c], R0 ;  /* 0x00008300dd007a24 */ /* 0x000fe800078e0200 */
[----:B------:R-:W-:Y:S02]  /*ed60*/  IMAD.IADD R0, R3, 0x1, R0 ;  /* 0x0000000103007824 */ /* 0x000fe400078e0200 */
[----:B------:R-:W-:Y:S04]  /*ed70*/  IMAD.WIDE.U32 R2, R2, 0x30, RZ ;  /* 0x0000003002027825 */ /* 0x000fe800078e00ff */
[----:B------:R-:W-:Y:S01]  /*ed80*/  IMAD R0, R0, 0x30, RZ ;  /* 0x0000003000007824 */ /* 0x000fe200078e02ff */
[-C--:B------:R-:W-:Y:S03]  /*ed90*/  IADD3 R4, P0, R226, R2.reuse, RZ ;  /* 0x00000002e2047210 */ /* 0x080fe60007f1e0ff */
[----:B------:R-:W-:Y:S01]  /*eda0*/  IMAD.IADD R0, R3, 0x1, R0 ;  /* 0x0000000103007824 */ /* 0x000fe200078e0200 */
[----:B-----5:R-:W-:Y:S03]  /*edb0*/  ISETP.GT.AND P2, PT, R7, 0x7f, PT ;  /* 0x0000007f0700780c */ /* 0x020fe60003f44270 */
[----:B------:R-:W-:Y:S01]  /*edc0*/  IMAD.X R3, R0, 0x1, R228, P0 ;  /* 0x0000000100037824 */ /* 0x000fe200000e06e4 */
[C---:B------:R-:W-:Y:S04]  /*edd0*/  LEA R12, P0, R4.reuse, c[0x0][0x1f8], 0x1 ;  /* 0x00007e00040c7a11 */ /* 0x040fe800078008ff */
[----:B------:R-:W-:Y:S02]  /*ede0*/  LEA.HI.X R13, R4, c[0x0][0x1fc], R3, 0x1, P0 ;  /* 0x00007f00040d7a11 */ /* 0x000fe400000f0c03 */
[----:B------:R-:W-:Y:S03]  /*edf0*/  IADD3 R3, P1, P0, R2, 0x40, R226 ;  /* 0x0000004002037810 */ /* 0x000fe6000783e0e2 */
[----:B------:R-:W-:Y:S01]  /*ee00*/  @!PT LDS RZ, [RZ] ;  /* 0x00000000fffff984 */ /* 0x000fe20000000800 */
[----:B------:R-:W-:Y:S01]  /*ee10*/  @!PT LDS RZ, [RZ] ;  /* 0x00000000fffff984 */ /* 0x000fe20000000800 */
[----:B------:R-:W-:Y:S01]  /*ee20*/  @!PT LDS RZ, [RZ] ;  /* 0x00000000fffff984 */ /* 0x000fe20000000800 */
[----:B------:R5:W-:Y:S01]  /*ee30*/  LDGSTS.E.BYPASS.LTC128B.128 [R220+0x4080], [R12.64], !P3 ;  /* 0x040800000cdc7fae */ /* 0x000be2000d901d4c */
[----:B------:R-:W-:Y:S02]  /*ee40*/  IADD3.X R4, R0, RZ, R228, P1, P0 ;  /* 0x000000ff00047210 */ /* 0x000fe40000fe04e4 */
[C---:B-----5:R-:W-:Y:S04]  /*ee50*/  LEA R12, P0, R3.reuse, c[0x0][0x1f8], 0x1 ;  /* 0x00007e00030c7a11 */ /* 0x060fe800078008ff */
[----:B------:R-:W-:Y:S01]  /*ee60*/  LEA.HI.X R13, R3, c[0x0][0x1fc], R4, 0x1, P0 ;  /* 0x00007f00030d7a11 */ /* 0x000fe200000f0c04 */
[----:B------:R-:W-:Y:S01]  /*ee70*/  @!P2 IMAD.MOV.U32 R3, RZ, RZ, c[0x0][0x208] ;  /* 0x00008200ff03a624 */ /* 0x000fe200078e00ff */
[----:B------:R-:W-:Y:S03]  /*ee80*/  IADD3 R4, P1, P0, R2, 0x80, R226 ;  /* 0x0000008002047810 */ /* 0x000fe6000783e0e2 */
[----:B------:R5:W-:Y:S02]  /*ee90*/  LDGSTS.E.BYPASS.LTC128B.128 [R220+0x5880], [R12.64], !P6 ;  /* 0x058800000cdc7fae */ /* 0x000be4000f101d4c */
[----:B-----5:R-:W-:Y:S01]  /*eea0*/  IADD3.X R13, R0, RZ, R228, P1, P0 ;  /* 0x000000ff000d7210 */ /* 0x020fe20000fe04e4 */
[----:B------:R-:W-:Y:S01]  /*eeb0*/  @!P2 IMAD.MOV.U32 R12, RZ, RZ, c[0x0][0x20c] ;  /* 0x00008300ff0ca624 */ /* 0x000fe200078e00ff */
[----:B------:R-:W-:Y:S04]  /*eec0*/  IADD3 R7, P1, P0, R2, 0xc0, R226 ;  /* 0x000000c002077810 */ /* 0x000fe8000783e0e2 */
[----:B------:R-:W-:Y:S02]  /*eed0*/  IADD3.X R14, R0, RZ, R228, P1, P0 ;  /* 0x000000ff000e7210 */ /* 0x000fe40000fe04e4 */
[C---:B------:R-:W-:Y:S04]  /*eee0*/  @!P2 LEA R2, P0, R3.reuse, R2, 0x5 ;  /* 0x000000020302a211 */ /* 0x040fe800078028ff */
[----:B------:R-:W-:Y:S02]  /*eef0*/  @!P2 LEA.HI.X R0, R3, R0, R12, 0x5, P0 ;  /* 0x000000000300a211 */ /* 0x000fe400000f2c0c */
[C---:B------:R-:W-:Y:S04]  /*ef00*/  LEA R12, P0, R4.reuse, c[0x0][0x1f8], 0x1 ;  /* 0x00007e00040c7a11 */ /* 0x040fe800078008ff */
[----:B------:R-:W-:Y:S05]  /*ef10*/  LEA.HI.X R13, R4, c[0x0][0x1fc], R13, 0x1, P0 ;  /* 0x00007f00040d7a11 */ /* 0x000fea00000f0c0d */
[----:B------:R5:W-:Y:S02]  /*ef20*/  LDGSTS.E.BYPASS.LTC128B.128 [R220+0x7080], [R12.64], !P5 ;  /* 0x070800000cdc7fae */ /* 0x000be4000e901d4c */
[C---:B-----5:R-:W-:Y:S04]  /*ef30*/  LEA R12, P0, R7.reuse, c[0x0][0x1f8], 0x1 ;  /* 0x00007e00070c7a11 */ /* 0x060fe800078008ff */
[----:B------:R-:W-:Y:S02]  /*ef40*/  LEA.HI.X R13, R7, c[0x0][0x1fc], R14, 0x1, P0 ;  /* 0x00007f00070d7a11 */ /* 0x000fe400000f0c0e */
[----:B------:R-:W-:Y:S03]  /*ef50*/  @!P2 IADD3 R3, P0, R2, R226, RZ ;  /* 0x000000e20203a210 */ /* 0x000fe60007f1e0ff */
[----:B------:R5:W-:Y:S02]  /*ef60*/  LDGSTS.E.BYPASS.LTC128B.128 [R220+0x8880], [R12.64], !P4 ;  /* 0x088800000cdc7fae */ /* 0x000be4000e101d4c */
[----:B------:R-:W-:Y:S01]  /*ef70*/  @!P2 IMAD.X R4, R0, 0x1, R228, P0 ;  /* 0x000000010004a824 */ /* 0x000fe200000e06e4 */
[C---:B-----5:R-:W-:Y:S04]  /*ef80*/  @!P2 LEA R12, P0, R3.reuse, c[0x0][0x1f8], 0x1 ;  /* 0x00007e00030caa11 */ /* 0x060fe800078008ff */
[----:B------:R-:W-:Y:S02]  /*ef90*/  @!P2 LEA.HI.X R13, R3, c[0x0][0x1fc], R4, 0x1, P0 ;  /* 0x00007f00030daa11 */ /* 0x000fe400000f0c04 */
[----:B------:R-:W-:Y:S03]  /*efa0*/  @!P2 IADD3 R3, P1, P0, R2, 0x40, R226 ;  /* 0x000000400203a810 */ /* 0x000fe6000783e0e2 */
[----:B------:R5:W-:Y:S01]  /*efb0*/  @!P2 LDGSTS.E.BYPASS.LTC128B.128 [R223+0x5080], [R12.64], !P3 ;  /* 0x050800000cdfafae */ /* 0x000be2000d901d4c */
[----:B------:R-:W-:Y:S02]  /*efc0*/  @!P2 IADD3.X R4, R0, RZ, R228, P1, P0 ;  /* 0x000000ff0004a210 */ /* 0x000fe40000fe04e4 */
[C---:B-----5:R-:W-:Y:S04]  /*efd0*/  @!P2 LEA R12, P0, R3.reuse, c[0x0][0x1f8], 0x1 ;  /* 0x00007e00030caa11 */ /* 0x060fe800078008ff */
[----:B------:R-:W-:Y:S02]  /*efe0*/  @!P2 LEA.HI.X R13, R3, c[0x0][0x1fc], R4, 0x1, P0 ;  /* 0x00007f00030daa11 */ /* 0x000fe400000f0c04 */
[----:B------:R-:W-:Y:S03]  /*eff0*/  @!P2 IADD3 R3, P1, P0, R2, 0x80, R226 ;  /* 0x000000800203a810 */ /* 0x000fe6000783e0e2 */
[----:B------:R5:W-:Y:S01]  /*f000*/  @!P2 LDGSTS.E.BYPASS.LTC128B.128 [R223+0x6880], [R12.64], !P6 ;  /* 0x068800000cdfafae */ /* 0x000be2000f101d4c */
[----:B------:R-:W-:Y:S02]  /*f010*/  @!P2 IADD3.X R7, R0, RZ, R228, P1, P0 ;  /* 0x000000ff0007a210 */ /* 0x000fe40000fe04e4 */
[----:B------:R-:W-:Y:S04]  /*f020*/  @!P2 IADD3 R4, P1, P0, R2, 0xc0, R226 ;  /* 0x000000c00204a810 */ /* 0x000fe8000783e0e2 */
[----:B------:R-:W-:Y:S02]  /*f030*/  @!P2 IADD3.X R0, R0, RZ, R228, P1, P0 ;  /* 0x000000ff0000a210 */ /* 0x000fe40000fe04e4 */
[C---:B-----5:R-:W-:Y:S04]  /*f040*/  @!P2 LEA R12, P0, R3.reuse, c[0x0][0x1f8], 0x1 ;  /* 0x00007e00030caa11 */ /* 0x060fe800078008ff */
[----:B------:R-:W-:Y:S02]  /*f050*/  @!P2 LEA.HI.X R13, R3, c[0x0][0x1fc], R7, 0x1, P0 ;  /* 0x00007f00030daa11 */ /* 0x000fe400000f0c07 */
[C---:B------:R-:W-:Y:S03]  /*f060*/  @!P2 LEA R2, P0, R4.reuse, c[0x0][0x1f8], 0x1 ;  /* 0x00007e000402aa11 */ /* 0x040fe600078008ff */
[----:B------:R4:W-:Y:S01]  /*f070*/  @!P2 LDGSTS.E.BYPASS.LTC128B.128 [R223+0x8080], [R12.64], !P5 ;  /* 0x080800000cdfafae */ /* 0x0009e2000e901d4c */
[----:B------:R-:W-:Y:S05]  /*f080*/  @!P2 LEA.HI.X R3, R4, c[0x0][0x1fc], R0, 0x1, P0 ;  /* 0x00007f000403aa11 */ /* 0x000fea00000f0c00 */
[----:B------:R4:W-:Y:S04]  /*f090*/  @!P2 LDGSTS.E.BYPASS.LTC128B.128 [R223+0x9880], [R2.64], !P4 ;  /* 0x0988000002dfafae */ /* 0x0009e8000e101d4c */
.L_x_1923:
[----:B------:R-:W-:Y:S05]  /*f0a0*/  BSYNC B0 ;  /* 0x0000000000007941 */ /* 0x000fea0003800000 */
.L_x_1922:
[C---:B--234-:R-:W-:Y:S01]  /*f0b0*/  HMMA.16816.F32.BF16 R12, R32.reuse, R16, RZ ;  /* 0x00000010200c723c */ /* 0x05cfe200000418ff */
[----:B------:R-:W0:Y:S01]  /*f0c0*/  LDGDEPBAR ;  /* 0x00000000000079af */ /* 0x000e220000000000 */
[----:B------:R-:W-:Y:S01]  /*f0d0*/  BSSY B0, `(.L_x_1924) ;  /* 0x0000109000007945 */ /* 0x000fe20003800000 */
[----:B------:R-:W-:Y:S05]  /*f0e0*/  ISETP.GT.AND P0, PT, R221, R236, PT ;  /* 0x000000ecdd00720c */ /* 0x000fea0003f04270 */
[C---:B------:R-:W-:Y:S08]  /*f0f0*/  HMMA.16816.F32.BF16 R16, R32.reuse, R18, RZ ;  /* 0x000000122010723c */ /* 0x040ff000000418ff */
[C---:B------:R-:W-:Y:S08]  /*f100*/  HMMA.16816.F32.BF16 R20, R32.reuse, R24, RZ ;  /* 0x000000182014723c */ /* 0x040ff000000418ff */
[C---:B------:R-:W-:Y:S08]  /*f110*/  HMMA.16816.F32.BF16 R24, R32.reuse, R26, RZ ;  /* 0x0000001a2018723c */ /* 0x040ff000000418ff */
[C---:B-1----:R-:W-:Y:S08]  /*f120*/  HMMA.16816.F32.BF16 R28, R32.reuse, R172, RZ ;  /* 0x000000ac201c723c */ /* 0x042ff000000418ff */
[----:B------:R-:W-:Y:S01]  /*f130*/  HMMA.16816.F32.BF16 R32, R32, R174, RZ ;  /* 0x000000ae2020723c */ /* 0x000fe200000418ff */
[----:B------:R-:W-:Y:S07]  /*f140*/  LDSM.16.M88.4 R172, [R202] ;  /* 0x00000000caac783b */ /* 0x000fee0000000200 */
[C---:B------:R-:W-:Y:S08]  /*f150*/  HMMA.16816.F32.BF16 R12, R176.reuse, R180, R12 ;  /* 0x000000b4b00c723c */ /* 0x040ff0000004180c */
[C---:B------:R-:W-:Y:S01]  /*f160*/  HMMA.16816.F32.BF16 R16, R176.reuse, R182, R16 ;  /* 0x000000b6b010723c */ /* 0x040fe20000041810 */
[----:B------:R-:W1:Y:S07]  /*f170*/  LDSM.16.M88.4 R180, [R145] ;  /* 0x0000000091b4783b */ /* 0x000e6e0000000200 */
[C---:B------:R-:W-:Y:S08]  /*f180*/  HMMA.16816.F32.BF16 R20, R176.reuse, R184, R20 ;  /* 0x000000b8b014723c */ /* 0x040ff00000041814 */
[C---:B------:R-:W-:Y:S01]  /*f190*/  HMMA.16816.F32.BF16 R24, R176.reuse, R186, R24 ;  /* 0x000000bab018723c */ /* 0x040fe20000041818 */
[----:B------:R-:W-:Y:S07]  /*f1a0*/  LDSM.16.M88.4 R184, [R145+0x1000] ;  /* 0x0010000091b8783b */ /* 0x000fee0000000200 */
[C---:B------:R-:W-:Y:S08]  /*f1b0*/  HMMA.16816.F32.BF16 R28, R176.reuse, R188, R28 ;  /* 0x000000bcb01c723c */ /* 0x040ff0000004181c */
[----:B------:R-:W-:Y:S01]  /*f1c0*/  HMMA.16816.F32.BF16 R32, R176, R190, R32 ;  /* 0x000000beb020723c */ /* 0x000fe20000041820 */
[----:B------:R-:W2:Y:S07]  /*f1d0*/  LDSM.16.M88.4 R176, [R145+0x800] ;  /* 0x0008000091b0783b */ /* 0x000eae0000000200 */
[C---:B-1----:R-:W-:Y:S08]  /*f1e0*/  HMMA.16816.F32.BF16 R12, R172.reuse, R180, R12 ;  /* 0x000000b4ac0c723c */ /* 0x042ff0000004180c */
[C---:B------:R-:W-:Y:S01]  /*f1f0*/  HMMA.16816.F32.BF16 R16, R172.reuse, R182, R16 ;  /* 0x000000b6ac10723c */ /* 0x040fe20000041810 */
[----:B------:R-:W-:Y:S07]  /*f200*/  LDSM.16.M88.4 R180, [R10] ;  /* 0x000000000ab4783b */ /* 0x000fee0000000200 */
[C---:B--2---:R-:W-:Y:S08]  /*f210*/  HMMA.16816.F32.BF16 R20, R172.reuse, R176, R20 ;  /* 0x000000b0ac14723c */ /* 0x044ff00000041814 */
[C---:B------:R-:W-:Y:S01]  /*f220*/  HMMA.16816.F32.BF16 R24, R172.reuse, R178, R24 ;  /* 0x000000b2ac18723c */ /* 0x040fe20000041818 */
[----:B------:R-:W1:Y:S07]  /*f230*/  LDSM.16.M88.4 R176, [R201] ;  /* 0x00000000c9b0783b */ /* 0x000e6e0000000200 */
[C---:B------:R-:W-:Y:S08]  /*f240*/  HMMA.16816.F32.BF16 R28, R172.reuse, R184, R28 ;  /* 0x000000b8ac1c723c */ /* 0x040ff0000004181c */
[----:B------:R-:W-:Y:S01]  /*f250*/  HMMA.16816.F32.BF16 R32, R172, R186, R32 ;  /* 0x000000baac20723c */ /* 0x000fe20000041820 */
[----:B------:R-:W2:Y:S07]  /*f260*/  LDSM.16.M88.4 R172, [R10+0x800] ;  /* 0x000800000aac783b */ /* 0x000eae0000000200 */
[----:B------:R-:W3:Y:S01]  /*f270*/  LDSM.16.M88.4 R184, [R10+0x1000] ;  /* 0x001000000ab8783b */ /* 0x000ee20000000200 */
[C---:B-1----:R-:W-:Y:S08]  /*f280*/  HMMA.16816.F32.BF16 R12, R176.reuse, R180, R12 ;  /* 0x000000b4b00c723c */ /* 0x042ff0000004180c */
[C---:B------:R-:W-:Y:S01]  /*f290*/  HMMA.16816.F32.BF16 R16, R176.reuse, R182, R16 ;  /* 0x000000b6b010723c */ /* 0x040fe20000041810 */
[----:B------:R-:W-:Y:S07]  /*f2a0*/  LDSM.16.M88.4 R180, [R146+0x1800] ;  /* 0x0018000092b4783b */ /* 0x000fee0000000200 */
[C---:B--2---:R-:W-:Y:S08]  /*f2b0*/  HMMA.16816.F32.BF16 R20, R176.reuse, R172, R20 ;  /* 0x000000acb014723c */ /* 0x044ff00000041814 */
[C---:B------:R-:W-:Y:S01]  /*f2c0*/  HMMA.16816.F32.BF16 R24, R176.reuse, R174, R24 ;  /* 0x000000aeb018723c */ /* 0x040fe20000041818 */
[----:B------:R-:W1:Y:S07]  /*f2d0*/  LDSM.16.M88.4 R172, [R199+0x4000] ;  /* 0x00400000c7ac783b */ /* 0x000e6e0000000200 */
[C---:B---3--:R-:W-:Y:S08]  /*f2e0*/  HMMA.16816.F32.BF16 R28, R176.reuse, R184, R28 ;  /* 0x000000b8b01c723c */ /* 0x048ff0000004181c */
[----:B------:R-:W-:Y:S01]  /*f2f0*/  HMMA.16816.F32.BF16 R32, R176, R186, R32 ;  /* 0x000000bab020723c */ /* 0x000fe20000041820 */
[----:B------:R-:W2:Y:S07]  /*f300*/  LDSM.16.M88.4 R176, [R146+0x2000] ;  /* 0x0020000092b0783b */ /* 0x000eae0000000200 */
[----:B------:R-:W3:Y:S01]  /*f310*/  LDSM.16.M88.4 R184, [R146+0x2800] ;  /* 0x0028000092b8783b */ /* 0x000ee20000000200 */
[C---:B-1----:R-:W-:Y:S08]  /*f320*/  HMMA.16816.F32.BF16 R12, R172.reuse, R180, R12 ;  /* 0x000000b4ac0c723c */ /* 0x042ff0000004180c */
[C---:B------:R-:W-:Y:S01]  /*f330*/  HMMA.16816.F32.BF16 R16, R172.reuse, R182, R16 ;  /* 0x000000b6ac10723c */ /* 0x040fe20000041810 */
[----:B------:R-:W-:Y:S07]  /*f340*/  LDSM.16.M88.4 R180, [R206] ;  /* 0x00000000ceb4783b */ /* 0x000fee0000000200 */
[C---:B--2---:R-:W-:Y:S08]  /*f350*/  HMMA.16816.F32.BF16 R20, R172.reuse, R176, R20 ;  /* 0x000000b0ac14723c */ /* 0x044ff00000041814 */
[C---:B------:R-:W-:Y:S01]  /*f360*/  HMMA.16816.F32.BF16 R24, R172.reuse, R178, R24 ;  /* 0x000000b2ac18723c */ /* 0x040fe20000041818 */
[----:B------:R-:W1:Y:S07]  /*f370*/  LDSM.16.M88.4 R176, [R200+0x4000] ;  /* 0x00400000c8b0783b */ /* 0x000e6e0000000200 */
[C---:B---3--:R-:W-:Y:S08]  /*f380*/  HMMA.16816.F32.BF16 R28, R172.reuse, R184, R28 ;  /* 0x000000b8ac1c723c */ /* 0x048ff0000004181c */
[----:B------:R-:W-:Y:S01]  /*f390*/  HMMA.16816.F32.BF16 R32, R172, R186, R32 ;  /* 0x000000baac20723c */ /* 0x000fe20000041820 */
[----:B------:R-:W2:Y:S07]  /*f3a0*/  LDSM.16.M88.4 R172, [R204] ;  /* 0x00000000ccac783b */ /* 0x000eae0000000200 */
[----:B------:R-:W3:Y:S01]  /*f3b0*/  LDSM.16.M88.4 R184, [R205] ;  /* 0x00000000cdb8783b */ /* 0x000ee20000000200 */
        /* <DEDUP_REMOVED lines=89> */
[----:B------:R-:W-:Y:S01]  /*f950*/  LDSM.16.M88.4 R184, [R201+0xc000] ;  /* 0x00c00000c9b8783b */ /* 0x000fe20000000200 */
        /* <DEDUP_REMOVED lines=29> */
[----:B------:R-:W-:Y:S02]  /*fb30*/  FMUL.FTZ R23, R23, c[0x0][0x320] ;  /* 0x0000c80017177a20 */ /* 0x000fe40000410000 */
[----:B------:R-:W-:Y:S02]  /*fb40*/  FMUL.FTZ R26, R26, c[0x0][0x320] ;  /* 0x0000c8001a1a7a20 */ /* 0x000fe40000410000 */
[----:B------:R-:W-:Y:S01]  /*fb50*/  FMUL.FTZ R27, R27, c[0x0][0x320] ;  /* 0x0000c8001b1b7a20 */ /* 0x000fe20000410000 */
[----:B------:R-:W1:Y:S10]  /*fb60*/  MUFU.TANH R176, R16 ;  /* 0x0000001000b07308 */ /* 0x000e740000002400 */
[----:B------:R-:W1:Y:S01]  /*fb70*/  MUFU.TANH R173, R17 ;  /* 0x0000001100ad7308 */ /* 0x000e620000002400 */
[----:B----4-:R-:W4:Y:S01]  /*fb80*/  LDSM.16.M88.4 R12, [R10+0x5800] ;  /* 0x005800000a0c783b */ /* 0x010f220000000200 */
[----:B------:R-:W-:Y:S08]  /*fb90*/  DEPBAR.LE SB0, 0x0 ;  /* 0x000080000000791a */ /* 0x000ff00000000000 */
[----:B------:R-:W1:Y:S01]  /*fba0*/  MUFU.TANH R183, R18 ;  /* 0x0000001200b77308 */ /* 0x000e620000002400 */
[----:B------:R-:W-:Y:S09]  /*fbb0*/  BAR.SYNC.DEFER_BLOCKING 0x0 ;  /* 0x0000000000007b1d */ /* 0x000ff20000010000 */
[----:B------:R5:W1:Y:S10]  /*fbc0*/  MUFU.TANH R182, R19 ;  /* 0x0000001300b67308 */ /* 0x000a740000002400 */
[----:B------:R1:W1:Y:S10]  /*fbd0*/  MUFU.TANH R172, R20 ;  /* 0x0000001400ac7308 */ /* 0x0002740000002400 */
[----:B------:R2:W2:Y:S01]  /*fbe0*/  MUFU.TANH R179, R26 ;  /* 0x0000001a00b37308 */ /* 0x0004a20000002400 */
[C---:B----4-:R-:W-:Y:S05]  /*fbf0*/  HMMA.16816.F32.BF16 R28, R184.reuse, R12, R28 ;  /* 0x0000000cb81c723c */ /* 0x050fea000004181c */
[----:B-----5:R-:W-:Y:S04]  /*fc00*/  FMUL.FTZ R19, R25, c[0x0][0x320] ;  /* 0x0000c80019137a20 */ /* 0x020fe80000410000 */
[----:B------:R4:W2:Y:S01]  /*fc10*/  MUFU.TANH R174, R27 ;  /* 0x0000001b00ae7308 */ /* 0x0008a20000002400 */
[----:B------:R-:W-:Y:S03]  /*fc20*/  HMMA.16816.F32.BF16 R32, R184, R14, R32 ;  /* 0x0000000eb820723c */ /* 0x000fe60000041820 */
[----:B-1----:R-:W-:Y:S06]  /*fc30*/  FMUL.FTZ R20, R24, c[0x0][0x320] ;  /* 0x0000c80018147a20 */ /* 0x002fec0000410000 */
[----:B------:R-:W1:Y:S05]  /*fc40*/  MUFU.TANH R21, R21 ;  /* 0x0000001500157308 */ /* 0x000e6a0000002400 */
[----:B------:R-:W-:Y:S05]  /*fc50*/  FMUL.FTZ R18, R28, c[0x0][0x320] ;  /* 0x0000c8001c127a20 */ /* 0x000fea0000410000 */
[----:B------:R1:W1:Y:S01]  /*fc60*/  MUFU.TANH R181, R22 ;  /* 0x0000001600b57308 */ /* 0x0002620000002400 */
[----:B------:R-:W-:Y:S02]  /*fc70*/  FMUL.FTZ R17, R29, c[0x0][0x320] ;  /* 0x0000c8001d117a20 */ /* 0x000fe40000410000 */
[----:B------:R-:W-:Y:S02]  /*fc80*/  FMUL.FTZ R30, R30, c[0x0][0x320] ;  /* 0x0000c8001e1e7a20 */ /* 0x000fe40000410000 */
[----:B------:R-:W-:Y:S02]  /*fc90*/  FMUL.FTZ R29, R31, c[0x0][0x320] ;  /* 0x0000c8001f1d7a20 */ /* 0x000fe40000410000 */
[----:B------:R-:W-:Y:S02]  /*fca0*/  FMUL.FTZ R16, R32, c[0x0][0x320] ;  /* 0x0000c80020107a20 */ /* 0x000fe40000410000 */
[----:B--2---:R-:W-:Y:S01]  /*fcb0*/  FMUL.FTZ R26, R33, c[0x0][0x320] ;  /* 0x0000c800211a7a20 */ /* 0x004fe20000410000 */
[----:B------:R2:W1:Y:S01]  /*fcc0*/  MUFU.TANH R180, R23 ;  /* 0x0000001700b47308 */ /* 0x0004620000002400 */
[----:B------:R-:W-:Y:S02]  /*fcd0*/  FMUL.FTZ R28, R34, c[0x0][0x320] ;  /* 0x0000c800221c7a20 */ /* 0x000fe40000410000 */
[----:B----4-:R-:W-:Y:S07]  /*fce0*/  FMUL.FTZ R27, R35, c[0x0][0x320] ;  /* 0x0000c800231b7a20 */ /* 0x010fee0000410000 */
[----:B------:R-:W4:Y:S10]  /*fcf0*/  MUFU.TANH R20, R20 ;  /* 0x0000001400147308 */ /* 0x000f340000002400 */
        /* <DEDUP_REMOVED lines=9> */
[----:B------:R-:W-:-:S05]  /*fd90*/  @!P0 BRA `(.L_x_1925) ;  /* 0x000003c000008947 */ /* 0x000fca0003800000 */
[----:B--234-:R-:W-:Y:S02]  /*fda0*/  IADD3 R0, R221, -0x1, RZ ;  /* 0xffffffffdd007810 */ /* 0x01cfe40007ffe0ff */
[----:B------:R-:W-:Y:S02]  /*fdb0*/  IADD3 R7, -R231, 0x30, RZ ;  /* 0x00000030e7077810 */ /* 0x000fe40007ffe1ff */
[----:B------:R-:W-:Y:S01]  /*fdc0*/  SHF.R.S32.HI R4, RZ, 0x1f, R0 ;  /* 0x0000001fff047819 */ /* 0x000fe20000011400 */
[----:B------:R-:W-:Y:S01]  /*fdd0*/  IMAD.WIDE.U32 R2, R0, c[0x0][0x1e0], RZ ;  /* 0x0000780000027a25 */ /* 0x000fe200078e00ff */
[C---:B------:R-:W-:Y:S02]  /*fde0*/  ISETP.GE.AND P1, PT, R7.reuse, 0x1, PT ;  /* 0x000000010700780c */ /* 0x040fe40003f26270 */
[----:B------:R-:W-:Y:S01]  /*fdf0*/  ISETP.GE.AND P0, PT, R7, 0x21, PT ;  /* 0x000000210700780c */ /* 0x000fe20003f06270 */
[----:B------:R-:W-:Y:S04]  /*fe00*/  IMAD R4, R4, c[0x0][0x1e0], RZ ;  /* 0x0000780004047a24 */ /* 0x000fe800078e02ff */
[----:B------:R-:W-:Y:S04]  /*fe10*/  IMAD R4, R0, c[0x0][0x1e4], R4 ;  /* 0x0000790000047a24 */ /* 0x000fe800078e0204 */
[----:B------:R-:W-:Y:S02]  /*fe20*/  IMAD.IADD R0, R3, 0x1, R4 ;  /* 0x0000000103007824 */ /* 0x000fe400078e0204 */
[----:B------:R-:W-:Y:S04]  /*fe30*/  IMAD.WIDE.U32 R2, R2, 0x30, RZ ;  /* 0x0000003002027825 */ /* 0x000fe800078e00ff */
[----:B------:R-:W-:Y:S04]  /*fe40*/  IMAD R0, R0, 0x30, RZ ;  /* 0x0000003000007824 */ /* 0x000fe800078e02ff */
[----:B------:R-:W-:Y:S01]  /*fe50*/  IMAD.IADD R0, R3, 0x1, R0 ;  /* 0x0000000103007824 */ /* 0x000fe200078e0200 */
[-C--:B------:R-:W-:Y:S05]  /*fe60*/  @P1 IADD3 R3, P2, R224, R2.reuse, RZ ;  /* 0x00000002e0031210 */ /* 0x080fea0007f5e0ff */
[----:B------:R-:W-:Y:S01]  /*fe70*/  @P1 IMAD.X R4, R0, 0x1, R222, P2 ;  /* 0x0000000100041824 */ /* 0x000fe200010e06de */
[C---:B------:R-:W-:Y:S04]  /*fe80*/  @P1 LEA R12, P2, R3.reuse, c[0x0][0x1c8], 0x1 ;  /* 0x00007200030c1a11 */ /* 0x040fe800078408ff */
[----:B------:R-:W-:Y:S05]  /*fe90*/  @P1 LEA.HI.X R13, R3, c[0x0][0x1cc], R4, 0x1, P2 ;  /* 0x00007300030d1a11 */ /* 0x000fea00010f0c04 */
[----:B------:R-:W-:Y:S01]  /*fea0*/  @!PT LDS RZ, [RZ] ;  /* 0x00000000fffff984 */ /* 0x000fe20000000800 */
[----:B------:R-:W-:Y:S01]  /*feb0*/  @!PT LDS RZ, [RZ] ;  /* 0x00000000fffff984 */ /* 0x000fe20000000800 */
[----:B------:R-:W-:Y:S01]  /*fec0*/  @!PT LDS RZ, [RZ] ;  /* 0x00000000fffff984 */ /* 0x000fe20000000800 */
[----:B------:R2:W-:Y:S01]  /*fed0*/  @P1 LDGSTS.E.BYPASS.LTC128B.128 [R220+0xa080], [R12.64], !P3 ;  /* 0x0a0800000cdc1fae */ /* 0x0005e2000d901d4c */
[----:B------:R-:W-:Y:S04]  /*fee0*/  @P1 IADD3 R3, P3, P2, R2, 0x40, R224 ;  /* 0x0000004002031810 */ /* 0x000fe80007a7e0e0 */
[----:B------:R-:W-:Y:S02]  /*fef0*/  @P1 IADD3.X R4, R0, RZ, R222, P3, P2 ;  /* 0x000000ff00041210 */ /* 0x000fe40001fe44de */
[C---:B--2---:R-:W-:Y:S04]  /*ff00*/  @P1 LEA R12, P2, R3.reuse, c[0x0][0x1c8], 0x1 ;  /* 0x00007200030c1a11 */ /* 0x044fe800078408ff */
[----:B------:R-:W-:Y:S02]  /*ff10*/  @P1 LEA.HI.X R13, R3, c[0x0][0x1cc], R4, 0x1, P2 ;  /* 0x00007300030d1a11 */ /* 0x000fe400010f0c04 */
[----:B------:R-:W-:Y:S03]  /*ff20*/  @P1 IADD3 R3, P3, P2, R2, 0x80, R224 ;  /* 0x0000008002031810 */ /* 0x000fe60007a7e0e0 */
[----:B------:R2:W-:Y:S01]  /*ff30*/  @P1 LDGSTS.E.BYPASS.LTC128B.128 [R220+0xb880], [R12.64], !P6 ;  /* 0x0b8800000cdc1fae */ /* 0x0005e2000f101d4c */
[----:B------:R-:W-:Y:S02]  /*ff40*/  @P1 IADD3.X R4, R0, RZ, R222, P3, P2 ;  /* 0x000000ff00041210 */ /* 0x000fe40001fe44de */
[C---:B--2---:R-:W-:Y:S04]  /*ff50*/  @P1 LEA R12, P2, R3.reuse, c[0x0][0x1c8], 0x1 ;  /* 0x00007200030c1a11 */ /* 0x044fe800078408ff */
[----:B------:R-:W-:Y:S02]  /*ff60*/  @P1 LEA.HI.X R13, R3, c[0x0][0x1cc], R4, 0x1, P2 ;  /* 0x00007300030d1a11 */ /* 0x000fe400010f0c04 */
[----:B------:R-:W-:Y:S03]  /*ff70*/  @P1 IADD3 R3, P3, P2, R2, 0xc0, R224 ;  /* 0x000000c002031810 */ /* 0x000fe60007a7e0e0 */
[----:B------:R2:W-:Y:S01]  /*ff80*/  @P1 LDGSTS.E.BYPASS.LTC128B.128 [R220+0xd080], [R12.64], !P5 ;  /* 0x0d0800000cdc1fae */ /* 0x0005e2000e901d4c */
[----:B------:R-:W-:Y:S02]  /*ff90*/  @P1 IADD3.X R4, R0, RZ, R222, P3, P2 ;  /* 0x000000ff00041210 */ /* 0x000fe40001fe44de */
[----:B------:R-:W-:Y:S02]  /*ffa0*/  LOP3.LUT P3, RZ, R215, 0x800, RZ, 0xc0, !PT ;  /* 0x00000800d7ff7812 */ /* 0x000fe4000786c0ff */
[C---:B--2---:R-:W-:Y:S04]  /*ffb0*/  @P1 LEA R12, P2, R3.reuse, c[0x0][0x1c8], 0x1 ;  /* 0x00007200030c1a11 */ /* 0x044fe800078408ff */
[----:B------:R-:W-:Y:S01]  /*ffc0*/  @P1 LEA.HI.X R13, R3, c[0x0][0x1cc], R4, 0x1, P2 ;  /* 0x00007300030d1a11 */ /* 0x000fe200010f0c04 */
[----:B------:R-:W-:Y:S02]  /*ffd0*/  @P0 IMAD.MOV.U32 R3, RZ, RZ, c[0x0][0x1e0] ;  /* 0x00007800ff030624 */ /* 0x000fe400078e00ff */
[----:B------:R-:W-:Y:S02]  /*ffe0*/  @P0 IMAD.MOV.U32 R4, RZ, RZ, c[0x0][0x1e4] ;  /* 0x00007900ff040624 */ /* 0x000fe400078e00ff */
[----:B------:R2:W-:Y:S01]  /*fff0*/  @P1 LDGSTS.E.BYPASS.LTC128B.128 [R220+0xe880], [R12.64], !P4 ;  /* 0x0e8800000cdc1fae */ /* 0x0005e2000e101d4c */
[C---:B------:R-:W-:Y:S04]  /*10000*/  @P0 LEA R2, P1, R3.reuse, R2, 0x5 ;  /* 0x0000000203020211 */ /* 0x040fe800078228ff */
[----:B------:R-:W-:Y:S02]  /*10010*/  @P0 LEA.HI.X R0, R3, R0, R4, 0x5, P1 ;  /* 0x0000000003000211 */ /* 0x000fe400008f2c04 */
[----:B------:R-:W-:Y:S05]  /*10020*/  @P0 IADD3 R3, P1, R2, R224, RZ ;  /* 0x000000e002030210 */ /* 0x000fea0007f3e0ff */
[----:B------:R-:W-:Y:S01]  /*10030*/  @P0 IMAD.X R4, R0, 0x1, R222, P1 ;  /* 0x0000000100040824 */ /* 0x000fe200008e06de */
        /* <DEDUP_REMOVED lines=15> */
[C---:B------:R-:W-:Y:S04]  /*10130*/  @P0 LEA R2, P1, R3.reuse, c[0x0][0x1c8], 0x1 ;  /* 0x0000720003020a11 */ /* 0x040fe800078208ff */
[----:B------:R-:W-:Y:S05]  /*10140*/  @P0 LEA.HI.X R3, R3, c[0x0][0x1cc], R0, 0x1, P1 ;  /* 0x0000730003030a11 */ /* 0x000fea00008f0c00 */
[----:B------:R2:W-:Y:S04]  /*10150*/  @P0 LDGSTS.E.BYPASS.LTC128B.128 [R223+0xf880], [R2.64], !P4 ;  /* 0x0f88000002df0fae */ /* 0x0005e8000e101d4c */
.L_x_1925:
[----:B--234-:R-:W-:Y:S05]  /*10160*/  BSYNC B0 ;  /* 0x0000000000007941 */ /* 0x01cfea0003800000 */
.L_x_1924:
[----:B------:R-:W-:Y:S01]  /*10170*/  LOP3.LUT R215, R215, 0xffffffbf, RZ, 0xc0, !PT ;  /* 0xffffffbfd7d77812 */ /* 0x000fe200078ec0ff */
[----:B------:R-:W2:Y:S01]  /*10180*/  LDL R194, [R1+0x4] ;  /* 0x0000040001c27983 */ /* 0x000ea20000100800 */
[----:B------:R-:W-:Y:S02]  /*10190*/  IMAD.MOV.U32 R0, RZ, RZ, c[0x0][0x2c4] ;  /* 0x0000b100ff007624 */ /* 0x000fe400078e00ff */
[----:B------:R-:W-:Y:S02]  /*101a0*/  IMAD.MOV.U32 R31, RZ, RZ, c[0x0][0x32c] ;  /* 0x0000cb00ff1f7624 */ /* 0x000fe400078e00ff */
[----:B------:R-:W0:Y:S01]  /*101b0*/  LDGDEPBAR ;  /* 0x00000000000079af */ /* 0x000e220000000000 */
[----:B------:R-:W-:Y:S01]  /*101c0*/  ISETP.NE.AND P0, PT, R0, 0x1, PT ;  /* 0x000000010000780c */ /* 0x000fe20003f05270 */
[----:B------:R-:W-:Y:S04]  /*101d0*/  IMAD R2, R221, -0x30, RZ ;  /* 0xffffffd0dd027824 */ /* 0x000fe800078e02ff */
[----:B------:R-:W-:Y:S08]  /*101e0*/  IMAD.IADD R14, R2, 0x1, -R235 ;  /* 0x00000001020e7824 */ /* 0x000ff000078e0aeb */
[----:B------:R-:W-:Y:S01]  /*101f0*/  @P0 LOP3.LUT R215, R215, 0x40, RZ, 0xfc, !PT ;  /* 0x00000040d7d70812 */ /* 0x000fe200078efcff */
[----:B--2---:R-:W-:Y:S05]  /*10200*/  IMAD R7, R194, 0x80, R240 ;  /* 0x00000080c2077824 */ /* 0x004fea00078e02f0 */
[----:B------:R-:W-:Y:S05]  /*10210*/  IADD3 R7, R237, R7, R238 ;  /* 0x00000007ed077210 */ /* 0x000fea0007ffe0ee */
[----:B------:R-:W-:Y:S05]  /*10220*/  @P0 IMAD.HI.U32 R0, R7, c[0x0][0x2c8], RZ ;  /* 0x0000b20007000a27 */ /* 0x000fea00078e00ff */
[----:B------:R-:W-:Y:S02]  /*10230*/  @P0 SHF.R.U32.HI R7, RZ, c[0x0][0x2cc], R0 ;  /* 0x0000b300ff070a19 */ /* 0x000fe40000011600 */
[----:B------:R-:W-:Y:S02]  /*10240*/  ISETP.GE.AND P0, PT, R31, 0x1, PT ;  /* 0x000000011f00780c */ /* 0x000fe40003f06270 */
[----:B------:R-:W-:Y:S01]  /*10250*/  IADD3 R0, -R235, 0x1, R2 ;  /* 0x00000001eb007810 */ /* 0x000fe20007ffe102 */
[----:B------:R-:W2:Y:S03]  /*10260*/  SHFL.IDX PT, R4, R7, RZ, 0x1c1f ;  /* 0x001c1fff07047589 */ /* 0x000ea600000e0000 */
[----:B------:R-:W-:Y:S04]  /*10270*/  IADD3 R0, -R232, R0, R5 ;  /* 0x00000000e8007210 */ /* 0x000fe80007ffe105 */
[C---:B------:R-:W-:Y:S02]  /*10280*/  IADD3 R12, R0.reuse, c[0x0][0x328], RZ ;  /* 0x0000ca00000c7a10 */ /* 0x040fe40007ffe0ff */
[----:B------:R-:W-:Y:S03]  /*10290*/  IADD3 R13, R0, UR9, RZ ;  /* 0x00000009000d7c10 */ /* 0x000fe6000fffe0ff */
[--C-:B--2---:R-:W-:Y:S02]  /*102a0*/  IMAD.IADD R3, R12, 0x1, R4.reuse ;  /* 0x000000010c037824 */ /* 0x104fe400078e0204 */
        /* <DEDUP_REMOVED lines=15> */
.L_x_1928:
[----:B------:R-:W-:Y:S04]  /*103a0*/  MOV R15, c[0x0][0x32c] ;  /* 0x0000cb00000f7a02 */ /* 0x000fe80000000f00 */
[----:B------:R-:W-:Y:S11]  /*103b0*/  ISETP.NE.AND P0, PT, R15, 0x1, PT ;  /* 0x000000010f00780c */ /* 0x000ff60003f05270 */
[----:B------:R-:W-:Y:S02]  /*103c0*/  @!UPT UIADD3 URZ, URZ, URZ, URZ ;  /* 0x0000003f3f3ff290 */ /* 0x000fe4000fffe03f */
[----:B------:R-:W-:Y:S05]  /*103d0*/  @P0 IMAD.HI.U32 R15, R4, c[0x0][0x330], RZ ;  /* 0x0000cc00040f0a27 */ /* 0x000fea00078e00ff */
[----:B------:R-:W-:Y:S02]  /*103e0*/  @P0 SHF.R.U32.HI R4, RZ, c[0x0][0x334], R15 ;  /* 0x0000cd00ff040a19 */ /* 0x000fe4000001160f */
.L_x_1929:
[----:B------:R-:W-:Y:S05]  /*103f0*/  BSYNC B0 ;  /* 0x0000000000007941 */ /* 0x000fea0003800000 */
.L_x_1927:
[----:B------:R-:W-:Y:S05]  /*10400*/  IMAD R4, R4, c[0x0][0x32c], R14 ;  /* 0x0000cb0004047a24 */ /* 0x000fea00078e020e */
[----:B------:R-:W-:Y:S02]  /*10410*/  IMNMX R0, R0, R4, !PT ;  /* 0x0000000400007217 */ /* 0x000fe40007800200 */
[----:B------:R-:W-:Y:S04]  /*10420*/  IADD3 R4, R4, c[0x0][0x32c], RZ ;  /* 0x0000cb0004047a10 */ /* 0x000fe80007ffe0ff */
[----:B------:R-:W-:Y:S02]  /*10430*/  IMNMX R3, R3, R4, PT ;  /* 0x0000000403037217 */ /* 0x000fe40003800200 */
.L_x_1926:
[C---:B------:R-:W-:Y:S02]  /*10440*/  ISETP.GE.AND P0, PT, R2.reuse, 0x2, PT ;  /* 0x000000020200780c */ /* 0x040fe40003f06270 */
[C---:B------:R-:W-:Y:S02]  /*10450*/  ISETP.GE.AND P1, PT, R2.reuse, 0x9, PT ;  /* 0x000000090200780c */ /* 0x040fe40003f26270 */
[----:B------:R-:W-:Y:S02]  /*10460*/  LOP3.LUT R215, R215, 0xffffffef, RZ, 0xc0, !PT ;  /* 0xffffffefd7d77812 */ /* 0x000fe400078ec0ff */
[C---:B------:R-:W-:Y:S02]  /*10470*/  ISETP.GE.AND P6, PT, R2.reuse, 0x19, PT ;  /* 0x000000190200780c */ /* 0x040fe40003fc6270 */
[C---:B------:R-:W-:Y:S02]  /*10480*/  ISETP.GE.AND P5, PT, R2.reuse, 0x1a, PT ;  /* 0x0000001a0200780c */ /* 0x040fe40003fa6270 */
[C---:B------:R-:W-:Y:S02]  /*10490*/  ISETP.GE.AND P4, PT, R2.reuse, 0x21, PT ;  /* 0x000000210200780c */ /* 0x040fe40003f86270 */
[----:B------:R-:W-:Y:S02]  /*104a0*/  ISETP.GE.AND P3, PT, R2, 0x22, PT ;  /* 0x000000220200780c */ /* 0x000fe40003f66270 */
[----:B------:R-:W-:Y:S02]  /*104b0*/  @P0 LOP3.LUT R215, R215, 0x10, RZ, 0xfc, !PT ;  /* 0x00000010d7d70812 */ /* 0x000fe400078efcff */
[C---:B------:R-:W-:Y:S02]  /*104c0*/  ISETP.GT.AND P0, PT, R0.reuse, 0x1, !P0 ;  /* 0x000000010000780c */ /* 0x040fe40004704270 */
[----:B------:R-:W-:Y:S02]  /*104d0*/  LOP3.LUT R215, R215, 0xfffffff7, RZ, 0xc0, !PT ;  /* 0xfffffff7d7d77812 */ /* 0x000fe400078ec0ff */
[----:B------:R-:W-:Y:S02]  /*104e0*/  ISETP.LT.OR P0, PT, R3, 0x2, P0 ;  /* 0x000000020300780c */ /* 0x000fe40000701670 */
[----:B------:R-:W-:Y:S02]  /*104f0*/  @P1 LOP3.LUT R215, R215, 0x8, RZ, 0xfc, !PT ;  /* 0x00000008d7d71812 */ /* 0x000fe400078efcff */
[----:B------:R-:W-:Y:S02]  /*10500*/  FSEL R25, R177, -INF , !P0 ;  /* 0xff800000b1197808 */ /* 0x000fe40004000000 */
[----:B------:R-:W-:Y:S02]  /*10510*/  ISETP.GT.AND P0, PT, R0, 0x8, !P1 ;  /* 0x000000080000780c */ /* 0x000fe40004f04270 */
[----:B------:R-:W-:Y:S02]  /*10520*/  ISETP.GE.AND P1, PT, R2, 0xa, PT ;  /* 0x0000000a0200780c */ /* 0x000fe40003f26270 */
[----:B------:R-:W-:Y:S02]  /*10530*/  ISETP.LT.OR P0, PT, R3, 0x9, P0 ;  /* 0x000000090300780c */ /* 0x000fe40000701670 */
[----:B------:R-:W-:Y:S02]  /*10540*/  LOP3.LUT R215, R215, 0xfffffffb, RZ, 0xc0, !PT ;  /* 0xfffffffbd7d77812 */ /* 0x000fe400078ec0ff */
[----:B------:R-:W-:Y:S02]  /*10550*/  FSEL R24, R176, -INF , !P0 ;  /* 0xff800000b0187808 */ /* 0x000fe40004000000 */
[----:B------:R-:W-:Y:S02]  /*10560*/  ISETP.GT.AND P0, PT, R0, 0x9, !P1 ;  /* 0x000000090000780c */ /* 0x000fe40004f04270 */
[C---:B------:R-:W-:Y:S02]  /*10570*/  ISETP.GE.AND P2, PT, R2.reuse, 0x29, PT ;  /* 0x000000290200780c */ /* 0x040fe40003f46270 */
[----:B------:R-:W-:Y:S02]  /*10580*/  ISETP.LT.OR P0, PT, R3, 0xa, P0 ;  /* 0x0000000a0300780c */ /* 0x000fe40000701670 */
[----:B------:R-:W-:Y:S02]  /*10590*/  @P1 LOP3.LUT R215, R215, 0x4, RZ, 0xfc, !PT ;  /* 0x00000004d7d71812 */ /* 0x000fe400078efcff */
[----:B------:R-:W-:Y:S02]  /*105a0*/  ISETP.GE.AND P1, PT, R2, 0x11, PT ;  /* 0x000000110200780c */ /* 0x000fe40003f26270 */
[----:B------:R-:W-:Y:S02]  /*105b0*/  FSEL R23, R173, -INF , !P0 ;  /* 0xff800000ad177808 */ /* 0x000fe40004000000 */
[----:B------:R-:W-:Y:S02]  /*105c0*/  LOP3.LUT R215, R215, 0xfffffffd, RZ, 0xc0, !PT ;  /* 0xfffffffdd7d77812 */ /* 0x000fe400078ec0ff */
[----:B------:R-:W-:Y:S04]  /*105d0*/  ISETP.GT.AND P0, PT, R0, 0x10, !P1 ;  /* 0x000000100000780c */ /* 0x000fe80004f04270 */
[----:B------:R-:W-:Y:S03]  /*105e0*/  ISETP.LT.OR P0, PT, R3, 0x11, P0 ;  /* 0x000000110300780c */ /* 0x000fe60000701670 */
[----:B------:R-:W-:Y:S02]  /*105f0*/  @P1 LOP3.LUT R215, R215, 0x2, RZ, 0xfc, !PT ;  /* 0x00000002d7d71812 */ /* 0x000fe400078efcff */
[----:B------:R-:W-:Y:S02]  /*10600*/  ISETP.GE.AND P1, PT, R2, 0x12, PT ;  /* 0x000000120200780c */ /* 0x000fe40003f26270 */
[----:B-1----:R-:W-:Y:S02]  /*10610*/  FSEL R22, R172, -INF , !P0 ;  /* 0xff800000ac167808 */ /* 0x002fe40004000000 */
[C---:B------:R-:W-:Y:S02]  /*10620*/  ISETP.GT.AND P0, PT, R0.reuse, 0x11, !P1 ;  /* 0x000000110000780c */ /* 0x040fe40004f04270 */
[----:B------:R-:W-:Y:S02]  /*10630*/  LOP3.LUT R215, R215, 0xfffffffe, RZ, 0xc0, !PT ;  /* 0xfffffffed7d77812 */ /* 0x000fe400078ec0ff */
[----:B------:R-:W-:Y:S04]  /*10640*/  ISETP.LT.OR P0, PT, R3, 0x12, P0 ;  /* 0x000000120300780c */ /* 0x000fe80000701670 */
[----:B------:R-:W-:Y:S02]  /*10650*/  FSEL R21, R21, -INF , !P0 ;  /* 0xff80000015157808 */ /* 0x000fe40004000000 */
[----:B------:R-:W-:Y:S02]  /*10660*/  ISETP.GT.AND P0, PT, R0, 0x18, !P6 ;  /* 0x000000180000780c */ /* 0x000fe40007704270 */
[----:B------:R-:W-:Y:S02]  /*10670*/  @P1 LOP3.LUT R215, R215, 0x1, RZ, 0xfc, !PT ;  /* 0x00000001d7d71812 */ /* 0x000fe400078efcff */
[----:B------:R-:W-:Y:S02]  /*10680*/  ISETP.LT.OR P0, PT, R3, 0x19, P0 ;  /* 0x000000190300780c */ /* 0x000fe40000701670 */
[----:B------:R-:W-:Y:S02]  /*10690*/  ISETP.GE.AND P1, PT, R2, 0x1, PT ;  /* 0x000000010200780c */ /* 0x000fe40003f26270 */
[----:B------:R-:W-:Y:S02]  /*106a0*/  FSEL R20, R20, -INF , !P0 ;  /* 0xff80000014147808 */ /* 0x000fe40004000000 */
[C---:B------:R-:W-:Y:S02]  /*106b0*/  ISETP.GT.AND P0, PT, R0.reuse, 0x19, !P5 ;  /* 0x000000190000780c */ /* 0x040fe40006f04270 */
[----:B------:R-:W-:Y:S02]  /*106c0*/  LOP3.LUT R215, R215, 0xffffffdf, RZ, 0xc0, !PT ;  /* 0xffffffdfd7d77812 */ /* 0x000fe400078ec0ff */
        /* <DEDUP_REMOVED lines=11> */
[----:B------:R-:W-:Y:S04]  /*10780*/  ISETP.GT.AND P0, PT, R0, RZ, !P1 ;  /* 0x000000ff0000720c */ /* 0x000fe80004f04270 */
[----:B------:R-:W-:Y:S04]  /*10790*/  ISETP.LT.OR P0, PT, R3, 0x1, P0 ;  /* 0x000000010300780c */ /* 0x000fe80000701670 */
[----:B------:R-:W-:Y:S02]  /*107a0*/  FSEL R15, R178, -INF , !P0 ;  /* 0xff800000b20f7808 */ /* 0x000fe40004000000 */
[----:B------:R-:W-:Y:S11]  /*107b0*/  ISETP.GE.AND P0, PT, R2, 0x2a, PT ;  /* 0x0000002a0200780c */ /* 0x000ff60003f06270 */
[----:B------:R-:W-:Y:S02]  /*107c0*/  @!UPT UIADD3 URZ, URZ, URZ, URZ ;  /* 0x0000003f3f3ff290 */ /* 0x000fe4000fffe03f */
[----:B------:R-:W-:Y:S02]  /*107d0*/  @P0 LOP3.LUT R215, R215, 0x20, RZ, 0xfc, !PT ;  /* 0x00000020d7d70812 */ /* 0x000fe400078efcff */
[----:B------:R-:W-:Y:S02]  /*107e0*/  ISETP.GT.AND P0, PT, R0, 0x29, !P0 ;  /* 0x000000290000780c */ /* 0x000fe40004704270 */
[----:B------:R-:W1:Y:S02]  /*107f0*/  SHFL.IDX PT, R0, R7, 0x1, 0x1c1f ;  /* 0x003c1f0007007f89 */ /* 0x000e6400000e0000 */
[----:B------:R-:W-:Y:S04]  /*10800*/  ISETP.LT.OR P0, PT, R3, 0x2a, P0 ;  /* 0x0000002a0300780c */ /* 0x000fe80000701670 */
[----:B------:R-:W-:Y:S02]  /*10810*/  FSEL R3, R26, -INF , !P0 ;  /* 0xff8000001a037808 */ /* 0x000fe40004000000 */
[----:B------:R-:W-:Y:S01]  /*10820*/  ISETP.GE.AND P0, PT, R31, 0x1, PT ;  /* 0x000000011f00780c */ /* 0x000fe20003f06270 */
[--C-:B-1----:R-:W-:Y:S02]  /*10830*/  IMAD.IADD R12, R12, 0x1, R0.reuse ;  /* 0x000000010c0c7824 */ /* 0x102fe400078e0200 */
[----:B------:R-:W-:Y:S10]  /*10840*/  IMAD.IADD R7, R13, 0x1, R0 ;  /* 0x000000010d077824 */ /* 0x000ff400078e0200 */
        /* <DEDUP_REMOVED lines=14> */
.L_x_1932:
[----:B------:R-:W-:Y:S04]  /*10930*/  MOV R2, c[0x0][0x32c] ;  /* 0x0000cb0000027a02 */ /* 0x000fe80000000f00 */
[----:B------:R-:W-:Y:S11]  /*10940*/  ISETP.NE.AND P0, PT, R2, 0x1, PT ;  /* 0x000000010200780c */ /* 0x000ff60003f05270 */
[----:B------:R-:W-:Y:S02]  /*10950*/  @!UPT UIADD3 URZ, URZ, URZ, URZ ;  /* 0x0000003f3f3ff290 */ /* 0x000fe4000fffe03f */
[----:B------:R-:W-:Y:S05]  /*10960*/  @P0 IMAD.HI.U32 R2, R0, c[0x0][0x330], RZ ;  /* 0x0000cc0000020a27 */ /* 0x000fea00078e00ff */
[----:B------:R-:W-:Y:S02]  /*10970*/  @P0 SHF.R.U32.HI R0, RZ, c[0x0][0x334], R2 ;  /* 0x0000cd00ff000a19 */ /* 0x000fe40000011602 */
.L_x_1933:
[----:B------:R-:W-:Y:S05]  /*10980*/  BSYNC B0 ;  /* 0x0000000000007941 */ /* 0x000fea0003800000 */
.L_x_1931:
[----:B------:R-:W-:Y:S05]  /*10990*/  IMAD R0, R0, c[0x0][0x32c], R14 ;  /* 0x0000cb0000007a24 */ /* 0x000fea00078e020e */
[----:B------:R-:W-:Y:S02]  /*109a0*/  IMNMX R7, R7, R0, !PT ;  /* 0x0000000007077217 */ /* 0x000fe40007800200 */
[----:B------:R-:W-:Y:S04]  /*109b0*/  IADD3 R0, R0, c[0x0][0x32c], RZ ;  /* 0x0000cb0000007a10 */ /* 0x000fe80007ffe0ff */
[----:B------:R-:W-:Y:S02]  /*109c0*/  IMNMX R12, R12, R0, PT ;  /* 0x000000000c0c7217 */ /* 0x000fe40003800200 */
.L_x_1930:
        /* <DEDUP_REMOVED lines=19> */
[----:B------:R-:W-:Y:S02]  /*10b00*/  FSEL R2, R2, RZ, P0 ;  /* 0x000000ff02027208 */ /* 0x000fe40000000000 */
[----:B------:R-:W-:Y:S01]  /*10b10*/  ISETP.GT.AND P0, PT, R7, RZ, !P1 ;  /* 0x000000ff0700720c */ /* 0x000fe20004f04270 */
[----:B------:R-:W-:Y:S01]  /*10b20*/  FADD.FTZ R0, -R0, R9 ;  /* 0x0000000900007221 */ /* 0x000fe20000010100 */
[----:B------:R-:W-:Y:S01]  /*10b30*/  LOP3.LUT P1, RZ, R215, 0x20, RZ, 0xc0, !PT ;  /* 0x00000020d7ff7812 */ /* 0x000fe2000782c0ff */
[--C-:B------:R-:W-:Y:S01]  /*10b40*/  FFMA.FTZ R15, R15, c[0x0][0x2d0], -R2.reuse ;  /* 0x0000b4000f0f7a23 */ /* 0x100fe20000010802 */
[----:B------:R-:W-:Y:S01]  /*10b50*/  ISETP.LT.OR P0, PT, R12, 0x1, P0 ;  /* 0x000000010c00780c */ /* 0x000fe20000701670 */
[----:B------:R-:W-:Y:S02]  /*10b60*/  FMUL.FTZ R0, R0, c[0x0][0x2d0] ;  /* 0x0000b40000007a20 */ /* 0x000fe40000410000 */
[--C-:B------:R-:W-:Y:S01]  /*10b70*/  FFMA.FTZ R25, R25, c[0x0][0x2d0], -R2.reuse ;  /* 0x0000b40019197a23 */ /* 0x100fe20000010802 */
[----:B------:R-:W-:Y:S01]  /*10b80*/  FSEL R9, R189, -INF , !P0 ;  /* 0xff800000bd097808 */ /* 0x000fe20004000000 */
[----:B------:R-:W-:Y:S01]  /*10b90*/  MUFU.EX2 R15, R15 ;  /* 0x0000000f000f7308 */ /* 0x000fe20000000800 */
[----:B------:R-:W-:Y:S01]  /*10ba0*/  LOP3.LUT P0, RZ, R215, 0x10, RZ, 0xc0, !PT ;  /* 0x00000010d7ff7812 */ /* 0x000fe2000780c0ff */
[--C-:B------:R-:W-:Y:S02]  /*10bb0*/  FFMA.FTZ R186, R21, c[0x0][0x2d0], -R2.reuse ;  /* 0x0000b40015ba7a23 */ /* 0x100fe40000010802 */
[--C-:B------:R-:W-:Y:S01]  /*10bc0*/  FFMA.FTZ R184, R19, c[0x0][0x2d0], -R2.reuse ;  /* 0x0000b40013b87a23 */ /* 0x100fe20000010802 */
[----:B------:R-:W-:Y:S01]  /*10bd0*/  ISETP.GT.AND P0, PT, R7, 0x1, !P0 ;  /* 0x000000010700780c */ /* 0x000fe20004704270 */
[--C-:B------:R-:W-:Y:S02]  /*10be0*/  FFMA.FTZ R193, R18, c[0x0][0x2d0], -R2.reuse ;  /* 0x0000b40012c17a23 */ /* 0x100fe40000010802 */
[--C-:B------:R-:W-:Y:S01]  /*10bf0*/  FFMA.FTZ R192, R17, c[0x0][0x2d0], -R2.reuse ;  /* 0x0000b40011c07a23 */ /* 0x100fe20000010802 */
[----:B------:R-:W-:Y:S01]  /*10c00*/  ISETP.LT.OR P0, PT, R12, 0x2, P0 ;  /* 0x000000020c00780c */ /* 0x000fe20000701670 */
[----:B------:R-:W1:Y:S01]  /*10c10*/  MUFU.EX2 R0, R0 ;  /* 0x0000000000007308 */ /* 0x000e620000000800 */
[--C-:B------:R-:W-:Y:S02]  /*10c20*/  FFMA.FTZ R191, R16, c[0x0][0x2d0], -R2.reuse ;  /* 0x0000b40010bf7a23 */ /* 0x100fe40000010802 */
[----:B------:R-:W-:Y:S01]  /*10c30*/  FSEL R13, R188, -INF , !P0 ;  /* 0xff800000bc0d7808 */ /* 0x000fe20004000000 */
[--C-:B------:R-:W-:Y:S01]  /*10c40*/  FFMA.FTZ R187, R22, c[0x0][0x2d0], -R2.reuse ;  /* 0x0000b40016bb7a23 */ /* 0x100fe20000010802 */
[----:B------:R-:W-:Y:S01]  /*10c50*/  LOP3.LUT P0, RZ, R215, 0x8, RZ, 0xc0, !PT ;  /* 0x00000008d7ff7812 */ /* 0x000fe2000780c0ff */
[--C-:B------:R-:W-:Y:S02]  /*10c60*/  FFMA.FTZ R185, R20, c[0x0][0x2d0], -R2.reuse ;  /* 0x0000b40014b97a23 */ /* 0x100fe40000010802 */
[--C-:B------:R-:W-:Y:S01]  /*10c70*/  FFMA.FTZ R24, R24, c[0x0][0x2d0], -R2.reuse ;  /* 0x0000b40018187a23 */ /* 0x100fe20000010802 */
[----:B------:R-:W-:Y:S01]  /*10c80*/  ISETP.GT.AND P0, PT, R7, 0x8, !P0 ;  /* 0x000000080700780c */ /* 0x000fe20004704270 */
[----:B------:R-:W2:Y:S01]  /*10c90*/  MUFU.EX2 R25, R25 ;  /* 0x0000001900197308 */ /* 0x000ea20000000800 */
[--C-:B------:R-:W-:Y:S02]  /*10ca0*/  FFMA.FTZ R23, R23, c[0x0][0x2d0], -R2.reuse ;  /* 0x0000b40017177a23 */ /* 0x100fe40000010802 */
[----:B------:R-:W-:Y:S01]  /*10cb0*/  ISETP.LT.OR P0, PT, R12, 0x9, P0 ;  /* 0x000000090c00780c */ /* 0x000fe20000701670 */
[----:B------:R-:W-:Y:S03]  /*10cc0*/  FFMA.FTZ R190, R3, c[0x0][0x2d0], -R2 ;  /* 0x0000b40003be7a23 */ /* 0x000fe60000010802 */
[----:B------:R-:W-:Y:S02]  /*10cd0*/  FSEL R14, R183, -INF , !P0 ;  /* 0xff800000b70e7808 */ /* 0x000fe40004000000 */
[----:B------:R-:W-:Y:S01]  /*10ce0*/  LOP3.LUT P0, RZ, R215, 0x4, RZ, 0xc0, !PT ;  /* 0x00000004d7ff7812 */ /* 0x000fe2000780c0ff */
[----:B------:R-:W-:Y:S03]  /*10cf0*/  MUFU.EX2 R24, R24 ;  /* 0x0000001800187308 */ /* 0x000fe60000000800 */
[----:B------:R-:W-:Y:S01]  /*10d00*/  ISETP.GT.AND P0, PT, R7, 0x9, !P0 ;  /* 0x000000090700780c */ /* 0x000fe20004704270 */
[C---:B-1----:R-:W-:Y:S02]  /*10d10*/  FFMA.FTZ R2, R0.reuse, R229, R15 ;  /* 0x000000e500027223 */ /* 0x042fe4000001000f */
[----:B------:R-:W-:Y:S01]  /*10d20*/  FMUL.FTZ R16, R0, R164 ;  /* 0x000000a400107220 */ /* 0x000fe20000410000 */
[----:B------:R-:W-:Y:S01]  /*10d30*/  ISETP.LT.OR P0, PT, R12, 0xa, P0 ;  /* 0x0000000a0c00780c */ /* 0x000fe20000701670 */
[----:B------:R-:W-:Y:S02]  /*10d40*/  FMUL.FTZ R17, R0, R165 ;  /* 0x000000a500117220 */ /* 0x000fe40000410000 */
[----:B------:R-:W1:Y:S01]  /*10d50*/  MUFU.EX2 R23, R23 ;  /* 0x0000001700177308 */ /* 0x000e620000000800 */
[----:B------:R-:W-:Y:S01]  /*10d60*/  FSEL R175, R182, -INF , !P0 ;  /* 0xff800000b6af7808 */ /* 0x000fe20004000000 */
[C---:B------:R-:W-:Y:S01]  /*10d70*/  FMUL.FTZ R32, R0.reuse, R148 ;  /* 0x0000009400207220 */ /* 0x040fe20000410000 */
[----:B------:R-:W-:Y:S01]  /*10d80*/  LOP3.LUT P0, RZ, R215, 0x2, RZ, 0xc0, !PT ;  /* 0x00000002d7ff7812 */ /* 0x000fe2000780c0ff */
[C---:B------:R-:W-:Y:S01]  /*10d90*/  FMUL.FTZ R33, R0.reuse, R149 ;  /* 0x0000009500217220 */ /* 0x040fe20000410000 */
[----:B--2---:R-:W-:Y:S01]  /*10da0*/  F2FP.BF16.PACK_AB R172, R25, R15 ;  /* 0x0000000f19ac723e */ /* 0x004fe200000010ff */
[C---:B------:R-:W-:Y:S01]  /*10db0*/  FMUL.FTZ R20, R0.reuse, R160 ;  /* 0x000000a000147220 */ /* 0x040fe20000410000 */
[----:B------:R-:W-:Y:S01]  /*10dc0*/  ISETP.GT.AND P0, PT, R7, 0x10, !P0 ;  /* 0x000000100700780c */ /* 0x000fe20004704270 */
[C---:B------:R-:W-:Y:S02]  /*10dd0*/  FMUL.FTZ R21, R0.reuse, R161 ;  /* 0x000000a100157220 */ /* 0x040fe40000410000 */
[----:B------:R-:W-:Y:S01]  /*10de0*/  FMUL.FTZ R36, R0, R36 ;  /* 0x0000002400247220 */ /* 0x000fe20000410000 */
[----:B------:R-:W-:Y:S01]  /*10df0*/  ISETP.LT.OR P0, PT, R12, 0x11, P0 ;  /* 0x000000110c00780c */ /* 0x000fe20000701670 */
[C---:B------:R-:W-:Y:S01]  /*10e00*/  FMUL.FTZ R37, R0.reuse, R37 ;  /* 0x0000002500257220 */ /* 0x040fe20000410000 */
[----:B------:R-:W-:Y:S01]  /*10e10*/  MUFU.EX2 R185, R185 ;  /* 0x000000b900b97308 */ /* 0x000fe20000000800 */
[C---:B------:R-:W-:Y:S01]  /*10e20*/  FMUL.FTZ R40, R0.reuse, R40 ;  /* 0x0000002800287220 */ /* 0x040fe20000410000 */
[----:B------:R-:W-:Y:S01]  /*10e30*/  FSEL R181, R181, -INF , !P0 ;  /* 0xff800000b5b57808 */ /* 0x000fe20004000000 */
[C---:B------:R-:W-:Y:S01]  /*10e40*/  FMUL.FTZ R41, R0.reuse, R41 ;  /* 0x0000002900297220 */ /* 0x040fe20000410000 */
[----:B------:R-:W-:Y:S01]  /*10e50*/  LOP3.LUT P0, RZ, R215, 0x1, RZ, 0xc0, !PT ;  /* 0x00000001d7ff7812 */ /* 0x000fe2000780c0ff */
[C---:B------:R-:W-:Y:S02]  /*10e60*/  FMUL.FTZ R44, R0.reuse, R44 ;  /* 0x0000002c002c7220 */ /* 0x040fe40000410000 */
[C---:B------:R-:W-:Y:S01]  /*10e70*/  FMUL.FTZ R45, R0.reuse, R45 ;  /* 0x0000002d002d7220 */ /* 0x040fe20000410000 */
[C---:B------:R-:W-:Y:S01]  /*10e80*/  ISETP.GT.AND P0, PT, R7.reuse, 0x11, !P0 ;  /* 0x000000110700780c */ /* 0x040fe20004704270 */
[C---:B------:R-:W-:Y:S01]  /*10e90*/  FMUL.FTZ R48, R0.reuse, R48 ;  /* 0x0000003000307220 */ /* 0x040fe20000410000 */
[----:B------:R-:W-:Y:S01]  /*10ea0*/  MUFU.EX2 R184, R184 ;  /* 0x000000b800b87308 */ /* 0x000fe20000000800 */
[----:B------:R-:W-:Y:S01]  /*10eb0*/  FMUL.FTZ R49, R0, R49 ;  /* 0x0000003100317220 */ /* 0x000fe20000410000 */
[----:B------:R-:W-:Y:S01]  /*10ec0*/  ISETP.LT.OR P0, PT, R12, 0x12, P0 ;  /* 0x000000120c00780c */ /* 0x000fe20000701670 */
[C---:B------:R-:W-:Y:S02]  /*10ed0*/  FMUL.FTZ R52, R0.reuse, R52 ;  /* 0x0000003400347220 */ /* 0x040fe40000410000 */
[----:B------:R-:W-:Y:S01]  /*10ee0*/  FMUL.FTZ R53, R0, R53 ;  /* 0x0000003500357220 */ /* 0x000fe20000410000 */
[----:B------:R-:W-:Y:S01]  /*10ef0*/  FSEL R180, R180, -INF , !P0 ;  /* 0xff800000b4b47808 */ /* 0x000fe20004000000 */
[C---:B------:R-:W-:Y:S01]  /*10f00*/  FMUL.FTZ R56, R0.reuse, R56 ;  /* 0x0000003800387220 */ /* 0x040fe20000410000 */
[----:B------:R-:W-:Y:S01]  /*10f10*/  ISETP.GT.AND P0, PT, R7, 0x18, !P6 ;  /* 0x000000180700780c */ /* 0x000fe20007704270 */
[C---:B------:R-:W-:Y:S02]  /*10f20*/  FMUL.FTZ R57, R0.reuse, R57 ;  /* 0x0000003900397220 */ /* 0x040fe40000410000 */
[----:B------:R-:W-:Y:S01]  /*10f30*/  FMUL.FTZ R60, R0, R60 ;  /* 0x0000003c003c7220 */ /* 0x000fe20000410000 */
[----:B------:R-:W-:Y:S01]  /*10f40*/  ISETP.LT.OR P0, PT, R12, 0x19, P0 ;  /* 0x000000190c00780c */ /* 0x000fe20000701670 */
[C---:B------:R-:W-:Y:S02]  /*10f50*/  FMUL.FTZ R61, R0.reuse, R61 ;  /* 0x0000003d003d7220 */ /* 0x040fe40000410000 */
[C---:B------:R-:W-:Y:S01]  /*10f60*/  FMUL.FTZ R64, R0.reuse, R64 ;  /* 0x0000004000407220 */ /* 0x040fe20000410000 */
[----:B------:R-:W-:Y:S01]  /*10f70*/  FSEL R179, R179, -INF , !P0 ;  /* 0xff800000b3b37808 */ /* 0x000fe20004000000 */
[C---:B------:R-:W-:Y:S01]  /*10f80*/  FMUL.FTZ R65, R0.reuse, R65 ;  /* 0x0000004100417220 */ /* 0x040fe20000410000 */
[C---:B------:R-:W-:Y:S01]  /*10f90*/  ISETP.GT.AND P0, PT, R7.reuse, 0x19, !P5 ;  /* 0x000000190700780c */ /* 0x040fe20006f04270 */
[C---:B------:R-:W-:Y:S02]  /*10fa0*/  FMUL.FTZ R68, R0.reuse, R68 ;  /* 0x0000004400447220 */ /* 0x040fe40000410000 */
[----:B------:R-:W-:Y:S01]  /*10fb0*/  FMUL.FTZ R69, R0, R69 ;  /* 0x0000004500457220 */ /* 0x000fe20000410000 */
[----:B------:R-:W-:Y:S01]  /*10fc0*/  ISETP.LT.OR P0, PT, R12, 0x1a, P0 ;  /* 0x0000001a0c00780c */ /* 0x000fe20000701670 */
[C---:B------:R-:W-:Y:S02]  /*10fd0*/  FMUL.FTZ R72, R0.reuse, R72 ;  /* 0x0000004800487220 */ /* 0x040fe40000410000 */
[----:B------:R-:W-:Y:S01]  /*10fe0*/  FMUL.FTZ R73, R0, R73 ;  /* 0x0000004900497220 */ /* 0x000fe20000410000 */
[----:B------:R-:W-:Y:S01]  /*10ff0*/  FSEL R176, R174, -INF , !P0 ;  /* 0xff800000aeb07808 */ /* 0x000fe20004000000 */
[C---:B------:R-:W-:Y:S01]  /*11000*/  FMUL.FTZ R76, R0.reuse, R76 ;  /* 0x0000004c004c7220 */ /* 0x040fe20000410000 */
[----:B------:R-:W-:Y:S01]  /*11010*/  ISETP.GT.AND P0, PT, R7, 0x20, !P4 ;  /* 0x000000200700780c */ /* 0x000fe20006704270 */
[C---:B------:R-:W-:Y:S01]  /*11020*/  FMUL.FTZ R77, R0.reuse, R77 ;  /* 0x0000004d004d7220 */ /* 0x040fe20000410000 */
[----:B-1----:R-:W-:Y:S01]  /*11030*/  F2FP.BF16.PACK_AB R174, R23, R24 ;  /* 0x0000001817ae723e */ /* 0x002fe200000010ff */
        /* <DEDUP_REMOVED lines=26> */
[----:B------:R-:W-:Y:S01]  /*111e0*/  FADD.FTZ R12, R25, R2 ;  /* 0x00000002190c7221 */ /* 0x000fe20000010000 */
[----:B------:R-:W-:Y:S01]  /*111f0*/  FMNMX.FTZ R2, R9, R8, !PT ;  /* 0x0000000809027209 */ /* 0x000fe20007810000 */
[----:B------:R-:W-:Y:S01]  /*11200*/  FMUL.FTZ R25, R0, R157 ;  /* 0x0000009d00197220 */ /* 0x000fe20000410000 */
[----:B------:R-:W-:Y:S01]  /*11210*/  FSEL R7, R27, -INF , !P0 ;  /* 0xff8000001b077808 */ /* 0x000fe20004000000 */
[----:B------:R-:W-:Y:S01]  /*11220*/  FADD.FTZ R12, R24, R12 ;  /* 0x0000000c180c7221 */ /* 0x000fe20000010000 */
        /* <DEDUP_REMOVED lines=19> */
[----:B------:R-:W-:Y:S01]  /*11360*/  FMUL.FTZ R128, R0, R128 ;  /* 0x0000008000807220 */ /* 0x000fe20000410000 */
[----:B------:R-:W-:Y:S01]  /*11370*/  FMNMX.FTZ R2, R176, R2, !PT ;  /* 0x00000002b0027209 */ /* 0x000fe20007810000 */
[C---:B------:R-:W-:Y:S02]  /*11380*/  FMUL.FTZ R129, R0.reuse, R129 ;  /* 0x0000008100817220 */ /* 0x040fe40000410000 */
[----:B------:R-:W-:Y:S01]  /*11390*/  FADD.FTZ R183, R23, R12 ;  /* 0x0000000c17b77221 */ /* 0x000fe20000010000 */
[----:B------:R-:W-:Y:S01]  /*113a0*/  FMNMX.FTZ R2, R177, R2, !PT ;  /* 0x00000002b1027209 */ /* 0x000fe20007810000 */
[C---:B------:R-:W-:Y:S02]  /*113b0*/  FMUL.FTZ R12, R0.reuse, R168 ;  /* 0x000000a8000c7220 */ /* 0x040fe40000410000 */
[----:B------:R-:W-:Y:S01]  /*113c0*/  FMUL.FTZ R132, R0, R132 ;  /* 0x0000008400847220 */ /* 0x000fe20000410000 */
[----:B------:R-:W-:Y:S01]  /*113d0*/  FMNMX.FTZ R2, R178, R2, !PT ;  /* 0x00000002b2027209 */ /* 0x000fe20007810000 */
[C---:B------:R-:W-:Y:S02]  /*113e0*/  FMUL.FTZ R133, R0.reuse, R133 ;  /* 0x0000008500857220 */ /* 0x040fe40000410000 */
[----:B------:R-:W-:Y:S01]  /*113f0*/  FMUL.FTZ R136, R0, R136 ;  /* 0x0000008800887220 */ /* 0x000fe20000410000 */
[----:B------:R-:W-:Y:S01]  /*11400*/  FMNMX.FTZ R2, R182, R2, !PT ;  /* 0x00000002b6027209 */ /* 0x000fe20007810000 */
[----:B------:R-:W-:Y:S03]  /*11410*/  FMUL.FTZ R137, R0, R137 ;  /* 0x0000008900897220 */ /* 0x000fe60000410000 */
        /* <DEDUP_REMOVED lines=11> */
[----:B------:R-:W-:Y:S01]  /*114d0*/  ISETP.GT.AND P0, PT, R221, R195, PT ;  /* 0x000000c3dd00720c */ /* 0x000fe20003f04270 */
[----:B------:R-:W1:Y:S02]  /*114e0*/  MUFU.EX2 R2, R2 ;  /* 0x0000000200027308 */ /* 0x000e640000000800 */
[--C-:B------:R-:W-:Y:S02]  /*114f0*/  FFMA.FTZ R173, R9, c[0x0][0x2d0], -R8.reuse ;  /* 0x0000b40009ad7a23 */ /* 0x100fe40000010808 */
[--C-:B------:R-:W-:Y:S02]  /*11500*/  FFMA.FTZ R9, R13, c[0x0][0x2d0], -R8.reuse ;  /* 0x0000b4000d097a23 */ /* 0x100fe40000010808 */
[----:B------:R-:W-:Y:S02]  /*11510*/  FMUL.FTZ R13, R0, R169 ;  /* 0x000000a9000d7220 */ /* 0x000fe40000410000 */
[--C-:B------:R-:W-:Y:S02]  /*11520*/  FFMA.FTZ R0, R14, c[0x0][0x2d0], -R8.reuse ;  /* 0x0000b4000e007a23 */ /* 0x100fe40000010808 */
[----:B------:R-:W-:Y:S10]  /*11530*/  MUFU.EX2 R161, R9 ;  /* 0x0000000900a17308 */ /* 0x000ff40000000800 */
[----:B------:R-:W2:Y:S01]  /*11540*/  MUFU.EX2 R173, R173 ;  /* 0x000000ad00ad7308 */ /* 0x000ea20000000800 */
[C---:B-1----:R-:W-:Y:S02]  /*11550*/  FMUL.FTZ R27, R2.reuse, R159 ;  /* 0x0000009f021b7220 */ /* 0x042fe40000410000 */
[C---:B------:R-:W-:Y:S02]  /*11560*/  FMUL.FTZ R34, R2.reuse, R150 ;  /* 0x0000009602227220 */ /* 0x040fe40000410000 */
[C---:B------:R-:W-:Y:S05]  /*11570*/  FMUL.FTZ R35, R2.reuse, R151 ;  /* 0x0000009702237220 */ /* 0x040fea0000410000 */
[----:B------:R1:W-:Y:S01]  /*11580*/  MUFU.EX2 R159, R0 ;  /* 0x00000000009f7308 */ /* 0x0003e20000000800 */
[----:B------:R-:W3:Y:S01]  /*11590*/  LDSM.16.MT88.4 R148, [R147] ;  /* 0x000000009394783b */ /* 0x000ee20000004200 */
[C---:B------:R-:W-:Y:S02]  /*115a0*/  FMUL.FTZ R26, R2.reuse, R158 ;  /* 0x0000009e021a7220 */ /* 0x040fe40000410000 */
[C---:B------:R-:W-:Y:S02]  /*115b0*/  FMUL.FTZ R14, R2.reuse, R170 ;  /* 0x000000aa020e7220 */ /* 0x040fe40000410000 */
[C---:B------:R-:W-:Y:S02]  /*115c0*/  FMUL.FTZ R15, R2.reuse, R171 ;  /* 0x000000ab020f7220 */ /* 0x040fe40000410000 */
[C---:B------:R-:W-:Y:S02]  /*115d0*/  FMUL.FTZ R18, R2.reuse, R166 ;  /* 0x000000a602127220 */ /* 0x040fe40000410000 */
[C---:B------:R-:W-:Y:S02]  /*115e0*/  FMUL.FTZ R19, R2.reuse, R167 ;  /* 0x000000a702137220 */ /* 0x040fe40000410000 */
[C---:B------:R-:W-:Y:S01]  /*115f0*/  FMUL.FTZ R22, R2.reuse, R162 ;  /* 0x000000a202167220 */ /* 0x040fe20000410000 */
[----:B------:R-:W-:Y:S01]  /*11600*/  LDSM.16.MT88.4 R164, [R147+0x1000] ;  /* 0x0010000093a4783b */ /* 0x000fe20000004200 */
[C---:B--2---:R-:W-:Y:S01]  /*11610*/  FFMA.FTZ R157, R2.reuse, R230, R173 ;  /* 0x000000e6029d7223 */ /* 0x044fe200000100ad */
[----:B------:R-:W-:Y:S01]  /*11620*/  F2FP.BF16.PACK_AB R173, R161, R173 ;  /* 0x000000ada1ad723e */ /* 0x000fe200000010ff */
[C---:B------:R-:W-:Y:S02]  /*11630*/  FMUL.FTZ R23, R2.reuse, R163 ;  /* 0x000000a302177220 */ /* 0x040fe40000410000 */
[C---:B------:R-:W-:Y:S02]  /*11640*/  FMUL.FTZ R30, R2.reuse, R154 ;  /* 0x0000009a021e7220 */ /* 0x040fe40000410000 */
[C---:B------:R-:W-:Y:S02]  /*11650*/  FMUL.FTZ R31, R2.reuse, R155 ;  /* 0x0000009b021f7220 */ /* 0x040fe40000410000 */
[C---:B------:R-:W-:Y:S01]  /*11660*/  FMUL.FTZ R38, R2.reuse, R38 ;  /* 0x0000002602267220 */ /* 0x040fe20000410000 */
[----:B------:R-:W-:Y:S01]  /*11670*/  LDSM.16.MT88.4 R152, [R147+0x800] ;  /* 0x000800009398783b */ /* 0x000fe20000004200 */
        /* <DEDUP_REMOVED lines=16> */
[----:B------:R-:W-:Y:S02]  /*11780*/  FADD.FTZ R157, R161, R157 ;  /* 0x0000009da19d7221 */ /* 0x000fe40000010000 */
[C---:B------:R-:W-:Y:S02]  /*11790*/  FMUL.FTZ R66, R2.reuse, R66 ;  /* 0x0000004202427220 */ /* 0x040fe40000410000 */
[C---:B------:R-:W-:Y:S02]  /*117a0*/  FMUL.FTZ R67, R2.reuse, R67 ;  /* 0x0000004302437220 */ /* 0x040fe40000410000 */
[C---:B---3--:R-:W-:Y:S05]  /*117b0*/  HMMA.16816.F32.BF16 R12, R172.reuse, R148, R12 ;  /* 0x00000094ac0c723c */ /* 0x048fea000004180c */
        /* <DEDUP_REMOVED lines=37> */
[--C-:B------:R-:W-:Y:S02]  /*11a10*/  FFMA.FTZ R0, R181, c[0x0][0x2d0], -R8.reuse ;  /* 0x0000b400b5007a23 */ /* 0x100fe40000010808 */
[C---:B------:R-:W-:Y:S01]  /*11a20*/  FMUL.FTZ R134, R2.reuse, R134 ;  /* 0x0000008602867220 */ /* 0x040fe20000410000 */
[----:B------:R-:W-:Y:S01]  /*11a30*/  MUFU.EX2 R181, R192 ;  /* 0x000000c000b57308 */ /* 0x000fe20000000800 */
[C---:B------:R-:W-:Y:S02]  /*11a40*/  FMUL.FTZ R135, R2.reuse, R135 ;  /* 0x0000008702877220 */ /* 0x040fe40000410000 */
[C---:B------:R-:W-:Y:S02]  /*11a50*/  FMUL.FTZ R138, R2.reuse, R138 ;  /* 0x0000008a028a7220 */ /* 0x040fe40000410000 */
[----:B------:R-:W-:Y:S05]  /*11a60*/  FMUL.FTZ R139, R2, R139 ;  /* 0x0000008b028b7220 */ /* 0x000fea0000410000 */
[----:B------:R2:W-:Y:S01]  /*11a70*/  MUFU.EX2 R162, R0 ;  /* 0x0000000000a27308 */ /* 0x0005e20000000800 */
[C---:B-1----:R-:W-:Y:S09]  /*11a80*/  HMMA.16816.F32.BF16 R28, R172.reuse, R148, R28 ;  /* 0x00000094ac1c723c */ /* 0x042ff2000004181c */
[----:B------:R-:W1:Y:S01]  /*11a90*/  MUFU.EX2 R2, R187 ;  /* 0x000000bb00027308 */ /* 0x000e620000000800 */
[C---:B------:R-:W-:Y:S01]  /*11aa0*/  HMMA.16816.F32.BF16 R32, R172.reuse, R150, R32 ;  /* 0x00000096ac20723c */ /* 0x040fe20000041820 */
[----:B------:R-:W3:Y:S02]  /*11ab0*/  LDSM.16.MT88.4 R148, [R197] ;  /* 0x00000000c594783b */ /* 0x000ee40000004200 */
[--C-:B--2---:R-:W-:Y:S06]  /*11ac0*/  FFMA.FTZ R0, R180, c[0x0][0x2d0], -R8.reuse ;  /* 0x0000b400b4007a23 */ /* 0x104fec0000010808 */
[----:B------:R-:W-:Y:S10]  /*11ad0*/  MUFU.EX2 R180, R193 ;  /* 0x000000c100b47308 */ /* 0x000ff40000000800 */
[----:B------:R2:W4:Y:S01]  /*11ae0*/  MUFU.EX2 R160, R0 ;  /* 0x0000000000a07308 */ /* 0x0005220000000800 */
[C---:B---3--:R-:W-:Y:S03]  /*11af0*/  HMMA.16816.F32.BF16 R36, R172.reuse, R148, R36 ;  /* 0x00000094ac24723c */ /* 0x048fe60000041824 */
[--C-:B--2---:R-:W-:Y:S05]  /*11b00*/  FFMA.FTZ R0, R179, c[0x0][0x2d0], -R8.reuse ;  /* 0x0000b400b3007a23 */ /* 0x104fea0000010808 */
[C---:B------:R-:W-:Y:S01]  /*11b10*/  HMMA.16816.F32.BF16 R40, R172.reuse, R150, R40 ;  /* 0x00000096ac28723c */ /* 0x040fe20000041828 */
[----:B------:R-:W2:Y:S01]  /*11b20*/  LDSM.16.MT88.4 R148, [R147+0x1800] ;  /* 0x001800009394783b */ /* 0x000ea20000004200 */
[----:B------:R3:W-:Y:S02]  /*11b30*/  MUFU.EX2 R9, R0 ;  /* 0x0000000000097308 */ /* 0x0007e40000000800 */
[----:B---3--:R-:W-:Y:S08]  /*11b40*/  FFMA.FTZ R0, R176, c[0x0][0x2d0], -R8 ;  /* 0x0000b400b0007a23 */ /* 0x008ff00000010808 */
[----:B------:R1:W3:Y:S01]  /*11b50*/  MUFU.EX2 R179, R0 ;  /* 0x0000000000b37308 */ /* 0x0002e20000000800 */
[C---:B--2---:R-:W-:Y:S08]  /*11b60*/  HMMA.16816.F32.BF16 R44, R172.reuse, R148, R44 ;  /* 0x00000094ac2c723c */ /* 0x044ff0000004182c */
[C---:B------:R-:W-:Y:S01]  /*11b70*/  HMMA.16816.F32.BF16 R48, R172.reuse, R150, R48 ;  /* 0x00000096ac30723c */ /* 0x040fe20000041830 */
[----:B------:R-:W2:Y:S03]  /*11b80*/  LDSM.16.MT88.4 R148, [R196+0x1800] ;  /* 0x00180000c494783b */ /* 0x000ea60000004200 */
[----:B-1----:R-:W-:Y:S02]  /*11b90*/  FADD.FTZ R0, R2, R183 ;  /* 0x000000b702007221 */ /* 0x002fe40000010000 */
[----:B------:R-:W1:Y:S02]  /*11ba0*/  MUFU.EX2 R183, R191 ;  /* 0x000000bf00b77308 */ /* 0x000e640000000800 */
[C---:B------:R-:W-:Y:S04]  /*11bb0*/  FADD.FTZ R161, R156.reuse, R0 ;  /* 0x000000009ca17221 */ /* 0x040fe80000010000 */
        /* <DEDUP_REMOVED lines=34> */
[----:B----4-:R-:W-:Y:S01]  /*11de0*/  F2FP.BF16.PACK_AB R149, R160, R162 ;  /* 0x000000a2a095723e */ /* 0x010fe200000010ff */
[----:B------:R-:W-:Y:S02]  /*11df0*/  FADD.FTZ R2, R158, R0 ;  /* 0x000000009e027221 */ /* 0x000fe40000010000 */
[----:B------:R-:W-:Y:S01]  /*11e00*/  F2FP.BF16.PACK_AB R150, R184, R185 ;  /* 0x000000b9b896723e */ /* 0x000fe200000010ff */
[----:B------:R-:W-:Y:S01]  /*11e10*/  LDSM.16.MT88.4 R156, [R197+0x5000] ;  /* 0x00500000c59c783b */ /* 0x000fe20000004200 */
[----:B---3--:R-:W-:Y:S03]  /*11e20*/  F2FP.BF16.PACK_AB R151, R179, R9 ;  /* 0x00000009b397723e */ /* 0x008fe600000010ff */
[----:B------:R-:W-:Y:S01]  /*11e30*/  F2FP.BF16.PACK_AB R172, R181, R180 ;  /* 0x000000b4b5ac723e */ /* 0x000fe200000010ff */
[----:B------:R-:W-:Y:S01]  /*11e40*/  FADD.FTZ R2, R162, R2 ;  /* 0x00000002a2027221 */ /* 0x000fe20000010000 */
[----:B-1----:R-:W-:Y:S01]  /*11e50*/  F2FP.BF16.PACK_AB R174, R186, R183 ;  /* 0x000000b7baae723e */ /* 0x002fe200000010ff */
[----:B------:R-:W-:Y:S01]  /*11e60*/  FFMA.FTZ R0, R177, c[0x0][0x2d0], -R8 ;  /* 0x0000b400b1007a23 */ /* 0x000fe20000010808 */
[C---:B------:R-:W-:Y:S03]  /*11e70*/  HMMA.16816.F32.BF16 R12, R148.reuse, R152, R12 ;  /* 0x00000098940c723c */ /* 0x040fe6000004180c */
[----:B------:R1:W-:Y:S02]  /*11e80*/  MUFU.EX2 R177, R0 ;  /* 0x0000000000b17308 */ /* 0x0003e40000000800 */
[----:B------:R-:W-:Y:S03]  /*11e90*/  FADD.FTZ R2, R160, R2 ;  /* 0x00000002a0027221 */ /* 0x000fe60000010000 */
[C---:B------:R-:W-:Y:S01]  /*11ea0*/  HMMA.16816.F32.BF16 R16, R148.reuse, R154, R16 ;  /* 0x0000009a9410723c */ /* 0x040fe20000041810 */
[----:B------:R-:W2:Y:S03]  /*11eb0*/  LDSM.16.MT88.4 R152, [R196+0x800] ;  /* 0x00080000c498783b */ /* 0x000ea60000004200 */
[----:B------:R-:W-:Y:S01]  /*11ec0*/  FADD.FTZ R2, R9, R2 ;  /* 0x0000000209027221 */ /* 0x000fe20000010000 */
[----:B------:R-:W-:Y:S03]  /*11ed0*/  MOV R9, R4 ;  /* 0x0000000400097202 */ /* 0x000fe60000000f00 */
[----:B------:R-:W-:Y:S04]  /*11ee0*/  FADD.FTZ R2, R179, R2 ;  /* 0x00000002b3027221 */ /* 0x000fe80000010000 */
[--C-:B-1----:R-:W-:Y:S04]  /*11ef0*/  FFMA.FTZ R0, R178, c[0x0][0x2d0], -R8.reuse ;  /* 0x0000b400b2007a23 */ /* 0x102fe80000010808 */
[----:B------:R-:W1:Y:S01]  /*11f00*/  MUFU.EX2 R178, R0 ;  /* 0x0000000000b27308 */ /* 0x000e620000000800 */
[C---:B--2---:R-:W-:Y:S03]  /*11f10*/  HMMA.16816.F32.BF16 R20, R148.reuse, R152, R20 ;  /* 0x000000989414723c */ /* 0x044fe60000041814 */
[----:B-1----:R-:W-:Y:S01]  /*11f20*/  F2FP.BF16.PACK_AB R173, R178, R177 ;  /* 0x000000b1b2ad723e */ /* 0x002fe200000010ff */
[--C-:B------:R-:W-:Y:S04]  /*11f30*/  FFMA.FTZ R0, R182, c[0x0][0x2d0], -R8.reuse ;  /* 0x0000b400b6007a23 */ /* 0x100fe80000010808 */
[C---:B------:R-:W-:Y:S01]  /*11f40*/  HMMA.16816.F32.BF16 R24, R148.reuse, R154, R24 ;  /* 0x0000009a9418723c */ /* 0x040fe20000041818 */
[----:B------:R-:W1:Y:S01]  /*11f50*/  LDSM.16.MT88.4 R152, [R198+0x800] ;  /* 0x00080000c698783b */ /* 0x000e620000004200 */
[----:B------:R2:W-:Y:S02]  /*11f60*/  MUFU.EX2 R176, R0 ;  /* 0x0000000000b07308 */ /* 0x0005e40000000800 */
[----:B------:R-:W-:Y:S02]  /*11f70*/  FFMA.FTZ R8, R7, c[0x0][0x2d0], -R8 ;  /* 0x0000b40007087a23 */ /* 0x000fe40000010808 */
[----:B------:R-:W-:Y:S06]  /*11f80*/  FADD.FTZ R7, R177, R2 ;  /* 0x00000002b1077221 */ /* 0x000fec0000010000 */
[----:B------:R-:W3:Y:S01]  /*11f90*/  MUFU.EX2 R8, R8 ;  /* 0x0000000800087308 */ /* 0x000ee20000000800 */
[----:B--2---:R-:W-:Y:S04]  /*11fa0*/  FADD.FTZ R0, R185, R161 ;  /* 0x000000a1b9007221 */ /* 0x004fe80000010000 */
[----:B------:R-:W-:Y:S04]  /*11fb0*/  FADD.FTZ R0, R184, R0 ;  /* 0x00000000b8007221 */ /* 0x000fe80000010000 */
[----:B------:R-:W-:Y:S01]  /*11fc0*/  FADD.FTZ R0, R180, R0 ;  /* 0x00000000b4007221 */ /* 0x000fe20000010000 */
[----:B---3--:R-:W-:Y:S03]  /*11fd0*/  F2FP.BF16.PACK_AB R175, R8, R176 ;  /* 0x000000b008af723e */ /* 0x008fe600000010ff */
[----:B------:R-:W-:Y:S01]  /*11fe0*/  FADD.FTZ R2, R181, R0 ;  /* 0x00000000b5027221 */ /* 0x000fe20000010000 */
[C---:B-1----:R-:W-:Y:S03]  /*11ff0*/  HMMA.16816.F32.BF16 R28, R148.reuse, R152, R28 ;  /* 0x00000098941c723c */ /* 0x042fe6000004181c */
[----:B------:R-:W-:Y:S02]  /*12000*/  FADD.FTZ R0, R178, R7 ;  /* 0x00000007b2007221 */ /* 0x000fe40000010000 */
[----:B------:R-:W-:Y:S02]  /*12010*/  FADD.FTZ R2, R183, R2 ;  /* 0x00000002b7027221 */ /* 0x000fe40000010000 */
[----:B------:R-:W-:Y:S01]  /*12020*/  FADD.FTZ R0, R176, R0 ;  /* 0x00000000b0007221 */ /* 0x000fe20000010000 */
[C---:B------:R-:W-:Y:S01]  /*12030*/  HMMA.16816.F32.BF16 R32, R148.reuse, R154, R32 ;  /* 0x0000009a9420723c */ /* 0x040fe20000041820 */
[----:B------:R-:W1:Y:S03]  /*12040*/  LDSM.16.MT88.4 R152, [R197+0x800] ;  /* 0x00080000c598783b */ /* 0x000e660000004200 */
[----:B------:R-:W-:Y:S01]  /*12050*/  FADD.FTZ R230, R8, R0 ;  /* 0x0000000008e67221 */ /* 0x000fe20000010000 */
[----:B------:R-:W-:Y:S01]  /*12060*/  IADD3 R0, R221, -0x1, RZ ;  /* 0xffffffffdd007810 */ /* 0x000fe20007ffe0ff */
[----:B------:R-:W-:Y:S01]  /*12070*/  FADD.FTZ R229, R186, R2 ;  /* 0x00000002bae57221 */ /* 0x000fe20000010000 */
[----:B------:R-:W-:Y:S02]  /*12080*/  MOV R8, R3 ;  /* 0x0000000300087202 */ /* 0x000fe40000000f00 */
[----:B------:R-:W-:Y:S01]  /*12090*/  MOV R221, R0 ;  /* 0x0000000000dd7202 */ /* 0x000fe20000000f00 */
        /* <DEDUP_REMOVED lines=85> */
[----:B------:R-:W-:Y:S06]  /*125f0*/  @!UPT UIADD3 URZ, URZ, URZ, URZ ;  /* 0x0000003f3f3ff290 */ /* 0x000fec000fffe03f */
[----:B------:R-:W-:Y:S01]  /*12600*/  IMAD.SHL.U32 R194, R194, 0x80, RZ ;  /* 0x00000080c2c27824 */ /* 0x000fe200078e00ff */
[----:B------:R-:W-:Y:S01]  /*12610*/  MOV R9, R4 ;  /* 0x0000000400097202 */ /* 0x000fe20000000f00 */
[----:B------:R-:W-:Y:S01]  /*12620*/  IMAD.MOV.U32 R8, RZ, RZ, R3 ;  /* 0x000000ffff087224 */ /* 0x000fe200078e0003 */
[----:B------:R-:W-:-:S07]  /*12630*/  MOV R221, R0 ;  /* 0x0000000000dd7202 */ /* 0x000fce0000000f00 */
.L_x_1921:
[----:B------:R-:W-:Y:S01]  /*12640*/  LOP3.LUT P0, RZ, R215, 0x40, RZ, 0xc0, !PT ;  /* 0x00000040d7ff7812 */ /* 0x000fe2000780c0ff */
[----:B------:R-:W2:Y:S01]  /*12650*/  LDL R2, [R1+0x58] ;  /* 0x0000580001027983 */ /* 0x000ea20000100800 */
[----:B------:R-:W-:-:S11]  /*12660*/  IADD3 R194, R194, 0x7f, RZ ;  /* 0x0000007fc2c27810 */ /* 0x000fd60007ffe0ff */
[----:B------:R-:W-:-:S05]  /*12670*/  @P0 IMAD.HI.U32 R0, R194, c[0x0][0x2c8], RZ ;  /* 0x0000b200c2000a27 */ /* 0x000fca00078e00ff */
[----:B------:R-:W-:Y:S02]  /*12680*/  @P0 SHF.R.U32.HI R194, RZ, c[0x0][0x2cc], R0 ;  /* 0x0000b300ffc20a19 */ /* 0x000fe40000011600 */
[----:B------:R-:W3:Y:S01]  /*12690*/  LDL R0, [R1+0x64] ;  /* 0x0000640001007983 */ /* 0x000ee20000100800 */
[----:B------:R-:W-:-:S05]  /*126a0*/  IMAD.MOV.U32 R244, RZ, RZ, c[0x0][0x32c] ;  /* 0x0000cb00fff47624 */ /* 0x000fca00078e00ff */
[----:B------:R-:W-:Y:S02]  /*126b0*/  ISETP.GE.AND P0, PT, R244, 0x1, PT ;  /* 0x00000001f400780c */ /* 0x000fe40003f06270 */
[----:B------:R-:W-:-:S11]  /*126c0*/  LOP3.LUT R215, R215, 0xffffffbf, RZ, 0xc0, !PT ;  /* 0xffffffbfd7d77812 */ /* 0x000fd600078ec0ff */
[----:B------:R-:W-:Y:S02]  /*126d0*/  @P0 LOP3.LUT R215, R215, 0x40, RZ, 0xfc, !PT ;  /* 0x00000040d7d70812 */ /* 0x000fe400078efcff */
[----:B---3--:R-:W-:-:S05]  /*126e0*/  IADD3 R194, R194, 0x1, R0 ;  /* 0x00000001c2c27810 */ /* 0x008fca0007ffe000 */
[----:B--2---:R-:W-:-:S05]  /*126f0*/  IMAD.IADD R194, R194, 0x1, -R2 ;  /* 0x00000001c2c27824 */ /* 0x004fca00078e0a02 */
[----:B------:R-:W-:Y:S01]  /*12700*/  IADD3 R2, R194, -c[0x0][0x324], RZ ;  /* 0x8000c900c2027a10 */ /* 0x000fe20007ffe0ff */
[----:B------:R-:W-:Y:S05]  /*12710*/  @!P0 BRA `(.L_x_1935) ;  /* 0x0000010000008947 */ /* 0x000fea0003800000 */
[----:B------:R-:W-:Y:S01]  /*12720*/  MOV R0, R194 ;  /* 0x000000c200007202 */ /* 0x000fe20000000f00 */
        /* <DEDUP_REMOVED lines=9> */
.L_x_1937:
[----:B------:R-:W-:-:S13]  /*127c0*/  ISETP.NE.AND P0, PT, R244, 0x1, PT ;  /* 0x00000001f400780c */ /* 0x000fda0003f05270 */
[----:B------:R-:W-:-:S05]  /*127d0*/  @P0 IMAD.HI.U32 R3, R0, c[0x0][0x330], RZ ;  /* 0x0000cc0000030a27 */ /* 0x000fca00078e00ff */
[----:B------:R-:W-:Y:S02]  /*127e0*/  @P0 SHF.R.U32.HI R0, RZ, c[0x0][0x334], R3 ;  /* 0x0000cd00ff000a19 */ /* 0x000fe40000011603 */
.L_x_1938:
[----:B------:R-:W-:Y:S05]  /*127f0*/  BSYNC B0 ;  /* 0x0000000000007941 */ /* 0x000fea0003800000 */
.L_x_1936:
[----:B------:R-:W-:-:S05]  /*12800*/  IMAD R0, R0, c[0x0][0x32c], RZ ;  /* 0x0000cb0000007a24 */ /* 0x000fca00078e02ff */
[----:B------:R-:W-:-:S04]  /*12810*/  IMNMX R2, R2, R0, !PT ;  /* 0x0000000002027217 */ /* 0x000fc80007800200 */
.L_x_1935:
[----:B------:R-:W-:-:S05]  /*12820*/  IADD3 R2, R2, 0x2f, RZ ;  /* 0x0000002f02027810 */ /* 0x000fca0007ffe0ff */
[----:B------:R-:W-:-:S05]  /*12830*/  IMAD.HI R2, R2, 0x2aaaaaab, RZ ;  /* 0x2aaaaaab02027827 */ /* 0x000fca00078e02ff */
[----:B------:R-:W-:-:S04]  /*12840*/  SHF.R.U32.HI R194, RZ, 0x1f, R2 ;  /* 0x0000001fffc27819 */ /* 0x000fc80000011602 */
[----:B------:R-:W-:-:S04]  /*12850*/  LEA.HI.SX32 R194, R2, R194, 0x1d ;  /* 0x000000c202c27211 */ /* 0x000fc800078feaff */
[----:B------:R-:W-:-:S04]  /*12860*/  IMNMX R194, R236, R194, !PT ;  /* 0x000000c2ecc27217 */ /* 0x000fc80007800200 */
[----:B------:R-:W-:-:S13]  /*12870*/  ISETP.GE.AND P0, PT, R221, R194, PT ;  /* 0x000000c2dd00720c */ /* 0x000fda0003f06270 */
[----:B------:R-:W-:Y:S05]  /*12880*/  @!P0 BRA `(.L_x_1939) ;  /* 0x00002ea000008947 */ /* 0x000fea0003800000 */
.L_x_1944:
[----:B------:R-:W-:Y:S04]  /*12890*/  DEPBAR.LE SB0, 0x0 ;  /* 0x000080000000791a */ /* 0x000fe80000000000 */
[----:B------:R-:W-:Y:S01]  /*128a0*/  WARPSYNC 0xffffffff ;  /* 0xffffffff00007948 */ /* 0x000fe20003800000 */
[----:B------:R-:W-:Y:S01]  /*128b0*/  BAR.SYNC.DEFER_BLOCKING 0x0 ;  /* 0x0000000000007b1d */ /* 0x000fe20000010000 */
[----:B------:R-:W-:Y:S01]  /*128c0*/  ISETP.GT.AND P0, PT, R236, R221, PT ;  /* 0x000000ddec00720c */ /* 0x000fe20003f04270 */
[----:B------:R-:W-:Y:S01]  /*128d0*/  IMAD.MOV.U32 R2, RZ, RZ, R9 ;  /* 0x000000ffff027224 */ /* 0x000fe200078e0009 */
        /* <DEDUP_REMOVED lines=33> */
[----:B------:R-:W-:Y:S01]  /*12af0*/  IADD3.X R4, R0, RZ, R228, P1, P0 ;  /* 0x000000ff00047210 */ /* 0x000fe20000fe04e4 */
[----:B------:R-:W-:Y:S01]  /*12b00*/  @!P2 IMAD.MOV.U32 R13, RZ, RZ, c[0x0][0x20c] ;  /* 0x00008300ff0da624 */ /* 0x000fe200078e00ff */
[C---:B-----5:R-:W-:Y:S04]  /*12b10*/  LEA R14, P0, R3.reuse, c[0x0][0x1f8], 0x1 ;  /* 0x00007e00030e7a11 */ /* 0x060fe800078008ff */
[----:B------:R-:W-:Y:S01]  /*12b20*/  LEA.HI.X R15, R3, c[0x0][0x1fc], R4, 0x1, P0 ;  /* 0x00007f00030f7a11 */ /* 0x000fe200000f0c04 */
[----:B------:R-:W-:Y:S01]  /*12b30*/  @!P2 IMAD.MOV.U32 R3, RZ, RZ, c[0x0][0x208] ;  /* 0x00008200ff03a624 */ /* 0x000fe200078e00ff */
[----:B------:R-:W-:Y:S03]  /*12b40*/  IADD3 R4, P1, P0, R12, 0x80, R226 ;  /* 0x000000800c047810 */ /* 0x000fe6000783e0e2 */
[----:B------:R5:W-:Y:S02]  /*12b50*/  LDGSTS.E.BYPASS.LTC128B.128 [R220+0x5880], [R14.64], !P6 ;  /* 0x058800000edc7fae */ /* 0x000be4000f101d4c */
[----:B-----5:R-:W-:Y:S02]  /*12b60*/  IADD3.X R15, R0, RZ, R228, P1, P0 ;  /* 0x000000ff000f7210 */ /* 0x020fe40000fe04e4 */
        /* <DEDUP_REMOVED lines=30> */
.L_x_1941:
[----:B------:R-:W-:Y:S05]  /*12d50*/  BSYNC B0 ;  /* 0x0000000000007941 */ /* 0x000fea0003800000 */
.L_x_1940:
        /* <DEDUP_REMOVED lines=175> */
[----:B------:R-:W1:Y:S10]  /*13850*/  MUFU.TANH R181, R19 ;  /* 0x0000001300b57308 */ /* 0x000e740000002400 */
[----:B------:R5:W1:Y:S10]  /*13860*/  MUFU.TANH R173, R20 ;  /* 0x0000001400ad7308 */ /* 0x000a740000002400 */
[----:B------:R1:W1:Y:S01]  /*13870*/  MUFU.TANH R172, R21 ;  /* 0x0000001500ac7308 */ /* 0x0002620000002400 */
[C---:B----4-:R-:W-:Y:S09]  /*13880*/  HMMA.16816.F32.BF16 R28, R184.reuse, R12, R28 ;  /* 0x0000000cb81c723c */ /* 0x050ff2000004181c */
[----:B------:R4:W2:Y:S01]  /*13890*/  MUFU.TANH R180, R22 ;  /* 0x0000001600b47308 */ /* 0x0008a20000002400 */
[----:B------:R-:W-:Y:S09]  /*138a0*/  HMMA.16816.F32.BF16 R32, R184, R14, R32 ;  /* 0x0000000eb820723c */ /* 0x000ff20000041820 */
[----:B------:R2:W2:Y:S05]  /*138b0*/  MUFU.TANH R175, R23 ;  /* 0x0000001700af7308 */ /* 0x0004aa0000002400 */
[----:B-----5:R-:W-:Y:S02]  /*138c0*/  FMUL.FTZ R20, R28, c[0x0][0x320] ;  /* 0x0000c8001c147a20 */ /* 0x020fe40000410000 */
[----:B------:R-:W-:Y:S02]  /*138d0*/  FMUL.FTZ R18, R29, c[0x0][0x320] ;  /* 0x0000c8001d127a20 */ /* 0x000fe40000410000 */
[----:B-1----:R-:W-:Y:S02]  /*138e0*/  FMUL.FTZ R21, R30, c[0x0][0x320] ;  /* 0x0000c8001e157a20 */ /* 0x002fe40000410000 */
[----:B------:R-:W1:Y:S01]  /*138f0*/  MUFU.TANH R20, R20 ;  /* 0x0000001400147308 */ /* 0x000e620000002400 */
[----:B----4-:R-:W-:Y:S02]  /*13900*/  FMUL.FTZ R22, R25, c[0x0][0x320] ;  /* 0x0000c80019167a20 */ /* 0x010fe40000410000 */
[----:B------:R-:W-:Y:S02]  /*13910*/  FMUL.FTZ R25, R26, c[0x0][0x320] ;  /* 0x0000c8001a197a20 */ /* 0x000fe40000410000 */
[----:B------:R-:W-:Y:S02]  /*13920*/  FMUL.FTZ R19, R31, c[0x0][0x320] ;  /* 0x0000c8001f137a20 */ /* 0x000fe40000410000 */
[----:B------:R-:W-:Y:S02]  /*13930*/  FMUL.FTZ R17, R32, c[0x0][0x320] ;  /* 0x0000c80020117a20 */ /* 0x000fe40000410000 */
[----:B------:R-:W-:Y:S01]  /*13940*/  FMUL.FTZ R16, R33, c[0x0][0x320] ;  /* 0x0000c80021107a20 */ /* 0x000fe20000410000 */
[----:B------:R-:W4:Y:S01]  /*13950*/  MUFU.TANH R22, R22 ;  /* 0x0000001600167308 */ /* 0x000f220000002400 */
[----:B--2---:R-:W-:Y:S02]  /*13960*/  FMUL.FTZ R23, R24, c[0x0][0x320] ;  /* 0x0000c80018177a20 */ /* 0x004fe40000410000 */
[----:B------:R-:W-:Y:S02]  /*13970*/  FMUL.FTZ R24, R27, c[0x0][0x320] ;  /* 0x0000c8001b187a20 */ /* 0x000fe40000410000 */
[----:B------:R-:W-:Y:S02]  /*13980*/  FMUL.FTZ R7, R34, c[0x0][0x320] ;  /* 0x0000c80022077a20 */ /* 0x000fe40000410000 */
[----:B------:R-:W-:Y:S03]  /*13990*/  FMUL.FTZ R0, R35, c[0x0][0x320] ;  /* 0x0000c80023007a20 */ /* 0x000fe60000410000 */
[----:B------:R-:W2:Y:S10]  /*139a0*/  MUFU.TANH R23, R23 ;  /* 0x0000001700177308 */ /* 0x000eb40000002400 */
        /* <DEDUP_REMOVED lines=10> */
[----:B-1234-:R-:W-:Y:S02]  /*13a50*/  IADD3 R0, R221, -0x1, RZ ;  /* 0xffffffffdd007810 */ /* 0x01efe40007ffe0ff */
        /* <DEDUP_REMOVED lines=9> */
[----:B------:R-:W-:Y:S01]  /*13af0*/  IMAD R0, R0, 0x30, RZ ;  /* 0x0000003000007824 */ /* 0x000fe200078e02ff */
[-C--:B------:R-:W-:Y:S03]  /*13b00*/  @P1 IADD3 R4, P2, R224, R12.reuse, RZ ;  /* 0x0000000ce0041210 */ /* 0x080fe60007f5e0ff */
[----:B------:R-:W-:Y:S04]  /*13b10*/  IMAD.IADD R0, R13, 0x1, R0 ;  /* 0x000000010d007824 */ /* 0x000fe800078e0200 */
        /* <DEDUP_REMOVED lines=9> */
[C---:B-1----:R-:W-:Y:S04]  /*13bb0*/  @P1 LEA R14, P2, R4.reuse, c[0x0][0x1c8], 0x1 ;  /* 0x00007200040e1a11 */ /* 0x042fe800078408ff */
[----:B------:R-:W-:Y:S02]  /*13bc0*/  @P1 LEA.HI.X R15, R4, c[0x0][0x1cc], R13, 0x1, P2 ;  /* 0x00007300040f1a11 */ /* 0x000fe400010f0c0d */
[----:B------:R-:W-:Y:S03]  /*13bd0*/  @P1 IADD3 R4, P3, P2, R12, 0x80, R224 ;  /* 0x000000800c041810 */ /* 0x000fe60007a7e0e0 */
[----:B------:R1:W-:Y:S01]  /*13be0*/  @P1 LDGSTS.E.BYPASS.LTC128B.128 [R220+0xb880], [R14.64], !P6 ;  /* 0x0b8800000edc1fae */ /* 0x0003e2000f101d4c */
[----:B------:R-:W-:Y:S02]  /*13bf0*/  @P1 IADD3.X R13, R0, RZ, R222, P3, P2 ;  /* 0x000000ff000d1210 */ /* 0x000fe40001fe44de */
[C---:B-1----:R-:W-:Y:S04]  /*13c00*/  @P1 LEA R14, P2, R4.reuse, c[0x0][0x1c8], 0x1 ;  /* 0x00007200040e1a11 */ /* 0x042fe800078408ff */
[----:B------:R-:W-:Y:S02]  /*13c10*/  @P1 LEA.HI.X R15, R4, c[0x0][0x1cc], R13, 0x1, P2 ;  /* 0x00007300040f1a11 */ /* 0x000fe400010f0c0d */
[----:B------:R-:W-:Y:S03]  /*13c20*/  @P1 IADD3 R4, P3, P2, R12, 0xc0, R224 ;  /* 0x000000c00c041810 */ /* 0x000fe60007a7e0e0 */
[----:B------:R1:W-:Y:S01]  /*13c30*/  @P1 LDGSTS.E.BYPASS.LTC128B.128 [R220+0xd080], [R14.64], !P5 ;  /* 0x0d0800000edc1fae */ /* 0x0003e2000e901d4c */
[--C-:B------:R-:W-:Y:S02]  /*13c40*/  @P1 IADD3.X R13, R0, RZ, R222.reuse, P3, P2 ;  /* 0x000000ff000d1210 */ /* 0x100fe40001fe44de */
[----:B------:R-:W-:Y:S02]  /*13c50*/  LOP3.LUT P3, RZ, R215, 0x800, RZ, 0xc0, !PT ;  /* 0x00000800d7ff7812 */ /* 0x000fe4000786c0ff */
[C---:B-1----:R-:W-:Y:S04]  /*13c60*/  @P1 LEA R14, P2, R4.reuse, c[0x0][0x1c8], 0x1 ;  /* 0x00007200040e1a11 */ /* 0x042fe800078408ff */
        /* <DEDUP_REMOVED lines=23> */
[C---:B------:R-:W-:Y:S04]  /*13de0*/  @P0 LEA R12, P1, R4.reuse, c[0x0][0x1c8], 0x1 ;  /* 0x00007200040c0a11 */ /* 0x040fe800078208ff */
[----:B------:R-:W-:Y:S05]  /*13df0*/  @P0 LEA.HI.X R13, R4, c[0x0][0x1cc], R0, 0x1, P1 ;  /* 0x00007300040d0a11 */ /* 0x000fea00008f0c00 */
[----:B------:R1:W-:Y:S04]  /*13e00*/  @P0 LDGSTS.E.BYPASS.LTC128B.128 [R223+0xf880], [R12.64], !P4 ;  /* 0x0f8800000cdf0fae */ /* 0x0003e8000e101d4c */
.L_x_1943:
[----:B--234-:R-:W-:Y:S05]  /*13e10*/  BSYNC B0 ;  /* 0x0000000000007941 */ /* 0x01cfea0003800000 */
.L_x_1942:
[----:B------:R-:W-:Y:S01]  /*13e20*/  FMNMX.FTZ R9, R179, R9, !PT ;  /* 0x00000009b3097209 */ /* 0x000fe20007810000 */
[----:B------:R-:W0:Y:S01]  /*13e30*/  LDGDEPBAR ;  /* 0x00000000000079af */ /* 0x000e220000000000 */
[C---:B------:R-:W-:Y:S02]  /*13e40*/  ISETP.GT.AND P0, PT, R221.reuse, R194, PT ;  /* 0x000000c2dd00720c */ /* 0x040fe40003f04270 */
[----:B------:R-:W-:Y:S02]  /*13e50*/  FMNMX.FTZ R9, R178, R9, !PT ;  /* 0x00000009b2097209 */ /* 0x000fe40007810000 */
[----:B------:R-:W-:Y:S02]  /*13e60*/  IADD3 R221, R221, -0x1, RZ ;  /* 0xffffffffdddd7810 */ /* 0x000fe40007ffe0ff */
[----:B------:R-:W-:Y:S04]  /*13e70*/  FMNMX.FTZ R9, R177, R9, !PT ;  /* 0x00000009b1097209 */ /* 0x000fe80007810000 */
        /* <DEDUP_REMOVED lines=17> */
[----:B------:R1:W2:Y:S01]  /*13f90*/  MUFU.EX2 R4, R0 ;  /* 0x0000000000047308 */ /* 0x0002a20000000800 */
        /* <DEDUP_REMOVED lines=11> */
[----:B------:R-:W3:Y:S01]  /*14050*/  MUFU.EX2 R13, R13 ;  /* 0x0000000d000d7308 */ /* 0x000ee20000000800 */
[----:B-1----:R-:W-:Y:S02]  /*14060*/  FFMA.FTZ R0, R176, c[0x0][0x2d0], -R2 ;  /* 0x0000b400b0007a23 */ /* 0x002fe40000010802 */
[C---:B--2---:R-:W-:Y:S02]  /*14070*/  FMUL.FTZ R32, R4.reuse, R148 ;  /* 0x0000009404207220 */ /* 0x044fe40000410000 */
[C---:B------:R-:W-:Y:S05]  /*14080*/  FMUL.FTZ R33, R4.reuse, R149 ;  /* 0x0000009504217220 */ /* 0x040fea0000410000 */
[----:B------:R1:W-:Y:S01]  /*14090*/  MUFU.EX2 R174, R0 ;  /* 0x0000000000ae7308 */ /* 0x0003e20000000800 */
[C---:B------:R-:W-:Y:S02]  /*140a0*/  FMUL.FTZ R20, R4.reuse, R160 ;  /* 0x000000a004147220 */ /* 0x040fe40000410000 */
[C---:B------:R-:W-:Y:S02]  /*140b0*/  FMUL.FTZ R16, R4.reuse, R164 ;  /* 0x000000a404107220 */ /* 0x040fe40000410000 */
[C---:B------:R-:W-:Y:S02]  /*140c0*/  FMUL.FTZ R17, R4.reuse, R165 ;  /* 0x000000a504117220 */ /* 0x040fe40000410000 */
[C---:B------:R-:W-:Y:S02]  /*140d0*/  FMUL.FTZ R28, R4.reuse, R152 ;  /* 0x00000098041c7220 */ /* 0x040fe40000410000 */
[C---:B------:R-:W-:Y:S01]  /*140e0*/  FMUL.FTZ R29, R4.reuse, R153 ;  /* 0x00000099041d7220 */ /* 0x040fe20000410000 */
[----:B------:R-:W2:Y:S01]  /*140f0*/  MUFU.EX2 R12, R12 ;  /* 0x0000000c000c7308 */ /* 0x000ea20000000800 */
[C---:B------:R-:W-:Y:S02]  /*14100*/  FMUL.FTZ R36, R4.reuse, R36 ;  /* 0x0000002404247220 */ /* 0x040fe40000410000 */
[C---:B------:R-:W-:Y:S01]  /*14110*/  FMUL.FTZ R37, R4.reuse, R37 ;  /* 0x0000002504257220 */ /* 0x040fe20000410000 */
[C---:B---3--:R-:W-:Y:S01]  /*14120*/  F2FP.BF16.PACK_AB R172, R13.reuse, R14 ;  /* 0x0000000e0dac723e */ /* 0x048fe200000010ff */
[C---:B------:R-:W-:Y:S02]  /*14130*/  FMUL.FTZ R40, R4.reuse, R40 ;  /* 0x0000002804287220 */ /* 0x040fe40000410000 */
[C---:B------:R-:W-:Y:S02]  /*14140*/  FMUL.FTZ R41, R4.reuse, R41 ;  /* 0x0000002904297220 */ /* 0x040fe40000410000 */
[C---:B------:R-:W-:Y:S02]  /*14150*/  FMUL.FTZ R44, R4.reuse, R44 ;  /* 0x0000002c042c7220 */ /* 0x040fe40000410000 */
[C---:B------:R-:W-:Y:S02]  /*14160*/  FMUL.FTZ R45, R4.reuse, R45 ;  /* 0x0000002d042d7220 */ /* 0x040fe40000410000 */
[C---:B------:R-:W-:Y:S02]  /*14170*/  FMUL.FTZ R48, R4.reuse, R48 ;  /* 0x0000003004307220 */ /* 0x040fe40000410000 */
[C---:B-1----:R-:W-:Y:S02]  /*14180*/  FFMA.FTZ R0, R4.reuse, R229, R14 ;  /* 0x000000e504007223 */ /* 0x042fe4000001000e */
[C---:B------:R-:W-:Y:S02]  /*14190*/  FMUL.FTZ R49, R4.reuse, R49 ;  /* 0x0000003104317220 */ /* 0x040fe40000410000 */
[----:B------:R-:W-:Y:S02]  /*141a0*/  FADD.FTZ R0, R13, R0 ;  /* 0x000000000d007221 */ /* 0x000fe40000010000 */
[C---:B------:R-:W-:Y:S02]  /*141b0*/  FMUL.FTZ R52, R4.reuse, R52 ;  /* 0x0000003404347220 */ /* 0x040fe40000410000 */
[----:B------:R-:W-:Y:S02]  /*141c0*/  FMUL.FTZ R53, R4, R53 ;  /* 0x0000003504357220 */ /* 0x000fe40000410000 */
[----:B--2---:R-:W-:Y:S02]  /*141d0*/  FADD.FTZ R0, R12, R0 ;  /* 0x000000000c007221 */ /* 0x004fe40000010000 */
[----:B------:R-:W-:Y:S02]  /*141e0*/  FMUL.FTZ R56, R4, R56 ;  /* 0x0000003804387220 */ /* 0x000fe40000410000 */
[----:B------:R-:W-:Y:S01]  /*141f0*/  FADD.FTZ R187, R174, R0 ;  /* 0x00000000aebb7221 */ /* 0x000fe20000010000 */
[----:B------:R-:W-:Y:S01]  /*14200*/  FMNMX.FTZ R0, R183, R8, !PT ;  /* 0x00000008b7007209 */ /* 0x000fe20007810000 */
[----:B------:R-:W-:Y:S01]  /*14210*/  FMUL.FTZ R57, R4, R57 ;  /* 0x0000003904397220 */ /* 0x000fe20000410000 */
[----:B------:R-:W-:Y:S01]  /*14220*/  F2FP.BF16.PACK_AB R174, R174, R12 ;  /* 0x0000000caeae723e */ /* 0x000fe200000010ff */
[----:B------:R-:W-:Y:S01]  /*14230*/  FMUL.FTZ R60, R4, R60 ;  /* 0x0000003c043c7220 */ /* 0x000fe20000410000 */
[----:B------:R-:W-:Y:S01]  /*14240*/  FMNMX.FTZ R0, R188, R0, !PT ;  /* 0x00000000bc007209 */ /* 0x000fe20007810000 */
[C---:B------:R-:W-:Y:S02]  /*14250*/  FMUL.FTZ R61, R4.reuse, R61 ;  /* 0x0000003d043d7220 */ /* 0x040fe40000410000 */
[----:B------:R-:W-:Y:S01]  /*14260*/  FMUL.FTZ R64, R4, R64 ;  /* 0x0000004004407220 */ /* 0x000fe20000410000 */
[----:B------:R-:W-:Y:S01]  /*14270*/  FMNMX.FTZ R0, R182, R0, !PT ;  /* 0x00000000b6007209 */ /* 0x000fe20007810000 */
[C---:B------:R-:W-:Y:S02]  /*14280*/  FMUL.FTZ R65, R4.reuse, R65 ;  /* 0x0000004104417220 */ /* 0x040fe40000410000 */
[C---:B------:R-:W-:Y:S01]  /*14290*/  FMUL.FTZ R68, R4.reuse, R68 ;  /* 0x0000004404447220 */ /* 0x040fe20000410000 */
        /* <DEDUP_REMOVED lines=26> */
[C---:B------:R-:W-:Y:S02]  /*14440*/  FMUL.FTZ R104, R4.reuse, R104 ;  /* 0x0000006804687220 */ /* 0x040fe40000410000 */
[----:B------:R-:W1:Y:S01]  /*14450*/  SHFL.BFLY PT, R2, R0, 0x2, 0x1f ;  /* 0x0c401f0000027f89 */ /* 0x000e6200000e0000 */
        /* <DEDUP_REMOVED lines=12> */
[----:B-1----:R-:W-:Y:S01]  /*14520*/  FMNMX.FTZ R0, R0, R2, !PT ;  /* 0x0000000200007209 */ /* 0x002fe20007810000 */
[C---:B------:R-:W-:Y:S02]  /*14530*/  FMUL.FTZ R129, R4.reuse, R129 ;  /* 0x0000008104817220 */ /* 0x040fe40000410000 */
[C---:B------:R-:W-:Y:S02]  /*14540*/  FMUL.FTZ R132, R4.reuse, R132 ;  /* 0x0000008404847220 */ /* 0x040fe40000410000 */
[----:B------:R-:W1:Y:S01]  /*14550*/  SHFL.BFLY PT, R2, R0, 0x1, 0x1f ;  /* 0x0c201f0000027f89 */ /* 0x000e6200000e0000 */
[C---:B------:R-:W-:Y:S02]  /*14560*/  FMUL.FTZ R133, R4.reuse, R133 ;  /* 0x0000008504857220 */ /* 0x040fe40000410000 */
[C---:B------:R-:W-:Y:S02]  /*14570*/  FMUL.FTZ R136, R4.reuse, R136 ;  /* 0x0000008804887220 */ /* 0x040fe40000410000 */
[----:B------:R-:W-:Y:S01]  /*14580*/  FMUL.FTZ R137, R4, R137 ;  /* 0x0000008904897220 */ /* 0x000fe20000410000 */
        /* <DEDUP_REMOVED lines=11> */
[----:B------:R-:W-:Y:S01]  /*14640*/  FMUL.FTZ R21, R4, R161 ;  /* 0x000000a104157220 */ /* 0x000fe20000410000 */
[----:B------:R-:W2:Y:S01]  /*14650*/  MUFU.EX2 R13, R13 ;  /* 0x0000000d000d7308 */ /* 0x000ea20000000800 */
[--C-:B------:R-:W-:Y:S02]  /*14660*/  FFMA.FTZ R177, R25, c[0x0][0x2d0], -R8.reuse ;  /* 0x0000b40019b17a23 */ /* 0x100fe40000010808 */
[--C-:B------:R-:W-:Y:S02]  /*14670*/  FFMA.FTZ R183, R19, c[0x0][0x2d0], -R8.reuse ;  /* 0x0000b40013b77a23 */ /* 0x100fe40000010808 */
[--C-:B------:R-:W-:Y:S02]  /*14680*/  FFMA.FTZ R180, R180, c[0x0][0x2d0], -R8.reuse ;  /* 0x0000b400b4b47a23 */ /* 0x100fe40000010808 */
[--C-:B------:R-:W-:Y:S02]  /*14690*/  FFMA.FTZ R178, R24, c[0x0][0x2d0], -R8.reuse ;  /* 0x0000b40018b27a23 */ /* 0x100fe40000010808 */
[--C-:B------:R-:W-:Y:S01]  /*146a0*/  FFMA.FTZ R189, R7, c[0x0][0x2d0], -R8.reuse ;  /* 0x0000b40007bd7a23 */ /* 0x100fe20000010808 */
[----:B------:R-:W3:Y:S01]  /*146b0*/  MUFU.EX2 R12, R12 ;  /* 0x0000000c000c7308 */ /* 0x000ee20000000800 */
[----:B------:R-:W-:Y:S02]  /*146c0*/  FFMA.FTZ R8, R3, c[0x0][0x2d0], -R8 ;  /* 0x0000b40003087a23 */ /* 0x000fe40000010808 */
[----:B------:R-:W-:Y:S02]  /*146d0*/  FMUL.FTZ R25, R4, R157 ;  /* 0x0000009d04197220 */ /* 0x000fe40000410000 */
[C---:B-1----:R-:W-:Y:S02]  /*146e0*/  FMUL.FTZ R34, R0.reuse, R150 ;  /* 0x0000009600227220 */ /* 0x042fe40000410000 */
[C---:B------:R-:W-:Y:S02]  /*146f0*/  FMUL.FTZ R35, R0.reuse, R151 ;  /* 0x0000009700237220 */ /* 0x040fe40000410000 */
[----:B------:R-:W1:Y:S01]  /*14700*/  LDSM.16.MT88.4 R148, [R147] ;  /* 0x000000009394783b */ /* 0x000e620000004200 */
[----:B------:R-:W-:Y:S01]  /*14710*/  MUFU.EX2 R161, R181 ;  /* 0x000000b500a17308 */ /* 0x000fe20000000800 */
[C---:B------:R-:W-:Y:S02]  /*14720*/  FMUL.FTZ R14, R0.reuse, R170 ;  /* 0x000000aa000e7220 */ /* 0x040fe40000410000 */
[C---:B------:R-:W-:Y:S02]  /*14730*/  FMUL.FTZ R15, R0.reuse, R171 ;  /* 0x000000ab000f7220 */ /* 0x040fe40000410000 */
[C---:B--2---:R-:W-:Y:S02]  /*14740*/  FFMA.FTZ R3, R0.reuse, R230, R13 ;  /* 0x000000e600037223 */ /* 0x044fe4000001000d */
[C---:B------:R-:W-:Y:S02]  /*14750*/  FMUL.FTZ R18, R0.reuse, R166 ;  /* 0x000000a600127220 */ /* 0x040fe40000410000 */
[C---:B------:R-:W-:Y:S01]  /*14760*/  FMUL.FTZ R19, R0.reuse, R167 ;  /* 0x000000a700137220 */ /* 0x040fe20000410000 */
[----:B------:R-:W2:Y:S01]  /*14770*/  MUFU.EX2 R175, R182 ;  /* 0x000000b600af7308 */ /* 0x000ea20000000800 */
[C---:B------:R-:W-:Y:S01]  /*14780*/  FMUL.FTZ R22, R0.reuse, R162 ;  /* 0x000000a200167220 */ /* 0x040fe20000410000 */
[----:B------:R-:W-:Y:S01]  /*14790*/  LDSM.16.MT88.4 R164, [R147+0x1000] ;  /* 0x0010000093a4783b */ /* 0x000fe20000004200 */
[----:B------:R-:W-:Y:S01]  /*147a0*/  FMUL.FTZ R23, R0, R163 ;  /* 0x000000a300177220 */ /* 0x000fe20000410000 */
[C---:B---3--:R-:W-:Y:S01]  /*147b0*/  F2FP.BF16.PACK_AB R173, R12.reuse, R13 ;  /* 0x0000000d0cad723e */ /* 0x048fe200000010ff */
[----:B------:R-:W-:Y:S02]  /*147c0*/  FADD.FTZ R3, R12, R3 ;  /* 0x000000030c037221 */ /* 0x000fe40000010000 */
[C---:B------:R-:W-:Y:S02]  /*147d0*/  FMUL.FTZ R12, R4.reuse, R168 ;  /* 0x000000a8040c7220 */ /* 0x040fe40000410000 */
[----:B------:R-:W-:Y:S01]  /*147e0*/  FMUL.FTZ R13, R4, R169 ;  /* 0x000000a9040d7220 */ /* 0x000fe20000410000 */
[----:B------:R-:W-:Y:S01]  /*147f0*/  MUFU.EX2 R7, R179 ;  /* 0x000000b300077308 */ /* 0x000fe20000000800 */
[C---:B------:R-:W-:Y:S02]  /*14800*/  FMUL.FTZ R26, R0.reuse, R158 ;  /* 0x0000009e001a7220 */ /* 0x040fe40000410000 */
[----:B------:R-:W-:Y:S02]  /*14810*/  FMUL.FTZ R27, R0, R159 ;  /* 0x0000009f001b7220 */ /* 0x000fe40000410000 */
[----:B------:R-:W-:Y:S02]  /*14820*/  FMUL.FTZ R24, R4, R156 ;  /* 0x0000009c04187220 */ /* 0x000fe40000410000 */
[C---:B------:R-:W-:Y:S02]  /*14830*/  FMUL.FTZ R30, R0.reuse, R154 ;  /* 0x0000009a001e7220 */ /* 0x040fe40000410000 */
[C---:B------:R-:W-:Y:S01]  /*14840*/  FMUL.FTZ R31, R0.reuse, R155 ;  /* 0x0000009b001f7220 */ /* 0x040fe20000410000 */
[----:B------:R-:W-:Y:S01]  /*14850*/  MUFU.EX2 R156, R184 ;  /* 0x000000b8009c7308 */ /* 0x000fe20000000800 */
[C---:B------:R-:W-:Y:S01]  /*14860*/  FMUL.FTZ R38, R0.reuse, R38 ;  /* 0x0000002600267220 */ /* 0x040fe20000410000 */
[----:B------:R-:W-:Y:S01]  /*14870*/  LDSM.16.MT88.4 R152, [R147+0x800] ;  /* 0x000800009398783b */ /* 0x000fe20000004200 */
[C---:B------:R-:W-:Y:S02]  /*14880*/  FMUL.FTZ R39, R0.reuse, R39 ;  /* 0x0000002700277220 */ /* 0x040fe40000410000 */
[----:B--2---:R-:W-:Y:S01]  /*14890*/  FADD.FTZ R160, R175, R3 ;  /* 0x00000003afa07221 */ /* 0x004fe20000010000 */
[----:B------:R-:W-:Y:S01]  /*148a0*/  F2FP.BF16.PACK_AB R175, R161, R175 ;  /* 0x000000afa1af723e */ /* 0x000fe200000010ff */
[C---:B------:R-:W-:Y:S02]  /*148b0*/  FMUL.FTZ R42, R0.reuse, R42 ;  /* 0x0000002a002a7220 */ /* 0x040fe40000410000 */
[C---:B------:R-:W-:Y:S01]  /*148c0*/  FMUL.FTZ R43, R0.reuse, R43 ;  /* 0x0000002b002b7220 */ /* 0x040fe20000410000 */
[----:B------:R-:W2:Y:S01]  /*148d0*/  MUFU.EX2 R4, R186 ;  /* 0x000000ba00047308 */ /* 0x000ea20000000800 */
[C---:B------:R-:W-:Y:S02]  /*148e0*/  FMUL.FTZ R46, R0.reuse, R46 ;  /* 0x0000002e002e7220 */ /* 0x040fe40000410000 */
[C---:B-1----:R-:W-:Y:S05]  /*148f0*/  HMMA.16816.F32.BF16 R12, R172.reuse, R148, R12 ;  /* 0x00000094ac0c723c */ /* 0x042fea000004180c */
[C---:B------:R-:W-:Y:S02]  /*14900*/  FMUL.FTZ R47, R0.reuse, R47 ;  /* 0x0000002f002f7220 */ /* 0x040fe40000410000 */
[C---:B------:R-:W-:Y:S01]  /*14910*/  FMUL.FTZ R50, R0.reuse, R50 ;  /* 0x0000003200327220 */ /* 0x040fe20000410000 */
[C---:B------:R-:W-:Y:S01]  /*14920*/  HMMA.16816.F32.BF16 R16, R172.reuse, R150, R16 ;  /* 0x00000096ac10723c */ /* 0x040fe20000041810 */
[----:B------:R-:W1:Y:S01]  /*14930*/  LDSM.16.MT88.4 R148, [R196] ;  /* 0x00000000c494783b */ /* 0x000e620000004200 */
[----:B------:R-:W3:Y:S02]  /*14940*/  MUFU.EX2 R3, R185 ;  /* 0x000000b900037308 */ /* 0x000ee40000000800 */
        /* <DEDUP_REMOVED lines=27> */
[----:B------:R-:W5:Y:S03]  /*14b00*/  LDSM.16.MT88.4 R148, [R198] ;  /* 0x00000000c694783b */ /* 0x000f660000004200 */
        /* <DEDUP_REMOVED lines=27> */
[----:B------:R-:W5:Y:S03]  /*14cc0*/  LDSM.16.MT88.4 R148, [R197] ;  /* 0x00000000c594783b */ /* 0x000f660000004200 */
[C---:B------:R-:W-:Y:S02]  /*14cd0*/  FMUL.FTZ R135, R0.reuse, R135 ;  /* 0x0000008700877220 */ /* 0x040fe40000410000 */
[C---:B------:R-:W-:Y:S02]  /*14ce0*/  FMUL.FTZ R138, R0.reuse, R138 ;  /* 0x0000008a008a7220 */ /* 0x040fe40000410000 */
[----:B------:R-:W-:Y:S04]  /*14cf0*/  FMUL.FTZ R139, R0, R139 ;  /* 0x0000008b008b7220 */ /* 0x000fe80000410000 */
[----:B--2---:R-:W-:Y:S04]  /*14d00*/  FADD.FTZ R0, R4, R187 ;  /* 0x000000bb04007221 */ /* 0x004fe80000010000 */
[----:B---3--:R-:W-:Y:S04]  /*14d10*/  FADD.FTZ R0, R3, R0 ;  /* 0x0000000003007221 */ /* 0x008fe80000010000 */
[----:B------:R-:W-:Y:S04]  /*14d20*/  FADD.FTZ R0, R156, R0 ;  /* 0x000000009c007221 */ /* 0x000fe80000010000 */
[----:B------:R-:W-:Y:S01]  /*14d30*/  FADD.FTZ R0, R7, R0 ;  /* 0x0000000007007221 */ /* 0x000fe20000010000 */
[C---:B-----5:R-:W-:Y:S08]  /*14d40*/  HMMA.16816.F32.BF16 R36, R172.reuse, R148, R36 ;  /* 0x00000094ac24723c */ /* 0x060ff00000041824 */
        /* <DEDUP_REMOVED lines=39> */
[----:B----4-:R-:W-:Y:S01]  /*14fc0*/  F2FP.BF16.PACK_AB R149, R182, R180 ;  /* 0x000000b4b695723e */ /* 0x010fe200000010ff */
[----:B------:R-:W-:Y:S02]  /*14fd0*/  FADD.FTZ R3, R161, R160 ;  /* 0x000000a0a1037221 */ /* 0x000fe40000010000 */
[----:B------:R-:W-:Y:S02]  /*14fe0*/  F2FP.BF16.PACK_AB R150, R7, R156 ;  /* 0x0000009c0796723e */ /* 0x000fe400000010ff */
[----:B------:R-:W3:Y:S02]  /*14ff0*/  LDSM.16.MT88.4 R156, [R196+0x800] ;  /* 0x00080000c49c783b */ /* 0x000ee40000004200 */
[----:B------:R-:W4:Y:S01]  /*15000*/  MUFU.EX2 R172, R192 ;  /* 0x000000c000ac7308 */ /* 0x000f220000000800 */
[----:B-1----:R-:W-:Y:S02]  /*15010*/  F2FP.BF16.PACK_AB R151, R179, R181 ;  /* 0x000000b5b397723e */ /* 0x002fe400000010ff */
[----:B------:R-:W-:Y:S02]  /*15020*/  F2FP.BF16.PACK_AB R173, R178, R177 ;  /* 0x000000b1b2ad723e */ /* 0x000fe400000010ff */
[----:B------:R-:W-:Y:S03]  /*15030*/  F2FP.BF16.PACK_AB R175, R8, R176 ;  /* 0x000000b008af723e */ /* 0x000fe600000010ff */
[C---:B------:R-:W-:Y:S02]  /*15040*/  HMMA.16816.F32.BF16 R12, R148.reuse, R152, R12 ;  /* 0x00000098940c723c */ /* 0x040fe4000004180c */
[----:B------:R-:W1:Y:S03]  /*15050*/  MUFU.EX2 R7, R191 ;  /* 0x000000bf00077308 */ /* 0x000e660000000800 */
[----:B--2---:R-:W-:Y:S03]  /*15060*/  FADD.FTZ R0, R4, R0 ;  /* 0x0000000004007221 */ /* 0x004fe60000010000 */
[C---:B------:R-:W-:Y:S01]  /*15070*/  HMMA.16816.F32.BF16 R16, R148.reuse, R154, R16 ;  /* 0x0000009a9410723c */ /* 0x040fe20000041810 */
[----:B------:R-:W2:Y:S03]  /*15080*/  LDSM.16.MT88.4 R152, [R198+0x800] ;  /* 0x00080000c698783b */ /* 0x000ea60000004200 */
[----:B------:R-:W5:Y:S01]  /*15090*/  MUFU.EX2 R174, R190 ;  /* 0x000000be00ae7308 */ /* 0x000f620000000800 */
[C---:B----4-:R-:W-:Y:S01]  /*150a0*/  FADD.FTZ R0, R172.reuse, R0 ;  /* 0x00000000ac007221 */ /* 0x050fe20000010000 */
[----:B------:R-:W-:Y:S03]  /*150b0*/  F2FP.BF16.PACK_AB R172, R172, R4 ;  /* 0x00000004acac723e */ /* 0x000fe600000010ff */
[----:B-1----:R-:W-:Y:S01]  /*150c0*/  FADD.FTZ R0, R7, R0 ;  /* 0x0000000007007221 */ /* 0x002fe20000010000 */
[C---:B---3--:R-:W-:Y:S03]  /*150d0*/  HMMA.16816.F32.BF16 R20, R148.reuse, R156, R20 ;  /* 0x0000009c9414723c */ /* 0x048fe60000041814 */
[C---:B-----5:R-:W-:Y:S01]  /*150e0*/  FADD.FTZ R229, R174.reuse, R0 ;  /* 0x00000000aee57221 */ /* 0x060fe20000010000 */
[----:B------:R-:W-:Y:S04]  /*150f0*/  F2FP.BF16.PACK_AB R174, R174, R7 ;  /* 0x00000007aeae723e */ /* 0x000fe800000010ff */
[C---:B------:R-:W-:Y:S01]  /*15100*/  HMMA.16816.F32.BF16 R24, R148.reuse, R158, R24 ;  /* 0x0000009e9418723c */ /* 0x040fe20000041818 */
[----:B------:R-:W1:Y:S03]  /*15110*/  LDSM.16.MT88.4 R156, [R197+0x800] ;  /* 0x00080000c59c783b */ /* 0x000e660000004200 */
[----:B------:R-:W-:Y:S04]  /*15120*/  FADD.FTZ R0, R180, R3 ;  /* 0x00000003b4007221 */ /* 0x000fe80000010000 */
[----:B------:R-:W-:Y:S01]  /*15130*/  FADD.FTZ R0, R182, R0 ;  /* 0x00000000b6007221 */ /* 0x000fe20000010000 */
[C---:B--2---:R-:W-:Y:S03]  /*15140*/  HMMA.16816.F32.BF16 R28, R148.reuse, R152, R28 ;  /* 0x00000098941c723c */ /* 0x044fe6000004181c */
[----:B------:R-:W-:Y:S04]  /*15150*/  FADD.FTZ R0, R181, R0 ;  /* 0x00000000b5007221 */ /* 0x000fe80000010000 */
[----:B------:R-:W-:Y:S01]  /*15160*/  FADD.FTZ R0, R179, R0 ;  /* 0x00000000b3007221 */ /* 0x000fe20000010000 */
[C---:B------:R-:W-:Y:S01]  /*15170*/  HMMA.16816.F32.BF16 R32, R148.reuse, R154, R32 ;  /* 0x0000009a9420723c */ /* 0x040fe20000041820 */
[----:B------:R-:W2:Y:S03]  /*15180*/  LDSM.16.MT88.4 R152, [R147+0x2000] ;  /* 0x002000009398783b */ /* 0x000ea60000004200 */
[----:B------:R-:W-:Y:S04]  /*15190*/  FADD.FTZ R0, R177, R0 ;  /* 0x00000000b1007221 */ /* 0x000fe80000010000 */
[----:B------:R-:W-:Y:S04]  /*151a0*/  FADD.FTZ R0, R178, R0 ;  /* 0x00000000b2007221 */ /* 0x000fe80000010000 */
[----:B------:R-:W-:Y:S04]  /*151b0*/  FADD.FTZ R0, R176, R0 ;  /* 0x00000000b0007221 */ /* 0x000fe80000010000 */
[----:B------:R-:W-:Y:S01]  /*151c0*/  FADD.FTZ R230, R8, R0 ;  /* 0x0000000008e67221 */ /* 0x000fe20000010000 */
[----:B------:R-:W-:Y:S01]  /*151d0*/  MOV R8, R2 ;  /* 0x0000000200087202 */ /* 0x000fe20000000f00 */
        /* <DEDUP_REMOVED lines=85> */
.L_x_1939:
[----:B------:R-:W-:-:S13]  /*15730*/  ISETP.GE.AND P0, PT, R221, R236, PT ;  /* 0x000000ecdd00720c */ /* 0x000fda0003f06270 */
[----:B------:R-:W-:Y:S05]  /*15740*/  @!P0 BRA `(.L_x_1945) ;  /* 0x000039c000008947 */ /* 0x000fea0003800000 */
[----:B------:R-:W-:Y:S02]  /*15750*/  MOV R4, R8 ;  /* 0x0000000800047202 */ /* 0x000fe40000000f00 */
[----:B------:R-:W-:Y:S02]  /*15760*/  MOV R2, R9 ;  /* 0x0000000900027202 */ /* 0x000fe40000000f00 */
.L_x_1956:
[----:B------:R-:W1:Y:S01]  /*15770*/  S2R R3, SR_TID.X ;  /* 0x0000000000037919 */ /* 0x000e620000002100 */
[----:B------:R-:W-:Y:S01]  /*15780*/  SHF.R.S32.HI R0, RZ, 0x1f, R221 ;  /* 0x0000001fff007819 */ /* 0x000fe200000114dd */
[----:B------:R-:W-:Y:S01]  /*15790*/  IMAD.WIDE.U32 R8, R221, c[0x0][0x208], RZ ;  /* 0x00008200dd087a25 */ /* 0x000fe200078e00ff */
[----:B------:R-:W-:Y:S04]  /*157a0*/  DEPBAR.LE SB0, 0x0 ;  /* 0x000080000000791a */ /* 0x000fe80000000000 */
[----:B------:R-:W-:Y:S01]  /*157b0*/  IMAD R0, R0, c[0x0][0x208], RZ ;  /* 0x0000820000007a24 */ /* 0x000fe200078e02ff */
[----:B------:R-:W-:Y:S01]  /*157c0*/  WARPSYNC 0xffffffff ;  /* 0xffffffff00007948 */ /* 0x000fe20003800000 */
[----:B------:R-:W-:Y:S01]  /*157d0*/  BAR.SYNC.DEFER_BLOCKING 0x0 ;  /* 0x0000000000007b1d */ /* 0x000fe20000010000 */
[----:B------:R-:W-:Y:S01]  /*157e0*/  LOP3.LUT P3, RZ, R215, 0x800, RZ, 0xc0, !PT ;  /* 0x00000800d7ff7812 */ /* 0x000fe2000786c0ff */
[----:B------:R-:W-:Y:S01]  /*157f0*/  IMAD R0, R221, c[0x0][0x20c], R0 ;  /* 0x00008300dd007a24 */ /* 0x000fe200078e0200 */
[C---:B------:R-:W-:Y:S02]  /*15800*/  LOP3.LUT P6, RZ, R215.reuse, 0x400, RZ, 0xc0, !PT ;  /* 0x00000400d7ff7812 */ /* 0x040fe400078cc0ff */
[----:B------:R-:W-:Y:S01]  /*15810*/  LOP3.LUT P5, RZ, R215, 0x200, RZ, 0xc0, !PT ;  /* 0x00000200d7ff7812 */ /* 0x000fe200078ac0ff */
[----:B------:R-:W-:Y:S01]  /*15820*/  IMAD.IADD R0, R9, 0x1, R0 ;  /* 0x0000000109007824 */ /* 0x000fe200078e0200 */
[----:B------:R-:W-:Y:S01]  /*15830*/  LOP3.LUT P4, RZ, R215, 0x100, RZ, 0xc0, !PT ;  /* 0x00000100d7ff7812 */ /* 0x000fe2000788c0ff */
[----:B------:R-:W-:Y:S04]  /*15840*/  IMAD.WIDE.U32 R8, R8, 0x30, RZ ;  /* 0x0000003008087825 */ /* 0x000fe800078e00ff */
[----:B------:R-:W-:Y:S01]  /*15850*/  IMAD R0, R0, 0x30, RZ ;  /* 0x0000003000007824 */ /* 0x000fe200078e02ff */
[----:B-1----:R-:W-:Y:S03]  /*15860*/  ISETP.GT.AND P2, PT, R3, 0x7f, PT ;  /* 0x0000007f0300780c */ /* 0x002fe60003f44270 */
[----:B------:R-:W-:Y:S01]  /*15870*/  IMAD.IADD R0, R9, 0x1, R0 ;  /* 0x0000000109007824 */ /* 0x000fe200078e0200 */
[----:B------:R-:W-:Y:S04]  /*15880*/  IADD3 R9, P1, P0, R8, 0x40, R226 ;  /* 0x0000004008097810 */ /* 0x000fe8000783e0e2 */
[----:B------:R-:W-:Y:S02]  /*15890*/  IADD3.X R16, R0, RZ, R228, P1, P0 ;  /* 0x000000ff00107210 */ /* 0x000fe40000fe04e4 */
[----:B------:R-:W-:Y:S01]  /*158a0*/  IADD3 R12, P1, P0, R8, 0x80, R226 ;  /* 0x00000080080c7810 */ /* 0x000fe2000783e0e2 */
[----:B------:R-:W-:Y:S01]  /*158b0*/  LDSM.16.M88.4 R32, [R199] ;  /* 0x00000000c720783b */ /* 0x000fe20000000200 */
[----:B------:R-:W-:Y:S02]  /*158c0*/  BSSY B0, `(.L_x_1946) ;  /* 0x000013e000007945 */ /* 0x000fe40003800000 */
[----:B------:R-:W-:Y:S01]  /*158d0*/  IADD3.X R21, R0, RZ, R228, P1, P0 ;  /* 0x000000ff00157210 */ /* 0x000fe20000fe04e4 */
[----:B------:R-:W-:Y:S01]  /*158e0*/  @!P2 IMAD.MOV.U32 R3, RZ, RZ, c[0x0][0x208] ;  /* 0x00008200ff03a624 */ /* 0x000fe200078e00ff */
[----:B------:R-:W-:Y:S01]  /*158f0*/  IADD3 R13, P1, P0, R8, 0xc0, R226 ;  /* 0x000000c0080d7810 */ /* 0x000fe2000783e0e2 */
[----:B------:R-:W-:Y:S01]  /*15900*/  @!P2 IMAD.MOV.U32 R14, RZ, RZ, c[0x0][0x20c] ;  /* 0x00008300ff0ea624 */ /* 0x000fe200078e00ff */
[----:B------:R-:W-:Y:S02]  /*15910*/  LDSM.16.M88.4 R176, [R200] ;  /* 0x00000000c8b0783b */ /* 0x000fe40000000200 */
[----:B------:R-:W-:Y:S02]  /*15920*/  IADD3.X R24, R0, RZ, R228, P1, P0 ;  /* 0x000000ff00187210 */ /* 0x000fe40000fe04e4 */
[C---:B------:R-:W-:Y:S02]  /*15930*/  @!P2 LEA R7, P0, R3.reuse, R8, 0x5 ;  /* 0x000000080307a211 */ /* 0x040fe400078028ff */
[----:B------:R-:W-:Y:S02]  /*15940*/  LDSM.16.M88.4 R180, [R203] ;  /* 0x00000000cbb4783b */ /* 0x000fe40000000200 */
[----:B------:R-:W-:Y:S02]  /*15950*/  @!P2 LEA.HI.X R3, R3, R0, R14, 0x5, P0 ;  /* 0x000000000303a211 */ /* 0x000fe400000f2c0e */
[----:B------:R-:W-:Y:S02]  /*15960*/  @!P2 IADD3 R14, P1, P0, R7, 0x40, R226 ;  /* 0x00000040070ea810 */ /* 0x000fe4000783e0e2 */
[----:B------:R-:W-:Y:S02]  /*15970*/  LDSM.16.M88.4 R188, [R214] ;  /* 0x00000000d6bc783b */ /* 0x000fe40000000200 */
[----:B------:R-:W-:Y:S02]  /*15980*/  @!P2 IADD3.X R172, R3, RZ, R228, P1, P0 ;  /* 0x000000ff03aca210 */ /* 0x000fe40000fe04e4 */
[----:B------:R-:W-:Y:S04]  /*15990*/  @!P2 IADD3 R15, P1, P0, R7, 0x80, R226 ;  /* 0x00000080070fa810 */ /* 0x000fe8000783e0e2 */
[----:B------:R-:W-:Y:S02]  /*159a0*/  @!P2 IADD3.X R184, R3, RZ, R228, P1, P0 ;  /* 0x000000ff03b8a210 */ /* 0x000fe40000fe04e4 */
[----:B------:R-:W-:Y:S04]  /*159b0*/  @!P2 IADD3 R20, P1, P0, R7, 0xc0, R226 ;  /* 0x000000c00714a810 */ /* 0x000fe8000783e0e2 */
[--C-:B------:R-:W-:Y:S02]  /*159c0*/  @!P2 IADD3.X R185, R3, RZ, R228.reuse, P1, P0 ;  /* 0x000000ff03b9a210 */ /* 0x100fe40000fe04e4 */
[----:B------:R-:W-:Y:S05]  /*159d0*/  IADD3 R8, P0, R226, R8, RZ ;  /* 0x00000008e2087210 */ /* 0x000fea0007f1e0ff */
[----:B------:R-:W-:Y:S01]  /*159e0*/  IMAD.X R0, R0, 0x1, R228, P0 ;  /* 0x0000000100007824 */ /* 0x000fe200000e06e4 */
[C---:B------:R-:W-:Y:S04]  /*159f0*/  LEA R22, P0, R8.reuse, c[0x0][0x1f8], 0x1 ;  /* 0x00007e0008167a11 */ /* 0x040fe800078008ff */
[----:B------:R-:W-:Y:S02]  /*15a00*/  LEA.HI.X R23, R8, c[0x0][0x1fc], R0, 0x1, P0 ;  /* 0x00007f0008177a11 */ /* 0x000fe400000f0c00 */
[C---:B------:R-:W-:Y:S04]  /*15a10*/  LEA R8, P0, R9.reuse, c[0x0][0x1f8], 0x1 ;  /* 0x00007e0009087a11 */ /* 0x040fe800078008ff */
[----:B------:R-:W-:Y:S02]  /*15a20*/  LEA.HI.X R9, R9, c[0x0][0x1fc], R16, 0x1, P0 ;  /* 0x00007f0009097a11 */ /* 0x000fe400000f0c10 */
[C---:B------:R-:W-:Y:S01]  /*15a30*/  LEA R28, P0, R12.reuse, c[0x0][0x1f8], 0x1 ;  /* 0x00007e000c1c7a11 */ /* 0x040fe200078008ff */
[----:B------:R-:W1:Y:S03]  /*15a40*/  LDSM.16.M88.4 R16, [R146] ;  /* 0x000000009210783b */ /* 0x000e660000000200 */
[----:B------:R-:W-:Y:S02]  /*15a50*/  LEA.HI.X R29, R12, c[0x0][0x1fc], R21, 0x1, P0 ;  /* 0x00007f000c1d7a11 */ /* 0x000fe400000f0c15 */
[C---:B------:R-:W-:Y:S04]  /*15a60*/  LEA R30, P0, R13.reuse, c[0x0][0x1f8], 0x1 ;  /* 0x00007e000d1e7a11 */ /* 0x040fe800078008ff */
[----:B------:R-:W-:Y:S02]  /*15a70*/  LEA.HI.X R31, R13, c[0x0][0x1fc], R24, 0x1, P0 ;  /* 0x00007f000d1f7a11 */ /* 0x000fe400000f0c18 */
[----:B------:R-:W-:Y:S01]  /*15a80*/  @!P2 IADD3 R7, P0, R7, R226, RZ ;  /* 0x000000e20707a210 */ /* 0x000fe20007f1e0ff */
[----:B------:R-:W2:Y:S04]  /*15a90*/  LDSM.16.M88.4 R24, [R146+0x800] ;  /* 0x000800009218783b */ /* 0x000ea80000000200 */
[----:B------:R-:W-:Y:S01]  /*15aa0*/  @!P2 IMAD.X R3, R3, 0x1, R228, P0 ;  /* 0x000000010303a824 */ /* 0x000fe200000e06e4 */
[C---:B------:R-:W-:Y:S04]  /*15ab0*/  @!P2 LEA R192, P0, R7.reuse, c[0x0][0x1f8], 0x1 ;  /* 0x00007e0007c0aa11 */ /* 0x040fe800078008ff */
[----:B------:R-:W-:Y:S02]  /*15ac0*/  @!P2 LEA.HI.X R193, R7, c[0x0][0x1fc], R3, 0x1, P0 ;  /* 0x00007f0007c1aa11 */ /* 0x000fe400000f0c03 */
[C---:B------:R-:W-:Y:S04]  /*15ad0*/  @!P2 LEA R194, P0, R14.reuse, c[0x0][0x1f8], 0x1 ;  /* 0x00007e000ec2aa11 */ /* 0x040fe800078008ff */
[----:B------:R-:W-:Y:S02]  /*15ae0*/  @!P2 LEA.HI.X R195, R14, c[0x0][0x1fc], R172, 0x1, P0 ;  /* 0x00007f000ec3aa11 */ /* 0x000fe400000f0cac */
[C---:B------:R-:W-:Y:S01]  /*15af0*/  @!P2 LEA R218, P0, R15.reuse, c[0x0][0x1f8], 0x1 ;  /* 0x00007e000fdaaa11 */ /* 0x040fe200078008ff */
[----:B------:R-:W3:Y:S03]  /*15b00*/  LDSM.16.M88.4 R172, [R146+0x1000] ;  /* 0x0010000092ac783b */ /* 0x000ee60000000200 */
[----:B------:R-:W-:Y:S02]  /*15b10*/  @!P2 LEA.HI.X R219, R15, c[0x0][0x1fc], R184, 0x1, P0 ;  /* 0x00007f000fdbaa11 */ /* 0x000fe400000f0cb8 */
[C---:B------:R-:W-:Y:S04]  /*15b20*/  @!P2 LEA R216, P0, R20.reuse, c[0x0][0x1f8], 0x1 ;  /* 0x00007e0014d8aa11 */ /* 0x040fe800078008ff */
[----:B------:R-:W-:Y:S01]  /*15b30*/  @!P2 LEA.HI.X R217, R20, c[0x0][0x1fc], R185, 0x1, P0 ;  /* 0x00007f0014d9aa11 */ /* 0x000fe200000f0cb9 */
[C---:B-1----:R-:W-:Y:S01]  /*15b40*/  HMMA.16816.F32.BF16 R12, R32.reuse, R16, RZ ;  /* 0x00000010200c723c */ /* 0x042fe200000418ff */
[----:B------:R-:W1:Y:S02]  /*15b50*/  LDSM.16.M88.4 R184, [R213] ;  /* 0x00000000d5b8783b */ /* 0x000e640000000200 */
[----:B------:R-:W-:Y:S04]  /*15b60*/  ISETP.GT.AND P0, PT, R221, R236, PT ;  /* 0x000000ecdd00720c */ /* 0x000fe80003f04270 */
[----:B------:R-:W-:Y:S01]  /*15b70*/  @!PT LDS RZ, [RZ] ;  /* 0x00000000fffff984 */ /* 0x000fe20000000800 */
[----:B------:R-:W-:Y:S01]  /*15b80*/  @!PT LDS RZ, [RZ] ;  /* 0x00000000fffff984 */ /* 0x000fe20000000800 */
[----:B------:R-:W-:Y:S01]  /*15b90*/  @!PT LDS RZ, [RZ] ;  /* 0x00000000fffff984 */ /* 0x000fe20000000800 */
[----:B------:R2:W-:Y:S01]  /*15ba0*/  LDGSTS.E.BYPASS.LTC128B.128 [R223+0x4080], [R22.64], !P3 ;  /* 0x0408000016df7fae */ /* 0x0005e2000d901d4c */
[C---:B------:R-:W-:Y:S05]  /*15bb0*/  HMMA.16816.F32.BF16 R16, R32.reuse, R18, RZ ;  /* 0x000000122010723c */ /* 0x040fea00000418ff */
[----:B------:R4:W-:Y:S06]  /*15bc0*/  LDGSTS.E.BYPASS.LTC128B.128 [R223+0x5880], [R8.64], !P6 ;  /* 0x0588000008df7fae */ /* 0x0009ec000f101d4c */
[----:B------:R3:W-:Y:S06]  /*15bd0*/  LDGSTS.E.BYPASS.LTC128B.128 [R223+0x7080], [R28.64], !P5 ;  /* 0x070800001cdf7fae */ /* 0x0007ec000e901d4c */
[----:B------:R3:W-:Y:S06]  /*15be0*/  LDGSTS.E.BYPASS.LTC128B.128 [R223+0x8880], [R30.64], !P4 ;  /* 0x088800001edf7fae */ /* 0x0007ec000e101d4c */
[----:B------:R5:W-:Y:S01]  /*15bf0*/  @!P2 LDGSTS.E.BYPASS.LTC128B.128 [R223+0x5080], [R192.64], !P3 ;  /* 0x05080000c0dfafae */ /* 0x000be2000d901d4c */
[C---:B--2---:R-:W-:Y:S05]  /*15c00*/  HMMA.16816.F32.BF16 R20, R32.reuse, R24, RZ ;  /* 0x000000182014723c */ /* 0x044fea00000418ff */
[----:B------:R5:W-:Y:S03]  /*15c10*/  @!P2 LDGSTS.E.BYPASS.LTC128B.128 [R223+0x6880], [R194.64], !P6 ;  /* 0x06880000c2dfafae */ /* 0x000be6000f101d4c */
[C---:B------:R-:W-:Y:S03]  /*15c20*/  HMMA.16816.F32.BF16 R24, R32.reuse, R26, RZ ;  /* 0x0000001a2018723c */ /* 0x040fe600000418ff */
[----:B------:R4:W-:Y:S06]  /*15c30*/  @!P2 LDGSTS.E.BYPASS.LTC128B.128 [R223+0x8080], [R218.64], !P5 ;  /* 0x08080000dadfafae */ /* 0x0009ec000e901d4c */
[----:B------:R4:W-:Y:S01]  /*15c40*/  @!P2 LDGSTS.E.BYPASS.LTC128B.128 [R223+0x9880], [R216.64], !P4 ;  /* 0x09880000d8dfafae */ /* 0x0009e2000e101d4c */
[C---:B---3--:R-:W-:Y:S05]  /*15c50*/  HMMA.16816.F32.BF16 R28, R32.reuse, R172, RZ ;  /* 0x000000ac201c723c */ /* 0x048fea00000418ff */
[----:B------:R-:W0:Y:S03]  /*15c60*/  LDGDEPBAR ;  /* 0x00000000000079af */ /* 0x000e260000000000 */
[----:B------:R-:W-:Y:S03]  /*15c70*/  HMMA.16816.F32.BF16 R32, R32, R174, RZ ;  /* 0x000000ae2020723c */ /* 0x000fe600000418ff */
[----:B------:R-:W-:Y:S06]  /*15c80*/  LDSM.16.M88.4 R172, [R202] ;  /* 0x00000000caac783b */ /* 0x000fec0000000200 */
[----:B-----5:R-:W-:Y:S01]  /*15c90*/  LDSM.16.M88.4 R192, [R145+0x800] ;  /* 0x0008000091c0783b */ /* 0x020fe20000000200 */
[C---:B------:R-:W-:Y:S08]  /*15ca0*/  HMMA.16816.F32.BF16 R12, R176.reuse, R180, R12 ;  /* 0x000000b4b00c723c */ /* 0x040ff0000004180c */
[C---:B------:R-:W-:Y:S01]  /*15cb0*/  HMMA.16816.F32.BF16 R16, R176.reuse, R182, R16 ;  /* 0x000000b6b010723c */ /* 0x040fe20000041810 */
[----:B------:R-:W2:Y:S07]  /*15cc0*/  LDSM.16.M88.4 R180, [R145] ;  /* 0x0000000091b4783b */ /* 0x000eae0000000200 */
[C---:B-1----:R-:W-:Y:S08]  /*15cd0*/  HMMA.16816.F32.BF16 R20, R176.reuse, R184, R20 ;  /* 0x000000b8b014723c */ /* 0x042ff00000041814 */
[C---:B------:R-:W-:Y:S01]  /*15ce0*/  HMMA.16816.F32.BF16 R24, R176.reuse, R186, R24 ;  /* 0x000000bab018723c */ /* 0x040fe20000041818 */
[----:B------:R-:W1:Y:S07]  /*15cf0*/  LDSM.16.M88.4 R184, [R145+0x1000] ;  /* 0x0010000091b8783b */ /* 0x000e6e0000000200 */
[C---:B------:R-:W-:Y:S08]  /*15d00*/  HMMA.16816.F32.BF16 R28, R176.reuse, R188, R28 ;  /* 0x000000bcb01c723c */ /* 0x040ff0000004181c */
[----:B------:R-:W-:Y:S01]  /*15d10*/  HMMA.16816.F32.BF16 R32, R176, R190, R32 ;  /* 0x000000beb020723c */ /* 0x000fe20000041820 */
[----:B------:R-:W-:Y:S06]  /*15d20*/  LDSM.16.M88.4 R176, [R201] ;  /* 0x00000000c9b0783b */ /* 0x000fec0000000200 */
[----:B------:R-:W-:Y:S01]  /*15d30*/  LDSM.16.M88.4 R188, [R10+0x800] ;  /* 0x000800000abc783b */ /* 0x000fe20000000200 */
[C---:B--2---:R-:W-:Y:S08]  /*15d40*/  HMMA.16816.F32.BF16 R12, R172.reuse, R180, R12 ;  /* 0x000000b4ac0c723c */ /* 0x044ff0000004180c */
[C---:B------:R-:W-:Y:S01]  /*15d50*/  HMMA.16816.F32.BF16 R16, R172.reuse, R182, R16 ;  /* 0x000000b6ac10723c */ /* 0x040fe20000041810 */
[----:B------:R-:W2:Y:S07]  /*15d60*/  LDSM.16.M88.4 R180, [R10] ;  /* 0x000000000ab4783b */ /* 0x000eae0000000200 */
[C---:B------:R-:W-:Y:S08]  /*15d70*/  HMMA.16816.F32.BF16 R20, R172.reuse, R192, R20 ;  /* 0x000000c0ac14723c */ /* 0x040ff00000041814 */
[C---:B------:R-:W-:Y:S01]  /*15d80*/  HMMA.16816.F32.BF16 R24, R172.reuse, R194, R24 ;  /* 0x000000c2ac18723c */ /* 0x040fe20000041818 */
[----:B------:R-:W3:Y:S07]  /*15d90*/  LDSM.16.M88.4 R192, [R10+0x1000] ;  /* 0x001000000ac0783b */ /* 0x000eee0000000200 */
[C---:B-1----:R-:W-:Y:S08]  /*15da0*/  HMMA.16816.F32.BF16 R28, R172.reuse, R184, R28 ;  /* 0x000000b8ac1c723c */ /* 0x042ff0000004181c */
[----:B------:R-:W-:Y:S01]  /*15db0*/  HMMA.16816.F32.BF16 R32, R172, R186, R32 ;  /* 0x000000baac20723c */ /* 0x000fe20000041820 */
[----:B------:R-:W-:Y:S06]  /*15dc0*/  LDSM.16.M88.4 R172, [R199+0x4000] ;  /* 0x00400000c7ac783b */ /* 0x000fec0000000200 */
[----:B------:R-:W-:Y:S01]  /*15dd0*/  LDSM.16.M88.4 R184, [R146+0x2000] ;  /* 0x0020000092b8783b */ /* 0x000fe20000000200 */
[C---:B--2---:R-:W-:Y:S08]  /*15de0*/  HMMA.16816.F32.BF16 R12, R176.reuse, R180, R12 ;  /* 0x000000b4b00c723c */ /* 0x044ff0000004180c */
[C---:B------:R-:W-:Y:S01]  /*15df0*/  HMMA.16816.F32.BF16 R16, R176.reuse, R182, R16 ;  /* 0x000000b6b010723c */ /* 0x040fe20000041810 */
[----:B------:R-:W1:Y:S07]  /*15e00*/  LDSM.16.M88.4 R180, [R146+0x1800] ;  /* 0x0018000092b4783b */ /* 0x000e6e0000000200 */
[C---:B------:R-:W-:Y:S08]  /*15e10*/  HMMA.16816.F32.BF16 R20, R176.reuse, R188, R20 ;  /* 0x000000bcb014723c */ /* 0x040ff00000041814 */
[C---:B------:R-:W-:Y:S01]  /*15e20*/  HMMA.16816.F32.BF16 R24, R176.reuse, R190, R24 ;  /* 0x000000beb018723c */ /* 0x040fe20000041818 */
[----:B------:R-:W2:Y:S07]  /*15e30*/  LDSM.16.M88.4 R188, [R146+0x2800] ;  /* 0x0028000092bc783b */ /* 0x000eae0000000200 */
[C---:B---3--:R-:W-:Y:S08]  /*15e40*/  HMMA.16816.F32.BF16 R28, R176.reuse, R192, R28 ;  /* 0x000000c0b01c723c */ /* 0x048ff0000004181c */
[----:B------:R-:W-:Y:S01]  /*15e50*/  HMMA.16816.F32.BF16 R32, R176, R194, R32 ;  /* 0x000000c2b020723c */ /* 0x000fe20000041820 */
[----:B------:R-:W-:Y:S06]  /*15e60*/  LDSM.16.M88.4 R176, [R200+0x4000] ;  /* 0x00400000c8b0783b */ /* 0x000fec0000000200 */
[----:B------:R-:W-:Y:S01]  /*15e70*/  LDSM.16.M88.4 R192, [R204] ;  /* 0x00000000ccc0783b */ /* 0x000fe20000000200 */
[C---:B-1----:R-:W-:Y:S08]  /*15e80*/  HMMA.16816.F32.BF16 R12, R172.reuse, R180, R12 ;  /* 0x000000b4ac0c723c */ /* 0x042ff0000004180c */
[C---:B------:R-:W-:Y:S01]  /*15e90*/  HMMA.16816.F32.BF16 R16, R172.reuse, R182, R16 ;  /* 0x000000b6ac10723c */ /* 0x040fe20000041810 */
[----:B------:R-:W1:Y:S07]  /*15ea0*/  LDSM.16.M88.4 R180, [R206] ;  /* 0x00000000ceb4783b */ /* 0x000e6e0000000200 */
[C---:B------:R-:W-:Y:S08]  /*15eb0*/  HMMA.16816.F32.BF16 R20, R172.reuse, R184, R20 ;  /* 0x000000b8ac14723c */ /* 0x040ff00000041814 */
[C---:B------:R-:W-:Y:S01]  /*15ec0*/  HMMA.16816.F32.BF16 R24, R172.reuse, R186, R24 ;  /* 0x000000baac18723c */ /* 0x040fe20000041818 */
[----:B------:R-:W3:Y:S07]  /*15ed0*/  LDSM.16.M88.4 R184, [R205] ;  /* 0x00000000cdb8783b */ /* 0x000eee0000000200 */
[C---:B--2---:R-:W-:Y:S08]  /*15ee0*/  HMMA.16816.F32.BF16 R28, R172.reuse, R188, R28 ;  /* 0x000000bcac1c723c */ /* 0x044ff0000004181c */
[----:B------:R-:W-:Y:S01]  /*15ef0*/  HMMA.16816.F32.BF16 R32, R172, R190, R32 ;  /* 0x000000beac20723c */ /* 0x000fe20000041820 */
[----:B------:R-:W-:Y:S06]  /*15f00*/  LDSM.16.M88.4 R172, [R202+0x4000] ;  /* 0x00400000caac783b */ /* 0x000fec0000000200 */
[----:B------:R-:W2:Y:S01]  /*15f10*/  LDSM.16.M88.4 R188, [R145+0x1800] ;  /* 0x0018000091bc783b */ /* 0x000ea20000000200 */
[C---:B-1----:R-:W-:Y:S08]  /*15f20*/  HMMA.16816.F32.BF16 R12, R176.reuse, R180, R12 ;  /* 0x000000b4b00c723c */ /* 0x042ff0000004180c */
[C---:B------:R-:W-:Y:S01]  /*15f30*/  HMMA.16816.F32.BF16 R16, R176.reuse, R182, R16 ;  /* 0x000000b6b010723c */ /* 0x040fe20000041810 */
[----:B------:R-:W1:Y:S07]  /*15f40*/  LDSM.16.M88.4 R180, [R145+0x2000] ;  /* 0x0020000091b4783b */ /* 0x000e6e0000000200 */
[C---:B------:R-:W-:Y:S08]  /*15f50*/  HMMA.16816.F32.BF16 R20, R176.reuse, R192, R20 ;  /* 0x000000c0b014723c */ /* 0x040ff00000041814 */
[C---:B------:R-:W-:Y:S01]  /*15f60*/  HMMA.16816.F32.BF16 R24, R176.reuse, R194, R24 ;  /* 0x000000c2b018723c */ /* 0x040fe20000041818 */
[----:B------:R-:W5:Y:S07]  /*15f70*/  LDSM.16.M88.4 R192, [R145+0x2800] ;  /* 0x0028000091c0783b */ /* 0x000f6e0000000200 */
[C---:B---3--:R-:W-:Y:S08]  /*15f80*/  HMMA.16816.F32.BF16 R28, R176.reuse, R184, R28 ;  /* 0x000000b8b01c723c */ /* 0x048ff0000004181c */
[----:B------:R-:W-:Y:S01]  /*15f90*/  HMMA.16816.F32.BF16 R32, R176, R186, R32 ;  /* 0x000000bab020723c */ /* 0x000fe20000041820 */
[----:B------:R-:W-:Y:S06]  /*15fa0*/  LDSM.16.M88.4 R176, [R201+0x4000] ;  /* 0x00400000c9b0783b */ /* 0x000fec0000000200 */
[----:B------:R-:W3:Y:S01]  /*15fb0*/  LDSM.16.M88.4 R184, [R10+0x1800] ;  /* 0x001800000ab8783b */ /* 0x000ee20000000200 */
[C---:B--2---:R-:W-:Y:S08]  /*15fc0*/  HMMA.16816.F32.BF16 R12, R172.reuse, R188, R12 ;  /* 0x000000bcac0c723c */ /* 0x044ff0000004180c */
[C---:B------:R-:W-:Y:S01]  /*15fd0*/  HMMA.16816.F32.BF16 R16, R172.reuse, R190, R16 ;  /* 0x000000beac10723c */ /* 0x040fe20000041810 */
[----:B------:R-:W2:Y:S07]  /*15fe0*/  LDSM.16.M88.4 R188, [R10+0x2000] ;  /* 0x002000000abc783b */ /* 0x000eae0000000200 */
[C---:B-1----:R-:W-:Y:S08]  /*15ff0*/  HMMA.16816.F32.BF16 R20, R172.reuse, R180, R20 ;  /* 0x000000b4ac14723c */ /* 0x042ff00000041814 */
[C---:B------:R-:W-:Y:S01]  /*16000*/  HMMA.16816.F32.BF16 R24, R172.reuse, R182, R24 ;  /* 0x000000b6ac18723c */ /* 0x040fe20000041818 */
[----:B------:R-:W1:Y:S07]  /*16010*/  LDSM.16.M88.4 R180, [R10+0x2800] ;  /* 0x002800000ab4783b */ /* 0x000e6e0000000200 */
[C---:B-----5:R-:W-:Y:S08]  /*16020*/  HMMA.16816.F32.BF16 R28, R172.reuse, R192, R28 ;  /* 0x000000c0ac1c723c */ /* 0x060ff0000004181c */
[----:B------:R-:W-:Y:S01]  /*16030*/  HMMA.16816.F32.BF16 R32, R172, R194, R32 ;  /* 0x000000c2ac20723c */ /* 0x000fe20000041820 */
[----:B------:R-:W-:Y:S06]  /*16040*/  LDSM.16.M88.4 R172, [R199+0x8000] ;  /* 0x00800000c7ac783b */ /* 0x000fec0000000200 */
[----:B------:R-:W-:Y:S01]  /*16050*/  LDSM.16.M88.4 R192, [R146+0x3800] ;  /* 0x0038000092c0783b */ /* 0x000fe20000000200 */
[C---:B---3--:R-:W-:Y:S08]  /*16060*/  HMMA.16816.F32.BF16 R12, R176.reuse, R184, R12 ;  /* 0x000000b8b00c723c */ /* 0x048ff0000004180c */
[C---:B------:R-:W-:Y:S01]  /*16070*/  HMMA.16816.F32.BF16 R16, R176.reuse, R186, R16 ;  /* 0x000000bab010723c */ /* 0x040fe20000041810 */
[----:B------:R-:W3:Y:S07]  /*16080*/  LDSM.16.M88.4 R184, [R146+0x3000] ;  /* 0x0030000092b8783b */ /* 0x000eee0000000200 */
[C---:B--2---:R-:W-:Y:S08]  /*16090*/  HMMA.16816.F32.BF16 R20, R176.reuse, R188, R20 ;  /* 0x000000bcb014723c */ /* 0x044ff00000041814 */
[C---:B------:R-:W-:Y:S01]  /*160a0*/  HMMA.16816.F32.BF16 R24, R176.reuse, R190, R24 ;  /* 0x000000beb018723c */ /* 0x040fe20000041818 */
[----:B------:R-:W2:Y:S07]  /*160b0*/  LDSM.16.M88.4 R188, [R146+0x4000] ;  /* 0x0040000092bc783b */ /* 0x000eae0000000200 */
[C---:B-1----:R-:W-:Y:S08]  /*160c0*/  HMMA.16816.F32.BF16 R28, R176.reuse, R180, R28 ;  /* 0x000000b4b01c723c */ /* 0x042ff0000004181c */
[----:B------:R-:W-:Y:S01]  /*160d0*/  HMMA.16816.F32.BF16 R32, R176, R182, R32 ;  /* 0x000000b6b020723c */ /* 0x000fe20000041820 */
[----:B------:R-:W-:Y:S06]  /*160e0*/  LDSM.16.M88.4 R176, [R200+0x8000] ;  /* 0x00800000c8b0783b */ /* 0x000fec0000000200 */
[----:B------:R-:W1:Y:S01]  /*160f0*/  LDSM.16.M88.4 R180, [R209] ;  /* 0x00000000d1b4783b */ /* 0x000e620000000200 */
[C---:B---3--:R-:W-:Y:S08]  /*16100*/  HMMA.16816.F32.BF16 R12, R172.reuse, R184, R12 ;  /* 0x000000b8ac0c723c */ /* 0x048ff0000004180c */
[C---:B------:R-:W-:Y:S01]  /*16110*/  HMMA.16816.F32.BF16 R16, R172.reuse, R186, R16 ;  /* 0x000000baac10723c */ /* 0x040fe20000041810 */
[----:B------:R-:W3:Y:S07]  /*16120*/  LDSM.16.M88.4 R184, [R207] ;  /* 0x00000000cfb8783b */ /* 0x000eee0000000200 */
[C---:B------:R-:W-:Y:S08]  /*16130*/  HMMA.16816.F32.BF16 R20, R172.reuse, R192, R20 ;  /* 0x000000c0ac14723c */ /* 0x040ff00000041814 */
[C---:B------:R-:W-:Y:S01]  /*16140*/  HMMA.16816.F32.BF16 R24, R172.reuse, R194, R24 ;  /* 0x000000c2ac18723c */ /* 0x040fe20000041818 */
[----:B------:R-:W5:Y:S07]  /*16150*/  LDSM.16.M88.4 R192, [R208] ;  /* 0x00000000d0c0783b */ /* 0x000f6e0000000200 */
[C---:B--2---:R-:W-:Y:S08]  /*16160*/  HMMA.16816.F32.BF16 R28, R172.reuse, R188, R28 ;  /* 0x000000bcac1c723c */ /* 0x044ff0000004181c */
[----:B------:R-:W-:Y:S01]  /*16170*/  HMMA.16816.F32.BF16 R32, R172, R190, R32 ;  /* 0x000000beac20723c */ /* 0x000fe20000041820 */
[----:B------:R-:W-:Y:S06]  /*16180*/  LDSM.16.M88.4 R172, [R202+0x8000] ;  /* 0x00800000caac783b */ /* 0x000fec0000000200 */
[----:B------:R-:W-:Y:S01]  /*16190*/  LDSM.16.M88.4 R188, [R145+0x3800] ;  /* 0x0038000091bc783b */ /* 0x000fe20000000200 */
[C---:B-1----:R-:W-:Y:S08]  /*161a0*/  HMMA.16816.F32.BF16 R12, R176.reuse, R180, R12 ;  /* 0x000000b4b00c723c */ /* 0x042ff0000004180c */
[C---:B------:R-:W-:Y:S01]  /*161b0*/  HMMA.16816.F32.BF16 R16, R176.reuse, R182, R16 ;  /* 0x000000b6b010723c */ /* 0x040fe20000041810 */
[----:B------:R-:W1:Y:S07]  /*161c0*/  LDSM.16.M88.4 R180, [R145+0x3000] ;  /* 0x0030000091b4783b */ /* 0x000e6e0000000200 */
[C---:B---3--:R-:W-:Y:S08]  /*161d0*/  HMMA.16816.F32.BF16 R20, R176.reuse, R184, R20 ;  /* 0x000000b8b014723c */ /* 0x048ff00000041814 */
[C---:B------:R-:W-:Y:S01]  /*161e0*/  HMMA.16816.F32.BF16 R24, R176.reuse, R186, R24 ;  /* 0x000000bab018723c */ /* 0x040fe20000041818 */
[----:B------:R-:W2:Y:S07]  /*161f0*/  LDSM.16.M88.4 R184, [R145+0x4000] ;  /* 0x0040000091b8783b */ /* 0x000eae0000000200 */
[C---:B-----5:R-:W-:Y:S08]  /*16200*/  HMMA.16816.F32.BF16 R28, R176.reuse, R192, R28 ;  /* 0x000000c0b01c723c */ /* 0x060ff0000004181c */
[----:B------:R-:W-:Y:S01]  /*16210*/  HMMA.16816.F32.BF16 R32, R176, R194, R32 ;  /* 0x000000c2b020723c */ /* 0x000fe20000041820 */
[----:B------:R-:W-:Y:S06]  /*16220*/  LDSM.16.M88.4 R176, [R201+0x8000] ;  /* 0x00800000c9b0783b */ /* 0x000fec0000000200 */
[----:B------:R-:W-:Y:S01]  /*16230*/  LDSM.16.M88.4 R192, [R10+0x3800] ;  /* 0x003800000ac0783b */ /* 0x000fe20000000200 */
[C---:B-1----:R-:W-:Y:S08]  /*16240*/  HMMA.16816.F32.BF16 R12, R172.reuse, R180, R12 ;  /* 0x000000b4ac0c723c */ /* 0x042ff0000004180c */
[C---:B------:R-:W-:Y:S01]  /*16250*/  HMMA.16816.F32.BF16 R16, R172.reuse, R182, R16 ;  /* 0x000000b6ac10723c */ /* 0x040fe20000041810 */
[----:B------:R-:W1:Y:S07]  /*16260*/  LDSM.16.M88.4 R180, [R10+0x3000] ;  /* 0x003000000ab4783b */ /* 0x000e6e0000000200 */
[C---:B------:R-:W-:Y:S08]  /*16270*/  HMMA.16816.F32.BF16 R20, R172.reuse, R188, R20 ;  /* 0x000000bcac14723c */ /* 0x040ff00000041814 */
[C---:B------:R-:W-:Y:S01]  /*16280*/  HMMA.16816.F32.BF16 R24, R172.reuse, R190, R24 ;  /* 0x000000beac18723c */ /* 0x040fe20000041818 */
[----:B------:R-:W3:Y:S07]  /*16290*/  LDSM.16.M88.4 R188, [R10+0x4000] ;  /* 0x004000000abc783b */ /* 0x000eee0000000200 */
[C---:B--2---:R-:W-:Y:S08]  /*162a0*/  HMMA.16816.F32.BF16 R28, R172.reuse, R184, R28 ;  /* 0x000000b8ac1c723c */ /* 0x044ff0000004181c */
        /* <DEDUP_REMOVED lines=26> */
[C---:B---3--:R-:W-:Y:S08]  /*16450*/  HMMA.16816.F32.BF16 R20, R176.reuse, R184, R20 ;  /* 0x000000b8b014723c */ /* 0x048ff00000041814 */
[C---:B------:R-:W-:Y:S01]  /*16460*/  HMMA.16816.F32.BF16 R24, R176.reuse, R186, R24 ;  /* 0x000000bab018723c */ /* 0x040fe20000041818 */
[----:B------:R-:W-:Y:S07]  /*16470*/  LDSM.16.M88.4 R184, [R201+0xc000] ;  /* 0x00c00000c9b8783b */ /* 0x000fee0000000200 */
[C---:B------:R-:W-:Y:S08]  /*16480*/  HMMA.16816.F32.BF16 R28, R176.reuse, R188, R28 ;  /* 0x000000bcb01c723c */ /* 0x040ff0000004181c */
[----:B------:R-:W-:Y:S01]  /*16490*/  HMMA.16816.F32.BF16 R32, R176, R190, R32 ;  /* 0x000000beb020723c */ /* 0x000fe20000041820 */
[----:B------:R-:W3:Y:S06]  /*164a0*/  LDSM.16.M88.4 R176, [R145+0x5800] ;  /* 0x0058000091b0783b */ /* 0x000eec0000000200 */
[----:B------:R-:W5:Y:S01]  /*164b0*/  LDSM.16.M88.4 R188, [R10+0x4800] ;  /* 0x004800000abc783b */ /* 0x000f620000000200 */
[C---:B--2---:R-:W-:Y:S08]  /*164c0*/  HMMA.16816.F32.BF16 R12, R172.reuse, R192, R12 ;  /* 0x000000c0ac0c723c */ /* 0x044ff0000004180c */
[C---:B------:R-:W-:Y:S08]  /*164d0*/  HMMA.16816.F32.BF16 R16, R172.reuse, R194, R16 ;  /* 0x000000c2ac10723c */ /* 0x040ff00000041810 */
[C---:B-1----:R-:W-:Y:S08]  /*164e0*/  HMMA.16816.F32.BF16 R20, R172.reuse, R180, R20 ;  /* 0x000000b4ac14723c */ /* 0x042ff00000041814 */
[C---:B------:R-:W-:Y:S08]  /*164f0*/  HMMA.16816.F32.BF16 R24, R172.reuse, R182, R24 ;  /* 0x000000b6ac18723c */ /* 0x040ff00000041818 */
[C---:B---3--:R-:W-:Y:S08]  /*16500*/  HMMA.16816.F32.BF16 R28, R172.reuse, R176, R28 ;  /* 0x000000b0ac1c723c */ /* 0x048ff0000004181c */
[----:B------:R-:W-:Y:S01]  /*16510*/  HMMA.16816.F32.BF16 R32, R172, R178, R32 ;  /* 0x000000b2ac20723c */ /* 0x000fe20000041820 */
[----:B------:R-:W1:Y:S07]  /*16520*/  LDSM.16.M88.4 R172, [R10+0x5000] ;  /* 0x005000000aac783b */ /* 0x000e6e0000000200 */
[C---:B-----5:R-:W-:Y:S08]  /*16530*/  HMMA.16816.F32.BF16 R12, R184.reuse, R188, R12 ;  /* 0x000000bcb80c723c */ /* 0x060ff0000004180c */
        /* <DEDUP_REMOVED lines=22> */
[----:B------:R-:W-:Y:S09]  /*166a0*/  FMUL.FTZ R27, R27, c[0x0][0x320] ;  /* 0x0000c8001b1b7a20 */ /* 0x000ff20000410000 */
[----:B------:R-:W1:Y:S01]  /*166b0*/  MUFU.TANH R173, R17 ;  /* 0x0000001100ad7308 */ /* 0x000e620000002400 */
[----:B-----5:R-:W5:Y:S01]  /*166c0*/  LDSM.16.M88.4 R12, [R10+0x5800] ;  /* 0x005800000a0c783b */ /* 0x020f620000000200 */
[----:B------:R-:W-:Y:S08]  /*166d0*/  DEPBAR.LE SB0, 0x0 ;  /* 0x000080000000791a */ /* 0x000ff00000000000 */
[----:B------:R-:W1:Y:S01]  /*166e0*/  MUFU.TANH R183, R18 ;  /* 0x0000001200b77308 */ /* 0x000e620000002400 */
[----:B------:R-:W-:Y:S09]  /*166f0*/  BAR.SYNC.DEFER_BLOCKING 0x0 ;  /* 0x0000000000007b1d */ /* 0x000ff20000010000 */
[----:B------:R1:W1:Y:S10]  /*16700*/  MUFU.TANH R182, R19 ;  /* 0x0000001300b67308 */ /* 0x0002740000002400 */
[----:B------:R2:W2:Y:S10]  /*16710*/  MUFU.TANH R172, R20 ;  /* 0x0000001400ac7308 */ /* 0x0004b40000002400 */
[----:B------:R3:W3:Y:S01]  /*16720*/  MUFU.TANH R179, R26 ;  /* 0x0000001a00b37308 */ /* 0x0006e20000002400 */
[C---:B-----5:R-:W-:Y:S05]  /*16730*/  HMMA.16816.F32.BF16 R28, R184.reuse, R12, R28 ;  /* 0x0000000cb81c723c */ /* 0x060fea000004181c */
[----:B-1----:R-:W-:Y:S04]  /*16740*/  FMUL.FTZ R19, R25, c[0x0][0x320] ;  /* 0x0000c80019137a20 */ /* 0x002fe80000410000 */
[----:B------:R1:W1:Y:S01]  /*16750*/  MUFU.TANH R174, R27 ;  /* 0x0000001b00ae7308 */ /* 0x0002620000002400 */
[----:B------:R-:W-:Y:S03]  /*16760*/  HMMA.16816.F32.BF16 R32, R184, R14, R32 ;  /* 0x0000000eb820723c */ /* 0x000fe60000041820 */
[----:B--2---:R-:W-:Y:S06]  /*16770*/  FMUL.FTZ R20, R24, c[0x0][0x320] ;  /* 0x0000c80018147a20 */ /* 0x004fec0000410000 */
[----:B------:R-:W2:Y:S05]  /*16780*/  MUFU.TANH R21, R21 ;  /* 0x0000001500157308 */ /* 0x000eaa0000002400 */
[----:B------:R-:W-:Y:S05]  /*16790*/  FMUL.FTZ R18, R28, c[0x0][0x320] ;  /* 0x0000c8001c127a20 */ /* 0x000fea0000410000 */
[----:B------:R4:W2:Y:S01]  /*167a0*/  MUFU.TANH R181, R22 ;  /* 0x0000001600b57308 */ /* 0x0008a20000002400 */
[----:B------:R-:W-:Y:S02]  /*167b0*/  FMUL.FTZ R17, R29, c[0x0][0x320] ;  /* 0x0000c8001d117a20 */ /* 0x000fe40000410000 */
[----:B------:R-:W-:Y:S02]  /*167c0*/  FMUL.FTZ R29, R30, c[0x0][0x320] ;  /* 0x0000c8001e1d7a20 */ /* 0x000fe40000410000 */
[----:B------:R-:W-:Y:S02]  /*167d0*/  FMUL.FTZ R28, R31, c[0x0][0x320] ;  /* 0x0000c8001f1c7a20 */ /* 0x000fe40000410000 */
[----:B------:R-:W-:Y:S02]  /*167e0*/  FMUL.FTZ R16, R32, c[0x0][0x320] ;  /* 0x0000c80020107a20 */ /* 0x000fe40000410000 */
[----:B---3--:R-:W-:Y:S01]  /*167f0*/  FMUL.FTZ R26, R33, c[0x0][0x320] ;  /* 0x0000c800211a7a20 */ /* 0x008fe20000410000 */
[----:B------:R4:W3:Y:S01]  /*16800*/  MUFU.TANH R180, R23 ;  /* 0x0000001700b47308 */ /* 0x0008e20000002400 */
[----:B-1----:R-:W-:Y:S02]  /*16810*/  FMUL.FTZ R27, R34, c[0x0][0x320] ;  /* 0x0000c800221b7a20 */ /* 0x002fe40000410000 */
[----:B------:R-:W-:Y:S07]  /*16820*/  FMUL.FTZ R30, R35, c[0x0][0x320] ;  /* 0x0000c800231e7a20 */ /* 0x000fee0000410000 */
        /* <DEDUP_REMOVED lines=14> */
[C---:B------:R-:W-:Y:S01]  /*16910*/  IMAD.WIDE.U32 R8, R0.reuse, c[0x0][0x1e0], RZ ;  /* 0x0000780000087a25 */ /* 0x040fe200078e00ff */
        /* <DEDUP_REMOVED lines=27> */
[--C-:B------:R-:W-:Y:S02]  /*16ad0*/  @P1 IADD3.X R7, R0, RZ, R222.reuse, P3, P2 ;  /* 0x000000ff00071210 */ /* 0x100fe40001fe44de */
        /* <DEDUP_REMOVED lines=28> */
.L_x_1947:
[----:B--234-:R-:W-:Y:S05]  /*16ca0*/  BSYNC B0 ;  /* 0x0000000000007941 */ /* 0x01cfea0003800000 */
.L_x_1946:
[----:B------:R-:W-:Y:S01]  /*16cb0*/  ISETP.GE.AND P1, PT, R244, 0x1, PT ;  /* 0x00000001f400780c */ /* 0x000fe20003f26270 */
[----:B------:R-:W-:Y:S01]  /*16cc0*/  IMAD.MOV.U32 R0, RZ, RZ, c[0x0][0x2c4] ;  /* 0x0000b100ff007624 */ /* 0x000fe200078e00ff */
[----:B------:R-:W2:Y:S01]  /*16cd0*/  LDL R9, [R1+0x4] ;  /* 0x0000040001097983 */ /* 0x000ea20000100800 */
[----:B------:R-:W-:Y:S03]  /*16ce0*/  IMAD R3, R221, -0x30, RZ ;  /* 0xffffffd0dd037824 */ /* 0x000fe600078e02ff */
[----:B------:R-:W-:Y:S01]  /*16cf0*/  ISETP.NE.AND P0, PT, R0, 0x1, PT ;  /* 0x000000010000780c */ /* 0x000fe20003f05270 */
[----:B------:R-:W0:Y:S01]  /*16d00*/  LDGDEPBAR ;  /* 0x00000000000079af */ /* 0x000e220000000000 */
[----:B------:R-:W-:Y:S02]  /*16d10*/  IMAD.IADD R15, R3, 0x1, -R235 ;  /* 0x00000001030f7824 */ /* 0x000fe400078e0aeb */
[----:B--2---:R-:W-:Y:S05]  /*16d20*/  IMAD R9, R9, 0x80, R240 ;  /* 0x0000008009097824 */ /* 0x004fea00078e02f0 */
[----:B------:R-:W-:Y:S05]  /*16d30*/  IADD3 R9, R237, R9, R238 ;  /* 0x00000009ed097210 */ /* 0x000fea0007ffe0ee */
[----:B------:R-:W-:Y:S05]  /*16d40*/  @P0 IMAD.HI.U32 R0, R9, c[0x0][0x2c8], RZ ;  /* 0x0000b20009000a27 */ /* 0x000fea00078e00ff */
[----:B------:R-:W-:Y:S02]  /*16d50*/  @P0 SHF.R.U32.HI R9, RZ, c[0x0][0x2cc], R0 ;  /* 0x0000b300ff090a19 */ /* 0x000fe40000011600 */
[----:B------:R-:W-:Y:S03]  /*16d60*/  IADD3 R0, -R235, 0x1, R3 ;  /* 0x00000001eb007810 */ /* 0x000fe60007ffe103 */
[----:B------:R-:W2:Y:S01]  /*16d70*/  SHFL.IDX PT, R8, R9, RZ, 0x1c1f ;  /* 0x001c1fff09087589 */ /* 0x000ea200000e0000 */
        /* <DEDUP_REMOVED lines=19> */
.L_x_1950:
[----:B------:R-:W-:Y:S04]  /*16eb0*/  MOV R14, c[0x0][0x32c] ;  /* 0x0000cb00000e7a02 */ /* 0x000fe80000000f00 */
[----:B------:R-:W-:Y:S11]  /*16ec0*/  ISETP.NE.AND P0, PT, R14, 0x1, PT ;  /* 0x000000010e00780c */ /* 0x000ff60003f05270 */
[----:B------:R-:W-:Y:S02]  /*16ed0*/  @!UPT UIADD3 URZ, URZ, URZ, URZ ;  /* 0x0000003f3f3ff290 */ /* 0x000fe4000fffe03f */
[----:B------:R-:W-:Y:S05]  /*16ee0*/  @P0 IMAD.HI.U32 R14, R8, c[0x0][0x330], RZ ;  /* 0x0000cc00080e0a27 */ /* 0x000fea00078e00ff */
[----:B------:R-:W-:Y:S02]  /*16ef0*/  @P0 SHF.R.U32.HI R8, RZ, c[0x0][0x334], R14 ;  /* 0x0000cd00ff080a19 */ /* 0x000fe4000001160e */
.L_x_1951:
[----:B------:R-:W-:Y:S05]  /*16f00*/  BSYNC B0 ;  /* 0x0000000000007941 */ /* 0x000fea0003800000 */
.L_x_1949:
[----:B------:R-:W-:Y:S05]  /*16f10*/  IMAD R8, R8, c[0x0][0x32c], R15 ;  /* 0x0000cb0008087a24 */ /* 0x000fea00078e020f */
[----:B------:R-:W-:Y:S02]  /*16f20*/  IMNMX R0, R0, R8, !PT ;  /* 0x0000000800007217 */ /* 0x000fe40007800200 */
[----:B------:R-:W-:Y:S04]  /*16f30*/  IADD3 R8, R8, c[0x0][0x32c], RZ ;  /* 0x0000cb0008087a10 */ /* 0x000fe80007ffe0ff */
[----:B------:R-:W-:Y:S02]  /*16f40*/  IMNMX R7, R7, R8, PT ;  /* 0x0000000807077217 */ /* 0x000fe40003800200 */
.L_x_1948:
[C---:B------:R-:W-:Y:S02]  /*16f50*/  ISETP.GE.AND P0, PT, R3.reuse, 0x2, PT ;  /* 0x000000020300780c */ /* 0x040fe40003f06270 */
[----:B------:R-:W-:Y:S02]  /*16f60*/  ISETP.GE.AND P1, PT, R3, 0x9, PT ;  /* 0x000000090300780c */ /* 0x000fe40003f26270 */
        /* <DEDUP_REMOVED lines=16> */
[C---:B------:R-:W-:Y:S02]  /*17070*/  ISETP.GT.AND P0, PT, R0.reuse, 0x9, !P1 ;  /* 0x000000090000780c */ /* 0x040fe40004f04270 */
[----:B------:R-:W-:Y:S02]  /*17080*/  ISETP.GE.AND P2, PT, R3, 0x29, PT ;  /* 0x000000290300780c */ /* 0x000fe40003f46270 */
        /* <DEDUP_REMOVED lines=9> */
[----:B------:R-:W-:Y:S02]  /*17120*/  FSEL R22, R172, -INF , !P0 ;  /* 0xff800000ac167808 */ /* 0x000fe40004000000 */
        /* <DEDUP_REMOVED lines=8> */
[----:B-1----:R-:W-:Y:S02]  /*171b0*/  FSEL R20, R20, -INF , !P0 ;  /* 0xff80000014147808 */ /* 0x002fe40004000000 */
        /* <DEDUP_REMOVED lines=40> */
.L_x_1954:
[----:B------:R-:W-:Y:S04]  /*17440*/  MOV R9, c[0x0][0x32c] ;  /* 0x0000cb0000097a02 */ /* 0x000fe80000000f00 */
[----:B------:R-:W-:Y:S11]  /*17450*/  ISETP.NE.AND P0, PT, R9, 0x1, PT ;  /* 0x000000010900780c */ /* 0x000ff60003f05270 */
[----:B------:R-:W-:Y:S02]  /*17460*/  @!UPT UIADD3 URZ, URZ, URZ, URZ ;  /* 0x0000003f3f3ff290 */ /* 0x000fe4000fffe03f */
[----:B------:R-:W-:Y:S05]  /*17470*/  @P0 IMAD.HI.U32 R9, R0, c[0x0][0x330], RZ ;  /* 0x0000cc0000090a27 */ /* 0x000fea00078e00ff */
[----:B------:R-:W-:Y:S02]  /*17480*/  @P0 SHF.R.U32.HI R0, RZ, c[0x0][0x334], R9 ;  /* 0x0000cd00ff000a19 */ /* 0x000fe40000011609 */
.L_x_1955:
[----:B------:R-:W-:Y:S05]  /*17490*/  BSYNC B0 ;  /* 0x0000000000007941 */ /* 0x000fea0003800000 */
.L_x_1953:
[----:B------:R-:W-:Y:S05]  /*174a0*/  IMAD R0, R0, c[0x0][0x32c], R15 ;  /* 0x0000cb0000007a24 */ /* 0x000fea00078e020f */
[----:B------:R-:W-:Y:S02]  /*174b0*/  IMNMX R3, R3, R0, !PT ;  /* 0x0000000003037217 */ /* 0x000fe40007800200 */
[----:B------:R-:W-:Y:S04]  /*174c0*/  IADD3 R0, R0, c[0x0][0x32c], RZ ;  /* 0x0000cb0000007a10 */ /* 0x000fe80007ffe0ff */
[----:B------:R-:W-:Y:S02]  /*174d0*/  IMNMX R7, R7, R0, PT ;  /* 0x0000000007077217 */ /* 0x000fe40003800200 */
.L_x_1952:
        /* <DEDUP_REMOVED lines=22> */
[----:B------:R-:W-:Y:S01]  /*17640*/  ISETP.GT.AND P0, PT, R3, RZ, !P1 ;  /* 0x000000ff0300720c */ /* 0x000fe20004f04270 */
[----:B------:R-:W1:Y:S01]  /*17650*/  MUFU.EX2 R0, R0 ;  /* 0x0000000000007308 */ /* 0x000e620000000800 */
[----:B------:R-:W-:Y:S01]  /*17660*/  LOP3.LUT P1, RZ, R215, 0x8, RZ, 0xc0, !PT ;  /* 0x00000008d7ff7812 */ /* 0x000fe2000782c0ff */
[--C-:B------:R-:W-:Y:S01]  /*17670*/  FFMA.FTZ R13, R8, c[0x0][0x2d0], -R2.reuse ;  /* 0x0000b400080d7a23 */ /* 0x100fe20000010802 */
[----:B------:R-:W-:Y:S01]  /*17680*/  ISETP.LT.OR P0, PT, R7, 0x1, P0 ;  /* 0x000000010700780c */ /* 0x000fe20000701670 */
[--C-:B------:R-:W-:Y:S02]  /*17690*/  FFMA.FTZ R190, R14, c[0x0][0x2d0], -R2.reuse ;  /* 0x0000b4000ebe7a23 */ /* 0x100fe40000010802 */
[--C-:B------:R-:W-:Y:S01]  /*176a0*/  FFMA.FTZ R25, R25, c[0x0][0x2d0], -R2.reuse ;  /* 0x0000b40019197a23 */ /* 0x100fe20000010802 */
[----:B------:R-:W-:Y:S01]  /*176b0*/  FSEL R8, R189, -INF , !P0 ;  /* 0xff800000bd087808 */ /* 0x000fe20004000000 */
[--C-:B------:R-:W-:Y:S01]  /*176c0*/  FFMA.FTZ R186, R21, c[0x0][0x2d0], -R2.reuse ;  /* 0x0000b40015ba7a23 */ /* 0x100fe20000010802 */
[----:B------:R-:W-:Y:S01]  /*176d0*/  LOP3.LUT P0, RZ, R215, 0x10, RZ, 0xc0, !PT ;  /* 0x00000010d7ff7812 */ /* 0x000fe2000780c0ff */
[----:B------:R-:W2:Y:S01]  /*176e0*/  MUFU.EX2 R172, R13 ;  /* 0x0000000d00ac7308 */ /* 0x000ea20000000800 */
[--C-:B------:R-:W-:Y:S02]  /*176f0*/  FFMA.FTZ R184, R19, c[0x0][0x2d0], -R2.reuse ;  /* 0x0000b40013b87a23 */ /* 0x100fe40000010802 */
[----:B------:R-:W-:Y:S01]  /*17700*/  ISETP.GT.AND P0, PT, R3, 0x1, !P0 ;  /* 0x000000010300780c */ /* 0x000fe20004704270 */
[--C-:B------:R-:W-:Y:S02]  /*17710*/  FFMA.FTZ R193, R18, c[0x0][0x2d0], -R2.reuse ;  /* 0x0000b40012c17a23 */ /* 0x100fe40000010802 */
[--C-:B------:R-:W-:Y:S01]  /*17720*/  FFMA.FTZ R192, R17, c[0x0][0x2d0], -R2.reuse ;  /* 0x0000b40011c07a23 */ /* 0x100fe20000010802 */
[----:B------:R-:W-:Y:S01]  /*17730*/  ISETP.LT.OR P0, PT, R7, 0x2, P0 ;  /* 0x000000020700780c */ /* 0x000fe20000701670 */
[--C-:B------:R-:W-:Y:S02]  /*17740*/  FFMA.FTZ R191, R16, c[0x0][0x2d0], -R2.reuse ;  /* 0x0000b40010bf7a23 */ /* 0x100fe40000010802 */
[----:B------:R-:W3:Y:S01]  /*17750*/  MUFU.EX2 R25, R25 ;  /* 0x0000001900197308 */ /* 0x000ee20000000800 */
[----:B------:R-:W-:Y:S01]  /*17760*/  FSEL R12, R188, -INF , !P0 ;  /* 0xff800000bc0c7808 */ /* 0x000fe20004000000 */
[--C-:B------:R-:W-:Y:S01]  /*17770*/  FFMA.FTZ R187, R22, c[0x0][0x2d0], -R2.reuse ;  /* 0x0000b40016bb7a23 */ /* 0x100fe20000010802 */
[----:B------:R-:W-:Y:S01]  /*17780*/  ISETP.GT.AND P0, PT, R3, 0x8, !P1 ;  /* 0x000000080300780c */ /* 0x000fe20004f04270 */
[--C-:B------:R-:W-:Y:S01]  /*17790*/  FFMA.FTZ R185, R20, c[0x0][0x2d0], -R2.reuse ;  /* 0x0000b40014b97a23 */ /* 0x100fe20000010802 */
[----:B------:R-:W-:Y:S01]  /*177a0*/  LOP3.LUT P1, RZ, R215, 0x20, RZ, 0xc0, !PT ;  /* 0x00000020d7ff7812 */ /* 0x000fe2000782c0ff */
[--C-:B------:R-:W-:Y:S01]  /*177b0*/  FFMA.FTZ R24, R24, c[0x0][0x2d0], -R2.reuse ;  /* 0x0000b40018187a23 */ /* 0x100fe20000010802 */
[----:B------:R-:W-:Y:S01]  /*177c0*/  ISETP.LT.OR P0, PT, R7, 0x9, P0 ;  /* 0x000000090700780c */ /* 0x000fe20000701670 */
[----:B------:R-:W-:Y:S02]  /*177d0*/  FFMA.FTZ R23, R23, c[0x0][0x2d0], -R2 ;  /* 0x0000b40017177a23 */ /* 0x000fe40000010802 */
[C---:B-1----:R-:W-:Y:S01]  /*177e0*/  FMUL.FTZ R16, R0.reuse, R164 ;  /* 0x000000a400107220 */ /* 0x042fe20000410000 */
[----:B------:R-:W-:Y:S01]  /*177f0*/  FSEL R14, R183, -INF , !P0 ;  /* 0xff800000b70e7808 */ /* 0x000fe20004000000 */
[----:B------:R-:W-:Y:S01]  /*17800*/  MUFU.EX2 R24, R24 ;  /* 0x0000001800187308 */ /* 0x000fe20000000800 */
[----:B------:R-:W-:Y:S01]  /*17810*/  LOP3.LUT P0, RZ, R215, 0x4, RZ, 0xc0, !PT ;  /* 0x00000004d7ff7812 */ /* 0x000fe2000780c0ff */
[C---:B--2---:R-:W-:Y:S02]  /*17820*/  FFMA.FTZ R2, R0.reuse, R229, R172 ;  /* 0x000000e500027223 */ /* 0x044fe400000100ac */
[C---:B------:R-:W-:Y:S01]  /*17830*/  FMUL.FTZ R17, R0.reuse, R165 ;  /* 0x000000a500117220 */ /* 0x040fe20000410000 */
[----:B------:R-:W-:Y:S01]  /*17840*/  ISETP.GT.AND P0, PT, R3, 0x9, !P0 ;  /* 0x000000090300780c */ /* 0x000fe20004704270 */
[C---:B------:R-:W-:Y:S02]  /*17850*/  FMUL.FTZ R32, R0.reuse, R148 ;  /* 0x0000009400207220 */ /* 0x040fe40000410000 */
[C---:B------:R-:W-:Y:S01]  /*17860*/  FMUL.FTZ R33, R0.reuse, R149 ;  /* 0x0000009500217220 */ /* 0x040fe20000410000 */
[----:B------:R-:W-:Y:S01]  /*17870*/  ISETP.LT.OR P0, PT, R7, 0xa, P0 ;  /* 0x0000000a0700780c */ /* 0x000fe20000701670 */
[----:B------:R-:W1:Y:S01]  /*17880*/  MUFU.EX2 R23, R23 ;  /* 0x0000001700177308 */ /* 0x000e620000000800 */
[----:B------:R-:W-:Y:S01]  /*17890*/  FMUL.FTZ R20, R0, R160 ;  /* 0x000000a000147220 */ /* 0x000fe20000410000 */
[C---:B---3--:R-:W-:Y:S01]  /*178a0*/  F2FP.BF16.PACK_AB R172, R25.reuse, R172 ;  /* 0x000000ac19ac723e */ /* 0x048fe200000010ff */
[----:B------:R-:W-:Y:S01]  /*178b0*/  FADD.FTZ R13, R25, R2 ;  /* 0x00000002190d7221 */ /* 0x000fe20000010000 */
[----:B------:R-:W-:Y:S01]  /*178c0*/  FSEL R175, R182, -INF , !P0 ;  /* 0xff800000b6af7808 */ /* 0x000fe20004000000 */
[C---:B------:R-:W-:Y:S01]  /*178d0*/  FMUL.FTZ R21, R0.reuse, R161 ;  /* 0x000000a100157220 */ /* 0x040fe20000410000 */
[----:B------:R-:W-:Y:S01]  /*178e0*/  LOP3.LUT P0, RZ, R215, 0x2, RZ, 0xc0, !PT ;  /* 0x00000002d7ff7812 */ /* 0x000fe2000780c0ff */
[----:B------:R-:W-:Y:S01]  /*178f0*/  FMUL.FTZ R25, R0, R157 ;  /* 0x0000009d00197220 */ /* 0x000fe20000410000 */
[----:B------:R-:W-:Y:S01]  /*17900*/  FMNMX.FTZ R2, R8, R4, !PT ;  /* 0x0000000408027209 */ /* 0x000fe20007810000 */
[C---:B------:R-:W-:Y:S01]  /*17910*/  FMUL.FTZ R36, R0.reuse, R36 ;  /* 0x0000002400247220 */ /* 0x040fe20000410000 */
[----:B------:R-:W-:Y:S01]  /*17920*/  ISETP.GT.AND P0, PT, R3, 0x10, !P0 ;  /* 0x000000100300780c */ /* 0x000fe20004704270 */
[----:B------:R-:W-:Y:S01]  /*17930*/  FMUL.FTZ R37, R0, R37 ;  /* 0x0000002500257220 */ /* 0x000fe20000410000 */
[----:B------:R-:W-:Y:S01]  /*17940*/  FMNMX.FTZ R2, R12, R2, !PT ;  /* 0x000000020c027209 */ /* 0x000fe20007810000 */
[C---:B------:R-:W-:Y:S01]  /*17950*/  FMUL.FTZ R40, R0.reuse, R40 ;  /* 0x0000002800287220 */ /* 0x040fe20000410000 */
[----:B------:R-:W-:Y:S01]  /*17960*/  ISETP.LT.OR P0, PT, R7, 0x11, P0 ;  /* 0x000000110700780c */ /* 0x000fe20000701670 */
[----:B------:R-:W-:Y:S01]  /*17970*/  FMUL.FTZ R41, R0, R41 ;  /* 0x0000002900297220 */ /* 0x000fe20000410000 */
[----:B------:R-:W-:Y:S01]  /*17980*/  FMNMX.FTZ R2, R14, R2, !PT ;  /* 0x000000020e027209 */ /* 0x000fe20007810000 */
[C---:B------:R-:W-:Y:S01]  /*17990*/  FMUL.FTZ R44, R0.reuse, R44 ;  /* 0x0000002c002c7220 */ /* 0x040fe20000410000 */
[----:B------:R-:W-:Y:S01]  /*179a0*/  FSEL R181, R181, -INF , !P0 ;  /* 0xff800000b5b57808 */ /* 0x000fe20004000000 */
[C---:B------:R-:W-:Y:S01]  /*179b0*/  FMUL.FTZ R45, R0.reuse, R45 ;  /* 0x0000002d002d7220 */ /* 0x040fe20000410000 */
[----:B------:R-:W-:Y:S01]  /*179c0*/  LOP3.LUT P0, RZ, R215, 0x1, RZ, 0xc0, !PT ;  /* 0x00000001d7ff7812 */ /* 0x000fe2000780c0ff */
[C---:B------:R-:W-:Y:S01]  /*179d0*/  FMUL.FTZ R48, R0.reuse, R48 ;  /* 0x0000003000307220 */ /* 0x040fe20000410000 */
[----:B------:R-:W-:Y:S01]  /*179e0*/  FMNMX.FTZ R2, R175, R2, !PT ;  /* 0x00000002af027209 */ /* 0x000fe20007810000 */
[C---:B------:R-:W-:Y:S01]  /*179f0*/  FMUL.FTZ R49, R0.reuse, R49 ;  /* 0x0000003100317220 */ /* 0x040fe20000410000 */
[----:B------:R-:W-:Y:S01]  /*17a00*/  ISETP.GT.AND P0, PT, R3, 0x11, !P0 ;  /* 0x000000110300780c */ /* 0x000fe20004704270 */
[C---:B------:R-:W-:Y:S01]  /*17a10*/  FMUL.FTZ R52, R0.reuse, R52 ;  /* 0x0000003400347220 */ /* 0x040fe20000410000 */
[----:B------:R-:W-:Y:S01]  /*17a20*/  FMNMX.FTZ R2, R181, R2, !PT ;  /* 0x00000002b5027209 */ /* 0x000fe20007810000 */
[C---:B------:R-:W-:Y:S01]  /*17a30*/  FMUL.FTZ R53, R0.reuse, R53 ;  /* 0x0000003500357220 */ /* 0x040fe20000410000 */
[----:B------:R-:W-:Y:S01]  /*17a40*/  ISETP.LT.OR P0, PT, R7, 0x12, P0 ;  /* 0x000000120700780c */ /* 0x000fe20000701670 */
[C---:B------:R-:W-:Y:S01]  /*17a50*/  FMUL.FTZ R56, R0.reuse, R56 ;  /* 0x0000003800387220 */ /* 0x040fe20000410000 */
[----:B------:R-:W-:Y:S01]  /*17a60*/  MUFU.EX2 R185, R185 ;  /* 0x000000b900b97308 */ /* 0x000fe20000000800 */
[----:B------:R-:W-:Y:S01]  /*17a70*/  FMUL.FTZ R57, R0, R57 ;  /* 0x0000003900397220 */ /* 0x000fe20000410000 */
[----:B------:R-:W-:Y:S01]  /*17a80*/  FSEL R180, R180, -INF , !P0 ;  /* 0xff800000b4b47808 */ /* 0x000fe20004000000 */
[C---:B------:R-:W-:Y:S01]  /*17a90*/  FMUL.FTZ R60, R0.reuse, R60 ;  /* 0x0000003c003c7220 */ /* 0x040fe20000410000 */
[----:B------:R-:W-:Y:S01]  /*17aa0*/  ISETP.GT.AND P0, PT, R3, 0x18, !P6 ;  /* 0x000000180300780c */ /* 0x000fe20007704270 */
[----:B------:R-:W-:Y:S01]  /*17ab0*/  FMUL.FTZ R61, R0, R61 ;  /* 0x0000003d003d7220 */ /* 0x000fe20000410000 */
[----:B------:R-:W-:Y:S01]  /*17ac0*/  FMNMX.FTZ R2, R180, R2, !PT ;  /* 0x00000002b4027209 */ /* 0x000fe20007810000 */
[C---:B------:R-:W-:Y:S01]  /*17ad0*/  FMUL.FTZ R64, R0.reuse, R64 ;  /* 0x0000004000407220 */ /* 0x040fe20000410000 */
[----:B------:R-:W-:Y:S01]  /*17ae0*/  ISETP.LT.OR P0, PT, R7, 0x19, P0 ;  /* 0x000000190700780c */ /* 0x000fe20000701670 */
[C---:B------:R-:W-:Y:S01]  /*17af0*/  FMUL.FTZ R65, R0.reuse, R65 ;  /* 0x0000004100417220 */ /* 0x040fe20000410000 */
[----:B------:R-:W-:Y:S01]  /*17b00*/  MUFU.EX2 R184, R184 ;  /* 0x000000b800b87308 */ /* 0x000fe20000000800 */
[C---:B------:R-:W-:Y:S01]  /*17b10*/  FMUL.FTZ R68, R0.reuse, R68 ;  /* 0x0000004400447220 */ /* 0x040fe20000410000 */
[----:B------:R-:W-:Y:S01]  /*17b20*/  FSEL R179, R179, -INF , !P0 ;  /* 0xff800000b3b37808 */ /* 0x000fe20004000000 */
[C---:B------:R-:W-:Y:S01]  /*17b30*/  FMUL.FTZ R69, R0.reuse, R69 ;  /* 0x0000004500457220 */ /* 0x040fe20000410000 */
[----:B------:R-:W-:Y:S01]  /*17b40*/  ISETP.GT.AND P0, PT, R3, 0x19, !P5 ;  /* 0x000000190300780c */ /* 0x000fe20006f04270 */
[C---:B------:R-:W-:Y:S01]  /*17b50*/  FMUL.FTZ R72, R0.reuse, R72 ;  /* 0x0000004800487220 */ /* 0x040fe20000410000 */
[----:B------:R-:W-:Y:S01]  /*17b60*/  FMNMX.FTZ R2, R179, R2, !PT ;  /* 0x00000002b3027209 */ /* 0x000fe20007810000 */
[C---:B------:R-:W-:Y:S01]  /*17b70*/  FMUL.FTZ R73, R0.reuse, R73 ;  /* 0x0000004900497220 */ /* 0x040fe20000410000 */
[----:B------:R-:W-:Y:S01]  /*17b80*/  ISETP.LT.OR P0, PT, R7, 0x1a, P0 ;  /* 0x0000001a0700780c */ /* 0x000fe20000701670 */
[C---:B------:R-:W-:Y:S02]  /*17b90*/  FMUL.FTZ R76, R0.reuse, R76 ;  /* 0x0000004c004c7220 */ /* 0x040fe40000410000 */
        /* <DEDUP_REMOVED lines=9> */
[----:B-1----:R-:W-:Y:S01]  /*17c30*/  F2FP.BF16.PACK_AB R174, R23, R24 ;  /* 0x0000001817ae723e */ /* 0x002fe200000010ff */
        /* <DEDUP_REMOVED lines=17> */
[C---:B------:R-:W-:Y:S02]  /*17d50*/  FMUL.FTZ R101, R0.reuse, R101 ;  /* 0x0000006500657220 */ /* 0x040fe40000410000 */
[C---:B------:R-:W-:Y:S01]  /*17d60*/  FMUL.FTZ R104, R0.reuse, R104 ;  /* 0x0000006800687220 */ /* 0x040fe20000410000 */
        /* <DEDUP_REMOVED lines=8> */
[----:B------:R-:W-:Y:S01]  /*17df0*/  FMUL.FTZ R113, R0, R113 ;  /* 0x0000007100717220 */ /* 0x000fe20000410000 */
[----:B------:R-:W-:Y:S01]  /*17e00*/  FSEL R7, R30, -INF , !P0 ;  /* 0xff8000001e077808 */ /* 0x000fe20004000000 */
        /* <DEDUP_REMOVED lines=14> */
[----:B-1----:R-:W-:Y:S05]  /*17ef0*/  FMNMX.FTZ R2, R2, R3, !PT ;  /* 0x0000000302027209 */ /* 0x002fea0007810000 */
[----:B------:R-:W1:Y:S02]  /*17f00*/  SHFL.BFLY PT, R3, R2, 0x1, 0x1f ;  /* 0x0c201f0002037f89 */ /* 0x000e6400000e0000 */
[----:B-1----:R-:W-:Y:S01]  /*17f10*/  FMNMX.FTZ R3, R2, R3, !PT ;  /* 0x0000000302037209 */ /* 0x002fe20007810000 */
[----:B------:R-:W-:Y:S02]  /*17f20*/  FADD.FTZ R2, R24, R13 ;  /* 0x0000000d18027221 */ /* 0x000fe40000010000 */
[C---:B------:R-:W-:Y:S01]  /*17f30*/  FMUL.FTZ R13, R0.reuse, R169 ;  /* 0x000000a9000d7220 */ /* 0x040fe20000410000 */
[----:B------:R-:W-:Y:S01]  /*17f40*/  FSETP.NEU.FTZ.AND P0, PT, R3, -INF , PT ;  /* 0xff8000000300780b */ /* 0x000fe20003f1d000 */
[----:B------:R-:W-:Y:S02]  /*17f50*/  FADD.FTZ R183, R23, R2 ;  /* 0x0000000217b77221 */ /* 0x000fe40000010000 */
[----:B------:R-:W-:Y:S01]  /*17f60*/  FMUL.FTZ R24, R0, R156 ;  /* 0x0000009c00187220 */ /* 0x000fe20000410000 */
[C---:B------:R-:W-:Y:S01]  /*17f70*/  FSEL R2, R3.reuse, RZ, P0 ;  /* 0x000000ff03027208 */ /* 0x040fe20000000000 */
[----:B------:R-:W-:Y:S04]  /*17f80*/  MUFU.EX2 R156, R186 ;  /* 0x000000ba009c7308 */ /* 0x000fe80000000800 */
[----:B------:R-:W-:Y:S02]  /*17f90*/  FADD.FTZ R2, -R2, R4 ;  /* 0x0000000402027221 */ /* 0x000fe40000010100 */
[----:B------:R-:W-:Y:S02]  /*17fa0*/  FMUL.FTZ R4, R3, c[0x0][0x2d0] ;  /* 0x0000b40003047a20 */ /* 0x000fe40000410000 */
[----:B------:R-:W-:Y:S02]  /*17fb0*/  FMUL.FTZ R2, R2, c[0x0][0x2d0] ;  /* 0x0000b40002027a20 */ /* 0x000fe40000410000 */
[----:B------:R-:W-:Y:S01]  /*17fc0*/  MUFU.EX2 R186, R190 ;  /* 0x000000be00ba7308 */ /* 0x000fe20000000800 */
[----:B------:R-:W-:Y:S02]  /*17fd0*/  FSEL R4, R4, RZ, P0 ;  /* 0x000000ff04047208 */ /* 0x000fe40000000000 */
[----:B------:R-:W-:Y:S03]  /*17fe0*/  ISETP.GT.AND P0, PT, R221, R236, PT ;  /* 0x000000ecdd00720c */ /* 0x000fe60003f04270 */
[--C-:B------:R-:W-:Y:S02]  /*17ff0*/  FFMA.FTZ R173, R8, c[0x0][0x2d0], -R4.reuse ;  /* 0x0000b40008ad7a23 */ /* 0x100fe40000010804 */
[--C-:B------:R-:W-:Y:S02]  /*18000*/  FFMA.FTZ R8, R12, c[0x0][0x2d0], -R4.reuse ;  /* 0x0000b4000c087a23 */ /* 0x100fe40000010804 */
[----:B------:R-:W1:Y:S01]  /*18010*/  MUFU.EX2 R2, R2 ;  /* 0x0000000200027308 */ /* 0x000e620000000800 */
[----:B------:R-:W-:Y:S02]  /*18020*/  FMUL.FTZ R12, R0, R168 ;  /* 0x000000a8000c7220 */ /* 0x000fe40000410000 */
[--C-:B------:R-:W-:Y:S07]  /*18030*/  FFMA.FTZ R0, R14, c[0x0][0x2d0], -R4.reuse ;  /* 0x0000b4000e007a23 */ /* 0x100fee0000010804 */
        /* <DEDUP_REMOVED lines=153> */
[--C-:B-1----:R-:W-:Y:S04]  /*189d0*/  FFMA.FTZ R0, R178, c[0x0][0x2d0], -R4.reuse ;  /* 0x0000b400b2007a23 */ /* 0x102fe80000010804 */
[----:B------:R-:W1:Y:S01]  /*189e0*/  MUFU.EX2 R178, R0 ;  /* 0x0000000000b27308 */ /* 0x000e620000000800 */
[C---:B--2---:R-:W-:Y:S03]  /*189f0*/  HMMA.16816.F32.BF16 R20, R148.reuse, R152, R20 ;  /* 0x000000989414723c */ /* 0x044fe60000041814 */
[----:B-1----:R-:W-:Y:S01]  /*18a00*/  F2FP.BF16.PACK_AB R173, R178, R177 ;  /* 0x000000b1b2ad723e */ /* 0x002fe200000010ff */
[--C-:B------:R-:W-:Y:S04]  /*18a10*/  FFMA.FTZ R0, R182, c[0x0][0x2d0], -R4.reuse ;  /* 0x0000b400b6007a23 */ /* 0x100fe80000010804 */
[C---:B------:R-:W-:Y:S01]  /*18a20*/  HMMA.16816.F32.BF16 R24, R148.reuse, R154, R24 ;  /* 0x0000009a9418723c */ /* 0x040fe20000041818 */
[----:B------:R-:W1:Y:S03]  /*18a30*/  LDSM.16.MT88.4 R152, [R198+0x800] ;  /* 0x00080000c698783b */ /* 0x000e660000004200 */
[----:B------:R-:W-:Y:S02]  /*18a40*/  FFMA.FTZ R4, R7, c[0x0][0x2d0], -R4 ;  /* 0x0000b40007047a23 */ /* 0x000fe40000010804 */
[----:B------:R2:W-:Y:S10]  /*18a50*/  MUFU.EX2 R7, R0 ;  /* 0x0000000000077308 */ /* 0x0005f40000000800 */
[----:B------:R-:W3:Y:S01]  /*18a60*/  MUFU.EX2 R176, R4 ;  /* 0x0000000400b07308 */ /* 0x000ee20000000800 */
[----:B--2---:R-:W-:Y:S01]  /*18a70*/  FADD.FTZ R0, R185, R161 ;  /* 0x000000a1b9007221 */ /* 0x004fe20000010000 */
[----:B---3--:R-:W-:Y:S01]  /*18a80*/  F2FP.BF16.PACK_AB R175, R176, R7 ;  /* 0x00000007b0af723e */ /* 0x008fe200000010ff */
[C---:B-1----:R-:W-:Y:S03]  /*18a90*/  HMMA.16816.F32.BF16 R28, R148.reuse, R152, R28 ;  /* 0x00000098941c723c */ /* 0x042fe6000004181c */
[----:B------:R-:W-:Y:S02]  /*18aa0*/  FADD.FTZ R4, R184, R0 ;  /* 0x00000000b8047221 */ /* 0x000fe40000010000 */
[----:B------:R-:W-:Y:S01]  /*18ab0*/  FADD.FTZ R0, R8, R2 ;  /* 0x0000000208007221 */ /* 0x000fe20000010000 */
[-C--:B------:R-:W-:Y:S01]  /*18ac0*/  MOV R8, R3.reuse ;  /* 0x0000000300087202 */ /* 0x080fe20000000f00 */
[----:B------:R-:W-:Y:S01]  /*18ad0*/  FADD.FTZ R2, R180, R4 ;  /* 0x00000004b4027221 */ /* 0x000fe20000010000 */
[C---:B------:R-:W-:Y:S01]  /*18ae0*/  HMMA.16816.F32.BF16 R32, R148.reuse, R154, R32 ;  /* 0x0000009a9420723c */ /* 0x040fe20000041820 */
[----:B------:R-:W1:Y:S03]  /*18af0*/  LDSM.16.MT88.4 R152, [R197+0x800] ;  /* 0x00080000c598783b */ /* 0x000e660000004200 */
        /* <DEDUP_REMOVED lines=97> */
.L_x_1945:
[----:B------:R-:W-:Y:S07]  /*19110*/  @!UPT UIADD3 URZ, URZ, URZ, URZ ;  /* 0x0000003f3f3ff290 */ /* 0x000fee000fffe03f */
[----:B------:R-:W-:Y:S02]  /*19120*/  MOV R7, 0x1f ;  /* 0x0000001f00077802 */ /* 0x000fe40000000f00 */
[----:B------:R-:W-:Y:S01]  /*19130*/  MOV R5, 0xffffffff ;  /* 0xffffffff00057802 */ /* 0x000fe20000000f00 */
[----:B------:R-:W-:Y:S06]  /*19140*/  BRA.DIV ~URZ, `(.L_x_1957) ;  /* 0x000066c27f007947 */ /* 0x000fec000b800000 */
[----:B------:R1:W2:Y:S02]  /*19150*/  SHFL.BFLY PT, R0, R229, 0x2, 0x1f ;  /* 0x0c401f00e5007f89 */ /* 0x0002a400000e0000 */
.L_x_2030:
[----:B--2---:R-:W-:Y:S01]  /*19160*/  FADD.FTZ R0, R0, R229 ;  /* 0x000000e500007221 */ /* 0x004fe20000010000 */
[----:B------:R-:W-:Y:S05]  /*19170*/  BRA.DIV ~URZ, `(.L_x_1958) ;  /* 0x000066f27f007947 */ /* 0x000fea000b800000 */
[----:B------:R-:W2:Y:S02]  /*19180*/  SHFL.BFLY PT, R2, R230, 0x2, 0x1f ;  /* 0x0c401f00e6027f89 */ /* 0x000ea400000e0000 */
[----:B--2---:R-:W-:-:S02]  /*19190*/  FADD.FTZ R230, R2, R230 ;  /* 0x000000e602e67221 */ /* 0x004fc40000010000 */
[----:B------:R-:W2:Y:S04]  /*191a0*/  SHFL.BFLY PT, R2, R0, 0x1, 0x1f ;  /* 0x0c201f0000027f89 */ /* 0x000ea800000e0000 */
[----:B------:R3:W4:Y:S01]  /*191b0*/  SHFL.BFLY PT, R3, R230, 0x1, 0x1f ;  /* 0x0c201f00e6037f89 */ /* 0x00072200000e0000 */
[----:B--2---:R-:W-:-:S05]  /*191c0*/  FADD.FTZ R0, R0, R2 ;  /* 0x0000000200007221 */ /* 0x004fca0000010000 */
.L_x_2031:
[----:B------:R-:W-:Y:S01]  /*191d0*/  FSETP.NE.FTZ.AND P0, PT, R0, RZ, PT ;  /* 0x000000ff0000720b */ /* 0x000fe20003f15000 */
[----:B----4-:R-:W-:Y:S01]  /*191e0*/  FADD.FTZ R3, R3, R230 ;  /* 0x000000e603037221 */ /* 0x010fe20000010000 */
[----:B------:R-:W-:Y:S02]  /*191f0*/  MOV R2, RZ ;  /* 0x000000ff00027202 */ /* 0x000fe40000000f00 */
[----:B------:R-:W-:Y:S02]  /*19200*/  MOV R17, 0xff800000 ;  /* 0xff80000000117802 */ /* 0x000fe40000000f00 */
[----:B------:R-:W-:-:S07]  /*19210*/  MOV R19, 0xff800000 ;  /* 0xff80000000137802 */ /* 0x000fce0000000f00 */
[----:B------:R-:W2:Y:S08]  /*19220*/  @P0 MUFU.LG2 R4, R0 ;  /* 0x0000000000040308 */ /* 0x000eb00000000c00 */
[----:B------:R4:W5:Y:S01]  /*19230*/  @P0 MUFU.RCP R2, R0 ;  /* 0x0000000000020308 */ /* 0x0009620000001000 */
[----:B--2---:R-:W-:Y:S01]  /*19240*/  @P0 FMUL.FTZ R4, R4, 0.69314718246459960938 ;  /* 0x3f31721804040820 */ /* 0x004fe20000410000 */
[----:B----4-:R-:W-:Y:S01]  /*19250*/  @P0 MOV R0, 0x3f317218 ;  /* 0x3f31721800000802 */ /* 0x010fe20000000f00 */
[----:B-----5:R-:W-:-:S02]  /*19260*/  FMUL.FTZ R168, R2, R168 ;  /* 0x000000a802a87220 */ /* 0x020fc40000410000 */
[----:B------:R-:W-:Y:S02]  /*19270*/  FMUL.FTZ R169, R2, R169 ;  /* 0x000000a902a97220 */ /* 0x000fe40000410000 */
[----:B------:R-:W-:Y:S02]  /*19280*/  @P0 FMUL.FTZ R0, R0, c[0x0][0x2d0] ;  /* 0x0000b40000000a20 */ /* 0x000fe40000410000 */
[----:B------:R-:W-:Y:S02]  /*19290*/  FMUL.FTZ R164, R2, R164 ;  /* 0x000000a402a47220 */ /* 0x000fe40000410000 */
[----:B------:R-:W-:Y:S01]  /*192a0*/  @P0 FFMA.FTZ R17, R0, R9, R4 ;  /* 0x0000000900110223 */ /* 0x000fe20000010004 */
[----:B------:R-:W-:Y:S01]  /*192b0*/  FSETP.NE.FTZ.AND P0, PT, R3, RZ, PT ;  /* 0x000000ff0300720b */ /* 0x000fe20003f15000 */
[C---:B------:R-:W-:Y:S01]  /*192c0*/  FMUL.FTZ R165, R2.reuse, R165 ;  /* 0x000000a502a57220 */ /* 0x040fe20000410000 */
[----:B------:R-:W-:Y:S01]  /*192d0*/  MOV R0, RZ ;  /* 0x000000ff00007202 */ /* 0x000fe20000000f00 */
[----:B------:R-:W-:-:S02]  /*192e0*/  FMUL.FTZ R160, R2, R160 ;  /* 0x000000a002a07220 */ /* 0x000fc40000410000 */
[C---:B------:R-:W-:Y:S02]  /*192f0*/  FMUL.FTZ R161, R2.reuse, R161 ;  /* 0x000000a102a17220 */ /* 0x040fe40000410000 */
[C---:B------:R-:W-:Y:S02]  /*19300*/  FMUL.FTZ R156, R2.reuse, R156 ;  /* 0x0000009c029c7220 */ /* 0x040fe40000410000 */
[C---:B------:R-:W-:Y:S02]  /*19310*/  FMUL.FTZ R157, R2.reuse, R157 ;  /* 0x0000009d029d7220 */ /* 0x040fe40000410000 */
[C---:B------:R-:W-:Y:S02]  /*19320*/  FMUL.FTZ R152, R2.reuse, R152 ;  /* 0x0000009802987220 */ /* 0x040fe40000410000 */
[----:B------:R-:W2:Y:S01]  /*19330*/  @P0 MUFU.LG2 R4, R3 ;  /* 0x0000000300040308 */ /* 0x000ea20000000c00 */
[----:B------:R-:W-:Y:S01]  /*19340*/  @P0 MOV R5, 0x3f317218 ;  /* 0x3f31721800050802 */ /* 0x000fe20000000f00 */
[----:B------:R-:W-:-:S02]  /*19350*/  FMUL.FTZ R153, R2, R153 ;  /* 0x0000009902997220 */ /* 0x000fc40000410000 */
[C---:B------:R-:W-:Y:S02]  /*19360*/  FMUL.FTZ R148, R2.reuse, R148 ;  /* 0x0000009402947220 */ /* 0x040fe40000410000 */
[C---:B------:R-:W-:Y:S02]  /*19370*/  FMUL.FTZ R149, R2.reuse, R149 ;  /* 0x0000009502957220 */ /* 0x040fe40000410000 */
[----:B------:R2:W4:Y:S01]  /*19380*/  @P0 MUFU.RCP R0, R3 ;  /* 0x0000000300000308 */ /* 0x0005220000001000 */
        /* <DEDUP_REMOVED lines=8> */
[----:B--2---:R-:W-:Y:S02]  /*19410*/  @P0 FMUL.FTZ R3, R4, 0.69314718246459960938 ;  /* 0x3f31721804030820 */ /* 0x004fe40000410000 */
[----:B------:R-:W-:-:S02]  /*19420*/  @P0 FMUL.FTZ R4, R5, c[0x0][0x2d0] ;  /* 0x0000b40005040a20 */ /* 0x000fc40000410000 */
[C---:B----4-:R-:W-:Y:S02]  /*19430*/  FMUL.FTZ R170, R0.reuse, R170 ;  /* 0x000000aa00aa7220 */ /* 0x050fe40000410000 */
        /* <DEDUP_REMOVED lines=62> */
[----:B------:R-:W-:Y:S01]  /*19820*/  FMUL.FTZ R139, R0, R139 ;  /* 0x0000008b008b7220 */ /* 0x000fe20000410000 */
[----:B------:R-:W-:Y:S01]  /*19830*/  MOV R0, 0x1 ;  /* 0x0000000100007802 */ /* 0x000fe20000000f00 */
[----:B------:R-:W-:Y:S02]  /*19840*/  @P0 FFMA.FTZ R19, R4, R8, R3 ;  /* 0x0000000804130223 */ /* 0x000fe40000010003 */
        /* <DEDUP_REMOVED lines=44> */
.L_x_1893:
[----:B------:R2:W5:Y:S04]  /*19b10*/  LDL R7, [R1+0xa8] ;  /* 0x0000a80001077983 */ /* 0x0005680000100800 */
[----:B------:R-:W4:Y:S01]  /*19b20*/  S2R R2, SR_TID.X ;  /* 0x0000000000027919 */ /* 0x000f220000002100 */
[----:B------:R-:W-:Y:S01]  /*19b30*/  BSSY B0, `(.L_x_1959) ;  /* 0x0000011000007945 */ /* 0x000fe20003800000 */
[----:B----4-:R-:W-:-:S13]  /*19b40*/  LOP3.LUT P0, RZ, R2, 0xff, RZ, 0xc0, !PT ;  /* 0x000000ff02ff7812 */ /* 0x010fda000780c0ff */
[----:B------:R-:W-:Y:S05]  /*19b50*/  @P0 BRA `(.L_x_1960) ;  /* 0x000000e000000947 */ /* 0x000fea0003800000 */
[----:B--2---:R-:W2:Y:S01]  /*19b60*/  S2R R2, SR_LANEID ;  /* 0x0000000000027919 */ /* 0x004ea20000000000 */
[----:B------:R-:W-:Y:S01]  /*19b70*/  VOTEU.ANY UR4, UPT, PT ;  /* 0x0000000000047886 */ /* 0x000fe200038e0100 */
[----:B------:R-:W-:Y:S01]  /*19b80*/  IMAD.MOV.U32 R4, RZ, RZ, c[0x0][0x560] ;  /* 0x00015800ff047624 */ /* 0x000fe200078e00ff */
[----:B------:R-:W2:Y:S01]  /*19b90*/  FLO.U32 R3, UR4 ;  /* 0x0000000400037d00 */ /* 0x000ea200080e0000 */
[----:B------:R-:W-:Y:S01]  /*19ba0*/  IMAD.MOV.U32 R5, RZ, RZ, c[0x0][0x564] ;  /* 0x00015900ff057624 */ /* 0x000fe200078e00ff */
[----:B--2---:R-:W-:-:S06]  /*19bb0*/  ISETP.EQ.U32.AND P0, PT, R3, R2, PT ;  /* 0x000000020300720c */ /* 0x004fcc0003f02070 */
[----:B------:R-:W2:Y:S07]  /*19bc0*/  POPC R2, UR4 ;  /* 0x0000000400027d09 */ /* 0x000eae0008000000 */
[----:B--2---:R2:W4:Y:S04]  /*19bd0*/  @P0 ATOMG.E.ADD.STRONG.GPU PT, R2, [R4.64], R2 ;  /* 0x00000002040209a8 */ /* 0x00452800081ee1cc */
[----:B--2---:R-:W2:Y:S04]  /*19be0*/  S2R R4, SR_LTMASK ;  /* 0x0000000000047919 */ /* 0x004ea80000003900 */
[----:B----4-:R2:W4:Y:S02]  /*19bf0*/  SHFL.IDX PT, R3, R2, R3, 0x1f ;  /* 0x00001f0302037589 */ /* 0x01052400000e0000 */
[----:B--2---:R-:W-:-:S06]  /*19c00*/  LOP3.LUT R2, R4, UR4, RZ, 0xc0, !PT ;  /* 0x0000000404027c12 */ /* 0x004fcc000f8ec0ff */
[----:B------:R-:W4:Y:S02]  /*19c10*/  POPC R2, R2 ;  /* 0x0000000200027309 */ /* 0x000f240000000000 */
[----:B----45:R-:W-:-:S05]  /*19c20*/  IADD3 R7, R3, c[0x0][0xc], R2 ;  /* 0x0000030003077a10 */ /* 0x030fca0007ffe002 */
[----:B------:R2:W-:Y:S02]  /*19c30*/  STL [R1+0xa8], R7 ;  /* 0x0000a80701007387 */ /* 0x0005e40000100800 */
.L_x_1960:
[----:B--2---:R-:W-:Y:S05]  /*19c40*/  BSYNC B0 ;  /* 0x0000000000007941 */ /* 0x004fea0003800000 */
.L_x_1959:
[----:B------:R-:W-:Y:S01]  /*19c50*/  PRMT R0, R0, 0x9910, RZ ;  /* 0x0000991000007816 */ /* 0x000fe200000000ff */
[----:B------:R-:W-:Y:S01]  /*19c60*/  BSSY B1, `(.L_x_1961) ;  /* 0x0000434000017945 */ /* 0x000fe20003800000 */
[----:B-----5:R-:W-:Y:S02]  /*19c70*/  IMAD.MOV.U32 R145, RZ, RZ, R7 ;  /* 0x000000ffff917224 */ /* 0x020fe400078e0007 */
[----:B------:R-:W-:-:S13]  /*19c80*/  ISETP.NE.AND P0, PT, R0, RZ, PT ;  /* 0x000000ff0000720c */ /* 0x000fda0003f05270 */
[----:B------:R-:W-:Y:S05]  /*19c90*/  @!P0 BRA `(.L_x_1962) ;  /* 0x000034e000008947 */ /* 0x000fea0003800000 */
[----:B------:R-:W2:Y:S04]  /*19ca0*/  LDL R12, [R1+0x88] ;  /* 0x00008800010c7983 */ /* 0x000ea80000100800 */
[----:B------:R-:W4:Y:S04]  /*19cb0*/  LDL R10, [R1+0x8c] ;  /* 0x00008c00010a7983 */ /* 0x000f280000100800 */
[----:B---3--:R-:W3:Y:S04]  /*19cc0*/  LDL R7, [R1+0x94] ;  /* 0x0000940001077983 */ /* 0x008ee80000100800 */
[----:B------:R-:W3:Y:S04]  /*19cd0*/  LDL R9, [R1+0x90] ;  /* 0x0000900001097983 */ /* 0x000ee80000100800 */
[----:B------:R-:W3:Y:S04]  /*19ce0*/  LDL R8, [R1+0xa4] ;  /* 0x0000a40001087983 */ /* 0x000ee80000100800 */
[----:B------:R-:W3:Y:S04]  /*19cf0*/  LDL R5, [R1+0x9c] ;  /* 0x00009c0001057983 */ /* 0x000ee80000100800 */
[----:B------:R-:W3:Y:S04]  /*19d00*/  LDL R4, [R1+0xa0] ;  /* 0x0000a00001047983 */ /* 0x000ee80000100800 */
[----:B------:R-:W3:Y:S01]  /*19d10*/  LDL R3, [R1+0x98] ;  /* 0x0000980001037983 */ /* 0x000ee20000100800 */
[----:B------:R-:W-:Y:S01]  /*19d20*/  WARPSYNC 0xffffffff ;  /* 0xffffffff00007948 */ /* 0x000fe20003800000 */
[----:B------:R-:W-:-:S02]  /*19d30*/  F2FP.BF16.PACK_AB R2, R169, R168 ;  /* 0x000000a8a902723e */ /* 0x000fc400000010ff */
[----:B------:R-:W-:Y:S01]  /*19d40*/  BAR.SYNC.DEFER_BLOCKING 0x1, 0x100 ;  /* 0x0044000000007b1d */ /* 0x000fe20000010000 */
[----:B------:R-:W-:Y:S02]  /*19d50*/  F2FP.BF16.PACK_AB R0, R171, R170 ;  /* 0x000000aaab00723e */ /* 0x000fe400000010ff */
[----:B------:R-:W-:-:S04]  /*19d60*/  ISETP.NE.U32.AND P0, PT, RZ, c[0x0][0x508], PT ;  /* 0x00014200ff007a0c */ /* 0x000fc80003f05070 */
[----:B------:R-:W-:Y:S02]  /*19d70*/  ISETP.NE.AND.EX P1, PT, RZ, c[0x0][0x50c], PT, P0 ;  /* 0x00014300ff007a0c */ /* 0x000fe40003f25300 */
[----:B------:R-:W-:Y:S01]  /*19d80*/  ISETP.NE.U32.AND P2, PT, RZ, c[0x0][0x500], PT ;  /* 0x00014000ff007a0c */ /* 0x000fe20003f45070 */
[----:B------:R-:W-:-:S03]  /*19d90*/  IMAD.MOV.U32 R18, RZ, RZ, c[0x0][0x388] ;  /* 0x0000e200ff127624 */ /* 0x000fc600078e00ff */
[----:B------:R-:W-:Y:S01]  /*19da0*/  ISETP.NE.AND.EX P2, PT, RZ, c[0x0][0x504], PT, P2 ;  /* 0x00014100ff007a0c */ /* 0x000fe20003f45320 */
[----:B--2---:R2:W-:Y:S04]  /*19db0*/  STS [R12+0x80], R2 ;  /* 0x000080020c007388 */ /* 0x0045e80000000800 */
[----:B------:R1:W-:Y:S01]  /*19dc0*/  STS [R12+0x480], R0 ;  /* 0x000480000c007388 */ /* 0x0003e20000000800 */
[----:B--2---:R-:W-:Y:S02]  /*19dd0*/  F2FP.BF16.PACK_AB R2, R165, R164 ;  /* 0x000000a4a502723e */ /* 0x004fe400000010ff */
[----:B-1----:R-:W-:-:S03]  /*19de0*/  F2FP.BF16.PACK_AB R0, R167, R166 ;  /* 0x000000a6a700723e */ /* 0x002fc600000010ff */
[----:B----4-:R1:W-:Y:S04]  /*19df0*/  STS [R10], R2 ;  /* 0x000000020a007388 */ /* 0x0103e80000000800 */
[----:B------:R2:W-:Y:S01]  /*19e00*/  STS [R10+0x400], R0 ;  /* 0x000400000a007388 */ /* 0x0005e20000000800 */
[----:B-1----:R-:W-:Y:S02]  /*19e10*/  F2FP.BF16.PACK_AB R2, R161, R160 ;  /* 0x000000a0a102723e */ /* 0x002fe400000010ff */
[----:B--2---:R-:W-:-:S03]  /*19e20*/  F2FP.BF16.PACK_AB R0, R163, R162 ;  /* 0x000000a2a300723e */ /* 0x004fc600000010ff */
[----:B---3--:R1:W-:Y:S04]  /*19e30*/  STS [R7+0x80], R2 ;  /* 0x0000800207007388 */ /* 0x0083e80000000800 */
[----:B------:R2:W-:Y:S01]  /*19e40*/  STS [R7+0x480], R0 ;  /* 0x0004800007007388 */ /* 0x0005e20000000800 */
[----:B-1----:R-:W-:Y:S02]  /*19e50*/  F2FP.BF16.PACK_AB R2, R157, R156 ;  /* 0x0000009c9d02723e */ /* 0x002fe400000010ff */
[----:B--2---:R-:W-:-:S03]  /*19e60*/  F2FP.BF16.PACK_AB R0, R159, R158 ;  /* 0x0000009e9f00723e */ /* 0x004fc600000010ff */
[----:B------:R1:W-:Y:S04]  /*19e70*/  STS [R9], R2 ;  /* 0x0000000209007388 */ /* 0x0003e80000000800 */
[----:B------:R2:W-:Y:S01]  /*19e80*/  STS [R9+0x400], R0 ;  /* 0x0004000009007388 */ /* 0x0005e20000000800 */
[----:B-1----:R-:W-:Y:S02]  /*19e90*/  F2FP.BF16.PACK_AB R2, R153, R152 ;  /* 0x000000989902723e */ /* 0x002fe400000010ff */
[----:B--2---:R-:W-:-:S03]  /*19ea0*/  F2FP.BF16.PACK_AB R0, R155, R154 ;  /* 0x0000009a9b00723e */ /* 0x004fc600000010ff */
[----:B------:R1:W-:Y:S04]  /*19eb0*/  STS [R8+0x80], R2 ;  /* 0x0000800208007388 */ /* 0x0003e80000000800 */
        /* <DEDUP_REMOVED lines=92> */
[----:B------:R2:W-:Y:S04]  /*1a480*/  STS [R9+0xc400], R0 ;  /* 0x00c4000009007388 */ /* 0x0005e80000000800 */
[----:B------:R-:W3:Y:S01]  /*1a490*/  LDL.LU R7, [R1+0x84] ;  /* 0x0000840001077983 */ /* 0x000ee20000300800 */
        /* <DEDUP_REMOVED lines=14> */
[----:B------:R-:W-:Y:S01]  /*1a580*/  STS [R3+0xc000], R2 ;  /* 0x00c0000203007388 */ /* 0x000fe20000000800 */
[----:B------:R-:W-:-:S03]  /*1a590*/  IMAD.MOV.U32 R4, RZ, RZ, 0x4 ;  /* 0x00000004ff047424 */ /* 0x000fc600078e00ff */
[----:B------:R1:W-:Y:S02]  /*1a5a0*/  STS [R3+0xc400], R0 ;  /* 0x00c4000003007388 */ /* 0x0003e40000000800 */
[CC--:B-1----:R-:W-:Y:S02]  /*1a5b0*/  @P1 IMAD.WIDE R2, R239.reuse, R4.reuse, c[0x0][0x508] ;  /* 0x00014200ef021625 */ /* 0x0c2fe400078e0204 */
[----:B------:R-:W-:Y:S02]  /*1a5c0*/  BAR.SYNC.DEFER_BLOCKING 0x1, 0x100 ;  /* 0x0044000000007b1d */ /* 0x000fe40000010000 */
[----:B------:R-:W-:-:S04]  /*1a5d0*/  IMAD.WIDE R4, R239, R4, c[0x0][0x500] ;  /* 0x00014000ef047625 */ /* 0x000fc800078e0204 */
[----:B------:R1:W5:Y:S02]  /*1a5e0*/  @P1 LDG.E R18, [R2.64] ;  /* 0x0000000c02121981 */ /* 0x000364000c1e1900 */
[----:B-1----:R-:W-:-:S06]  /*1a5f0*/  IMAD.MOV.U32 R2, RZ, RZ, RZ ;  /* 0x000000ffff027224 */ /* 0x002fcc00078e00ff */
[----:B------:R1:W5:Y:S01]  /*1a600*/  @P2 LDG.E R2, [R4.64] ;  /* 0x0000000c04022981 */ /* 0x000362000c1e1900 */
[----:B---3--:R-:W-:-:S04]  /*1a610*/  ISETP.NE.AND P0, PT, R7, RZ, PT ;  /* 0x000000ff0700720c */ /* 0x008fc80003f05270 */
[----:B------:R-:W-:Y:S01]  /*1a620*/  SEL R3, R7, c[0x0][0x3d4], P0 ;  /* 0x0000f50007037a07 */ /* 0x000fe20000000000 */
[----:B------:R-:W-:Y:S05]  /*1a630*/  @P1 BRA `(.L_x_1963) ;  /* 0x0000004000001947 */ /* 0x000fea0003800000 */
[----:B-1----:R-:W-:Y:S05]  /*1a640*/  @!P2 BRA `(.L_x_1963) ;  /* 0x000000300000a947 */ /* 0x002fea0003800000 */
[----:B------:R1:W2:Y:S04]  /*1a650*/  LDG.E R0, [R4.64] ;  /* 0x0000000c04007981 */ /* 0x0002a8000c1e1900 */
[----:B-1----:R-:W2:Y:S02]  /*1a660*/  LDG.E R4, [R4.64+0x4] ;  /* 0x0000040c04047981 */ /* 0x002ea4000c1e1900 */
[----:B--2--5:R-:W-:Y:S02]  /*1a670*/  IADD3 R18, -R0, R4, RZ ;  /* 0x0000000400127210 */ /* 0x024fe40007ffe1ff */
.L_x_1963:
[----:B-1----:R-:W2:Y:S04]  /*1a680*/  LDL R21, [R1+0x1b8] ;  /* 0x0001b80001157983 */ /* 0x002ea80000100800 */
[----:B------:R-:W2:Y:S04]  /*1a690*/  LDL R172, [R1+0x70] ;  /* 0x0000700001ac7983 */ /* 0x000ea80000100800 */
[----:B------:R-:W3:Y:S04]  /*1a6a0*/  LDL R22, [R1+0xac] ;  /* 0x0000ac0001167983 */ /* 0x000ee80000100800 */
[----:B------:R-:W4:Y:S01]  /*1a6b0*/  LDL R20, [R1+0x1b4] ;  /* 0x0001b40001147983 */ /* 0x000f220000100800 */
[----:B------:R-:W-:Y:S01]  /*1a6c0*/  IMAD.MOV.U32 R16, RZ, RZ, 0x368 ;  /* 0x00000368ff107424 */ /* 0x000fe200078e00ff */
[----:B------:R-:W-:-:S04]  /*1a6d0*/  ISETP.GT.AND P2, PT, R3, 0x1, PT ;  /* 0x000000010300780c */ /* 0x000fc80003f44270 */
[----:B------:R-:W-:-:S04]  /*1a6e0*/  SEL R16, R16, 0x328, P2 ;  /* 0x0000032810107807 */ /* 0x000fc80001000000 */
[----:B------:R-:W1:Y:S08]  /*1a6f0*/  LDC.64 R8, c[0x0][R16+0x170] ;  /* 0x00005c0010087b82 */ /* 0x000e700000000a00 */
[----:B------:R-:W1:Y:S01]  /*1a700*/  LDC.64 R12, c[0x0][R16+0x168] ;  /* 0x00005a00100c7b82 */ /* 0x000e620000000a00 */
[----:B------:R-:W-:-:S07]  /*1a710*/  ISETP.NE.U32.AND P0, PT, RZ, c[0x0][0x500], PT ;  /* 0x00014000ff007a0c */ /* 0x000fce0003f05070 */
[----:B------:R-:W2:Y:S01]  /*1a720*/  LDC.64 R14, c[0x0][R16+0x178] ;  /* 0x00005e00100e7b82 */ /* 0x000ea20000000a00 */
[----:B------:R-:W-:Y:S02]  /*1a730*/  ISETP.NE.AND.EX P0, PT, RZ, c[0x0][0x504], PT, P0 ;  /* 0x00014100ff007a0c */ /* 0x000fe40003f05300 */
[----:B------:R-:W-:Y:S02]  /*1a740*/  SHF.R.S32.HI R3, RZ, 0x1f, R239 ;  /* 0x0000001fff037819 */ /* 0x000fe400000114ef */
[----:B------:R-:W-:Y:S02]  /*1a750*/  SEL R0, R239, RZ, !P0 ;  /* 0x000000ffef007207 */ /* 0x000fe40004000000 */
[----:B------:R-:W-:Y:S02]  /*1a760*/  SEL R4, R3, RZ, !P0 ;  /* 0x000000ff03047207 */ /* 0x000fe40004000000 */
[----:B-----5:R-:W-:Y:S01]  /*1a770*/  SHF.R.S32.HI R10, RZ, 0x1f, R2 ;  /* 0x0000001fff0a7819 */ /* 0x020fe20000011402 */
[----:B-1----:R-:W-:-:S04]  /*1a780*/  IMAD R3, R9, R0, RZ ;  /* 0x0000000009037224 */ /* 0x002fc800078e02ff */
[C---:B------:R-:W-:Y:S02]  /*1a790*/  IMAD R7, R8.reuse, R4, R3 ;  /* 0x0000000408077224 */ /* 0x040fe400078e0203 */
[----:B------:R-:W-:-:S04]  /*1a7a0*/  IMAD.WIDE.U32 R4, R8, R0, RZ ;  /* 0x0000000008047225 */ /* 0x000fc800078e00ff */
[----:B------:R-:W-:-:S04]  /*1a7b0*/  IMAD.WIDE.U32 R8, R12, R243, RZ ;  /* 0x000000f30c087225 */ /* 0x000fc800078e00ff */
[----:B------:R-:W-:Y:S01]  /*1a7c0*/  IMAD R3, R13, R243, RZ ;  /* 0x000000f30d037224 */ /* 0x000fe200078e02ff */
[----:B------:R-:W-:-:S03]  /*1a7d0*/  IADD3 R13, P1, P0, R4, R8, R2 ;  /* 0x00000008040d7210 */ /* 0x000fc6000783e002 */
[----:B------:R-:W-:Y:S02]  /*1a7e0*/  IMAD.IADD R8, R9, 0x1, R3 ;  /* 0x0000000109087824 */ /* 0x000fe400078e0203 */
[----:B------:R-:W-:Y:S02]  /*1a7f0*/  IMAD.MOV.U32 R3, RZ, RZ, c[0x0][0x4e8] ;  /* 0x00013a00ff037624 */ /* 0x000fe400078e00ff */
[----:B------:R-:W-:-:S03]  /*1a800*/  IMAD.IADD R7, R5, 0x1, R7 ;  /* 0x0000000105077824 */ /* 0x000fc600078e0207 */
[----:B------:R-:W-:Y:S02]  /*1a810*/  ISETP.NE.AND P3, PT, R3, 0x1, PT ;  /* 0x000000010300780c */ /* 0x000fe40003f65270 */
[----:B------:R-:W-:Y:S01]  /*1a820*/  IADD3.X R12, R7, R8, R10, P1, P0 ;  /* 0x00000008070c7210 */ /* 0x000fe20000fe040a */
[----:B--2---:R-:W-:Y:S01]  /*1a830*/  IMAD.IADD R7, R21, 0x1, R172 ;  /* 0x0000000115077824 */ /* 0x004fe200078e02ac */
[----:B---3--:R-:W-:-:S09]  /*1a840*/  SEL R4, R22, RZ, P2 ;  /* 0x000000ff16047207 */ /* 0x008fd20001000000 */
[----:B------:R-:W-:-:S04]  /*1a850*/  @P3 IMAD.HI.U32 R8, R7, c[0x0][0x4ec], RZ ;  /* 0x00013b0007083a27 */ /* 0x000fc800078e00ff */
[-C--:B------:R-:W-:Y:S02]  /*1a860*/  IMAD R9, R15, R4.reuse, RZ ;  /* 0x000000040f097224 */ /* 0x080fe400078e02ff */
[----:B------:R-:W-:-:S04]  /*1a870*/  IMAD.WIDE.U32 R4, R14, R4, RZ ;  /* 0x000000040e047225 */ /* 0x000fc800078e00ff */
[----:B------:R-:W-:Y:S01]  /*1a880*/  IMAD.MOV.U32 R3, RZ, RZ, R7 ;  /* 0x000000ffff037224 */ /* 0x000fe200078e0007 */
[----:B------:R-:W-:Y:S01]  /*1a890*/  @P3 SHF.R.U32.HI R3, RZ, c[0x0][0x4f0], R8 ;  /* 0x00013c00ff033a19 */ /* 0x000fe20000011608 */
[----:B------:R-:W-:-:S03]  /*1a8a0*/  IMAD.IADD R9, R5, 0x1, R9 ;  /* 0x0000000105097824 */ /* 0x000fc600078e0209 */
[----:B------:R-:W-:Y:S02]  /*1a8b0*/  IADD3 R4, P1, P0, R3, R13, R4 ;  /* 0x0000000d03047210 */ /* 0x000fe4000783e004 */
[----:B------:R-:W-:-:S04]  /*1a8c0*/  SHF.R.S32.HI R5, RZ, 0x1f, R3 ;  /* 0x0000001fff057819 */ /* 0x000fc80000011403 */
[----:B------:R-:W-:Y:S02]  /*1a8d0*/  IADD3.X R5, R5, R12, R9, P1, P0 ;  /* 0x0000000c05057210 */ /* 0x000fe40000fe0409 */
[----:B------:R-:W1:Y:S01]  /*1a8e0*/  LDC.64 R8, c[0x0][R16+0x160] ;  /* 0x0000580010087b82 */ /* 0x000e620000000a00 */
[----:B------:R-:W2:Y:S01]  /*1a8f0*/  S2R R22, SR_TID.X ;  /* 0x0000000000167919 */ /* 0x000ea20000002100 */
[----:B------:R-:W-:-:S04]  /*1a900*/  IMAD.MOV R3, RZ, RZ, -R3 ;  /* 0x000000ffff037224 */ /* 0x000fc800078e0a03 */
[----:B------:R-:W-:-:S05]  /*1a910*/  IMAD R3, R3, c[0x0][0x4e8], R7 ;  /* 0x00013a0003037a24 */ /* 0x000fca00078e0207 */
[----:B------:R-:W-:Y:S02]  /*1a920*/  SHF.R.S32.HI R12, RZ, 0x1f, R3 ;  /* 0x0000001fff0c7819 */ /* 0x000fe40000011403 */
[----:B--2---:R-:W-:-:S04]  /*1a930*/  SHF.R.S32.HI R21, RZ, 0x1f, R22 ;  /* 0x0000001fff157819 */ /* 0x004fc80000011416 */
[----:B------:R-:W-:Y:S01]  /*1a940*/  LEA.HI R21, R21, R22, RZ, 0x5 ;  /* 0x0000001615157211 */ /* 0x000fe200078f28ff */
[----:B-1----:R-:W-:-:S04]  /*1a950*/  IMAD.WIDE.U32 R4, R8, R3, R4 ;  /* 0x0000000308047225 */ /* 0x002fc800078e0004 */
[----:B------:R-:W-:Y:S02]  /*1a960*/  IMAD R3, R9, R3, RZ ;  /* 0x0000000309037224 */ /* 0x000fe400078e02ff */
[----:B------:R-:W-:Y:S02]  /*1a970*/  IMAD.MOV.U32 R9, RZ, RZ, c[0x0][0x4a8] ;  /* 0x00012a00ff097624 */ /* 0x000fe400078e00ff */
[----:B------:R-:W-:Y:S02]  /*1a980*/  IMAD R3, R8, R12, R3 ;  /* 0x0000000c08037224 */ /* 0x000fe400078e0203 */
[----:B------:R-:W-:Y:S01]  /*1a990*/  IMAD.MOV.U32 R8, RZ, RZ, c[0x0][0x4ac] ;  /* 0x00012b00ff087624 */ /* 0x000fe200078e00ff */
[----:B------:R-:W-:Y:S01]  /*1a9a0*/  SEL R9, R9, c[0x0][0x450], P2 ;  /* 0x0001140009097a07 */ /* 0x000fe20001000000 */
[----:B------:R-:W-:-:S03]  /*1a9b0*/  IMAD.IADD R3, R5, 0x1, R3 ;  /* 0x0000000105037824 */ /* 0x000fc600078e0203 */
[----:B------:R-:W-:Y:S02]  /*1a9c0*/  SEL R8, R8, c[0x0][0x454], P2 ;  /* 0x0001150008087a07 */ /* 0x000fe40001000000 */
[C---:B------:R-:W-:Y:S02]  /*1a9d0*/  LEA R9, P0, R4.reuse, R9, 0x2 ;  /* 0x0000000904097211 */ /* 0x040fe400078010ff */
[----:B------:R-:W-:Y:S02]  /*1a9e0*/  LOP3.LUT R21, R21, 0xffffffe0, RZ, 0xc0, !PT ;  /* 0xffffffe015157812 */ /* 0x000fe400078ec0ff */
[----:B------:R-:W-:Y:S02]  /*1a9f0*/  LEA.HI.X R5, R4, R8, R3, 0x2, P0 ;  /* 0x0000000804057211 */ /* 0x000fe400000f1403 */
[----:B------:R-:W-:Y:S01]  /*1aa00*/  SHFL.IDX PT, R8, R9, RZ, 0x1c1f ;  /* 0x001c1fff09087589 */ /* 0x000fe200000e0000 */
[----:B------:R-:W-:-:S03]  /*1aa10*/  IMAD.IADD R21, R22, 0x1, -R21 ;  /* 0x0000000116157824 */ /* 0x000fc600078e0a15 */
[----:B------:R-:W-:Y:S01]  /*1aa20*/  SHFL.IDX PT, R4, R9, 0x1, 0x1c1f ;  /* 0x003c1f0009047f89 */ /* 0x000fe200000e0000 */
[----:B----4-:R-:W-:-:S03]  /*1aa30*/  IMAD.IADD R14, R20, 0x1, R172 ;  /* 0x00000001140e7824 */ /* 0x010fc600078e02ac */
[----:B------:R-:W1:Y:S04]  /*1aa40*/  SHFL.IDX PT, R9, R5, RZ, 0x1c1f ;  /* 0x001c1fff05097589 */ /* 0x000e6800000e0000 */
[----:B------:R-:W2:Y:S01]  /*1aa50*/  SHFL.IDX PT, R5, R5, 0x1, 0x1c1f ;  /* 0x003c1f0005057f89 */ /* 0x000ea200000e0000 */
[----:B------:R-:W-:Y:S01]  /*1aa60*/  IMAD R3, R18, c[0x0][0x4e8], RZ ;  /* 0x00013a0012037a24 */ /* 0x000fe200078e02ff */
[----:B------:R-:W-:Y:S02]  /*1aa70*/  LOP3.LUT P0, RZ, R21, 0x3, RZ, 0xc0, !PT ;  /* 0x0000000315ff7812 */ /* 0x000fe4000780c0ff */
[C---:B------:R-:W-:Y:S02]  /*1aa80*/  IADD3 R16, R14.reuse, 0x8, RZ ;  /* 0x000000080e107810 */ /* 0x040fe40007ffe0ff */
[----:B------:R-:W-:-:S02]  /*1aa90*/  ISETP.GE.OR P1, PT, R14, R3, P0 ;  /* 0x000000030e00720c */ /* 0x000fc40000726670 */
[----:B------:R-:W-:-:S11]  /*1aaa0*/  ISETP.GE.OR P0, PT, R16, R3, P0 ;  /* 0x000000031000720c */ /* 0x000fd60000706670 */
[----:B-1----:R1:W-:Y:S04]  /*1aab0*/  @!P1 ST.E [R8.64], R17 ;  /* 0x0000001108009985 */ /* 0x0023e8000c10190c */
[----:B--2---:R1:W-:Y:S01]  /*1aac0*/  @!P0 ST.E [R4.64], R19 ;  /* 0x0000001304008985 */ /* 0x0043e2000c10190c */
[----:B------:R-:W-:Y:S05]  /*1aad0*/  @P2 BRA `(.L_x_1964) ;  /* 0x00000a3000002947 */ /* 0x000fea0003800000 */
[----:B------:R-:W2:Y:S01]  /*1aae0*/  S2R R20, SR_TID.X ;  /* 0x0000000000147919 */ /* 0x000ea20000002100 */
[----:B------:R-:W-:Y:S01]  /*1aaf0*/  IMAD R10, R10, c[0x0][0x3a0], RZ ;  /* 0x0000e8000a0a7a24 */ /* 0x000fe200078e02ff */
[----:B-1----:R-:W-:Y:S01]  /*1ab00*/  SHF.R.S32.HI R8, RZ, 0x1f, R0 ;  /* 0x0000001fff087819 */ /* 0x002fe20000011400 */
[----:B------:R-:W-:Y:S01]  /*1ab10*/  IMAD.WIDE.U32 R4, R2, c[0x0][0x3a0], RZ ;  /* 0x0000e80002047a25 */ /* 0x000fe200078e00ff */
[----:B------:R1:W3:Y:S01]  /*1ab20*/  LDS.128 R32, [R220+0x80] ;  /* 0x00008000dc207984 */ /* 0x0002e20000000c00 */
[----:B------:R-:W-:-:S02]  /*1ab30*/  IADD3 R14, R231, R172, RZ ;  /* 0x000000ace70e7210 */ /* 0x000fc40007ffe0ff */
[----:B------:R-:W-:Y:S01]  /*1ab40*/  IMAD R2, R2, c[0x0][0x3a4], R10 ;  /* 0x0000e90002027a24 */ /* 0x000fe200078e020a */
[----:B------:R1:W4:Y:S04]  /*1ab50*/  LDS.128 R48, [R220+0x1080] ;  /* 0x00108000dc307984 */ /* 0x0003280000000c00 */
[----:B------:R-:W-:Y:S01]  /*1ab60*/  IADD3 R3, R5, R2, RZ ;  /* 0x0000000205037210 */ /* 0x000fe20007ffe0ff */
[----:B------:R-:W-:Y:S01]  /*1ab70*/  IMAD.MOV.U32 R2, RZ, RZ, R4 ;  /* 0x000000ffff027224 */ /* 0x000fe200078e0004 */
[----:B------:R1:W1:Y:S03]  /*1ab80*/  LDS.128 R64, [R220+0x2080] ;  /* 0x00208000dc407984 */ /* 0x0002660000000c00 */
[C---:B------:R-:W-:Y:S01]  /*1ab90*/  IMAD.WIDE.U32 R4, R243.reuse, c[0x0][0x3e8], R2 ;  /* 0x0000fa00f3047a25 */ /* 0x040fe200078e0002 */
[----:B------:R1:W1:Y:S03]  /*1aba0*/  LDS.128 R80, [R220+0x3080] ;  /* 0x00308000dc507984 */ /* 0x0002660000000c00 */
[----:B------:R-:W-:Y:S01]  /*1abb0*/  IMAD R3, R8, c[0x0][0x3f0], RZ ;  /* 0x0000fc0008037a24 */ /* 0x000fe200078e02ff */
[----:B------:R1:W1:Y:S01]  /*1abc0*/  LDS.128 R28, [R220+0x4080] ;  /* 0x00408000dc1c7984 */ /* 0x0002620000000c00 */
[----:B------:R-:W-:Y:S01]  /*1abd0*/  IMAD R5, R243, c[0x0][0x3ec], R5 ;  /* 0x0000fb00f3057a24 */ /* 0x000fe200078e0205 */
[----:B--2---:R-:W-:Y:S01]  /*1abe0*/  SHF.R.S32.HI R15, RZ, 0x1f, R20 ;  /* 0x0000001fff0f7819 */ /* 0x004fe20000011414 */
[C---:B------:R-:W-:Y:S01]  /*1abf0*/  IMAD R9, R0.reuse, c[0x0][0x3f4], R3 ;  /* 0x0000fd0000097a24 */ /* 0x040fe200078e0203 */
[----:B------:R2:W1:Y:S01]  /*1ac00*/  LDS.128 R44, [R220+0x5080] ;  /* 0x00508000dc2c7984 */ /* 0x0004620000000c00 */
[----:B------:R-:W-:Y:S01]  /*1ac10*/  IMAD.WIDE.U32 R4, R0, c[0x0][0x3f0], R4 ;  /* 0x0000fc0000047a25 */ /* 0x000fe200078e0004 */
[----:B------:R-:W-:-:S02]  /*1ac20*/  LEA.HI R15, R15, R20, RZ, 0x3 ;  /* 0x000000140f0f7211 */ /* 0x000fc400078f18ff */
[----:B------:R2:W1:Y:S01]  /*1ac30*/  LDS.128 R60, [R220+0x6080] ;  /* 0x00608000dc3c7984 */ /* 0x0004620000000c00 */
[----:B------:R-:W-:Y:S01]  /*1ac40*/  IMAD.IADD R5, R5, 0x1, R9 ;  /* 0x0000000105057824 */ /* 0x000fe200078e0209 */
[----:B------:R-:W-:Y:S02]  /*1ac50*/  LOP3.LUT R15, R15, 0xfffffff8, RZ, 0xc0, !PT ;  /* 0xfffffff80f0f7812 */ /* 0x000fe400078ec0ff */
[----:B------:R2:W1:Y:S02]  /*1ac60*/  LDS.128 R76, [R220+0x7080] ;  /* 0x00708000dc4c7984 */ /* 0x0004640000000c00 */
[----:B------:R-:W-:Y:S02]  /*1ac70*/  IADD3 R15, -R15, R20, RZ ;  /* 0x000000140f0f7210 */ /* 0x000fe40007ffe1ff */
[----:B------:R2:W1:Y:S02]  /*1ac80*/  LDS.128 R24, [R220+0x8080] ;  /* 0x00808000dc187984 */ /* 0x0004640000000c00 */
[----:B------:R-:W-:-:S02]  /*1ac90*/  LEA R7, R15, R231, 0x5 ;  /* 0x000000e70f077211 */ /* 0x000fc400078e28ff */
[----:B------:R2:W1:Y:S02]  /*1aca0*/  LDS.128 R40, [R220+0x9080] ;  /* 0x00908000dc287984 */ /* 0x0004640000000c00 */
[----:B------:R-:W-:Y:S02]  /*1acb0*/  IADD3 R7, R172, R7, RZ ;  /* 0x00000007ac077210 */ /* 0x000fe40007ffe0ff */
[----:B------:R2:W1:Y:S02]  /*1acc0*/  LDS.128 R56, [R220+0xa080] ;  /* 0x00a08000dc387984 */ /* 0x0004640000000c00 */
[----:B------:R-:W-:Y:S01]  /*1acd0*/  MOV R2, R7 ;  /* 0x0000000700027202 */ /* 0x000fe20000000f00 */
[----:B------:R-:W-:Y:S01]  /*1ace0*/  @P3 IMAD.HI.U32 R8, R7, c[0x0][0x4ec], RZ ;  /* 0x00013b0007083a27 */ /* 0x000fe200078e00ff */
[----:B------:R2:W1:Y:S04]  /*1acf0*/  LDS.128 R72, [R220+0xb080] ;  /* 0x00b08000dc487984 */ /* 0x0004680000000c00 */
[----:B------:R2:W1:Y:S01]  /*1ad00*/  LDS.128 R20, [R220+0xc080] ;  /* 0x00c08000dc147984 */ /* 0x0004620000000c00 */
[----:B------:R-:W-:-:S03]  /*1ad10*/  @P3 SHF.R.U32.HI R2, RZ, c[0x0][0x4f0], R8 ;  /* 0x00013c00ff023a19 */ /* 0x000fc60000011608 */
[----:B------:R2:W1:Y:S01]  /*1ad20*/  LDS.128 R36, [R220+0xd080] ;  /* 0x00d08000dc247984 */ /* 0x0004620000000c00 */
[----:B------:R-:W-:Y:S02]  /*1ad30*/  SHF.R.S32.HI R3, RZ, 0x1f, R2 ;  /* 0x0000001fff037819 */ /* 0x000fe40000011402 */
[----:B------:R-:W-:Y:S01]  /*1ad40*/  IADD3 R0, -R2, RZ, RZ ;  /* 0x000000ff02007210 */ /* 0x000fe20007ffe1ff */
[----:B------:R2:W1:Y:S02]  /*1ad50*/  LDS.128 R52, [R220+0xe080] ;  /* 0x00e08000dc347984 */ /* 0x0004640000000c00 */
[----:B------:R-:W-:Y:S02]  /*1ad60*/  IMAD R3, R3, c[0x0][0x3e0], RZ ;  /* 0x0000f80003037a24 */ /* 0x000fe400078e02ff */
[----:B------:R2:W1:Y:S01]  /*1ad70*/  LDS.128 R68, [R220+0xf080] ;  /* 0x00f08000dc447984 */ /* 0x0004620000000c00 */
[----:B------:R-:W-:Y:S02]  /*1ad80*/  IMAD R0, R0, c[0x0][0x4e8], R7 ;  /* 0x00013a0000007a24 */ /* 0x000fe400078e0207 */
[----:B------:R-:W-:-:S02]  /*1ad90*/  IMAD R7, R2, c[0x0][0x3e4], R3 ;  /* 0x0000f90002077a24 */ /* 0x000fc400078e0203 */
        /* <DEDUP_REMOVED lines=10> */
[----:B--234-:R2:W3:Y:S02]  /*1ae40*/  SHFL.IDX PT, R7, R15, RZ, 0x181f ;  /* 0x00181fff0f077589 */ /* 0x01c4e400000e0000 */
.L_x_2032:
[----:B------:R-:W-:Y:S05]  /*1ae50*/  BRA.DIV ~URZ, `(.L_x_1966) ;  /* 0x00004b927f007947 */ /* 0x000fea000b800000 */
[----:B------:R4:W2:Y:S02]  /*1ae60*/  SHFL.IDX PT, R0, R17, RZ, 0x181f ;  /* 0x00181fff11007589 */ /* 0x0008a400000e0000 */
.L_x_2033:
[----:B------:R-:W-:Y:S01]  /*1ae70*/  IMAD R16, R18, c[0x0][0x4e8], RZ ;  /* 0x00013a0012107a24 */ /* 0x000fe200078e02ff */
[----:B------:R-:W-:Y:S04]  /*1ae80*/  BSSY B0, `(.L_x_1967) ;  /* 0x0000016000007945 */ /* 0x000fe80003800000 */
[----:B------:R-:W-:-:S13]  /*1ae90*/  ISETP.GE.AND P0, PT, R14, R16, PT ;  /* 0x000000100e00720c */ /* 0x000fda0003f06270 */
[----:B------:R-:W-:Y:S05]  /*1aea0*/  @P0 BRA `(.L_x_1968) ;  /* 0x0000013000000947 */ /* 0x000fea0003800000 */
[----:B------:R-:W5:Y:S04]  /*1aeb0*/  LDL R84, [R1+0x78] ;  /* 0x0000780001547983 */ /* 0x000f680000100800 */
[----:B----4-:R-:W4:Y:S04]  /*1aec0*/  LDL R19, [R1+0x80] ;  /* 0x0000800001137983 */ /* 0x010f280000100800 */
[----:B---3--:R-:W3:Y:S01]  /*1aed0*/  LDL R10, [R1+0x7c] ;  /* 0x00007c00010a7983 */ /* 0x008ee20000100800 */
[----:B------:R-:W-:Y:S02]  /*1aee0*/  ISETP.GE.AND P3, PT, R140, c[0x0][0x3c8], PT ;  /* 0x0000f2008c007a0c */ /* 0x000fe40003f66270 */
[----:B------:R-:W-:-:S02]  /*1aef0*/  ISETP.GE.AND P2, PT, R144, c[0x0][0x3c8], PT ;  /* 0x0000f20090007a0c */ /* 0x000fc40003f46270 */
[----:B------:R-:W-:Y:S02]  /*1af00*/  ISETP.GE.AND P1, PT, R233, c[0x0][0x3c8], PT ;  /* 0x0000f200e9007a0c */ /* 0x000fe40003f26270 */
[----:B------:R-:W-:-:S07]  /*1af10*/  ISETP.GE.AND P0, PT, R234, c[0x0][0x3c8], PT ;  /* 0x0000f200ea007a0c */ /* 0x000fce0003f06270 */
[-C--:B--2---:R-:W-:Y:S02]  /*1af20*/  @!P3 LEA R12, P4, R140, R0.reuse, 0x1 ;  /* 0x000000008c0cb211 */ /* 0x084fe400078808ff */
[-C--:B------:R-:W-:Y:S02]  /*1af30*/  @!P2 LEA R8, P6, R252, R0.reuse, 0x1 ;  /* 0x00000000fc08a211 */ /* 0x080fe400078c08ff */
[-C--:B------:R-:W-:Y:S02]  /*1af40*/  @!P1 LEA R4, P5, R233, R0.reuse, 0x1 ;  /* 0x00000000e9049211 */ /* 0x080fe400078a08ff */
[----:B------:R-:W-:Y:S02]  /*1af50*/  @!P3 LEA.HI.X R13, R140, R7, R141, 0x1, P4 ;  /* 0x000000078c0db211 */ /* 0x000fe400020f0c8d */
[----:B------:R-:W-:-:S03]  /*1af60*/  @!P0 LEA R2, P4, R234, R0, 0x1 ;  /* 0x00000000ea028211 */ /* 0x000fc600078808ff */
[----:B------:R2:W-:Y:S01]  /*1af70*/  @!P3 ST.E.128 [R12.64], R32 ;  /* 0x000000200c00b985 */ /* 0x0005e2000c101d0c */
[-C--:B-----5:R-:W-:Y:S02]  /*1af80*/  @!P2 LEA.HI.X R9, R252, R7.reuse, R84, 0x1, P6 ;  /* 0x00000007fc09a211 */ /* 0x0a0fe400030f0c54 */
[----:B----4-:R-:W-:-:S03]  /*1af90*/  @!P1 LEA.HI.X R5, R233, R7, R19, 0x1, P5 ;  /* 0x00000007e9059211 */ /* 0x010fc600028f0c13 */
[----:B-1----:R2:W-:Y:S01]  /*1afa0*/  @!P2 ST.E.128 [R8.64], R28 ;  /* 0x0000001c0800a985 */ /* 0x0025e2000c101d0c */
[----:B---3--:R-:W-:-:S03]  /*1afb0*/  @!P0 LEA.HI.X R3, R234, R7, R10, 0x1, P4 ;  /* 0x00000007ea038211 */ /* 0x008fc600020f0c0a */
[----:B------:R2:W-:Y:S04]  /*1afc0*/  @!P1 ST.E.128 [R4.64], R24 ;  /* 0x0000001804009985 */ /* 0x0005e8000c101d0c */
[----:B------:R2:W-:Y:S02]  /*1afd0*/  @!P0 ST.E.128 [R2.64], R20 ;  /* 0x0000001402008985 */ /* 0x0005e4000c101d0c */
.L_x_1968:
[----:B------:R-:W-:Y:S05]  /*1afe0*/  BSYNC B0 ;  /* 0x0000000000007941 */ /* 0x000fea0003800000 */
.L_x_1967:
[----:B------:R-:W-:Y:S05]  /*1aff0*/  BRA.DIV ~URZ, `(.L_x_1969) ;  /* 0x00004a727f007947 */ /* 0x000fea000b800000 */
[----:B---3--:R3:W4:Y:S04]  /*1b000*/  SHFL.IDX PT, R7, R15, 0x1, 0x181f ;  /* 0x00381f000f077f89 */ /* 0x00872800000e0000 */
[----:B--2---:R3:W2:Y:S02]  /*1b010*/  SHFL.IDX PT, R0, R17, 0x1, 0x181f ;  /* 0x00381f0011007f89 */ /* 0x0046a400000e0000 */
.L_x_2034:
[----:B------:R-:W-:Y:S01]  /*1b020*/  IADD3 R2, R14, 0x20, RZ ;  /* 0x000000200e027810 */ /* 0x000fe20007ffe0ff */
[----:B------:R-:W-:Y:S03]  /*1b030*/  BSSY B0, `(.L_x_1970) ;  /* 0x0000016000007945 */ /* 0x000fe60003800000 */
[----:B------:R-:W-:-:S13]  /*1b040*/  ISETP.GE.AND P0, PT, R2, R16, PT ;  /* 0x000000100200720c */ /* 0x000fda0003f06270 */
[----:B------:R-:W-:Y:S05]  /*1b050*/  @P0 BRA `(.L_x_1971) ;  /* 0x0000013000000947 */ /* 0x000fea0003800000 */
[----:B------:R-:W5:Y:S04]  /*1b060*/  LDL R19, [R1+0x78] ;  /* 0x0000780001137983 */ /* 0x000f680000100800 */
[----:B---3--:R-:W3:Y:S04]  /*1b070*/  LDL R18, [R1+0x80] ;  /* 0x0000800001127983 */ /* 0x008ee80000100800 */
[----:B----4-:R-:W4:Y:S01]  /*1b080*/  LDL R10, [R1+0x7c] ;  /* 0x00007c00010a7983 */ /* 0x010f220000100800 */
        /* <DEDUP_REMOVED lines=11> */
[----:B---3--:R-:W-:-:S03]  /*1b140*/  @!P1 LEA.HI.X R5, R233, R7, R18, 0x1, P5 ;  /* 0x00000007e9059211 */ /* 0x008fc600028f0c12 */
[----:B-1----:R2:W-:Y:S01]  /*1b150*/  @!P2 ST.E.128 [R8.64], R44 ;  /* 0x0000002c0800a985 */ /* 0x0025e2000c101d0c */
[----:B----4-:R-:W-:-:S03]  /*1b160*/  @!P0 LEA.HI.X R3, R234, R7, R10, 0x1, P4 ;  /* 0x00000007ea038211 */ /* 0x010fc600020f0c0a */
[----:B------:R2:W-:Y:S04]  /*1b170*/  @!P1 ST.E.128 [R4.64], R40 ;  /* 0x0000002804009985 */ /* 0x0005e8000c101d0c */
[----:B------:R2:W-:Y:S02]  /*1b180*/  @!P0 ST.E.128 [R2.64], R36 ;  /* 0x0000002402008985 */ /* 0x0005e4000c101d0c */
.L_x_1971:
[----:B------:R-:W-:Y:S05]  /*1b190*/  BSYNC B0 ;  /* 0x0000000000007941 */ /* 0x000fea0003800000 */
.L_x_1970:
[----:B------:R-:W-:Y:S05]  /*1b1a0*/  BRA.DIV ~URZ, `(.L_x_1972) ;  /* 0x000049b27f007947 */ /* 0x000fea000b800000 */
[----:B----4-:R4:W3:Y:S02]  /*1b1b0*/  SHFL.IDX PT, R7, R15, 0x2, 0x181f ;  /* 0x00581f000f077f89 */ /* 0x0108e400000e0000 */
.L_x_2035:
[----:B------:R-:W-:Y:S05]  /*1b1c0*/  BRA.DIV ~URZ, `(.L_x_1973) ;  /* 0x00004a127f007947 */ /* 0x000fea000b800000 */
[----:B--2---:R2:W4:Y:S02]  /*1b1d0*/  SHFL.IDX PT, R0, R17, 0x2, 0x181f ;  /* 0x00581f0011007f89 */ /* 0x00452400000e0000 */
.L_x_2036:
[----:B------:R-:W-:Y:S01]  /*1b1e0*/  IADD3 R2, R14, 0x40, RZ ;  /* 0x000000400e027810 */ /* 0x000fe20007ffe0ff */
[----:B------:R-:W-:Y:S03]  /*1b1f0*/  BSSY B0, `(.L_x_1974) ;  /* 0x0000016000007945 */ /* 0x000fe60003800000 */
[----:B------:R-:W-:-:S13]  /*1b200*/  ISETP.GE.AND P0, PT, R2, R16, PT ;  /* 0x000000100200720c */ /* 0x000fda0003f06270 */
[----:B------:R-:W-:Y:S05]  /*1b210*/  @P0 BRA `(.L_x_1975) ;  /* 0x0000013000000947 */ /* 0x000fea0003800000 */
[----:B------:R-:W5:Y:S04]  /*1b220*/  LDL R19, [R1+0x78] ;  /* 0x0000780001137983 */ /* 0x000f680000100800 */
[----:B--2---:R-:W2:Y:S04]  /*1b230*/  LDL R18, [R1+0x80] ;  /* 0x0000800001127983 */ /* 0x004ea80000100800 */
[----:B----4-:R-:W4:Y:S01]  /*1b240*/  LDL R10, [R1+0x7c] ;  /* 0x00007c00010a7983 */ /* 0x010f220000100800 */
[----:B------:R-:W-:Y:S02]  /*1b250*/  ISETP.GE.AND P3, PT, R140, c[0x0][0x3c8], PT ;  /* 0x0000f2008c007a0c */ /* 0x000fe40003f66270 */
[----:B------:R-:W-:-:S02]  /*1b260*/  ISETP.GE.AND P2, PT, R144, c[0x0][0x3c8], PT ;  /* 0x0000f20090007a0c */ /* 0x000fc40003f46270 */
[----:B------:R-:W-:Y:S02]  /*1b270*/  ISETP.GE.AND P1, PT, R233, c[0x0][0x3c8], PT ;  /* 0x0000f200e9007a0c */ /* 0x000fe40003f26270 */
[----:B------:R-:W-:-:S07]  /*1b280*/  ISETP.GE.AND P0, PT, R234, c[0x0][0x3c8], PT ;  /* 0x0000f200ea007a0c */ /* 0x000fce0003f06270 */
[-C--:B------:R-:W-:Y:S02]  /*1b290*/  @!P3 LEA R12, P4, R140, R0.reuse, 0x1 ;  /* 0x000000008c0cb211 */ /* 0x080fe400078808ff */
[-C--:B------:R-:W-:Y:S02]  /*1b2a0*/  @!P2 LEA R8, P6, R252, R0.reuse, 0x1 ;  /* 0x00000000fc08a211 */ /* 0x080fe400078c08ff */
[-C--:B------:R-:W-:Y:S02]  /*1b2b0*/  @!P1 LEA R4, P5, R233, R0.reuse, 0x1 ;  /* 0x00000000e9049211 */ /* 0x080fe400078a08ff */
[----:B---3--:R-:W-:Y:S02]  /*1b2c0*/  @!P3 LEA.HI.X R13, R140, R7, R141, 0x1, P4 ;  /* 0x000000078c0db211 */ /* 0x008fe400020f0c8d */
[----:B------:R-:W-:-:S03]  /*1b2d0*/  @!P0 LEA R2, P4, R234, R0, 0x1 ;  /* 0x00000000ea028211 */ /* 0x000fc600078808ff */
[----:B-1----:R1:W-:Y:S01]  /*1b2e0*/  @!P3 ST.E.128 [R12.64], R64 ;  /* 0x000000400c00b985 */ /* 0x0023e2000c101d0c */
[-C--:B-----5:R-:W-:Y:S02]  /*1b2f0*/  @!P2 LEA.HI.X R9, R252, R7.reuse, R19, 0x1, P6 ;  /* 0x00000007fc09a211 */ /* 0x0a0fe400030f0c13 */
[----:B--2---:R-:W-:-:S03]  /*1b300*/  @!P1 LEA.HI.X R5, R233, R7, R18, 0x1, P5 ;  /* 0x00000007e9059211 */ /* 0x004fc600028f0c12 */
[----:B------:R1:W-:Y:S01]  /*1b310*/  @!P2 ST.E.128 [R8.64], R60 ;  /* 0x0000003c0800a985 */ /* 0x0003e2000c101d0c */
[----:B----4-:R-:W-:-:S03]  /*1b320*/  @!P0 LEA.HI.X R3, R234, R7, R10, 0x1, P4 ;  /* 0x00000007ea038211 */ /* 0x010fc600020f0c0a */
[----:B------:R1:W-:Y:S04]  /*1b330*/  @!P1 ST.E.128 [R4.64], R56 ;  /* 0x0000003804009985 */ /* 0x0003e8000c101d0c */
[----:B------:R1:W-:Y:S02]  /*1b340*/  @!P0 ST.E.128 [R2.64], R52 ;  /* 0x0000003402008985 */ /* 0x0003e4000c101d0c */
.L_x_1975:
[----:B------:R-:W-:Y:S05]  /*1b350*/  BSYNC B0 ;  /* 0x0000000000007941 */ /* 0x000fea0003800000 */
.L_x_1974:
[----:B------:R-:W-:Y:S05]  /*1b360*/  BRA.DIV ~URZ, `(.L_x_1976) ;  /* 0x000048f27f007947 */ /* 0x000fea000b800000 */
[----:B---3--:R3:W2:Y:S04]  /*1b370*/  SHFL.IDX PT, R7, R15, 0x3, 0x181f ;  /* 0x00781f000f077f89 */ /* 0x0086a800000e0000 */
[----:B----4-:R3:W4:Y:S02]  /*1b380*/  SHFL.IDX PT, R0, R17, 0x3, 0x181f ;  /* 0x00781f0011007f89 */ /* 0x01072400000e0000 */
.L_x_2037:
[----:B-1----:R-:W-:-:S04]  /*1b390*/  IADD3 R2, R14, 0x60, RZ ;  /* 0x000000600e027810 */ /* 0x002fc80007ffe0ff */
[----:B------:R-:W-:-:S13]  /*1b3a0*/  ISETP.GE.AND P0, PT, R2, R16, PT ;  /* 0x000000100200720c */ /* 0x000fda0003f06270 */
[----:B------:R-:W-:Y:S05]  /*1b3b0*/  @P0 BRA `(.L_x_1977) ;  /* 0x00002be000000947 */ /* 0x000fea0003800000 */
[----:B------:R-:W5:Y:S04]  /*1b3c0*/  LDL R12, [R1+0x78] ;  /* 0x00007800010c7983 */ /* 0x000f680000100800 */
[----:B---3--:R-:W3:Y:S01]  /*1b3d0*/  LDL R10, [R1+0x80] ;  /* 0x00008000010a7983 */ /* 0x008ee20000100800 */
[----:B------:R-:W-:Y:S02]  /*1b3e0*/  ISETP.GE.AND P2, PT, R140, c[0x0][0x3c8], PT ;  /* 0x0000f2008c007a0c */ /* 0x000fe40003f46270 */
[----:B------:R-:W-:Y:S02]  /*1b3f0*/  ISETP.GE.AND P1, PT, R144, c[0x0][0x3c8], PT ;  /* 0x0000f20090007a0c */ /* 0x000fe40003f26270 */
[----:B------:R-:W-:-:S09]  /*1b400*/  ISETP.GE.AND P0, PT, R233, c[0x0][0x3c8], PT ;  /* 0x0000f200e9007a0c */ /* 0x000fd20003f06270 */
[-C--:B----4-:R-:W-:Y:S02]  /*1b410*/  @!P2 LEA R8, P5, R140, R0.reuse, 0x1 ;  /* 0x000000008c08a211 */ /* 0x090fe400078a08ff */
[-C--:B------:R-:W-:Y:S02]  /*1b420*/  @!P1 LEA R4, P4, R252, R0.reuse, 0x1 ;  /* 0x00000000fc049211 */ /* 0x080fe400078808ff */
[----:B------:R-:W-:Y:S02]  /*1b430*/  @!P0 LEA R2, P3, R233, R0, 0x1 ;  /* 0x00000000e9028211 */ /* 0x000fe400078608ff */
[----:B--2---:R-:W-:-:S05]  /*1b440*/  @!P2 LEA.HI.X R9, R140, R7, R141, 0x1, P5 ;  /* 0x000000078c09a211 */ /* 0x004fca00028f0c8d */
[----:B------:R1:W-:Y:S01]  /*1b450*/  @!P2 ST.E.128 [R8.64], R80 ;  /* 0x000000500800a985 */ /* 0x0003e2000c101d0c */
[-C--:B-----5:R-:W-:Y:S02]  /*1b460*/  @!P1 LEA.HI.X R5, R252, R7.reuse, R12, 0x1, P4 ;  /* 0x00000007fc059211 */ /* 0x0a0fe400020f0c0c */
[----:B---3--:R-:W-:-:S03]  /*1b470*/  @!P0 LEA.HI.X R3, R233, R7, R10, 0x1, P3 ;  /* 0x00000007e9038211 */ /* 0x008fc600018f0c0a */
        /* <DEDUP_REMOVED lines=9> */
.L_x_1964:
[----:B-1----:R-:W2:Y:S01]  /*1b510*/  LDL.LU R5, [R1+0xac] ;  /* 0x0000ac0001057983 */ /* 0x002ea20000300800 */
[----:B------:R-:W-:Y:S01]  /*1b520*/  IMAD R10, R10, c[0x0][0x408], RZ ;  /* 0x000102000a0a7a24 */ /* 0x000fe200078e02ff */
[----:B------:R-:W-:-:S03]  /*1b530*/  SHF.R.S32.HI R4, RZ, 0x1f, R0 ;  /* 0x0000001fff047819 */ /* 0x000fc60000011400 */
[C---:B------:R-:W-:Y:S02]  /*1b540*/  IMAD R10, R2.reuse, c[0x0][0x40c], R10 ;  /* 0x00010300020a7a24 */ /* 0x040fe400078e020a */
[----:B------:R-:W-:-:S04]  /*1b550*/  IMAD.WIDE.U32 R2, R2, c[0x0][0x408], RZ ;  /* 0x0001020002027a25 */ /* 0x000fc800078e00ff */
[----:B------:R-:W-:Y:S01]  /*1b560*/  IMAD R4, R4, c[0x0][0x440], RZ ;  /* 0x0001100004047a24 */ /* 0x000fe200078e02ff */
[----:B------:R-:W-:-:S03]  /*1b570*/  IADD3 R3, R3, R10, RZ ;  /* 0x0000000a03037210 */ /* 0x000fc60007ffe0ff */
[----:B------:R-:W-:Y:S02]  /*1b580*/  IMAD R4, R0, c[0x0][0x444], R4 ;  /* 0x0001110000047a24 */ /* 0x000fe400078e0204 */
[----:B------:R-:W-:-:S04]  /*1b590*/  IMAD.WIDE.U32 R2, R243, c[0x0][0x438], R2 ;  /* 0x00010e00f3027a25 */ /* 0x000fc800078e0002 */
[----:B------:R-:W-:-:S04]  /*1b5a0*/  IMAD R3, R243, c[0x0][0x43c], R3 ;  /* 0x00010f00f3037a24 */ /* 0x000fc800078e0203 */
[----:B------:R-:W-:Y:S01]  /*1b5b0*/  IMAD.WIDE.U32 R2, R0, c[0x0][0x440], R2 ;  /* 0x0001100000027a25 */ /* 0x000fe200078e0002 */
[----:B------:R-:W-:-:S04]  /*1b5c0*/  MOV R0, R7 ;  /* 0x0000000700007202 */ /* 0x000fc80000000f00 */
[----:B------:R-:W-:Y:S01]  /*1b5d0*/  IADD3 R3, R3, R4, RZ ;  /* 0x0000000403037210 */ /* 0x000fe20007ffe0ff */
[----:B------:R-:W-:-:S05]  /*1b5e0*/  @P3 IMAD.HI.U32 R4, R7, c[0x0][0x4ec], RZ ;  /* 0x00013b0007043a27 */ /* 0x000fca00078e00ff */
[----:B------:R-:W-:-:S04]  /*1b5f0*/  @P3 SHF.R.U32.HI R0, RZ, c[0x0][0x4f0], R4 ;  /* 0x00013c00ff003a19 */ /* 0x000fc80000011604 */
[----:B------:R-:W-:-:S05]  /*1b600*/  SHF.R.S32.HI R4, RZ, 0x1f, R0 ;  /* 0x0000001fff047819 */ /* 0x000fca0000011400 */
[----:B------:R-:W-:-:S04]  /*1b610*/  IMAD R4, R4, c[0x0][0x430], RZ ;  /* 0x00010c0004047a24 */ /* 0x000fc800078e02ff */
[----:B------:R-:W-:Y:S02]  /*1b620*/  IMAD R4, R0, c[0x0][0x434], R4 ;  /* 0x00010d0000047a24 */ /* 0x000fe400078e0204 */
[----:B--2---:R-:W-:-:S04]  /*1b630*/  IMAD.WIDE.U32 R2, R5, c[0x0][0x448], R2 ;  /* 0x0001120005027a25 */ /* 0x004fc800078e0002 */
[----:B------:R-:W-:-:S04]  /*1b640*/  IMAD R3, R5, c[0x0][0x44c], R3 ;  /* 0x0001130005037a24 */ /* 0x000fc800078e0203 */
[C---:B------:R-:W-:Y:S01]  /*1b650*/  IMAD.WIDE.U32 R2, R0.reuse, c[0x0][0x430], R2 ;  /* 0x00010c0000027a25 */ /* 0x040fe200078e0002 */
[----:B------:R-:W-:-:S04]  /*1b660*/  IADD3 R0, -R0, RZ, RZ ;  /* 0x000000ff00007210 */ /* 0x000fc80007ffe1ff */
[----:B------:R-:W-:Y:S01]  /*1b670*/  IADD3 R3, R3, R4, RZ ;  /* 0x0000000403037210 */ /* 0x000fe20007ffe0ff */
[----:B------:R-:W-:-:S04]  /*1b680*/  IMAD R7, R0, c[0x0][0x4e8], R7 ;  /* 0x00013a0000077a24 */ /* 0x000fc800078e0207 */
[----:B------:R-:W-:Y:S01]  /*1b690*/  IMAD.WIDE.U32 R2, R7, c[0x0][0x428], R2 ;  /* 0x00010a0007027a25 */ /* 0x000fe200078e0002 */
[----:B------:R-:W-:-:S04]  /*1b6a0*/  SHF.R.S32.HI R0, RZ, 0x1f, R7 ;  /* 0x0000001fff007819 */ /* 0x000fc80000011407 */
[----:B------:R-:W-:Y:S01]  /*1b6b0*/  LEA R5, P0, R2, c[0x0][0x400], 0x2 ;  /* 0x0001000002057a11 */ /* 0x000fe200078010ff */
[----:B------:R-:W-:-:S04]  /*1b6c0*/  IMAD R0, R0, c[0x0][0x428], RZ ;  /* 0x00010a0000007a24 */ /* 0x000fc800078e02ff */
[----:B------:R-:W-:-:S05]  /*1b6d0*/  IMAD R7, R7, c[0x0][0x42c], R0 ;  /* 0x00010b0007077a24 */ /* 0x000fca00078e0200 */
[----:B------:R-:W-:-:S04]  /*1b6e0*/  IADD3 R7, R3, R7, RZ ;  /* 0x0000000703077210 */ /* 0x000fc80007ffe0ff */
[----:B------:R-:W-:Y:S01]  /*1b6f0*/  LEA.HI.X R7, R2, c[0x0][0x404], R7, 0x2, P0 ;  /* 0x0001010002077a11 */ /* 0x000fe200000f1407 */
[----:B------:R-:W-:Y:S05]  /*1b700*/  BRA.DIV ~URZ, `(.L_x_1978) ;  /* 0x000046427f007947 */ /* 0x000fea000b800000 */
[----:B------:R1:W2:Y:S02]  /*1b710*/  SHFL.IDX PT, R4, R7, RZ, 0x1c1f ;  /* 0x001c1fff07047589 */ /* 0x0002a400000e0000 */
.L_x_2038:
[----:B------:R-:W-:Y:S05]  /*1b720*/  BRA.DIV ~URZ, `(.L_x_1979) ;  /* 0x000046a27f007947 */ /* 0x000fea000b800000 */
[----:B------:R3:W4:Y:S02]  /*1b730*/  SHFL.IDX PT, R0, R5, RZ, 0x1c1f ;  /* 0x001c1fff05007589 */ /* 0x00072400000e0000 */
.L_x_2039:
[----:B------:R-:W-:Y:S01]  /*1b740*/  IMAD R18, R18, c[0x0][0x4e8], RZ ;  /* 0x00013a0012127a24 */ /* 0x000fe200078e02ff */
[----:B------:R-:W-:Y:S04]  /*1b750*/  BSSY B0, `(.L_x_1980) ;  /* 0x00000cb000007945 */ /* 0x000fe80003800000 */
[----:B------:R-:W-:-:S13]  /*1b760*/  ISETP.GE.AND P0, PT, R14, R18, PT ;  /* 0x000000120e00720c */ /* 0x000fda0003f06270 */
        /* <DEDUP_REMOVED lines=22> */
[----:B------:R-:W2:Y:S01]  /*1b8d0*/  LDL R32, [R1+0x154] ;  /* 0x0001540001207983 */ /* 0x000ea20000100800 */
[----:B-----5:R-:W-:-:S02]  /*1b8e0*/  ISETP.GE.AND P0, PT, R8, c[0x0][0x3c8], PT ;  /* 0x0000f20008007a0c */ /* 0x020fc40003f06270 */
[----:B---3--:R-:W-:-:S11]  /*1b8f0*/  ISETP.GE.AND P1, PT, R10, c[0x0][0x3c8], PT ;  /* 0x0000f2000a007a0c */ /* 0x008fd60003f26270 */
[----:B------:R-:W-:Y:S02]  /*1b900*/  @!P0 IMAD.MOV.U32 R2, RZ, RZ, R0 ;  /* 0x000000ffff028224 */ /* 0x000fe400078e0000 */
[----:B------:R-:W-:Y:S01]  /*1b910*/  @!P0 IMAD.MOV.U32 R3, RZ, RZ, R4 ;  /* 0x000000ffff038224 */ /* 0x000fe200078e0004 */
[----:B----4-:R-:W-:-:S03]  /*1b920*/  ISETP.GE.AND P2, PT, R9, c[0x0][0x3c8], PT ;  /* 0x0000f20009007a0c */ /* 0x010fc60003f46270 */
[----:B------:R-:W-:Y:S02]  /*1b930*/  @!P0 IMAD.WIDE R2, R8, 0x4, R2 ;  /* 0x0000000408028825 */ /* 0x000fe400078e0202 */
[----:B------:R-:W3:Y:S04]  /*1b940*/  LDL R8, [R1+0x11c] ;  /* 0x00011c0001087983 */ /* 0x000ee80000100800 */
[----:B------:R4:W-:Y:S02]  /*1b950*/  @!P0 ST.E.64 [R2.64], R168 ;  /* 0x000000a802008985 */ /* 0x0009e4000c101b0c */
[----:B----4-:R-:W-:-:S04]  /*1b960*/  @!P1 LEA R2, P0, R10, R0, 0x2 ;  /* 0x000000000a029211 */ /* 0x010fc800078010ff */
[----:B--2---:R-:W-:Y:S02]  /*1b970*/  @!P1 LEA.HI.X R3, R10, R4, R13, 0x2, P0 ;  /* 0x000000040a039211 */ /* 0x004fe400000f140d */
[----:B------:R-:W2:Y:S04]  /*1b980*/  LDL R13, [R1+0x198] ;  /* 0x00019800010d7983 */ /* 0x000ea80000100800 */
[----:B------:R4:W-:Y:S04]  /*1b990*/  @!P1 ST.E.64 [R2.64], R164 ;  /* 0x000000a402009985 */ /* 0x0009e8000c101b0c */
[----:B------:R-:W5:Y:S01]  /*1b9a0*/  LDL R10, [R1+0x110] ;  /* 0x00011000010a7983 */ /* 0x000f620000100800 */
[----:B----4-:R-:W-:-:S04]  /*1b9b0*/  @!P2 LEA R2, P0, R9, R0, 0x2 ;  /* 0x000000000902a211 */ /* 0x010fc800078010ff */
[----:B------:R-:W-:Y:S02]  /*1b9c0*/  @!P2 LEA.HI.X R3, R9, R4, R24, 0x2, P0 ;  /* 0x000000040903a211 */ /* 0x000fe400000f1418 */
[----:B------:R-:W4:Y:S04]  /*1b9d0*/  LDL R9, [R1+0x194] ;  /* 0x0001940001097983 */ /* 0x000f280000100800 */
[----:B------:R-:W4:Y:S01]  /*1b9e0*/  LDL R24, [R1+0x188] ;  /* 0x0001880001187983 */ /* 0x000f220000100800 */
[----:B------:R-:W-:-:S03]  /*1b9f0*/  ISETP.GE.AND P1, PT, R22, c[0x0][0x3c8], PT ;  /* 0x0000f20016007a0c */ /* 0x000fc60003f26270 */
[----:B------:R1:W-:Y:S01]  /*1ba00*/  @!P2 ST.E.64 [R2.64], R160 ;  /* 0x000000a00200a985 */ /* 0x0003e2000c101b0c */
[----:B------:R-:W-:-:S09]  /*1ba10*/  ISETP.GE.AND P2, PT, R20, c[0x0][0x3c8], PT ;  /* 0x0000f20014007a0c */ /* 0x000fd20003f46270 */
[----:B-1----:R-:W-:-:S04]  /*1ba20*/  @!P1 LEA R2, P0, R22, R0, 0x2 ;  /* 0x0000000016029211 */ /* 0x002fc800078010ff */
[----:B------:R-:W-:Y:S02]  /*1ba30*/  @!P1 LEA.HI.X R3, R22, R4, R23, 0x2, P0 ;  /* 0x0000000416039211 */ /* 0x000fe400000f1417 */
[----:B------:R-:W4:Y:S04]  /*1ba40*/  LDL R22, [R1+0x104] ;  /* 0x0001040001167983 */ /* 0x000f280000100800 */
[----:B------:R1:W-:Y:S01]  /*1ba50*/  @!P1 ST.E.64 [R2.64], R156 ;  /* 0x0000009c02009985 */ /* 0x0003e2000c101b0c */
[----:B------:R-:W-:Y:S02]  /*1ba60*/  ISETP.GE.AND P1, PT, R15, c[0x0][0x3c8], PT ;  /* 0x0000f2000f007a0c */ /* 0x000fe40003f26270 */
[----:B------:R-:W-:Y:S01]  /*1ba70*/  ISETP.GE.AND P6, PT, R25, c[0x0][0x3c8], PT ;  /* 0x0000f20019007a0c */ /* 0x000fe20003fc6270 */
[----:B------:R-:W4:Y:S01]  /*1ba80*/  LDL R23, [R1+0xf8] ;  /* 0x0000f80001177983 */ /* 0x000f220000100800 */
[----:B-1----:R-:W-:-:S04]  /*1ba90*/  @!P2 LEA R2, P0, R20, R0, 0x2 ;  /* 0x000000001402a211 */ /* 0x002fc800078010ff */
[----:B------:R-:W-:Y:S02]  /*1baa0*/  @!P2 LEA.HI.X R3, R20, R4, R21, 0x2, P0 ;  /* 0x000000041403a211 */ /* 0x000fe400000f1415 */
[----:B------:R-:W-:Y:S01]  /*1bab0*/  ISETP.GE.AND P0, PT, R12, c[0x0][0x3c8], PT ;  /* 0x0000f2000c007a0c */ /* 0x000fe20003f06270 */
[----:B------:R-:W4:Y:S04]  /*1bac0*/  LDL R20, [R1+0xfc] ;  /* 0x0000fc0001147983 */ /* 0x000f280000100800 */
[----:B------:R1:W-:Y:S04]  /*1bad0*/  @!P2 ST.E.64 [R2.64], R152 ;  /* 0x000000980200a985 */ /* 0x0003e8000c101b0c */
[----:B------:R-:W4:Y:S01]  /*1bae0*/  LDL R21, [R1+0x17c] ;  /* 0x00017c0001157983 */ /* 0x000f220000100800 */
[----:B-1----:R-:W-:-:S04]  /*1baf0*/  @!P1 LEA R2, P2, R15, R0, 0x2 ;  /* 0x000000000f029211 */ /* 0x002fc800078410ff */
[----:B------:R-:W-:Y:S02]  /*1bb00*/  @!P1 LEA.HI.X R3, R15, R4, R17, 0x2, P2 ;  /* 0x000000040f039211 */ /* 0x000fe400010f1411 */
[----:B------:R-:W4:Y:S04]  /*1bb10*/  LDL R17, [R1+0xb4] ;  /* 0x0000b40001117983 */ /* 0x000f280000100800 */
[----:B------:R1:W-:Y:S01]  /*1bb20*/  @!P1 ST.E.64 [R2.64], R148 ;  /* 0x0000009402009985 */ /* 0x0003e2000c101b0c */
[----:B------:R-:W-:-:S03]  /*1bb30*/  ISETP.GE.AND P2, PT, R28, c[0x0][0x3c8], PT ;  /* 0x0000f2001c007a0c */ /* 0x000fc60003f46270 */
[----:B------:R-:W4:Y:S01]  /*1bb40*/  LDL R15, [R1+0x184] ;  /* 0x00018400010f7983 */ /* 0x000f220000100800 */
[----:B-1----:R-:W-:Y:S02]  /*1bb50*/  @!P0 LEA R2, P1, R12, R0, 0x2 ;  /* 0x000000000c028211 */ /* 0x002fe400078210ff */
[----:B---3--:R-:W-:Y:S02]  /*1bb60*/  ISETP.GE.AND P3, PT, R8, c[0x0][0x3c8], PT ;  /* 0x0000f20008007a0c */ /* 0x008fe40003f66270 */
[----:B--2---:R-:W-:-:S05]  /*1bb70*/  @!P0 LEA.HI.X R3, R12, R4, R13, 0x2, P1 ;  /* 0x000000040c038211 */ /* 0x004fca00008f140d */
[----:B------:R1:W-:Y:S01]  /*1bb80*/  @!P0 ST.E.64 [R2.64], R36 ;  /* 0x0000002402008985 */ /* 0x0003e2000c101b0c */
[----:B------:R-:W-:Y:S02]  /*1bb90*/  ISETP.GE.AND P1, PT, R19, c[0x0][0x3c8], PT ;  /* 0x0000f20013007a0c */ /* 0x000fe40003f26270 */
[----:B-----5:R-:W-:-:S03]  /*1bba0*/  ISETP.GE.AND P0, PT, R10, c[0x0][0x3c8], PT ;  /* 0x0000f2000a007a0c */ /* 0x020fc60003f06270 */
[----:B-1----:R-:W-:-:S04]  /*1bbb0*/  @!P3 LEA R2, P4, R8, R0, 0x2 ;  /* 0x000000000802b211 */ /* 0x002fc800078810ff */
[----:B----4-:R-:W-:-:S05]  /*1bbc0*/  @!P3 LEA.HI.X R3, R8, R4, R9, 0x2, P4 ;  /* 0x000000040803b211 */ /* 0x010fca00020f1409 */
[----:B------:R1:W-:Y:S01]  /*1bbd0*/  @!P3 ST.E.64 [R2.64], R40 ;  /* 0x000000280200b985 */ /* 0x0003e2000c101b0c */
[----:B------:R-:W-:-:S04]  /*1bbe0*/  @!P2 LEA R12, P3, R28, R0, 0x2 ;  /* 0x000000001c0ca211 */ /* 0x000fc800078610ff */
[----:B------:R-:W-:Y:S02]  /*1bbf0*/  @!P2 LEA.HI.X R13, R28, R4, R30, 0x2, P3 ;  /* 0x000000041c0da211 */ /* 0x000fe400018f141e */
[----:B------:R-:W2:Y:S01]  /*1bc00*/  LDL R28, [R1+0x178] ;  /* 0x00017800011c7983 */ /* 0x000ea20000100800 */
[C---:B------:R-:W-:Y:S02]  /*1bc10*/  @!P1 LEA R8, P4, R19.reuse, R0, 0x2 ;  /* 0x0000000013089211 */ /* 0x040fe400078810ff */
[----:B------:R-:W-:Y:S01]  /*1bc20*/  ISETP.GE.AND P5, PT, R14, c[0x0][0x3c8], PT ;  /* 0x0000f2000e007a0c */ /* 0x000fe20003fa6270 */
[----:B------:R-:W3:Y:S01]  /*1bc30*/  LDL R30, [R1+0x150] ;  /* 0x00015000011e7983 */ /* 0x000ee20000100800 */
[----:B------:R-:W-:-:S03]  /*1bc40*/  @!P1 LEA.HI.X R9, R19, R4, R27, 0x2, P4 ;  /* 0x0000000413099211 */ /* 0x000fc600020f141b */
[----:B------:R-:W4:Y:S01]  /*1bc50*/  LDL R27, [R1+0x174] ;  /* 0x00017400011b7983 */ /* 0x000f220000100800 */
[----:B-1----:R-:W-:-:S03]  /*1bc60*/  @!P0 LEA R2, P3, R10, R0, 0x2 ;  /* 0x000000000a028211 */ /* 0x002fc600078610ff */
[----:B------:R-:W-:Y:S01]  /*1bc70*/  @!P2 ST.E.64 [R12.64], R44 ;  /* 0x0000002c0c00a985 */ /* 0x000fe2000c101b0c */
[----:B------:R-:W-:-:S03]  /*1bc80*/  @!P0 LEA.HI.X R3, R10, R4, R24, 0x2, P3 ;  /* 0x000000040a038211 */ /* 0x000fc600018f1418 */
[----:B------:R-:W5:Y:S04]  /*1bc90*/  LDL R19, [R1+0xf4] ;  /* 0x0000f40001137983 */ /* 0x000f680000100800 */
[----:B------:R-:W3:Y:S04]  /*1bca0*/  LDL R24, [R1+0x170] ;  /* 0x0001700001187983 */ /* 0x000ee80000100800 */
[----:B------:R1:W-:Y:S01]  /*1bcb0*/  @!P1 ST.E.64 [R8.64], R48 ;  /* 0x0000003008009985 */ /* 0x0003e2000c101b0c */
[----:B------:R-:W-:-:S03]  /*1bcc0*/  ISETP.GE.AND P4, PT, R22, c[0x0][0x3c8], PT ;  /* 0x0000f20016007a0c */ /* 0x000fc60003f86270 */
[----:B------:R1:W-:Y:S04]  /*1bcd0*/  @!P0 ST.E.64 [R2.64], R52 ;  /* 0x0000003402008985 */ /* 0x0003e8000c101b0c */
[----:B------:R-:W5:Y:S01]  /*1bce0*/  LDL R10, [R1+0xf0] ;  /* 0x0000f000010a7983 */ /* 0x000f620000100800 */
[----:B-1----:R-:W-:-:S04]  /*1bcf0*/  @!P6 LEA R8, P1, R25, R0, 0x2 ;  /* 0x000000001908e211 */ /* 0x002fc800078210ff */
[----:B------:R-:W-:Y:S02]  /*1bd00*/  @!P6 LEA.HI.X R9, R25, R4, R29, 0x2, P1 ;  /* 0x000000041909e211 */ /* 0x000fe400008f141d */
[----:B------:R-:W-:Y:S01]  /*1bd10*/  ISETP.GE.AND P3, PT, R26, c[0x0][0x3c8], PT ;  /* 0x0000f2001a007a0c */ /* 0x000fe20003f66270 */
[----:B------:R-:W5:Y:S04]  /*1bd20*/  LDL R25, [R1+0x16c] ;  /* 0x00016c0001197983 */ /* 0x000f680000100800 */
[----:B------:R-:W5:Y:S01]  /*1bd30*/  LDL R29, [R1+0xe0] ;  /* 0x0000e000011d7983 */ /* 0x000f620000100800 */
[C---:B------:R-:W-:Y:S02]  /*1bd40*/  ISETP.GE.AND P2, PT, R17.reuse, c[0x0][0x3c8], PT ;  /* 0x0000f20011007a0c */ /* 0x040fe40003f46270 */
[----:B------:R-:W-:-:S11]  /*1bd50*/  ISETP.GE.AND P1, PT, R17, c[0x0][0x3c8], PT ;  /* 0x0000f20011007a0c */ /* 0x000fd60003f26270 */
[----:B------:R-:W-:-:S04]  /*1bd60*/  @!P2 LEA R12, P0, R17, R0, 0x2 ;  /* 0x00000000110ca211 */ /* 0x000fc800078010ff */
[----:B------:R-:W-:Y:S02]  /*1bd70*/  @!P2 LEA.HI.X R13, R17, R4, R15, 0x2, P0 ;  /* 0x00000004110da211 */ /* 0x000fe400000f140f */
[----:B------:R-:W-:Y:S01]  /*1bd80*/  ISETP.GE.AND P2, PT, R20, c[0x0][0x3c8], PT ;  /* 0x0000f20014007a0c */ /* 0x000fe20003f46270 */
[----:B------:R-:W5:Y:S01]  /*1bd90*/  LDL R15, [R1+0xec] ;  /* 0x0000ec00010f7983 */ /* 0x000f620000100800 */
[----:B------:R-:W-:-:S03]  /*1bda0*/  @!P5 LEA R2, P0, R14, R0, 0x2 ;  /* 0x000000000e02d211 */ /* 0x000fc600078010ff */
[----:B------:R1:W-:Y:S01]  /*1bdb0*/  @!P1 ST.E.64 [R12.64], R56 ;  /* 0x000000380c009985 */ /* 0x0003e2000c101b0c */
[----:B------:R-:W-:-:S03]  /*1bdc0*/  @!P5 LEA.HI.X R3, R14, R4, R21, 0x2, P0 ;  /* 0x000000040e03d211 */ /* 0x000fc600000f1415 */
[----:B------:R-:W-:Y:S04]  /*1bdd0*/  @!P6 ST.E.64 [R8.64], R60 ;  /* 0x0000003c0800e985 */ /* 0x000fe8000c101b0c */
[----:B------:R-:W5:Y:S04]  /*1bde0*/  LDL R21, [R1+0x168] ;  /* 0x0001680001157983 */ /* 0x000f680000100800 */
[----:B------:R1:W-:Y:S04]  /*1bdf0*/  @!P5 ST.E.64 [R2.64], R64 ;  /* 0x000000400200d985 */ /* 0x0003e8000c101b0c */
[----:B------:R-:W5:Y:S04]  /*1be00*/  LDL R14, [R1+0x164] ;  /* 0x00016400010e7983 */ /* 0x000f680000100800 */
[----:B------:R-:W5:Y:S01]  /*1be10*/  LDL R17, [R1+0xe8] ;  /* 0x0000e80001117983 */ /* 0x000f620000100800 */
[----:B-1----:R-:W-:-:S02]  /*1be20*/  @!P4 LEA R12, P0, R22, R0, 0x2 ;  /* 0x00000000160cc211 */ /* 0x002fc400078010ff */
[-C--:B------:R-:W-:Y:S02]  /*1be30*/  @!P2 LEA R2, P1, R20, R0.reuse, 0x2 ;  /* 0x000000001402a211 */ /* 0x080fe400078210ff */
[----:B------:R-:W-:-:S11]  /*1be40*/  @!P3 LEA R8, P6, R26, R0, 0x2 ;  /* 0x000000001a08b211 */ /* 0x000fd600078c10ff */
[----:B------:R-:W-:Y:S02]  /*1be50*/  P2R R3, PR, RZ, 0x2 ;  /* 0x00000002ff037803 */ /* 0x000fe40000000000 */
[-C--:B--2---:R-:W-:Y:S02]  /*1be60*/  @!P4 LEA.HI.X R13, R22, R4.reuse, R28, 0x2, P0 ;  /* 0x00000004160dc211 */ /* 0x084fe400000f141c */
[----:B------:R-:W2:Y:S01]  /*1be70*/  LDL R22, [R1+0xb0] ;  /* 0x0000b00001167983 */ /* 0x000ea20000100800 */
[----:B----4-:R-:W-:-:S03]  /*1be80*/  @!P3 LEA.HI.X R9, R26, R4, R27, 0x2, P6 ;  /* 0x000000041a09b211 */ /* 0x010fc600030f141b */
[----:B------:R-:W4:Y:S01]  /*1be90*/  LDL R28, [R1+0x14c] ;  /* 0x00014c00011c7983 */ /* 0x000f220000100800 */
[----:B------:R-:W-:-:S03]  /*1bea0*/  ISETP.NE.AND P6, PT, R3, RZ, PT ;  /* 0x000000ff0300720c */ /* 0x000fc60003fc5270 */
[----:B------:R-:W4:Y:S01]  /*1beb0*/  LDL R26, [R1+0x160] ;  /* 0x00016000011a7983 */ /* 0x000f220000100800 */
[----:B------:R-:W-:-:S03]  /*1bec0*/  ISETP.GE.AND P5, PT, R23, c[0x0][0x3c8], PT ;  /* 0x0000f20017007a0c */ /* 0x000fc60003fa6270 */
[----:B------:R-:W4:Y:S01]  /*1bed0*/  LDL R27, [R1+0xdc] ;  /* 0x0000dc00011b7983 */ /* 0x000f220000100800 */
[----:B---3--:R-:W-:-:S03]  /*1bee0*/  @!P2 LEA.HI.X R3, R20, R4, R24, 0x2, P6 ;  /* 0x000000041403a211 */ /* 0x008fc600030f1418 */
[----:B------:R-:W3:Y:S04]  /*1bef0*/  LDL R24, [R1+0x15c] ;  /* 0x00015c0001187983 */ /* 0x000ee80000100800 */
[----:B------:R-:W3:Y:S01]  /*1bf00*/  LDL R20, [R1+0x158] ;  /* 0x0001580001147983 */ /* 0x000ee20000100800 */
[----:B-----5:R-:W-:Y:S02]  /*1bf10*/  ISETP.GE.AND P1, PT, R19, c[0x0][0x3c8], PT ;  /* 0x0000f20013007a0c */ /* 0x020fe40003f26270 */
[----:B------:R-:W-:Y:S01]  /*1bf20*/  ISETP.GE.AND P0, PT, R10, c[0x0][0x3c8], PT ;  /* 0x0000f2000a007a0c */ /* 0x000fe20003f06270 */
[----:B------:R1:W-:Y:S04]  /*1bf30*/  @!P4 ST.E.64 [R12.64], R68 ;  /* 0x000000440c00c985 */ /* 0x0003e8000c101b0c */
[----:B------:R5:W-:Y:S04]  /*1bf40*/  @!P3 ST.E.64 [R8.64], R72 ;  /* 0x000000480800b985 */ /* 0x000be8000c101b0c */
[----:B------:R5:W-:Y:S01]  /*1bf50*/  @!P2 ST.E.64 [R2.64], R76 ;  /* 0x0000004c0200a985 */ /* 0x000be2000c101b0c */
[----:B-1----:R-:W-:-:S02]  /*1bf60*/  @!P5 LEA R12, P2, R23, R0, 0x2 ;  /* 0x00000000170cd211 */ /* 0x002fc400078410ff */
[----:B-----5:R-:W-:Y:S02]  /*1bf70*/  @!P1 LEA R8, P3, R19, R0, 0x2 ;  /* 0x0000000013089211 */ /* 0x020fe400078610ff */
[----:B------:R-:W-:Y:S02]  /*1bf80*/  @!P5 LEA.HI.X R13, R23, R4, R25, 0x2, P2 ;  /* 0x00000004170dd211 */ /* 0x000fe400010f1419 */
[----:B------:R-:W-:Y:S01]  /*1bf90*/  @!P0 LEA R2, P2, R10, R0, 0x2 ;  /* 0x000000000a028211 */ /* 0x000fe200078410ff */
[----:B------:R-:W5:Y:S04]  /*1bfa0*/  LDL R25, [R1+0xd8] ;  /* 0x0000d80001197983 */ /* 0x000f680000100800 */
[----:B------:R-:W-:Y:S04]  /*1bfb0*/  @!P5 ST.E.64 [R12.64], R80 ;  /* 0x000000500c00d985 */ /* 0x000fe8000c101b0c */
[----:B------:R-:W5:Y:S01]  /*1bfc0*/  LDL R23, [R1+0xd0] ;  /* 0x0000d00001177983 */ /* 0x000f620000100800 */
[----:B------:R-:W-:-:S02]  /*1bfd0*/  ISETP.GE.AND P6, PT, R15, c[0x0][0x3c8], PT ;  /* 0x0000f2000f007a0c */ /* 0x000fc40003fc6270 */
[-C--:B------:R-:W-:Y:S02]  /*1bfe0*/  @!P1 LEA.HI.X R9, R19, R4.reuse, R21, 0x2, P3 ;  /* 0x0000000413099211 */ /* 0x080fe400018f1415 */
[----:B------:R-:W5:Y:S01]  /*1bff0*/  LDL R21, [R1+0xcc] ;  /* 0x0000cc0001157983 */ /* 0x000f620000100800 */
[----:B------:R-:W-:-:S03]  /*1c000*/  @!P0 LEA.HI.X R3, R10, R4, R14, 0x2, P2 ;  /* 0x000000040a038211 */ /* 0x000fc600010f140e */
[----:B------:R-:W5:Y:S04]  /*1c010*/  LDL R19, [R1+0xc8] ;  /* 0x0000c80001137983 */ /* 0x000f680000100800 */
[----:B------:R-:W5:Y:S04]  /*1c020*/  LDL R14, [R1+0xd4] ;  /* 0x0000d400010e7983 */ /* 0x000f680000100800 */
[----:B------:R1:W-:Y:S04]  /*1c030*/  @!P1 ST.E.64 [R8.64], R84 ;  /* 0x0000005408009985 */ /* 0x0003e8000c101b0c */
[----:B------:R2:W-:Y:S01]  /*1c040*/  @!P0 ST.E.64 [R2.64], R88 ;  /* 0x0000005802008985 */ /* 0x0005e2000c101b0c */
[----:B------:R-:W-:-:S03]  /*1c050*/  ISETP.GE.AND P4, PT, R17, c[0x0][0x3c8], PT ;  /* 0x0000f20011007a0c */ /* 0x000fc60003f86270 */
[----:B------:R-:W5:Y:S01]  /*1c060*/  LDL R10, [R1+0xc4] ;  /* 0x0000c400010a7983 */ /* 0x000f620000100800 */
[----:B-1----:R-:W-:Y:S02]  /*1c070*/  @!P6 LEA R8, P5, R15, R0, 0x2 ;  /* 0x000000000f08e211 */ /* 0x002fe400078a10ff */
[----:B--2---:R-:W-:-:S13]  /*1c080*/  ISETP.GE.AND P3, PT, R22, c[0x0][0x3c8], PT ;  /* 0x0000f20016007a0c */ /* 0x004fda0003f66270 */
[----:B------:R-:W-:-:S04]  /*1c090*/  @!P3 LEA R12, P0, R22, R0, 0x2 ;  /* 0x00000000160cb211 */ /* 0x000fc800078010ff */
[-C--:B----4-:R-:W-:Y:S02]  /*1c0a0*/  @!P3 LEA.HI.X R13, R22, R4.reuse, R26, 0x2, P0 ;  /* 0x00000004160db211 */ /* 0x090fe400000f141a */
[----:B------:R-:W2:Y:S01]  /*1c0b0*/  LDL R26, [R1+0x148] ;  /* 0x00014800011a7983 */ /* 0x000ea20000100800 */
[----:B---3--:R-:W-:-:S03]  /*1c0c0*/  @!P6 LEA.HI.X R9, R15, R4, R24, 0x2, P5 ;  /* 0x000000040f09e211 */ /* 0x008fc600028f1418 */
[----:B------:R-:W3:Y:S01]  /*1c0d0*/  LDL R15, [R1+0x144] ;  /* 0x00014400010f7983 */ /* 0x000ee20000100800 */
[----:B------:R-:W-:-:S03]  /*1c0e0*/  @!P4 LEA R2, P3, R17, R0, 0x2 ;  /* 0x000000001102c211 */ /* 0x000fc600078610ff */
[----:B------:R-:W4:Y:S01]  /*1c0f0*/  LDL R24, [R1+0x140] ;  /* 0x0001400001187983 */ /* 0x000f220000100800 */
[----:B------:R-:W-:Y:S02]  /*1c100*/  ISETP.GE.AND P5, PT, R22, c[0x0][0x3c8], PT ;  /* 0x0000f20016007a0c */ /* 0x000fe40003fa6270 */
[----:B------:R-:W-:Y:S01]  /*1c110*/  @!P4 LEA.HI.X R3, R17, R4, R20, 0x2, P3 ;  /* 0x000000041103c211 */ /* 0x000fe200018f1414 */
[----:B------:R-:W4:Y:S04]  /*1c120*/  LDL R22, [R1+0x13c] ;  /* 0x00013c0001167983 */ /* 0x000f280000100800 */
[----:B------:R-:W4:Y:S04]  /*1c130*/  LDL R20, [R1+0x138] ;  /* 0x0001380001147983 */ /* 0x000f280000100800 */
[----:B------:R-:W4:Y:S01]  /*1c140*/  LDL R17, [R1+0x134] ;  /* 0x0001340001117983 */ /* 0x000f220000100800 */
[----:B------:R-:W-:-:S03]  /*1c150*/  ISETP.GE.AND P1, PT, R29, c[0x0][0x3c8], PT ;  /* 0x0000f2001d007a0c */ /* 0x000fc60003f26270 */
[----:B------:R-:W-:Y:S01]  /*1c160*/  @!P5 ST.E.64 [R12.64], R92 ;  /* 0x0000005c0c00d985 */ /* 0x000fe2000c101b0c */
[----:B------:R-:W-:-:S03]  /*1c170*/  ISETP.GE.AND P2, PT, R31, c[0x0][0x3c8], PT ;  /* 0x0000f2001f007a0c */ /* 0x000fc60003f46270 */
[----:B------:R1:W-:Y:S04]  /*1c180*/  @!P6 ST.E.64 [R8.64], R96 ;  /* 0x000000600800e985 */ /* 0x0003e8000c101b0c */
[----:B------:R5:W-:Y:S01]  /*1c190*/  @!P4 ST.E.64 [R2.64], R100 ;  /* 0x000000640200c985 */ /* 0x000be2000c101b0c */
[----:B------:R-:W-:Y:S02]  /*1c1a0*/  ISETP.GE.AND P0, PT, R27, c[0x0][0x3c8], PT ;  /* 0x0000f2001b007a0c */ /* 0x000fe40003f06270 */
[----:B-1----:R-:W-:-:S03]  /*1c1b0*/  @!P1 LEA R8, P4, R29, R0, 0x2 ;  /* 0x000000001d089211 */ /* 0x002fc600078810ff */
[----:B------:R-:W-:Y:S02]  /*1c1c0*/  @!P2 LEA R12, P3, R31, R0, 0x2 ;  /* 0x000000001f0ca211 */ /* 0x000fe400078610ff */
[----:B-----5:R-:W-:Y:S02]  /*1c1d0*/  ISETP.GE.AND P5, PT, R25, c[0x0][0x3c8], PT ;  /* 0x0000f20019007a0c */ /* 0x020fe40003fa6270 */
[----:B------:R-:W-:-:S04]  /*1c1e0*/  @!P2 LEA.HI.X R13, R31, R4, R32, 0x2, P3 ;  /* 0x000000041f0da211 */ /* 0x000fc800018f1420 */
[----:B------:R-:W-:Y:S02]  /*1c1f0*/  @!P0 LEA R2, P6, R27, R0, 0x2 ;  /* 0x000000001b028211 */ /* 0x000fe400078c10ff */
[----:B------:R-:W-:-:S04]  /*1c200*/  P2R R3, PR, RZ, 0x10 ;  /* 0x00000010ff037803 */ /* 0x000fc80000000000 */
[----:B------:R-:W-:Y:S02]  /*1c210*/  ISETP.NE.AND P3, PT, R3, RZ, PT ;  /* 0x000000ff0300720c */ /* 0x000fe40003f65270 */
[-C--:B------:R-:W-:Y:S02]  /*1c220*/  @!P0 LEA.HI.X R3, R27, R4.reuse, R28, 0x2, P6 ;  /* 0x000000041b038211 */ /* 0x080fe400030f141c */
[----:B------:R-:W-:Y:S01]  /*1c230*/  @!P1 LEA.HI.X R9, R29, R4, R30, 0x2, P3 ;  /* 0x000000041d099211 */ /* 0x000fe200018f141e */
[----:B------:R-:W-:Y:S01]  /*1c240*/  @!P2 ST.E.64 [R12.64], R104 ;  /* 0x000000680c00a985 */ /* 0x000fe2000c101b0c */
[----:B------:R-:W-:-:S03]  /*1c250*/  ISETP.GE.AND P3, PT, R23, c[0x0][0x3c8], PT ;  /* 0x0000f20017007a0c */ /* 0x000fc60003f66270 */
[----:B------:R1:W-:Y:S04]  /*1c260*/  @!P1 ST.E.64 [R8.64], R108 ;  /* 0x0000006c08009985 */ /* 0x0003e8000c101b0c */
[----:B------:R5:W-:Y:S01]  /*1c270*/  @!P0 ST.E.64 [R2.64], R112 ;  /* 0x0000007002008985 */ /* 0x000be2000c101b0c */
[----:B-1----:R-:W-:Y:S02]  /*1c280*/  @!P5 LEA R8, P0, R25, R0, 0x2 ;  /* 0x000000001908d211 */ /* 0x002fe400078010ff */
[----:B------:R-:W-:-:S13]  /*1c290*/  ISETP.GE.AND P4, PT, R14, c[0x0][0x3c8], PT ;  /* 0x0000f2000e007a0c */ /* 0x000fda0003f86270 */
[----:B-----5:R-:W-:Y:S02]  /*1c2a0*/  @!P4 LEA R2, P6, R14, R0, 0x2 ;  /* 0x000000000e02c211 */ /* 0x020fe400078c10ff */
[----:B------:R-:W-:Y:S02]  /*1c2b0*/  ISETP.GE.AND P2, PT, R21, c[0x0][0x3c8], PT ;  /* 0x0000f20015007a0c */ /* 0x000fe40003f46270 */
[----:B------:R-:W-:Y:S02]  /*1c2c0*/  ISETP.GE.AND P1, PT, R19, c[0x0][0x3c8], PT ;  /* 0x0000f20013007a0c */ /* 0x000fe40003f26270 */
[----:B--2---:R-:W-:-:S05]  /*1c2d0*/  @!P5 LEA.HI.X R9, R25, R4, R26, 0x2, P0 ;  /* 0x000000041909d211 */ /* 0x004fca00000f141a */
[----:B------:R-:W-:Y:S01]  /*1c2e0*/  @!P5 ST.E.64 [R8.64], R116 ;  /* 0x000000740800d985 */ /* 0x000fe2000c101b0c */
[----:B---3--:R-:W-:Y:S02]  /*1c2f0*/  @!P4 LEA.HI.X R3, R14, R4, R15, 0x2, P6 ;  /* 0x000000040e03c211 */ /* 0x008fe400030f140f */
[-C--:B------:R-:W-:Y:S02]  /*1c300*/  @!P3 LEA R14, P5, R23, R0.reuse, 0x2 ;  /* 0x00000000170eb211 */ /* 0x080fe400078a10ff */
[----:B------:R-:W-:Y:S01]  /*1c310*/  ISETP.GE.AND P0, PT, R10, c[0x0][0x3c8], PT ;  /* 0x0000f2000a007a0c */ /* 0x000fe20003f06270 */
[----:B------:R1:W-:Y:S01]  /*1c320*/  @!P4 ST.E.64 [R2.64], R120 ;  /* 0x000000780200c985 */ /* 0x0003e2000c101b0c */
[----:B------:R-:W-:-:S04]  /*1c330*/  @!P2 LEA R12, P6, R21, R0, 0x2 ;  /* 0x00000000150ca211 */ /* 0x000fc800078c10ff */
[----:B----4-:R-:W-:-:S05]  /*1c340*/  @!P2 LEA.HI.X R13, R21, R4, R22, 0x2, P6 ;  /* 0x00000004150da211 */ /* 0x010fca00030f1416 */
[----:B-1----:R-:W-:-:S04]  /*1c350*/  P2R R2, PR, RZ, 0x20 ;  /* 0x00000020ff027803 */ /* 0x002fc80000000000 */
[----:B------:R-:W-:Y:S02]  /*1c360*/  ISETP.NE.AND P4, PT, R2, RZ, PT ;  /* 0x000000ff0200720c */ /* 0x000fe40003f85270 */
[----:B------:R-:W-:Y:S02]  /*1c370*/  @!P1 LEA R8, P5, R19, R0, 0x2 ;  /* 0x0000000013089211 */ /* 0x000fe400078a10ff */
[----:B------:R-:W-:Y:S02]  /*1c380*/  @!P3 LEA.HI.X R15, R23, R4, R24, 0x2, P4 ;  /* 0x00000004170fb211 */ /* 0x000fe400020f1418 */
[C---:B------:R-:W-:Y:S02]  /*1c390*/  @!P0 LEA R2, P4, R10.reuse, R0, 0x2 ;  /* 0x000000000a028211 */ /* 0x040fe400078810ff */
[-C--:B------:R-:W-:Y:S02]  /*1c3a0*/  @!P1 LEA.HI.X R9, R19, R4.reuse, R20, 0x2, P5 ;  /* 0x0000000413099211 */ /* 0x080fe400028f1414 */
[----:B------:R-:W-:Y:S01]  /*1c3b0*/  @!P0 LEA.HI.X R3, R10, R4, R17, 0x2, P4 ;  /* 0x000000040a038211 */ /* 0x000fe200020f1411 */
[----:B------:R1:W-:Y:S04]  /*1c3c0*/  @!P3 ST.E.64 [R14.64], R124 ;  /* 0x0000007c0e00b985 */ /* 0x0003e8000c101b0c */
[----:B------:R1:W-:Y:S04]  /*1c3d0*/  @!P2 ST.E.64 [R12.64], R128 ;  /* 0x000000800c00a985 */ /* 0x0003e8000c101b0c */
[----:B------:R1:W-:Y:S04]  /*1c3e0*/  @!P1 ST.E.64 [R8.64], R132 ;  /* 0x0000008408009985 */ /* 0x0003e8000c101b0c */
[----:B------:R1:W-:Y:S02]  /*1c3f0*/  @!P0 ST.E.64 [R2.64], R136 ;  /* 0x0000008802008985 */ /* 0x0003e4000c101b0c */
.L_x_1981:
[----:B------:R-:W-:Y:S05]  /*1c400*/  BSYNC B0 ;  /* 0x0000000000007941 */ /* 0x000fea0003800000 */
.L_x_1980:
[----:B------:R-:W-:Y:S05]  /*1c410*/  BRA.DIV ~URZ, `(.L_x_1982) ;  /* 0x00003a327f007947 */ /* 0x000fea000b800000 */
[----:B--2---:R2:W1:Y:S04]  /*1c420*/  SHFL.IDX PT, R4, R7, 0x1, 0x1c1f ;  /* 0x003c1f0007047f89 */ /* 0x00446800000e0000 */
[----:B----4-:R2:W4:Y:S02]  /*1c430*/  SHFL.IDX PT, R0, R5, 0x1, 0x1c1f ;  /* 0x003c1f0005007f89 */ /* 0x01052400000e0000 */
.L_x_2040:
[----:B------:R-:W-:-:S13]  /*1c440*/  ISETP.GE.AND P0, PT, R16, R18, PT ;  /* 0x000000121000720c */ /* 0x000fda0003f06270 */
[----:B------:R-:W-:Y:S05]  /*1c450*/  @P0 BRA `(.L_x_1977) ;  /* 0x00001b4000000947 */ /* 0x000fea0003800000 */
[----:B-1----:R-:W5:Y:S04]  /*1c460*/  LDL R8, [R1+0x130] ;  /* 0x0001300001087983 */ /* 0x002f680000100800 */
[----:B--2---:R-:W2:Y:S04]  /*1c470*/  LDL R24, [R1+0x128] ;  /* 0x0001280001187983 */ /* 0x004ea80000100800 */
[----:B---3--:R-:W3:Y:S04]  /*1c480*/  LDL R7, [R1+0x12c] ;  /* 0x00012c0001077983 */ /* 0x008ee80000100800 */
[----:B----4-:R-:W4:Y:S04]  /*1c490*/  LDL R10, [R1+0x124] ;  /* 0x00012400010a7983 */ /* 0x010f280000100800 */
        /* <DEDUP_REMOVED lines=15> */
[----:B-----5:R-:W-:-:S02]  /*1c590*/  ISETP.GE.AND P3, PT, R8, c[0x0][0x3c8], PT ;  /* 0x0000f20008007a0c */ /* 0x020fc40003f66270 */
[----:B--2---:R-:W-:Y:S02]  /*1c5a0*/  ISETP.GE.AND P1, PT, R24, c[0x0][0x3c8], PT ;  /* 0x0000f20018007a0c */ /* 0x004fe40003f26270 */
[----:B---3--:R-:W-:-:S09]  /*1c5b0*/  ISETP.GE.AND P2, PT, R7, c[0x0][0x3c8], PT ;  /* 0x0000f20007007a0c */ /* 0x008fd20003f46270 */
[----:B------:R-:W-:Y:S02]  /*1c5c0*/  @!P3 IMAD.MOV.U32 R2, RZ, RZ, R0 ;  /* 0x000000ffff02b224 */ /* 0x000fe400078e0000 */
[----:B------:R-:W-:Y:S01]  /*1c5d0*/  @!P3 IMAD.MOV.U32 R3, RZ, RZ, R4 ;  /* 0x000000ffff03b224 */ /* 0x000fe200078e0004 */
[----:B----4-:R-:W-:-:S03]  /*1c5e0*/  ISETP.GE.AND P0, PT, R10, c[0x0][0x3c8], PT ;  /* 0x0000f2000a007a0c */ /* 0x010fc60003f06270 */
[----:B------:R-:W-:Y:S01]  /*1c5f0*/  @!P3 IMAD.WIDE R2, R8, 0x4, R2 ;  /* 0x000000040802b825 */ /* 0x000fe200078e0202 */
[----:B------:R-:W-:-:S04]  /*1c600*/  @!P1 LEA R8, P4, R24, R0, 0x2 ;  /* 0x0000000018089211 */ /* 0x000fc800078810ff */
[----:B------:R1:W-:Y:S01]  /*1c610*/  @!P3 ST.E.64 [R2.64], R170 ;  /* 0x000000aa0200b985 */ /* 0x0003e2000c101b0c */
[C---:B------:R-:W-:Y:S02]  /*1c620*/  @!P2 LEA R12, P3, R7.reuse, R0, 0x2 ;  /* 0x00000000070ca211 */ /* 0x040fe400078610ff */
[-C--:B------:R-:W-:Y:S02]  /*1c630*/  @!P1 LEA.HI.X R9, R24, R4.reuse, R25, 0x2, P4 ;  /* 0x0000000418099211 */ /* 0x080fe400020f1419 */
[----:B------:R-:W2:Y:S01]  /*1c640*/  LDL R25, [R1+0x194] ;  /* 0x0001940001197983 */ /* 0x000ea20000100800 */
[----:B------:R-:W-:-:S03]  /*1c650*/  @!P2 LEA.HI.X R13, R7, R4, R20, 0x2, P3 ;  /* 0x00000004070da211 */ /* 0x000fc600018f1414 */
[----:B------:R-:W3:Y:S01]  /*1c660*/  LDL R20, [R1+0xb4] ;  /* 0x0000b40001147983 */ /* 0x000ee20000100800 */
[----:B------:R-:W-:Y:S02]  /*1c670*/  ISETP.GE.AND P4, PT, R19, c[0x0][0x3c8], PT ;  /* 0x0000f20013007a0c */ /* 0x000fe40003f86270 */
[----:B------:R-:W-:Y:S01]  /*1c680*/  ISETP.GE.AND P6, PT, R15, c[0x0][0x3c8], PT ;  /* 0x0000f2000f007a0c */ /* 0x000fe20003fc6270 */
[----:B------:R-:W4:Y:S04]  /*1c690*/  LDL R7, [R1+0x110] ;  /* 0x0001100001077983 */ /* 0x000f280000100800 */
[----:B------:R5:W-:Y:S04]  /*1c6a0*/  @!P2 ST.E.64 [R12.64], R166 ;  /* 0x000000a60c00a985 */ /* 0x000be8000c101b0c */
[----:B------:R-:W4:Y:S01]  /*1c6b0*/  LDL R24, [R1+0x108] ;  /* 0x0001080001187983 */ /* 0x000f220000100800 */
[----:B-1----:R-:W-:-:S04]  /*1c6c0*/  @!P0 LEA R2, P3, R10, R0, 0x2 ;  /* 0x000000000a028211 */ /* 0x002fc800078610ff */
[----:B------:R-:W-:Y:S02]  /*1c6d0*/  @!P0 LEA.HI.X R3, R10, R4, R21, 0x2, P3 ;  /* 0x000000040a038211 */ /* 0x000fe400018f1415 */
[----:B------:R-:W4:Y:S01]  /*1c6e0*/  LDL R21, [R1+0x18c] ;  /* 0x00018c0001157983 */ /* 0x000f220000100800 */
[----:B------:R-:W-:-:S03]  /*1c6f0*/  ISETP.GE.AND P3, PT, R22, c[0x0][0x3c8], PT ;  /* 0x0000f20016007a0c */ /* 0x000fc60003f66270 */
[----:B------:R1:W-:Y:S04]  /*1c700*/  @!P1 ST.E.64 [R8.64], R162 ;  /* 0x000000a208009985 */ /* 0x0003e8000c101b0c */
[----:B------:R1:W-:Y:S01]  /*1c710*/  @!P0 ST.E.64 [R2.64], R158 ;  /* 0x0000009e02008985 */ /* 0x0003e2000c101b0c */
[----:B-----5:R-:W-:-:S03]  /*1c720*/  @!P4 LEA R12, P0, R19, R0, 0x2 ;  /* 0x00000000130cc211 */ /* 0x020fc600078010ff */
[----:B------:R-:W5:Y:S01]  /*1c730*/  LDL R10, [R1+0x10c] ;  /* 0x00010c00010a7983 */ /* 0x000f620000100800 */
[----:B------:R-:W-:Y:S02]  /*1c740*/  @!P4 LEA.HI.X R13, R19, R4, R5, 0x2, P0 ;  /* 0x00000004130dc211 */ /* 0x000fe400000f1405 */
[C---:B------:R-:W-:Y:S01]  /*1c750*/  ISETP.GE.AND P0, PT, R22.reuse, c[0x0][0x3c8], PT ;  /* 0x0000f20016007a0c */ /* 0x040fe20003f06270 */
[----:B------:R-:W5:Y:S01]  /*1c760*/  LDL R5, [R1+0x104] ;  /* 0x0001040001057983 */ /* 0x000f620000100800 */
[-C--:B-1----:R-:W-:Y:S02]  /*1c770*/  @!P3 LEA R8, P1, R22, R0.reuse, 0x2 ;  /* 0x000000001608b211 */ /* 0x082fe400078210ff */
[----:B------:R-:W-:-:S04]  /*1c780*/  @!P6 LEA R2, P2, R15, R0, 0x2 ;  /* 0x000000000f02e211 */ /* 0x000fc800078410ff */
[-C--:B------:R-:W-:Y:S02]  /*1c790*/  @!P6 LEA.HI.X R3, R15, R4.reuse, R16, 0x2, P2 ;  /* 0x000000040f03e211 */ /* 0x080fe400010f1410 */
[----:B------:R-:W5:Y:S05]  /*1c7a0*/  LDL R15, [R1+0x188] ;  /* 0x00018800010f7983 */ /* 0x000f6a0000100800 */
[----:B------:R-:W-:Y:S01]  /*1c7b0*/  @!P0 LEA.HI.X R9, R22, R4, R26, 0x2, P1 ;  /* 0x0000000416098211 */ /* 0x000fe200008f141a */
[----:B------:R-:W5:Y:S04]  /*1c7c0*/  LDL R16, [R1+0x180] ;  /* 0x0001800001107983 */ /* 0x000f680000100800 */
[----:B------:R-:W5:Y:S01]  /*1c7d0*/  LDL R22, [R1+0x184] ;  /* 0x0001840001167983 */ /* 0x000f620000100800 */
[----:B------:R-:W-:-:S02]  /*1c7e0*/  ISETP.GE.AND P1, PT, R19, c[0x0][0x3c8], PT ;  /* 0x0000f20013007a0c */ /* 0x000fc40003f26270 */
[----:B------:R-:W-:Y:S01]  /*1c7f0*/  ISETP.GE.AND P4, PT, R23, c[0x0][0x3c8], PT ;  /* 0x0000f20017007a0c */ /* 0x000fe20003f86270 */
[----:B------:R-:W5:Y:S01]  /*1c800*/  LDL R19, [R1+0x100] ;  /* 0x0001000001137983 */ /* 0x000f620000100800 */
[----:B------:R-:W-:Y:S02]  /*1c810*/  ISETP.GE.AND P5, PT, R17, c[0x0][0x3c8], PT ;  /* 0x0000f20011007a0c */ /* 0x000fe40003fa6270 */
[----:B------:R-:W-:Y:S01]  /*1c820*/  ISETP.GE.AND P3, PT, R14, c[0x0][0x3c8], PT ;  /* 0x0000f2000e007a0c */ /* 0x000fe20003f66270 */
[----:B------:R-:W5:Y:S06]  /*1c830*/  LDL R26, [R1+0xe4] ;  /* 0x0000e400011a7983 */ /* 0x000f6c0000100800 */
[----:B------:R-:W-:Y:S04]  /*1c840*/  @!P1 ST.E.64 [R12.64], R154 ;  /* 0x0000009a0c009985 */ /* 0x000fe8000c101b0c */
[----:B------:R1:W-:Y:S04]  /*1c850*/  @!P0 ST.E.64 [R8.64], R150 ;  /* 0x0000009608008985 */ /* 0x0003e8000c101b0c */
[----:B------:R1:W-:Y:S02]  /*1c860*/  @!P6 ST.E.64 [R2.64], R38 ;  /* 0x000000260200e985 */ /* 0x0003e4000c101b0c */
[----:B-1----:R-:W-:-:S02]  /*1c870*/  @!P4 LEA R8, P6, R23, R0, 0x2 ;  /* 0x000000001708c211 */ /* 0x002fc400078c10ff */
[----:B------:R-:W-:-:S11]  /*1c880*/  @!P5 LEA R12, P0, R17, R0, 0x2 ;  /* 0x00000000110cd211 */ /* 0x000fd600078010ff */
[----:B------:R-:W-:Y:S02]  /*1c890*/  P2R R2, PR, RZ, 0x40 ;  /* 0x00000040ff027803 */ /* 0x000fe40000000000 */
[-C--:B--2---:R-:W-:Y:S02]  /*1c8a0*/  @!P5 LEA.HI.X R13, R17, R4.reuse, R25, 0x2, P0 ;  /* 0x00000004110dd211 */ /* 0x084fe400000f1419 */
[----:B------:R-:W-:Y:S01]  /*1c8b0*/  ISETP.NE.AND P0, PT, R2, RZ, PT ;  /* 0x000000ff0200720c */ /* 0x000fe20003f05270 */
[----:B------:R-:W2:Y:S01]  /*1c8c0*/  LDL R17, [R1+0xfc] ;  /* 0x0000fc0001117983 */ /* 0x000ea20000100800 */
[----:B---3--:R-:W-:Y:S02]  /*1c8d0*/  ISETP.GE.AND P1, PT, R20, c[0x0][0x3c8], PT ;  /* 0x0000f20014007a0c */ /* 0x008fe40003f26270 */
[----:B------:R-:W-:Y:S01]  /*1c8e0*/  @!P4 LEA.HI.X R9, R23, R4, R18, 0x2, P0 ;  /* 0x000000041709c211 */ /* 0x000fe200000f1412 */
[----:B------:R-:W3:Y:S01]  /*1c8f0*/  LDL R25, [R1+0x17c] ;  /* 0x00017c0001197983 */ /* 0x000ee20000100800 */
[----:B------:R-:W-:-:S03]  /*1c900*/  @!P3 LEA R2, P6, R14, R0, 0x2 ;  /* 0x000000000e02b211 */ /* 0x000fc600078c10ff */
[----:B------:R-:W2:Y:S01]  /*1c910*/  LDL R23, [R1+0x178] ;  /* 0x0001780001177983 */ /* 0x000ea20000100800 */
[----:B----4-:R-:W-:-:S03]  /*1c920*/  ISETP.GE.AND P2, PT, R7, c[0x0][0x3c8], PT ;  /* 0x0000f20007007a0c */ /* 0x010fc60003f46270 */
[----:B------:R-:W-:Y:S04]  /*1c930*/  @!P5 ST.E.64 [R12.64], R42 ;  /* 0x0000002a0c00d985 */ /* 0x000fe8000c101b0c */
[----:B------:R1:W-:Y:S04]  /*1c940*/  @!P4 ST.E.64 [R8.64], R46 ;  /* 0x0000002e0800c985 */ /* 0x0003e8000c101b0c */
[----:B------:R-:W4:Y:S01]  /*1c950*/  LDL R18, [R1+0xf8] ;  /* 0x0000f80001127983 */ /* 0x000f220000100800 */
[----:B------:R-:W-:-:S03]  /*1c960*/  @!P3 LEA.HI.X R3, R14, R4, R21, 0x2, P6 ;  /* 0x000000040e03b211 */ /* 0x000fc600030f1415 */
[----:B------:R-:W4:Y:S04]  /*1c970*/  LDL R21, [R1+0x174] ;  /* 0x0001740001157983 */ /* 0x000f280000100800 */
[----:B------:R5:W-:Y:S04]  /*1c980*/  @!P3 ST.E.64 [R2.64], R50 ;  /* 0x000000320200b985 */ /* 0x000be8000c101b0c */
[----:B------:R-:W4:Y:S01]  /*1c990*/  LDL R14, [R1+0xf4] ;  /* 0x0000f400010e7983 */ /* 0x000f220000100800 */
[-C--:B-1----:R-:W-:Y:S02]  /*1c9a0*/  @!P1 LEA R8, P6, R20, R0.reuse, 0x2 ;  /* 0x0000000014089211 */ /* 0x082fe400078c10ff */
[----:B------:R-:W-:-:S11]  /*1c9b0*/  @!P2 LEA R12, P3, R7, R0, 0x2 ;  /* 0x00000000070ca211 */ /* 0x000fd600078610ff */
[----:B-----5:R-:W-:Y:S02]  /*1c9c0*/  P2R R2, PR, RZ, 0x40 ;  /* 0x00000040ff027803 */ /* 0x020fe40000000000 */
[-C--:B------:R-:W-:Y:S02]  /*1c9d0*/  @!P2 LEA.HI.X R13, R7, R4.reuse, R15, 0x2, P3 ;  /* 0x00000004070da211 */ /* 0x080fe400018f140f */
[----:B------:R-:W-:Y:S01]  /*1c9e0*/  ISETP.NE.AND P3, PT, R2, RZ, PT ;  /* 0x000000ff0200720c */ /* 0x000fe20003f65270 */
[----:B------:R-:W5:Y:S01]  /*1c9f0*/  LDL R15, [R1+0xb0] ;  /* 0x0000b000010f7983 */ /* 0x000f620000100800 */
[----:B------:R-:W-:Y:S02]  /*1ca00*/  ISETP.GE.AND P0, PT, R10, c[0x0][0x3c8], PT ;  /* 0x0000f2000a007a0c */ /* 0x000fe40003f06270 */
[----:B------:R-:W-:Y:S01]  /*1ca10*/  ISETP.GE.AND P4, PT, R5, c[0x0][0x3c8], PT ;  /* 0x0000f20005007a0c */ /* 0x000fe20003f86270 */
[----:B------:R-:W5:Y:S01]  /*1ca20*/  LDL R7, [R1+0xf0] ;  /* 0x0000f00001077983 */ /* 0x000f620000100800 */
[----:B------:R-:W-:-:S03]  /*1ca30*/  @!P1 LEA.HI.X R9, R20, R4, R22, 0x2, P3 ;  /* 0x0000000414099211 */ /* 0x000fc600018f1416 */
[----:B------:R-:W5:Y:S01]  /*1ca40*/  LDL R22, [R1+0x170] ;  /* 0x0001700001167983 */ /* 0x000f620000100800 */
[----:B------:R-:W-:-:S03]  /*1ca50*/  ISETP.GE.AND P3, PT, R19, c[0x0][0x3c8], PT ;  /* 0x0000f20013007a0c */ /* 0x000fc60003f66270 */
[----:B------:R-:W-:Y:S02]  /*1ca60*/  @!P2 ST.E.64 [R12.64], R54 ;  /* 0x000000360c00a985 */ /* 0x000fe4000c101b0c */
[C---:B------:R-:W-:Y:S02]  /*1ca70*/  @!P0 LEA R2, P6, R10.reuse, R0, 0x2 ;  /* 0x000000000a028211 */ /* 0x040fe400078c10ff */
[----:B------:R-:W5:Y:S02]  /*1ca80*/  LDL R20, [R1+0x16c] ;  /* 0x00016c0001147983 */ /* 0x000f640000100800 */
[----:B------:R-:W-:Y:S02]  /*1ca90*/  @!P0 LEA.HI.X R3, R10, R4, R16, 0x2, P6 ;  /* 0x000000040a038211 */ /* 0x000fe400030f1410 */
[----:B------:R-:W-:Y:S04]  /*1caa0*/  @!P1 ST.E.64 [R8.64], R58 ;  /* 0x0000003a08009985 */ /* 0x000fe8000c101b0c */
[----:B------:R1:W-:Y:S04]  /*1cab0*/  @!P0 ST.E.64 [R2.64], R62 ;  /* 0x0000003e02008985 */ /* 0x0003e8000c101b0c */
[----:B------:R-:W5:Y:S01]  /*1cac0*/  LDL R16, [R1+0x168] ;  /* 0x0001680001107983 */ /* 0x000f620000100800 */
[----:B------:R-:W-:-:S03]  /*1cad0*/  ISETP.GE.AND P5, PT, R24, c[0x0][0x3c8], PT ;  /* 0x0000f20018007a0c */ /* 0x000fc60003fa6270 */
[----:B------:R-:W5:Y:S01]  /*1cae0*/  LDL R10, [R1+0xec] ;  /* 0x0000ec00010a7983 */ /* 0x000f620000100800 */
[-C--:B-1----:R-:W-:Y:S02]  /*1caf0*/  @!P3 LEA R2, P1, R19, R0.reuse, 0x2 ;  /* 0x000000001302b211 */ /* 0x082fe400078210ff */
[----:B------:R-:W-:-:S11]  /*1cb00*/  @!P4 LEA R8, P6, R5, R0, 0x2 ;  /* 0x000000000508c211 */ /* 0x000fd600078c10ff */
[----:B------:R-:W-:Y:S02]  /*1cb10*/  P2R R3, PR, RZ, 0x2 ;  /* 0x00000002ff037803 */ /* 0x000fe40000000000 */
[C---:B------:R-:W-:Y:S02]  /*1cb20*/  @!P5 LEA R12, P0, R24.reuse, R0, 0x2 ;  /* 0x00000000180cd211 */ /* 0x040fe400078010ff */
[-C--:B--2---:R-:W-:Y:S02]  /*1cb30*/  @!P4 LEA.HI.X R9, R5, R4.reuse, R23, 0x2, P6 ;  /* 0x000000040509c211 */ /* 0x084fe400030f1417 */
[----:B------:R-:W-:Y:S01]  /*1cb40*/  ISETP.NE.AND P6, PT, R3, RZ, PT ;  /* 0x000000ff0300720c */ /* 0x000fe20003fc5270 */
[----:B------:R-:W2:Y:S01]  /*1cb50*/  LDL R5, [R1+0xe8] ;  /* 0x0000e80001057983 */ /* 0x000ea20000100800 */
[----:B------:R-:W-:Y:S02]  /*1cb60*/  ISETP.GE.AND P2, PT, R17, c[0x0][0x3c8], PT ;  /* 0x0000f20011007a0c */ /* 0x000fe40003f46270 */
[-C--:B---3--:R-:W-:Y:S01]  /*1cb70*/  @!P5 LEA.HI.X R13, R24, R4.reuse, R25, 0x2, P0 ;  /* 0x00000004180dd211 */ /* 0x088fe200000f1419 */
[----:B------:R-:W3:Y:S01]  /*1cb80*/  LDL R23, [R1+0x14c] ;  /* 0x00014c0001177983 */ /* 0x000ee20000100800 */
[----:B----4-:R-:W-:-:S03]  /*1cb90*/  @!P3 LEA.HI.X R3, R19, R4, R21, 0x2, P6 ;  /* 0x000000041303b211 */ /* 0x010fc600030f1415 */
[----:B------:R-:W4:Y:S04]  /*1cba0*/  LDL R24, [R1+0xe0] ;  /* 0x0000e00001187983 */ /* 0x000f280000100800 */
[----:B------:R-:W3:Y:S04]  /*1cbb0*/  LDL R21, [R1+0x164] ;  /* 0x0001640001157983 */ /* 0x000ee80000100800 */
[----:B------:R-:W4:Y:S04]  /*1cbc0*/  LDL R19, [R1+0x160] ;  /* 0x0001600001137983 */ /* 0x000f280000100800 */
[----:B------:R1:W-:Y:S04]  /*1cbd0*/  @!P5 ST.E.64 [R12.64], R66 ;  /* 0x000000420c00d985 */ /* 0x0003e8000c101b0c */
[----:B------:R5:W-:Y:S04]  /*1cbe0*/  @!P4 ST.E.64 [R8.64], R70 ;  /* 0x000000460800c985 */ /* 0x000be8000c101b0c */
[----:B------:R5:W-:Y:S01]  /*1cbf0*/  @!P3 ST.E.64 [R2.64], R74 ;  /* 0x0000004a0200b985 */ /* 0x000be2000c101b0c */
[----:B------:R-:W-:-:S03]  /*1cc00*/  ISETP.GE.AND P1, PT, R18, c[0x0][0x3c8], PT ;  /* 0x0000f20012007a0c */ /* 0x000fc60003f26270 */
[----:B------:R-:W4:Y:S01]  /*1cc10*/  LDL R25, [R1+0x150] ;  /* 0x0001500001197983 */ /* 0x000f220000100800 */
[----:B-1----:R-:W-:-:S04]  /*1cc20*/  @!P2 LEA R12, P3, R17, R0, 0x2 ;  /* 0x00000000110ca211 */ /* 0x002fc800078610ff */
[----:B-----5:R-:W-:Y:S02]  /*1cc30*/  @!P2 LEA.HI.X R13, R17, R4, R22, 0x2, P3 ;  /* 0x00000004110da211 */ /* 0x020fe400018f1416 */
[----:B------:R-:W5:Y:S03]  /*1cc40*/  LDL R17, [R1+0x15c] ;  /* 0x00015c0001117983 */ /* 0x000f660000100800 */
[----:B------:R-:W-:Y:S02]  /*1cc50*/  @!P1 LEA R8, P6, R18, R0, 0x2 ;  /* 0x0000000012089211 */ /* 0x000fe400078c10ff */
[----:B------:R-:W-:Y:S01]  /*1cc60*/  ISETP.GE.AND P0, PT, R14, c[0x0][0x3c8], PT ;  /* 0x0000f2000e007a0c */ /* 0x000fe20003f06270 */
[----:B------:R-:W5:Y:S01]  /*1cc70*/  LDL R22, [R1+0xdc] ;  /* 0x0000dc0001167983 */ /* 0x000f620000100800 */
[----:B------:R-:W-:-:S09]  /*1cc80*/  ISETP.GE.AND P4, PT, R15, c[0x0][0x3c8], PT ;  /* 0x0000f2000f007a0c */ /* 0x000fd20003f86270 */
[----:B------:R-:W-:-:S04]  /*1cc90*/  P2R R2, PR, RZ, 0x40 ;  /* 0x00000040ff027803 */ /* 0x000fc80000000000 */
[----:B------:R-:W-:Y:S02]  /*1cca0*/  ISETP.NE.AND P3, PT, R2, RZ, PT ;  /* 0x000000ff0200720c */ /* 0x000fe40003f65270 */
[----:B------:R-:W-:Y:S02]  /*1ccb0*/  @!P0 LEA R2, P6, R14, R0, 0x2 ;  /* 0x000000000e028211 */ /* 0x000fe400078c10ff */
[-C--:B------:R-:W-:Y:S01]  /*1ccc0*/  @!P1 LEA.HI.X R9, R18, R4.reuse, R20, 0x2, P3 ;  /* 0x0000000412099211 */ /* 0x080fe200018f1414 */
[----:B------:R-:W-:Y:S01]  /*1ccd0*/  @!P2 ST.E.64 [R12.64], R78 ;  /* 0x0000004e0c00a985 */ /* 0x000fe2000c101b0c */
[----:B------:R-:W-:Y:S02]  /*1cce0*/  ISETP.GE.AND P5, PT, R7, c[0x0][0x3c8], PT ;  /* 0x0000f20007007a0c */ /* 0x000fe40003fa6270 */
[----:B------:R-:W-:Y:S01]  /*1ccf0*/  @!P0 LEA.HI.X R3, R14, R4, R16, 0x2, P6 ;  /* 0x000000040e038211 */ /* 0x000fe200030f1410 */
[----:B------:R1:W-:Y:S04]  /*1cd00*/  @!P1 ST.E.64 [R8.64], R82 ;  /* 0x0000005208009985 */ /* 0x0003e8000c101b0c */
[----:B------:R-:W5:Y:S04]  /*1cd10*/  LDL R14, [R1+0xd8] ;  /* 0x0000d800010e7983 */ /* 0x000f680000100800 */
[----:B------:R-:W5:Y:S04]  /*1cd20*/  LDL R20, [R1+0xd4] ;  /* 0x0000d40001147983 */ /* 0x000f680000100800 */
[----:B------:R1:W-:Y:S01]  /*1cd30*/  @!P0 ST.E.64 [R2.64], R86 ;  /* 0x0000005602008985 */ /* 0x0003e2000c101b0c */
[----:B------:R-:W-:-:S03]  /*1cd40*/  ISETP.GE.AND P3, PT, R10, c[0x0][0x3c8], PT ;  /* 0x0000f2000a007a0c */ /* 0x000fc60003f66270 */
[----:B------:R-:W5:Y:S04]  /*1cd50*/  LDL R18, [R1+0xd0] ;  /* 0x0000d00001127983 */ /* 0x000f680000100800 */
[----:B------:R-:W5:Y:S01]  /*1cd60*/  LDL R16, [R1+0xcc] ;  /* 0x0000cc0001107983 */ /* 0x000f620000100800 */
[-C--:B-1----:R-:W-:Y:S02]  /*1cd70*/  @!P4 LEA R8, P6, R15, R0.reuse, 0x2 ;  /* 0x000000000f08c211 */ /* 0x082fe400078c10ff */
[----:B------:R-:W-:-:S11]  /*1cd80*/  @!P5 LEA R12, P0, R7, R0, 0x2 ;  /* 0x00000000070cd211 */ /* 0x000fd600078010ff */
[----:B------:R-:W-:Y:S02]  /*1cd90*/  P2R R2, PR, RZ, 0x40 ;  /* 0x00000040ff027803 */ /* 0x000fe40000000000 */
[----:B--2---:R-:W-:Y:S02]  /*1cda0*/  ISETP.GE.AND P2, PT, R5, c[0x0][0x3c8], PT ;  /* 0x0000f20005007a0c */ /* 0x004fe40003f46270 */
[-C--:B---3--:R-:W-:Y:S02]  /*1cdb0*/  @!P5 LEA.HI.X R13, R7, R4.reuse, R21, 0x2, P0 ;  /* 0x00000004070dd211 */ /* 0x088fe400000f1415 */
[----:B------:R-:W-:Y:S01]  /*1cdc0*/  ISETP.NE.AND P0, PT, R2, RZ, PT ;  /* 0x000000ff0200720c */ /* 0x000fe20003f05270 */
[----:B------:R-:W2:Y:S03]  /*1cdd0*/  LDL R7, [R1+0xc8] ;  /* 0x0000c80001077983 */ /* 0x000ea60000100800 */
[----:B----4-:R-:W-:Y:S01]  /*1cde0*/  @!P4 LEA.HI.X R9, R15, R4, R19, 0x2, P0 ;  /* 0x000000040f09c211 */ /* 0x010fe200000f1413 */
[----:B------:R-:W3:Y:S04]  /*1cdf0*/  LDL R21, [R1+0x144] ;  /* 0x0001440001157983 */ /* 0x000ee80000100800 */
[----:B------:R-:W4:Y:S01]  /*1ce00*/  LDL R15, [R1+0x148] ;  /* 0x00014800010f7983 */ /* 0x000f220000100800 */
[----:B------:R-:W-:-:S03]  /*1ce10*/  @!P3 LEA R2, P6, R10, R0, 0x2 ;  /* 0x000000000a02b211 */ /* 0x000fc600078c10ff */
[----:B------:R-:W2:Y:S04]  /*1ce20*/  LDL R19, [R1+0x140] ;  /* 0x0001400001137983 */ /* 0x000ea80000100800 */
[----:B------:R1:W-:Y:S04]  /*1ce30*/  @!P5 ST.E.64 [R12.64], R90 ;  /* 0x0000005a0c00d985 */ /* 0x0003e8000c101b0c */
[----:B------:R1:W-:Y:S01]  /*1ce40*/  @!P4 ST.E.64 [R8.64], R94 ;  /* 0x0000005e0800c985 */ /* 0x0003e2000c101b0c */
[----:B-----5:R-:W-:-:S03]  /*1ce50*/  @!P3 LEA.HI.X R3, R10, R4, R17, 0x2, P6 ;  /* 0x000000040a03b211 */ /* 0x020fc600030f1411 */
[----:B------:R-:W5:Y:S04]  /*1ce60*/  LDL R17, [R1+0x13c] ;  /* 0x00013c0001117983 */ /* 0x000f680000100800 */
[----:B------:R-:W5:Y:S04]  /*1ce70*/  LDL R10, [R1+0x138] ;  /* 0x00013800010a7983 */ /* 0x000f680000100800 */
[----:B------:R1:W-:Y:S02]  /*1ce80*/  @!P3 ST.E.64 [R2.64], R98 ;  /* 0x000000620200b985 */ /* 0x0003e4000c101b0c */
[----:B-1----:R-:W-:-:S04]  /*1ce90*/  @!P2 LEA R12, P3, R5, R0, 0x2 ;  /* 0x00000000050ca211 */ /* 0x002fc800078610ff */
[----:B------:R-:W-:Y:S02]  /*1cea0*/  @!P2 LEA.HI.X R13, R5, R4, R28, 0x2, P3 ;  /* 0x00000004050da211 */ /* 0x000fe400018f141c */
[----:B------:R-:W5:Y:S01]  /*1ceb0*/  LDL R5, [R1+0xc4] ;  /* 0x0000c40001057983 */ /* 0x000f620000100800 */
[----:B------:R-:W-:Y:S02]  /*1cec0*/  ISETP.GE.AND P1, PT, R26, c[0x0][0x3c8], PT ;  /* 0x0000f2001a007a0c */ /* 0x000fe40003f26270 */
[----:B------:R-:W-:-:S11]  /*1ced0*/  ISETP.GE.AND P0, PT, R24, c[0x0][0x3c8], PT ;  /* 0x0000f20018007a0c */ /* 0x000fd60003f06270 */
[-C--:B------:R-:W-:Y:S02]  /*1cee0*/  @!P1 LEA R8, P4, R26, R0.reuse, 0x2 ;  /* 0x000000001a089211 */ /* 0x080fe400078810ff */
[----:B------:R-:W-:Y:S02]  /*1cef0*/  ISETP.GE.AND P5, PT, R22, c[0x0][0x3c8], PT ;  /* 0x0000f20016007a0c */ /* 0x000fe40003fa6270 */
[----:B------:R-:W-:-:S09]  /*1cf00*/  @!P0 LEA R2, P6, R24, R0, 0x2 ;  /* 0x0000000018028211 */ /* 0x000fd200078c10ff */
[----:B------:R-:W-:-:S04]  /*1cf10*/  P2R R3, PR, RZ, 0x10 ;  /* 0x00000010ff037803 */ /* 0x000fc80000000000 */
[----:B------:R-:W-:Y:S02]  /*1cf20*/  ISETP.NE.AND P3, PT, R3, RZ, PT ;  /* 0x000000ff0300720c */ /* 0x000fe40003f65270 */
        /* <DEDUP_REMOVED lines=9> */
[----:B-1----:R-:W-:-:S04]  /*1cfc0*/  @!P5 LEA R8, P0, R22, R0, 0x2 ;  /* 0x000000001608d211 */ /* 0x002fc800078010ff */
[----:B------:R-:W-:Y:S02]  /*1cfd0*/  @!P5 LEA.HI.X R9, R22, R4, R23, 0x2, P0 ;  /* 0x000000041609d211 */ /* 0x000fe400000f1417 */
[----:B------:R-:W-:-:S03]  /*1cfe0*/  @!P4 LEA R2, P6, R14, R0, 0x2 ;  /* 0x000000000e02c211 */ /* 0x000fc600078c10ff */
[----:B------:R-:W-:Y:S01]  /*1cff0*/  @!P5 ST.E.64 [R8.64], R114 ;  /* 0x000000720800d985 */ /* 0x000fe2000c101b0c */
[----:B----4-:R-:W-:Y:S02]  /*1d000*/  @!P4 LEA.HI.X R3, R14, R4, R15, 0x2, P6 ;  /* 0x000000040e03c211 */ /* 0x010fe400030f140f */
[-C--:B------:R-:W-:Y:S02]  /*1d010*/  @!P3 LEA R14, P5, R20, R0.reuse, 0x2 ;  /* 0x00000000140eb211 */ /* 0x080fe400078a10ff */
[----:B--2---:R-:W-:Y:S01]  /*1d020*/  ISETP.GE.AND P0, PT, R7, c[0x0][0x3c8], PT ;  /* 0x0000f20007007a0c */ /* 0x004fe20003f06270 */
[----:B------:R1:W-:Y:S01]  /*1d030*/  @!P4 ST.E.64 [R2.64], R118 ;  /* 0x000000760200c985 */ /* 0x0003e2000c101b0c */
[----:B------:R-:W-:-:S04]  /*1d040*/  @!P2 LEA R12, P6, R18, R0, 0x2 ;  /* 0x00000000120ca211 */ /* 0x000fc800078c10ff */
[----:B------:R-:W-:-:S05]  /*1d050*/  @!P2 LEA.HI.X R13, R18, R4, R19, 0x2, P6 ;  /* 0x00000004120da211 */ /* 0x000fca00030f1413 */
[----:B-1----:R-:W-:-:S04]  /*1d060*/  P2R R2, PR, RZ, 0x20 ;  /* 0x00000020ff027803 */ /* 0x002fc80000000000 */
[----:B------:R-:W-:Y:S02]  /*1d070*/  ISETP.NE.AND P4, PT, R2, RZ, PT ;  /* 0x000000ff0200720c */ /* 0x000fe40003f85270 */
[----:B------:R-:W-:Y:S02]  /*1d080*/  @!P1 LEA R8, P5, R16, R0, 0x2 ;  /* 0x0000000010089211 */ /* 0x000fe400078a10ff */
[----:B---3--:R-:W-:Y:S02]  /*1d090*/  @!P3 LEA.HI.X R15, R20, R4, R21, 0x2, P4 ;  /* 0x00000004140fb211 */ /* 0x008fe400020f1415 */
[C---:B------:R-:W-:Y:S02]  /*1d0a0*/  @!P0 LEA R2, P4, R7.reuse, R0, 0x2 ;  /* 0x0000000007028211 */ /* 0x040fe400078810ff */
[-C--:B-----5:R-:W-:Y:S02]  /*1d0b0*/  @!P1 LEA.HI.X R9, R16, R4.reuse, R17, 0x2, P5 ;  /* 0x0000000410099211 */ /* 0x0a0fe400028f1411 */
        /* <DEDUP_REMOVED lines=12> */
.L_x_1962:
[----:B------:R-:W-:Y:S01]  /*1d180*/  ISETP.NE.U32.AND P0, PT, RZ, c[0x0][0x508], PT ;  /* 0x00014200ff007a0c */ /* 0x000fe20003f05070 */
[----:B------:R-:W2:Y:S01]  /*1d190*/  LDL.LU R7, [R1+0x84] ;  /* 0x0000840001077983 */ /* 0x000ea20000300800 */
[----:B------:R-:W-:Y:S01]  /*1d1a0*/  ISETP.NE.U32.AND P2, PT, RZ, c[0x0][0x500], PT ;  /* 0x00014000ff007a0c */ /* 0x000fe20003f45070 */
[----:B------:R-:W-:Y:S01]  /*1d1b0*/  IMAD.MOV.U32 R4, RZ, RZ, 0x4 ;  /* 0x00000004ff047424 */ /* 0x000fe200078e00ff */
[----:B------:R-:W-:Y:S01]  /*1d1c0*/  ISETP.NE.AND.EX P0, PT, RZ, c[0x0][0x50c], PT, P0 ;  /* 0x00014300ff007a0c */ /* 0x000fe20003f05300 */
[----:B------:R-:W-:Y:S01]  /*1d1d0*/  IMAD.MOV.U32 R21, RZ, RZ, c[0x0][0x388] ;  /* 0x0000e200ff157624 */ /* 0x000fe200078e00ff */
[----:B------:R-:W-:Y:S01]  /*1d1e0*/  ISETP.NE.AND.EX P2, PT, RZ, c[0x0][0x504], PT, P2 ;  /* 0x00014100ff007a0c */ /* 0x000fe20003f45320 */
[----:B------:R-:W-:Y:S02]  /*1d1f0*/  IMAD.MOV.U32 R0, RZ, RZ, RZ ;  /* 0x000000ffff007224 */ /* 0x000fe400078e00ff */
[----:B------:R-:W-:-:S08]  /*1d200*/  IMAD.WIDE R2, R239, R4, c[0x0][0x500] ;  /* 0x00014000ef027625 */ /* 0x000fd000078e0204 */
[----:B------:R-:W-:Y:S02]  /*1d210*/  @P0 IMAD.WIDE R4, R239, R4, c[0x0][0x508] ;  /* 0x00014200ef040625 */ /* 0x000fe400078e0204 */
[----:B------:R4:W5:Y:S04]  /*1d220*/  @P2 LDG.E R0, [R2.64] ;  /* 0x0000000c02002981 */ /* 0x000968000c1e1900 */
[----:B------:R4:W5:Y:S01]  /*1d230*/  @P0 LDG.E R21, [R4.64] ;  /* 0x0000000c04150981 */ /* 0x000962000c1e1900 */
[----:B--2---:R-:W-:-:S04]  /*1d240*/  ISETP.NE.AND P1, PT, R7, RZ, PT ;  /* 0x000000ff0700720c */ /* 0x004fc80003f25270 */
[----:B------:R-:W-:Y:S01]  /*1d250*/  SEL R20, R7, c[0x0][0x3d4], P1 ;  /* 0x0000f50007147a07 */ /* 0x000fe20000800000 */
[----:B------:R-:W-:Y:S05]  /*1d260*/  @P0 BRA `(.L_x_1983) ;  /* 0x0000004000000947 */ /* 0x000fea0003800000 */
[----:B----4-:R-:W-:Y:S05]  /*1d270*/  @!P2 BRA `(.L_x_1983) ;  /* 0x000000300000a947 */ /* 0x010fea0003800000 */
[----:B------:R2:W4:Y:S04]  /*1d280*/  LDG.E R4, [R2.64] ;  /* 0x0000000c02047981 */ /* 0x000528000c1e1900 */
[----:B--2---:R-:W4:Y:S02]  /*1d290*/  LDG.E R2, [R2.64+0x4] ;  /* 0x0000040c02027981 */ /* 0x004f24000c1e1900 */
[----:B----45:R-:W-:Y:S02]  /*1d2a0*/  IADD3 R21, -R4, R2, RZ ;  /* 0x0000000204157210 */ /* 0x030fe40007ffe1ff */
.L_x_1983:
[----:B----4-:R-:W2:Y:S01]  /*1d2b0*/  S2R R4, SR_TID.X ;  /* 0x0000000000047919 */ /* 0x010ea20000002100 */
        /* <DEDUP_REMOVED lines=12> */
[----:B------:R-:W2:Y:S01]  /*1d380*/  LDL.LU R23, [R1+0xac] ;  /* 0x0000ac0001177983 */ /* 0x000ea20000300800 */
[----:B------:R-:W-:Y:S01]  /*1d390*/  IMAD.MOV.U32 R2, RZ, RZ, 0x368 ;  /* 0x00000368ff027424 */ /* 0x000fe200078e00ff */
[----:B------:R-:W-:-:S04]  /*1d3a0*/  ISETP.GT.AND P2, PT, R20, 0x1, PT ;  /* 0x000000011400780c */ /* 0x000fc80003f44270 */
[----:B------:R-:W-:-:S04]  /*1d3b0*/  SEL R2, R2, 0x328, P2 ;  /* 0x0000032802027807 */ /* 0x000fc80001000000 */
[----:B------:R4:W5:Y:S08]  /*1d3c0*/  LDC.64 R12, c[0x0][R2+0x170] ;  /* 0x00005c00020c7b82 */ /* 0x0009700000000a00 */
[----:B------:R4:W1:Y:S08]  /*1d3d0*/  LDC.64 R8, c[0x0][R2+0x168] ;  /* 0x00005a0002087b82 */ /* 0x0008700000000a00 */
[----:B------:R4:W3:Y:S08]  /*1d3e0*/  LDC.64 R16, c[0x0][R2+0x178] ;  /* 0x00005e0002107b82 */ /* 0x0008f00000000a00 */
[----:B------:R4:W2:Y:S02]  /*1d3f0*/  LDC.64 R14, c[0x0][R2+0x160] ;  /* 0x00005800020e7b82 */ /* 0x0008a40000000a00 */
[----:B----4-:R-:W-:-:S02]  /*1d400*/  IMAD.MOV.U32 R2, RZ, RZ, c[0x0][0x4e8] ;  /* 0x00013a00ff027624 */ /* 0x010fc400078e00ff */
[-C--:B-----5:R-:W-:Y:S02]  /*1d410*/  IMAD R3, R13, R7.reuse, RZ ;  /* 0x000000070d037224 */ /* 0x0a0fe400078e02ff */
[----:B------:R-:W-:Y:S01]  /*1d420*/  IMAD.WIDE.U32 R4, R12, R7, RZ ;  /* 0x000000070c047225 */ /* 0x000fe200078e00ff */
[----:B------:R-:W-:Y:S02]  /*1d430*/  ISETP.NE.AND P0, PT, R2, 0x1, PT ;  /* 0x000000010200780c */ /* 0x000fe40003f05270 */
[----:B------:R-:W-:Y:S01]  /*1d440*/  MOV R2, R10 ;  /* 0x0000000a00027202 */ /* 0x000fe20000000f00 */
[----:B------:R-:W-:Y:S02]  /*1d450*/  IMAD R12, R12, R22, R3 ;  /* 0x000000160c0c7224 */ /* 0x000fe400078e0203 */
[-C--:B-1----:R-:W-:Y:S02]  /*1d460*/  IMAD R13, R9, R243.reuse, RZ ;  /* 0x000000f3090d7224 */ /* 0x082fe400078e02ff */
[----:B------:R-:W-:-:S04]  /*1d470*/  IMAD.WIDE.U32 R8, R8, R243, RZ ;  /* 0x000000f308087225 */ /* 0x000fc800078e00ff */
[----:B------:R-:W-:Y:S01]  /*1d480*/  IMAD.IADD R13, R9, 0x1, R13 ;  /* 0x00000001090d7824 */ /* 0x000fe200078e020d */
[----:B------:R-:W-:Y:S01]  /*1d490*/  IADD3 R9, R5, R12, RZ ;  /* 0x0000000c05097210 */ /* 0x000fe20007ffe0ff */
[----:B------:R-:W-:-:S05]  /*1d4a0*/  @P0 IMAD.HI.U32 R18, R10, c[0x0][0x4ec], RZ ;  /* 0x00013b000a120a27 */ /* 0x000fca00078e00ff */
[----:B------:R-:W-:Y:S02]  /*1d4b0*/  @P0 SHF.R.U32.HI R2, RZ, c[0x0][0x4f0], R18 ;  /* 0x00013c00ff020a19 */ /* 0x000fe40000011612 */
[----:B------:R-:W-:-:S03]  /*1d4c0*/  IADD3 R18, P1, P0, R4, R8, R0 ;  /* 0x0000000804127210 */ /* 0x000fc6000783e000 */
[----:B------:R-:W-:Y:S01]  /*1d4d0*/  IMAD.MOV R8, RZ, RZ, -R2 ;  /* 0x000000ffff087224 */ /* 0x000fe200078e0a02 */
[----:B--2---:R-:W-:-:S05]  /*1d4e0*/  SEL R3, R23, RZ, P2 ;  /* 0x000000ff17037207 */ /* 0x004fca0001000000 */
[-C--:B---3--:R-:W-:Y:S02]  /*1d4f0*/  IMAD R12, R17, R3.reuse, RZ ;  /* 0x00000003110c7224 */ /* 0x088fe400078e02ff */
[----:B------:R-:W-:-:S04]  /*1d500*/  IMAD.WIDE.U32 R4, R16, R3, RZ ;  /* 0x0000000310047225 */ /* 0x000fc800078e00ff */
[----:B------:R-:W-:Y:S01]  /*1d510*/  IMAD R3, R8, c[0x0][0x4e8], R10 ;  /* 0x00013a0008037a24 */ /* 0x000fe200078e020a */
[----:B------:R-:W-:Y:S02]  /*1d520*/  IADD3.X R10, R9, R13, R19, P1, P0 ;  /* 0x0000000d090a7210 */ /* 0x000fe40000fe0413 */
[----:B------:R-:W-:Y:S02]  /*1d530*/  IADD3 R9, R5, R12, RZ ;  /* 0x0000000c05097210 */ /* 0x000fe40007ffe0ff */
[----:B------:R-:W-:Y:S02]  /*1d540*/  IADD3 R4, P1, P0, R2, R18, R4 ;  /* 0x0000001202047210 */ /* 0x000fe4000783e004 */
[----:B------:R-:W-:Y:S01]  /*1d550*/  SHF.R.S32.HI R5, RZ, 0x1f, R2 ;  /* 0x0000001fff057819 */ /* 0x000fe20000011402 */
[----:B------:R-:W-:Y:S01]  /*1d560*/  IMAD R2, R15, R3, RZ ;  /* 0x000000030f027224 */ /* 0x000fe200078e02ff */
[----:B------:R-:W-:Y:S02]  /*1d570*/  SHF.R.S32.HI R8, RZ, 0x1f, R3 ;  /* 0x0000001fff087819 */ /* 0x000fe40000011403 */
[----:B------:R-:W-:Y:S01]  /*1d580*/  IADD3.X R5, R5, R10, R9, P1, P0 ;  /* 0x0000000a05057210 */ /* 0x000fe20000fe0409 */
[----:B------:R-:W-:-:S02]  /*1d590*/  IMAD.MOV.U32 R9, RZ, RZ, c[0x0][0x4a8] ;  /* 0x00012a00ff097624 */ /* 0x000fc400078e00ff */
        /* <DEDUP_REMOVED lines=10> */
.L_x_1985:
[----:B------:R-:W-:Y:S05]  /*1d640*/  BSYNC B0 ;  /* 0x0000000000007941 */ /* 0x000fea0003800000 */
.L_x_1984:
[----:B------:R-:W-:-:S13]  /*1d650*/  ISETP.GT.AND P0, PT, R20, 0x1, PT ;  /* 0x000000011400780c */ /* 0x000fda0003f04270 */
[----:B------:R-:W-:Y:S05]  /*1d660*/  @P0 BRA `(.L_x_1977) ;  /* 0x0000093000000947 */ /* 0x000fea0003800000 */
[----:B-1----:R-:W2:Y:S01]  /*1d670*/  LDL.LU R2, [R1+0x70] ;  /* 0x0000700001027983 */ /* 0x002ea20000300800 */
[----:B------:R-:W-:-:S03]  /*1d680*/  IMAD R4, R19, c[0x0][0x3a0], RZ ;  /* 0x0000e80013047a24 */ /* 0x000fc600078e02ff */
[----:B------:R-:W1:Y:S02]  /*1d690*/  S2R R3, SR_TID.X ;  /* 0x0000000000037919 */ /* 0x000e640000002100 */
[----:B-1----:R-:W-:-:S04]  /*1d6a0*/  SHF.R.S32.HI R5, RZ, 0x1f, R3 ;  /* 0x0000001fff057819 */ /* 0x002fc80000011403 */
[----:B------:R-:W-:-:S04]  /*1d6b0*/  LEA.HI R5, R5, R3, RZ, 0x3 ;  /* 0x0000000305057211 */ /* 0x000fc800078f18ff */
[----:B------:R-:W-:-:S04]  /*1d6c0*/  LOP3.LUT R5, R5, 0xfffffff8, RZ, 0xc0, !PT ;  /* 0xfffffff805057812 */ /* 0x000fc800078ec0ff */
[----:B------:R-:W-:Y:S02]  /*1d6d0*/  IADD3 R5, -R5, R3, RZ ;  /* 0x0000000305057210 */ /* 0x000fe40007ffe1ff */
[----:B--2---:R-:W-:Y:S02]  /*1d6e0*/  MOV R10, R2 ;  /* 0x00000002000a7202 */ /* 0x004fe40000000f00 */
[----:B------:R-:W-:Y:S02]  /*1d6f0*/  MOV R2, c[0x0][0x4e8] ;  /* 0x00013a0000027a02 */ /* 0x000fe40000000f00 */
[----:B------:R-:W-:Y:S02]  /*1d700*/  IADD3 R16, R231, R10, RZ ;  /* 0x0000000ae7107210 */ /* 0x000fe40007ffe0ff */
[----:B------:R-:W-:Y:S01]  /*1d710*/  ISETP.NE.AND P0, PT, R2, 0x1, PT ;  /* 0x000000010200780c */ /* 0x000fe20003f05270 */
[----:B------:R-:W-:-:S04]  /*1d720*/  IMAD.WIDE.U32 R2, R0, c[0x0][0x3a0], RZ ;  /* 0x0000e80000027a25 */ /* 0x000fc800078e00ff */
[----:B------:R-:W-:Y:S01]  /*1d730*/  IMAD R0, R0, c[0x0][0x3a4], R4 ;  /* 0x0000e90000007a24 */ /* 0x000fe200078e0204 */
[----:B------:R-:W-:Y:S01]  /*1d740*/  LEA R4, R5, R231, 0x5 ;  /* 0x000000e705047211 */ /* 0x000fe200078e28ff */
[----:B------:R-:W-:Y:S02]  /*1d750*/  IMAD R5, R22, c[0x0][0x3f0], RZ ;  /* 0x0000fc0016057a24 */ /* 0x000fe400078e02ff */
[----:B------:R-:W-:Y:S01]  /*1d760*/  IMAD.IADD R3, R3, 0x1, R0 ;  /* 0x0000000103037824 */ /* 0x000fe200078e0200 */
[----:B------:R-:W-:Y:S01]  /*1d770*/  IADD3 R4, R10, R4, RZ ;  /* 0x000000040a047210 */ /* 0x000fe20007ffe0ff */
[----:B------:R-:W-:Y:S02]  /*1d780*/  IMAD R9, R7, c[0x0][0x3f4], R5 ;  /* 0x0000fd0007097a24 */ /* 0x000fe400078e0205 */
[----:B------:R-:W-:Y:S01]  /*1d790*/  IMAD.WIDE.U32 R2, R243, c[0x0][0x3e8], R2 ;  /* 0x0000fa00f3027a25 */ /* 0x000fe200078e0002 */
[----:B------:R-:W-:-:S03]  /*1d7a0*/  MOV R0, R4 ;  /* 0x0000000400007202 */ /* 0x000fc60000000f00 */
[----:B------:R-:W-:-:S04]  /*1d7b0*/  @P0 IMAD.HI.U32 R8, R4, c[0x0][0x4ec], RZ ;  /* 0x00013b0004080a27 */ /* 0x000fc800078e00ff */
[----:B------:R-:W-:Y:S01]  /*1d7c0*/  IMAD R3, R243, c[0x0][0x3ec], R3 ;  /* 0x0000fb00f3037a24 */ /* 0x000fe200078e0203 */
[----:B------:R-:W-:-:S03]  /*1d7d0*/  @P0 SHF.R.U32.HI R0, RZ, c[0x0][0x4f0], R8 ;  /* 0x00013c00ff000a19 */ /* 0x000fc60000011608 */
[----:B------:R-:W-:Y:S01]  /*1d7e0*/  IMAD.WIDE.U32 R2, R7, c[0x0][0x3f0], R2 ;  /* 0x0000fc0007027a25 */ /* 0x000fe200078e0002 */
[----:B------:R-:W-:Y:S02]  /*1d7f0*/  SHF.R.S32.HI R8, RZ, 0x1f, R0 ;  /* 0x0000001fff087819 */ /* 0x000fe40000011400 */
[----:B------:R-:W-:Y:S01]  /*1d800*/  IADD3 R5, -R0, RZ, RZ ;  /* 0x000000ff00057210 */ /* 0x000fe20007ffe1ff */
[----:B------:R-:W-:Y:S02]  /*1d810*/  IMAD.IADD R3, R3, 0x1, R9 ;  /* 0x0000000103037824 */ /* 0x000fe400078e0209 */
[----:B------:R-:W-:Y:S02]  /*1d820*/  IMAD R7, R8, c[0x0][0x3e0], RZ ;  /* 0x0000f80008077a24 */ /* 0x000fe400078e02ff */
        /* <DEDUP_REMOVED lines=13> */
.L_x_2041:
[----:B------:R-:W-:Y:S05]  /*1d900*/  BRA.DIV ~URZ, `(.L_x_1987) ;  /* 0x000026b27f007947 */ /* 0x000fea000b800000 */
[----:B------:R4:W1:Y:S02]  /*1d910*/  SHFL.IDX PT, R0, R17, RZ, 0x181f ;  /* 0x00181fff11007589 */ /* 0x00086400000e0000 */
.L_x_2042:
[----:B------:R-:W-:Y:S01]  /*1d920*/  IMAD R15, R21, c[0x0][0x4e8], RZ ;  /* 0x00013a00150f7a24 */ /* 0x000fe200078e02ff */
[----:B------:R-:W-:Y:S04]  /*1d930*/  BSSY B0, `(.L_x_1988) ;  /* 0x0000016000007945 */ /* 0x000fe80003800000 */
        /* <DEDUP_REMOVED lines=9> */
[-C--:B-1----:R-:W-:Y:S02]  /*1d9d0*/  @!P3 LEA R12, P4, R140, R0.reuse, 0x1 ;  /* 0x000000008c0cb211 */ /* 0x082fe400078808ff */
[-C--:B------:R-:W-:Y:S02]  /*1d9e0*/  @!P2 LEA R8, P6, R252, R0.reuse, 0x1 ;  /* 0x00000000fc08a211 */ /* 0x080fe400078c08ff */
[-C--:B------:R-:W-:Y:S02]  /*1d9f0*/  @!P1 LEA R4, P5, R233, R0.reuse, 0x1 ;  /* 0x00000000e9049211 */ /* 0x080fe400078a08ff */
[----:B--2---:R-:W-:Y:S02]  /*1da00*/  @!P3 LEA.HI.X R13, R140, R7, R141, 0x1, P4 ;  /* 0x000000078c0db211 */ /* 0x004fe400020f0c8d */
[----:B------:R-:W-:-:S03]  /*1da10*/  @!P0 LEA R2, P4, R234, R0, 0x1 ;  /* 0x00000000ea028211 */ /* 0x000fc600078808ff */
[----:B------:R1:W-:Y:S01]  /*1da20*/  @!P3 ST.E.128 [R12.64], RZ ;  /* 0x000000ff0c00b985 */ /* 0x0003e2000c101d0c */
[-C--:B-----5:R-:W-:Y:S02]  /*1da30*/  @!P2 LEA.HI.X R9, R252, R7.reuse, R19, 0x1, P6 ;  /* 0x00000007fc09a211 */ /* 0x0a0fe400030f0c13 */
[----:B---3--:R-:W-:-:S03]  /*1da40*/  @!P1 LEA.HI.X R5, R233, R7, R18, 0x1, P5 ;  /* 0x00000007e9059211 */ /* 0x008fc600028f0c12 */
[----:B------:R1:W-:Y:S01]  /*1da50*/  @!P2 ST.E.128 [R8.64], RZ ;  /* 0x000000ff0800a985 */ /* 0x0003e2000c101d0c */
[----:B----4-:R-:W-:-:S03]  /*1da60*/  @!P0 LEA.HI.X R3, R234, R7, R10, 0x1, P4 ;  /* 0x00000007ea038211 */ /* 0x010fc600020f0c0a */
[----:B------:R1:W-:Y:S04]  /*1da70*/  @!P1 ST.E.128 [R4.64], RZ ;  /* 0x000000ff04009985 */ /* 0x0003e8000c101d0c */
[----:B------:R1:W-:Y:S02]  /*1da80*/  @!P0 ST.E.128 [R2.64], RZ ;  /* 0x000000ff02008985 */ /* 0x0003e4000c101d0c */
.L_x_1989:
[----:B------:R-:W-:Y:S05]  /*1da90*/  BSYNC B0 ;  /* 0x0000000000007941 */ /* 0x000fea0003800000 */
.L_x_1988:
[----:B------:R-:W-:Y:S05]  /*1daa0*/  BRA.DIV ~URZ, `(.L_x_1990) ;  /* 0x000025927f007947 */ /* 0x000fea000b800000 */
[----:B--2---:R2:W3:Y:S04]  /*1dab0*/  SHFL.IDX PT, R7, R14, 0x1, 0x181f ;  /* 0x00381f000e077f89 */ /* 0x0044e800000e0000 */
[----:B-1----:R2:W1:Y:S02]  /*1dac0*/  SHFL.IDX PT, R0, R17, 0x1, 0x181f ;  /* 0x00381f0011007f89 */ /* 0x00246400000e0000 */
.L_x_2043:
        /* <DEDUP_REMOVED lines=14> */
[----:B---3--:R-:W-:Y:S02]  /*1dbb0*/  @!P3 LEA.HI.X R13, R140, R7, R141, 0x1, P4 ;  /* 0x000000078c0db211 */ /* 0x008fe400020f0c8d */
[----:B------:R-:W-:-:S03]  /*1dbc0*/  @!P0 LEA R2, P4, R234, R0, 0x1 ;  /* 0x00000000ea028211 */ /* 0x000fc600078808ff */
[----:B------:R1:W-:Y:S01]  /*1dbd0*/  @!P3 ST.E.128 [R12.64], RZ ;  /* 0x000000ff0c00b985 */ /* 0x0003e2000c101d0c */
[-C--:B-----5:R-:W-:Y:S02]  /*1dbe0*/  @!P2 LEA.HI.X R9, R252, R7.reuse, R19, 0x1, P6 ;  /* 0x00000007fc09a211 */ /* 0x0a0fe400030f0c13 */
[----:B--2---:R-:W-:-:S03]  /*1dbf0*/  @!P1 LEA.HI.X R5, R233, R7, R18, 0x1, P5 ;  /* 0x00000007e9059211 */ /* 0x004fc600028f0c12 */
[----:B------:R1:W-:Y:S01]  /*1dc00*/  @!P2 ST.E.128 [R8.64], RZ ;  /* 0x000000ff0800a985 */ /* 0x0003e2000c101d0c */
[----:B----4-:R-:W-:-:S03]  /*1dc10*/  @!P0 LEA.HI.X R3, R234, R7, R10, 0x1, P4 ;  /* 0x00000007ea038211 */ /* 0x010fc600020f0c0a */
[----:B------:R1:W-:Y:S04]  /*1dc20*/  @!P1 ST.E.128 [R4.64], RZ ;  /* 0x000000ff04009985 */ /* 0x0003e8000c101d0c */
[----:B------:R1:W-:Y:S02]  /*1dc30*/  @!P0 ST.E.128 [R2.64], RZ ;  /* 0x000000ff02008985 */ /* 0x0003e4000c101d0c */
.L_x_1992:
[----:B------:R-:W-:Y:S05]  /*1dc40*/  BSYNC B0 ;  /* 0x0000000000007941 */ /* 0x000fea0003800000 */
.L_x_1991:
[----:B------:R-:W-:Y:S05]  /*1dc50*/  BRA.DIV ~URZ, `(.L_x_1993) ;  /* 0x000024d27f007947 */ /* 0x000fea000b800000 */
[----:B---3--:R3:W2:Y:S02]  /*1dc60*/  SHFL.IDX PT, R7, R14, 0x2, 0x181f ;  /* 0x00581f000e077f89 */ /* 0x0086a400000e0000 */
.L_x_2044:
[----:B------:R-:W-:Y:S05]  /*1dc70*/  BRA.DIV ~URZ, `(.L_x_1994) ;  /* 0x000025327f007947 */ /* 0x000fea000b800000 */
[----:B-1----:R1:W3:Y:S02]  /*1dc80*/  SHFL.IDX PT, R0, R17, 0x2, 0x181f ;  /* 0x00581f0011007f89 */ /* 0x0022e400000e0000 */
.L_x_2045:
[----:B------:R-:W-:Y:S01]  /*1dc90*/  IADD3 R2, R16, 0x40, RZ ;  /* 0x0000004010027810 */ /* 0x000fe20007ffe0ff */
[----:B------:R-:W-:Y:S03]  /*1dca0*/  BSSY B0, `(.L_x_1995) ;  /* 0x0000016000007945 */ /* 0x000fe60003800000 */
        /* <DEDUP_REMOVED lines=9> */
[-C--:B------:R-:W-:Y:S02]  /*1dd40*/  @!P3 LEA R12, P4, R140, R0.reuse, 0x1 ;  /* 0x000000008c0cb211 */ /* 0x080fe400078808ff */
[-C--:B------:R-:W-:Y:S02]  /*1dd50*/  @!P2 LEA R8, P6, R252, R0.reuse, 0x1 ;  /* 0x00000000fc08a211 */ /* 0x080fe400078c08ff */
[-C--:B------:R-:W-:Y:S02]  /*1dd60*/  @!P1 LEA R4, P5, R233, R0.reuse, 0x1 ;  /* 0x00000000e9049211 */ /* 0x080fe400078a08ff */
[----:B--2---:R-:W-:Y:S02]  /*1dd70*/  @!P3 LEA.HI.X R13, R140, R7, R141, 0x1, P4 ;  /* 0x000000078c0db211 */ /* 0x004fe400020f0c8d */
[----:B------:R-:W-:-:S03]  /*1dd80*/  @!P0 LEA R2, P4, R234, R0, 0x1 ;  /* 0x00000000ea028211 */ /* 0x000fc600078808ff */
[----:B------:R2:W-:Y:S01]  /*1dd90*/  @!P3 ST.E.128 [R12.64], RZ ;  /* 0x000000ff0c00b985 */ /* 0x0005e2000c101d0c */
[-C--:B-----5:R-:W-:Y:S02]  /*1dda0*/  @!P2 LEA.HI.X R9, R252, R7.reuse, R19, 0x1, P6 ;  /* 0x00000007fc09a211 */ /* 0x0a0fe400030f0c13 */
[----:B----4-:R-:W-:-:S03]  /*1ddb0*/  @!P1 LEA.HI.X R5, R233, R7, R18, 0x1, P5 ;  /* 0x00000007e9059211 */ /* 0x010fc600028f0c12 */
[----:B------:R2:W-:Y:S01]  /*1ddc0*/  @!P2 ST.E.128 [R8.64], RZ ;  /* 0x000000ff0800a985 */ /* 0x0005e2000c101d0c */
[----:B---3--:R-:W-:-:S03]  /*1ddd0*/  @!P0 LEA.HI.X R3, R234, R7, R10, 0x1, P4 ;  /* 0x00000007ea038211 */ /* 0x008fc600020f0c0a */
[----:B------:R2:W-:Y:S04]  /*1dde0*/  @!P1 ST.E.128 [R4.64], RZ ;  /* 0x000000ff04009985 */ /* 0x0005e8000c101d0c */
[----:B------:R2:W-:Y:S02]  /*1ddf0*/  @!P0 ST.E.128 [R2.64], RZ ;  /* 0x000000ff02008985 */ /* 0x0005e4000c101d0c */
.L_x_1996:
[----:B------:R-:W-:Y:S05]  /*1de00*/  BSYNC B0 ;  /* 0x0000000000007941 */ /* 0x000fea0003800000 */
.L_x_1995:
[----:B------:R-:W-:Y:S05]  /*1de10*/  BRA.DIV ~URZ, `(.L_x_1997) ;  /* 0x000024127f007947 */ /* 0x000fea000b800000 */
[----:B--2---:R2:W1:Y:S04]  /*1de20*/  SHFL.IDX PT, R7, R14, 0x3, 0x181f ;  /* 0x00781f000e077f89 */ /* 0x00446800000e0000 */
[----:B---3--:R2:W3:Y:S02]  /*1de30*/  SHFL.IDX PT, R0, R17, 0x3, 0x181f ;  /* 0x00781f0011007f89 */ /* 0x0084e400000e0000 */
.L_x_2046:
[----:B------:R-:W-:-:S04]  /*1de40*/  IADD3 R2, R16, 0x60, RZ ;  /* 0x0000006010027810 */ /* 0x000fc80007ffe0ff */
[----:B------:R-:W-:-:S13]  /*1de50*/  ISETP.GE.AND P0, PT, R2, R15, PT ;  /* 0x0000000f0200720c */ /* 0x000fda0003f06270 */
[----:B------:R-:W-:Y:S05]  /*1de60*/  @P0 BRA `(.L_x_1977) ;  /* 0x0000013000000947 */ /* 0x000fea0003800000 */
[----:B-12-4-:R-:W2:Y:S04]  /*1de70*/  LDL R17, [R1+0x78] ;  /* 0x0000780001117983 */ /* 0x016ea80000100800 */
[----:B------:R-:W4:Y:S04]  /*1de80*/  LDL R14, [R1+0x80] ;  /* 0x00008000010e7983 */ /* 0x000f280000100800 */
[----:B------:R-:W5:Y:S01]  /*1de90*/  LDL R10, [R1+0x7c] ;  /* 0x00007c00010a7983 */ /* 0x000f620000100800 */
[----:B------:R-:W-:Y:S02]  /*1dea0*/  ISETP.GE.AND P3, PT, R140, c[0x0][0x3c8], PT ;  /* 0x0000f2008c007a0c */ /* 0x000fe40003f66270 */
[----:B------:R-:W-:-:S02]  /*1deb0*/  ISETP.GE.AND P2, PT, R144, c[0x0][0x3c8], PT ;  /* 0x0000f20090007a0c */ /* 0x000fc40003f46270 */
[----:B------:R-:W-:Y:S02]  /*1dec0*/  ISETP.GE.AND P1, PT, R233, c[0x0][0x3c8], PT ;  /* 0x0000f200e9007a0c */ /* 0x000fe40003f26270 */
[----:B------:R-:W-:-:S07]  /*1ded0*/  ISETP.GE.AND P0, PT, R234, c[0x0][0x3c8], PT ;  /* 0x0000f200ea007a0c */ /* 0x000fce0003f06270 */
[-C--:B---3--:R-:W-:Y:S02]  /*1dee0*/  @!P3 LEA R12, P4, R140, R0.reuse, 0x1 ;  /* 0x000000008c0cb211 */ /* 0x088fe400078808ff */
[-C--:B------:R-:W-:Y:S02]  /*1def0*/  @!P2 LEA R8, P6, R252, R0.reuse, 0x1 ;  /* 0x00000000fc08a211 */ /* 0x080fe400078c08ff */
[-C--:B------:R-:W-:Y:S02]  /*1df00*/  @!P1 LEA R4, P5, R233, R0.reuse, 0x1 ;  /* 0x00000000e9049211 */ /* 0x080fe400078a08ff */
[----:B------:R-:W-:Y:S02]  /*1df10*/  @!P3 LEA.HI.X R13, R140, R7, R141, 0x1, P4 ;  /* 0x000000078c0db211 */ /* 0x000fe400020f0c8d */
[----:B------:R-:W-:-:S03]  /*1df20*/  @!P0 LEA R2, P4, R234, R0, 0x1 ;  /* 0x00000000ea028211 */ /* 0x000fc600078808ff */
[----:B------:R1:W-:Y:S01]  /*1df30*/  @!P3 ST.E.128 [R12.64], RZ ;  /* 0x000000ff0c00b985 */ /* 0x0003e2000c101d0c */
[-C--:B--2---:R-:W-:Y:S02]  /*1df40*/  @!P2 LEA.HI.X R9, R252, R7.reuse, R17, 0x1, P6 ;  /* 0x00000007fc09a211 */ /* 0x084fe400030f0c11 */
[----:B----4-:R-:W-:-:S03]  /*1df50*/  @!P1 LEA.HI.X R5, R233, R7, R14, 0x1, P5 ;  /* 0x00000007e9059211 */ /* 0x010fc600028f0c0e */
[----:B------:R1:W-:Y:S01]  /*1df60*/  @!P2 ST.E.128 [R8.64], RZ ;  /* 0x000000ff0800a985 */ /* 0x0003e2000c101d0c */
[----:B-----5:R-:W-:-:S03]  /*1df70*/  @!P0 LEA.HI.X R3, R234, R7, R10, 0x1, P4 ;  /* 0x00000007ea038211 */ /* 0x020fc600020f0c0a */
[----:B------:R1:W-:Y:S04]  /*1df80*/  @!P1 ST.E.128 [R4.64], RZ ;  /* 0x000000ff04009985 */ /* 0x0003e8000c101d0c */
[----:B------:R1:W-:Y:S02]  /*1df90*/  @!P0 ST.E.128 [R2.64], RZ ;  /* 0x000000ff02008985 */ /* 0x0003e4000c101d0c */
.L_x_1977:
[----:B------:R-:W-:Y:S05]  /*1dfa0*/  BSYNC B1 ;  /* 0x0000000000017941 */ /* 0x000fea0003800000 */
.L_x_1961:
[----:B------:R-:W-:-:S13]  /*1dfb0*/  ISETP.NE.AND P0, PT, RZ, UR10, PT ;  /* 0x0000000aff007c0c */ /* 0x000fda000bf05270 */
[----:B------:R-:W-:Y:S01]  /*1dfc0*/  @P0 WARPSYNC 0xffffffff ;  /* 0xffffffff00000948 */ /* 0x000fe20003800000 */
[----:B------:R-:W-:Y:S06]  /*1dfd0*/  @P0 BAR.SYNC.DEFER_BLOCKING 0x5, 0x100 ;  /* 0x0144000000000b1d */ /* 0x000fec0000010000 */
[----:B------:R-:W5:Y:S02]  /*1dfe0*/  @P0 LDS.128 R236, [0x20080] ;  /* 0x02008000ffec0984 */ /* 0x000f640000000c00 */
[----:B-1---5:R-:W-:Y:S01]  /*1dff0*/  @P0 IMAD.MOV.U32 R2, RZ, RZ, R236 ;  /* 0x000000ffff020224 */ /* 0x022fe200078e00ec */
[----:B---34-:R-:W-:-:S04]  /*1e000*/  @P0 MOV R0, R237 ;  /* 0x000000ed00000202 */ /* 0x018fc80000000f00 */
[----:B------:R1:W-:Y:S04]  /*1e010*/  @P0 STL [R1+0xa8], R2 ;  /* 0x0000a80201000387 */ /* 0x0003e80000100800 */
[----:B------:R1:W-:Y:S04]  /*1e020*/  @P0 STL [R1+0xc0], R0 ;  /* 0x0000c00001000387 */ /* 0x0003e80000100800 */
[----:B------:R-:W-:Y:S06]  /*1e030*/  @P0 BAR.ARV 0x4, 0x100 ;  /* 0x0104000000000b1d */ /* 0x000fec0000002000 */
[----:B------:R-:W-:Y:S05]  /*1e040*/  @P0 BRA `(.L_x_1998) ;  /* 0x00000fd000000947 */ /* 0x000fea0003800000 */
[----:B-1----:R-:W1:Y:S01]  /*1e050*/  S2R R0, SR_TID.X ;  /* 0x0000000000007919 */ /* 0x002e620000002100 */
[----:B------:R-:W-:Y:S01]  /*1e060*/  IMAD.MOV.U32 R8, RZ, RZ, RZ ;  /* 0x000000ffff087224 */ /* 0x000fe200078e00ff */
[----:B-12---:R-:W-:-:S04]  /*1e070*/  LOP3.LUT R17, R0, 0x1f, RZ, 0xc0, !PT ;  /* 0x0000001f00117812 */ /* 0x006fc800078ec0ff */
[----:B------:R-:W-:Y:S01]  /*1e080*/  ISETP.NE.AND P6, PT, R17, 0x1f, PT ;  /* 0x0000001f1100780c */ /* 0x000fe20003fc5270 */
[----:B------:R-:W-:Y:S10]  /*1e090*/  BRA.DIV ~URZ, `(.L_x_1999) ;  /* 0x000022827f007947 */ /* 0x000ff4000b800000 */
[----:B------:R1:W2:Y:S02]  /*1e0a0*/  SHFL.IDX PT, R14, R145, RZ, 0x1f ;  /* 0x00001fff910e7589 */ /* 0x0002a400000e0000 */
.L_x_2047:
[----:B------:R-:W-:Y:S05]  /*1e0b0*/  BRA.DIV ~URZ, `(.L_x_2000) ;  /* 0x000022e27f007947 */ /* 0x000fea000b800000 */
[----:B------:R3:W4:Y:S02]  /*1e0c0*/  SHFL.IDX PT, R9, R145, 0x1, 0x1f ;  /* 0x00201f0091097f89 */ /* 0x00072400000e0000 */
.L_x_2048:
[----:B------:R-:W-:Y:S02]  /*1e0d0*/  IMAD.IADD R0, R239, 0x1, R17 ;  /* 0x00000001ef007824 */ /* 0x000fe400078e0211 */
        /* <DEDUP_REMOVED lines=17> */
.L_x_2049:
        /* <DEDUP_REMOVED lines=16> */
.L_x_2050:
[----:B---3--:R-:W-:Y:S01]  /*1e2f0*/  IMAD R0, R0, c[0x0][0x538], RZ ;  /* 0x00014e0000007a24 */ /* 0x008fe200078e02ff */
[----:B------:R-:W-:Y:S04]  /*1e300*/  BSSY B1, `(.L_x_2003) ;  /* 0x00000c5000017945 */ /* 0x000fe80003800000 */
[----:B----4-:R-:W-:-:S04]  /*1e310*/  IADD3 R9, R0, R9, RZ ;  /* 0x0000000900097210 */ /* 0x010fc80007ffe0ff */
[----:B--2---:R-:W-:-:S13]  /*1e320*/  ISETP.GT.AND P0, PT, R9, R14, PT ;  /* 0x0000000e0900720c */ /* 0x004fda0003f04270 */
[----:B------:R-:W-:Y:S05]  /*1e330*/  @P0 BRA `(.L_x_2004) ;  /* 0x0000025000000947 */ /* 0x000fea0003800000 */
.L_x_2008:
        /* <DEDUP_REMOVED lines=8> */
[----:B-1----:R-:W-:Y:S01]  /*1e3c0*/  @!P0 MOV R4, 0x4 ;  /* 0x0000000400048802 */ /* 0x002fe20000000f00 */
        /* <DEDUP_REMOVED lines=8> */
.L_x_2051:
        /* <DEDUP_REMOVED lines=16> */
.L_x_2052:
[----:B--2---:R-:W-:-:S05]  /*1e550*/  IMAD R0, R0, c[0x0][0x538], RZ ;  /* 0x00014e0000007a24 */ /* 0x004fca00078e02ff */
[----:B------:R-:W-:-:S04]  /*1e560*/  IADD3 R9, R0, R9, RZ ;  /* 0x0000000900097210 */ /* 0x000fc80007ffe0ff */
[----:B------:R-:W-:-:S13]  /*1e570*/  ISETP.GT.AND P0, PT, R9, R14, PT ;  /* 0x0000000e0900720c */ /* 0x000fda0003f04270 */
[----:B-1----:R-:W-:Y:S05]  /*1e580*/  @!P0 BRA `(.L_x_2008) ;  /* 0xfffffdb000008947 */ /* 0x002fea000383ffff */
.L_x_2004:
[----:B------:R-:W-:-:S05]  /*1e590*/  IADD3 R15, -R0, R9, RZ ;  /* 0x00000009000f7210 */ /* 0x000fca0007ffe1ff */
[----:B------:R-:W-:-:S05]  /*1e5a0*/  IMAD R0, R4, c[0x0][0x538], R15 ;  /* 0x00014e0004007a24 */ /* 0x000fca00078e020f */
[----:B------:R-:W-:Y:S01]  /*1e5b0*/  ISETP.GT.AND P0, PT, R0, R14, PT ;  /* 0x0000000e0000720c */ /* 0x000fe20003f04270 */
[----:B------:R-:W-:-:S12]  /*1e5c0*/  BRA.DIV ~URZ, `(.L_x_2009) ;  /* 0x000022627f007947 */ /* 0x000fd8000b800000 */
[----:B------:R-:W-:-:S04]  /*1e5d0*/  VOTE.ANY R5, PT, !P0 ;  /* 0x0000000000057806 */ /* 0x000fc800040e0100 */
.L_x_2053:
[----:B------:R-:W2:Y:S02]  /*1e5e0*/  POPC R0, R5 ;  /* 0x0000000500007309 */ /* 0x000ea40000000000 */
[----:B--2---:R-:W-:Y:S01]  /*1e5f0*/  IADD3 R239, R0, R239, RZ ;  /* 0x000000ef00ef7210 */ /* 0x004fe20007ffe0ff */
[----:B------:R-:W-:Y:S05]  /*1e600*/  BRA.DIV ~URZ, `(.L_x_2010) ;  /* 0x000022727f007947 */ /* 0x000fea000b800000 */
[----:B------:R2:W3:Y:S04]  /*1e610*/  SHFL.IDX PT, R9, R7, R0, 0x1f ;  /* 0x00001f0007097589 */ /* 0x0004e800000e0000 */
[----:B------:R2:W4:Y:S02]  /*1e620*/  SHFL.IDX PT, R8, R8, R0, 0x1f ;  /* 0x00001f0008087589 */ /* 0x00052400000e0000 */
.L_x_2054:
[----:B------:R-:W-:Y:S01]  /*1e630*/  ISETP.NE.AND P0, PT, R5, RZ, PT ;  /* 0x000000ff0500720c */ /* 0x000fe20003f05270 */
[----:B------:R-:W-:-:S12]  /*1e640*/  BSSY B0, `(.L_x_2011) ;  /* 0x0000005000007945 */ /* 0x000fd80003800000 */
[----:B------:R-:W-:Y:S05]  /*1e650*/  @!P0 BRA `(.L_x_2012) ;  /* 0x0000003000008947 */ /* 0x000fea0003800000 */
[----:B--2---:R-:W-:Y:S01]  /*1e660*/  IADD3 R0, R0, -0x1, RZ ;  /* 0xffffffff00007810 */ /* 0x004fe20007ffe0ff */
[----:B------:R-:W-:Y:S05]  /*1e670*/  BRA.DIV ~URZ, `(.L_x_2013) ;  /* 0x000022f27f007947 */ /* 0x000fea000b800000 */
[----:B------:R2:W1:Y:S02]  /*1e680*/  SHFL.IDX PT, R16, R4, R0, 0x1f ;  /* 0x00001f0004107589 */ /* 0x00046400000e0000 */
.L_x_2012:
[----:B------:R-:W-:Y:S05]  /*1e690*/  BSYNC B0 ;  /* 0x0000000000007941 */ /* 0x000fea0003800000 */
.L_x_2011:
[----:B-12---:R-:W-:Y:S01]  /*1e6a0*/  IMAD R0, R16, c[0x0][0x538], R15 ;  /* 0x00014e0010007a24 */ /* 0x006fe200078e020f */
[----:B----4-:R-:W-:Y:S01]  /*1e6b0*/  ISETP.NE.AND P0, PT, R8, 0x1, PT ;  /* 0x000000010800780c */ /* 0x010fe20003f05270 */
[----:B------:R-:W-:Y:S03]  /*1e6c0*/  BSSY B0, `(.L_x_2014) ;  /* 0x0000080000007945 */ /* 0x000fe60003800000 */
[----:B------:R1:W-:Y:S01]  /*1e6d0*/  STL [R1+0xa8], R0 ;  /* 0x0000a80001007387 */ /* 0x0003e20000100800 */
[----:B------:R-:W-:-:S08]  /*1e6e0*/  IADD3 R7, -R0, R14, RZ ;  /* 0x0000000e00077210 */ /* 0x000fd00007ffe1ff */
[----:B------:R-:W-:Y:S05]  /*1e6f0*/  @!P0 BRA `(.L_x_2015) ;  /* 0x000003d000008947 */ /* 0x000fea0003800000 */
[-C--:B---3--:R-:W-:Y:S02]  /*1e700*/  IABS R4, R9.reuse ;  /* 0x0000000900047213 */ /* 0x088fe40000000000 */
[----:B------:R-:W-:Y:S02]  /*1e710*/  IABS R5, R8 ;  /* 0x0000000800057213 */ /* 0x000fe40000000000 */
[----:B------:R-:W2:Y:S01]  /*1e720*/  I2F.RP R2, R4 ;  /* 0x0000000400027306 */ /* 0x000ea20000209400 */
[----:B------:R-:W-:-:S07]  /*1e730*/  IABS R12, R9 ;  /* 0x00000009000c7213 */ /* 0x000fce0000000000 */
[----:B------:R-:W-:Y:S08]  /*1e740*/  I2F.RP R13, R5 ;  /* 0x00000005000d7306 */ /* 0x000ff00000209400 */
[----:B--2---:R-:W2:Y:S02]  /*1e750*/  MUFU.RCP R2, R2 ;  /* 0x0000000200027308 */ /* 0x004ea40000001000 */
[----:B--2---:R-:W-:-:S06]  /*1e760*/  IADD3 R2, R2, 0xffffffe, RZ ;  /* 0x0ffffffe02027810 */ /* 0x004fcc0007ffe0ff */
[----:B------:R-:W2:Y:S02]  /*1e770*/  F2I.FTZ.U32.TRUNC.NTZ R3, R2 ;  /* 0x0000000200037305 */ /* 0x000ea4000021f000 */
[----:B-12---:R-:W-:Y:S02]  /*1e780*/  IMAD.MOV R0, RZ, RZ, -R3 ;  /* 0x000000ffff007224 */ /* 0x006fe400078e0a03 */
[----:B------:R-:W-:Y:S02]  /*1e790*/  IMAD.MOV.U32 R2, RZ, RZ, RZ ;  /* 0x000000ffff027224 */ /* 0x000fe400078e00ff */
[----:B------:R-:W-:Y:S01]  /*1e7a0*/  IMAD.MOV.U32 R10, RZ, RZ, R0 ;  /* 0x000000ffff0a7224 */ /* 0x000fe200078e0000 */
[----:B------:R-:W-:-:S03]  /*1e7b0*/  IABS R0, R7 ;  /* 0x0000000700007213 */ /* 0x000fc60000000000 */
[----:B------:R-:W-:-:S04]  /*1e7c0*/  IMAD R10, R10, R4, RZ ;  /* 0x000000040a0a7224 */ /* 0x000fc800078e02ff */
[----:B------:R-:W-:-:S04]  /*1e7d0*/  IMAD.HI.U32 R10, R3, R10, R2 ;  /* 0x0000000a030a7227 */ /* 0x000fc800078e0002 */
[----:B------:R-:W-:Y:S02]  /*1e7e0*/  IMAD.MOV.U32 R2, RZ, RZ, R0 ;  /* 0x000000ffff027224 */ /* 0x000fe400078e0000 */
[----:B------:R-:W-:-:S05]  /*1e7f0*/  IMAD.MOV R0, RZ, RZ, -R12 ;  /* 0x000000ffff007224 */ /* 0x000fca00078e0a0c */
[----:B------:R-:W-:Y:S01]  /*1e800*/  MOV R3, R0 ;  /* 0x0000000000037202 */ /* 0x000fe20000000f00 */
        /* <DEDUP_REMOVED lines=42> */
[----:B------:R-:W-:Y:S01]  /*1eab0*/  IMAD R238, R3, 0x10000, R8 ;  /* 0x0001000003ee7824 */ /* 0x000fe200078e0208 */
[----:B------:R-:W-:Y:S05]  /*1eac0*/  BRA `(.L_x_2016) ;  /* 0x000003f000007947 */ /* 0x000fea0003800000 */
.L_x_2015:
[----:B------:R-:W-:-:S04]  /*1ead0*/  IMAD.MOV.U32 R4, RZ, RZ, 0x4 ;  /* 0x00000004ff047424 */ /* 0x000fc800078e00ff */
[----:B------:R-:W-:-:S06]  /*1eae0*/  IMAD.WIDE R4, R239, R4, c[0x0][0x590] ;  /* 0x00016400ef047625 */ /* 0x000fcc00078e0204 */
[----:B------:R-:W2:Y:S01]  /*1eaf0*/  LDG.E R4, [R4.64] ;  /* 0x0000000c04047981 */ /* 0x000ea2000c1e1900 */
[----:B------:R-:W-:Y:S01]  /*1eb00*/  IABS R8, R7 ;  /* 0x0000000700087213 */ /* 0x000fe20000000000 */
[----:B--23--:R-:W-:-:S05]  /*1eb10*/  IMAD R10, R4, R9, RZ ;  /* 0x00000009040a7224 */ /* 0x00cfca00078e02ff */
[-C--:B------:R-:W-:Y:S02]  /*1eb20*/  IABS R5, R10.reuse ;  /* 0x0000000a00057213 */ /* 0x080fe40000000000 */
[----:B------:R-:W-:Y:S02]  /*1eb30*/  IABS R12, R10 ;  /* 0x0000000a000c7213 */ /* 0x000fe40000000000 */
[----:B------:R-:W2:Y:S08]  /*1eb40*/  I2F.RP R2, R5 ;  /* 0x0000000500027306 */ /* 0x000eb00000209400 */
[----:B--2---:R-:W2:Y:S02]  /*1eb50*/  MUFU.RCP R2, R2 ;  /* 0x0000000200027308 */ /* 0x004ea40000001000 */
[----:B--2---:R-:W-:-:S06]  /*1eb60*/  IADD3 R2, R2, 0xffffffe, RZ ;  /* 0x0ffffffe02027810 */ /* 0x004fcc0007ffe0ff */
[----:B------:R-:W2:Y:S02]  /*1eb70*/  F2I.FTZ.U32.TRUNC.NTZ R3, R2 ;  /* 0x0000000200037305 */ /* 0x000ea4000021f000 */
[----:B-12---:R-:W-:Y:S02]  /*1eb80*/  IMAD.MOV R0, RZ, RZ, -R3 ;  /* 0x000000ffff007224 */ /* 0x006fe400078e0a03 */
[----:B------:R-:W-:Y:S02]  /*1eb90*/  IMAD.MOV.U32 R2, RZ, RZ, RZ ;  /* 0x000000ffff027224 */ /* 0x000fe400078e00ff */
[----:B------:R-:W-:-:S04]  /*1eba0*/  IMAD R0, R0, R5, RZ ;  /* 0x0000000500007224 */ /* 0x000fc800078e02ff */
        /* <DEDUP_REMOVED lines=12> */
[----:B------:R-:W-:-:S04]  /*1ec70*/  IMAD.MOV.U32 R2, RZ, RZ, R0 ;  /* 0x000000ffff027224 */ /* 0x000fc800078e0000 */
[----:B------:R-:W-:Y:S01]  /*1ec80*/  @!P1 IMAD.MOV R2, RZ, RZ, -R2 ;  /* 0x000000ffff029224 */ /* 0x000fe200078e0a02 */
[----:B------:R-:W-:-:S05]  /*1ec90*/  @!P0 LOP3.LUT R2, RZ, R10, RZ, 0x33, !PT ;  /* 0x0000000aff028212 */ /* 0x000fca00078e33ff */
[----:B------:R-:W-:Y:S02]  /*1eca0*/  IMAD R12, R4, R2, RZ ;  /* 0x00000002040c7224 */ /* 0x000fe400078e02ff */
[----:B------:R-:W-:-:S03]  /*1ecb0*/  IMAD.MOV R2, RZ, RZ, -R2 ;  /* 0x000000ffff027224 */ /* 0x000fc600078e0a02 */
[----:B------:R-:W-:Y:S01]  /*1ecc0*/  IADD3 R0, -R12, c[0x0][0x538], RZ ;  /* 0x00014e000c007a10 */ /* 0x000fe20007ffe1ff */
[----:B------:R-:W-:Y:S02]  /*1ecd0*/  IMAD R7, R10, R2, R7 ;  /* 0x000000020a077224 */ /* 0x000fe400078e0207 */
[----:B------:R-:W-:Y:S01]  /*1ece0*/  IMAD.MOV.U32 R2, RZ, RZ, RZ ;  /* 0x000000ffff027224 */ /* 0x000fe200078e00ff */
[----:B------:R-:W-:-:S04]  /*1ecf0*/  IMNMX R0, R4, R0, PT ;  /* 0x0000000004007217 */ /* 0x000fc80003800200 */
[-C--:B------:R-:W-:Y:S02]  /*1ed00*/  IABS R4, R0.reuse ;  /* 0x0000000000047213 */ /* 0x080fe40000000000 */
[----:B------:R-:W-:Y:S02]  /*1ed10*/  IABS R10, R0 ;  /* 0x00000000000a7213 */ /* 0x000fe40000000000 */
[----:B------:R-:W1:Y:S08]  /*1ed20*/  I2F.RP R3, R4 ;  /* 0x0000000400037306 */ /* 0x000e700000209400 */
[----:B-1----:R-:W1:Y:S02]  /*1ed30*/  MUFU.RCP R3, R3 ;  /* 0x0000000300037308 */ /* 0x002e640000001000 */
[----:B-1----:R-:W-:-:S06]  /*1ed40*/  IADD3 R3, R3, 0xffffffe, RZ ;  /* 0x0ffffffe03037810 */ /* 0x002fcc0007ffe0ff */
[----:B------:R-:W1:Y:S02]  /*1ed50*/  F2I.FTZ.U32.TRUNC.NTZ R3, R3 ;  /* 0x0000000300037305 */ /* 0x000e64000021f000 */
[----:B-1----:R-:W-:-:S05]  /*1ed60*/  IADD3 R5, RZ, -R3, RZ ;  /* 0x80000003ff057210 */ /* 0x002fca0007ffe0ff */
[----:B------:R-:W-:Y:S01]  /*1ed70*/  IMAD.MOV.U32 R8, RZ, RZ, R5 ;  /* 0x000000ffff087224 */ /* 0x000fe200078e0005 */
[----:B------:R-:W-:-:S03]  /*1ed80*/  IABS R5, R7 ;  /* 0x0000000700057213 */ /* 0x000fc60000000000 */
[----:B------:R-:W-:-:S04]  /*1ed90*/  IMAD R8, R8, R4, RZ ;  /* 0x0000000408087224 */ /* 0x000fc800078e02ff */
        /* <DEDUP_REMOVED lines=18> */
.L_x_2016:
[----:B------:R-:W-:Y:S05]  /*1eec0*/  BSYNC B0 ;  /* 0x0000000000007941 */ /* 0x000fea0003800000 */
.L_x_2014:
[----:B------:R-:W-:-:S04]  /*1eed0*/  LOP3.LUT R2, RZ, R2, RZ, 0x33, !PT ;  /* 0x00000002ff027212 */ /* 0x000fc800078e33ff */
[----:B------:R-:W-:-:S05]  /*1eee0*/  IADD3 R0, R2, R9, RZ ;  /* 0x0000000902007210 */ /* 0x000fca0007ffe0ff */
[----:B------:R1:W-:Y:S01]  /*1eef0*/  STL [R1+0xc0], R0 ;  /* 0x0000c00001007387 */ /* 0x0003e20000100800 */
[----:B------:R-:W-:Y:S05]  /*1ef00*/  BRA `(.L_x_2017) ;  /* 0x0000004000007947 */ /* 0x000fea0003800000 */
.L_x_2005:
[----:B------:R2:W-:Y:S01]  /*1ef10*/  STL [R1+0xa8], R14 ;  /* 0x0000a80e01007387 */ /* 0x0005e20000100800 */
[----:B------:R-:W-:Y:S02]  /*1ef20*/  MOV R238, RZ ;  /* 0x000000ff00ee7202 */ /* 0x000fe40000000f00 */
[----:B------:R-:W-:Y:S01]  /*1ef30*/  MOV R239, c[0x0][0x53c] ;  /* 0x00014f0000ef7a02 */ /* 0x000fe20000000f00 */
[----:B------:R2:W-:Y:S04]  /*1ef40*/  STL [R1+0xc0], RZ ;  /* 0x0000c0ff01007387 */ /* 0x0005e80000100800 */
.L_x_2017:
[----:B------:R-:W-:Y:S05]  /*1ef50*/  BSYNC B1 ;  /* 0x0000000000017941 */ /* 0x000fea0003800000 */
.L_x_2003:
[----:B------:R-:W3:Y:S04]  /*1ef60*/  LDL R2, [R1+0xa8] ;  /* 0x0000a80001027983 */ /* 0x000ee80000100800 */
[----:B-1----:R-:W4:Y:S01]  /*1ef70*/  LDL R0, [R1+0xc0] ;  /* 0x0000c00001007983 */ /* 0x002f220000100800 */
[----:B------:R-:W-:Y:S03]  /*1ef80*/  WARPSYNC 0xffffffff ;  /* 0xffffffff00007948 */ /* 0x000fe60003800000 */
[----:B------:R-:W-:Y:S01]  /*1ef90*/  BAR.SYNC.DEFER_BLOCKING 0x4, 0x100 ;  /* 0x0104000000007b1d */ /* 0x000fe20000010000 */
[----:B------:R-:W-:Y:S01]  /*1efa0*/  ISETP.NE.AND P0, PT, R17, RZ, PT ;  /* 0x000000ff1100720c */ /* 0x000fe20003f05270 */
[----:B--2---:R-:W-:Y:S01]  /*1efb0*/  IMAD.MOV.U32 R14, RZ, RZ, R238 ;  /* 0x000000ffff0e7224 */ /* 0x004fe200078e00ee */
[----:B------:R-:W-:-:S11]  /*1efc0*/  MOV R15, R239 ;  /* 0x000000ef000f7202 */ /* 0x000fd60000000f00 */
[----:B---3--:R-:W-:Y:S01]  /*1efd0*/  @!P0 IMAD.MOV.U32 R236, RZ, RZ, R2 ;  /* 0x000000ffffec8224 */ /* 0x008fe200078e0002 */
[----:B----4-:R-:W-:-:S03]  /*1efe0*/  MOV R13, R0 ;  /* 0x00000000000d7202 */ /* 0x010fc60000000f00 */
[----:B------:R-:W-:-:S05]  /*1eff0*/  IMAD.MOV.U32 R12, RZ, RZ, R236 ;  /* 0x000000ffff0c7224 */ /* 0x000fca00078e00ec */
[----:B------:R1:W-:Y:S04]  /*1f000*/  @!P0 STS.128 [0x20080], R12 ;  /* 0x0200800cff008388 */ /* 0x0003e80000000c00 */
[----:B------:R-:W-:Y:S06]  /*1f010*/  BAR.ARV 0x5, 0x100 ;  /* 0x0144000000007b1d */ /* 0x000fec0000002000 */
.L_x_1998:
[----:B------:R-:W-:-:S13]  /*1f020*/  ISETP.GE.AND P0, PT, R239, c[0x0][0x53c], PT ;  /* 0x00014f00ef007a0c */ /* 0x000fda0003f06270 */
[----:B-12---:R-:W-:Y:S01]  /*1f030*/  @P0 CALL.REL.NOINC `(.L_x_2018) ;  /* 0x0000001000000944 */ /* 0x006fe20003c00000 */
[----:B------:R-:W-:Y:S05]  /*1f040*/  BRA `(.L_x_2019) ;  /* 0xfffe318000007947 */ /* 0x000fea000383ffff */
.L_x_2018:
[----:B------:R-:W-:Y:S05]  /*1f050*/  EXIT ;  /* 0x000000000000794d */ /* 0x000fea0003800000 */
.L_x_1816:
[----:B------:R-:W-:Y:S01]  /*1f060*/  IMAD.MOV.U32 R0, RZ, RZ, R5 ;  /* 0x000000ffff007224 */ /* 0x000fe200078e0005 */
[----:B------:R-:W-:Y:S02]  /*1f070*/  MOV R3, 0x1 ;  /* 0x0000000100037802 */ /* 0x000fe40000000f00 */
[----:B------:R-:W-:Y:S02]  /*1f080*/  MOV R2, 0x1f0a0 ;  /* 0x0001f0a000027802 */ /* 0x000fe40000000f00 */
[----:B------:R-:W-:Y:S05]  /*1f090*/  CALL.REL.NOINC `($__internal_40_$__cuda_sm70_shflsync_up_p) ;  /* 0x0000c8d000007944 */ /* 0x000fea0003c00000 */
[----:B------:R-:W-:Y:S01]  /*1f0a0*/  MOV R0, R4 ;  /* 0x0000000400007202 */ /* 0x000fe20000000f00 */
[----:B------:R-:W-:Y:S05]  /*1f0b0*/  BRA `(.L_x_2020) ;  /* 0xfffe141000007947 */ /* 0x000fea000383ffff */
.L_x_1817:
[----:B------:R-:W-:Y:S01]  /*1f0c0*/  IMAD.MOV.U32 R0, RZ, RZ, R5 ;  /* 0x000000ffff007224 */ /* 0x000fe200078e0005 */
[----:B------:R-:W-:Y:S02]  /*1f0d0*/  MOV R3, 0x2 ;  /* 0x0000000200037802 */ /* 0x000fe40000000f00 */
[----:B------:R-:W-:Y:S02]  /*1f0e0*/  MOV R2, 0x1f100 ;  /* 0x0001f10000027802 */ /* 0x000fe40000000f00 */
[----:B------:R-:W-:Y:S05]  /*1f0f0*/  CALL.REL.NOINC `($__internal_40_$__cuda_sm70_shflsync_up_p) ;  /* 0x0000c87000007944 */ /* 0x000fea0003c00000 */
[----:B------:R-:W-:Y:S01]  /*1f100*/  SEL R4, R4, RZ, P4 ;  /* 0x000000ff04047207 */ /* 0x000fe20002000000 */
[----:B------:R-:W-:Y:S01]  /*1f110*/  IMAD.MOV.U32 R3, RZ, RZ, 0x4 ;  /* 0x00000004ff037424 */ /* 0x000fe200078e00ff */
[----:B------:R-:W-:-:S03]  /*1f120*/  MOV R2, 0x1f150 ;  /* 0x0001f15000027802 */ /* 0x000fc60000000f00 */
[----:B------:R-:W-:Y:S02]  /*1f130*/  IMAD.IADD R0, R5, 0x1, R4 ;  /* 0x0000000105007824 */ /* 0x000fe400078e0204 */
        /* <DEDUP_REMOVED lines=13> */
[----:B------:R-:W-:Y:S02]  /*1f210*/  MOV R10, 0x1f ;  /* 0x0000001f000a7802 */ /* 0x000fe40000000f00 */
[----:B------:R-:W-:Y:S01]  /*1f220*/  MOV R172, 0xffffffff ;  /* 0xffffffff00ac7802 */ /* 0x000fe20000000f00 */
[----:B------:R-:W-:Y:S01]  /*1f230*/  IMAD.IADD R4, R0, 0x1, R4 ;  /* 0x0000000100047824 */ /* 0x000fe200078e0204 */
[----:B------:R-:W-:-:S03]  /*1f240*/  MOV R2, 0x1f270 ;  /* 0x0001f27000027802 */ /* 0x000fc60000000f00 */
[----:B------:R-:W-:Y:S02]  /*1f250*/  IMAD.MOV.U32 R12, RZ, RZ, R4 ;  /* 0x000000ffff0c7224 */ /* 0x000fe400078e0004 */
[----:B------:R-:W-:Y:S05]  /*1f260*/  CALL.REL.NOINC `($__internal_39_$__cuda_sm70_shflsync_idx_p) ;  /* 0x0000c6c000007944 */ /* 0x000fea0003c00000 */
[----:B------:R-:W-:Y:S01]  /*1f270*/  MOV R0, R13 ;  /* 0x0000000d00007202 */ /* 0x000fe20000000f00 */
[----:B------:R-:W-:Y:S05]  /*1f280*/  BRA `(.L_x_2021) ;  /* 0xfffe134000007947 */ /* 0x000fea000383ffff */
.L_x_1819:
[----:B------:R-:W-:Y:S02]  /*1f290*/  SEL R0, RZ, 0x1, P0 ;  /* 0x00000001ff007807 */ /* 0x000fe40000000000 */
[----:B------:R-:W-:Y:S02]  /*1f2a0*/  MOV R2, 0x1f2c0 ;  /* 0x0001f2c000027802 */ /* 0x000fe40000000f00 */
[----:B------:R-:W-:Y:S05]  /*1f2b0*/  CALL.REL.NOINC `($__internal_41_$__cuda_sm70_votesync_ballot) ;  /* 0x0000c71000007944 */ /* 0x000fea0003c00000 */
[----:B------:R-:W-:Y:S01]  /*1f2c0*/  MOV R5, R0 ;  /* 0x0000000000057202 */ /* 0x000fe20000000f00 */
[----:B------:R-:W-:Y:S05]  /*1f2d0*/  BRA `(.L_x_2022) ;  /* 0xfffe138000007947 */ /* 0x000fea000383ffff */
.L_x_1820:
[----:B------:R-:W-:Y:S01]  /*1f2e0*/  IMAD.MOV.U32 R12, RZ, RZ, R9 ;  /* 0x000000ffff0c7224 */ /* 0x000fe200078e0009 */
[----:B------:R-:W-:Y:S01]  /*1f2f0*/  MOV R3, 0x1f ;  /* 0x0000001f00037802 */ /* 0x000fe20000000f00 */
[----:B------:R-:W-:Y:S01]  /*1f300*/  IMAD.MOV.U32 R172, RZ, RZ, -0x1 ;  /* 0xffffffffffac7424 */ /* 0x000fe200078e00ff */
[----:B------:R-:W-:Y:S02]  /*1f310*/  MOV R2, 0x1f330 ;  /* 0x0001f33000027802 */ /* 0x000fe40000000f00 */
[----:B------:R-:W-:Y:S05]  /*1f320*/  CALL.REL.NOINC `($__internal_39_$__cuda_sm70_shflsync_idx_p) ;  /* 0x0000c60000007944 */ /* 0x000fea0003c00000 */
[----:B------:R-:W-:Y:S01]  /*1f330*/  IMAD.MOV.U32 R14, RZ, RZ, R13 ;  /* 0x000000ffff0e7224 */ /* 0x000fe200078e000d */
[----:B------:R-:W-:Y:S01]  /*1f340*/  MOV R12, R8 ;  /* 0x00000008000c7202 */ /* 0x000fe20000000f00 */
[----:B------:R-:W-:Y:S01]  /*1f350*/  IMAD.MOV.U32 R0, RZ, RZ, RZ ;  /* 0x000000ffff007224 */ /* 0x000fe200078e00ff */
[----:B------:R-:W-:Y:S01]  /*1f360*/  MOV R3, 0x1f ;  /* 0x0000001f00037802 */ /* 0x000fe20000000f00 */
[----:B------:R-:W-:Y:S01]  /*1f370*/  IMAD.MOV.U32 R172, RZ, RZ, -0x1 ;  /* 0xffffffffffac7424 */ /* 0x000fe200078e00ff */
[----:B------:R-:W-:-:S02]  /*1f380*/  MOV R2, 0x1f3a0 ;  /* 0x0001f3a000027802 */ /* 0x000fc40000000f00 */
[----:B------:R-:W-:Y:S05]  /*1f390*/  CALL.REL.NOINC `($__internal_39_$__cuda_sm70_shflsync_idx_p) ;  /* 0x0000c59000007944 */ /* 0x000fea0003c00000 */
[----:B------:R-:W-:Y:S01]  /*1f3a0*/  MOV R9, R13 ;  /* 0x0000000d00097202 */ /* 0x000fe20000000f00 */
[----:B------:R-:W-:Y:S05]  /*1f3b0*/  BRA `(.L_x_2023) ;  /* 0xfffe130000007947 */ /* 0x000fea000383ffff */
.L_x_1823:
[----:B------:R-:W-:Y:S01]  /*1f3c0*/  IMAD.MOV.U32 R12, RZ, RZ, R4 ;  /* 0x000000ffff0c7224 */ /* 0x000fe200078e0004 */
[----:B------:R-:W-:Y:S01]  /*1f3d0*/  MOV R3, 0x1f ;  /* 0x0000001f00037802 */ /* 0x000fe20000000f00 */
[----:B------:R-:W-:Y:S01]  /*1f3e0*/  IMAD.MOV.U32 R172, RZ, RZ, -0x1 ;  /* 0xffffffffffac7424 */ /* 0x000fe200078e00ff */
[----:B------:R-:W-:-:S02]  /*1f3f0*/  MOV R2, 0x1f410 ;  /* 0x0001f41000027802 */ /* 0x000fc40000000f00 */
[----:B--23--:R-:W-:Y:S05]  /*1f400*/  CALL.REL.NOINC `($__internal_39_$__cuda_sm70_shflsync_idx_p) ;  /* 0x0000c52000007944 */ /* 0x00cfea0003c00000 */
[----:B------:R-:W-:Y:S01]  /*1f410*/  MOV R0, R13 ;  /* 0x0000000d00007202 */ /* 0x000fe20000000f00 */
[----:B------:R-:W-:Y:S05]  /*1f420*/  BRA `(.L_x_1822) ;  /* 0xfffe12f000007947 */ /* 0x000fea000383ffff */
.L_x_1894:
[----:B-1----:R-:W-:Y:S01]  /*1f430*/  IMAD.MOV.U32 R12, RZ, RZ, R17 ;  /* 0x000000ffff0c7224 */ /* 0x002fe200078e0011 */
[----:B------:R-:W-:Y:S01]  /*1f440*/  MOV R3, 0x181f ;  /* 0x0000181f00037802 */ /* 0x000fe20000000f00 */
[----:B------:R-:W-:Y:S01]  /*1f450*/  IMAD.MOV.U32 R10, RZ, RZ, RZ ;  /* 0x000000ffff0a7224 */ /* 0x000fe200078e00ff */
[----:B------:R-:W-:-:S02]  /*1f460*/  MOV R172, 0xffffffff ;  /* 0xffffffff00ac7802 */ /* 0x000fc40000000f00 */
[----:B------:R-:W-:Y:S02]  /*1f470*/  MOV R2, 0x1f490 ;  /* 0x0001f49000027802 */ /* 0x000fe40000000f00 */
[----:B------:R-:W-:Y:S05]  /*1f480*/  CALL.REL.NOINC `($__internal_39_$__cuda_sm70_shflsync_idx_p) ;  /* 0x0000c4a000007944 */ /* 0x000fea0003c00000 */
[----:B------:R-:W-:Y:S01]  /*1f490*/  MOV R4, R13 ;  /* 0x0000000d00047202 */ /* 0x000fe20000000f00 */
[----:B------:R-:W-:Y:S05]  /*1f4a0*/  BRA `(.L_x_2024) ;  /* 0xfffeb61000007947 */ /* 0x000fea000383ffff */
.L_x_1895:
[----:B------:R-:W-:Y:S01]  /*1f4b0*/  IMAD.MOV.U32 R12, RZ, RZ, R20 ;  /* 0x000000ffff0c7224 */ /* 0x000fe200078e0014 */
[----:B------:R-:W-:Y:S01]  /*1f4c0*/  MOV R3, 0x181f ;  /* 0x0000181f00037802 */ /* 0x000fe20000000f00 */
[----:B------:R-:W-:Y:S01]  /*1f4d0*/  IMAD.MOV.U32 R10, RZ, RZ, RZ ;  /* 0x000000ffff0a7224 */ /* 0x000fe200078e00ff */
[----:B------:R-:W-:Y:S02]  /*1f4e0*/  MOV R172, 0xffffffff ;  /* 0xffffffff00ac7802 */ /* 0x000fe40000000f00 */
[----:B------:R-:W-:Y:S02]  /*1f4f0*/  MOV R2, 0x1f510 ;  /* 0x0001f51000027802 */ /* 0x000fe40000000f00 */
[----:B-12---:R-:W-:Y:S05]  /*1f500*/  CALL.REL.NOINC `($__internal_39_$__cuda_sm70_shflsync_idx_p) ;  /* 0x0000c42000007944 */ /* 0x006fea0003c00000 */
[----:B------:R-:W-:Y:S01]  /*1f510*/  MOV R0, R13 ;  /* 0x0000000d00007202 */ /* 0x000fe20000000f00 */
[----:B------:R-:W-:Y:S05]  /*1f520*/  BRA `(.L_x_2025) ;  /* 0xfffeb5b000007947 */ /* 0x000fea000383ffff */
.L_x_1898:
[----:B--2---:R-:W-:Y:S01]  /*1f530*/  IMAD.MOV.U32 R12, RZ, RZ, R17 ;  /* 0x000000ffff0c7224 */ /* 0x004fe200078e0011 */
[----:B------:R-:W-:Y:S01]  /*1f540*/  MOV R3, 0x181f ;  /* 0x0000181f00037802 */ /* 0x000fe20000000f00 */
[----:B------:R-:W-:Y:S01]  /*1f550*/  IMAD.MOV.U32 R10, RZ, RZ, 0x1 ;  /* 0x00000001ff0a7424 */ /* 0x000fe200078e00ff */
[----:B------:R-:W-:-:S02]  /*1f560*/  MOV R172, 0xffffffff ;  /* 0xffffffff00ac7802 */ /* 0x000fc40000000f00 */
[----:B------:R-:W-:Y:S02]  /*1f570*/  MOV R2, 0x1f590 ;  /* 0x0001f59000027802 */ /* 0x000fe40000000f00 */
[----:B-1-34-:R-:W-:Y:S05]  /*1f580*/  CALL.REL.NOINC `($__internal_39_$__cuda_sm70_shflsync_idx_p) ;  /* 0x0000c3a000007944 */ /* 0x01afea0003c00000 */
[----:B------:R-:W-:Y:S01]  /*1f590*/  IMAD.MOV.U32 R4, RZ, RZ, R13 ;  /* 0x000000ffff047224 */ /* 0x000fe200078e000d */
[----:B------:R-:W-:Y:S01]  /*1f5a0*/  MOV R12, R20 ;  /* 0x00000014000c7202 */ /* 0x000fe20000000f00 */
[----:B------:R-:W-:Y:S01]  /*1f5b0*/  IMAD.MOV.U32 R10, RZ, RZ, 0x1 ;  /* 0x00000001ff0a7424 */ /* 0x000fe200078e00ff */
[----:B------:R-:W-:Y:S01]  /*1f5c0*/  MOV R3, 0x181f ;  /* 0x0000181f00037802 */ /* 0x000fe20000000f00 */
[----:B------:R-:W-:Y:S01]  /*1f5d0*/  IMAD.MOV.U32 R172, RZ, RZ, -0x1 ;  /* 0xffffffffffac7424 */ /* 0x000fe200078e00ff */
[----:B------:R-:W-:Y:S02]  /*1f5e0*/  MOV R2, 0x1f600 ;  /* 0x0001f60000027802 */ /* 0x000fe40000000f00 */
[----:B------:R-:W-:Y:S05]  /*1f5f0*/  CALL.REL.NOINC `($__internal_39_$__cuda_sm70_shflsync_idx_p) ;  /* 0x0000c33000007944 */ /* 0x000fea0003c00000 */
[----:B------:R-:W-:Y:S01]  /*1f600*/  MOV R0, R13 ;  /* 0x0000000d00007202 */ /* 0x000fe20000000f00 */
[----:B------:R-:W-:Y:S05]  /*1f610*/  BRA `(.L_x_2026) ;  /* 0xfffeb66000007947 */ /* 0x000fea000383ffff */
.L_x_1901:
[----:B-1----:R-:W-:Y:S01]  /*1f620*/  IMAD.MOV.U32 R12, RZ, RZ, R17 ;  /* 0x000000ffff0c7224 */ /* 0x002fe200078e0011 */
[----:B------:R-:W-:Y:S01]  /*1f630*/  MOV R3, 0x181f ;  /* 0x0000181f00037802 */ /* 0x000fe20000000f00 */
[----:B------:R-:W-:Y:S01]  /*1f640*/  IMAD.MOV.U32 R10, RZ, RZ, 0x2 ;  /* 0x00000002ff0a7424 */ /* 0x000fe200078e00ff */
[----:B------:R-:W-:Y:S02]  /*1f650*/  MOV R172, 0xffffffff ;  /* 0xffffffff00ac7802 */ /* 0x000fe40000000f00 */
[----:B------:R-:W-:-:S02]  /*1f660*/  MOV R2, 0x1f680 ;  /* 0x0001f68000027802 */ /* 0x000fc40000000f00 */
[----:B--234-:R-:W-:Y:S05]  /*1f670*/  CALL.REL.NOINC `($__internal_39_$__cuda_sm70_shflsync_idx_p) ;  /* 0x0000c2b000007944 */ /* 0x01cfea0003c00000 */
[----:B------:R-:W-:Y:S01]  /*1f680*/  MOV R4, R13 ;  /* 0x0000000d00047202 */ /* 0x000fe20000000f00 */
[----:B------:R-:W-:Y:S05]  /*1f690*/  BRA `(.L_x_2027) ;  /* 0xfffeb77000007947 */ /* 0x000fea000383ffff */
.L_x_1902:
[----:B------:R-:W-:Y:S01]  /*1f6a0*/  IMAD.MOV.U32 R12, RZ, RZ, R20 ;  /* 0x000000ffff0c7224 */ /* 0x000fe200078e0014 */
[----:B------:R-:W-:Y:S01]  /*1f6b0*/  MOV R3, 0x181f ;  /* 0x0000181f00037802 */ /* 0x000fe20000000f00 */
[----:B------:R-:W-:Y:S01]  /*1f6c0*/  IMAD.MOV.U32 R10, RZ, RZ, 0x2 ;  /* 0x00000002ff0a7424 */ /* 0x000fe200078e00ff */
[----:B------:R-:W-:-:S02]  /*1f6d0*/  MOV R172, 0xffffffff ;  /* 0xffffffff00ac7802 */ /* 0x000fc40000000f00 */
[----:B------:R-:W-:Y:S02]  /*1f6e0*/  MOV R2, 0x1f700 ;  /* 0x0001f70000027802 */ /* 0x000fe40000000f00 */
[----:B-1234-:R-:W-:Y:S05]  /*1f6f0*/  CALL.REL.NOINC `($__internal_39_$__cuda_sm70_shflsync_idx_p) ;  /* 0x0000c23000007944 */ /* 0x01efea0003c00000 */
[----:B------:R-:W-:Y:S01]  /*1f700*/  MOV R0, R13 ;  /* 0x0000000d00007202 */ /* 0x000fe20000000f00 */
[----:B------:R-:W-:Y:S05]  /*1f710*/  BRA `(.L_x_2028) ;  /* 0xfffeb71000007947 */ /* 0x000fea000383ffff */
.L_x_1905:
[----:B-1----:R-:W-:Y:S01]  /*1f720*/  IMAD.MOV.U32 R12, RZ, RZ, R17 ;  /* 0x000000ffff0c7224 */ /* 0x002fe200078e0011 */
[----:B------:R-:W-:Y:S01]  /*1f730*/  MOV R3, 0x181f ;  /* 0x0000181f00037802 */ /* 0x000fe20000000f00 */
[----:B------:R-:W-:Y:S01]  /*1f740*/  IMAD.MOV.U32 R10, RZ, RZ, 0x3 ;  /* 0x00000003ff0a7424 */ /* 0x000fe200078e00ff */
[----:B------:R-:W-:Y:S02]  /*1f750*/  MOV R172, 0xffffffff ;  /* 0xffffffff00ac7802 */ /* 0x000fe40000000f00 */
[----:B------:R-:W-:Y:S02]  /*1f760*/  MOV R2, 0x1f780 ;  /* 0x0001f78000027802 */ /* 0x000fe40000000f00 */
[----:B--234-:R-:W-:Y:S05]  /*1f770*/  CALL.REL.NOINC `($__internal_39_$__cuda_sm70_shflsync_idx_p) ;  /* 0x0000c1b000007944 */ /* 0x01cfea0003c00000 */
[----:B------:R-:W-:Y:S01]  /*1f780*/  IMAD.MOV.U32 R4, RZ, RZ, R13 ;  /* 0x000000ffff047224 */ /* 0x000fe200078e000d */
[----:B------:R-:W-:Y:S01]  /*1f790*/  MOV R12, R20 ;  /* 0x00000014000c7202 */ /* 0x000fe20000000f00 */
[----:B------:R-:W-:Y:S01]  /*1f7a0*/  IMAD.MOV.U32 R10, RZ, RZ, 0x3 ;  /* 0x00000003ff0a7424 */ /* 0x000fe200078e00ff */
[----:B------:R-:W-:Y:S01]  /*1f7b0*/  MOV R3, 0x181f ;  /* 0x0000181f00037802 */ /* 0x000fe20000000f00 */
[----:B------:R-:W-:Y:S01]  /*1f7c0*/  IMAD.MOV.U32 R172, RZ, RZ, -0x1 ;  /* 0xffffffffffac7424 */ /* 0x000fe200078e00ff */
[----:B------:R-:W-:-:S02]  /*1f7d0*/  MOV R2, 0x1f7f0 ;  /* 0x0001f7f000027802 */ /* 0x000fc40000000f00 */
[----:B------:R-:W-:Y:S05]  /*1f7e0*/  CALL.REL.NOINC `($__internal_39_$__cuda_sm70_shflsync_idx_p) ;  /* 0x0000c14000007944 */ /* 0x000fea0003c00000 */
[----:B------:R-:W-:Y:S01]  /*1f7f0*/  MOV R0, R13 ;  /* 0x0000000d00007202 */ /* 0x000fe20000000f00 */
[----:B------:R-:W-:Y:S05]  /*1f800*/  BRA `(.L_x_2029) ;  /* 0xfffeb7c000007947 */ /* 0x000fea000383ffff */
.L_x_1957:
[----:B------:R-:W-:Y:S01]  /*1f810*/  IMAD.MOV.U32 R2, RZ, RZ, R229 ;  /* 0x000000ffff027224 */ /* 0x000fe200078e00e5 */
[----:B------:R-:W-:-:S02]  /*1f820*/  MOV R4, 0x2 ;  /* 0x0000000200047802 */ /* 0x000fc40000000f00 */
[----:B------:R-:W-:Y:S02]  /*1f830*/  MOV R3, 0x1f850 ;  /* 0x0001f85000037802 */ /* 0x000fe40000000f00 */
[----:B------:R-:W-:Y:S05]  /*1f840*/  CALL.REL.NOINC `($__internal_38_$__cuda_sm70_shflsync_bfly_p) ;  /* 0x0000c09000007944 */ /* 0x000fea0003c00000 */
[----:B------:R-:W-:Y:S01]  /*1f850*/  MOV R0, R4 ;  /* 0x0000000400007202 */ /* 0x000fe20000000f00 */
[----:B------:R-:W-:Y:S05]  /*1f860*/  BRA `(.L_x_2030) ;  /* 0xffff98f000007947 */ /* 0x000fea000383ffff */
.L_x_1958:
[----:B------:R-:W-:Y:S01]  /*1f870*/  IMAD.MOV.U32 R2, RZ, RZ, R0 ;  /* 0x000000ffff027224 */ /* 0x000fe200078e0000 */
[----:B------:R-:W-:Y:S02]  /*1f880*/  MOV R4, 0x1 ;  /* 0x0000000100047802 */ /* 0x000fe40000000f00 */
[----:B------:R-:W-:Y:S02]  /*1f890*/  MOV R3, 0x1f8b0 ;  /* 0x0001f8b000037802 */ /* 0x000fe40000000f00 */
[----:B-1----:R-:W-:Y:S05]  /*1f8a0*/  CALL.REL.NOINC `($__internal_38_$__cuda_sm70_shflsync_bfly_p) ;  /* 0x0000c03000007944 */ /* 0x002fea0003c00000 */
[----:B------:R-:W-:Y:S01]  /*1f8b0*/  FADD.FTZ R0, R0, R4 ;  /* 0x0000000400007221 */ /* 0x000fe20000010000 */
[----:B------:R-:W-:Y:S02]  /*1f8c0*/  MOV R2, R230 ;  /* 0x000000e600027202 */ /* 0x000fe40000000f00 */
[----:B------:R-:W-:Y:S02]  /*1f8d0*/  MOV R4, 0x2 ;  /* 0x0000000200047802 */ /* 0x000fe40000000f00 */
[----:B------:R-:W-:Y:S02]  /*1f8e0*/  MOV R3, 0x1f900 ;  /* 0x0001f90000037802 */ /* 0x000fe40000000f00 */
[----:B------:R-:W-:Y:S05]  /*1f8f0*/  CALL.REL.NOINC `($__internal_38_$__cuda_sm70_shflsync_bfly_p) ;  /* 0x0000bfe000007944 */ /* 0x000fea0003c00000 */
[----:B------:R-:W-:Y:S01]  /*1f900*/  FADD.FTZ R230, R230, R4 ;  /* 0x00000004e6e67221 */ /* 0x000fe20000010000 */
[----:B------:R-:W-:-:S02]  /*1f910*/  MOV R4, 0x1 ;  /* 0x0000000100047802 */ /* 0x000fc40000000f00 */
[----:B------:R-:W-:Y:S02]  /*1f920*/  MOV R3, 0x1f950 ;  /* 0x0001f95000037802 */ /* 0x000fe40000000f00 */
[----:B------:R-:W-:Y:S02]  /*1f930*/  MOV R2, R230 ;  /* 0x000000e600027202 */ /* 0x000fe40000000f00 */
[----:B------:R-:W-:Y:S05]  /*1f940*/  CALL.REL.NOINC `($__internal_38_$__cuda_sm70_shflsync_bfly_p) ;  /* 0x0000bf9000007944 */ /* 0x000fea0003c00000 */
[----:B------:R-:W-:Y:S01]  /*1f950*/  MOV R3, R4 ;  /* 0x0000000400037202 */ /* 0x000fe20000000f00 */
[----:B------:R-:W-:Y:S05]  /*1f960*/  BRA `(.L_x_2031) ;  /* 0xffff986000007947 */ /* 0x000fea000383ffff */
.L_x_1965:
[----:B--234-:R-:W-:Y:S01]  /*1f970*/  IMAD.MOV.U32 R12, RZ, RZ, R15 ;  /* 0x000000ffff0c7224 */ /* 0x01cfe200078e000f */
[----:B------:R-:W-:Y:S01]  /*1f980*/  MOV R3, 0x181f ;  /* 0x0000181f00037802 */ /* 0x000fe20000000f00 */
[----:B------:R-:W-:Y:S01]  /*1f990*/  IMAD.MOV.U32 R10, RZ, RZ, RZ ;  /* 0x000000ffff0a7224 */ /* 0x000fe200078e00ff */
[----:B------:R-:W-:Y:S02]  /*1f9a0*/  MOV R172, 0xffffffff ;  /* 0xffffffff00ac7802 */ /* 0x000fe40000000f00 */
[----:B------:R-:W-:Y:S02]  /*1f9b0*/  MOV R2, 0x1f9d0 ;  /* 0x0001f9d000027802 */ /* 0x000fe40000000f00 */
[----:B-1----:R-:W-:Y:S05]  /*1f9c0*/  CALL.REL.NOINC `($__internal_39_$__cuda_sm70_shflsync_idx_p) ;  /* 0x0000bf6000007944 */ /* 0x002fea0003c00000 */
[----:B------:R-:W-:Y:S01]  /*1f9d0*/  MOV R7, R13 ;  /* 0x0000000d00077202 */ /* 0x000fe20000000f00 */
[----:B------:R-:W-:Y:S05]  /*1f9e0*/  BRA `(.L_x_2032) ;  /* 0xffffb46000007947 */ /* 0x000fea000383ffff */
.L_x_1966:
[----:B------:R-:W-:Y:S01]  /*1f9f0*/  IMAD.MOV.U32 R12, RZ, RZ, R17 ;  /* 0x000000ffff0c7224 */ /* 0x000fe200078e0011 */
[----:B------:R-:W-:Y:S01]  /*1fa00*/  MOV R3, 0x181f ;  /* 0x0000181f00037802 */ /* 0x000fe20000000f00 */
[----:B------:R-:W-:Y:S01]  /*1fa10*/  IMAD.MOV.U32 R10, RZ, RZ, RZ ;  /* 0x000000ffff0a7224 */ /* 0x000fe200078e00ff */
[----:B------:R-:W-:-:S02]  /*1fa20*/  MOV R172, 0xffffffff ;  /* 0xffffffff00ac7802 */ /* 0x000fc40000000f00 */
[----:B------:R-:W-:Y:S02]  /*1fa30*/  MOV R2, 0x1fa50 ;  /* 0x0001fa5000027802 */ /* 0x000fe40000000f00 */
[----:B-123--:R-:W-:Y:S05]  /*1fa40*/  CALL.REL.NOINC `($__internal_39_$__cuda_sm70_shflsync_idx_p) ;  /* 0x0000bee000007944 */ /* 0x00efea0003c00000 */
[----:B------:R-:W-:Y:S01]  /*1fa50*/  MOV R0, R13 ;  /* 0x0000000d00007202 */ /* 0x000fe20000000f00 */
[----:B------:R-:W-:Y:S05]  /*1fa60*/  BRA `(.L_x_2033) ;  /* 0xffffb40000007947 */ /* 0x000fea000383ffff */
.L_x_1969:
[----:B--2---:R-:W-:Y:S01]  /*1fa70*/  IMAD.MOV.U32 R12, RZ, RZ, R15 ;  /* 0x000000ffff0c7224 */ /* 0x004fe200078e000f */
[----:B------:R-:W-:Y:S01]  /*1fa80*/  MOV R3, 0x181f ;  /* 0x0000181f00037802 */ /* 0x000fe20000000f00 */
[----:B------:R-:W-:Y:S01]  /*1fa90*/  IMAD.MOV.U32 R10, RZ, RZ, 0x1 ;  /* 0x00000001ff0a7424 */ /* 0x000fe200078e00ff */
[----:B------:R-:W-:Y:S02]  /*1faa0*/  MOV R172, 0xffffffff ;  /* 0xffffffff00ac7802 */ /* 0x000fe40000000f00 */
[----:B------:R-:W-:Y:S02]  /*1fab0*/  MOV R2, 0x1fad0 ;  /* 0x0001fad000027802 */ /* 0x000fe40000000f00 */
[----:B-1-34-:R-:W-:Y:S05]  /*1fac0*/  CALL.REL.NOINC `($__internal_39_$__cuda_sm70_shflsync_idx_p) ;  /* 0x0000be6000007944 */ /* 0x01afea0003c00000 */
        /* <DEDUP_REMOVED lines=9> */
.L_x_1972:
[----:B--2---:R-:W-:Y:S01]  /*1fb60*/  IMAD.MOV.U32 R12, RZ, RZ, R15 ;  /* 0x000000ffff0c7224 */ /* 0x004fe200078e000f */
[----:B------:R-:W-:Y:S01]  /*1fb70*/  MOV R3, 0x181f ;  /* 0x0000181f00037802 */ /* 0x000fe20000000f00 */
[----:B------:R-:W-:Y:S01]  /*1fb80*/  IMAD.MOV.U32 R10, RZ, RZ, 0x2 ;  /* 0x00000002ff0a7424 */ /* 0x000fe200078e00ff */
[----:B------:R-:W-:-:S02]  /*1fb90*/  MOV R172, 0xffffffff ;  /* 0xffffffff00ac7802 */ /* 0x000fc40000000f00 */
[----:B------:R-:W-:Y:S02]  /*1fba0*/  MOV R2, 0x1fbc0 ;  /* 0x0001fbc000027802 */ /* 0x000fe40000000f00 */
[----:B-1-34-:R-:W-:Y:S05]  /*1fbb0*/  CALL.REL.NOINC `($__internal_39_$__cuda_sm70_shflsync_idx_p) ;  /* 0x0000bd7000007944 */ /* 0x01afea0003c00000 */
[----:B------:R-:W-:Y:S01]  /*1fbc0*/  MOV R7, R13 ;  /* 0x0000000d00077202 */ /* 0x000fe20000000f00 */
[----:B------:R-:W-:Y:S05]  /*1fbd0*/  BRA `(.L_x_2035) ;  /* 0xffffb5e000007947 */ /* 0x000fea000383ffff */
.L_x_1973:
[----:B--2---:R-:W-:Y:S01]  /*1fbe0*/  IMAD.MOV.U32 R12, RZ, RZ, R17 ;  /* 0x000000ffff0c7224 */ /* 0x004fe200078e0011 */
[----:B------:R-:W-:Y:S01]  /*1fbf0*/  MOV R3, 0x181f ;  /* 0x0000181f00037802 */ /* 0x000fe20000000f00 */
[----:B------:R-:W-:Y:S01]  /*1fc00*/  IMAD.MOV.U32 R10, RZ, RZ, 0x2 ;  /* 0x00000002ff0a7424 */ /* 0x000fe200078e00ff */
[----:B------:R-:W-:Y:S02]  /*1fc10*/  MOV R172, 0xffffffff ;  /* 0xffffffff00ac7802 */ /* 0x000fe40000000f00 */
[----:B------:R-:W-:Y:S02]  /*1fc20*/  MOV R2, 0x1fc40 ;  /* 0x0001fc4000027802 */ /* 0x000fe40000000f00 */
[----:B-1-34-:R-:W-:Y:S05]  /*1fc30*/  CALL.REL.NOINC `($__internal_39_$__cuda_sm70_shflsync_idx_p) ;  /* 0x0000bcf000007944 */ /* 0x01afea0003c00000 */
[----:B------:R-:W-:Y:S01]  /*1fc40*/  MOV R0, R13 ;  /* 0x0000000d00007202 */ /* 0x000fe20000000f00 */
[----:B------:R-:W-:Y:S05]  /*1fc50*/  BRA `(.L_x_2036) ;  /* 0xffffb58000007947 */ /* 0x000fea000383ffff */
.L_x_1976:
[----:B-1----:R-:W-:Y:S01]  /*1fc60*/  IMAD.MOV.U32 R12, RZ, RZ, R15 ;  /* 0x000000ffff0c7224 */ /* 0x002fe200078e000f */
[----:B------:R-:W-:Y:S01]  /*1fc70*/  MOV R3, 0x181f ;  /* 0x0000181f00037802 */ /* 0x000fe20000000f00 */
[----:B------:R-:W-:Y:S01]  /*1fc80*/  IMAD.MOV.U32 R10, RZ, RZ, 0x3 ;  /* 0x00000003ff0a7424 */ /* 0x000fe200078e00ff */
[----:B------:R-:W-:-:S02]  /*1fc90*/  MOV R172, 0xffffffff ;  /* 0xffffffff00ac7802 */ /* 0x000fc40000000f00 */
[----:B------:R-:W-:Y:S02]  /*1fca0*/  MOV R2, 0x1fcc0 ;  /* 0x0001fcc000027802 */ /* 0x000fe40000000f00 */
[----:B--234-:R-:W-:Y:S05]  /*1fcb0*/  CALL.REL.NOINC `($__internal_39_$__cuda_sm70_shflsync_idx_p) ;  /* 0x0000bc7000007944 */ /* 0x01cfea0003c00000 */
        /* <DEDUP_REMOVED lines=9> */
.L_x_1978:
[----:B------:R-:W-:Y:S01]  /*1fd50*/  IMAD.MOV.U32 R12, RZ, RZ, R7 ;  /* 0x000000ffff0c7224 */ /* 0x000fe200078e0007 */
[----:B------:R-:W-:Y:S01]  /*1fd60*/  MOV R3, 0x1c1f ;  /* 0x00001c1f00037802 */ /* 0x000fe20000000f00 */
[----:B------:R-:W-:Y:S01]  /*1fd70*/  IMAD.MOV.U32 R10, RZ, RZ, RZ ;  /* 0x000000ffff0a7224 */ /* 0x000fe200078e00ff */
[----:B------:R-:W-:Y:S02]  /*1fd80*/  MOV R172, 0xffffffff ;  /* 0xffffffff00ac7802 */ /* 0x000fe40000000f00 */
[----:B------:R-:W-:-:S02]  /*1fd90*/  MOV R2, 0x1fdb0 ;  /* 0x0001fdb000027802 */ /* 0x000fc40000000f00 */
[----:B------:R-:W-:Y:S05]  /*1fda0*/  CALL.REL.NOINC `($__internal_39_$__cuda_sm70_shflsync_idx_p) ;  /* 0x0000bb8000007944 */ /* 0x000fea0003c00000 */
[----:B------:R-:W-:Y:S01]  /*1fdb0*/  MOV R4, R13 ;  /* 0x0000000d00047202 */ /* 0x000fe20000000f00 */
[----:B------:R-:W-:Y:S05]  /*1fdc0*/  BRA `(.L_x_2038) ;  /* 0xffffb95000007947 */ /* 0x000fea000383ffff */
.L_x_1979:
[----:B------:R-:W-:Y:S01]  /*1fdd0*/  IMAD.MOV.U32 R12, RZ, RZ, R5 ;  /* 0x000000ffff0c7224 */ /* 0x000fe200078e0005 */
[----:B------:R-:W-:Y:S01]  /*1fde0*/  MOV R3, 0x1c1f ;  /* 0x00001c1f00037802 */ /* 0x000fe20000000f00 */
[----:B------:R-:W-:Y:S01]  /*1fdf0*/  IMAD.MOV.U32 R10, RZ, RZ, RZ ;  /* 0x000000ffff0a7224 */ /* 0x000fe200078e00ff */
[----:B------:R-:W-:-:S02]  /*1fe00*/  MOV R172, 0xffffffff ;  /* 0xffffffff00ac7802 */ /* 0x000fc40000000f00 */
[----:B------:R-:W-:Y:S02]  /*1fe10*/  MOV R2, 0x1fe30 ;  /* 0x0001fe3000027802 */ /* 0x000fe40000000f00 */
[----:B-12---:R-:W-:Y:S05]  /*1fe20*/  CALL.REL.NOINC `($__internal_39_$__cuda_sm70_shflsync_idx_p) ;  /* 0x0000bb0000007944 */ /* 0x006fea0003c00000 */
[----:B------:R-:W-:Y:S01]  /*1fe30*/  MOV R0, R13 ;  /* 0x0000000d00007202 */ /* 0x000fe20000000f00 */
[----:B------:R-:W-:Y:S05]  /*1fe40*/  BRA `(.L_x_2039) ;  /* 0xffffb8f000007947 */ /* 0x000fea000383ffff */
.L_x_1982:
        /* <DEDUP_REMOVED lines=15> */
.L_x_1986:
[----:B------:R-:W-:Y:S01]  /*1ff40*/  IMAD.MOV.U32 R12, RZ, RZ, R14 ;  /* 0x000000ffff0c7224 */ /* 0x000fe200078e000e */
[----:B------:R-:W-:Y:S01]  /*1ff50*/  MOV R3, 0x181f ;  /* 0x0000181f00037802 */ /* 0x000fe20000000f00 */
[----:B------:R-:W-:Y:S01]  /*1ff60*/  IMAD.MOV.U32 R10, RZ, RZ, RZ ;  /* 0x000000ffff0a7224 */ /* 0x000fe200078e00ff */
[----:B------:R-:W-:-:S02]  /*1ff70*/  MOV R172, 0xffffffff ;  /* 0xffffffff00ac7802 */ /* 0x000fc40000000f00 */
[----:B------:R-:W-:Y:S02]  /*1ff80*/  MOV R2, 0x1ffa0 ;  /* 0x0001ffa000027802 */ /* 0x000fe40000000f00 */
[----:B---3--:R-:W-:Y:S05]  /*1ff90*/  CALL.REL.NOINC `($__internal_39_$__cuda_sm70_shflsync_idx_p) ;  /* 0x0000b99000007944 */ /* 0x008fea0003c00000 */
[----:B------:R-:W-:Y:S01]  /*1ffa0*/  MOV R7, R13 ;  /* 0x0000000d00077202 */ /* 0x000fe20000000f00 */
[----:B------:R-:W-:Y:S05]  /*1ffb0*/  BRA `(.L_x_2041) ;  /* 0xffffd94000007947 */ /* 0x000fea000383ffff */
.L_x_1987:
[----:B------:R-:W-:Y:S01]  /*1ffc0*/  IMAD.MOV.U32 R12, RZ, RZ, R17 ;  /* 0x000000ffff0c7224 */ /* 0x000fe200078e0011 */
[----:B------:R-:W-:Y:S01]  /*1ffd0*/  MOV R3, 0x181f ;  /* 0x0000181f00037802 */ /* 0x000fe20000000f00 */
[----:B------:R-:W-:Y:S01]  /*1ffe0*/  IMAD.MOV.U32 R10, RZ, RZ, RZ ;  /* 0x000000ffff0a7224 */ /* 0x000fe200078e00ff */
[----:B------:R-:W-:Y:S02]  /*1fff0*/  MOV R172, 0xffffffff ;  /* 0xffffffff00ac7802 */ /* 0x000fe40000000f00 */
[----:B------:R-:W-:Y:S02]  /*20000*/  MOV R2, 0x20020 ;  /* 0x0002002000027802 */ /* 0x000fe40000000f00 */
[----:B-123--:R-:W-:Y:S05]  /*20010*/  CALL.REL.NOINC `($__internal_39_$__cuda_sm70_shflsync_idx_p) ;  /* 0x0000b91000007944 */ /* 0x00efea0003c00000 */
[----:B------:R-:W-:Y:S01]  /*20020*/  MOV R0, R13 ;  /* 0x0000000d00007202 */ /* 0x000fe20000000f00 */
[----:B------:R-:W-:Y:S05]  /*20030*/  BRA `(.L_x_2042) ;  /* 0xffffd8e000007947 */ /* 0x000fea000383ffff */
.L_x_1990:
        /* <DEDUP_REMOVED lines=15> */
.L_x_1993:
        /* <DEDUP_REMOVED lines=8> */
.L_x_1994:
[----:B-1----:R-:W-:Y:S01]  /*201b0*/  IMAD.MOV.U32 R12, RZ, RZ, R17 ;  /* 0x000000ffff0c7224 */ /* 0x002fe200078e0011 */
[----:B------:R-:W-:Y:S01]  /*201c0*/  MOV R3, 0x181f ;  /* 0x0000181f00037802 */ /* 0x000fe20000000f00 */
[----:B------:R-:W-:Y:S01]  /*201d0*/  IMAD.MOV.U32 R10, RZ, RZ, 0x2 ;  /* 0x00000002ff0a7424 */ /* 0x000fe200078e00ff */
[----:B------:R-:W-:-:S02]  /*201e0*/  MOV R172, 0xffffffff ;  /* 0xffffffff00ac7802 */ /* 0x000fc40000000f00 */
[----:B------:R-:W-:Y:S02]  /*201f0*/  MOV R2, 0x20210 ;  /* 0x0002021000027802 */ /* 0x000fe40000000f00 */
[----:B--234-:R-:W-:Y:S05]  /*20200*/  CALL.REL.NOINC `($__internal_39_$__cuda_sm70_shflsync_idx_p) ;  /* 0x0000b72000007944 */ /* 0x01cfea0003c00000 */
[----:B------:R-:W-:Y:S01]  /*20210*/  MOV R0, R13 ;  /* 0x0000000d00007202 */ /* 0x000fe20000000f00 */
[----:B------:R-:W-:Y:S05]  /*20220*/  BRA `(.L_x_2045) ;  /* 0xffffda6000007947 */ /* 0x000fea000383ffff */
.L_x_1997:
        /* <DEDUP_REMOVED lines=15> */
.L_x_1999:
[----:B------:R-:W-:Y:S01]  /*20320*/  IMAD.MOV.U32 R12, RZ, RZ, R145 ;  /* 0x000000ffff0c7224 */ /* 0x000fe200078e0091 */
[----:B------:R-:W-:Y:S01]  /*20330*/  MOV R3, 0x1f ;  /* 0x0000001f00037802 */ /* 0x000fe20000000f00 */
[----:B------:R-:W-:Y:S01]  /*20340*/  IMAD.MOV.U32 R10, RZ, RZ, RZ ;  /* 0x000000ffff0a7224 */ /* 0x000fe200078e00ff */
[----:B------:R-:W-:-:S02]  /*20350*/  MOV R172, 0xffffffff ;  /* 0xffffffff00ac7802 */ /* 0x000fc40000000f00 */
[----:B------:R-:W-:Y:S02]  /*20360*/  MOV R2, 0x20380 ;  /* 0x0002038000027802 */ /* 0x000fe40000000f00 */
[----:B------:R-:W-:Y:S05]  /*20370*/  CALL.REL.NOINC `($__internal_39_$__cuda_sm70_shflsync_idx_p) ;  /* 0x0000b5b000007944 */ /* 0x000fea0003c00000 */
[----:B------:R-:W-:Y:S01]  /*20380*/  MOV R14, R13 ;  /* 0x0000000d000e7202 */ /* 0x000fe20000000f00 */
[----:B------:R-:W-:Y:S05]  /*20390*/  BRA `(.L_x_2047) ;  /* 0xffffdd1000007947 */ /* 0x000fea000383ffff */
.L_x_2000:
[----:B------:R-:W-:Y:S01]  /*203a0*/  IMAD.MOV.U32 R12, RZ, RZ, R145 ;  /* 0x000000ffff0c7224 */ /* 0x000fe200078e0091 */
[----:B------:R-:W-:Y:S01]  /*203b0*/  MOV R3, 0x1f ;  /* 0x0000001f00037802 */ /* 0x000fe20000000f00 */
[----:B------:R-:W-:Y:S01]  /*203c0*/  IMAD.MOV.U32 R10, RZ, RZ, 0x1 ;  /* 0x00000001ff0a7424 */ /* 0x000fe200078e00ff */
[----:B------:R-:W-:Y:S02]  /*203d0*/  MOV R172, 0xffffffff ;  /* 0xffffffff00ac7802 */ /* 0x000fe40000000f00 */
[----:B------:R-:W-:Y:S02]  /*203e0*/  MOV R2, 0x20400 ;  /* 0x0002040000027802 */ /* 0x000fe40000000f00 */
[----:B-12---:R-:W-:Y:S05]  /*203f0*/  CALL.REL.NOINC `($__internal_39_$__cuda_sm70_shflsync_idx_p) ;  /* 0x0000b53000007944 */ /* 0x006fea0003c00000 */
[----:B------:R-:W-:Y:S01]  /*20400*/  MOV R9, R13 ;  /* 0x0000000d00097202 */ /* 0x000fe20000000f00 */
[----:B------:R-:W-:Y:S05]  /*20410*/  BRA `(.L_x_2048) ;  /* 0xffffdcb000007947 */ /* 0x000fea000383ffff */
.L_x_2001:
[----:B------:R-:W-:Y:S02]  /*20420*/  MOV R3, 0x1 ;  /* 0x0000000100037802 */ /* 0x000fe40000000f00 */
[----:B------:R-:W-:Y:S02]  /*20430*/  MOV R2, 0x20450 ;  /* 0x0002045000027802 */ /* 0x000fe40000000f00 */
[----:B-1234-:R-:W-:Y:S05]  /*20440*/  CALL.REL.NOINC `($__internal_40_$__cuda_sm70_shflsync_up_p) ;  /* 0x0000b52000007944 */ /* 0x01efea0003c00000 */
[----:B------:R-:W-:Y:S05]  /*20450*/  BRA `(.L_x_2049) ;  /* 0xffffdd9000007947 */ /* 0x000fea000383ffff */
.L_x_2002:
[----:B------:R-:W-:Y:S02]  /*20460*/  MOV R3, 0x2 ;  /* 0x0000000200037802 */ /* 0x000fe40000000f00 */
[----:B------:R-:W-:-:S02]  /*20470*/  MOV R2, 0x20490 ;  /* 0x0002049000027802 */ /* 0x000fc40000000f00 */
[----:B--2-4-:R-:W-:Y:S05]  /*20480*/  CALL.REL.NOINC `($__internal_40_$__cuda_sm70_shflsync_up_p) ;  /* 0x0000b4e000007944 */ /* 0x014fea0003c00000 */
        /* <DEDUP_REMOVED lines=25> */
.L_x_2006:
[----:B------:R-:W-:Y:S02]  /*20620*/  MOV R3, 0x1 ;  /* 0x0000000100037802 */ /* 0x000fe40000000f00 */
[----:B------:R-:W-:Y:S02]  /*20630*/  MOV R2, 0x20650 ;  /* 0x0002065000027802 */ /* 0x000fe40000000f00 */
[----:B------:R-:W-:Y:S05]  /*20640*/  CALL.REL.NOINC `($__internal_40_$__cuda_sm70_shflsync_up_p) ;  /* 0x0000b32000007944 */ /* 0x000fea0003c00000 */
[----:B------:R-:W-:Y:S01]  /*20650*/  MOV R2, R4 ;  /* 0x0000000400027202 */ /* 0x000fe20000000f00 */
[----:B------:R-:W-:Y:S05]  /*20660*/  BRA `(.L_x_2051) ;  /* 0xffffdde000007947 */ /* 0x000fea000383ffff */
.L_x_2007:
        /* <DEDUP_REMOVED lines=28> */
.L_x_2009:
[----:B------:R-:W-:Y:S02]  /*20830*/  SEL R0, RZ, 0x1, P0 ;  /* 0x00000001ff007807 */ /* 0x000fe40000000000 */
[----:B------:R-:W-:Y:S02]  /*20840*/  MOV R2, 0x20860 ;  /* 0x0002086000027802 */ /* 0x000fe40000000f00 */
[----:B-1----:R-:W-:Y:S05]  /*20850*/  CALL.REL.NOINC `($__internal_41_$__cuda_sm70_votesync_ballot) ;  /* 0x0000b17000007944 */ /* 0x002fea0003c00000 */
[----:B------:R-:W-:Y:S01]  /*20860*/  MOV R5, R0 ;  /* 0x0000000000057202 */ /* 0x000fe20000000f00 */
[----:B------:R-:W-:Y:S05]  /*20870*/  BRA `(.L_x_2053) ;  /* 0xffffdd6000007947 */ /* 0x000fea000383ffff */
.L_x_2010:
[----:B------:R-:W-:Y:S01]  /*20880*/  IMAD.MOV.U32 R12, RZ, RZ, R7 ;  /* 0x000000ffff0c7224 */ /* 0x000fe200078e0007 */
[----:B------:R-:W-:Y:S01]  /*20890*/  MOV R3, 0x1f ;  /* 0x0000001f00037802 */ /* 0x000fe20000000f00 */
[----:B------:R-:W-:Y:S01]  /*208a0*/  IMAD.MOV.U32 R10, RZ, RZ, R0 ;  /* 0x000000ffff0a7224 */ /* 0x000fe200078e0000 */
[----:B------:R-:W-:Y:S02]  /*208b0*/  MOV R172, 0xffffffff ;  /* 0xffffffff00ac7802 */ /* 0x000fe40000000f00 */
[----:B------:R-:W-:Y:S02]  /*208c0*/  MOV R2, 0x208e0 ;  /* 0x000208e000027802 */ /* 0x000fe40000000f00 */
[----:B-1----:R-:W-:Y:S05]  /*208d0*/  CALL.REL.NOINC `($__internal_39_$__cuda_sm70_shflsync_idx_p) ;  /* 0x0000b05000007944 */ /* 0x002fea0003c00000 */
[----:B------:R-:W-:Y:S01]  /*208e0*/  IMAD.MOV.U32 R9, RZ, RZ, R13 ;  /* 0x000000ffff097224 */ /* 0x000fe200078e000d */
[----:B------:R-:W-:Y:S01]  /*208f0*/  MOV R12, R8 ;  /* 0x00000008000c7202 */ /* 0x000fe20000000f00 */
[----:B------:R-:W-:Y:S01]  /*20900*/  IMAD.MOV.U32 R10, RZ, RZ, R0 ;  /* 0x000000ffff0a7224 */ /* 0x000fe200078e0000 */
[----:B------:R-:W-:Y:S01]  /*20910*/  MOV R3, 0x1f ;  /* 0x0000001f00037802 */ /* 0x000fe20000000f00 */
[----:B------:R-:W-:Y:S01]  /*20920*/  IMAD.MOV.U32 R172, RZ, RZ, -0x1 ;  /* 0xffffffffffac7424 */ /* 0x000fe200078e00ff */
[----:B------:R-:W-:-:S02]  /*20930*/  MOV R2, 0x20950 ;  /* 0x0002095000027802 */ /* 0x000fc40000000f00 */
[----:B------:R-:W-:Y:S05]  /*20940*/  CALL.REL.NOINC `($__internal_39_$__cuda_sm70_shflsync_idx_p) ;  /* 0x0000afe000007944 */ /* 0x000fea0003c00000 */
[----:B------:R-:W-:Y:S01]  /*20950*/  MOV R8, R13 ;  /* 0x0000000d00087202 */ /* 0x000fe20000000f00 */
[----:B------:R-:W-:Y:S05]  /*20960*/  BRA `(.L_x_2054) ;  /* 0xffffdcc000007947 */ /* 0x000fea000383ffff */
.L_x_2013:
[----:B------:R-:W-:Y:S01]  /*20970*/  IMAD.MOV.U32 R12, RZ, RZ, R4 ;  /* 0x000000ffff0c7224 */ /* 0x000fe200078e0004 */
[----:B------:R-:W-:Y:S01]  /*20980*/  MOV R3, 0x1f ;  /* 0x0000001f00037802 */ /* 0x000fe20000000f00 */
[----:B------:R-:W-:Y:S01]  /*20990*/  IMAD.MOV.U32 R10, RZ, RZ, R0 ;  /* 0x000000ffff0a7224 */ /* 0x000fe200078e0000 */
[----:B------:R-:W-:-:S02]  /*209a0*/  MOV R172, 0xffffffff ;  /* 0xffffffff00ac7802 */ /* 0x000fc40000000f00 */
[----:B------:R-:W-:Y:S02]  /*209b0*/  MOV R2, 0x209d0 ;  /* 0x000209d000027802 */ /* 0x000fe40000000f00 */
[----:B-1-34-:R-:W-:Y:S05]  /*209c0*/  CALL.REL.NOINC `($__internal_39_$__cuda_sm70_shflsync_idx_p) ;  /* 0x0000af6000007944 */ /* 0x01afea0003c00000 */
[----:B------:R-:W-:Y:S01]  /*209d0*/  MOV R16, R13 ;  /* 0x0000000d00107202 */ /* 0x000fe20000000f00 */
[----:B------:R-:W-:Y:S05]  /*209e0*/  BRA `(.L_x_2012) ;  /* 0xffffdca000007947 */ /* 0x000fea000383ffff */
        .type           $_ZN7cutlass13device_kernelIN5flash19enable_sm80_to_sm89INS1_16FlashAttnFwdSm80INS1_25CollectiveMainloopFwdSm80ILi8ELi1ELb0EN4cute5tupleIJNS5_1CILi128EEENS7_ILi48EEENS7_ILi256EEEEEELi256ENS_10bfloat16_tEfNS_4arch4Sm80ELb0ELb1ELb1ELb1ELb0ELb1ELb1ELb1EEENS1_21CollectiveEpilogueFwdINS6_IJS8_SA_S9_EEENS6_IJNS7_ILi1EEESI_SI_EEESC_SE_Li256ELb1ELb1ELb1ELb0EEENS1_36VarlenDynamicPersistentTileSchedulerILi128ELi48ELi256ELi256ELb1ELb1ELb0ELb1ELb0ELb1EEEEEEEEEvNT_6ParamsE$_ZZN5flash25CollectiveMainloopFwdSm80ILi8ELi1ELb0EN4cute5tupleIJNS1_1CILi128EEENS3_ILi48EEENS3_ILi256EEEEEELi256EN7cutlass10bfloat16_tEfNS8_4arch4Sm80ELb0ELb1ELb1ELb1ELb0ELb1ELb1ELb1EE3mmaINS_16FlashAttnFwdSm80ISC_NS_21CollectiveEpilogueFwdINS2_IJS4_S6_S5_EEENS2_IJNS3_ILi1EEESH_SH_EEES9_SB_Li256ELb1ELb1ELb1ELb0EEENS_36VarlenDynamicPersistentTileSchedulerILi128ELi48ELi256ELi256ELb1ELb1ELb0ELb1ELb0ELb1EEEE13SharedStorageENS1_6TensorINS1_11ArrayEngineIfLm128EEENS1_6LayoutINS2_IJNS2_IJNS3_ILi2EEESS_EEESH_NS3_ILi32EEEEEENS2_IJNS2_IJSH_SS_EEENS3_ILi0EEENS3_ILi4EEEEEEEEEENS_7SoftmaxILi2ELi0EEEEEbRKNSC_6ParamsERT0_RT1_iRKNS_16SeqlenInfoQKNewKILb1ELb1EEENS2_IJiiiiEEERT_ENKUlvE_clEv,@function
        .size           $_ZN7cutlass13device_kernelIN5flash19enable_sm80_to_sm89INS1_16FlashAttnFwdSm80INS1_25CollectiveMainloopFwdSm80ILi8ELi1ELb0EN4cute5tupleIJNS5_1CILi128EEENS7_ILi48EEENS7_ILi256EEEEEELi256ENS_10bfloat16_tEfNS_4arch4Sm80ELb0ELb1ELb1ELb1ELb0ELb1ELb1ELb1EEENS1_21CollectiveEpilogueFwdINS6_IJS8_SA_S9_EEENS6_IJNS7_ILi1EEESI_SI_EEESC_SE_Li256ELb1ELb1ELb1ELb0EEENS1_36VarlenDynamicPersistentTileSchedulerILi128ELi48ELi256ELi256ELb1ELb1ELb0ELb1ELb0ELb1EEEEEEEEEvNT_6ParamsE$_ZZN5flash25CollectiveMainloopFwdSm80ILi8ELi1ELb0EN4cute5tupleIJNS1_1CILi128EEENS3_ILi48EEENS3_ILi256EEEEEELi256EN7cutlass10bfloat16_tEfNS8_4arch4Sm80ELb0ELb1ELb1ELb1ELb0ELb1ELb1ELb1EE3mmaINS_16FlashAttnFwdSm80ISC_NS_21CollectiveEpilogueFwdINS2_IJS4_S6_S5_EEENS2_IJNS3_ILi1EEESH_SH_EEES9_SB_Li256ELb1ELb1ELb1ELb0EEENS_36VarlenDynamicPersistentTileSchedulerILi128ELi48ELi256ELi256ELb1ELb1ELb0ELb1ELb0ELb1EEEE13SharedStorageENS1_6TensorINS1_11ArrayEngineIfLm128EEENS1_6LayoutINS2_IJNS2_IJNS3_ILi2EEESS_EEESH_NS3_ILi32EEEEEENS2_IJNS2_IJSH_SS_EEENS3_ILi0EEENS3_ILi4EEEEEEEEEENS_7SoftmaxILi2ELi0EEEEEbRKNSC_6ParamsERT0_RT1_iRKNS_16SeqlenInfoQKNewKILb1ELb1EEENS2_IJiiiiEEERT_ENKUlvE_clEv,($__internal_38_$__cuda_sm70_shflsync_bfly_p - $_ZN7cutlass13device_kernelIN5flash19enable_sm80_to_sm89INS1_16FlashAttnFwdSm80INS1_25CollectiveMainloopFwdSm80ILi8ELi1ELb0EN4cute5tupleIJNS5_1CILi128EEENS7_ILi48EEENS7_ILi256EEEEEELi256ENS_10bfloat16_tEfNS_4arch4Sm80ELb0ELb1ELb1ELb1ELb0ELb1ELb1ELb1EEENS1_21CollectiveEpilogueFwdINS6_IJS8_SA_S9_EEENS6_IJNS7_ILi1EEESI_SI_EEESC_SE_Li256ELb1ELb1ELb1ELb0EEENS1_36VarlenDynamicPersistentTileSchedulerILi128ELi48ELi256ELi256ELb1ELb1ELb0ELb1ELb0ELb1EEEEEEEEEvNT_6ParamsE$_ZZN5flash25CollectiveMainloopFwdSm80ILi8ELi1ELb0EN4cute5tupleIJNS1_1CILi128EEENS3_ILi48EEENS3_ILi256EEEEEELi256EN7cutlass10bfloat16_tEfNS8_4arch4Sm80ELb0ELb1ELb1ELb1ELb0ELb1ELb1ELb1EE3mmaINS_16FlashAttnFwdSm80ISC_NS_21CollectiveEpilogueFwdINS2_IJS4_S6_S5_EEENS2_IJNS3_ILi1EEESH_SH_EEES9_SB_Li256ELb1ELb1ELb1ELb0EEENS_36VarlenDynamicPersistentTileSchedulerILi128ELi48ELi256ELi256ELb1ELb1ELb0ELb1ELb0ELb1EEEE13SharedStorageENS1_6TensorINS1_11ArrayEngineIfLm128EEENS1_6LayoutINS2_IJNS2_IJNS3_ILi2EEESS_EEESH_NS3_ILi32EEEEEENS2_IJNS2_IJSH_SS_EEENS3_ILi0EEENS3_ILi4EEEEEEEEEENS_7SoftmaxILi2ELi0EEEEEbRKNSC_6ParamsERT0_RT1_iRKNS_16SeqlenInfoQKNewKILb1ELb1EEENS2_IJiiiiEEERT_ENKUlvE_clEv)
$_ZN7cutlass13device_kernelIN5flash19enable_sm80_to_sm89INS1_16FlashAttnFwdSm80INS1_25CollectiveMainloopFwdSm80ILi8ELi1ELb0EN4cute5tupleIJNS5_1CILi128EEENS7_ILi48EEENS7_ILi256EEEEEELi256ENS_10bfloat16_tEfNS_4arch4Sm80ELb0ELb1ELb1ELb1ELb0ELb1ELb1ELb1EEENS1_21CollectiveEpilogueFwdINS6_IJS8_SA_S9_EEENS6_IJNS7_ILi1EEESI_SI_EEESC_SE_Li256ELb1ELb1ELb1ELb0EEENS1_36VarlenDynamicPersistentTileSchedulerILi128ELi48ELi256ELi256ELb1ELb1ELb0ELb1ELb0ELb1EEEEEEEEEvNT_6ParamsE$_ZZN5flash25CollectiveMainloopFwdSm80ILi8ELi1ELb0EN4cute5tupleIJNS1_1CILi128EEENS3_ILi48EEENS3_ILi256EEEEEELi256EN7cutlass10bfloat16_tEfNS8_4arch4Sm80ELb0ELb1ELb1ELb1ELb0ELb1ELb1ELb1EE3mmaINS_16FlashAttnFwdSm80ISC_NS_21CollectiveEpilogueFwdINS2_IJS4_S6_S5_EEENS2_IJNS3_ILi1EEESH_SH_EEES9_SB_Li256ELb1ELb1ELb1ELb0EEENS_36VarlenDynamicPersistentTileSchedulerILi128ELi48ELi256ELi256ELb1ELb1ELb0ELb1ELb0ELb1EEEE13SharedStorageENS1_6TensorINS1_11ArrayEngineIfLm128EEENS1_6LayoutINS2_IJNS2_IJNS3_ILi2EEESS_EEESH_NS3_ILi32EEEEEENS2_IJNS2_IJSH_SS_EEENS3_ILi0EEENS3_ILi4EEEEEEEEEENS_7SoftmaxILi2ELi0EEEEEbRKNSC_6ParamsERT0_RT1_iRKNS_16SeqlenInfoQKNewKILb1ELb1EEENS2_IJiiiiEEERT_ENKUlvE_clEv:
[----:B------:R-:W-:-:S05]  /*209f0*/  IADD3 R16, R81, -c[0x0][0x20], RZ ;  /* 0x8000080051107a10 */ /* 0x000fca0007ffe0ff */
[----:B------:R-:W2:Y:S01]  /*20a00*/  LDL.64 R12, [R16] ;  /* 0x00000000100c7983 */ /* 0x000ea20000100a00 */
[----:B------:R-:W-:-:S03]  /*20a10*/  ULDC.64 UR4, c[0x0][0x118] ;  /* 0x0000460000047ab9 */ /* 0x000fc60000000a00 */
[----:B--2---:R-:W2:Y:S02]  /*20a20*/  LD.E R0, [R12.64+0x11c] ;  /* 0x00011c040c007980 */ /* 0x004ea4000c101900 */
[----:B--2---:R-:W-:-:S13]  /*20a30*/  ISETP.GT.AND P0, PT, R0, RZ, PT ;  /* 0x000000ff0000720c */ /* 0x004fda0003f04270 */
[----:B------:R-:W-:Y:S05]  /*20a40*/  @P0 BRA `(.L_x_2055) ;  /* 0x0000004000000947 */ /* 0x000fea0003800000 */
[----:B------:R-:W-:Y:S01]  /*20a50*/  MOV R2, R131 ;  /* 0x0000008300027202 */ /* 0x000fe20000000f00 */
[----:B------:R-:W-:-:S04]  /*20a60*/  DEPBAR.LE SB0, 0x1 ;  /* 0x000080400000791a */ /* 0x000fc80000000000 */
[----:B------:R-:W-:-:S04]  /*20a70*/  MOV R3, 0x0 ;  /* 0x0000000000037802 */ /* 0x000fc80000000f00 */
[----:B------:R-:W-:Y:S05]  /*20a80*/  RET.REL.NODEC R2 `(_ZN7cutlass13device_kernelIN5flash19enable_sm80_to_sm89INS1_16FlashAttnFwdSm80INS1_25CollectiveMainloopFwdSm80ILi8ELi1ELb0EN4cute5tupleIJNS5_1CILi128EEENS7_ILi48EEENS7_ILi256EEEEEELi256ENS_10bfloat16_tEfNS_4arch4Sm80ELb0ELb1ELb1ELb1ELb0ELb1ELb1ELb1EEENS1_21CollectiveEpilogueFwdINS6_IJS8_SA_S9_EEENS6_IJNS7_ILi1EEESI_SI_EEESC_SE_Li256ELb1ELb1ELb1ELb0EEENS1_36VarlenDynamicPersistentTileSchedulerILi128ELi48ELi256ELi256ELb1ELb1ELb0ELb1ELb0ELb1EEEEEEEEEvNT_6ParamsE) ;  /* 0xfffdf57002007950 */ /* 0x000fea0003c3ffff */
.L_x_2055:
[----:B------:R1:W2:Y:S04]  /*20a90*/  LDL.64 R8, [R16+0x8] ;  /* 0x0000080010087983 */ /* 0x0002a80000100a00 */
[----:B------:R1:W3:Y:S04]  /*20aa0*/  LDL.64 R2, [R16+0x20] ;  /* 0x0000200010027983 */ /* 0x0002e80000100a00 */
[----:B------:R1:W4:Y:S04]  /*20ab0*/  LDL.64 R14, [R16+0x18] ;  /* 0x00001800100e7983 */ /* 0x0003280000100a00 */
[----:B------:R-:W4:Y:S04]  /*20ac0*/  LD.E.U8 R18, [R12.64+0x138] ;  /* 0x000138040c127980 */ /* 0x000f28000c101100 */
[----:B------:R2:W5:Y:S04]  /*20ad0*/  LD.E R20, [R12.64+0x164] ;  /* 0x000164040c147980 */ /* 0x000568000c101900 */
[----:B-1----:R-:W4:Y:S04]  /*20ae0*/  LDL.64 R16, [R16+0x10] ;  /* 0x0000100010107983 */ /* 0x002f280000100a00 */
[----:B--2---:R1:W2:Y:S04]  /*20af0*/  LD.E R32, [R8.64] ;  /* 0x0000000408207980 */ /* 0x0042a8000c101900 */
[----:B---3--:R3:W2:Y:S04]  /*20b00*/  LD.E R68, [R2.64] ;  /* 0x0000000402447980 */ /* 0x0086a8000c101900 */
[----:B----4-:R4:W2:Y:S04]  /*20b10*/  LD.E R7, [R14.64+0x20] ;  /* 0x000020040e077980 */ /* 0x0108a8000c101900 */
[----:B-1----:R1:W5:Y:S04]  /*20b20*/  LD.E.64 R8, [R12.64+0x120] ;  /* 0x000120040c087980 */ /* 0x002368000c101b00 */
[----:B---3--:R1:W5:Y:S04]  /*20b30*/  LD.E.64 R2, [R12.64+0x130] ;  /* 0x000130040c027980 */ /* 0x008368000c101b00 */
[----:B------:R3:W5:Y:S04]  /*20b40*/  LD.E R23, [R16.64] ;  /* 0x0000000410177980 */ /* 0x000768000c101900 */
[----:B----4-:R1:W5:Y:S04]  /*20b50*/  LD.E.64 R14, [R12.64+0x110] ;  /* 0x000110040c0e7980 */ /* 0x010368000c101b00 */
[----:B---3--:R1:W5:Y:S01]  /*20b60*/  LD.E.64 R16, [R12.64+0x128] ;  /* 0x000128040c107980 */ /* 0x008362000c101b00 */
[----:B------:R-:W-:-:S02]  /*20b70*/  ISETP.NE.AND P0, PT, R18, RZ, PT ;  /* 0x000000ff1200720c */ /* 0x000fc40003f05270 */
[----:B--2---:R-:W-:-:S04]  /*20b80*/  SHF.R.S32.HI R4, RZ, 0x1f, R32 ;  /* 0x0000001fff047819 */ /* 0x004fc80000011420 */
[----:B------:R-:W-:-:S04]  /*20b90*/  LEA.HI R4, R4, R32, RZ, 0x3 ;  /* 0x0000002004047211 */ /* 0x000fc800078f18ff */
[----:B------:R-:W-:Y:S02]  /*20ba0*/  LOP3.LUT R10, R4, 0xfffffff8, RZ, 0xc0, !PT ;  /* 0xfffffff8040a7812 */ /* 0x000fe400078ec0ff */
[----:B------:R-:W-:-:S03]  /*20bb0*/  SHF.R.S32.HI R80, RZ, 0x3, R4 ;  /* 0x00000003ff507819 */ /* 0x000fc60000011404 */
[----:B------:R-:W-:Y:S02]  /*20bc0*/  IMAD.IADD R56, R32, 0x1, -R10 ;  /* 0x0000000120387824 */ /* 0x000fe400078e0a0a */
[----:B------:R-:W-:Y:S01]  /*20bd0*/  IMAD R69, R68, 0x80, R80 ;  /* 0x0000008044457824 */ /* 0x000fe200078e0250 */
[----:B------:R-:W-:Y:S01]  /*20be0*/  SHF.R.S32.HI R22, RZ, 0x1f, R7 ;  /* 0x0000001fff167819 */ /* 0x000fe20000011407 */
[C---:B------:R-:W-:Y:S02]  /*20bf0*/  IMAD.SHL.U32 R57, R56.reuse, 0x8, RZ ;  /* 0x0000000838397824 */ /* 0x040fe400078e00ff */
[----:B------:R-:W-:Y:S01]  /*20c00*/  IMAD R4, R56, 0x20, R69 ;  /* 0x0000002038047824 */ /* 0x000fe200078e0245 */
[----:B------:R-:W-:Y:S05]  /*20c10*/  @!P0 BRA `(.L_x_2056) ;  /* 0x00004cd000008947 */ /* 0x000fea0003800000 */
[----:B-1---5:R-:W-:-:S13]  /*20c20*/  ISETP.NE.AND P0, PT, R20, 0x1, PT ;  /* 0x000000011400780c */ /* 0x022fda0003f05270 */
[----:B------:R1:W2:Y:S04]  /*20c30*/  @P0 LD.E R10, [R12.64+0x168] ;  /* 0x000168040c0a0980 */ /* 0x0002a8000c101900 */
[----:B-1----:R-:W3:Y:S01]  /*20c40*/  @P0 LD.E R12, [R12.64+0x16c] ;  /* 0x00016c040c0c0980 */ /* 0x002ee2000c101900 */
[----:B--2---:R-:W-:-:S05]  /*20c50*/  @P0 IMAD.HI.U32 R10, R4, R10, RZ ;  /* 0x0000000a040a0227 */ /* 0x004fca00078e00ff */
[----:B---3--:R-:W-:-:S04]  /*20c60*/  @P0 SHF.R.U32.HI R4, RZ, R12, R10 ;  /* 0x0000000cff040219 */ /* 0x008fc8000001160a */
[----:B------:R-:W-:Y:S01]  /*20c70*/  SHF.R.S32.HI R10, RZ, 0x1f, R4 ;  /* 0x0000001fff0a7819 */ /* 0x000fe20000011404 */
[-C--:B------:R-:W-:Y:S02]  /*20c80*/  IMAD R19, R9, R4.reuse, RZ ;  /* 0x0000000409137224 */ /* 0x080fe400078e02ff */
[-C--:B------:R-:W-:Y:S02]  /*20c90*/  IMAD R18, R3, R4.reuse, RZ ;  /* 0x0000000403127224 */ /* 0x080fe400078e02ff */
[----:B------:R-:W-:-:S04]  /*20ca0*/  IMAD.WIDE.U32 R12, R8, R4, RZ ;  /* 0x00000004080c7225 */ /* 0x000fc800078e00ff */
[-C--:B------:R-:W-:Y:S02]  /*20cb0*/  IMAD R21, R8, R10.reuse, R19 ;  /* 0x0000000a08157224 */ /* 0x080fe400078e0213 */
[C---:B------:R-:W-:Y:S02]  /*20cc0*/  IMAD R10, R2.reuse, R10, R18 ;  /* 0x0000000a020a7224 */ /* 0x040fe400078e0212 */
[----:B------:R-:W-:Y:S01]  /*20cd0*/  IMAD.WIDE.U32 R18, R2, R4, RZ ;  /* 0x0000000402127225 */ /* 0x000fe200078e00ff */
[----:B------:R-:W-:-:S03]  /*20ce0*/  IADD3 R13, R13, R21, RZ ;  /* 0x000000150d0d7210 */ /* 0x000fc60007ffe0ff */
[----:B------:R-:W-:Y:S01]  /*20cf0*/  IMAD R4, R9, R7, RZ ;  /* 0x0000000709047224 */ /* 0x000fe200078e02ff */
[----:B------:R-:W-:Y:S01]  /*20d00*/  IADD3 R9, R19, R10, RZ ;  /* 0x0000000a13097210 */ /* 0x000fe20007ffe0ff */
[----:B------:R-:W-:-:S04]  /*20d10*/  IMAD.WIDE.U32 R12, R7, R8, R12 ;  /* 0x00000008070c7225 */ /* 0x000fc800078e000c */
[----:B------:R-:W-:Y:S01]  /*20d20*/  IMAD R4, R8, R22, R4 ;  /* 0x0000001608047224 */ /* 0x000fe200078e0204 */
[----:B------:R-:W-:Y:S01]  /*20d30*/  MOV R8, R18 ;  /* 0x0000001200087202 */ /* 0x000fe20000000f00 */
[----:B------:R-:W-:Y:S01]  /*20d40*/  IMAD R3, R3, R7, RZ ;  /* 0x0000000703037224 */ /* 0x000fe200078e02ff */
[----:B------:R-:W-:-:S03]  /*20d50*/  LEA R33, P1, R12, R14, 0x1 ;  /* 0x0000000e0c217211 */ /* 0x000fc600078208ff */
[----:B------:R-:W-:-:S04]  /*20d60*/  IMAD.WIDE.U32 R8, R7, R2, R8 ;  /* 0x0000000207087225 */ /* 0x000fc800078e0008 */
[----:B------:R-:W-:Y:S01]  /*20d70*/  IMAD R2, R2, R22, R3 ;  /* 0x0000001602027224 */ /* 0x000fe200078e0203 */
[----:B------:R-:W-:Y:S02]  /*20d80*/  IADD3 R3, R13, R4, RZ ;  /* 0x000000040d037210 */ /* 0x000fe40007ffe0ff */
[----:B------:R-:W-:Y:S02]  /*20d90*/  LEA R34, P0, R8, R16, 0x1 ;  /* 0x0000001008227211 */ /* 0x000fe400078008ff */
[----:B------:R-:W-:Y:S02]  /*20da0*/  IADD3 R2, R9, R2, RZ ;  /* 0x0000000209027210 */ /* 0x000fe40007ffe0ff */
[----:B------:R-:W-:Y:S02]  /*20db0*/  LEA.HI.X R31, R12, R15, R3, 0x1, P1 ;  /* 0x0000000f0c1f7211 */ /* 0x000fe400008f0c03 */
[----:B------:R-:W-:Y:S02]  /*20dc0*/  SHF.L.U32 R4, R56, 0x2, RZ ;  /* 0x0000000238047819 */ /* 0x000fe400000006ff */
[----:B------:R-:W-:Y:S01]  /*20dd0*/  LEA.HI.X R30, R8, R17, R2, 0x1, P0 ;  /* 0x00000011081e7211 */ /* 0x000fe200000f0c02 */
[----:B------:R-:W-:Y:S05]  /*20de0*/  BRA.DIV ~URZ, `(.L_x_2057) ;  /* 0x00009bb27f007947 */ /* 0x000fea000b800000 */
[----:B------:R1:W2:Y:S02]  /*20df0*/  SHFL.IDX PT, R7, R31, RZ, 0x181f ;  /* 0x00181fff1f077589 */ /* 0x0002a400000e0000 */
.L_x_2131:
[----:B------:R-:W-:Y:S05]  /*20e00*/  BRA.DIV ~URZ, `(.L_x_2058) ;  /* 0x00009c127f007947 */ /* 0x000fea000b800000 */
[----:B------:R3:W4:Y:S01]  /*20e10*/  SHFL.IDX PT, R8, R33, RZ, 0x181f ;  /* 0x00181fff21087589 */ /* 0x00072200000e0000 */
[----:B--2---:R-:W-:-:S03]  /*20e20*/  MOV R9, R7 ;  /* 0x0000000700097202 */ /* 0x004fc60000000f00 */
[----:B------:R3:W2:Y:S04]  /*20e30*/  SHFL.IDX PT, R14, R30, RZ, 0x181f ;  /* 0x00181fff1e0e7589 */ /* 0x0006a800000e0000 */
[----:B------:R3:W1:Y:S02]  /*20e40*/  SHFL.IDX PT, R2, R34, RZ, 0x181f ;  /* 0x00181fff22027589 */ /* 0x00066400000e0000 */
.L_x_2132:
[----:B------:R-:W-:Y:S01]  /*20e50*/  IMAD R35, R23, R20, RZ ;  /* 0x0000001417237224 */ /* 0x000fe200078e02ff */
[----:B------:R-:W-:Y:S01]  /*20e60*/  BSSY B0, `(.L_x_2059) ;  /* 0x0000035000007945 */ /* 0x000fe20003800000 */
[----:B------:R-:W-:Y:S01]  /*20e70*/  CS2R R58, SRZ ;  /* 0x00000000003a7805 */ /* 0x000fe2000001ff00 */
[----:B------:R-:W-:Y:S01]  /*20e80*/  CS2R R36, SRZ ;  /* 0x0000000000247805 */ /* 0x000fe2000001ff00 */
[----:B------:R-:W-:Y:S01]  /*20e90*/  CS2R R26, SRZ ;  /* 0x00000000001a7805 */ /* 0x000fe2000001ff00 */
[----:B------:R-:W-:Y:S01]  /*20ea0*/  ISETP.GE.AND P0, PT, R69, R35, PT ;  /* 0x000000234500720c */ /* 0x000fe20003f06270 */
[----:B------:R-:W-:Y:S01]  /*20eb0*/  CS2R R22, SRZ ;  /* 0x0000000000167805 */ /* 0x000fe2000001ff00 */
[----:B------:R-:W-:Y:S01]  /*20ec0*/  CS2R R20, SRZ ;  /* 0x0000000000147805 */ /* 0x000fe2000001ff00 */
[----:B------:R-:W-:Y:S01]  /*20ed0*/  CS2R R38, SRZ ;  /* 0x0000000000267805 */ /* 0x000fe2000001ff00 */
[----:B------:R-:W-:Y:S01]  /*20ee0*/  CS2R R28, SRZ ;  /* 0x00000000001c7805 */ /* 0x000fe2000001ff00 */
[----:B------:R-:W-:Y:S01]  /*20ef0*/  CS2R R24, SRZ ;  /* 0x0000000000187805 */ /* 0x000fe2000001ff00 */
[----:B------:R-:W-:Y:S01]  /*20f00*/  CS2R R18, SRZ ;  /* 0x0000000000127805 */ /* 0x000fe2000001ff00 */
[----:B--2---:R-:W-:-:S06]  /*20f10*/  MOV R3, R14 ;  /* 0x0000000e00037202 */ /* 0x004fcc0000000f00 */
[----:B------:R-:W-:Y:S05]  /*20f20*/  @P0 BRA `(.L_x_2060) ;  /* 0x0000028000000947 */ /* 0x000fea0003800000 */
[C---:B------:R-:W-:Y:S01]  /*20f30*/  IADD3 R10, R4.reuse, 0x20, RZ ;  /* 0x00000020040a7810 */ /* 0x040fe20007ffe0ff */
[----:B------:R-:W-:Y:S01]  /*20f40*/  CS2R R20, SRZ ;  /* 0x0000000000147805 */ /* 0x000fe2000001ff00 */
[-C--:B------:R-:W-:Y:S01]  /*20f50*/  ISETP.GE.AND P1, PT, R4, R0.reuse, PT ;  /* 0x000000000400720c */ /* 0x080fe20003f26270 */
[----:B------:R-:W-:Y:S01]  /*20f60*/  CS2R R18, SRZ ;  /* 0x0000000000127805 */ /* 0x000fe2000001ff00 */
[----:B------:R-:W-:Y:S01]  /*20f70*/  ISETP.GE.AND P0, PT, R10, R0, PT ;  /* 0x000000000a00720c */ /* 0x000fe20003f06270 */
[----:B------:R-:W-:Y:S01]  /*20f80*/  CS2R R22, SRZ ;  /* 0x0000000000167805 */ /* 0x000fe2000001ff00 */
[----:B------:R-:W-:-:S09]  /*20f90*/  CS2R R24, SRZ ;  /* 0x0000000000187805 */ /* 0x000fd2000001ff00 */
[C---:B----4-:R-:W-:Y:S02]  /*20fa0*/  @!P1 IMAD.WIDE R12, R4.reuse, 0x2, R8 ;  /* 0x00000002040c9825 */ /* 0x050fe400078e0208 */
[----:B------:R-:W-:Y:S02]  /*20fb0*/  @!P0 SHF.R.S32.HI R7, RZ, 0x1f, R10 ;  /* 0x0000001fff078819 */ /* 0x000fe4000001140a */
[----:B-1----:R-:W-:Y:S01]  /*20fc0*/  @!P1 IMAD.WIDE R16, R4, 0x2, R2 ;  /* 0x0000000204109825 */ /* 0x002fe200078e0202 */
[----:B------:R1:W5:Y:S01]  /*20fd0*/  @!P1 LD.E.64 R20, [R12.64] ;  /* 0x000000040c149980 */ /* 0x000362000c101b00 */
[----:B------:R-:W-:-:S03]  /*20fe0*/  @!P0 LEA.HI R7, R7, R10, RZ, 0x2 ;  /* 0x0000000a07078211 */ /* 0x000fc600078f10ff */
[----:B------:R2:W5:Y:S01]  /*20ff0*/  @!P1 LD.E.64 R18, [R16.64] ;  /* 0x0000000410129980 */ /* 0x000562000c101b00 */
[----:B------:R-:W-:-:S05]  /*21000*/  @!P0 LOP3.LUT R7, R7, 0xfffffffc, RZ, 0xc0, !PT ;  /* 0xfffffffc07078812 */ /* 0x000fca00078ec0ff */
[----:B------:R-:W-:-:S05]  /*21010*/  @!P0 IMAD.WIDE R14, R7, 0x2, R8 ;  /* 0x00000002070e8825 */ /* 0x000fca00078e0208 */
[----:B------:R4:W5:Y:S01]  /*21020*/  @!P0 LD.E.64 R22, [R14.64] ;  /* 0x000000040e168980 */ /* 0x000962000c101b00 */
[----:B-1----:R-:W-:Y:S01]  /*21030*/  @!P0 IMAD.WIDE R12, R7, 0x2, R2 ;  /* 0x00000002070c8825 */ /* 0x002fe200078e0202 */
[----:B--2---:R-:W-:-:S04]  /*21040*/  IADD3 R16, R4, 0x40, RZ ;  /* 0x0000004004107810 */ /* 0x004fc80007ffe0ff */
[----:B------:R1:W5:Y:S01]  /*21050*/  @!P0 LD.E.64 R24, [R12.64] ;  /* 0x000000040c188980 */ /* 0x000362000c101b00 */
[----:B------:R-:W-:Y:S02]  /*21060*/  IADD3 R17, R4, 0x60, RZ ;  /* 0x0000006004117810 */ /* 0x000fe40007ffe0ff */
[-C--:B------:R-:W-:Y:S02]  /*21070*/  ISETP.GE.AND P1, PT, R16, R0.reuse, PT ;  /* 0x000000001000720c */ /* 0x080fe40003f26270 */
[----:B------:R-:W-:-:S11]  /*21080*/  ISETP.GE.AND P0, PT, R17, R0, PT ;  /* 0x000000001100720c */ /* 0x000fd60003f06270 */
[----:B------:R-:W-:Y:S02]  /*21090*/  @!P1 SHF.R.S32.HI R10, RZ, 0x1f, R16 ;  /* 0x0000001fff0a9819 */ /* 0x000fe40000011410 */
[----:B------:R-:W-:Y:S02]  /*210a0*/  @!P0 SHF.R.S32.HI R7, RZ, 0x1f, R17 ;  /* 0x0000001fff078819 */ /* 0x000fe40000011411 */
[----:B------:R-:W-:Y:S02]  /*210b0*/  @!P1 LEA.HI R10, R10, R16, RZ, 0x2 ;  /* 0x000000100a0a9211 */ /* 0x000fe400078f10ff */
[----:B------:R-:W-:Y:S02]  /*210c0*/  @!P0 LEA.HI R7, R7, R17, RZ, 0x2 ;  /* 0x0000001107078211 */ /* 0x000fe400078f10ff */
[----:B------:R-:W-:Y:S02]  /*210d0*/  @!P1 LOP3.LUT R10, R10, 0xfffffffc, RZ, 0xc0, !PT ;  /* 0xfffffffc0a0a9812 */ /* 0x000fe400078ec0ff */
[----:B------:R-:W-:Y:S01]  /*210e0*/  @!P0 LOP3.LUT R7, R7, 0xfffffffc, RZ, 0xc0, !PT ;  /* 0xfffffffc07078812 */ /* 0x000fe200078ec0ff */
[----:B------:R-:W-:Y:S01]  /*210f0*/  CS2R R26, SRZ ;  /* 0x00000000001a7805 */ /* 0x000fe2000001ff00 */
[----:B------:R-:W-:Y:S01]  /*21100*/  CS2R R36, SRZ ;  /* 0x0000000000247805 */ /* 0x000fe2000001ff00 */
[----:B----4-:R-:W-:Y:S01]  /*21110*/  @!P1 IMAD.WIDE R14, R10, 0x2, R8 ;  /* 0x000000020a0e9825 */ /* 0x010fe200078e0208 */
[----:B------:R-:W-:Y:S01]  /*21120*/  CS2R R28, SRZ ;  /* 0x00000000001c7805 */ /* 0x000fe2000001ff00 */
[----:B------:R-:W-:-:S02]  /*21130*/  CS2R R38, SRZ ;  /* 0x0000000000267805 */ /* 0x000fc4000001ff00 */
[C---:B-1----:R-:W-:Y:S01]  /*21140*/  @!P0 IMAD.WIDE R12, R7.reuse, 0x2, R8 ;  /* 0x00000002070c8825 */ /* 0x042fe200078e0208 */
[----:B------:R1:W5:Y:S03]  /*21150*/  @!P1 LD.E.64 R26, [R14.64] ;  /* 0x000000040e1a9980 */ /* 0x000366000c101b00 */
[--C-:B------:R-:W-:Y:S01]  /*21160*/  @!P1 IMAD.WIDE R8, R10, 0x2, R2.reuse ;  /* 0x000000020a089825 */ /* 0x100fe200078e0202 */
[----:B------:R1:W5:Y:S03]  /*21170*/  @!P0 LD.E.64 R36, [R12.64] ;  /* 0x000000040c248980 */ /* 0x000366000c101b00 */
[----:B------:R-:W-:Y:S01]  /*21180*/  @!P0 IMAD.WIDE R2, R7, 0x2, R2 ;  /* 0x0000000207028825 */ /* 0x000fe200078e0202 */
[----:B------:R1:W5:Y:S04]  /*21190*/  @!P1 LD.E.64 R28, [R8.64] ;  /* 0x00000004081c9980 */ /* 0x000368000c101b00 */
[----:B------:R1:W5:Y:S02]  /*211a0*/  @!P0 LD.E.64 R38, [R2.64] ;  /* 0x0000000402268980 */ /* 0x000364000c101b00 */
.L_x_2060:
[----:B------:R-:W-:Y:S05]  /*211b0*/  BSYNC B0 ;  /* 0x0000000000007941 */ /* 0x000fea0003800000 */
.L_x_2059:
[----:B-1--45:R-:W-:Y:S02]  /*211c0*/  IMAD.MOV.U32 R8, RZ, RZ, R36 ;  /* 0x000000ffff087224 */ /* 0x032fe400078e0024 */
[----:B------:R-:W-:-:S02]  /*211d0*/  IMAD.MOV.U32 R7, RZ, RZ, R37 ;  /* 0x000000ffff077224 */ /* 0x000fc400078e0025 */
        /* <DEDUP_REMOVED lines=15> */
[----:B------:R-:W-:-:S04]  /*212d0*/  MOV R7, R39 ;  /* 0x0000002700077202 */ /* 0x000fc80000000f00 */
[----:B------:R-:W-:Y:S01]  /*212e0*/  PRMT R98, R7, 0x5410, R8 ;  /* 0x0000541007627816 */ /* 0x000fe20000000008 */
[----:B------:R-:W-:Y:S01]  /*212f0*/  IMAD.MOV.U32 R8, RZ, RZ, R24 ;  /* 0x000000ffff087224 */ /* 0x000fe200078e0018 */
[----:B------:R-:W-:Y:S01]  /*21300*/  PRMT R94, R2, 0x5410, R3 ;  /* 0x00005410025e7816 */ /* 0x000fe20000000003 */
[----:B------:R-:W-:Y:S01]  /*21310*/  IMAD.MOV.U32 R3, RZ, RZ, R18 ;  /* 0x000000ffff037224 */ /* 0x000fe200078e0012 */
[----:B------:R-:W-:Y:S01]  /*21320*/  MOV R7, R25 ;  /* 0x0000001900077202 */ /* 0x000fe20000000f00 */
[----:B------:R-:W-:Y:S01]  /*21330*/  IMAD.MOV.U32 R2, RZ, RZ, R19 ;  /* 0x000000ffff027224 */ /* 0x000fe200078e0013 */
[----:B------:R-:W-:Y:S02]  /*21340*/  PRMT R93, R8, 0x7610, R93 ;  /* 0x00007610085d7816 */ /* 0x000fe4000000005d */
[----:B------:R-:W-:Y:S02]  /*21350*/  PRMT R92, R7, 0x7610, R92 ;  /* 0x00007610075c7816 */ /* 0x000fe4000000005c */
[----:B------:R-:W-:-:S02]  /*21360*/  PRMT R91, R3, 0x7610, R91 ;  /* 0x00007610035b7816 */ /* 0x000fc4000000005b */
[----:B------:R-:W-:Y:S01]  /*21370*/  PRMT R90, R2, 0x7610, R90 ;  /* 0x00007610025a7816 */ /* 0x000fe2000000005a */
[----:B------:R-:W-:Y:S05]  /*21380*/  BRA.DIV ~URZ, `(.L_x_2061) ;  /* 0x000098027f007947 */ /* 0x000fea000b800000 */
[----:B------:R1:W2:Y:S04]  /*21390*/  SHFL.IDX PT, R9, R31, 0x1, 0x181f ;  /* 0x00381f001f097f89 */ /* 0x0002a800000e0000 */
[----:B------:R1:W4:Y:S04]  /*213a0*/  SHFL.IDX PT, R8, R33, 0x1, 0x181f ;  /* 0x00381f0021087f89 */ /* 0x00032800000e0000 */
[----:B------:R1:W3:Y:S04]  /*213b0*/  SHFL.IDX PT, R7, R30, 0x1, 0x181f ;  /* 0x00381f001e077f89 */ /* 0x0002e800000e0000 */
[----:B------:R1:W1:Y:S02]  /*213c0*/  SHFL.IDX PT, R2, R34, 0x1, 0x181f ;  /* 0x00381f0022027f89 */ /* 0x00026400000e0000 */
.L_x_2133:
[----:B------:R-:W-:Y:S01]  /*213d0*/  IADD3 R3, R69, 0x20, RZ ;  /* 0x0000002045037810 */ /* 0x000fe20007ffe0ff */
[----:B------:R-:W-:Y:S01]  /*213e0*/  BSSY B0, `(.L_x_2062) ;  /* 0x0000033000007945 */ /* 0x000fe20003800000 */
        /* <DEDUP_REMOVED lines=8> */
[----:B---3--:R-:W-:-:S07]  /*21470*/  IMAD.MOV.U32 R3, RZ, RZ, R7 ;  /* 0x000000ffff037224 */ /* 0x008fce00078e0007 */
        /* <DEDUP_REMOVED lines=8> */
[C---:B--2-4-:R-:W-:Y:S02]  /*21500*/  @!P1 IMAD.WIDE R12, R4.reuse, 0x2, R8 ;  /* 0x00000002040c9825 */ /* 0x054fe400078e0208 */
        /* <DEDUP_REMOVED lines=22> */
[----:B---3--:R-:W-:Y:S01]  /*21670*/  @!P1 IMAD.WIDE R14, R10, 0x2, R8 ;  /* 0x000000020a0e9825 */ /* 0x008fe200078e0208 */
        /* <DEDUP_REMOVED lines=9> */
.L_x_2063:
[----:B------:R-:W-:Y:S05]  /*21710*/  BSYNC B0 ;  /* 0x0000000000007941 */ /* 0x000fea0003800000 */
.L_x_2062:
[----:B-1--45:R-:W-:Y:S01]  /*21720*/  IMAD.MOV.U32 R8, RZ, RZ, R58 ;  /* 0x000000ffff087224 */ /* 0x032fe200078e003a */
[----:B------:R-:W-:Y:S01]  /*21730*/  MOV R2, R49 ;  /* 0x0000003100027202 */ /* 0x000fe20000000f00 */
[----:B------:R-:W-:-:S02]  /*21740*/  IMAD.MOV.U32 R7, RZ, RZ, R59 ;  /* 0x000000ffff077224 */ /* 0x000fc400078e003b */
[----:B------:R-:W-:-:S03]  /*21750*/  IMAD.MOV.U32 R3, RZ, RZ, R48 ;  /* 0x000000ffff037224 */ /* 0x000fc600078e0030 */
[----:B------:R-:W-:Y:S01]  /*21760*/  PRMT R108, R7, 0x5410, R8 ;  /* 0x00005410076c7816 */ /* 0x000fe20000000008 */
[----:B------:R-:W-:Y:S01]  /*21770*/  IMAD.MOV.U32 R8, RZ, RZ, R44 ;  /* 0x000000ffff087224 */ /* 0x000fe200078e002c */
[----:B------:R-:W-:Y:S01]  /*21780*/  PRMT R103, R2, 0x5410, R3 ;  /* 0x0000541002677816 */ /* 0x000fe20000000003 */
[----:B------:R-:W-:Y:S01]  /*21790*/  IMAD.MOV.U32 R7, RZ, RZ, R45 ;  /* 0x000000ffff077224 */ /* 0x000fe200078e002d */
[----:B------:R-:W-:Y:S01]  /*217a0*/  MOV R3, R42 ;  /* 0x0000002a00037202 */ /* 0x000fe20000000f00 */
        /* <DEDUP_REMOVED lines=15> */
[----:B------:R-:W-:Y:S05]  /*218a0*/  BRA.DIV ~URZ, `(.L_x_2064) ;  /* 0x000094c27f007947 */ /* 0x000fea000b800000 */
[----:B------:R1:W3:Y:S02]  /*218b0*/  SHFL.IDX PT, R7, R31, 0x2, 0x181f ;  /* 0x00581f001f077f89 */ /* 0x0002e400000e0000 */
.L_x_2134:
[----:B------:R-:W-:Y:S05]  /*218c0*/  BRA.DIV ~URZ, `(.L_x_2065) ;  /* 0x000095227f007947 */ /* 0x000fea000b800000 */
[----:B------:R4:W1:Y:S01]  /*218d0*/  SHFL.IDX PT, R8, R33, 0x2, 0x181f ;  /* 0x00581f0021087f89 */ /* 0x00086200000e0000 */
[----:B--23--:R-:W-:-:S03]  /*218e0*/  MOV R9, R7 ;  /* 0x0000000700097202 */ /* 0x00cfc60000000f00 */
[----:B------:R4:W2:Y:S04]  /*218f0*/  SHFL.IDX PT, R14, R30, 0x2, 0x181f ;  /* 0x00581f001e0e7f89 */ /* 0x0008a800000e0000 */
[----:B------:R4:W3:Y:S02]  /*21900*/  SHFL.IDX PT, R2, R34, 0x2, 0x181f ;  /* 0x00581f0022027f89 */ /* 0x0008e400000e0000 */
.L_x_2135:
        /* <DEDUP_REMOVED lines=11> */
[----:B--2---:R-:W-:-:S06]  /*219c0*/  IMAD.MOV.U32 R3, RZ, RZ, R14 ;  /* 0x000000ffff037224 */ /* 0x004fcc00078e000e */
        /* <DEDUP_REMOVED lines=8> */
[C---:B-1----:R-:W-:Y:S02]  /*21a50*/  @!P1 IMAD.WIDE R12, R4.reuse, 0x2, R8 ;  /* 0x00000002040c9825 */ /* 0x042fe400078e0208 */
[----:B------:R-:W-:Y:S02]  /*21a60*/  @!P0 SHF.R.S32.HI R7, RZ, 0x1f, R10 ;  /* 0x0000001fff078819 */ /* 0x000fe4000001140a */
[----:B---3--:R-:W-:Y:S01]  /*21a70*/  @!P1 IMAD.WIDE R16, R4, 0x2, R2 ;  /* 0x0000000204109825 */ /* 0x008fe200078e0202 */
        /* <DEDUP_REMOVED lines=30> */
.L_x_2067:
[----:B------:R-:W-:Y:S05]  /*21c60*/  BSYNC B0 ;  /* 0x0000000000007941 */ /* 0x000fea0003800000 */
.L_x_2066:
[----:B-1-3-5:R-:W-:Y:S01]  /*21c70*/  IMAD.MOV.U32 R2, RZ, RZ, R70 ;  /* 0x000000ffff027224 */ /* 0x02afe200078e0046 */
[----:B------:R-:W-:Y:S01]  /*21c80*/  CS2R R88, SRZ ;  /* 0x0000000000587805 */ /* 0x000fe2000001ff00 */
[----:B------:R-:W-:-:S02]  /*21c90*/  IMAD.MOV.U32 R8, RZ, RZ, R71 ;  /* 0x000000ffff087224 */ /* 0x000fc400078e0047 */
[----:B------:R-:W-:Y:S02]  /*21ca0*/  IMAD.MOV.U32 R7, RZ, RZ, R64 ;  /* 0x000000ffff077224 */ /* 0x000fe400078e0040 */
[----:B------:R-:W-:Y:S01]  /*21cb0*/  IMAD.MOV.U32 R3, RZ, RZ, R65 ;  /* 0x000000ffff037224 */ /* 0x000fe200078e0041 */
[----:B------:R-:W-:Y:S01]  /*21cc0*/  PRMT R114, R8, 0x5410, R2 ;  /* 0x0000541008727816 */ /* 0x000fe20000000002 */
[----:B------:R-:W-:Y:S01]  /*21cd0*/  IMAD.MOV.U32 R2, RZ, RZ, R60 ;  /* 0x000000ffff027224 */ /* 0x000fe200078e003c */
[----:B------:R-:W-:Y:S01]  /*21ce0*/  MOV R8, R61 ;  /* 0x0000003d00087202 */ /* 0x000fe20000000f00 */
[----:B------:R-:W-:Y:S01]  /*21cf0*/  IMAD.SHL.U32 R68, R68, 0x80, RZ ;  /* 0x0000008044447824 */ /* 0x000fe200078e00ff */
[----:B------:R-:W-:Y:S01]  /*21d00*/  PRMT R112, R3, 0x5410, R7 ;  /* 0x0000541003707816 */ /* 0x000fe20000000007 */
[----:B------:R-:W-:Y:S01]  /*21d10*/  IMAD.MOV.U32 R7, RZ, RZ, R56 ;  /* 0x000000ffff077224 */ /* 0x000fe200078e0038 */
[----:B------:R-:W-:Y:S01]  /*21d20*/  PRMT R110, R110, 0x5410, R2 ;  /* 0x000054106e6e7816 */ /* 0x000fe20000000002 */
[----:B------:R-:W-:-:S02]  /*21d30*/  IMAD.MOV.U32 R2, RZ, RZ, R72 ;  /* 0x000000ffff027224 */ /* 0x000fc400078e0048 */
[----:B------:R-:W-:Y:S01]  /*21d40*/  IMAD.MOV.U32 R3, RZ, RZ, R57 ;  /* 0x000000ffff037224 */ /* 0x000fe200078e0039 */
[----:B------:R-:W-:Y:S01]  /*21d50*/  PRMT R110, R8, 0x7610, R110 ;  /* 0x00007610086e7816 */ /* 0x000fe2000000006e */
[----:B------:R-:W-:Y:S01]  /*21d60*/  IMAD.MOV.U32 R8, RZ, RZ, R73 ;  /* 0x000000ffff087224 */ /* 0x000fe200078e0049 */
[----:B------:R-:W-:Y:S01]  /*21d70*/  PRMT R113, R113, 0x5410, R2 ;  /* 0x0000541071717816 */ /* 0x000fe20000000002 */
[----:B------:R-:W-:Y:S01]  /*21d80*/  IMAD.MOV.U32 R2, RZ, RZ, R62 ;  /* 0x000000ffff027224 */ /* 0x000fe200078e003e */
[----:B------:R-:W-:Y:S01]  /*21d90*/  PRMT R106, R3, 0x5410, R7 ;  /* 0x00005410036a7816 */ /* 0x000fe20000000007 */
[----:B------:R-:W-:Y:S01]  /*21da0*/  IMAD.MOV.U32 R3, RZ, RZ, R67 ;  /* 0x000000ffff037224 */ /* 0x000fe200078e0043 */
[----:B------:R-:W-:Y:S02]  /*21db0*/  MOV R7, R66 ;  /* 0x0000004200077202 */ /* 0x000fe40000000f00 */
[----:B------:R-:W-:Y:S02]  /*21dc0*/  PRMT R113, R8, 0x7610, R113 ;  /* 0x0000761008717816 */ /* 0x000fe40000000071 */
[----:B------:R-:W-:-:S02]  /*21dd0*/  SHF.R.S32.HI R8, RZ, 0x1f, R32 ;  /* 0x0000001fff087819 */ /* 0x000fc40000011420 */
[----:B------:R-:W-:Y:S01]  /*21de0*/  PRMT R111, R3, 0x5410, R7 ;  /* 0x00005410036f7816 */ /* 0x000fe20000000007 */
[----:B------:R-:W-:Y:S01]  /*21df0*/  IMAD.MOV.U32 R3, RZ, RZ, R54 ;  /* 0x000000ffff037224 */ /* 0x000fe200078e0036 */
[----:B------:R-:W-:Y:S01]  /*21e00*/  PRMT R109, R109, 0x5410, R2 ;  /* 0x000054106d6d7816 */ /* 0x000fe20000000002 */
[----:B------:R-:W-:Y:S01]  /*21e10*/  IMAD.MOV.U32 R2, RZ, RZ, R55 ;  /* 0x000000ffff027224 */ /* 0x000fe200078e0037 */
[----:B------:R-:W-:Y:S02]  /*21e20*/  MOV R7, R63 ;  /* 0x0000003f00077202 */ /* 0x000fe40000000f00 */
[----:B------:R-:W-:Y:S02]  /*21e30*/  LEA.HI R8, R8, R32, RZ, 0x3 ;  /* 0x0000002008087211 */ /* 0x000fe400078f18ff */
[----:B------:R-:W-:Y:S02]  /*21e40*/  PRMT R109, R7, 0x7610, R109 ;  /* 0x00007610076d7816 */ /* 0x000fe4000000006d */
[----:B------:R-:W-:-:S02]  /*21e50*/  PRMT R105, R2, 0x5410, R3 ;  /* 0x0000541002697816 */ /* 0x000fc40000000003 */
[----:B------:R-:W-:Y:S01]  /*21e60*/  LEA.HI.SX32 R7, R8, R68, 0x1d ;  /* 0x0000004408077211 */ /* 0x000fe200078feaff */
[----:B------:R-:W-:Y:S05]  /*21e70*/  BRA.DIV ~URZ, `(.L_x_2068) ;  /* 0x000090e27f007947 */ /* 0x000fea000b800000 */
[----:B------:R1:W2:Y:S02]  /*21e80*/  SHFL.IDX PT, R9, R31, 0x3, 0x181f ;  /* 0x00781f001f097f89 */ /* 0x0002a400000e0000 */
.L_x_2136:
[----:B------:R-:W-:Y:S05]  /*21e90*/  BRA.DIV ~URZ, `(.L_x_2069) ;  /* 0x000091427f007947 */ /* 0x000fea000b800000 */
[----:B------:R3:W1:Y:S04]  /*21ea0*/  SHFL.IDX PT, R8, R33, 0x3, 0x181f ;  /* 0x00781f0021087f89 */ /* 0x00066800000e0000 */
[----:B------:R3:W4:Y:S04]  /*21eb0*/  SHFL.IDX PT, R14, R30, 0x3, 0x181f ;  /* 0x00781f001e0e7f89 */ /* 0x00072800000e0000 */
[----:B------:R3:W2:Y:S02]  /*21ec0*/  SHFL.IDX PT, R2, R34, 0x3, 0x181f ;  /* 0x00781f0022027f89 */ /* 0x0006a400000e0000 */
.L_x_2137:
        /* <DEDUP_REMOVED lines=10> */
[----:B----4-:R-:W-:-:S07]  /*21f70*/  IMAD.MOV.U32 R3, RZ, RZ, R14 ;  /* 0x000000ffff037224 */ /* 0x010fce00078e000e */
        /* <DEDUP_REMOVED lines=8> */
[C---:B-12---:R-:W-:Y:S02]  /*22000*/  @!P1 IMAD.WIDE R12, R4.reuse, 0x2, R8 ;  /* 0x00000002040c9825 */ /* 0x046fe400078e0208 */
[----:B------:R-:W-:Y:S02]  /*22010*/  @!P0 SHF.R.S32.HI R7, RZ, 0x1f, R10 ;  /* 0x0000001fff078819 */ /* 0x000fe4000001140a */
[----:B------:R-:W-:Y:S01]  /*22020*/  @!P1 IMAD.WIDE R16, R4, 0x2, R2 ;  /* 0x0000000204109825 */ /* 0x000fe200078e0202 */
        /* <DEDUP_REMOVED lines=30> */
.L_x_2071:
[----:B------:R-:W-:Y:S05]  /*22210*/  BSYNC B0 ;  /* 0x0000000000007941 */ /* 0x000fea0003800000 */
.L_x_2070:
[----:B-1----:R-:W-:Y:S01]  /*22220*/  IADD3 R8, R81, -c[0x0][0x20], RZ ;  /* 0x8000080051087a10 */ /* 0x002fe20007ffe0ff */
[----:B------:R-:W-:-:S04]  /*22230*/  DEPBAR.LE SB0, 0x1 ;  /* 0x000080400000791a */ /* 0x000fc80000000000 */
[----:B--2---:R1:W2:Y:S04]  /*22240*/  LDL.64 R2, [R8+0x20] ;  /* 0x0000200008027983 */ /* 0x0042a80000100a00 */
[----:B-1----:R-:W4:Y:S01]  /*22250*/  LDL.64 R8, [R8+0x28] ;  /* 0x0000280008087983 */ /* 0x002f220000100a00 */
[----:B------:R-:W-:Y:S03]  /*22260*/  WARPSYNC 0xffffffff ;  /* 0xffffffff00007948 */ /* 0x000fe60003800000 */
[----:B------:R-:W-:Y:S06]  /*22270*/  BAR.SYNC.DEFER_BLOCKING 0x0 ;  /* 0x0000000000007b1d */ /* 0x000fec0000010000 */
[----:B--2---:R1:W2:Y:S04]  /*22280*/  LD.E R14, [R2.64] ;  /* 0x00000004020e7980 */ /* 0x0042a8000c101900 */
[----:B---34-:R4:W3:Y:S01]  /*22290*/  LD.E.64 R12, [R8.64] ;  /* 0x00000004080c7980 */ /* 0x0188e2000c101b00 */
[----:B------:R-:W-:Y:S01]  /*222a0*/  SHF.R.S32.HI R10, RZ, 0x1f, R32 ;  /* 0x0000001fff0a7819 */ /* 0x000fe20000011420 */
[----:B-1---5:R-:W-:Y:S01]  /*222b0*/  IMAD.MOV.U32 R2, RZ, RZ, R88 ;  /* 0x000000ffff027224 */ /* 0x022fe200078e0058 */
[----:B------:R-:W-:Y:S01]  /*222c0*/  BSSY B1, `(.L_x_2072) ;  /* 0x00000f3000017945 */ /* 0x000fe20003800000 */
[----:B------:R-:W-:-:S02]  /*222d0*/  IMAD.MOV.U32 R7, RZ, RZ, R83 ;  /* 0x000000ffff077224 */ /* 0x000fc400078e0053 */
[----:B------:R-:W-:Y:S01]  /*222e0*/  IMAD.MOV.U32 R3, RZ, RZ, R89 ;  /* 0x000000ffff037224 */ /* 0x000fe200078e0059 */
[----:B------:R-:W-:Y:S01]  /*222f0*/  PRMT R118, R118, 0x5410, R2 ;  /* 0x0000541076767816 */ /* 0x000fe20000000002 */
[----:B------:R-:W-:-:S03]  /*22300*/  IMAD.MOV.U32 R2, RZ, RZ, R82 ;  /* 0x000000ffff027224 */ /* 0x000fc600078e0052 */
[----:B------:R-:W-:Y:S02]  /*22310*/  PRMT R118, R3, 0x7610, R118 ;  /* 0x0000761003767816 */ /* 0x000fe40000000076 */
[----:B------:R-:W-:Y:S01]  /*22320*/  PRMT R116, R7, 0x5410, R2 ;  /* 0x0000541007747816 */ /* 0x000fe20000000002 */
[----:B------:R-:W-:Y:S01]  /*22330*/  IMAD.MOV.U32 R7, RZ, RZ, R77 ;  /* 0x000000ffff077224 */ /* 0x000fe200078e004d */
[-C--:B----4-:R-:W-:Y:S01]  /*22340*/  LEA.HI R8, R10, R32.reuse, RZ, 0x3 ;  /* 0x000000200a087211 */ /* 0x090fe200078f18ff */
[----:B------:R-:W-:Y:S01]  /*22350*/  IMAD.SHL.U32 R9, R80, 0x40, RZ ;  /* 0x0000004050097824 */ /* 0x000fe200078e00ff */
[----:B------:R-:W-:Y:S02]  /*22360*/  LEA.HI R10, R10, R32, RZ, 0x6 ;  /* 0x000000200a0a7211 */ /* 0x000fe400078f30ff */
[----:B------:R-:W-:Y:S01]  /*22370*/  LOP3.LUT R2, R8, 0xfffffff8, RZ, 0xc0, !PT ;  /* 0xfffffff808027812 */ /* 0x000fe200078ec0ff */
[----:B------:R-:W-:-:S04]  /*22380*/  IMAD.MOV.U32 R8, RZ, RZ, R76 ;  /* 0x000000ffff087224 */ /* 0x000fc800078e004c */
[----:B------:R-:W-:Y:S01]  /*22390*/  IMAD.IADD R3, R32, 0x1, -R2 ;  /* 0x0000000120037824 */ /* 0x000fe200078e0a02 */
[----:B------:R-:W-:Y:S02]  /*223a0*/  LOP3.LUT R2, R9, 0x1c0, RZ, 0xc0, !PT ;  /* 0x000001c009027812 */ /* 0x000fe400078ec0ff */
[----:B------:R-:W-:Y:S01]  /*223b0*/  PRMT R81, R7, 0x5410, R8 ;  /* 0x0000541007517816 */ /* 0x000fe20000000008 */
[----:B------:R-:W-:Y:S02]  /*223c0*/  IMAD.SHL.U32 R3, R3, 0x8, RZ ;  /* 0x0000000803037824 */ /* 0x000fe400078e00ff */
[----:B------:R-:W-:-:S03]  /*223d0*/  IMAD.MOV.U32 R8, RZ, RZ, R74 ;  /* 0x000000ffff087224 */ /* 0x000fc600078e004a */
[----:B------:R-:W-:Y:S02]  /*223e0*/  LOP3.LUT R7, R2, 0x38, R3, 0xf8, !PT ;  /* 0x0000003802077812 */ /* 0x000fe400078ef803 */
[----:B------:R-:W-:Y:S02]  /*223f0*/  MOV R3, R75 ;  /* 0x0000004b00037202 */ /* 0x000fe40000000f00 */
[----:B------:R-:W-:Y:S02]  /*22400*/  SHF.R.U32.HI R2, RZ, 0x3, R2 ;  /* 0x00000003ff027819 */ /* 0x000fe40000011602 */
[----:B------:R-:W-:Y:S01]  /*22410*/  PRMT R34, R3, 0x5410, R8 ;  /* 0x0000541003227816 */ /* 0x000fe20000000008 */
[----:B------:R-:W-:Y:S01]  /*22420*/  IMAD.MOV.U32 R3, RZ, RZ, R86 ;  /* 0x000000ffff037224 */ /* 0x000fe200078e0056 */
[----:B------:R-:W-:Y:S01]  /*22430*/  LOP3.LUT R7, R7, R2, RZ, 0x3c, !PT ;  /* 0x0000000207077212 */ /* 0x000fe200078e3cff */
[----:B------:R-:W-:Y:S02]  /*22440*/  IMAD.MOV.U32 R2, RZ, RZ, R87 ;  /* 0x000000ffff027224 */ /* 0x000fe400078e0057 */
[----:B------:R-:W-:-:S03]  /*22450*/  IMAD.SHL.U32 R8, R10, 0x8, RZ ;  /* 0x000000080a087824 */ /* 0x000fc600078e00ff */
[----:B------:R-:W-:Y:S01]  /*22460*/  PRMT R117, R2, 0x5410, R3 ;  /* 0x0000541002757816 */ /* 0x000fe20000000003 */
[----:B------:R-:W-:Y:S01]  /*22470*/  IMAD.MOV.U32 R3, RZ, RZ, R84 ;  /* 0x000000ffff037224 */ /* 0x000fe200078e0054 */
[----:B------:R-:W-:Y:S01]  /*22480*/  LOP3.LUT R8, R7, 0xfffffe00, R8, 0xf8, !PT ;  /* 0xfffffe0007087812 */ /* 0x000fe200078ef808 */
[----:B------:R-:W-:-:S05]  /*22490*/  IMAD.MOV.U32 R2, RZ, RZ, R85 ;  /* 0x000000ffff027224 */ /* 0x000fca00078e0055 */
[----:B------:R-:W-:Y:S01]  /*224a0*/  PRMT R115, R2, 0x5410, R3 ;  /* 0x0000541002737816 */ /* 0x000fe20000000003 */
[----:B------:R-:W-:Y:S01]  /*224b0*/  IMAD.MOV.U32 R2, RZ, RZ, R79 ;  /* 0x000000ffff027224 */ /* 0x000fe200078e004f */
[----:B------:R-:W-:Y:S01]  /*224c0*/  MOV R3, R78 ;  /* 0x0000004e00037202 */ /* 0x000fe20000000f00 */
[----:B--2---:R-:W-:-:S03]  /*224d0*/  IMAD R9, R14, -0x80, R35 ;  /* 0xffffff800e097824 */ /* 0x004fc600078e0223 */
[----:B------:R-:W-:Y:S01]  /*224e0*/  PRMT R35, R2, 0x5410, R3 ;  /* 0x0000541002237816 */ /* 0x000fe20000000003 */
[----:B------:R-:W-:Y:S02]  /*224f0*/  IMAD.MOV.U32 R3, RZ, RZ, R68 ;  /* 0x000000ffff037224 */ /* 0x000fe400078e0044 */
[----:B------:R-:W-:Y:S01]  /*22500*/  IMAD.MOV.U32 R2, RZ, RZ, R69 ;  /* 0x000000ffff027224 */ /* 0x000fe200078e0045 */
[----:B------:R-:W-:-:S04]  /*22510*/  IMNMX R32, R9, 0x80, PT ;  /* 0x0000008009207817 */ /* 0x000fc80003800200 */
[----:B------:R-:W-:Y:S02]  /*22520*/  ISETP.GE.AND P0, PT, R80, R32, PT ;  /* 0x000000205000720c */ /* 0x000fe40003f06270 */
[----:B------:R-:W-:Y:S01]  /*22530*/  PRMT R33, R2, 0x5410, R3 ;  /* 0x0000541002217816 */ /* 0x000fe20000000003 */
[----:B---3--:R-:W-:-:S10]  /*22540*/  IMAD.WIDE.U32 R8, R8, 0x2, R12 ;  /* 0x0000000208087825 */ /* 0x008fd400078e000c */
[----:B------:R-:W-:Y:S05]  /*22550*/  @P0 BRA `(.L_x_2073) ;  /* 0x00000c9000000947 */ /* 0x000fea0003800000 */
[----:B------:R-:W-:Y:S01]  /*22560*/  ISETP.GE.AND P0, PT, R4, R0, PT ;  /* 0x000000000400720c */ /* 0x000fe20003f06270 */
[----:B------:R-:W-:-:S12]  /*22570*/  BSSY B0, `(.L_x_2074) ;  /* 0x0000030000007945 */ /* 0x000fd80003800000 */
[----:B------:R-:W-:Y:S05]  /*22580*/  @P0 BRA `(.L_x_2075) ;  /* 0x000002e000000947 */ /* 0x000fea0003800000 */
[----:B------:R-:W2:Y:S01]  /*22590*/  LD.E.128 R12, [R8.64] ;  /* 0x00000004080c7980 */ /* 0x000ea2000c101d00 */
[----:B------:R-:W-:Y:S02]  /*225a0*/  SHF.R.U32.HI R2, RZ, 0x10, R19 ;  /* 0x00000010ff027819 */ /* 0x000fe40000011613 */
[----:B------:R-:W-:Y:S02]  /*225b0*/  SHF.R.U32.HI R3, RZ, 0x10, R21 ;  /* 0x00000010ff037819 */ /* 0x000fe40000011615 */
[C---:B------:R-:W-:Y:S02]  /*225c0*/  PRMT R2, R90.reuse, 0x5410, R2 ;  /* 0x000054105a027816 */ /* 0x040fe40000000002 */
[----:B------:R-:W-:-:S03]  /*225d0*/  PRMT R3, R90, 0x5432, R3 ;  /* 0x000054325a037816 */ /* 0x000fc60000000003 */
[----:B------:R-:W-:Y:S02]  /*225e0*/  IMAD.U32 R16, R2, 0x10000, RZ ;  /* 0x0001000002107824 */ /* 0x000fe400078e00ff */
[----:B------:R-:W-:Y:S01]  /*225f0*/  IMAD.U32 R17, R3, 0x10000, RZ ;  /* 0x0001000003117824 */ /* 0x000fe200078e00ff */
[C---:B--2---:R-:W-:Y:S02]  /*22600*/  LOP3.LUT R7, R14.reuse, 0xffff0000, RZ, 0xc0, !PT ;  /* 0xffff00000e077812 */ /* 0x044fe400078ec0ff */
[----:B------:R-:W-:Y:S01]  /*22610*/  SHF.L.U32 R30, R14, 0x10, RZ ;  /* 0x000000100e1e7819 */ /* 0x000fe200000006ff */
[----:B------:R-:W-:Y:S02]  /*22620*/  IMAD.U32 R14, R15, 0x10000, RZ ;  /* 0x000100000f0e7824 */ /* 0x000fe400078e00ff */
[C---:B------:R-:W-:Y:S02]  /*22630*/  FMUL.FTZ R10, R7.reuse, R16 ;  /* 0x00000010070a7220 */ /* 0x040fe40000410000 */
[----:B------:R-:W-:-:S02]  /*22640*/  FMUL.FTZ R7, R7, R17 ;  /* 0x0000001107077220 */ /* 0x000fc40000410000 */
[----:B------:R-:W-:Y:S01]  /*22650*/  FFMA.FTZ R31, R30, R17, -R10 ;  /* 0x000000111e1f7223 */ /* 0x000fe2000001080a */
[----:B------:R-:W-:Y:S01]  /*22660*/  LOP3.LUT R17, R2, 0xffff0000, RZ, 0xc0, !PT ;  /* 0xffff000002117812 */ /* 0x000fe200078ec0ff */
[----:B------:R-:W-:Y:S01]  /*22670*/  FFMA.FTZ R30, R30, R16, R7 ;  /* 0x000000101e1e7223 */ /* 0x000fe20000010007 */
[----:B------:R-:W-:Y:S02]  /*22680*/  LOP3.LUT R2, R15, 0xffff0000, RZ, 0xc0, !PT ;  /* 0xffff00000f027812 */ /* 0x000fe400078ec0ff */
[----:B------:R-:W-:Y:S02]  /*22690*/  LOP3.LUT R16, R3, 0xffff0000, RZ, 0xc0, !PT ;  /* 0xffff000003107812 */ /* 0x000fe400078ec0ff */
[----:B------:R-:W-:Y:S01]  /*226a0*/  SHF.R.U64 R10, R18, 0x10, R19 ;  /* 0x00000010120a7819 */ /* 0x000fe20000001213 */
[----:B------:R-:W-:Y:S01]  /*226b0*/  FMUL.FTZ R3, R2, R17 ;  /* 0x0000001102037220 */ /* 0x000fe20000410000 */
[----:B------:R-:W-:Y:S01]  /*226c0*/  SHF.R.U64 R7, R20, 0x10, R21 ;  /* 0x0000001014077819 */ /* 0x000fe20000001215 */
[----:B------:R-:W-:-:S02]  /*226d0*/  FMUL.FTZ R2, R2, R16 ;  /* 0x0000001002027220 */ /* 0x000fc40000410000 */
[C---:B------:R-:W-:Y:S01]  /*226e0*/  FFMA.FTZ R16, R14.reuse, R16, -R3 ;  /* 0x000000100e107223 */ /* 0x040fe20000010803 */
[C---:B------:R-:W-:Y:S01]  /*226f0*/  PRMT R3, R91.reuse, 0x5432, R7 ;  /* 0x000054325b037816 */ /* 0x040fe20000000007 */
[----:B------:R-:W-:Y:S01]  /*22700*/  FFMA.FTZ R15, R14, R17, R2 ;  /* 0x000000110e0f7223 */ /* 0x000fe20000010002 */
[----:B------:R-:W-:Y:S02]  /*22710*/  PRMT R2, R91, 0x5410, R10 ;  /* 0x000054105b027816 */ /* 0x000fe4000000000a */
[C---:B------:R-:W-:Y:S01]  /*22720*/  LOP3.LUT R7, R12.reuse, 0xffff0000, RZ, 0xc0, !PT ;  /* 0xffff00000c077812 */ /* 0x040fe200078ec0ff */
[----:B------:R-:W-:Y:S01]  /*22730*/  IMAD.U32 R12, R12, 0x10000, RZ ;  /* 0x000100000c0c7824 */ /* 0x000fe200078e00ff */
[----:B------:R-:W-:Y:S01]  /*22740*/  SHF.L.U32 R14, R3, 0x10, RZ ;  /* 0x00000010030e7819 */ /* 0x000fe200000006ff */
[----:B------:R-:W-:Y:S01]  /*22750*/  IMAD.U32 R17, R2, 0x10000, RZ ;  /* 0x0001000002117824 */ /* 0x000fe200078e00ff */
[----:B------:R-:W-:-:S03]  /*22760*/  F2FP.BF16.PACK_AB R15, R15, R16 ;  /* 0x000000100f0f723e */ /* 0x000fc600000010ff */
[CC--:B------:R-:W-:Y:S02]  /*22770*/  FMUL.FTZ R10, R7.reuse, R17.reuse ;  /* 0x00000011070a7220 */ /* 0x0c0fe40000410000 */
[-C--:B------:R-:W-:Y:S02]  /*22780*/  FMUL.FTZ R7, R7, R14.reuse ;  /* 0x0000000e07077220 */ /* 0x080fe40000410000 */
[----:B------:R-:W-:Y:S01]  /*22790*/  FFMA.FTZ R10, R12, R14, -R10 ;  /* 0x0000000e0c0a7223 */ /* 0x000fe2000001080a */
[----:B------:R-:W-:Y:S01]  /*227a0*/  LOP3.LUT R14, R2, 0xffff0000, RZ, 0xc0, !PT ;  /* 0xffff0000020e7812 */ /* 0x000fe200078ec0ff */
[----:B------:R-:W-:Y:S01]  /*227b0*/  FFMA.FTZ R7, R12, R17, R7 ;  /* 0x000000110c077223 */ /* 0x000fe20000010007 */
[----:B------:R-:W-:Y:S02]  /*227c0*/  LOP3.LUT R17, R3, 0xffff0000, RZ, 0xc0, !PT ;  /* 0xffff000003117812 */ /* 0x000fe400078ec0ff */
[C---:B------:R-:W-:Y:S02]  /*227d0*/  LOP3.LUT R2, R13.reuse, 0xffff0000, RZ, 0xc0, !PT ;  /* 0xffff00000d027812 */ /* 0x040fe400078ec0ff */
[----:B------:R-:W-:-:S03]  /*227e0*/  SHF.L.U32 R12, R13, 0x10, RZ ;  /* 0x000000100d0c7819 */ /* 0x000fc600000006ff */
[CC--:B------:R-:W-:Y:S02]  /*227f0*/  FMUL.FTZ R3, R2.reuse, R14.reuse ;  /* 0x0000000e02037220 */ /* 0x0c0fe40000410000 */
[-C--:B------:R-:W-:Y:S02]  /*22800*/  FMUL.FTZ R13, R2, R17.reuse ;  /* 0x00000011020d7220 */ /* 0x080fe40000410000 */
[C---:B------:R-:W-:Y:S02]  /*22810*/  FFMA.FTZ R2, R12.reuse, R17, -R3 ;  /* 0x000000110c027223 */ /* 0x040fe40000010803 */
[----:B------:R-:W-:Y:S01]  /*22820*/  FFMA.FTZ R13, R12, R14, R13 ;  /* 0x0000000e0c0d7223 */ /* 0x000fe2000001000d */
[----:B------:R-:W-:Y:S02]  /*22830*/  F2FP.BF16.PACK_AB R14, R30, R31 ;  /* 0x0000001f1e0e723e */ /* 0x000fe400000010ff */
[----:B------:R-:W-:Y:S02]  /*22840*/  F2FP.BF16.PACK_AB R12, R7, R10 ;  /* 0x0000000a070c723e */ /* 0x000fe400000010ff */
[----:B------:R-:W-:-:S05]  /*22850*/  F2FP.BF16.PACK_AB R13, R13, R2 ;  /* 0x000000020d0d723e */ /* 0x000fca00000010ff */
[----:B------:R1:W-:Y:S02]  /*22860*/  ST.E.128 [R8.64], R12 ;  /* 0x0000000c08007985 */ /* 0x0003e4000c101d04 */
.L_x_2075:
[----:B------:R-:W-:Y:S05]  /*22870*/  BSYNC B0 ;  /* 0x0000000000007941 */ /* 0x000fea0003800000 */
.L_x_2074:
[----:B------:R-:W-:Y:S01]  /*22880*/  IADD3 R2, R4, 0x20, RZ ;  /* 0x0000002004027810 */ /* 0x000fe20007ffe0ff */
[----:B------:R-:W-:Y:S03]  /*22890*/  BSSY B0, `(.L_x_2076) ;  /* 0x0000031000007945 */ /* 0x000fe60003800000 */
[----:B------:R-:W-:-:S13]  /*228a0*/  ISETP.GE.AND P0, PT, R2, R0, PT ;  /* 0x000000000200720c */ /* 0x000fda0003f06270 */
[----:B------:R-:W-:Y:S05]  /*228b0*/  @P0 BRA `(.L_x_2077) ;  /* 0x000002e000000947 */ /* 0x000fea0003800000 */
[----:B-1----:R-:W2:Y:S01]  /*228c0*/  LD.E.128 R12, [R8.64+0x4000] ;  /* 0x00400004080c7980 */ /* 0x002ea2000c101d00 */
[----:B------:R-:W-:Y:S02]  /*228d0*/  SHF.R.U32.HI R2, RZ, 0x10, R25 ;  /* 0x00000010ff027819 */ /* 0x000fe40000011619 */
[----:B------:R-:W-:Y:S02]  /*228e0*/  SHF.R.U32.HI R3, RZ, 0x10, R23 ;  /* 0x00000010ff037819 */ /* 0x000fe40000011617 */
[C---:B------:R-:W-:Y:S02]  /*228f0*/  PRMT R2, R92.reuse, 0x5410, R2 ;  /* 0x000054105c027816 */ /* 0x040fe40000000002 */
[----:B------:R-:W-:Y:S02]  /*22900*/  PRMT R3, R92, 0x5432, R3 ;  /* 0x000054325c037816 */ /* 0x000fe40000000003 */
[C---:B------:R-:W-:Y:S01]  /*22910*/  LOP3.LUT R18, R2.reuse, 0xffff0000, RZ, 0xc0, !PT ;  /* 0xffff000002127812 */ /* 0x040fe200078ec0ff */
[----:B------:R-:W-:-:S02]  /*22920*/  IMAD.U32 R16, R2, 0x10000, RZ ;  /* 0x0001000002107824 */ /* 0x000fc400078e00ff */
[----:B------:R-:W-:Y:S01]  /*22930*/  IMAD.U32 R17, R3, 0x10000, RZ ;  /* 0x0001000003117824 */ /* 0x000fe200078e00ff */
[C---:B--2---:R-:W-:Y:S02]  /*22940*/  LOP3.LUT R7, R14.reuse, 0xffff0000, RZ, 0xc0, !PT ;  /* 0xffff00000e077812 */ /* 0x044fe400078ec0ff */
[----:B------:R-:W-:Y:S01]  /*22950*/  SHF.L.U32 R19, R14, 0x10, RZ ;  /* 0x000000100e137819 */ /* 0x000fe200000006ff */
[C---:B------:R-:W-:Y:S01]  /*22960*/  IMAD.U32 R14, R15.reuse, 0x10000, RZ ;  /* 0x000100000f0e7824 */ /* 0x040fe200078e00ff */
[----:B------:R-:W-:Y:S01]  /*22970*/  LOP3.LUT R2, R15, 0xffff0000, RZ, 0xc0, !PT ;  /* 0xffff00000f027812 */ /* 0x000fe200078ec0ff */
[CC--:B------:R-:W-:Y:S02]  /*22980*/  FMUL.FTZ R10, R7.reuse, R16.reuse ;  /* 0x00000010070a7220 */ /* 0x0c0fe40000410000 */
[-C--:B------:R-:W-:Y:S02]  /*22990*/  FMUL.FTZ R7, R7, R17.reuse ;  /* 0x0000001107077220 */ /* 0x080fe40000410000 */
[C---:B------:R-:W-:Y:S01]  /*229a0*/  FFMA.FTZ R20, R19.reuse, R17, -R10 ;  /* 0x0000001113147223 */ /* 0x040fe2000001080a */
[----:B------:R-:W-:Y:S01]  /*229b0*/  SHF.R.U64 R10, R24, 0x10, R25 ;  /* 0x00000010180a7819 */ /* 0x000fe20000001219 */
[----:B------:R-:W-:Y:S01]  /*229c0*/  FFMA.FTZ R19, R19, R16, R7 ;  /* 0x0000001013137223 */ /* 0x000fe20000010007 */
[----:B------:R-:W-:Y:S01]  /*229d0*/  LOP3.LUT R17, R3, 0xffff0000, RZ, 0xc0, !PT ;  /* 0xffff000003117812 */ /* 0x000fe200078ec0ff */
[----:B------:R-:W-:Y:S01]  /*229e0*/  FMUL.FTZ R3, R2, R18 ;  /* 0x0000001202037220 */ /* 0x000fe20000410000 */
[----:B------:R-:W-:-:S02]  /*229f0*/  SHF.R.U64 R7, R22, 0x10, R23 ;  /* 0x0000001016077819 */ /* 0x000fc40000001217 */
[C---:B------:R-:W-:Y:S01]  /*22a00*/  PRMT R10, R93.reuse, 0x5410, R10 ;  /* 0x000054105d0a7816 */ /* 0x040fe2000000000a */
[-C--:B------:R-:W-:Y:S01]  /*22a10*/  FMUL.FTZ R16, R2, R17.reuse ;  /* 0x0000001102107220 */ /* 0x080fe20000410000 */
[----:B------:R-:W-:Y:S01]  /*22a20*/  PRMT R15, R93, 0x5432, R7 ;  /* 0x000054325d0f7816 */ /* 0x000fe20000000007 */
[----:B------:R-:W-:Y:S01]  /*22a30*/  FFMA.FTZ R17, R14, R17, -R3 ;  /* 0x000000110e117223 */ /* 0x000fe20000010803 */
[C---:B------:R-:W-:Y:S01]  /*22a40*/  LOP3.LUT R3, R12.reuse, 0xffff0000, RZ, 0xc0, !PT ;  /* 0xffff00000c037812 */ /* 0x040fe200078ec0ff */
[----:B------:R-:W-:Y:S01]  /*22a50*/  IMAD.U32 R7, R12, 0x10000, RZ ;  /* 0x000100000c077824 */ /* 0x000fe200078e00ff */
[----:B------:R-:W-:Y:S01]  /*22a60*/  SHF.L.U32 R21, R10, 0x10, RZ ;  /* 0x000000100a157819 */ /* 0x000fe200000006ff */
[----:B------:R-:W-:Y:S01]  /*22a70*/  FFMA.FTZ R16, R14, R18, R16 ;  /* 0x000000120e107223 */ /* 0x000fe20000010010 */
[C---:B------:R-:W-:Y:S01]  /*22a80*/  LOP3.LUT R12, R13.reuse, 0xffff0000, RZ, 0xc0, !PT ;  /* 0xffff00000d0c7812 */ /* 0x040fe200078ec0ff */
[----:B------:R-:W-:Y:S01]  /*22a90*/  IMAD.U32 R2, R13, 0x10000, RZ ;  /* 0x000100000d027824 */ /* 0x000fe200078e00ff */
[----:B------:R-:W-:-:S02]  /*22aa0*/  SHF.L.U32 R13, R15, 0x10, RZ ;  /* 0x000000100f0d7819 */ /* 0x000fc400000006ff */
[----:B------:R-:W-:Y:S01]  /*22ab0*/  LOP3.LUT R18, R10, 0xffff0000, RZ, 0xc0, !PT ;  /* 0xffff00000a127812 */ /* 0x000fe200078ec0ff */
[----:B------:R-:W-:Y:S01]  /*22ac0*/  FMUL.FTZ R10, R3, R21 ;  /* 0x00000015030a7220 */ /* 0x000fe20000410000 */
[----:B------:R-:W-:Y:S01]  /*22ad0*/  LOP3.LUT R15, R15, 0xffff0000, RZ, 0xc0, !PT ;  /* 0xffff00000f0f7812 */ /* 0x000fe200078ec0ff */
[-C--:B------:R-:W-:Y:S02]  /*22ae0*/  FMUL.FTZ R14, R3, R13.reuse ;  /* 0x0000000d030e7220 */ /* 0x080fe40000410000 */
[C---:B------:R-:W-:Y:S02]  /*22af0*/  FFMA.FTZ R10, R7.reuse, R13, -R10 ;  /* 0x0000000d070a7223 */ /* 0x040fe4000001080a */
[C---:B------:R-:W-:Y:S02]  /*22b00*/  FMUL.FTZ R3, R12.reuse, R18 ;  /* 0x000000120c037220 */ /* 0x040fe40000410000 */
[----:B------:R-:W-:Y:S02]  /*22b10*/  FMUL.FTZ R13, R12, R15 ;  /* 0x0000000f0c0d7220 */ /* 0x000fe40000410000 */
[----:B------:R-:W-:Y:S01]  /*22b20*/  FFMA.FTZ R12, R7, R21, R14 ;  /* 0x00000015070c7223 */ /* 0x000fe2000001000e */
[----:B------:R-:W-:Y:S01]  /*22b30*/  F2FP.BF16.PACK_AB R14, R19, R20 ;  /* 0x00000014130e723e */ /* 0x000fe200000010ff */
[----:B------:R-:W-:Y:S01]  /*22b40*/  FFMA.FTZ R3, R2, R15, -R3 ;  /* 0x0000000f02037223 */ /* 0x000fe20000010803 */
[----:B------:R-:W-:Y:S01]  /*22b50*/  F2FP.BF16.PACK_AB R15, R16, R17 ;  /* 0x00000011100f723e */ /* 0x000fe200000010ff */
[----:B------:R-:W-:Y:S01]  /*22b60*/  FFMA.FTZ R13, R2, R18, R13 ;  /* 0x00000012020d7223 */ /* 0x000fe2000001000d */
[----:B------:R-:W-:-:S04]  /*22b70*/  F2FP.BF16.PACK_AB R12, R12, R10 ;  /* 0x0000000a0c0c723e */ /* 0x000fc800000010ff */
[----:B------:R-:W-:-:S05]  /*22b80*/  F2FP.BF16.PACK_AB R13, R13, R3 ;  /* 0x000000030d0d723e */ /* 0x000fca00000010ff */
[----:B------:R1:W-:Y:S02]  /*22b90*/  ST.E.128 [R8.64+0x4000], R12 ;  /* 0x0040000c08007985 */ /* 0x0003e4000c101d04 */
.L_x_2077:
[----:B------:R-:W-:Y:S05]  /*22ba0*/  BSYNC B0 ;  /* 0x0000000000007941 */ /* 0x000fea0003800000 */
.L_x_2076:
[----:B------:R-:W-:Y:S01]  /*22bb0*/  IADD3 R2, R4, 0x40, RZ ;  /* 0x0000004004027810 */ /* 0x000fe20007ffe0ff */
[----:B------:R-:W-:Y:S03]  /*22bc0*/  BSSY B0, `(.L_x_2078) ;  /* 0x0000031000007945 */ /* 0x000fe60003800000 */
[----:B------:R-:W-:-:S13]  /*22bd0*/  ISETP.GE.AND P0, PT, R2, R0, PT ;  /* 0x000000000200720c */ /* 0x000fda0003f06270 */
[----:B------:R-:W-:Y:S05]  /*22be0*/  @P0 BRA `(.L_x_2079) ;  /* 0x000002e000000947 */ /* 0x000fea0003800000 */
[----:B-1----:R-:W2:Y:S01]  /*22bf0*/  LD.E.128 R12, [R8.64+0x8000] ;  /* 0x00800004080c7980 */ /* 0x002ea2000c101d00 */
[----:B------:R-:W-:Y:S02]  /*22c00*/  SHF.R.U32.HI R10, RZ, 0x10, R29 ;  /* 0x00000010ff0a7819 */ /* 0x000fe4000001161d */
[----:B------:R-:W-:Y:S02]  /*22c10*/  SHF.R.U32.HI R16, RZ, 0x10, R27 ;  /* 0x00000010ff107819 */ /* 0x000fe4000001161b */
[----:B------:R-:W-:Y:S02]  /*22c20*/  PRMT R10, R94, 0x5410, R10 ;  /* 0x000054105e0a7816 */ /* 0x000fe4000000000a */
[----:B------:R-:W-:Y:S02]  /*22c30*/  PRMT R16, R95, 0x5410, R16 ;  /* 0x000054105f107816 */ /* 0x000fe40000000010 */
[----:B------:R-:W-:Y:S01]  /*22c40*/  SHF.R.U64 R18, R28, 0x10, R29 ;  /* 0x000000101c127819 */ /* 0x000fe2000000121d */
[----:B------:R-:W-:Y:S01]  /*22c50*/  IMAD.U32 R23, R10, 0x10000, RZ ;  /* 0x000100000a177824 */ /* 0x000fe200078e00ff */
[----:B------:R-:W-:Y:S01]  /*22c60*/  SHF.R.U64 R19, R26, 0x10, R27 ;  /* 0x000000101a137819 */ /* 0x000fe2000000121b */
[----:B------:R-:W-:Y:S01]  /*22c70*/  IMAD.U32 R22, R16, 0x10000, RZ ;  /* 0x0001000010167824 */ /* 0x000fe200078e00ff */
[----:B------:R-:W-:-:S02]  /*22c80*/  LOP3.LUT R25, R10, 0xffff0000, RZ, 0xc0, !PT ;  /* 0xffff00000a197812 */ /* 0x000fc400078ec0ff */
[----:B------:R-:W-:Y:S02]  /*22c90*/  PRMT R18, R94, 0x5432, R18 ;  /* 0x000054325e127816 */ /* 0x000fe40000000012 */
[----:B------:R-:W-:Y:S02]  /*22ca0*/  PRMT R19, R95, 0x5432, R19 ;  /* 0x000054325f137816 */ /* 0x000fe40000000013 */
[----:B------:R-:W-:Y:S02]  /*22cb0*/  LOP3.LUT R24, R16, 0xffff0000, RZ, 0xc0, !PT ;  /* 0xffff000010187812 */ /* 0x000fe400078ec0ff */
[C---:B--2---:R-:W-:Y:S01]  /*22cc0*/  LOP3.LUT R17, R14.reuse, 0xffff0000, RZ, 0xc0, !PT ;  /* 0xffff00000e117812 */ /* 0x044fe200078ec0ff */
[----:B------:R-:W-:Y:S01]  /*22cd0*/  IMAD.U32 R21, R14, 0x10000, RZ ;  /* 0x000100000e157824 */ /* 0x000fe200078e00ff */
[C---:B------:R-:W-:Y:S01]  /*22ce0*/  LOP3.LUT R14, R15.reuse, 0xffff0000, RZ, 0xc0, !PT ;  /* 0xffff00000f0e7812 */ /* 0x040fe200078ec0ff */
[----:B------:R-:W-:Y:S01]  /*22cf0*/  IMAD.U32 R20, R15, 0x10000, RZ ;  /* 0x000100000f147824 */ /* 0x000fe200078e00ff */
[C---:B------:R-:W-:Y:S01]  /*22d00*/  LOP3.LUT R3, R12.reuse, 0xffff0000, RZ, 0xc0, !PT ;  /* 0xffff00000c037812 */ /* 0x040fe200078ec0ff */
[CC--:B------:R-:W-:Y:S01]  /*22d10*/  FMUL.FTZ R15, R17.reuse, R23.reuse ;  /* 0x00000017110f7220 */ /* 0x0c0fe20000410000 */
[----:B------:R-:W-:Y:S01]  /*22d20*/  SHF.L.U32 R7, R12, 0x10, RZ ;  /* 0x000000100c077819 */ /* 0x000fe200000006ff */
[-C--:B------:R-:W-:Y:S01]  /*22d30*/  FMUL.FTZ R10, R17, R22.reuse ;  /* 0x00000016110a7220 */ /* 0x080fe20000410000 */
[----:B------:R-:W-:Y:S01]  /*22d40*/  LOP3.LUT R12, R13, 0xffff0000, RZ, 0xc0, !PT ;  /* 0xffff00000d0c7812 */ /* 0x000fe200078ec0ff */
[----:B------:R-:W-:Y:S01]  /*22d50*/  FFMA.FTZ R17, R21, R22, -R15 ;  /* 0x0000001615117223 */ /* 0x000fe2000001080f */
[----:B------:R-:W-:Y:S01]  /*22d60*/  SHF.L.U32 R22, R19, 0x10, RZ ;  /* 0x0000001013167819 */ /* 0x000fe200000006ff */
[----:B------:R-:W-:Y:S01]  /*22d70*/  FFMA.FTZ R21, R21, R23, R10 ;  /* 0x0000001715157223 */ /* 0x000fe2000001000a */
[----:B------:R-:W-:Y:S01]  /*22d80*/  LOP3.LUT R19, R19, 0xffff0000, RZ, 0xc0, !PT ;  /* 0xffff000013137812 */ /* 0x000fe200078ec0ff */
[C---:B------:R-:W-:Y:S01]  /*22d90*/  IMAD.U32 R23, R18.reuse, 0x10000, RZ ;  /* 0x0001000012177824 */ /* 0x040fe200078e00ff */
[----:B------:R-:W-:Y:S01]  /*22da0*/  LOP3.LUT R18, R18, 0xffff0000, RZ, 0xc0, !PT ;  /* 0xffff000012127812 */ /* 0x000fe200078ec0ff */
[----:B------:R-:W-:Y:S01]  /*22db0*/  FMUL.FTZ R16, R14, R25 ;  /* 0x000000190e107220 */ /* 0x000fe20000410000 */
[----:B------:R-:W-:Y:S01]  /*22dc0*/  SHF.L.U32 R2, R13, 0x10, RZ ;  /* 0x000000100d027819 */ /* 0x000fe200000006ff */
[----:B------:R-:W-:-:S02]  /*22dd0*/  FMUL.FTZ R10, R3, R23 ;  /* 0x00000017030a7220 */ /* 0x000fc40000410000 */
[----:B------:R-:W-:Y:S02]  /*22de0*/  FMUL.FTZ R15, R14, R24 ;  /* 0x000000180e0f7220 */ /* 0x000fe40000410000 */
[----:B------:R-:W-:Y:S02]  /*22df0*/  FMUL.FTZ R3, R3, R22 ;  /* 0x0000001603037220 */ /* 0x000fe40000410000 */
[C---:B------:R-:W-:Y:S02]  /*22e00*/  FMUL.FTZ R14, R12.reuse, R18 ;  /* 0x000000120c0e7220 */ /* 0x040fe40000410000 */
[----:B------:R-:W-:Y:S02]  /*22e10*/  FMUL.FTZ R13, R12, R19 ;  /* 0x000000130c0d7220 */ /* 0x000fe40000410000 */
[----:B------:R-:W-:Y:S02]  /*22e20*/  FFMA.FTZ R12, R7, R23, R3 ;  /* 0x00000017070c7223 */ /* 0x000fe40000010003 */
[----:B------:R-:W-:-:S02]  /*22e30*/  FFMA.FTZ R16, R20, R24, -R16 ;  /* 0x0000001814107223 */ /* 0x000fc40000010810 */
[----:B------:R-:W-:Y:S02]  /*22e40*/  FFMA.FTZ R15, R20, R25, R15 ;  /* 0x00000019140f7223 */ /* 0x000fe4000001000f */
[----:B------:R-:W-:Y:S02]  /*22e50*/  FFMA.FTZ R10, R7, R22, -R10 ;  /* 0x00000016070a7223 */ /* 0x000fe4000001080a */
[C---:B------:R-:W-:Y:S01]  /*22e60*/  FFMA.FTZ R3, R2.reuse, R19, -R14 ;  /* 0x0000001302037223 */ /* 0x040fe2000001080e */
[----:B------:R-:W-:Y:S01]  /*22e70*/  F2FP.BF16.PACK_AB R14, R21, R17 ;  /* 0x00000011150e723e */ /* 0x000fe200000010ff */
[----:B------:R-:W-:Y:S01]  /*22e80*/  FFMA.FTZ R13, R2, R18, R13 ;  /* 0x00000012020d7223 */ /* 0x000fe2000001000d */
[----:B------:R-:W-:Y:S02]  /*22e90*/  F2FP.BF16.PACK_AB R15, R15, R16 ;  /* 0x000000100f0f723e */ /* 0x000fe400000010ff */
[----:B------:R-:W-:Y:S02]  /*22ea0*/  F2FP.BF16.PACK_AB R12, R12, R10 ;  /* 0x0000000a0c0c723e */ /* 0x000fe400000010ff */
[----:B------:R-:W-:-:S05]  /*22eb0*/  F2FP.BF16.PACK_AB R13, R13, R3 ;  /* 0x000000030d0d723e */ /* 0x000fca00000010ff */
[----:B------:R1:W-:Y:S02]  /*22ec0*/  ST.E.128 [R8.64+0x8000], R12 ;  /* 0x0080000c08007985 */ /* 0x0003e4000c101d04 */
.L_x_2079:
[----:B------:R-:W-:Y:S05]  /*22ed0*/  BSYNC B0 ;  /* 0x0000000000007941 */ /* 0x000fea0003800000 */
.L_x_2078:
[----:B------:R-:W-:-:S04]  /*22ee0*/  IADD3 R2, R4, 0x60, RZ ;  /* 0x0000006004027810 */ /* 0x000fc80007ffe0ff */
        /* <DEDUP_REMOVED lines=48> */
.L_x_2073:
[----:B------:R-:W-:Y:S05]  /*231f0*/  BSYNC B1 ;  /* 0x0000000000017941 */ /* 0x000fea0003800000 */
.L_x_2072:
[----:B------:R-:W-:Y:S01]  /*23200*/  IADD3 R2, R80, 0x20, RZ ;  /* 0x0000002050027810 */ /* 0x000fe20007ffe0ff */
[----:B------:R-:W-:Y:S03]  /*23210*/  BSSY B1, `(.L_x_2080) ;  /* 0x00000cc000017945 */ /* 0x000fe60003800000 */
[----:B------:R-:W-:-:S13]  /*23220*/  ISETP.GE.AND P0, PT, R2, R32, PT ;  /* 0x000000200200720c */ /* 0x000fda0003f06270 */
[----:B------:R-:W-:Y:S05]  /*23230*/  @P0 BRA `(.L_x_2081) ;  /* 0x00000c9000000947 */ /* 0x000fea0003800000 */
[----:B------:R-:W-:Y:S01]  /*23240*/  ISETP.GE.AND P0, PT, R4, R0, PT ;  /* 0x000000000400720c */ /* 0x000fe20003f06270 */
[----:B------:R-:W-:-:S12]  /*23250*/  BSSY B0, `(.L_x_2082) ;  /* 0x0000030000007945 */ /* 0x000fd80003800000 */
        /* <DEDUP_REMOVED lines=47> */
.L_x_2083:
[----:B------:R-:W-:Y:S05]  /*23550*/  BSYNC B0 ;  /* 0x0000000000007941 */ /* 0x000fea0003800000 */
.L_x_2082:
        /* <DEDUP_REMOVED lines=50> */
.L_x_2085:
[----:B------:R-:W-:Y:S05]  /*23880*/  BSYNC B0 ;  /* 0x0000000000007941 */ /* 0x000fea0003800000 */
.L_x_2084:
        /* <DEDUP_REMOVED lines=50> */
.L_x_2087:
[----:B------:R-:W-:Y:S05]  /*23bb0*/  BSYNC B0 ;  /* 0x0000000000007941 */ /* 0x000fea0003800000 */
.L_x_2086:
        /* <DEDUP_REMOVED lines=49> */
.L_x_2081:
[----:B------:R-:W-:Y:S05]  /*23ed0*/  BSYNC B1 ;  /* 0x0000000000017941 */ /* 0x000fea0003800000 */
.L_x_2080:
        /* <DEDUP_REMOVED lines=53> */
.L_x_2091:
[----:B------:R-:W-:Y:S05]  /*24230*/  BSYNC B0 ;  /* 0x0000000000007941 */ /* 0x000fea0003800000 */
.L_x_2090:
        /* <DEDUP_REMOVED lines=50> */
.L_x_2093:
[----:B------:R-:W-:Y:S05]  /*24560*/  BSYNC B0 ;  /* 0x0000000000007941 */ /* 0x000fea0003800000 */
.L_x_2092:
        /* <DEDUP_REMOVED lines=50> */
.L_x_2095:
[----:B------:R-:W-:Y:S05]  /*24890*/  BSYNC B0 ;  /* 0x0000000000007941 */ /* 0x000fea0003800000 */
.L_x_2094:
        /* <DEDUP_REMOVED lines=49> */
.L_x_2089:
[----:B------:R-:W-:Y:S05]  /*24bb0*/  BSYNC B1 ;  /* 0x0000000000017941 */ /* 0x000fea0003800000 */
.L_x_2088:
[----:B------:R-:W-:Y:S01]  /*24bc0*/  IADD3 R2, R80, 0x60, RZ ;  /* 0x0000006050027810 */ /* 0x000fe20007ffe0ff */
[----:B------:R-:W-:-:S03]  /*24bd0*/  IMAD.MOV.U32 R3, RZ, RZ, 0x0 ;  /* 0x00000000ff037424 */ /* 0x000fc600078e00ff */
[----:B------:R-:W-:Y:S01]  /*24be0*/  ISETP.GE.AND P0, PT, R2, R32, PT ;  /* 0x000000200200720c */ /* 0x000fe20003f06270 */
[----:B------:R-:W-:-:S12]  /*24bf0*/  IMAD.MOV.U32 R2, RZ, RZ, R131 ;  /* 0x000000ffff027224 */ /* 0x000fd800078e0083 */
[----:B------:R-:W-:Y:S05]  /*24c00*/  @P0 RET.REL.NODEC R2 `(_ZN7cutlass13device_kernelIN5flash19enable_sm80_to_sm89INS1_16FlashAttnFwdSm80INS1_25CollectiveMainloopFwdSm80ILi8ELi1ELb0EN4cute5tupleIJNS5_1CILi128EEENS7_ILi48EEENS7_ILi256EEEEEELi256ENS_10bfloat16_tEfNS_4arch4Sm80ELb0ELb1ELb1ELb1ELb0ELb1ELb1ELb1EEENS1_21CollectiveEpilogueFwdINS6_IJS8_SA_S9_EEENS6_IJNS7_ILi1EEESI_SI_EEESC_SE_Li256ELb1ELb1ELb1ELb0EEENS1_36VarlenDynamicPersistentTileSchedulerILi128ELi48ELi256ELi256ELb1ELb1ELb0ELb1ELb0ELb1EEEEEEEEEvNT_6ParamsE) ;  /* 0xfffdb3f002000950 */ /* 0x000fea0003c3ffff */
        /* <DEDUP_REMOVED lines=49> */
.L_x_2097:
[----:B------:R-:W-:Y:S05]  /*24f20*/  BSYNC B0 ;  /* 0x0000000000007941 */ /* 0x000fea0003800000 */
.L_x_2096:
        /* <DEDUP_REMOVED lines=50> */
.L_x_2099:
[----:B------:R-:W-:Y:S05]  /*25250*/  BSYNC B0 ;  /* 0x0000000000007941 */ /* 0x000fea0003800000 */
.L_x_2098:
        /* <DEDUP_REMOVED lines=50> */
.L_x_2101:
[----:B------:R-:W-:Y:S05]  /*25580*/  BSYNC B0 ;  /* 0x0000000000007941 */ /* 0x000fea0003800000 */
.L_x_2100:
[----:B------:R-:W-:Y:S01]  /*25590*/  IADD3 R4, R4, 0x60, RZ ;  /* 0x0000006004047810 */ /* 0x000fe20007ffe0ff */
[----:B------:R-:W-:Y:S02]  /*255a0*/  IMAD.MOV.U32 R2, RZ, RZ, R131 ;  /* 0x000000ffff027224 */ /* 0x000fe400078e0083 */
[----:B------:R-:W-:Y:S01]  /*255b0*/  IMAD.MOV.U32 R3, RZ, RZ, 0x0 ;  /* 0x00000000ff037424 */ /* 0x000fe200078e00ff */
[----:B------:R-:W-:-:S13]  /*255c0*/  ISETP.GE.AND P0, PT, R4, R0, PT ;  /* 0x000000000400720c */ /* 0x000fda0003f06270 */
[----:B------:R-:W-:Y:S05]  /*255d0*/  @P0 RET.REL.NODEC R2 `(_ZN7cutlass13device_kernelIN5flash19enable_sm80_to_sm89INS1_16FlashAttnFwdSm80INS1_25CollectiveMainloopFwdSm80ILi8ELi1ELb0EN4cute5tupleIJNS5_1CILi128EEENS7_ILi48EEENS7_ILi256EEEEEELi256ENS_10bfloat16_tEfNS_4arch4Sm80ELb0ELb1ELb1ELb1ELb0ELb1ELb1ELb1EEENS1_21CollectiveEpilogueFwdINS6_IJS8_SA_S9_EEENS6_IJNS7_ILi1EEESI_SI_EEESC_SE_Li256ELb1ELb1ELb1ELb0EEENS1_36VarlenDynamicPersistentTileSchedulerILi128ELi48ELi256ELi256ELb1ELb1ELb0ELb1ELb0ELb1EEEEEEEEEvNT_6ParamsE) ;  /* 0xfffdaa2002000950 */ /* 0x000fea0003c3ffff */
        /* <DEDUP_REMOVED lines=17> */
[----:B------:R-:W-:Y:S01]  /*256f0*/  LOP3.LUT R2, R12, 0xffff0000, RZ, 0xc0, !PT ;  /* 0xffff00000c027812 */ /* 0x000fe200078ec0ff */
[-C--:B------:R-:W-:Y:S01]  /*25700*/  FMUL.FTZ R15, R10, R21.reuse ;  /* 0x000000150a0f7220 */ /* 0x080fe20000410000 */
        /* <DEDUP_REMOVED lines=19> */
[----:B------:R-:W-:Y:S01]  /*25840*/  FFMA.FTZ R4, R3, R20, -R4 ;  /* 0x0000001403047223 */ /* 0x000fe20000010804 */
[----:B------:R-:W-:Y:S01]  /*25850*/  MOV R3, 0x0 ;  /* 0x0000000000037802 */ /* 0x000fe20000000f00 */
[C---:B------:R-:W-:Y:S01]  /*25860*/  FFMA.FTZ R2, R0.reuse, R17, -R14 ;  /* 0x0000001100027223 */ /* 0x040fe2000001080e */
[----:B------:R-:W-:Y:S01]  /*25870*/  F2FP.BF16.PACK_AB R14, R19, R10 ;  /* 0x0000000a130e723e */ /* 0x000fe200000010ff */
[----:B------:R-:W-:Y:S01]  /*25880*/  FFMA.FTZ R13, R0, R16, R13 ;  /* 0x00000010000d7223 */ /* 0x000fe2000001000d */
[----:B------:R-:W-:Y:S02]  /*25890*/  F2FP.BF16.PACK_AB R15, R15, R7 ;  /* 0x000000070f0f723e */ /* 0x000fe400000010ff */
[----:B------:R-:W-:Y:S02]  /*258a0*/  F2FP.BF16.PACK_AB R12, R12, R4 ;  /* 0x000000040c0c723e */ /* 0x000fe400000010ff */
[----:B------:R-:W-:Y:S01]  /*258b0*/  F2FP.BF16.PACK_AB R13, R13, R2 ;  /* 0x000000020d0d723e */ /* 0x000fe200000010ff */
[----:B------:R-:W-:-:S04]  /*258c0*/  IMAD.MOV.U32 R2, RZ, RZ, R131 ;  /* 0x000000ffff027224 */ /* 0x000fc800078e0083 */
[----:B------:R1:W-:Y:S01]  /*258d0*/  ST.E.128 [R8.64+0xf000], R12 ;  /* 0x00f0000c08007985 */ /* 0x0003e2000c101d04 */
[----:B------:R-:W-:Y:S05]  /*258e0*/  RET.REL.NODEC R2 `(_ZN7cutlass13device_kernelIN5flash19enable_sm80_to_sm89INS1_16FlashAttnFwdSm80INS1_25CollectiveMainloopFwdSm80ILi8ELi1ELb0EN4cute5tupleIJNS5_1CILi128EEENS7_ILi48EEENS7_ILi256EEEEEELi256ENS_10bfloat16_tEfNS_4arch4Sm80ELb0ELb1ELb1ELb1ELb0ELb1ELb1ELb1EEENS1_21CollectiveEpilogueFwdINS6_IJS8_SA_S9_EEENS6_IJNS7_ILi1EEESI_SI_EEESC_SE_Li256ELb1ELb1ELb1ELb0EEENS1_36VarlenDynamicPersistentTileSchedulerILi128ELi48ELi256ELi256ELb1ELb1ELb0ELb1ELb0ELb1EEEEEEEEEvNT_6ParamsE) ;  /* 0xfffda71002007950 */ /* 0x000fea0003c3ffff */
.L_x_2056:
[----:B-1---5:R-:W-:-:S13]  /*258f0*/  ISETP.NE.AND P0, PT, R20, 0x1, PT ;  /* 0x000000011400780c */ /* 0x022fda0003f05270 */
[----:B------:R1:W2:Y:S04]  /*25900*/  @P0 LD.E R10, [R12.64+0x168] ;  /* 0x000168040c0a0980 */ /* 0x0002a8000c101900 */
[----:B-1----:R-:W3:Y:S01]  /*25910*/  @P0 LD.E R12, [R12.64+0x16c] ;  /* 0x00016c040c0c0980 */ /* 0x002ee2000c101900 */
[----:B--2---:R-:W-:-:S05]  /*25920*/  @P0 IMAD.HI.U32 R10, R4, R10, RZ ;  /* 0x0000000a040a0227 */ /* 0x004fca00078e00ff */
[----:B---3--:R-:W-:-:S04]  /*25930*/  @P0 SHF.R.U32.HI R4, RZ, R12, R10 ;  /* 0x0000000cff040219 */ /* 0x008fc8000001160a */
[----:B------:R-:W-:Y:S01]  /*25940*/  SHF.R.S32.HI R10, RZ, 0x1f, R4 ;  /* 0x0000001fff0a7819 */ /* 0x000fe20000011404 */
[-C--:B------:R-:W-:Y:S02]  /*25950*/  IMAD R13, R9, R4.reuse, RZ ;  /* 0x00000004090d7224 */ /* 0x080fe400078e02ff */
[----:B------:R-:W-:Y:S02]  /*25960*/  IMAD R12, R3, R4, RZ ;  /* 0x00000004030c7224 */ /* 0x000fe400078e02ff */
[-C--:B------:R-:W-:Y:S02]  /*25970*/  IMAD R21, R8, R10.reuse, R13 ;  /* 0x0000000a08157224 */ /* 0x080fe400078e020d */
[C---:B------:R-:W-:Y:S02]  /*25980*/  IMAD R10, R2.reuse, R10, R12 ;  /* 0x0000000a020a7224 */ /* 0x040fe400078e020c */
[----:B------:R-:W-:-:S04]  /*25990*/  IMAD.WIDE.U32 R12, R2, R4, RZ ;  /* 0x00000004020c7225 */ /* 0x000fc800078e00ff */
[----:B------:R-:W-:Y:S01]  /*259a0*/  IMAD.WIDE.U32 R18, R8, R4, RZ ;  /* 0x0000000408127225 */ /* 0x000fe200078e00ff */
[----:B------:R-:W-:-:S03]  /*259b0*/  IADD3 R13, R13, R10, RZ ;  /* 0x0000000a0d0d7210 */ /* 0x000fc60007ffe0ff */
[----:B------:R-:W-:Y:S01]  /*259c0*/  IMAD R9, R9, R7, RZ ;  /* 0x0000000709097224 */ /* 0x000fe200078e02ff */
[----:B------:R-:W-:Y:S01]  /*259d0*/  IADD3 R19, R19, R21, RZ ;  /* 0x0000001513137210 */ /* 0x000fe20007ffe0ff */
[----:B------:R-:W-:Y:S02]  /*259e0*/  IMAD R4, R3, R7, RZ ;  /* 0x0000000703047224 */ /* 0x000fe400078e02ff */
[----:B------:R-:W-:-:S04]  /*259f0*/  IMAD.WIDE.U32 R12, R7, R2, R12 ;  /* 0x00000002070c7225 */ /* 0x000fc800078e000c */
[----:B------:R-:W-:-:S04]  /*25a00*/  IMAD.WIDE.U32 R18, R7, R8, R18 ;  /* 0x0000000807127225 */ /* 0x000fc800078e0012 */
[----:B------:R-:W-:Y:S01]  /*25a10*/  IMAD R3, R8, R22, R9 ;  /* 0x0000001608037224 */ /* 0x000fe200078e0209 */
[----:B------:R-:W-:Y:S01]  /*25a20*/  LEA R21, P1, R18, R14, 0x1 ;  /* 0x0000000e12157211 */ /* 0x000fe200078208ff */
[----:B------:R-:W-:Y:S01]  /*25a30*/  IMAD R2, R2, R22, R4 ;  /* 0x0000001602027224 */ /* 0x000fe200078e0204 */
[----:B------:R-:W-:Y:S02]  /*25a40*/  LEA R22, P0, R12, R16, 0x1 ;  /* 0x000000100c167211 */ /* 0x000fe400078008ff */
[----:B------:R-:W-:Y:S02]  /*25a50*/  IADD3 R3, R19, R3, RZ ;  /* 0x0000000313037210 */ /* 0x000fe40007ffe0ff */
[----:B------:R-:W-:Y:S02]  /*25a60*/  IADD3 R2, R13, R2, RZ ;  /* 0x000000020d027210 */ /* 0x000fe40007ffe0ff */
[----:B------:R-:W-:Y:S02]  /*25a70*/  LEA.HI.X R18, R18, R15, R3, 0x1, P1 ;  /* 0x0000000f12127211 */ /* 0x000fe400008f0c03 */
[----:B------:R-:W-:Y:S01]  /*25a80*/  LEA.HI.X R16, R12, R17, R2, 0x1, P0 ;  /* 0x000000110c107211 */ /* 0x000fe200000f0c02 */
[----:B------:R-:W-:Y:S05]  /*25a90*/  BRA.DIV ~URZ, `(.L_x_2102) ;  /* 0x000056a27f007947 */ /* 0x000fea000b800000 */
[----:B------:R1:W2:Y:S02]  /*25aa0*/  SHFL.IDX PT, R4, R18, RZ, 0x181f ;  /* 0x00181fff12047589 */ /* 0x0002a400000e0000 */
.L_x_2138:
[----:B------:R-:W-:Y:S05]  /*25ab0*/  BRA.DIV ~URZ, `(.L_x_2103) ;  /* 0x000057027f007947 */ /* 0x000fea000b800000 */
[----:B------:R3:W4:Y:S01]  /*25ac0*/  SHFL.IDX PT, R8, R21, RZ, 0x181f ;  /* 0x00181fff15087589 */ /* 0x00072200000e0000 */
[----:B--2---:R-:W-:-:S03]  /*25ad0*/  MOV R9, R4 ;  /* 0x0000000400097202 */ /* 0x004fc60000000f00 */
[----:B------:R3:W2:Y:S04]  /*25ae0*/  SHFL.IDX PT, R7, R16, RZ, 0x181f ;  /* 0x00181fff10077589 */ /* 0x0006a800000e0000 */
[----:B------:R3:W1:Y:S02]  /*25af0*/  SHFL.IDX PT, R2, R22, RZ, 0x181f ;  /* 0x00181fff16027589 */ /* 0x00066400000e0000 */
.L_x_2139:
        /* <DEDUP_REMOVED lines=20> */
[----:B------:R-:W-:Y:S01]  /*25c40*/  CS2R R24, SRZ ;  /* 0x0000000000187805 */ /* 0x000fe2000001ff00 */
[----:B------:R-:W-:Y:S01]  /*25c50*/  CS2R R42, SRZ ;  /* 0x00000000002a7805 */ /* 0x000fe2000001ff00 */
[----:B------:R-:W-:Y:S01]  /*25c60*/  CS2R R40, SRZ ;  /* 0x0000000000287805 */ /* 0x000fe2000001ff00 */
[----:B------:R-:W-:Y:S01]  /*25c70*/  CS2R R46, SRZ ;  /* 0x00000000002e7805 */ /* 0x000fe2000001ff00 */
[----:B------:R-:W-:-:S05]  /*25c80*/  CS2R R44, SRZ ;  /* 0x00000000002c7805 */ /* 0x000fca000001ff00 */
[----:B----4-:R-:W-:Y:S02]  /*25c90*/  @!P1 IMAD.WIDE R14, R57, 0x2, R8 ;  /* 0x00000002390e9825 */ /* 0x010fe400078e0208 */
[----:B------:R-:W-:-:S03]  /*25ca0*/  @!P0 SHF.R.S32.HI R4, RZ, 0x1f, R7 ;  /* 0x0000001fff048819 */ /* 0x000fc60000011407 */
[----:B------:R2:W5:Y:S01]  /*25cb0*/  @!P1 LD.E.128 R28, [R14.64] ;  /* 0x000000040e1c9980 */ /* 0x000562000c101d00 */
[----:B------:R-:W-:-:S04]  /*25cc0*/  @!P0 LEA.HI R4, R4, R7, RZ, 0x3 ;  /* 0x0000000704048211 */ /* 0x000fc800078f18ff */
[----:B------:R-:W-:-:S05]  /*25cd0*/  @!P0 LOP3.LUT R4, R4, 0xfffffff8, RZ, 0xc0, !PT ;  /* 0xfffffff804048812 */ /* 0x000fca00078ec0ff */
[----:B------:R-:W-:-:S04]  /*25ce0*/  @!P0 IMAD.WIDE R12, R4, 0x2, R8 ;  /* 0x00000002040c8825 */ /* 0x000fc800078e0208 */
[--C-:B-1----:R-:W-:Y:S01]  /*25cf0*/  @!P0 IMAD.WIDE R8, R4, 0x2, R2.reuse ;  /* 0x0000000204088825 */ /* 0x102fe200078e0202 */
[----:B------:R2:W5:Y:S03]  /*25d00*/  @!P0 LD.E.128 R40, [R12.64] ;  /* 0x000000040c288980 */ /* 0x000566000c101d00 */
[----:B------:R-:W-:Y:S01]  /*25d10*/  @!P1 IMAD.WIDE R2, R57, 0x2, R2 ;  /* 0x0000000239029825 */ /* 0x000fe200078e0202 */
[----:B------:R2:W5:Y:S04]  /*25d20*/  @!P0 LD.E.128 R44, [R8.64] ;  /* 0x00000004082c8980 */ /* 0x000568000c101d00 */
[----:B------:R2:W5:Y:S02]  /*25d30*/  @!P1 LD.E.128 R24, [R2.64] ;  /* 0x0000000402189980 */ /* 0x000564000c101d00 */
.L_x_2105:
[----:B------:R-:W-:Y:S05]  /*25d40*/  BSYNC B0 ;  /* 0x0000000000007941 */ /* 0x000fea0003800000 */
.L_x_2104:
[----:B-----5:R-:W-:Y:S02]  /*25d50*/  IMAD.MOV.U32 R7, RZ, RZ, R42 ;  /* 0x000000ffff077224 */ /* 0x020fe400078e002a */
[----:B--2---:R-:W-:-:S02]  /*25d60*/  IMAD.MOV.U32 R3, RZ, RZ, R40 ;  /* 0x000000ffff037224 */ /* 0x004fc400078e0028 */
[----:B-1----:R-:W-:Y:S01]  /*25d70*/  IMAD.MOV.U32 R2, RZ, RZ, R41 ;  /* 0x000000ffff027224 */ /* 0x002fe200078e0029 */
[----:B------:R-:W-:Y:S01]  /*25d80*/  PRMT R82, R82, 0x5410, R7 ;  /* 0x0000541052527816 */ /* 0x000fe20000000007 */
[----:B------:R-:W-:Y:S01]  /*25d90*/  IMAD.MOV.U32 R4, RZ, RZ, R43 ;  /* 0x000000ffff047224 */ /* 0x000fe200078e002b */
[----:B------:R-:W-:Y:S01]  /*25da0*/  PRMT R37, R37, 0x5410, R3 ;  /* 0x0000541025257816 */ /* 0x000fe20000000003 */
[----:B------:R-:W-:Y:S01]  /*25db0*/  IMAD.MOV.U32 R7, RZ, RZ, R30 ;  /* 0x000000ffff077224 */ /* 0x000fe200078e001e */
[----:B------:R-:W-:Y:S01]  /*25dc0*/  PRMT R59, R59, 0x5410, R2 ;  /* 0x000054103b3b7816 */ /* 0x000fe20000000002 */
[----:B------:R-:W-:Y:S01]  /*25dd0*/  IMAD.MOV.U32 R3, RZ, RZ, R28 ;  /* 0x000000ffff037224 */ /* 0x000fe200078e001c */
[----:B------:R-:W-:Y:S01]  /*25de0*/  PRMT R83, R83, 0x5410, R4 ;  /* 0x0000541053537816 */ /* 0x000fe20000000004 */
[----:B------:R-:W-:Y:S02]  /*25df0*/  IMAD.MOV.U32 R2, RZ, RZ, R29 ;  /* 0x000000ffff027224 */ /* 0x000fe400078e001d */
[----:B------:R-:W-:Y:S01]  /*25e00*/  IMAD.MOV.U32 R4, RZ, RZ, R31 ;  /* 0x000000ffff047224 */ /* 0x000fe200078e001f */
[----:B------:R-:W-:Y:S01]  /*25e10*/  PRMT R35, R3, 0x5410, R7 ;  /* 0x0000541003237816 */ /* 0x000fe20000000007 */
[----:B------:R-:W-:Y:S01]  /*25e20*/  IMAD.MOV.U32 R3, RZ, RZ, R44 ;  /* 0x000000ffff037224 */ /* 0x000fe200078e002c */
[----:B------:R-:W-:Y:S01]  /*25e30*/  PRMT R34, R34, 0x5410, R2 ;  /* 0x0000541022227816 */ /* 0x000fe20000000002 */
[----:B------:R-:W-:Y:S01]  /*25e40*/  IMAD.MOV.U32 R2, RZ, RZ, R45 ;  /* 0x000000ffff027224 */ /* 0x000fe200078e002d */
[----:B------:R-:W-:Y:S01]  /*25e50*/  PRMT R36, R36, 0x5410, R4 ;  /* 0x0000541024247816 */ /* 0x000fe20000000004 */
[----:B------:R-:W-:Y:S01]  /*25e60*/  IMAD.MOV.U32 R4, RZ, RZ, R47 ;  /* 0x000000ffff047224 */ /* 0x000fe200078e002f */
[----:B------:R-:W-:-:S02]  /*25e70*/  MOV R7, R46 ;  /* 0x0000002e00077202 */ /* 0x000fc40000000f00 */
[----:B------:R-:W-:Y:S01]  /*25e80*/  PRMT R37, R3, 0x7610, R37 ;  /* 0x0000761003257816 */ /* 0x000fe20000000025 */
[----:B------:R-:W-:Y:S01]  /*25e90*/  IMAD.MOV.U32 R3, RZ, RZ, R24 ;  /* 0x000000ffff037224 */ /* 0x000fe200078e0018 */
[----:B------:R-:W-:Y:S01]  /*25ea0*/  PRMT R82, R7, 0x7610, R82 ;  /* 0x0000761007527816 */ /* 0x000fe20000000052 */
[----:B------:R-:W-:Y:S01]  /*25eb0*/  IMAD.MOV.U32 R7, RZ, RZ, R26 ;  /* 0x000000ffff077224 */ /* 0x000fe200078e001a */
[----:B------:R-:W-:Y:S01]  /*25ec0*/  PRMT R59, R2, 0x7610, R59 ;  /* 0x00007610023b7816 */ /* 0x000fe2000000003b */
[----:B------:R-:W-:Y:S01]  /*25ed0*/  IMAD.MOV.U32 R2, RZ, RZ, R25 ;  /* 0x000000ffff027224 */ /* 0x000fe200078e0019 */
[----:B------:R-:W-:Y:S02]  /*25ee0*/  PRMT R83, R4, 0x7610, R83 ;  /* 0x0000761004537816 */ /* 0x000fe40000000053 */
[----:B------:R-:W-:Y:S02]  /*25ef0*/  MOV R4, R27 ;  /* 0x0000001b00047202 */ /* 0x000fe40000000f00 */
[----:B------:R-:W-:-:S02]  /*25f00*/  PRMT R34, R7, 0x7610, R34 ;  /* 0x0000761007227816 */ /* 0x000fc40000000022 */
[----:B------:R-:W-:Y:S02]  /*25f10*/  PRMT R36, R4, 0x7610, R36 ;  /* 0x0000761004247816 */ /* 0x000fe40000000024 */
[----:B------:R-:W-:Y:S01]  /*25f20*/  PRMT R33, R2, 0x5410, R3 ;  /* 0x0000541002217816 */ /* 0x000fe20000000003 */
[----:B------:R-:W-:Y:S05]  /*25f30*/  BRA.DIV ~URZ, `(.L_x_2106) ;  /* 0x000053f27f007947 */ /* 0x000fea000b800000 */
[----:B------:R1:W2:Y:S04]  /*25f40*/  SHFL.IDX PT, R9, R18, 0x1, 0x181f ;  /* 0x00381f0012097f89 */ /* 0x0002a800000e0000 */
[----:B----4-:R1:W4:Y:S04]  /*25f50*/  SHFL.IDX PT, R8, R21, 0x1, 0x181f ;  /* 0x00381f0015087f89 */ /* 0x01032800000e0000 */
[----:B------:R1:W3:Y:S04]  /*25f60*/  SHFL.IDX PT, R4, R16, 0x1, 0x181f ;  /* 0x00381f0010047f89 */ /* 0x0002e800000e0000 */
[----:B------:R1:W1:Y:S02]  /*25f70*/  SHFL.IDX PT, R2, R22, 0x1, 0x181f ;  /* 0x00381f0016027f89 */ /* 0x00026400000e0000 */
.L_x_2140:
        /* <DEDUP_REMOVED lines=23> */
[----:B--2-4-:R-:W-:Y:S02]  /*260f0*/  @!P1 IMAD.WIDE R14, R57, 0x2, R8 ;  /* 0x00000002390e9825 */ /* 0x014fe400078e0208 */
        /* <DEDUP_REMOVED lines=10> */
.L_x_2108:
[----:B------:R-:W-:Y:S05]  /*261a0*/  BSYNC B0 ;  /* 0x0000000000007941 */ /* 0x000fea0003800000 */
.L_x_2107:
[----:B-----5:R-:W-:Y:S01]  /*261b0*/  IMAD.MOV.U32 R7, RZ, RZ, R66 ;  /* 0x000000ffff077224 */ /* 0x020fe200078e0042 */
[----:B-12---:R-:W-:Y:S01]  /*261c0*/  MOV R2, R65 ;  /* 0x0000004100027202 */ /* 0x006fe20000000f00 */
        /* <DEDUP_REMOVED lines=23> */
[----:B------:R1:W2:Y:S02]  /*26340*/  SHFL.IDX PT, R4, R18, 0x2, 0x181f ;  /* 0x00581f0012047f89 */ /* 0x0002a400000e0000 */
.L_x_2141:
[----:B------:R-:W-:Y:S05]  /*26350*/  BRA.DIV ~URZ, `(.L_x_2110) ;  /* 0x000052227f007947 */ /* 0x000fea000b800000 */
[----:B----4-:R3:W4:Y:S01]  /*26360*/  SHFL.IDX PT, R8, R21, 0x2, 0x181f ;  /* 0x00581f0015087f89 */ /* 0x01072200000e0000 */
[----:B--2---:R-:W-:-:S03]  /*26370*/  MOV R9, R4 ;  /* 0x0000000400097202 */ /* 0x004fc60000000f00 */
[----:B------:R3:W2:Y:S04]  /*26380*/  SHFL.IDX PT, R7, R16, 0x2, 0x181f ;  /* 0x00581f0010077f89 */ /* 0x0006a800000e0000 */
[----:B------:R3:W1:Y:S02]  /*26390*/  SHFL.IDX PT, R2, R22, 0x2, 0x181f ;  /* 0x00581f0016027f89 */ /* 0x00066400000e0000 */
.L_x_2142:
        /* <DEDUP_REMOVED lines=35> */
.L_x_2112:
[----:B------:R-:W-:Y:S05]  /*265d0*/  BSYNC B0 ;  /* 0x0000000000007941 */ /* 0x000fea0003800000 */
.L_x_2111:
[----:B-12--5:R-:W-:Y:S01]  /*265e0*/  IMAD.MOV.U32 R2, RZ, RZ, R86 ;  /* 0x000000ffff027224 */ /* 0x026fe200078e0056 */
[----:B------:R-:W-:Y:S01]  /*265f0*/  CS2R R102, SRZ ;  /* 0x0000000000667805 */ /* 0x000fe2000001ff00 */
[----:B------:R-:W-:-:S02]  /*26600*/  IMAD.MOV.U32 R7, RZ, RZ, R87 ;  /* 0x000000ffff077224 */ /* 0x000fc400078e0057 */
[----:B------:R-:W-:Y:S02]  /*26610*/  IMAD.MOV.U32 R4, RZ, RZ, R84 ;  /* 0x000000ffff047224 */ /* 0x000fe400078e0054 */
[----:B------:R-:W-:Y:S01]  /*26620*/  IMAD.MOV.U32 R3, RZ, RZ, R85 ;  /* 0x000000ffff037224 */ /* 0x000fe200078e0055 */
[----:B------:R-:W-:Y:S01]  /*26630*/  PRMT R120, R7, 0x5410, R2 ;  /* 0x0000541007787816 */ /* 0x000fe20000000002 */
[----:B------:R-:W-:Y:S01]  /*26640*/  IMAD.MOV.U32 R2, RZ, RZ, R74 ;  /* 0x000000ffff027224 */ /* 0x000fe200078e004a */
[----:B------:R-:W-:Y:S01]  /*26650*/  MOV R7, R75 ;  /* 0x0000004b00077202 */ /* 0x000fe20000000f00 */
[----:B----4-:R-:W-:Y:S01]  /*26660*/  IMAD.SHL.U32 R8, R68, 0x80, RZ ;  /* 0x0000008044087824 */ /* 0x010fe200078e00ff */
        /* <DEDUP_REMOVED lines=25> */
.L_x_2143:
[----:B------:R-:W-:Y:S05]  /*26800*/  BRA.DIV ~URZ, `(.L_x_2114) ;  /* 0x00004f627f007947 */ /* 0x000fea000b800000 */
[----:B------:R4:W1:Y:S01]  /*26810*/  SHFL.IDX PT, R8, R21, 0x3, 0x181f ;  /* 0x00781f0015087f89 */ /* 0x00086200000e0000 */
[----:B--2---:R-:W-:-:S03]  /*26820*/  MOV R9, R4 ;  /* 0x0000000400097202 */ /* 0x004fc60000000f00 */
[----:B------:R4:W2:Y:S04]  /*26830*/  SHFL.IDX PT, R14, R16, 0x3, 0x181f ;  /* 0x00781f00100e7f89 */ /* 0x0008a800000e0000 */
[----:B------:R4:W3:Y:S02]  /*26840*/  SHFL.IDX PT, R2, R22, 0x3, 0x181f ;  /* 0x00781f0016027f89 */ /* 0x0008e400000e0000 */
.L_x_2144:
        /* <DEDUP_REMOVED lines=10> */
[----:B--2---:R-:W-:-:S07]  /*268f0*/  IMAD.MOV.U32 R3, RZ, RZ, R14 ;  /* 0x000000ffff037224 */ /* 0x004fce00078e000e */
        /* <DEDUP_REMOVED lines=12> */
[----:B-1----:R-:W-:Y:S02]  /*269c0*/  @!P1 IMAD.WIDE R14, R57, 0x2, R8 ;  /* 0x00000002390e9825 */ /* 0x002fe400078e0208 */
[----:B------:R-:W-:-:S03]  /*269d0*/  @!P0 SHF.R.S32.HI R4, RZ, 0x1f, R7 ;  /* 0x0000001fff048819 */ /* 0x000fc60000011407 */
[----:B------:R1:W5:Y:S01]  /*269e0*/  @!P1 LD.E.128 R68, [R14.64] ;  /* 0x000000040e449980 */ /* 0x000362000c101d00 */
[----:B------:R-:W-:-:S04]  /*269f0*/  @!P0 LEA.HI R4, R4, R7, RZ, 0x3 ;  /* 0x0000000704048211 */ /* 0x000fc800078f18ff */
[----:B------:R-:W-:-:S05]  /*26a00*/  @!P0 LOP3.LUT R4, R4, 0xfffffff8, RZ, 0xc0, !PT ;  /* 0xfffffff804048812 */ /* 0x000fca00078ec0ff */
[----:B------:R-:W-:-:S04]  /*26a10*/  @!P0 IMAD.WIDE R12, R4, 0x2, R8 ;  /* 0x00000002040c8825 */ /* 0x000fc800078e0208 */
[--C-:B---3--:R-:W-:Y:S01]  /*26a20*/  @!P0 IMAD.WIDE R8, R4, 0x2, R2.reuse ;  /* 0x0000000204088825 */ /* 0x108fe200078e0202 */
[----:B------:R1:W5:Y:S03]  /*26a30*/  @!P0 LD.E.128 R100, [R12.64] ;  /* 0x000000040c648980 */ /* 0x000366000c101d00 */
[----:B------:R-:W-:Y:S01]  /*26a40*/  @!P1 IMAD.WIDE R2, R57, 0x2, R2 ;  /* 0x0000000239029825 */ /* 0x000fe200078e0202 */
[----:B------:R1:W5:Y:S04]  /*26a50*/  @!P0 LD.E.128 R96, [R8.64] ;  /* 0x0000000408608980 */ /* 0x000368000c101d00 */
[----:B------:R1:W5:Y:S02]  /*26a60*/  @!P1 LD.E.128 R92, [R2.64] ;  /* 0x00000004025c9980 */ /* 0x000364000c101d00 */
.L_x_2116:
[----:B------:R-:W-:Y:S05]  /*26a70*/  BSYNC B0 ;  /* 0x0000000000007941 */ /* 0x000fea0003800000 */
.L_x_2115:
[----:B------:R-:W-:Y:S01]  /*26a80*/  IADD3 R4, R81, -c[0x0][0x20], RZ ;  /* 0x8000080051047a10 */ /* 0x000fe20007ffe0ff */
[----:B------:R-:W-:-:S04]  /*26a90*/  DEPBAR.LE SB0, 0x1 ;  /* 0x000080400000791a */ /* 0x000fc80000000000 */
[----:B-1-3--:R-:W2:Y:S04]  /*26aa0*/  LDL.64 R2, [R4+0x20] ;  /* 0x0000200004027983 */ /* 0x00aea80000100a00 */
[----:B------:R-:W3:Y:S01]  /*26ab0*/  LDL.64 R8, [R4+0x28] ;  /* 0x0000280004087983 */ /* 0x000ee20000100a00 */
[----:B------:R-:W-:Y:S03]  /*26ac0*/  WARPSYNC 0xffffffff ;  /* 0xffffffff00007948 */ /* 0x000fe60003800000 */
[----:B------:R-:W-:Y:S01]  /*26ad0*/  BAR.SYNC.DEFER_BLOCKING 0x0 ;  /* 0x0000000000007b1d */ /* 0x000fe20000010000 */
[----:B-----5:R-:W-:-:S05]  /*26ae0*/  IMAD.MOV.U32 R7, RZ, RZ, R102 ;  /* 0x000000ffff077224 */ /* 0x020fca00078e0066 */
[----:B--2---:R1:W2:Y:S04]  /*26af0*/  LD.E R10, [R2.64] ;  /* 0x00000004020a7980 */ /* 0x0042a8000c101900 */
[----:B---3--:R3:W5:Y:S01]  /*26b00*/  LD.E.64 R38, [R8.64] ;  /* 0x0000000408267980 */ /* 0x008762000c101b00 */
[----:B------:R-:W-:Y:S01]  /*26b10*/  IMAD.MOV.U32 R4, RZ, RZ, R103 ;  /* 0x000000ffff047224 */ /* 0x000fe200078e0067 */
[----:B------:R-:W-:Y:S04]  /*26b20*/  BSSY B1, `(.L_x_2117) ;  /* 0x0000109000017945 */ /* 0x000fe80003800000 */
[----:B------:R-:W-:Y:S01]  /*26b30*/  PRMT R129, R4, 0x5410, R7 ;  /* 0x0000541004817816 */ /* 0x000fe20000000007 */
[----:B------:R-:W-:Y:S01]  /*26b40*/  IMAD.MOV.U32 R4, RZ, RZ, R71 ;  /* 0x000000ffff047224 */ /* 0x000fe200078e0047 */
[----:B------:R-:W-:-:S04]  /*26b50*/  MOV R7, R70 ;  /* 0x0000004600077202 */ /* 0x000fc80000000f00 */
[----:B------:R-:W-:Y:S01]  /*26b60*/  PRMT R124, R4, 0x5410, R7 ;  /* 0x00005410047c7816 */ /* 0x000fe20000000007 */
[----:B-1----:R-:W-:Y:S02]  /*26b70*/  IMAD.MOV.U32 R3, RZ, RZ, R100 ;  /* 0x000000ffff037224 */ /* 0x002fe400078e0064 */
[----:B------:R-:W-:-:S05]  /*26b80*/  IMAD.MOV.U32 R2, RZ, RZ, R101 ;  /* 0x000000ffff027224 */ /* 0x000fca00078e0065 */
[----:B------:R-:W-:Y:S01]  /*26b90*/  PRMT R127, R2, 0x5410, R3 ;  /* 0x00005410027f7816 */ /* 0x000fe20000000003 */
[----:B------:R-:W-:Y:S02]  /*26ba0*/  IMAD.MOV.U32 R3, RZ, RZ, R68 ;  /* 0x000000ffff037224 */ /* 0x000fe400078e0044 */
[----:B------:R-:W-:-:S05]  /*26bb0*/  IMAD.MOV.U32 R2, RZ, RZ, R69 ;  /* 0x000000ffff027224 */ /* 0x000fca00078e0045 */
[----:B------:R-:W-:Y:S01]  /*26bc0*/  PRMT R123, R2, 0x5410, R3 ;  /* 0x00005410027b7816 */ /* 0x000fe20000000003 */
[----:B------:R-:W-:Y:S01]  /*26bd0*/  IMAD.MOV.U32 R2, RZ, RZ, R99 ;  /* 0x000000ffff027224 */ /* 0x000fe200078e0063 */
[----:B------:R-:W-:-:S04]  /*26be0*/  MOV R3, R98 ;  /* 0x0000006200037202 */ /* 0x000fc80000000f00 */
[----:B------:R-:W-:Y:S01]  /*26bf0*/  PRMT R126, R2, 0x5410, R3 ;  /* 0x00005410027e7816 */ /* 0x000fe20000000003 */
[----:B------:R-:W-:Y:S01]  /*26c00*/  IMAD.MOV.U32 R3, RZ, RZ, R96 ;  /* 0x000000ffff037224 */ /* 0x000fe200078e0060 */
[----:B------:R-:W-:-:S04]  /*26c10*/  MOV R2, R97 ;  /* 0x0000006100027202 */ /* 0x000fc80000000f00 */
[----:B------:R-:W-:Y:S01]  /*26c20*/  PRMT R125, R2, 0x5410, R3 ;  /* 0x00005410027d7816 */ /* 0x000fe20000000003 */
[----:B------:R-:W-:Y:S02]  /*26c30*/  IMAD.MOV.U32 R3, RZ, RZ, R94 ;  /* 0x000000ffff037224 */ /* 0x000fe400078e005e */
[----:B------:R-:W-:-:S05]  /*26c40*/  IMAD.MOV.U32 R2, RZ, RZ, R95 ;  /* 0x000000ffff027224 */ /* 0x000fca00078e005f */
[----:B------:R-:W-:Y:S01]  /*26c50*/  PRMT R122, R2, 0x5410, R3 ;  /* 0x00005410027a7816 */ /* 0x000fe20000000003 */
[----:B------:R-:W-:Y:S01]  /*26c60*/  IMAD.MOV.U32 R2, RZ, RZ, R93 ;  /* 0x000000ffff027224 */ /* 0x000fe200078e005d */
[----:B------:R-:W-:-:S04]  /*26c70*/  MOV R3, R92 ;  /* 0x0000005c00037202 */ /* 0x000fc80000000f00 */
[----:B------:R-:W-:Y:S01]  /*26c80*/  PRMT R81, R2, 0x5410, R3 ;  /* 0x0000541002517816 */ /* 0x000fe20000000003 */
[----:B--2---:R-:W-:-:S05]  /*26c90*/  IMAD R4, R10, -0x80, R17 ;  /* 0xffffff800a047824 */ /* 0x004fca00078e0211 */
[----:B------:R-:W-:-:S04]  /*26ca0*/  IMNMX R58, R4, 0x80, PT ;  /* 0x00000080043a7817 */ /* 0x000fc80003800200 */
[----:B------:R-:W-:-:S13]  /*26cb0*/  ISETP.GE.AND P0, PT, R80, R58, PT ;  /* 0x0000003a5000720c */ /* 0x000fda0003f06270 */
[----:B------:R-:W-:Y:S05]  /*26cc0*/  @P0 BRA `(.L_x_2118) ;  /* 0x00000ee000000947 */ /* 0x000fea0003800000 */
[----:B---3--:R-:W-:Y:S01]  /*26cd0*/  ISETP.GE.AND P0, PT, R57, R0, PT ;  /* 0x000000003900720c */ /* 0x008fe20003f06270 */
[----:B------:R-:W-:-:S12]  /*26ce0*/  BSSY B0, `(.L_x_2119) ;  /* 0x0000072000007945 */ /* 0x000fd80003800000 */
[----:B------:R-:W-:Y:S05]  /*26cf0*/  @P0 BRA `(.L_x_2120) ;  /* 0x0000070000000947 */ /* 0x000fea0003800000 */
[----:B------:R-:W-:Y:S01]  /*26d00*/  LEA.HI R7, R0, R56, RZ, 0x1d ;  /* 0x0000003800077211 */ /* 0x000fe200078fe8ff */
[----:B------:R-:W-:Y:S01]  /*26d10*/  IMAD.SHL.U32 R2, R80, 0x40, RZ ;  /* 0x0000004050027824 */ /* 0x000fe200078e00ff */
[----:B------:R-:W-:Y:S02]  /*26d20*/  SHF.R.S32.HI R3, RZ, 0x1f, R32 ;  /* 0x0000001fff037819 */ /* 0x000fe40000011420 */
[----:B------:R-:W-:Y:S02]  /*26d30*/  SHF.R.S32.HI R4, RZ, 0x1f, R7 ;  /* 0x0000001fff047819 */ /* 0x000fe40000011407 */
[----:B------:R-:W-:Y:S02]  /*26d40*/  LEA.HI R3, R3, R32, RZ, 0x6 ;  /* 0x0000002003037211 */ /* 0x000fe400078f30ff */
[----:B------:R-:W-:Y:S01]  /*26d50*/  LEA.HI R4, R4, R7, RZ, 0x3 ;  /* 0x0000000704047211 */ /* 0x000fe200078f18ff */
[----:B------:R-:W-:Y:S01]  /*26d60*/  IMAD.SHL.U32 R7, R7, 0x8, RZ ;  /* 0x0000000807077824 */ /* 0x000fe200078e00ff */
[----:B------:R-:W-:Y:S01]  /*26d70*/  LOP3.LUT R2, R2, 0x1c0, RZ, 0xc0, !PT ;  /* 0x000001c002027812 */ /* 0x000fe200078ec0ff */
[----:B------:R-:W-:-:S03]  /*26d80*/  IMAD.SHL.U32 R3, R3, 0x8, RZ ;  /* 0x0000000803037824 */ /* 0x000fc600078e00ff */
[----:B------:R-:W-:Y:S01]  /*26d90*/  LOP3.LUT R8, R2, 0x38, R7, 0xf8, !PT ;  /* 0x0000003802087812 */ /* 0x000fe200078ef807 */
[----:B------:R-:W-:Y:S01]  /*26da0*/  IMAD.SHL.U32 R7, R4, 0x400, RZ ;  /* 0x0000040004077824 */ /* 0x000fe200078e00ff */
[----:B------:R-:W-:Y:S02]  /*26db0*/  SHF.R.U32.HI R9, RZ, 0x3, R2 ;  /* 0x00000003ff097819 */ /* 0x000fe40000011602 */
[----:B------:R-:W-:Y:S02]  /*26dc0*/  LOP3.LUT R3, R3, 0xfffffe00, RZ, 0xc0, !PT ;  /* 0xfffffe0003037812 */ /* 0x000fe400078ec0ff */
[----:B------:R-:W-:Y:S02]  /*26dd0*/  LOP3.LUT R4, R8, R9, RZ, 0x3c, !PT ;  /* 0x0000000908047212 */ /* 0x000fe400078e3cff */
[----:B------:R-:W-:Y:S02]  /*26de0*/  LOP3.LUT R7, R7, 0xffffe000, RZ, 0xc0, !PT ;  /* 0xffffe00007077812 */ /* 0x000fe400078ec0ff */
[----:B------:R-:W-:-:S02]  /*26df0*/  LOP3.LUT R2, R2, 0x38, R57, 0xf8, !PT ;  /* 0x0000003802027812 */ /* 0x000fc400078ef839 */
[----:B------:R-:W-:Y:S02]  /*26e00*/  IADD3 R4, R4, R7, R3 ;  /* 0x0000000704047210 */ /* 0x000fe40007ffe003 */
[----:B------:R-:W-:-:S03]  /*26e10*/  LOP3.LUT R3, R3, R2, R9, 0xf6, !PT ;  /* 0x0000000203037212 */ /* 0x000fc600078ef609 */
[----:B----45:R-:W-:-:S04]  /*26e20*/  IMAD.WIDE.U32 R22, R4, 0x2, R38 ;  /* 0x0000000204167825 */ /* 0x030fc800078e0026 */
[----:B------:R-:W-:Y:S01]  /*26e30*/  IMAD.WIDE.U32 R20, R3, 0x2, R38 ;  /* 0x0000000203147825 */ /* 0x000fe200078e0026 */
[----:B------:R-:W2:Y:S04]  /*26e40*/  LD.E.128 R12, [R22.64] ;  /* 0x00000004160c7980 */ /* 0x000ea8000c101d00 */
[----:B------:R-:W3:Y:S01]  /*26e50*/  LD.E.128 R16, [R20.64] ;  /* 0x0000000414107980 */ /* 0x000ee2000c101d00 */
[----:B------:R-:W-:Y:S02]  /*26e60*/  SHF.R.U32.HI R2, RZ, 0x10, R29 ;  /* 0x00000010ff027819 */ /* 0x000fe4000001161d */
[----:B------:R-:W-:Y:S02]  /*26e70*/  SHF.R.U64 R8, R24, 0x10, R25 ;  /* 0x0000001018087819 */ /* 0x000fe40000001219 */
[----:B------:R-:W-:-:S02]  /*26e80*/  SHF.R.U64 R3, R28, 0x10, R29 ;  /* 0x000000101c037819 */ /* 0x000fc4000000121d */
[----:B------:R-:W-:Y:S02]  /*26e90*/  PRMT R7, R34, 0x5432, R2 ;  /* 0x0000543222077816 */ /* 0x000fe40000000002 */
[----:B------:R-:W-:Y:S02]  /*26ea0*/  SHF.R.U64 R10, R26, 0x10, R27 ;  /* 0x000000101a0a7819 */ /* 0x000fe4000000121b */
[----:B------:R-:W-:Y:S02]  /*26eb0*/  PRMT R2, R33, 0x5432, R8 ;  /* 0x0000543221027816 */ /* 0x000fe40000000008 */
[----:B------:R-:W-:Y:S02]  /*26ec0*/  PRMT R3, R35, 0x5410, R3 ;  /* 0x0000541023037816 */ /* 0x000fe40000000003 */
[----:B------:R-:W-:Y:S01]  /*26ed0*/  SHF.R.U32.HI R4, RZ, 0x10, R25 ;  /* 0x00000010ff047819 */ /* 0x000fe20000011619 */
[----:B------:R-:W-:Y:S01]  /*26ee0*/  IMAD.U32 R25, R2, 0x10000, RZ ;  /* 0x0001000002197824 */ /* 0x000fe200078e00ff */
[----:B------:R-:W-:-:S02]  /*26ef0*/  PRMT R8, R34, 0x5410, R10 ;  /* 0x0000541022087816 */ /* 0x000fc4000000000a */
[----:B------:R-:W-:Y:S01]  /*26f00*/  SHF.R.U32.HI R26, RZ, 0x10, R27 ;  /* 0x00000010ff1a7819 */ /* 0x000fe2000001161b */
[----:B------:R-:W-:Y:S01]  /*26f10*/  IMAD.U32 R27, R3, 0x10000, RZ ;  /* 0x00010000031b7824 */ /* 0x000fe200078e00ff */
[----:B------:R-:W-:Y:S02]  /*26f20*/  SHF.R.U64 R9, R30, 0x10, R31 ;  /* 0x000000101e097819 */ /* 0x000fe4000000121f */
[----:B------:R-:W-:Y:S02]  /*26f30*/  PRMT R4, R33, 0x5410, R4 ;  /* 0x0000541021047816 */ /* 0x000fe40000000004 */
[----:B------:R-:W-:Y:S02]  /*26f40*/  PRMT R9, R35, 0x5432, R9 ;  /* 0x0000543223097816 */ /* 0x000fe40000000009 */
[----:B------:R-:W-:Y:S01]  /*26f50*/  SHF.R.U32.HI R30, RZ, 0x10, R31 ;  /* 0x00000010ff1e7819 */ /* 0x000fe2000001161f */
[----:B--2---:R-:W-:-:S04]  /*26f60*/  IMAD.U32 R10, R12, 0x10000, RZ ;  /* 0x000100000c0a7824 */ /* 0x004fc800078e00ff */
[----:B------:R-:W-:Y:S02]  /*26f70*/  FMUL.FTZ R24, R10, R25 ;  /* 0x000000190a187220 */ /* 0x000fe40000410000 */
[----:B---3--:R-:W-:Y:S02]  /*26f80*/  IMAD.U32 R28, R16, 0x10000, RZ ;  /* 0x00010000101c7824 */ /* 0x008fe400078e00ff */
[-C--:B------:R-:W-:Y:S02]  /*26f90*/  FMUL.FTZ R10, R10, R27.reuse ;  /* 0x0000001b0a0a7220 */ /* 0x080fe40000410000 */
[C---:B------:R-:W-:Y:S01]  /*26fa0*/  FFMA.FTZ R35, R28.reuse, R27, -R24 ;  /* 0x0000001b1c237223 */ /* 0x040fe20000010818 */
[----:B------:R-:W-:Y:S01]  /*26fb0*/  LOP3.LUT R24, R3, 0xffff0000, RZ, 0xc0, !PT ;  /* 0xffff000003187812 */ /* 0x000fe200078ec0ff */
[----:B------:R-:W-:Y:S01]  /*26fc0*/  FFMA.FTZ R34, R28, R25, R10 ;  /* 0x000000191c227223 */ /* 0x000fe2000001000a */
[----:B------:R-:W-:Y:S02]  /*26fd0*/  LOP3.LUT R10, R2, 0xffff0000, RZ, 0xc0, !PT ;  /* 0xffff0000020a7812 */ /* 0x000fe400078ec0ff */
[----:B------:R-:W-:-:S02]  /*26fe0*/  LOP3.LUT R2, R12, 0xffff0000, RZ, 0xc0, !PT ;  /* 0xffff00000c027812 */ /* 0x000fc400078ec0ff */
[----:B------:R-:W-:-:S03]  /*26ff0*/  LOP3.LUT R12, R16, 0xffff0000, RZ, 0xc0, !PT ;  /* 0xffff0000100c7812 */ /* 0x000fc600078ec0ff */
[C---:B------:R-:W-:Y:S02]  /*27000*/  FMUL.FTZ R3, R2.reuse, R10 ;  /* 0x0000000a02037220 */ /* 0x040fe40000410000 */
[-C--:B------:R-:W-:Y:S02]  /*27010*/  FMUL.FTZ R2, R2, R24.reuse ;  /* 0x0000001802027220 */ /* 0x080fe40000410000 */
[C---:B------:R-:W-:Y:S02]  /*27020*/  FFMA.FTZ R16, R12.reuse, R24, -R3 ;  /* 0x000000180c107223 */ /* 0x040fe40000010803 */
[----:B------:R-:W-:Y:S02]  /*27030*/  FFMA.FTZ R33, R12, R10, R2 ;  /* 0x0000000a0c217223 */ /* 0x000fe40000010002 */
[----:B------:R-:W-:Y:S01]  /*27040*/  IMAD.U32 R10, R4, 0x10000, RZ ;  /* 0x00010000040a7824 */ /* 0x000fe200078e00ff */
[----:B------:R-:W-:Y:S01]  /*27050*/  F2FP.BF16.PACK_AB R16, R16, R35 ;  /* 0x000000231010723e */ /* 0x000fe200000010ff */
[----:B------:R-:W-:-:S02]  /*27060*/  IMAD.U32 R12, R13, 0x10000, RZ ;  /* 0x000100000d0c7824 */ /* 0x000fc400078e00ff */
[C---:B------:R-:W-:Y:S01]  /*27070*/  IMAD.U32 R3, R7.reuse, 0x10000, RZ ;  /* 0x0001000007037824 */ /* 0x040fe200078e00ff */
[----:B------:R-:W-:Y:S01]  /*27080*/  LOP3.LUT R7, R7, 0xffff0000, RZ, 0xc0, !PT ;  /* 0xffff000007077812 */ /* 0x000fe200078ec0ff */
[----:B------:R-:W-:Y:S02]  /*27090*/  IMAD.U32 R24, R17, 0x10000, RZ ;  /* 0x0001000011187824 */ /* 0x000fe400078e00ff */
[----:B------:R-:W-:-:S04]  /*270a0*/  FMUL.FTZ R2, R12, R10 ;  /* 0x0000000a0c027220 */ /* 0x000fc80000410000 */
[-C--:B------:R-:W-:Y:S02]  /*270b0*/  FFMA.FTZ R31, R24, R3.reuse, -R2 ;  /* 0x00000003181f7223 */ /* 0x080fe40000010802 */
[----:B------:R-:W-:Y:S01]  /*270c0*/  FMUL.FTZ R2, R12, R3 ;  /* 0x000000030c027220 */ /* 0x000fe20000410000 */
[----:B------:R-:W-:Y:S01]  /*270d0*/  LOP3.LUT R3, R13, 0xffff0000, RZ, 0xc0, !PT ;  /* 0xffff00000d037812 */ /* 0x000fe200078ec0ff */
[----:B------:R-:W-:Y:S02]  /*270e0*/  IMAD.U32 R12, R15, 0x10000, RZ ;  /* 0x000100000f0c7824 */ /* 0x000fe400078e00ff */
[----:B------:R-:W-:Y:S01]  /*270f0*/  FFMA.FTZ R29, R24, R10, R2 ;  /* 0x0000000a181d7223 */ /* 0x000fe20000010002 */
[----:B------:R-:W-:Y:S01]  /*27100*/  LOP3.LUT R10, R4, 0xffff0000, RZ, 0xc0, !PT ;  /* 0xffff0000040a7812 */ /* 0x000fe200078ec0ff */
[----:B------:R-:W-:Y:S01]  /*27110*/  IMAD.U32 R13, R19, 0x10000, RZ ;  /* 0x00010000130d7824 */ /* 0x000fe200078e00ff */
[----:B------:R-:W-:-:S03]  /*27120*/  LOP3.LUT R2, R17, 0xffff0000, RZ, 0xc0, !PT ;  /* 0xffff000011027812 */ /* 0x000fc600078ec0ff */
[CC--:B------:R-:W-:Y:S02]  /*27130*/  FMUL.FTZ R4, R3.reuse, R10.reuse ;  /* 0x0000000a03047220 */ /* 0x0c0fe40000410000 */
[-C--:B------:R-:W-:Y:S02]  /*27140*/  FMUL.FTZ R3, R3, R7.reuse ;  /* 0x0000000703037220 */ /* 0x080fe40000410000 */
[C---:B------:R-:W-:Y:S02]  /*27150*/  FFMA.FTZ R17, R2.reuse, R7, -R4 ;  /* 0x0000000702117223 */ /* 0x040fe40000010804 */
[----:B------:R-:W-:Y:S02]  /*27160*/  FFMA.FTZ R28, R2, R10, R3 ;  /* 0x0000000a021c7223 */ /* 0x000fe40000010003 */
[C---:B------:R-:W-:Y:S01]  /*27170*/  IMAD.U32 R4, R8.reuse, 0x10000, RZ ;  /* 0x0001000008047824 */ /* 0x040fe200078e00ff */
[----:B------:R-:W-:Y:S01]  /*27180*/  LOP3.LUT R8, R8, 0xffff0000, RZ, 0xc0, !PT ;  /* 0xffff000008087812 */ /* 0x000fe200078ec0ff */
[----:B------:R-:W-:Y:S01]  /*27190*/  IMAD.U32 R2, R14, 0x10000, RZ ;  /* 0x000100000e027824 */ /* 0x000fe200078e00ff */
[----:B------:R-:W-:Y:S01]  /*271a0*/  F2FP.BF16.PACK_AB R17, R17, R31 ;  /* 0x0000001f1111723e */ /* 0x000fe200000010ff */
[C---:B------:R-:W-:Y:S01]  /*271b0*/  IMAD.U32 R7, R9.reuse, 0x10000, RZ ;  /* 0x0001000009077824 */ /* 0x040fe200078e00ff */
[----:B------:R-:W-:Y:S01]  /*271c0*/  LOP3.LUT R9, R9, 0xffff0000, RZ, 0xc0, !PT ;  /* 0xffff000009097812 */ /* 0x000fe200078ec0ff */
[----:B------:R-:W-:-:S02]  /*271d0*/  FMUL.FTZ R3, R2, R4 ;  /* 0x0000000402037220 */ /* 0x000fc40000410000 */
[----:B------:R-:W-:Y:S02]  /*271e0*/  IMAD.U32 R10, R18, 0x10000, RZ ;  /* 0x00010000120a7824 */ /* 0x000fe400078e00ff */
[-C--:B------:R-:W-:Y:S02]  /*271f0*/  FMUL.FTZ R2, R2, R7.reuse ;  /* 0x0000000702027220 */ /* 0x080fe40000410000 */
[C---:B------:R-:W-:Y:S02]  /*27200*/  FFMA.FTZ R27, R10.reuse, R7, -R3 ;  /* 0x000000070a1b7223 */ /* 0x040fe40000010803 */
[----:B------:R-:W-:Y:S01]  /*27210*/  FFMA.FTZ R25, R10, R4, R2 ;  /* 0x000000040a197223 */ /* 0x000fe20000010002 */
[C---:B------:R-:W-:Y:S02]  /*27220*/  PRMT R2, R36.reuse, 0x5410, R26 ;  /* 0x0000541024027816 */ /* 0x040fe4000000001a */
[----:B------:R-:W-:-:S03]  /*27230*/  PRMT R4, R36, 0x5432, R30 ;  /* 0x0000543224047816 */ /* 0x000fc6000000001e */
[----:B------:R-:W-:Y:S02]  /*27240*/  IMAD.U32 R10, R2, 0x10000, RZ ;  /* 0x00010000020a7824 */ /* 0x000fe400078e00ff */
[----:B------:R-:W-:Y:S02]  /*27250*/  IMAD.U32 R7, R4, 0x10000, RZ ;  /* 0x0001000004077824 */ /* 0x000fe400078e00ff */
[----:B------:R-:W-:-:S04]  /*27260*/  FMUL.FTZ R3, R12, R10 ;  /* 0x0000000a0c037220 */ /* 0x000fc80000410000 */
[-C--:B------:R-:W-:Y:S02]  /*27270*/  FFMA.FTZ R24, R13, R7.reuse, -R3 ;  /* 0x000000070d187223 */ /* 0x080fe40000010803 */
[----:B------:R-:W-:Y:S01]  /*27280*/  FMUL.FTZ R3, R12, R7 ;  /* 0x000000070c037220 */ /* 0x000fe20000410000 */
[----:B------:R-:W-:-:S03]  /*27290*/  LOP3.LUT R12, R14, 0xffff0000, RZ, 0xc0, !PT ;  /* 0xffff00000e0c7812 */ /* 0x000fc600078ec0ff */
[----:B------:R-:W-:Y:S01]  /*272a0*/  FFMA.FTZ R10, R13, R10, R3 ;  /* 0x0000000a0d0a7223 */ /* 0x000fe20000010003 */
[----:B------:R-:W-:Y:S01]  /*272b0*/  LOP3.LUT R13, R18, 0xffff0000, RZ, 0xc0, !PT ;  /* 0xffff0000120d7812 */ /* 0x000fe200078ec0ff */
[----:B------:R-:W-:-:S04]  /*272c0*/  FMUL.FTZ R3, R12, R8 ;  /* 0x000000080c037220 */ /* 0x000fc80000410000 */
[-C--:B------:R-:W-:Y:S02]  /*272d0*/  FFMA.FTZ R7, R13, R9.reuse, -R3 ;  /* 0x000000090d077223 */ /* 0x080fe40000010803 */
[----:B------:R-:W-:Y:S01]  /*272e0*/  FMUL.FTZ R3, R12, R9 ;  /* 0x000000090c037220 */ /* 0x000fe20000410000 */
[----:B------:R-:W-:Y:S02]  /*272f0*/  LOP3.LUT R12, R4, 0xffff0000, RZ, 0xc0, !PT ;  /* 0xffff0000040c7812 */ /* 0x000fe400078ec0ff */
[----:B------:R-:W-:Y:S01]  /*27300*/  F2FP.BF16.PACK_AB R18, R7, R27 ;  /* 0x0000001b0712723e */ /* 0x000fe200000010ff */
[----:B------:R-:W-:Y:S01]  /*27310*/  FFMA.FTZ R8, R13, R8, R3 ;  /* 0x000000080d087223 */ /* 0x000fe20000010003 */
[----:B------:R-:W-:Y:S02]  /*27320*/  LOP3.LUT R3, R15, 0xffff0000, RZ, 0xc0, !PT ;  /* 0xffff00000f037812 */ /* 0x000fe400078ec0ff */
[----:B------:R-:W-:Y:S02]  /*27330*/  LOP3.LUT R13, R2, 0xffff0000, RZ, 0xc0, !PT ;  /* 0xffff0000020d7812 */ /* 0x000fe400078ec0ff */
[----:B------:R-:W-:Y:S01]  /*27340*/  LOP3.LUT R2, R19, 0xffff0000, RZ, 0xc0, !PT ;  /* 0xffff000013027812 */ /* 0x000fe200078ec0ff */
[C---:B------:R-:W-:Y:S01]  /*27350*/  FMUL.FTZ R4, R3.reuse, R12 ;  /* 0x0000000c03047220 */ /* 0x040fe20000410000 */
[----:B------:R-:W-:Y:S01]  /*27360*/  F2FP.BF16.PACK_AB R14, R8, R25 ;  /* 0x00000019080e723e */ /* 0x000fe200000010ff */
[----:B------:R-:W-:-:S04]  /*27370*/  FMUL.FTZ R9, R3, R13 ;  /* 0x0000000d03097220 */ /* 0x000fc80000410000 */
[C---:B------:R-:W-:Y:S01]  /*27380*/  FFMA.FTZ R3, R2.reuse, R12, -R9 ;  /* 0x0000000c02037223 */ /* 0x040fe20000010809 */
[----:B------:R-:W-:Y:S01]  /*27390*/  F2FP.BF16.PACK_AB R12, R33, R34 ;  /* 0x00000022210c723e */ /* 0x000fe200000010ff */
[----:B------:R-:W-:Y:S01]  /*273a0*/  FFMA.FTZ R2, R2, R13, R4 ;  /* 0x0000000d02027223 */ /* 0x000fe20000010004 */
[----:B------:R-:W-:Y:S02]  /*273b0*/  F2FP.BF16.PACK_AB R13, R28, R29 ;  /* 0x0000001d1c0d723e */ /* 0x000fe400000010ff */
[----:B------:R-:W-:Y:S02]  /*273c0*/  F2FP.BF16.PACK_AB R19, R3, R24 ;  /* 0x000000180313723e */ /* 0x000fe400000010ff */
[----:B------:R-:W-:-:S03]  /*273d0*/  F2FP.BF16.PACK_AB R15, R2, R10 ;  /* 0x0000000a020f723e */ /* 0x000fc600000010ff */
[----:B------:R1:W-:Y:S04]  /*273e0*/  ST.E.128 [R20.64], R16 ;  /* 0x0000001014007985 */ /* 0x0003e8000c101d04 */
[----:B------:R1:W-:Y:S02]  /*273f0*/  ST.E.128 [R22.64], R12 ;  /* 0x0000000c16007985 */ /* 0x0003e4000c101d04 */
.L_x_2120:
[----:B------:R-:W-:Y:S05]  /*27400*/  BSYNC B0 ;  /* 0x0000000000007941 */ /* 0x000fea0003800000 */
.L_x_2119:
[----:B------:R-:W-:-:S04]  /*27410*/  IADD3 R2, R57, 0x40, RZ ;  /* 0x0000004039027810 */ /* 0x000fc80007ffe0ff */
[----:B------:R-:W-:-:S13]  /*27420*/  ISETP.GE.AND P0, PT, R2, R0, PT ;  /* 0x000000000200720c */ /* 0x000fda0003f06270 */
[----:B------:R-:W-:Y:S05]  /*27430*/  @P0 BRA `(.L_x_2118) ;  /* 0x0000077000000947 */ /* 0x000fea0003800000 */
[----:B------:R-:W-:Y:S01]  /*27440*/  SHF.R.S32.HI R10, RZ, 0x1f, R2 ;  /* 0x0000001fff0a7819 */ /* 0x000fe20000011402 */
[----:B------:R-:W-:Y:S01]  /*27450*/  IMAD.SHL.U32 R9, R80, 0x40, RZ ;  /* 0x0000004050097824 */ /* 0x000fe200078e00ff */
[----:B------:R-:W-:Y:S02]  /*27460*/  SHF.R.S32.HI R7, RZ, 0x1f, R32 ;  /* 0x0000001fff077819 */ /* 0x000fe40000011420 */
[CC--:B------:R-:W-:Y:S02]  /*27470*/  LEA.HI R4, R10.reuse, R2.reuse, RZ, 0x3 ;  /* 0x000000020a047211 */ /* 0x0c0fe400078f18ff */
[----:B------:R-:W-:Y:S02]  /*27480*/  LEA.HI R10, R10, R2, RZ, 0x6 ;  /* 0x000000020a0a7211 */ /* 0x000fe400078f30ff */
[----:B------:R-:W-:Y:S02]  /*27490*/  SHF.R.S32.HI R3, RZ, 0x3, R4 ;  /* 0x00000003ff037819 */ /* 0x000fe40000011404 */
[----:B------:R-:W-:-:S02]  /*274a0*/  LEA.HI R7, R7, R32, RZ, 0x6 ;  /* 0x0000002007077211 */ /* 0x000fc400078f30ff */
[----:B------:R-:W-:Y:S02]  /*274b0*/  LEA.HI R3, R0, R3, RZ, 0x1d ;  /* 0x0000000300037211 */ /* 0x000fe400078fe8ff */
[----:B------:R-:W-:Y:S02]  /*274c0*/  LOP3.LUT R2, R9, 0x1c0, RZ, 0xc0, !PT ;  /* 0x000001c009027812 */ /* 0x000fe400078ec0ff */
[----:B------:R-:W-:Y:S01]  /*274d0*/  SHF.R.S32.HI R8, RZ, 0x1f, R3 ;  /* 0x0000001fff087819 */ /* 0x000fe20000011403 */
[----:B------:R-:W-:Y:S01]  /*274e0*/  IMAD.SHL.U32 R9, R3, 0x8, RZ ;  /* 0x0000000803097824 */ /* 0x000fe200078e00ff */
[----:B-1----:R-:W-:Y:S02]  /*274f0*/  LOP3.LUT R12, R2, 0x38, R4, 0xf8, !PT ;  /* 0x00000038020c7812 */ /* 0x002fe400078ef804 */
[----:B------:R-:W-:Y:S01]  /*27500*/  LEA.HI R8, R8, R3, RZ, 0x3 ;  /* 0x0000000308087211 */ /* 0x000fe200078f18ff */
[----:B------:R-:W-:Y:S01]  /*27510*/  IMAD.SHL.U32 R3, R7, 0x8, RZ ;  /* 0x0000000807037824 */ /* 0x000fe200078e00ff */
[----:B------:R-:W-:-:S02]  /*27520*/  LOP3.LUT R7, R2, 0x38, R9, 0xf8, !PT ;  /* 0x0000003802077812 */ /* 0x000fc400078ef809 */
[----:B------:R-:W-:Y:S01]  /*27530*/  SHF.R.U32.HI R2, RZ, 0x3, R2 ;  /* 0x00000003ff027819 */ /* 0x000fe20000011602 */
[----:B------:R-:W-:Y:S01]  /*27540*/  IMAD.SHL.U32 R4, R8, 0x400, RZ ;  /* 0x0000040008047824 */ /* 0x000fe200078e00ff */
[----:B------:R-:W-:Y:S01]  /*27550*/  LOP3.LUT R3, R3, 0xfffffe00, RZ, 0xc0, !PT ;  /* 0xfffffe0003037812 */ /* 0x000fe200078ec0ff */
[----:B------:R-:W-:Y:S01]  /*27560*/  IMAD.SHL.U32 R8, R10, 0x80, RZ ;  /* 0x000000800a087824 */ /* 0x000fe200078e00ff */
[-C--:B------:R-:W-:Y:S02]  /*27570*/  LOP3.LUT R9, R7, R2.reuse, RZ, 0x3c, !PT ;  /* 0x0000000207097212 */ /* 0x080fe400078e3cff */
[----:B------:R-:W-:Y:S02]  /*27580*/  LOP3.LUT R4, R4, 0xffffe000, RZ, 0xc0, !PT ;  /* 0xffffe00004047812 */ /* 0x000fe400078ec0ff */
[----:B------:R-:W-:Y:S02]  /*27590*/  LOP3.LUT R7, R12, R2, RZ, 0x3c, !PT ;  /* 0x000000020c077212 */ /* 0x000fe400078e3cff */
[----:B------:R-:W-:-:S02]  /*275a0*/  IADD3 R2, R9, R4, R3 ;  /* 0x0000000409027210 */ /* 0x000fc40007ffe003 */
[----:B------:R-:W-:-:S03]  /*275b0*/  LOP3.LUT R8, R8, 0xffffe000, RZ, 0xc0, !PT ;  /* 0xffffe00008087812 */ /* 0x000fc600078ec0ff */
[----:B----45:R-:W-:Y:S01]  /*275c0*/  IMAD.WIDE.U32 R22, R2, 0x2, R38 ;  /* 0x0000000202167825 */ /* 0x030fe200078e0026 */
[----:B------:R-:W-:-:S04]  /*275d0*/  IADD3 R3, R7, R8, R3 ;  /* 0x0000000807037210 */ /* 0x000fc80007ffe003 */
[----:B------:R-:W2:Y:S01]  /*275e0*/  LD.E.128 R12, [R22.64] ;  /* 0x00000004160c7980 */ /* 0x000ea2000c101d00 */
[----:B------:R-:W-:-:S05]  /*275f0*/  IMAD.WIDE.U32 R20, R3, 0x2, R38 ;  /* 0x0000000203147825 */ /* 0x000fca00078e0026 */
[----:B------:R-:W3:Y:S01]  /*27600*/  LD.E.128 R16, [R20.64] ;  /* 0x0000000414107980 */ /* 0x000ee2000c101d00 */
[----:B------:R-:W-:Y:S02]  /*27610*/  SHF.R.U64 R2, R44, 0x10, R45 ;  /* 0x000000102c027819 */ /* 0x000fe4000000122d */
[----:B------:R-:W-:Y:S02]  /*27620*/  SHF.R.U64 R3, R40, 0x10, R41 ;  /* 0x0000001028037819 */ /* 0x000fe40000001229 */
[C---:B------:R-:W-:Y:S02]  /*27630*/  PRMT R2, R37.reuse, 0x5410, R2 ;  /* 0x0000541025027816 */ /* 0x040fe40000000002 */
[----:B------:R-:W-:-:S03]  /*27640*/  PRMT R3, R37, 0x5432, R3 ;  /* 0x0000543225037816 */ /* 0x000fc60000000003 */
[----:B------:R-:W-:Y:S02]  /*27650*/  IMAD.U32 R8, R2, 0x10000, RZ ;  /* 0x0001000002087824 */ /* 0x000fe400078e00ff */
[----:B------:R-:W-:Y:S02]  /*27660*/  IMAD.U32 R9, R3, 0x10000, RZ ;  /* 0x0001000003097824 */ /* 0x000fe400078e00ff */
[----:B--2---:R-:W-:-:S04]  /*27670*/  IMAD.U32 R4, R12, 0x10000, RZ ;  /* 0x000100000c047824 */ /* 0x004fc800078e00ff */
[-C--:B------:R-:W-:Y:S02]  /*27680*/  FMUL.FTZ R7, R4, R8.reuse ;  /* 0x0000000804077220 */ /* 0x080fe40000410000 */
[----:B---3--:R-:W-:Y:S02]  /*27690*/  IMAD.U32 R10, R16, 0x10000, RZ ;  /* 0x00010000100a7824 */ /* 0x008fe400078e00ff */
[-C--:B------:R-:W-:Y:S02]  /*276a0*/  FMUL.FTZ R4, R4, R9.reuse ;  /* 0x0000000904047220 */ /* 0x080fe40000410000 */
[C---:B------:R-:W-:Y:S02]  /*276b0*/  FFMA.FTZ R32, R10.reuse, R9, -R7 ;  /* 0x000000090a207223 */ /* 0x040fe40000010807 */
[----:B------:R-:W-:Y:S01]  /*276c0*/  FFMA.FTZ R31, R10, R8, R4 ;  /* 0x000000080a1f7223 */ /* 0x000fe20000010004 */
[----:B------:R-:W-:Y:S02]  /*276d0*/  LOP3.LUT R8, R2, 0xffff0000, RZ, 0xc0, !PT ;  /* 0xffff000002087812 */ /* 0x000fe400078ec0ff */
[----:B------:R-:W-:-:S02]  /*276e0*/  LOP3.LUT R2, R12, 0xffff0000, RZ, 0xc0, !PT ;  /* 0xffff00000c027812 */ /* 0x000fc400078ec0ff */
[----:B------:R-:W-:Y:S02]  /*276f0*/  LOP3.LUT R9, R3, 0xffff0000, RZ, 0xc0, !PT ;  /* 0xffff000003097812 */ /* 0x000fe400078ec0ff */
[----:B------:R-:W-:Y:S01]  /*27700*/  LOP3.LUT R10, R16, 0xffff0000, RZ, 0xc0, !PT ;  /* 0xffff0000100a7812 */ /* 0x000fe200078ec0ff */
[C---:B------:R-:W-:Y:S01]  /*27710*/  FMUL.FTZ R3, R2.reuse, R8 ;  /* 0x0000000802037220 */ /* 0x040fe20000410000 */
[----:B------:R-:W-:Y:S01]  /*27720*/  SHF.R.U32.HI R7, RZ, 0x10, R45 ;  /* 0x00000010ff077819 */ /* 0x000fe2000001162d */
[----:B------:R-:W-:Y:S01]  /*27730*/  FMUL.FTZ R2, R2, R9 ;  /* 0x0000000902027220 */ /* 0x000fe20000410000 */
[----:B------:R-:W-:-:S03]  /*27740*/  SHF.R.U32.HI R4, RZ, 0x10, R41 ;  /* 0x00000010ff047819 */ /* 0x000fc60000011629 */
[C---:B------:R-:W-:Y:S01]  /*27750*/  FFMA.FTZ R30, R10.reuse, R8, R2 ;  /* 0x000000080a1e7223 */ /* 0x040fe20000010002 */
[C---:B------:R-:W-:Y:S02]  /*27760*/  PRMT R2, R59.reuse, 0x5410, R7 ;  /* 0x000054103b027816 */ /* 0x040fe40000000007 */
[----:B------:R-:W-:Y:S01]  /*27770*/  PRMT R4, R59, 0x5432, R4 ;  /* 0x000054323b047816 */ /* 0x000fe20000000004 */
[----:B------:R-:W-:Y:S02]  /*27780*/  FFMA.FTZ R16, R10, R9, -R3 ;  /* 0x000000090a107223 */ /* 0x000fe40000010803 */
[----:B------:R-:W-:Y:S02]  /*27790*/  IMAD.U32 R8, R2, 0x10000, RZ ;  /* 0x0001000002087824 */ /* 0x000fe400078e00ff */
[----:B------:R-:W-:Y:S02]  /*277a0*/  IMAD.U32 R3, R13, 0x10000, RZ ;  /* 0x000100000d037824 */ /* 0x000fe400078e00ff */
[----:B------:R-:W-:-:S02]  /*277b0*/  IMAD.U32 R9, R4, 0x10000, RZ ;  /* 0x0001000004097824 */ /* 0x000fc400078e00ff */
[----:B------:R-:W-:Y:S02]  /*277c0*/  FMUL.FTZ R7, R3, R8 ;  /* 0x0000000803077220 */ /* 0x000fe40000410000 */
[----:B------:R-:W-:Y:S02]  /*277d0*/  IMAD.U32 R10, R17, 0x10000, RZ ;  /* 0x00010000110a7824 */ /* 0x000fe400078e00ff */
[----:B------:R-:W-:-:S04]  /*277e0*/  FMUL.FTZ R3, R3, R9 ;  /* 0x0000000903037220 */ /* 0x000fc80000410000 */
[----:B------:R-:W-:Y:S01]  /*277f0*/  FFMA.FTZ R28, R10, R8, R3 ;  /* 0x000000080a1c7223 */ /* 0x000fe20000010003 */
[----:B------:R-:W-:Y:S01]  /*27800*/  SHF.R.U64 R3, R42, 0x10, R43 ;  /* 0x000000102a037819 */ /* 0x000fe2000000122b */
[----:B------:R-:W-:-:S03]  /*27810*/  FFMA.FTZ R29, R10, R9, -R7 ;  /* 0x000000090a1d7223 */ /* 0x000fc60000010807 */
[----:B------:R-:W-:Y:S02]  /*27820*/  PRMT R8, R82, 0x5432, R3 ;  /* 0x0000543252087816 */ /* 0x000fe40000000003 */
[----:B------:R-:W-:Y:S02]  /*27830*/  LOP3.LUT R3, R13, 0xffff0000, RZ, 0xc0, !PT ;  /* 0xffff00000d037812 */ /* 0x000fe400078ec0ff */
[----:B------:R-:W-:Y:S02]  /*27840*/  LOP3.LUT R13, R2, 0xffff0000, RZ, 0xc0, !PT ;  /* 0xffff0000020d7812 */ /* 0x000fe400078ec0ff */
[----:B------:R-:W-:Y:S02]  /*27850*/  LOP3.LUT R12, R4, 0xffff0000, RZ, 0xc0, !PT ;  /* 0xffff0000040c7812 */ /* 0x000fe400078ec0ff */
[----:B------:R-:W-:Y:S01]  /*27860*/  SHF.R.U64 R7, R46, 0x10, R47 ;  /* 0x000000102e077819 */ /* 0x000fe2000000122f */
[----:B------:R-:W-:Y:S01]  /*27870*/  FMUL.FTZ R4, R3, R13 ;  /* 0x0000000d03047220 */ /* 0x000fe20000410000 */
[----:B------:R-:W-:Y:S01]  /*27880*/  LOP3.LUT R2, R17, 0xffff0000, RZ, 0xc0, !PT ;  /* 0xffff000011027812 */ /* 0x000fe200078ec0ff */
[----:B------:R-:W-:Y:S01]  /*27890*/  FMUL.FTZ R3, R3, R12 ;  /* 0x0000000c03037220 */ /* 0x000fe20000410000 */
[----:B------:R-:W-:-:S03]  /*278a0*/  PRMT R7, R82, 0x5410, R7 ;  /* 0x0000541052077816 */ /* 0x000fc60000000007 */
[C---:B------:R-:W-:Y:S02]  /*278b0*/  FFMA.FTZ R17, R2.reuse, R12, -R4 ;  /* 0x0000000c02117223 */ /* 0x040fe40000010804 */
[----:B------:R-:W-:Y:S02]  /*278c0*/  FFMA.FTZ R27, R2, R13, R3 ;  /* 0x0000000d021b7223 */ /* 0x000fe40000010003 */
[----:B------:R-:W-:Y:S02]  /*278d0*/  IMAD.U32 R4, R7, 0x10000, RZ ;  /* 0x0001000007047824 */ /* 0x000fe400078e00ff */
[----:B------:R-:W-:Y:S02]  /*278e0*/  IMAD.U32 R2, R14, 0x10000, RZ ;  /* 0x000100000e027824 */ /* 0x000fe400078e00ff */
[----:B------:R-:W-:Y:S02]  /*278f0*/  IMAD.U32 R12, R8, 0x10000, RZ ;  /* 0x00010000080c7824 */ /* 0x000fe400078e00ff */
[----:B------:R-:W-:Y:S01]  /*27900*/  FMUL.FTZ R3, R2, R4 ;  /* 0x0000000402037220 */ /* 0x000fe20000410000 */
[----:B------:R-:W-:Y:S01]  /*27910*/  SHF.R.U32.HI R10, RZ, 0x10, R47 ;  /* 0x00000010ff0a7819 */ /* 0x000fe2000001162f */
[----:B------:R-:W-:-:S02]  /*27920*/  IMAD.U32 R13, R18, 0x10000, RZ ;  /* 0x00010000120d7824 */ /* 0x000fc400078e00ff */
[----:B------:R-:W-:Y:S01]  /*27930*/  FMUL.FTZ R2, R2, R12 ;  /* 0x0000000c02027220 */ /* 0x000fe20000410000 */
[----:B------:R-:W-:-:S03]  /*27940*/  SHF.R.U32.HI R9, RZ, 0x10, R43 ;  /* 0x00000010ff097819 */ /* 0x000fc6000001162b */
[----:B------:R-:W-:Y:S01]  /*27950*/  FFMA.FTZ R25, R13, R4, R2 ;  /* 0x000000040d197223 */ /* 0x000fe20000010002 */
[----:B------:R-:W-:Y:S01]  /*27960*/  PRMT R2, R83, 0x5410, R10 ;  /* 0x0000541053027816 */ /* 0x000fe2000000000a */
[----:B------:R-:W-:Y:S01]  /*27970*/  FFMA.FTZ R26, R13, R12, -R3 ;  /* 0x0000000c0d1a7223 */ /* 0x000fe20000010803 */
[----:B------:R-:W-:Y:S01]  /*27980*/  PRMT R4, R83, 0x5432, R9 ;  /* 0x0000543253047816 */ /* 0x000fe20000000009 */
[----:B------:R-:W-:Y:S02]  /*27990*/  IMAD.U32 R3, R15, 0x10000, RZ ;  /* 0x000100000f037824 */ /* 0x000fe400078e00ff */
[----:B------:R-:W-:Y:S02]  /*279a0*/  IMAD.U32 R12, R2, 0x10000, RZ ;  /* 0x00010000020c7824 */ /* 0x000fe400078e00ff */
[----:B------:R-:W-:Y:S02]  /*279b0*/  IMAD.U32 R10, R4, 0x10000, RZ ;  /* 0x00010000040a7824 */ /* 0x000fe400078e00ff */
[----:B------:R-:W-:-:S02]  /*279c0*/  IMAD.U32 R13, R19, 0x10000, RZ ;  /* 0x00010000130d7824 */ /* 0x000fc400078e00ff */
[C---:B------:R-:W-:Y:S02]  /*279d0*/  FMUL.FTZ R9, R3.reuse, R12 ;  /* 0x0000000c03097220 */ /* 0x040fe40000410000 */
[-C--:B------:R-:W-:Y:S02]  /*279e0*/  FMUL.FTZ R3, R3, R10.reuse ;  /* 0x0000000a03037220 */ /* 0x080fe40000410000 */
[----:B------:R-:W-:Y:S01]  /*279f0*/  FFMA.FTZ R24, R13, R10, -R9 ;  /* 0x0000000a0d187223 */ /* 0x000fe20000010809 */
[----:B------:R-:W-:Y:S02]  /*27a00*/  LOP3.LUT R9, R7, 0xffff0000, RZ, 0xc0, !PT ;  /* 0xffff000007097812 */ /* 0x000fe400078ec0ff */
[----:B------:R-:W-:Y:S02]  /*27a10*/  LOP3.LUT R7, R14, 0xffff0000, RZ, 0xc0, !PT ;  /* 0xffff00000e077812 */ /* 0x000fe400078ec0ff */
[----:B------:R-:W-:Y:S01]  /*27a20*/  LOP3.LUT R8, R8, 0xffff0000, RZ, 0xc0, !PT ;  /* 0xffff000008087812 */ /* 0x000fe200078ec0ff */
[----:B------:R-:W-:Y:S01]  /*27a30*/  FFMA.FTZ R10, R13, R12, R3 ;  /* 0x0000000c0d0a7223 */ /* 0x000fe20000010003 */
[----:B------:R-:W-:Y:S01]  /*27a40*/  LOP3.LUT R12, R18, 0xffff0000, RZ, 0xc0, !PT ;  /* 0xffff0000120c7812 */ /* 0x000fe200078ec0ff */
[----:B------:R-:W-:-:S02]  /*27a50*/  FMUL.FTZ R3, R7, R9 ;  /* 0x0000000907037220 */ /* 0x000fc40000410000 */
[-C--:B------:R-:W-:Y:S01]  /*27a60*/  FMUL.FTZ R7, R7, R8.reuse ;  /* 0x0000000807077220 */ /* 0x080fe20000410000 */
[----:B------:R-:W-:Y:S01]  /*27a70*/  LOP3.LUT R13, R2, 0xffff0000, RZ, 0xc0, !PT ;  /* 0xffff0000020d7812 */ /* 0x000fe200078ec0ff */
[C---:B------:R-:W-:Y:S01]  /*27a80*/  FFMA.FTZ R8, R12.reuse, R8, -R3 ;  /* 0x000000080c087223 */ /* 0x040fe20000010803 */
[----:B------:R-:W-:Y:S01]  /*27a90*/  LOP3.LUT R3, R15, 0xffff0000, RZ, 0xc0, !PT ;  /* 0xffff00000f037812 */ /* 0x000fe200078ec0ff */
[----:B------:R-:W-:Y:S01]  /*27aa0*/  FFMA.FTZ R9, R12, R9, R7 ;  /* 0x000000090c097223 */ /* 0x000fe20000010007 */
[----:B------:R-:W-:Y:S02]  /*27ab0*/  LOP3.LUT R12, R4, 0xffff0000, RZ, 0xc0, !PT ;  /* 0xffff0000040c7812 */ /* 0x000fe400078ec0ff */
[----:B------:R-:W-:Y:S01]  /*27ac0*/  LOP3.LUT R2, R19, 0xffff0000, RZ, 0xc0, !PT ;  /* 0xffff000013027812 */ /* 0x000fe200078ec0ff */
[C---:B------:R-:W-:Y:S02]  /*27ad0*/  FMUL.FTZ R7, R3.reuse, R13 ;  /* 0x0000000d03077220 */ /* 0x040fe40000410000 */
[----:B------:R-:W-:-:S02]  /*27ae0*/  FMUL.FTZ R4, R3, R12 ;  /* 0x0000000c03047220 */ /* 0x000fc40000410000 */
[C---:B------:R-:W-:Y:S02]  /*27af0*/  FFMA.FTZ R3, R2.reuse, R12, -R7 ;  /* 0x0000000c02037223 */ /* 0x040fe40000010807 */
[----:B------:R-:W-:Y:S01]  /*27b00*/  FFMA.FTZ R2, R2, R13, R4 ;  /* 0x0000000d02027223 */ /* 0x000fe20000010004 */
[----:B------:R-:W-:Y:S02]  /*27b10*/  F2FP.BF16.PACK_AB R16, R16, R32 ;  /* 0x000000201010723e */ /* 0x000fe400000010ff */
[----:B------:R-:W-:Y:S02]  /*27b20*/  F2FP.BF16.PACK_AB R17, R17, R29 ;  /* 0x0000001d1111723e */ /* 0x000fe400000010ff */
[----:B------:R-:W-:Y:S02]  /*27b30*/  F2FP.BF16.PACK_AB R18, R8, R26 ;  /* 0x0000001a0812723e */ /* 0x000fe400000010ff */
[----:B------:R-:W-:Y:S02]  /*27b40*/  F2FP.BF16.PACK_AB R19, R3, R24 ;  /* 0x000000180313723e */ /* 0x000fe400000010ff */
[----:B------:R-:W-:-:S02]  /*27b50*/  F2FP.BF16.PACK_AB R12, R30, R31 ;  /* 0x0000001f1e0c723e */ /* 0x000fc400000010ff */
[----:B------:R-:W-:Y:S02]  /*27b60*/  F2FP.BF16.PACK_AB R13, R27, R28 ;  /* 0x0000001c1b0d723e */ /* 0x000fe400000010ff */
[----:B------:R-:W-:Y:S02]  /*27b70*/  F2FP.BF16.PACK_AB R14, R9, R25 ;  /* 0x00000019090e723e */ /* 0x000fe400000010ff */
[----:B------:R-:W-:Y:S01]  /*27b80*/  F2FP.BF16.PACK_AB R15, R2, R10 ;  /* 0x0000000a020f723e */ /* 0x000fe200000010ff */
[----:B------:R1:W-:Y:S04]  /*27b90*/  ST.E.128 [R20.64], R16 ;  /* 0x0000001014007985 */ /* 0x0003e8000c101d04 */
[----:B------:R1:W-:Y:S02]  /*27ba0*/  ST.E.128 [R22.64], R12 ;  /* 0x0000000c16007985 */ /* 0x0003e4000c101d04 */
.L_x_2118:
[----:B---3--:R-:W-:Y:S05]  /*27bb0*/  BSYNC B1 ;  /* 0x0000000000017941 */ /* 0x008fea0003800000 */
.L_x_2117:
[----:B------:R-:W-:Y:S01]  /*27bc0*/  IADD3 R42, R80, 0x20, RZ ;  /* 0x00000020502a7810 */ /* 0x000fe20007ffe0ff */
[----:B------:R-:W-:Y:S03]  /*27bd0*/  BSSY B1, `(.L_x_2121) ;  /* 0x00000f1000017945 */ /* 0x000fe60003800000 */
[----:B------:R-:W-:-:S13]  /*27be0*/  ISETP.GE.AND P0, PT, R42, R58, PT ;  /* 0x0000003a2a00720c */ /* 0x000fda0003f06270 */
[----:B------:R-:W-:Y:S05]  /*27bf0*/  @P0 BRA `(.L_x_2122) ;  /* 0x00000ee000000947 */ /* 0x000fea0003800000 */
[----:B------:R-:W-:Y:S01]  /*27c00*/  ISETP.GE.AND P0, PT, R57, R0, PT ;  /* 0x000000003900720c */ /* 0x000fe20003f06270 */
[----:B------:R-:W-:-:S12]  /*27c10*/  BSSY B0, `(.L_x_2123) ;  /* 0x0000072000007945 */ /* 0x000fd80003800000 */
[----:B------:R-:W-:Y:S05]  /*27c20*/  @P0 BRA `(.L_x_2124) ;  /* 0x0000070000000947 */ /* 0x000fea0003800000 */
[----:B------:R-:W-:Y:S01]  /*27c30*/  SHF.R.S32.HI R3, RZ, 0x1f, R42 ;  /* 0x0000001fff037819 */ /* 0x000fe2000001142a */
[----:B------:R-:W-:Y:S01]  /*27c40*/  IMAD.SHL.U32 R2, R42, 0x40, RZ ;  /* 0x000000402a027824 */ /* 0x000fe200078e00ff */
[----:B------:R-:W-:Y:S02]  /*27c50*/  LEA.HI R7, R0, R56, RZ, 0x1d ;  /* 0x0000003800077211 */ /* 0x000fe400078fe8ff */
[----:B------:R-:W-:Y:S02]  /*27c60*/  LEA.HI R3, R3, R42, RZ, 0x3 ;  /* 0x0000002a03037211 */ /* 0x000fe400078f18ff */
[----:B------:R-:W-:Y:S02]  /*27c70*/  SHF.R.S32.HI R8, RZ, 0x1f, R7 ;  /* 0x0000001fff087819 */ /* 0x000fe40000011407 */
[----:B------:R-:W-:Y:S01]  /*27c80*/  LOP3.LUT R2, R2, 0x1c0, RZ, 0xc0, !PT ;  /* 0x000001c002027812 */ /* 0x000fe200078ec0ff */
[----:B------:R-:W-:Y:S01]  /*27c90*/  IMAD.SHL.U32 R4, R3, 0x40, RZ ;  /* 0x0000004003047824 */ /* 0x000fe200078e00ff */
[----:B------:R-:W-:Y:S01]  /*27ca0*/  LEA.HI R8, R8, R7, RZ, 0x3 ;  /* 0x0000000708087211 */ /* 0x000fe200078f18ff */
[----:B------:R-:W-:Y:S01]  /*27cb0*/  IMAD.SHL.U32 R7, R7, 0x8, RZ ;  /* 0x0000000807077824 */ /* 0x000fe200078e00ff */
[----:B------:R-:W-:-:S02]  /*27cc0*/  LOP3.LUT R9, R2, 0x38, R57, 0xf8, !PT ;  /* 0x0000003802097812 */ /* 0x000fc400078ef839 */
[----:B------:R-:W-:Y:S02]  /*27cd0*/  SHF.R.U32.HI R3, RZ, 0x3, R2 ;  /* 0x00000003ff037819 */ /* 0x000fe40000011602 */
[----:B------:R-:W-:Y:S02]  /*27ce0*/  LOP3.LUT R4, R4, 0xfffffe00, RZ, 0xc0, !PT ;  /* 0xfffffe0004047812 */ /* 0x000fe400078ec0ff */
[----:B------:R-:W-:Y:S01]  /*27cf0*/  LOP3.LUT R2, R2, 0x38, R7, 0xf8, !PT ;  /* 0x0000003802027812 */ /* 0x000fe200078ef807 */
[----:B------:R-:W-:Y:S01]  /*27d00*/  IMAD.SHL.U32 R7, R8, 0x400, RZ ;  /* 0x0000040008077824 */ /* 0x000fe200078e00ff */
[----:B------:R-:W-:Y:S02]  /*27d10*/  LOP3.LUT R8, R4, R9, R3, 0xf6, !PT ;  /* 0x0000000904087212 */ /* 0x000fe400078ef603 */
[----:B------:R-:W-:Y:S02]  /*27d20*/  LOP3.LUT R3, R2, R3, RZ, 0x3c, !PT ;  /* 0x0000000302037212 */ /* 0x000fe400078e3cff */
[----:B------:R-:W-:Y:S01]  /*27d30*/  LOP3.LUT R2, R7, 0xffffe000, RZ, 0xc0, !PT ;  /* 0xffffe00007027812 */ /* 0x000fe200078ec0ff */
[----:B-----5:R-:W-:-:S03]  /*27d40*/  IMAD.WIDE.U32 R36, R8, 0x2, R38 ;  /* 0x0000000208247825 */ /* 0x020fc600078e0026 */
[----:B------:R-:W-:Y:S02]  /*27d50*/  IADD3 R2, R3, R2, R4 ;  /* 0x0000000203027210 */ /* 0x000fe40007ffe004 */
[----:B-1--4-:R-:W2:Y:S03]  /*27d60*/  LD.E.128 R16, [R36.64] ;  /* 0x0000000424107980 */ /* 0x012ea6000c101d00 */
[----:B------:R-:W-:-:S05]  /*27d70*/  IMAD.WIDE.U32 R34, R2, 0x2, R38 ;  /* 0x0000000202227825 */ /* 0x000fca00078e0026 */
[----:B------:R-:W3:Y:S01]  /*27d80*/  LD.E.128 R12, [R34.64] ;  /* 0x00000004220c7980 */ /* 0x000ee2000c101d00 */
[----:B------:R-:W-:Y:S02]  /*27d90*/  SHF.R.U64 R8, R52, 0x10, R53 ;  /* 0x0000001034087819 */ /* 0x000fe40000001235 */
[----:B------:R-:W-:Y:S02]  /*27da0*/  SHF.R.U64 R2, R48, 0x10, R49 ;  /* 0x0000001030027819 */ /* 0x000fe40000001231 */
[----:B------:R-:W-:Y:S02]  /*27db0*/  PRMT R26, R105, 0x5432, R8 ;  /* 0x00005432691a7816 */ /* 0x000fe40000000008 */
[----:B------:R-:W-:Y:S02]  /*27dc0*/  SHF.R.U32.HI R9, RZ, 0x10, R53 ;  /* 0x00000010ff097819 */ /* 0x000fe40000011635 */
[----:B------:R-:W-:Y:S01]  /*27dd0*/  SHF.R.U64 R10, R54, 0x10, R55 ;  /* 0x00000010360a7819 */ /* 0x000fe20000001237 */
[----:B------:R-:W-:Y:S01]  /*27de0*/  IMAD.U32 R40, R26, 0x10000, RZ ;  /* 0x000100001a287824 */ /* 0x000fe200078e00ff */
[----:B------:R-:W-:-:S02]  /*27df0*/  PRMT R33, R107, 0x5432, R2 ;  /* 0x000054326b217816 */ /* 0x000fc40000000002 */
[----:B------:R-:W-:Y:S02]  /*27e00*/  SHF.R.U32.HI R3, RZ, 0x10, R49 ;  /* 0x00000010ff037819 */ /* 0x000fe40000011631 */
[----:B------:R-:W-:Y:S02]  /*27e10*/  PRMT R25, R105, 0x5410, R9 ;  /* 0x0000541069197816 */ /* 0x000fe40000000009 */
[----:B------:R-:W-:Y:S02]  /*27e20*/  PRMT R24, R106, 0x5432, R10 ;  /* 0x000054326a187816 */ /* 0x000fe4000000000a */
[----:B------:R-:W-:Y:S02]  /*27e30*/  LOP3.LUT R26, R26, 0xffff0000, RZ, 0xc0, !PT ;  /* 0xffff00001a1a7812 */ /* 0x000fe400078ec0ff */
[----:B------:R-:W-:Y:S02]  /*27e40*/  PRMT R29, R107, 0x5410, R3 ;  /* 0x000054106b1d7816 */ /* 0x000fe40000000003 */
[----:B------:R-:W-:-:S02]  /*27e50*/  SHF.R.U64 R4, R50, 0x10, R51 ;  /* 0x0000001032047819 */ /* 0x000fc40000001233 */
[----:B------:R-:W-:Y:S02]  /*27e60*/  SHF.R.U32.HI R7, RZ, 0x10, R51 ;  /* 0x00000010ff077819 */ /* 0x000fe40000011633 */
[C---:B------:R-:W-:Y:S02]  /*27e70*/  PRMT R28, R108.reuse, 0x5432, R4 ;  /* 0x000054326c1c7816 */ /* 0x040fe40000000004 */
[----:B------:R-:W-:Y:S02]  /*27e80*/  PRMT R27, R108, 0x5410, R7 ;  /* 0x000054106c1b7816 */ /* 0x000fe40000000007 */
[----:B------:R-:W-:-:S04]  /*27e90*/  SHF.R.U32.HI R23, RZ, 0x10, R55 ;  /* 0x00000010ff177819 */ /* 0x000fc80000011637 */
[----:B------:R-:W-:Y:S01]  /*27ea0*/  PRMT R23, R106, 0x5410, R23 ;  /* 0x000054106a177816 */ /* 0x000fe20000000017 */
[C---:B--2---:R-:W-:Y:S01]  /*27eb0*/  IMAD.U32 R32, R16.reuse, 0x10000, RZ ;  /* 0x0001000010207824 */ /* 0x044fe200078e00ff */
[----:B------:R-:W-:Y:S01]  /*27ec0*/  LOP3.LUT R31, R16, 0xffff0000, RZ, 0xc0, !PT ;  /* 0xffff0000101f7812 */ /* 0x000fe200078ec0ff */
[C---:B------:R-:W-:Y:S01]  /*27ed0*/  IMAD.U32 R30, R17.reuse, 0x10000, RZ ;  /* 0x00010000111e7824 */ /* 0x040fe200078e00ff */
[----:B------:R-:W-:Y:S01]  /*27ee0*/  LOP3.LUT R22, R17, 0xffff0000, RZ, 0xc0, !PT ;  /* 0xffff000011167812 */ /* 0x000fe200078ec0ff */
[C---:B------:R-:W-:Y:S01]  /*27ef0*/  IMAD.U32 R21, R18.reuse, 0x10000, RZ ;  /* 0x0001000012157824 */ /* 0x040fe200078e00ff */
[----:B------:R-:W-:Y:S01]  /*27f00*/  LOP3.LUT R20, R18, 0xffff0000, RZ, 0xc0, !PT ;  /* 0xffff000012147812 */ /* 0x000fe200078ec0ff */
[C---:B------:R-:W-:Y:S01]  /*27f10*/  IMAD.U32 R17, R19.reuse, 0x10000, RZ ;  /* 0x0001000013117824 */ /* 0x040fe200078e00ff */
[----:B------:R-:W-:Y:S01]  /*27f20*/  LOP3.LUT R18, R19, 0xffff0000, RZ, 0xc0, !PT ;  /* 0xffff000013127812 */ /* 0x000fe200078ec0ff */
[C---:B---3--:R-:W-:Y:S01]  /*27f30*/  IMAD.U32 R16, R12.reuse, 0x10000, RZ ;  /* 0x000100000c107824 */ /* 0x048fe200078e00ff */
[C---:B------:R-:W-:Y:S01]  /*27f40*/  LOP3.LUT R8, R13.reuse, 0xffff0000, RZ, 0xc0, !PT ;  /* 0xffff00000d087812 */ /* 0x040fe200078ec0ff */
[----:B------:R-:W-:Y:S01]  /*27f50*/  IMAD.U32 R9, R13, 0x10000, RZ ;  /* 0x000100000d097824 */ /* 0x000fe200078e00ff */
[----:B------:R-:W-:Y:S01]  /*27f60*/  LOP3.LUT R10, R12, 0xffff0000, RZ, 0xc0, !PT ;  /* 0xffff00000c0a7812 */ /* 0x000fe200078ec0ff */
[----:B------:R-:W-:Y:S01]  /*27f70*/  IMAD.U32 R19, R33, 0x10000, RZ ;  /* 0x0001000021137824 */ /* 0x000fe200078e00ff */
[C---:B------:R-:W-:Y:S01]  /*27f80*/  LOP3.LUT R2, R15.reuse, 0xffff0000, RZ, 0xc0, !PT ;  /* 0xffff00000f027812 */ /* 0x040fe200078ec0ff */
[----:B------:R-:W-:Y:S01]  /*27f90*/  FMUL.FTZ R13, R16, R40 ;  /* 0x00000028100d7220 */ /* 0x000fe20000410000 */
[----:B------:R-:W-:Y:S01]  /*27fa0*/  LOP3.LUT R4, R14, 0xffff0000, RZ, 0xc0, !PT ;  /* 0xffff00000e047812 */ /* 0x000fe200078ec0ff */
[----:B------:R-:W-:Y:S01]  /*27fb0*/  IMAD.U32 R3, R15, 0x10000, RZ ;  /* 0x000100000f037824 */ /* 0x000fe200078e00ff */
[----:B------:R-:W-:Y:S01]  /*27fc0*/  LOP3.LUT R15, R33, 0xffff0000, RZ, 0xc0, !PT ;  /* 0xffff0000210f7812 */ /* 0x000fe200078ec0ff */
[----:B------:R-:W-:-:S02]  /*27fd0*/  FMUL.FTZ R12, R16, R19 ;  /* 0x00000013100c7220 */ /* 0x000fc40000410000 */
[----:B------:R-:W-:Y:S02]  /*27fe0*/  FFMA.FTZ R41, R32, R19, -R13 ;  /* 0x0000001320297223 */ /* 0x000fe4000001080d */
[----:B------:R-:W-:Y:S02]  /*27ff0*/  FMUL.FTZ R13, R10, R26 ;  /* 0x0000001a0a0d7220 */ /* 0x000fe40000410000 */
[----:B------:R-:W-:Y:S02]  /*28000*/  IMAD.U32 R16, R25, 0x10000, RZ ;  /* 0x0001000019107824 */ /* 0x000fe400078e00ff */
[----:B------:R-:W-:Y:S02]  /*28010*/  FFMA.FTZ R33, R32, R40, R12 ;  /* 0x0000002820217223 */ /* 0x000fe4000001000c */
[----:B------:R-:W-:Y:S02]  /*28020*/  IMAD.U32 R7, R14, 0x10000, RZ ;  /* 0x000100000e077824 */ /* 0x000fe400078e00ff */
[----:B------:R-:W-:-:S02]  /*28030*/  FMUL.FTZ R12, R10, R15 ;  /* 0x0000000f0a0c7220 */ /* 0x000fc40000410000 */
[----:B------:R-:W-:Y:S01]  /*28040*/  FFMA.FTZ R32, R31, R15, -R13 ;  /* 0x0000000f1f207223 */ /* 0x000fe2000001080d */
[----:B------:R-:W-:Y:S01]  /*28050*/  LOP3.LUT R13, R25, 0xffff0000, RZ, 0xc0, !PT ;  /* 0xffff0000190d7812 */ /* 0x000fe200078ec0ff */
[----:B------:R-:W-:Y:S02]  /*28060*/  IMAD.U32 R14, R29, 0x10000, RZ ;  /* 0x000100001d0e7824 */ /* 0x000fe400078e00ff */
[----:B------:R-:W-:Y:S02]  /*28070*/  FMUL.FTZ R10, R9, R16 ;  /* 0x00000010090a7220 */ /* 0x000fe40000410000 */
[----:B------:R-:W-:Y:S01]  /*28080*/  FFMA.FTZ R31, R31, R26, R12 ;  /* 0x0000001a1f1f7223 */ /* 0x000fe2000001000c */
[----:B------:R-:W-:Y:S01]  /*28090*/  LOP3.LUT R12, R29, 0xffff0000, RZ, 0xc0, !PT ;  /* 0xffff00001d0c7812 */ /* 0x000fe200078ec0ff */
[-C--:B------:R-:W-:Y:S02]  /*280a0*/  FMUL.FTZ R9, R9, R14.reuse ;  /* 0x0000000e09097220 */ /* 0x080fe40000410000 */
[----:B------:R-:W-:-:S02]  /*280b0*/  FFMA.FTZ R26, R30, R14, -R10 ;  /* 0x0000000e1e1a7223 */ /* 0x000fc4000001080a */
[----:B------:R-:W-:Y:S02]  /*280c0*/  FMUL.FTZ R10, R8, R13 ;  /* 0x0000000d080a7220 */ /* 0x000fe40000410000 */
[----:B------:R-:W-:Y:S02]  /*280d0*/  IMAD.U32 R15, R28, 0x10000, RZ ;  /* 0x000100001c0f7824 */ /* 0x000fe400078e00ff */
[----:B------:R-:W-:Y:S02]  /*280e0*/  IMAD.U32 R14, R24, 0x10000, RZ ;  /* 0x00010000180e7824 */ /* 0x000fe400078e00ff */
[----:B------:R-:W-:Y:S01]  /*280f0*/  FFMA.FTZ R25, R30, R16, R9 ;  /* 0x000000101e197223 */ /* 0x000fe20000010009 */
[----:B------:R-:W-:Y:S01]  /*28100*/  LOP3.LUT R16, R28, 0xffff0000, RZ, 0xc0, !PT ;  /* 0xffff00001c107812 */ /* 0x000fe200078ec0ff */
[C---:B------:R-:W-:Y:S01]  /*28110*/  IMAD.U32 R29, R23.reuse, 0x10000, RZ ;  /* 0x00010000171d7824 */ /* 0x040fe200078e00ff */
[----:B------:R-:W-:Y:S01]  /*28120*/  LOP3.LUT R23, R23, 0xffff0000, RZ, 0xc0, !PT ;  /* 0xffff000017177812 */ /* 0x000fe200078ec0ff */
[----:B------:R-:W-:-:S02]  /*28130*/  FMUL.FTZ R9, R8, R12 ;  /* 0x0000000c08097220 */ /* 0x000fc40000410000 */
[----:B------:R-:W-:Y:S02]  /*28140*/  FFMA.FTZ R19, R22, R12, -R10 ;  /* 0x0000000c16137223 */ /* 0x000fe4000001080a */
[C---:B------:R-:W-:Y:S02]  /*28150*/  FMUL.FTZ R10, R7.reuse, R14 ;  /* 0x0000000e070a7220 */ /* 0x040fe40000410000 */
[----:B------:R-:W-:Y:S02]  /*28160*/  FMUL.FTZ R8, R7, R15 ;  /* 0x0000000f07087220 */ /* 0x000fe40000410000 */
[----:B------:R-:W-:Y:S02]  /*28170*/  IMAD.U32 R12, R27, 0x10000, RZ ;  /* 0x000100001b0c7824 */ /* 0x000fe400078e00ff */
[----:B------:R-:W-:Y:S02]  /*28180*/  FMUL.FTZ R7, R3, R29 ;  /* 0x0000001d03077220 */ /* 0x000fe40000410000 */
[----:B------:R-:W-:-:S02]  /*28190*/  FFMA.FTZ R15, R21, R15, -R10 ;  /* 0x0000000f150f7223 */ /* 0x000fc4000001080a */
[----:B------:R-:W-:Y:S01]  /*281a0*/  FFMA.FTZ R14, R21, R14, R8 ;  /* 0x0000000e150e7223 */ /* 0x000fe20000010008 */
[----:B------:R-:W-:Y:S01]  /*281b0*/  LOP3.LUT R21, R24, 0xffff0000, RZ, 0xc0, !PT ;  /* 0xffff000018157812 */ /* 0x000fe200078ec0ff */
[-C--:B------:R-:W-:Y:S02]  /*281c0*/  FMUL.FTZ R3, R3, R12.reuse ;  /* 0x0000000c03037220 */ /* 0x080fe40000410000 */
[----:B------:R-:W-:Y:S01]  /*281d0*/  FFMA.FTZ R10, R17, R12, -R7 ;  /* 0x0000000c110a7223 */ /* 0x000fe20000010807 */
[----:B------:R-:W-:Y:S01]  /*281e0*/  LOP3.LUT R12, R27, 0xffff0000, RZ, 0xc0, !PT ;  /* 0xffff00001b0c7812 */ /* 0x000fe200078ec0ff */
[----:B------:R-:W-:Y:S01]  /*281f0*/  FFMA.FTZ R8, R17, R29, R3 ;  /* 0x0000001d11087223 */ /* 0x000fe20000010003 */
[----:B------:R-:W-:Y:S01]  /*28200*/  F2FP.BF16.PACK_AB R17, R19, R26 ;  /* 0x0000001a1311723e */ /* 0x000fe200000010ff */
[----:B------:R-:W-:Y:S02]  /*28210*/  FMUL.FTZ R3, R4, R21 ;  /* 0x0000001504037220 */ /* 0x000fe40000410000 */
[----:B------:R-:W-:-:S02]  /*28220*/  FFMA.FTZ R13, R22, R13, R9 ;  /* 0x0000000d160d7223 */ /* 0x000fc40000010009 */
[----:B------:R-:W-:Y:S02]  /*28230*/  FMUL.FTZ R4, R4, R16 ;  /* 0x0000001004047220 */ /* 0x000fe40000410000 */
[C---:B------:R-:W-:Y:S01]  /*28240*/  FMUL.FTZ R7, R2.reuse, R23 ;  /* 0x0000001702077220 */ /* 0x040fe20000410000 */
[----:B------:R-:W-:Y:S01]  /*28250*/  F2FP.BF16.PACK_AB R13, R13, R25 ;  /* 0x000000190d0d723e */ /* 0x000fe200000010ff */
        /* <DEDUP_REMOVED lines=9> */
[----:B------:R-:W-:Y:S02]  /*282f0*/  F2FP.BF16.PACK_AB R14, R2, R14 ;  /* 0x0000000e020e723e */ /* 0x000fe400000010ff */
[----:B------:R-:W-:Y:S01]  /*28300*/  F2FP.BF16.PACK_AB R15, R4, R8 ;  /* 0x00000008040f723e */ /* 0x000fe200000010ff */
[----:B------:R1:W-:Y:S04]  /*28310*/  ST.E.128 [R36.64], R16 ;  /* 0x0000001024007985 */ /* 0x0003e8000c101d04 */
[----:B------:R1:W-:Y:S02]  /*28320*/  ST.E.128 [R34.64], R12 ;  /* 0x0000000c22007985 */ /* 0x0003e4000c101d04 */
.L_x_2124:
[----:B------:R-:W-:Y:S05]  /*28330*/  BSYNC B0 ;  /* 0x0000000000007941 */ /* 0x000fea0003800000 */
.L_x_2123:
        /* <DEDUP_REMOVED lines=10> */
[----:B------:R-:W-:Y:S01]  /*283e0*/  LOP3.LUT R2, R9, 0x1c0, RZ, 0xc0, !PT ;  /* 0x000001c009027812 */ /* 0x000fe200078ec0ff */
[----:B------:R-:W-:Y:S01]  /*283f0*/  IMAD.SHL.U32 R9, R3, 0x80, RZ ;  /* 0x0000008003097824 */ /* 0x000fe200078e00ff */
[----:B------:R-:W-:Y:S01]  /*28400*/  LEA.HI R3, R0, R8, RZ, 0x1d ;  /* 0x0000000800037211 */ /* 0x000fe200078fe8ff */
[----:B------:R-:W-:Y:S01]  /*28410*/  IMAD.SHL.U32 R10, R7, 0x40, RZ ;  /* 0x00000040070a7824 */ /* 0x000fe200078e00ff */
[----:B------:R-:W-:Y:S02]  /*28420*/  LOP3.LUT R8, R2, 0x38, R4, 0xf8, !PT ;  /* 0x0000003802087812 */ /* 0x000fe400078ef804 */
[----:B-1----:R-:W-:Y:S02]  /*28430*/  SHF.R.U32.HI R13, RZ, 0x3, R2 ;  /* 0x00000003ff0d7819 */ /* 0x002fe40000011602 */
[----:B------:R-:W-:Y:S02]  /*28440*/  SHF.R.S32.HI R7, RZ, 0x1f, R3 ;  /* 0x0000001fff077819 */ /* 0x000fe40000011403 */
[----:B------:R-:W-:-:S02]  /*28450*/  LOP3.LUT R12, R9, 0xffffe000, RZ, 0xc0, !PT ;  /* 0xffffe000090c7812 */ /* 0x000fc400078ec0ff */
[----:B------:R-:W-:Y:S01]  /*28460*/  LOP3.LUT R9, R8, R13, RZ, 0x3c, !PT ;  /* 0x0000000d08097212 */ /* 0x000fe200078e3cff */
[----:B------:R-:W-:Y:S01]  /*28470*/  IMAD.SHL.U32 R8, R3, 0x8, RZ ;  /* 0x0000000803087824 */ /* 0x000fe200078e00ff */
[----:B------:R-:W-:Y:S02]  /*28480*/  LEA.HI R3, R7, R3, RZ, 0x3 ;  /* 0x0000000307037211 */ /* 0x000fe400078f18ff */
[----:B------:R-:W-:Y:S02]  /*28490*/  LOP3.LUT R4, R10, 0xfffffe00, RZ, 0xc0, !PT ;  /* 0xfffffe000a047812 */ /* 0x000fe400078ec0ff */
[----:B------:R-:W-:Y:S01]  /*284a0*/  LOP3.LUT R7, R2, 0x38, R8, 0xf8, !PT ;  /* 0x0000003802077812 */ /* 0x000fe200078ef808 */
[----:B------:R-:W-:Y:S01]  /*284b0*/  IMAD.SHL.U32 R2, R3, 0x400, RZ ;  /* 0x0000040003027824 */ /* 0x000fe200078e00ff */
[----:B------:R-:W-:Y:S02]  /*284c0*/  IADD3 R9, R9, R12, R4 ;  /* 0x0000000c09097210 */ /* 0x000fe40007ffe004 */
[----:B------:R-:W-:-:S02]  /*284d0*/  LOP3.LUT R3, R7, R13, RZ, 0x3c, !PT ;  /* 0x0000000d07037212 */ /* 0x000fc400078e3cff */
[----:B------:R-:W-:Y:S01]  /*284e0*/  LOP3.LUT R2, R2, 0xffffe000, RZ, 0xc0, !PT ;  /* 0xffffe00002027812 */ /* 0x000fe200078ec0ff */
[----:B-----5:R-:W-:-:S03]  /*284f0*/  IMAD.WIDE.U32 R36, R9, 0x2, R38 ;  /* 0x0000000209247825 */ /* 0x020fc600078e0026 */
[----:B------:R-:W-:Y:S02]  /*28500*/  IADD3 R2, R3, R2, R4 ;  /* 0x0000000203027210 */ /* 0x000fe40007ffe004 */
[----:B----4-:R-:W2:Y:S03]  /*28510*/  LD.E.128 R16, [R36.64] ;  /* 0x0000000424107980 */ /* 0x010ea6000c101d00 */
        /* <DEDUP_REMOVED lines=92> */
.L_x_2122:
[----:B------:R-:W-:Y:S05]  /*28ae0*/  BSYNC B1 ;  /* 0x0000000000017941 */ /* 0x000fea0003800000 */
.L_x_2121:
        /* <DEDUP_REMOVED lines=24> */
[----:B-1---5:R-:W-:-:S03]  /*28c70*/  IMAD.WIDE.U32 R36, R8, 0x2, R38 ;  /* 0x0000000208247825 */ /* 0x022fc600078e0026 */
        /* <DEDUP_REMOVED lines=94> */
.L_x_2128:
[----:B------:R-:W-:Y:S05]  /*29260*/  BSYNC B0 ;  /* 0x0000000000007941 */ /* 0x000fea0003800000 */
.L_x_2127:
        /* <DEDUP_REMOVED lines=122> */
.L_x_2126:
[----:B------:R-:W-:Y:S05]  /*29a10*/  BSYNC B1 ;  /* 0x0000000000017941 */ /* 0x000fea0003800000 */
.L_x_2125:
[----:B------:R-:W-:Y:S01]  /*29a20*/  IADD3 R4, R80, 0x60, RZ ;  /* 0x0000006050047810 */ /* 0x000fe20007ffe0ff */
[----:B------:R-:W-:-:S02]  /*29a30*/  IMAD.MOV.U32 R2, RZ, RZ, R131 ;  /* 0x000000ffff027224 */ /* 0x000fc400078e0083 */
[----:B------:R-:W-:Y:S01]  /*29a40*/  IMAD.MOV.U32 R3, RZ, RZ, 0x0 ;  /* 0x00000000ff037424 */ /* 0x000fe200078e00ff */
[----:B------:R-:W-:-:S13]  /*29a50*/  ISETP.GE.AND P0, PT, R4, R58, PT ;  /* 0x0000003a0400720c */ /* 0x000fda0003f06270 */
[----:B------:R-:W-:Y:S05]  /*29a60*/  @P0 RET.REL.NODEC R2 `(_ZN7cutlass13device_kernelIN5flash19enable_sm80_to_sm89INS1_16FlashAttnFwdSm80INS1_25CollectiveMainloopFwdSm80ILi8ELi1ELb0EN4cute5tupleIJNS5_1CILi128EEENS7_ILi48EEENS7_ILi256EEEEEELi256ENS_10bfloat16_tEfNS_4arch4Sm80ELb0ELb1ELb1ELb1ELb0ELb1ELb1ELb1EEENS1_21CollectiveEpilogueFwdINS6_IJS8_SA_S9_EEENS6_IJNS7_ILi1EEESI_SI_EEESC_SE_Li256ELb1ELb1ELb1ELb0EEENS1_36VarlenDynamicPersistentTileSchedulerILi128ELi48ELi256ELi256ELb1ELb1ELb0ELb1ELb0ELb1EEEEEEEEEvNT_6ParamsE) ;  /* 0xfffd659002000950 */ /* 0x000fea0003c3ffff */
        /* <DEDUP_REMOVED lines=27> */
[----:B------:R-:W-:Y:S02]  /*29c20*/  SHF.R.U64 R20, R94, 0x10, R95 ;  /* 0x000000105e147819 */ /* 0x000fe4000000125f */
[----:B------:R-:W-:Y:S02]  /*29c30*/  PRMT R26, R81, 0x5432, R9 ;  /* 0x00005432511a7816 */ /* 0x000fe40000000009 */
[----:B------:R-:W-:Y:S02]  /*29c40*/  PRMT R33, R123, 0x5432, R2 ;  /* 0x000054327b217816 */ /* 0x000fe40000000002 */
[--C-:B------:R-:W-:Y:S01]  /*29c50*/  SHF.R.U64 R7, R70, 0x10, R71.reuse ;  /* 0x0000001046077819 */ /* 0x100fe20000001247 */
[----:B------:R-:W-:Y:S01]  /*29c60*/  IMAD.U32 R40, R26, 0x10000, RZ ;  /* 0x000100001a287824 */ /* 0x000fe200078e00ff */
[----:B------:R-:W-:-:S02]  /*29c70*/  SHF.R.U32.HI R8, RZ, 0x10, R71 ;  /* 0x00000010ff087819 */ /* 0x000fc40000011647 */
[----:B------:R-:W-:Y:S02]  /*29c80*/  PRMT R24, R122, 0x5432, R20 ;  /* 0x000054327a187816 */ /* 0x000fe40000000014 */
[----:B------:R-:W-:Y:S02]  /*29c90*/  SHF.R.U32.HI R10, RZ, 0x10, R93 ;  /* 0x00000010ff0a7819 */ /* 0x000fe4000001165d */
[----:B------:R-:W-:Y:S02]  /*29ca0*/  SHF.R.U32.HI R3, RZ, 0x10, R69 ;  /* 0x00000010ff037819 */ /* 0x000fe40000011645 */
[C---:B------:R-:W-:Y:S02]  /*29cb0*/  PRMT R28, R124.reuse, 0x5432, R7 ;  /* 0x000054327c1c7816 */ /* 0x040fe40000000007 */
[----:B------:R-:W-:Y:S02]  /*29cc0*/  PRMT R27, R124, 0x5410, R8 ;  /* 0x000054107c1b7816 */ /* 0x000fe40000000008 */
[----:B------:R-:W-:-:S02]  /*29cd0*/  PRMT R25, R81, 0x5410, R10 ;  /* 0x0000541051197816 */ /* 0x000fc4000000000a */
[----:B------:R-:W-:Y:S02]  /*29ce0*/  PRMT R29, R123, 0x5410, R3 ;  /* 0x000054107b1d7816 */ /* 0x000fe40000000003 */
[----:B------:R-:W-:Y:S02]  /*29cf0*/  LOP3.LUT R26, R26, 0xffff0000, RZ, 0xc0, !PT ;  /* 0xffff00001a1a7812 */ /* 0x000fe400078ec0ff */
[----:B------:R-:W-:Y:S02]  /*29d00*/  LOP3.LUT R41, R25, 0xffff0000, RZ, 0xc0, !PT ;  /* 0xffff000019297812 */ /* 0x000fe400078ec0ff */
        /* <DEDUP_REMOVED lines=10> */
[----:B---3--:R-:W-:Y:S01]  /*29db0*/  IMAD.U32 R16, R12, 0x10000, RZ ;  /* 0x000100000c107824 */ /* 0x008fe200078e00ff */
[C---:B------:R-:W-:Y:S01]  /*29dc0*/  LOP3.LUT R7, R14.reuse, 0xffff0000, RZ, 0xc0, !PT ;  /* 0xffff00000e077812 */ /* 0x040fe200078ec0ff */
[----:B------:R-:W-:Y:S01]  /*29dd0*/  IMAD.U32 R19, R33, 0x10000, RZ ;  /* 0x0001000021137824 */ /* 0x000fe200078e00ff */
[----:B------:R-:W-:Y:S01]  /*29de0*/  LOP3.LUT R9, R13, 0xffff0000, RZ, 0xc0, !PT ;  /* 0xffff00000d097812 */ /* 0x000fe200078ec0ff */
[----:B------:R-:W-:Y:S01]  /*29df0*/  IMAD.U32 R8, R14, 0x10000, RZ ;  /* 0x000100000e087824 */ /* 0x000fe200078e00ff */
[----:B------:R-:W-:Y:S01]  /*29e00*/  LOP3.LUT R12, R12, 0xffff0000, RZ, 0xc0, !PT ;  /* 0xffff00000c0c7812 */ /* 0x000fe200078ec0ff */
[----:B------:R-:W-:Y:S01]  /*29e10*/  FMUL.FTZ R14, R16, R40 ;  /* 0x00000028100e7220 */ /* 0x000fe20000410000 */
[----:B------:R-:W-:Y:S01]  /*29e20*/  LOP3.LUT R2, R15, 0xffff0000, RZ, 0xc0, !PT ;  /* 0xffff00000f027812 */ /* 0x000fe200078ec0ff */
[----:B------:R-:W-:-:S02]  /*29e30*/  IMAD.U32 R10, R13, 0x10000, RZ ;  /* 0x000100000d0a7824 */ /* 0x000fc400078e00ff */
[-C--:B------:R-:W-:Y:S01]  /*29e40*/  FMUL.FTZ R13, R16, R19.reuse ;  /* 0x00000013100d7220 */ /* 0x080fe20000410000 */
[----:B------:R-:W-:Y:S01]  /*29e50*/  LOP3.LUT R16, R33, 0xffff0000, RZ, 0xc0, !PT ;  /* 0xffff000021107812 */ /* 0x000fe200078ec0ff */
[C---:B------:R-:W-:Y:S02]  /*29e60*/  FFMA.FTZ R42, R32.reuse, R19, -R14 ;  /* 0x00000013202a7223 */ /* 0x040fe4000001080e */
[----:B------:R-:W-:Y:S02]  /*29e70*/  IMAD.U32 R3, R15, 0x10000, RZ ;  /* 0x000100000f037824 */ /* 0x000fe400078e00ff */
[----:B------:R-:W-:Y:S02]  /*29e80*/  IMAD.U32 R19, R25, 0x10000, RZ ;  /* 0x0001000019137824 */ /* 0x000fe400078e00ff */
[----:B------:R-:W-:Y:S02]  /*29e90*/  IMAD.U32 R15, R29, 0x10000, RZ ;  /* 0x000100001d0f7824 */ /* 0x000fe400078e00ff */
[----:B------:R-:W-:-:S02]  /*29ea0*/  FFMA.FTZ R40, R32, R40, R13 ;  /* 0x0000002820287223 */ /* 0x000fc4000001000d */
[C---:B------:R-:W-:Y:S02]  /*29eb0*/  FMUL.FTZ R14, R12.reuse, R26 ;  /* 0x0000001a0c0e7220 */ /* 0x040fe40000410000 */
[-C--:B------:R-:W-:Y:S02]  /*29ec0*/  FMUL.FTZ R13, R12, R16.reuse ;  /* 0x000000100c0d7220 */ /* 0x080fe40000410000 */
[C---:B------:R-:W-:Y:S02]  /*29ed0*/  FMUL.FTZ R12, R10.reuse, R19 ;  /* 0x000000130a0c7220 */ /* 0x040fe40000410000 */
[----:B------:R-:W-:Y:S02]  /*29ee0*/  FMUL.FTZ R10, R10, R15 ;  /* 0x0000000f0a0a7220 */ /* 0x000fe40000410000 */
[C---:B------:R-:W-:Y:S02]  /*29ef0*/  FFMA.FTZ R33, R31.reuse, R16, -R14 ;  /* 0x000000101f217223 */ /* 0x040fe4000001080e */
[----:B------:R-:W-:-:S02]  /*29f00*/  FFMA.FTZ R32, R31, R26, R13 ;  /* 0x0000001a1f207223 */ /* 0x000fc4000001000d */
[C---:B------:R-:W-:Y:S01]  /*29f10*/  FFMA.FTZ R31, R30.reuse, R15, -R12 ;  /* 0x0000000f1e1f7223 */ /* 0x040fe2000001080c */
[----:B------:R-:W-:Y:S01]  /*29f20*/  LOP3.LUT R12, R29, 0xffff0000, RZ, 0xc0, !PT ;  /* 0xffff00001d0c7812 */ /* 0x000fe200078ec0ff */
[----:B------:R-:W-:Y:S02]  /*29f30*/  FFMA.FTZ R26, R30, R19, R10 ;  /* 0x000000131e1a7223 */ /* 0x000fe4000001000a */
[C---:B------:R-:W-:Y:S02]  /*29f40*/  FMUL.FTZ R10, R9.reuse, R41 ;  /* 0x00000029090a7220 */ /* 0x040fe40000410000 */
[----:B------:R-:W-:Y:S02]  /*29f50*/  IMAD.U32 R16, R24, 0x10000, RZ ;  /* 0x0001000018107824 */ /* 0x000fe400078e00ff */
[----:B------:R-:W-:Y:S02]  /*29f60*/  IMAD.U32 R14, R28, 0x10000, RZ ;  /* 0x000100001c0e7824 */ /* 0x000fe400078e00ff */
[----:B------:R-:W-:-:S02]  /*29f70*/  FMUL.FTZ R9, R9, R12 ;  /* 0x0000000c09097220 */ /* 0x000fc40000410000 */
[----:B------:R-:W-:Y:S02]  /*29f80*/  FFMA.FTZ R25, R22, R12, -R10 ;  /* 0x0000000c16197223 */ /* 0x000fe4000001080a */
[C---:B------:R-:W-:Y:S02]  /*29f90*/  FMUL.FTZ R12, R8.reuse, R16 ;  /* 0x00000010080c7220 */ /* 0x040fe40000410000 */
[C---:B------:R-:W-:Y:S01]  /*29fa0*/  IMAD.U32 R29, R23.reuse, 0x10000, RZ ;  /* 0x00010000171d7824 */ /* 0x040fe200078e00ff */
[----:B------:R-:W-:Y:S01]  /*29fb0*/  LOP3.LUT R23, R23, 0xffff0000, RZ, 0xc0, !PT ;  /* 0xffff000017177812 */ /* 0x000fe200078ec0ff */
[-C--:B------:R-:W-:Y:S02]  /*29fc0*/  FMUL.FTZ R10, R8, R14.reuse ;  /* 0x0000000e080a7220 */ /* 0x080fe40000410000 */
[----:B------:R-:W-:Y:S02]  /*29fd0*/  IMAD.U32 R15, R27, 0x10000, RZ ;  /* 0x000100001b0f7824 */ /* 0x000fe400078e00ff */
[----:B------:R-:W-:Y:S01]  /*29fe0*/  FFMA.FTZ R19, R21, R14, -R12 ;  /* 0x0000000e15137223 */ /* 0x000fe2000001080c */
[----:B------:R-:W-:Y:S01]  /*29ff0*/  LOP3.LUT R12, R27, 0xffff0000, RZ, 0xc0, !PT ;  /* 0xffff00001b0c7812 */ /* 0x000fe200078ec0ff */
[----:B------:R-:W-:-:S02]  /*2a000*/  FMUL.FTZ R8, R3, R29 ;  /* 0x0000001d03087220 */ /* 0x000fc40000410000 */
[----:B------:R-:W-:Y:S01]  /*2a010*/  FFMA.FTZ R14, R21, R16, R10 ;  /* 0x00000010150e7223 */ /* 0x000fe2000001000a */
[----:B------:R-:W-:Y:S01]  /*2a020*/  LOP3.LUT R21, R24, 0xffff0000, RZ, 0xc0, !PT ;  /* 0xffff000018157812 */ /* 0x000fe200078ec0ff */
[----:B------:R-:W-:Y:S01]  /*2a030*/  FMUL.FTZ R3, R3, R15 ;  /* 0x0000000f03037220 */ /* 0x000fe20000410000 */
[----:B------:R-:W-:Y:S01]  /*2a040*/  LOP3.LUT R16, R28, 0xffff0000, RZ, 0xc0, !PT ;  /* 0xffff00001c107812 */ /* 0x000fe200078ec0ff */
[----:B------:R-:W-:Y:S02]  /*2a050*/  FFMA.FTZ R13, R22, R41, R9 ;  /* 0x00000029160d7223 */ /* 0x000fe40000010009 */
[C---:B------:R-:W-:Y:S02]  /*2a060*/  FFMA.FTZ R9, R17.reuse, R29, R3 ;  /* 0x0000001d11097223 */ /* 0x040fe40000010003 */
[----:B------:R-:W-:Y:S01]  /*2a070*/  FFMA.FTZ R15, R17, R15, -R8 ;  /* 0x0000000f110f7223 */ /* 0x000fe20000010808 */
[----:B------:R-:W-:Y:S01]  /*2a080*/  F2FP.BF16.PACK_AB R17, R25, R31 ;  /* 0x0000001f1911723e */ /* 0x000fe200000010ff */
[----:B------:R-:W-:Y:S01]  /*2a090*/  FMUL.FTZ R3, R7, R21 ;  /* 0x0000001507037220 */ /* 0x000fe20000410000 */
[----:B------:R-:W-:Y:S01]  /*2a0a0*/  F2FP.BF16.PACK_AB R13, R13, R26 ;  /* 0x0000001a0d0d723e */ /* 0x000fe200000010ff */
[----:B------:R-:W-:-:S02]  /*2a0b0*/  FMUL.FTZ R7, R7, R16 ;  /* 0x0000001007077220 */ /* 0x000fc40000410000 */
[C---:B------:R-:W-:Y:S02]  /*2a0c0*/  FMUL.FTZ R8, R2.reuse, R23 ;  /* 0x0000001702087220 */ /* 0x040fe40000410000 */
[----:B------:R-:W-:Y:S02]  /*2a0d0*/  FMUL.FTZ R10, R2, R12 ;  /* 0x0000000c020a7220 */ /* 0x000fe40000410000 */
[C---:B------:R-:W-:Y:S01]  /*2a0e0*/  FFMA.FTZ R3, R20.reuse, R16, -R3 ;  /* 0x0000001014037223 */ /* 0x040fe20000010803 */
[----:B------:R-:W-:Y:S01]  /*2a0f0*/  F2FP.BF16.PACK_AB R16, R33, R42 ;  /* 0x0000002a2110723e */ /* 0x000fe200000010ff */
[----:B------:R-:W-:Y:S02]  /*2a100*/  FFMA.FTZ R2, R20, R21, R7 ;  /* 0x0000001514027223 */ /* 0x000fe40000010007 */
[----:B------:R-:W-:Y:S01]  /*2a110*/  FFMA.FTZ R8, R18, R12, -R8 ;  /* 0x0000000c12087223 */ /* 0x000fe20000010808 */
        /* <DEDUP_REMOVED lines=8> */
.L_x_2130:
[----:B------:R-:W-:Y:S05]  /*2a1a0*/  BSYNC B0 ;  /* 0x0000000000007941 */ /* 0x000fea0003800000 */
.L_x_2129:
[----:B------:R-:W-:Y:S01]  /*2a1b0*/  IADD3 R7, R57, 0x40, RZ ;  /* 0x0000004039077810 */ /* 0x000fe20007ffe0ff */
[----:B------:R-:W-:-:S02]  /*2a1c0*/  IMAD.MOV.U32 R2, RZ, RZ, R131 ;  /* 0x000000ffff027224 */ /* 0x000fc400078e0083 */
[----:B------:R-:W-:Y:S01]  /*2a1d0*/  IMAD.MOV.U32 R3, RZ, RZ, 0x0 ;  /* 0x00000000ff037424 */ /* 0x000fe200078e00ff */
[----:B------:R-:W-:-:S13]  /*2a1e0*/  ISETP.GE.AND P0, PT, R7, R0, PT ;  /* 0x000000000700720c */ /* 0x000fda0003f06270 */
[----:B------:R-:W-:Y:S05]  /*2a1f0*/  @P0 RET.REL.NODEC R2 `(_ZN7cutlass13device_kernelIN5flash19enable_sm80_to_sm89INS1_16FlashAttnFwdSm80INS1_25CollectiveMainloopFwdSm80ILi8ELi1ELb0EN4cute5tupleIJNS5_1CILi128EEENS7_ILi48EEENS7_ILi256EEEEEELi256ENS_10bfloat16_tEfNS_4arch4Sm80ELb0ELb1ELb1ELb1ELb0ELb1ELb1ELb1EEENS1_21CollectiveEpilogueFwdINS6_IJS8_SA_S9_EEENS6_IJNS7_ILi1EEESI_SI_EEESC_SE_Li256ELb1ELb1ELb1ELb0EEENS1_36VarlenDynamicPersistentTileSchedulerILi128ELi48ELi256ELi256ELb1ELb1ELb0ELb1ELb0ELb1EEEEEEEEEvNT_6ParamsE) ;  /* 0xfffd5e0002000950 */ /* 0x000fea0003c3ffff */
[----:B------:R-:W-:Y:S01]  /*2a200*/  SHF.R.S32.HI R2, RZ, 0x1f, R7 ;  /* 0x0000001fff027819 */ /* 0x000fe20000011407 */
[----:B------:R-:W-:Y:S01]  /*2a210*/  IMAD.SHL.U32 R9, R4, 0x40, RZ ;  /* 0x0000004004097824 */ /* 0x000fe200078e00ff */
[----:B------:R-:W-:Y:S02]  /*2a220*/  SHF.R.S32.HI R10, RZ, 0x1f, R4 ;  /* 0x0000001fff0a7819 */ /* 0x000fe40000011404 */
[CC--:B------:R-:W-:Y:S02]  /*2a230*/  LEA.HI R3, R2.reuse, R7.reuse, RZ, 0x3 ;  /* 0x0000000702037211 */ /* 0x0c0fe400078f18ff */
[----:B------:R-:W-:Y:S02]  /*2a240*/  LEA.HI R7, R2, R7, RZ, 0x6 ;  /* 0x0000000702077211 */ /* 0x000fe400078f30ff */
[----:B------:R-:W-:Y:S02]  /*2a250*/  SHF.R.S32.HI R8, RZ, 0x3, R3 ;  /* 0x00000003ff087819 */ /* 0x000fe40000011403 */
[----:B------:R-:W-:-:S02]  /*2a260*/  LOP3.LUT R2, R9, 0x1c0, RZ, 0xc0, !PT ;  /* 0x000001c009027812 */ /* 0x000fc400078ec0ff */
[----:B------:R-:W-:Y:S01]  /*2a270*/  LEA.HI R9, R10, R4, RZ, 0x3 ;  /* 0x000000040a097211 */ /* 0x000fe200078f18ff */
[----:B------:R-:W-:Y:S01]  /*2a280*/  IMAD.SHL.U32 R4, R7, 0x80, RZ ;  /* 0x0000008007047824 */ /* 0x000fe200078e00ff */
[----:B------:R-:W-:Y:S02]  /*2a290*/  LEA.HI R0, R0, R8, RZ, 0x1d ;  /* 0x0000000800007211 */ /* 0x000fe400078fe8ff */
[----:B------:R-:W-:Y:S01]  /*2a2a0*/  LOP3.LUT R7, R2, 0x38, R3, 0xf8, !PT ;  /* 0x0000003802077812 */ /* 0x000fe200078ef803 */
[----:B------:R-:W-:Y:S01]  /*2a2b0*/  IMAD.SHL.U32 R3, R9, 0x40, RZ ;  /* 0x0000004009037824 */ /* 0x000fe200078e00ff */
[----:B------:R-:W-:Y:S02]  /*2a2c0*/  SHF.R.S32.HI R8, RZ, 0x1f, R0 ;  /* 0x0000001fff087819 */ /* 0x000fe40000011400 */
[----:B------:R-:W-:Y:S01]  /*2a2d0*/  LOP3.LUT R9, R4, 0xffffe000, RZ, 0xc0, !PT ;  /* 0xffffe00004097812 */ /* 0x000fe200078ec0ff */
[----:B------:R-:W-:Y:S01]  /*2a2e0*/  IMAD.SHL.U32 R4, R0, 0x8, RZ ;  /* 0x0000000800047824 */ /* 0x000fe200078e00ff */
[----:B------:R-:W-:-:S02]  /*2a2f0*/  LEA.HI R0, R8, R0, RZ, 0x3 ;  /* 0x0000000008007211 */ /* 0x000fc400078f18ff */
[----:B------:R-:W-:Y:S02]  /*2a300*/  SHF.R.U32.HI R10, RZ, 0x3, R2 ;  /* 0x00000003ff0a7819 */ /* 0x000fe40000011602 */
[----:B------:R-:W-:Y:S01]  /*2a310*/  LOP3.LUT R2, R2, 0x38, R4, 0xf8, !PT ;  /* 0x0000003802027812 */ /* 0x000fe200078ef804 */
[----:B------:R-:W-:Y:S01]  /*2a320*/  IMAD.SHL.U32 R0, R0, 0x400, RZ ;  /* 0x0000040000007824 */ /* 0x000fe200078e00ff */
[----:B------:R-:W-:Y:S02]  /*2a330*/  LOP3.LUT R3, R3, 0xfffffe00, RZ, 0xc0, !PT ;  /* 0xfffffe0003037812 */ /* 0x000fe400078ec0ff */
[-C--:B------:R-:W-:Y:S02]  /*2a340*/  LOP3.LUT R7, R7, R10.reuse, RZ, 0x3c, !PT ;  /* 0x0000000a07077212 */ /* 0x080fe400078e3cff */
[----:B------:R-:W-:Y:S02]  /*2a350*/  LOP3.LUT R2, R2, R10, RZ, 0x3c, !PT ;  /* 0x0000000a02027212 */ /* 0x000fe400078e3cff */
[----:B------:R-:W-:-:S02]  /*2a360*/  LOP3.LUT R0, R0, 0xffffe000, RZ, 0xc0, !PT ;  /* 0xffffe00000007812 */ /* 0x000fc400078ec0ff */
[--C-:B------:R-:W-:Y:S02]  /*2a370*/  IADD3 R7, R7, R9, R3.reuse ;  /* 0x0000000907077210 */ /* 0x100fe40007ffe003 */
[----:B------:R-:W-:-:S03]  /*2a380*/  IADD3 R0, R2, R0, R3 ;  /* 0x0000000002007210 */ /* 0x000fc60007ffe003 */
[----:B-1---5:R-:W-:-:S04]  /*2a390*/  IMAD.WIDE.U32 R34, R7, 0x2, R38 ;  /* 0x0000000207227825 */ /* 0x022fc800078e0026 */
[----:B------:R-:W-:Y:S01]  /*2a3a0*/  IMAD.WIDE.U32 R32, R0, 0x2, R38 ;  /* 0x0000000200207825 */ /* 0x000fe200078e0026 */
[----:B----4-:R-:W2:Y:S04]  /*2a3b0*/  LD.E.128 R16, [R34.64] ;  /* 0x0000000422107980 */ /* 0x010ea8000c101d00 */
[----:B------:R-:W3:Y:S01]  /*2a3c0*/  LD.E.128 R12, [R32.64] ;  /* 0x00000004200c7980 */ /* 0x000ee2000c101d00 */
[----:B------:R-:W-:Y:S02]  /*2a3d0*/  SHF.R.U64 R7, R96, 0x10, R97 ;  /* 0x0000001060077819 */ /* 0x000fe40000001261 */
[----:B------:R-:W-:Y:S02]  /*2a3e0*/  SHF.R.U64 R0, R100, 0x10, R101 ;  /* 0x0000001064007819 */ /* 0x000fe40000001265 */
[----:B------:R-:W-:-:S02]  /*2a3f0*/  PRMT R23, R125, 0x5432, R7 ;  /* 0x000054327d177816 */ /* 0x000fc40000000007 */
[----:B------:R-:W-:Y:S02]  /*2a400*/  SHF.R.U32.HI R4, RZ, 0x10, R103 ;  /* 0x00000010ff047819 */ /* 0x000fe40000011667 */
[----:B------:R-:W-:Y:S01]  /*2a410*/  PRMT R30, R127, 0x5432, R0 ;  /* 0x000054327f1e7816 */ /* 0x000fe20000000000 */
[----:B------:R-:W-:Y:S01]  /*2a420*/  IMAD.U32 R31, R23, 0x10000, RZ ;  /* 0x00010000171f7824 */ /* 0x000fe200078e00ff */
[----:B------:R-:W-:Y:S02]  /*2a430*/  SHF.R.U32.HI R22, RZ, 0x10, R97 ;  /* 0x00000010ff167819 */ /* 0x000fe40000011661 */
[----:B------:R-:W-:Y:S02]  /*2a440*/  SHF.R.U32.HI R2, RZ, 0x10, R101 ;  /* 0x00000010ff027819 */ /* 0x000fe40000011665 */
[----:B------:R-:W-:Y:S02]  /*2a450*/  PRMT R24, R129, 0x5410, R4 ;  /* 0x0000541081187816 */ /* 0x000fe40000000004 */
[----:B------:R-:W-:-:S02]  /*2a460*/  SHF.R.U64 R3, R102, 0x10, R103 ;  /* 0x0000001066037819 */ /* 0x000fc40000001267 */
[----:B------:R-:W-:Y:S02]  /*2a470*/  PRMT R22, R125, 0x5410, R22 ;  /* 0x000054107d167816 */ /* 0x000fe40000000016 */
[----:B------:R-:W-:Y:S02]  /*2a480*/  LOP3.LUT R23, R23, 0xffff0000, RZ, 0xc0, !PT ;  /* 0xffff000017177812 */ /* 0x000fe400078ec0ff */
[----:B------:R-:W-:Y:S02]  /*2a490*/  PRMT R26, R127, 0x5410, R2 ;  /* 0x000054107f1a7816 */ /* 0x000fe40000000002 */
[----:B------:R-:W-:Y:S02]  /*2a4a0*/  PRMT R25, R129, 0x5432, R3 ;  /* 0x0000543281197816 */ /* 0x000fe40000000003 */
[--C-:B------:R-:W-:Y:S02]  /*2a4b0*/  SHF.R.U64 R21, R98, 0x10, R99.reuse ;  /* 0x0000001062157819 */ /* 0x100fe40000001263 */
[----:B------:R-:W-:-:S02]  /*2a4c0*/  SHF.R.U32.HI R20, RZ, 0x10, R99 ;  /* 0x00000010ff147819 */ /* 0x000fc40000011663 */
[C---:B------:R-:W-:Y:S02]  /*2a4d0*/  PRMT R21, R126.reuse, 0x5432, R21 ;  /* 0x000054327e157816 */ /* 0x040fe40000000015 */
[----:B------:R-:W-:Y:S01]  /*2a4e0*/  PRMT R20, R126, 0x5410, R20 ;  /* 0x000054107e147816 */ /* 0x000fe20000000014 */
[C---:B--2---:R-:W-:Y:S01]  /*2a4f0*/  IMAD.U32 R29, R16.reuse, 0x10000, RZ ;  /* 0x00010000101d7824 */ /* 0x044fe200078e00ff */
[----:B------:R-:W-:Y:S01]  /*2a500*/  LOP3.LUT R28, R16, 0xffff0000, RZ, 0xc0, !PT ;  /* 0xffff0000101c7812 */ /* 0x000fe200078ec0ff */
[C---:B------:R-:W-:Y:S01]  /*2a510*/  IMAD.U32 R16, R18.reuse, 0x10000, RZ ;  /* 0x0001000012107824 */ /* 0x040fe200078e00ff */
[----:B------:R-:W-:Y:S01]  /*2a520*/  LOP3.LUT R10, R18, 0xffff0000, RZ, 0xc0, !PT ;  /* 0xffff0000120a7812 */ /* 0x000fe200078ec0ff */
[C---:B---3--:R-:W-:Y:S01]  /*2a530*/  IMAD.U32 R8, R12.reuse, 0x10000, RZ ;  /* 0x000100000c087824 */ /* 0x048fe200078e00ff */
[C---:B------:R-:W-:Y:S01]  /*2a540*/  LOP3.LUT R18, R19.reuse, 0xffff0000, RZ, 0xc0, !PT ;  /* 0xffff000013127812 */ /* 0x040fe200078ec0ff */
[----:B------:R-:W-:Y:S01]  /*2a550*/  IMAD.U32 R9, R19, 0x10000, RZ ;  /* 0x0001000013097824 */ /* 0x000fe200078e00ff */
[----:B------:R-:W-:Y:S01]  /*2a560*/  LOP3.LUT R7, R12, 0xffff0000, RZ, 0xc0, !PT ;  /* 0xffff00000c077812 */ /* 0x000fe200078ec0ff */
[C---:B------:R-:W-:Y:S01]  /*2a570*/  IMAD.U32 R4, R13.reuse, 0x10000, RZ ;  /* 0x000100000d047824 */ /* 0x040fe200078e00ff */
[----:B------:R-:W-:Y:S01]  /*2a580*/  LOP3.LUT R12, R13, 0xffff0000, RZ, 0xc0, !PT ;  /* 0xffff00000d0c7812 */ /* 0x000fe200078ec0ff */
[C---:B------:R-:W-:Y:S01]  /*2a590*/  IMAD.U32 R19, R30.reuse, 0x10000, RZ ;  /* 0x000100001e137824 */ /* 0x040fe200078e00ff */
[----:B------:R-:W-:Y:S01]  /*2a5a0*/  LOP3.LUT R30, R30, 0xffff0000, RZ, 0xc0, !PT ;  /* 0xffff00001e1e7812 */ /* 0x000fe200078ec0ff */
[----:B------:R-:W-:Y:S01]  /*2a5b0*/  FMUL.FTZ R13, R8, R31 ;  /* 0x0000001f080d7220 */ /* 0x000fe20000410000 */
[----:B------:R-:W-:Y:S01]  /*2a5c0*/  LOP3.LUT R2, R14, 0xffff0000, RZ, 0xc0, !PT ;  /* 0xffff00000e027812 */ /* 0x000fe200078ec0ff */
[----:B------:R-:W-:-:S02]  /*2a5d0*/  FMUL.FTZ R8, R8, R19 ;  /* 0x0000001308087220 */ /* 0x000fc40000410000 */
[----:B------:R-:W-:Y:S01]  /*2a5e0*/  IMAD.U32 R3, R14, 0x10000, RZ ;  /* 0x000100000e037824 */ /* 0x000fe200078e00ff */
[----:B------:R-:W-:Y:S01]  /*2a5f0*/  LOP3.LUT R14, R15, 0xffff0000, RZ, 0xc0, !PT ;  /* 0xffff00000f0e7812 */ /* 0x000fe200078ec0ff */
[----:B------:R-:W-:Y:S02]  /*2a600*/  FFMA.FTZ R36, R29, R19, -R13 ;  /* 0x000000131d247223 */ /* 0x000fe4000001080d */
[----:B------:R-:W-:Y:S02]  /*2a610*/  IMAD.U32 R0, R15, 0x10000, RZ ;  /* 0x000100000f007824 */ /* 0x000fe400078e00ff */
[----:B------:R-:W-:Y:S02]  /*2a620*/  IMAD.U32 R19, R22, 0x10000, RZ ;  /* 0x0001000016137824 */ /* 0x000fe400078e00ff */
[----:B------:R-:W-:Y:S02]  /*2a630*/  FMUL.FTZ R13, R7, R23 ;  /* 0x00000017070d7220 */ /* 0x000fe40000410000 */
[----:B------:R-:W-:-:S02]  /*2a640*/  IMAD.U32 R15, R26, 0x10000, RZ ;  /* 0x000100001a0f7824 */ /* 0x000fc400078e00ff */
[----:B------:R-:W-:Y:S02]  /*2a650*/  FFMA.FTZ R29, R29, R31, R8 ;  /* 0x0000001f1d1d7223 */ /* 0x000fe40000010008 */
[-C--:B------:R-:W-:Y:S02]  /*2a660*/  FMUL.FTZ R8, R7, R30.reuse ;  /* 0x0000001e07087220 */ /* 0x080fe40000410000 */
[C---:B------:R-:W-:Y:S01]  /*2a670*/  IMAD.U32 R27, R17.reuse, 0x10000, RZ ;  /* 0x00010000111b7824 */ /* 0x040fe200078e00ff */
[----:B------:R-:W-:Y:S01]  /*2a680*/  LOP3.LUT R17, R17, 0xffff0000, RZ, 0xc0, !PT ;  /* 0xffff000011117812 */ /* 0x000fe200078ec0ff */
[----:B------:R-:W-:Y:S01]  /*2a690*/  FFMA.FTZ R30, R28, R30, -R13 ;  /* 0x0000001e1c1e7223 */ /* 0x000fe2000001080d */
[----:B------:R-:W-:Y:S01]  /*2a6a0*/  LOP3.LUT R13, R22, 0xffff0000, RZ, 0xc0, !PT ;  /* 0xffff0000160d7812 */ /* 0x000fe200078ec0ff */
[C---:B------:R-:W-:Y:S02]  /*2a6b0*/  FMUL.FTZ R7, R4.reuse, R19 ;  /* 0x0000001304077220 */ /* 0x040fe40000410000 */
[----:B------:R-:W-:-:S02]  /*2a6c0*/  FMUL.FTZ R4, R4, R15 ;  /* 0x0000000f04047220 */ /* 0x000fc40000410000 */
[----:B------:R-:W-:Y:S01]  /*2a6d0*/  FFMA.FTZ R28, R28, R23, R8 ;  /* 0x000000171c1c7223 */ /* 0x000fe20000010008 */
[----:B------:R-:W-:Y:S01]  /*2a6e0*/  LOP3.LUT R8, R26, 0xffff0000, RZ, 0xc0, !PT ;  /* 0xffff00001a087812 */ /* 0x000fe200078ec0ff */
[C---:B------:R-:W-:Y:S02]  /*2a6f0*/  FFMA.FTZ R23, R27.reuse, R15, -R7 ;  /* 0x0000000f1b177223 */ /* 0x040fe40000010807 */
[----:B------:R-:W-:Y:S02]  /*2a700*/  FFMA.FTZ R27, R27, R19, R4 ;  /* 0x000000131b1b7223 */ /* 0x000fe40000010004 */
[----:B------:R-:W-:Y:S02]  /*2a710*/  FMUL.FTZ R4, R12, R13 ;  /* 0x0000000d0c047220 */ /* 0x000fe40000410000 */
[C---:B------:R-:W-:Y:S01]  /*2a720*/  IMAD.U32 R19, R25.reuse, 0x10000, RZ ;  /* 0x0001000019137824 */ /* 0x040fe200078e00ff */
[----:B------:R-:W-:Y:S01]  /*2a730*/  LOP3.LUT R25, R25, 0xffff0000, RZ, 0xc0, !PT ;  /* 0xffff000019197812 */ /* 0x000fe200078ec0ff */
[C---:B------:R-:W-:Y:S01]  /*2a740*/  IMAD.U32 R22, R21.reuse, 0x10000, RZ ;  /* 0x0001000015167824 */ /* 0x040fe200078e00ff */
[----:B------:R-:W-:Y:S01]  /*2a750*/  LOP3.LUT R21, R21, 0xffff0000, RZ, 0xc0, !PT ;  /* 0xffff000015157812 */ /* 0x000fe200078ec0ff */
[C---:B------:R-:W-:Y:S01]  /*2a760*/  IMAD.U32 R26, R20.reuse, 0x10000, RZ ;  /* 0x00010000141a7824 */ /* 0x040fe200078e00ff */
[----:B------:R-:W-:Y:S01]  /*2a770*/  LOP3.LUT R20, R20, 0xffff0000, RZ, 0xc0, !PT ;  /* 0xffff000014147812 */ /* 0x000fe200078ec0ff */
[----:B------:R-:W-:-:S02]  /*2a780*/  FMUL.FTZ R12, R12, R8 ;  /* 0x000000080c0c7220 */ /* 0x000fc40000410000 */
[C---:B------:R-:W-:Y:S01]  /*2a790*/  IMAD.U32 R15, R24.reuse, 0x10000, RZ ;  /* 0x00010000180f7824 */ /* 0x040fe200078e00ff */
[----:B------:R-:W-:Y:S01]  /*2a7a0*/  LOP3.LUT R24, R24, 0xffff0000, RZ, 0xc0, !PT ;  /* 0xffff000018187812 */ /* 0x000fe200078ec0ff */
[----:B------:R-:W-:Y:S02]  /*2a7b0*/  FFMA.FTZ R8, R17, R8, -R4 ;  /* 0x0000000811087223 */ /* 0x000fe40000010804 */
[C---:B------:R-:W-:Y:S02]  /*2a7c0*/  FMUL.FTZ R7, R3.reuse, R22 ;  /* 0x0000001603077220 */ /* 0x040fe40000410000 */
[----:B------:R-:W-:Y:S02]  /*2a7d0*/  FMUL.FTZ R4, R3, R19 ;  /* 0x0000001303047220 */ /* 0x000fe40000410000 */
[C---:B------:R-:W-:Y:S02]  /*2a7e0*/  FMUL.FTZ R3, R0.reuse, R26 ;  /* 0x0000001a00037220 */ /* 0x040fe40000410000 */
[----:B------:R-:W-:-:S02]  /*2a7f0*/  FMUL.FTZ R0, R0, R15 ;  /* 0x0000000f00007220 */ /* 0x000fc40000410000 */
[C---:B------:R-:W-:Y:S02]  /*2a800*/  FFMA.FTZ R3, R9.reuse, R15, -R3 ;  /* 0x0000000f09037223 */ /* 0x040fe40000010803 */
[----:B------:R-:W-:Y:S02]  /*2a810*/  FFMA.FTZ R7, R16, R19, -R7 ;  /* 0x0000001310077223 */ /* 0x000fe40000010807 */
[----:B------:R-:W-:Y:S02]  /*2a820*/  FFMA.FTZ R9, R9, R26, R0 ;  /* 0x0000001a09097223 */ /* 0x000fe40000010000 */
[----:B------:R-:W-:Y:S02]  /*2a830*/  FMUL.FTZ R0, R2, R21 ;  /* 0x0000001502007220 */ /* 0x000fe40000410000 */
[----:B------:R-:W-:Y:S02]  /*2a840*/  FMUL.FTZ R19, R14, R20 ;  /* 0x000000140e137220 */ /* 0x000fe40000410000 */
[----:B------:R-:W-:-:S02]  /*2a850*/  FMUL.FTZ R2, R2, R25 ;  /* 0x0000001902027220 */ /* 0x000fc40000410000 */
[-C--:B------:R-:W-:Y:S02]  /*2a860*/  FMUL.FTZ R15, R14, R24.reuse ;  /* 0x000000180e0f7220 */ /* 0x080fe40000410000 */
[----:B------:R-:W-:Y:S02]  /*2a870*/  FFMA.FTZ R0, R10, R25, -R0 ;  /* 0x000000190a007223 */ /* 0x000fe40000010800 */
[----:B------:R-:W-:Y:S02]  /*2a880*/  FFMA.FTZ R19, R18, R24, -R19 ;  /* 0x0000001812137223 */ /* 0x000fe40000010813 */
[----:B------:R-:W-:Y:S01]  /*2a890*/  FFMA.FTZ R13, R17, R13, R12 ;  /* 0x0000000d110d7223 */ /* 0x000fe2000001000c */
[----:B------:R-:W-:Y:S01]  /*2a8a0*/  F2FP.BF16.PACK_AB R17, R8, R23 ;  /* 0x000000170811723e */ /* 0x000fe200000010ff */
[----:B------:R-:W-:Y:S01]  /*2a8b0*/  FFMA.FTZ R4, R16, R22, R4 ;  /* 0x0000001610047223 */ /* 0x000fe20000010004 */
[----:B------:R-:W-:Y:S01]  /*2a8c0*/  F2FP.BF16.PACK_AB R16, R30, R36 ;  /* 0x000000241e10723e */ /* 0x000fe200000010ff */
[----:B------:R-:W-:Y:S01]  /*2a8d0*/  FFMA.FTZ R14, R10, R21, R2 ;  /* 0x000000150a0e7223 */ /* 0x000fe20000010002 */
[----:B------:R-:W-:Y:S01]  /*2a8e0*/  F2FP.BF16.PACK_AB R19, R19, R3 ;  /* 0x000000031313723e */ /* 0x000fe200000010ff */
[----:B------:R-:W-:Y:S01]  /*2a8f0*/  FFMA.FTZ R15, R18, R20, R15 ;  /* 0x00000014120f7223 */ /* 0x000fe2000001000f */
[----:B------:R-:W-:Y:S01]  /*2a900*/  F2FP.BF16.PACK_AB R18, R0, R7 ;  /* 0x000000070012723e */ /* 0x000fe200000010ff */
[----:B------:R-:W-:Y:S01]  /*2a910*/  IMAD.MOV.U32 R2, RZ, RZ, R131 ;  /* 0x000000ffff027224 */ /* 0x000fe200078e0083 */
[----:B------:R-:W-:Y:S01]  /*2a920*/  F2FP.BF16.PACK_AB R12, R28, R29 ;  /* 0x0000001d1c0c723e */ /* 0x000fe200000010ff */
[----:B------:R-:W-:Y:S01]  /*2a930*/  IMAD.MOV.U32 R3, RZ, RZ, 0x0 ;  /* 0x00000000ff037424 */ /* 0x000fe200078e00ff */
[----:B------:R-:W-:Y:S01]  /*2a940*/  F2FP.BF16.PACK_AB R13, R13, R27 ;  /* 0x0000001b0d0d723e */ /* 0x000fe200000010ff */
[----:B------:R1:W-:Y:S01]  /*2a950*/  ST.E.128 [R34.64], R16 ;  /* 0x0000001022007985 */ /* 0x0003e2000c101d04 */
[----:B------:R-:W-:-:S02]  /*2a960*/  F2FP.BF16.PACK_AB R14, R14, R4 ;  /* 0x000000040e0e723e */ /* 0x000fc400000010ff */
[----:B------:R-:W-:-:S05]  /*2a970*/  F2FP.BF16.PACK_AB R15, R15, R9 ;  /* 0x000000090f0f723e */ /* 0x000fca00000010ff */
[----:B------:R1:W-:Y:S01]  /*2a980*/  ST.E.128 [R32.64], R12 ;  /* 0x0000000c20007985 */ /* 0x0003e2000c101d04 */
[----:B------:R-:W-:Y:S05]  /*2a990*/  RET.REL.NODEC R2 `(_ZN7cutlass13device_kernelIN5flash19enable_sm80_to_sm89INS1_16FlashAttnFwdSm80INS1_25CollectiveMainloopFwdSm80ILi8ELi1ELb0EN4cute5tupleIJNS5_1CILi128EEENS7_ILi48EEENS7_ILi256EEEEEELi256ENS_10bfloat16_tEfNS_4arch4Sm80ELb0ELb1ELb1ELb1ELb0ELb1ELb1ELb1EEENS1_21CollectiveEpilogueFwdINS6_IJS8_SA_S9_EEENS6_IJNS7_ILi1EEESI_SI_EEESC_SE_Li256ELb1ELb1ELb1ELb0EEENS1_36VarlenDynamicPersistentTileSchedulerILi128ELi48ELi256ELi256ELb1ELb1ELb0ELb1ELb0ELb1EEEEEEEEEvNT_6ParamsE) ;  /* 0xfffd566002007950 */ /* 0x000fea0003c3ffff */
.L_x_2057:
[----:B------:R-:W-:Y:S01]  /*2a9a0*/  IMAD.MOV.U32 R12, RZ, RZ, R31 ;  /* 0x000000ffff0c7224 */ /* 0x000fe200078e001f */
[----:B------:R-:W-:Y:S01]  /*2a9b0*/  MOV R3, 0x181f ;  /* 0x0000181f00037802 */ /* 0x000fe20000000f00 */
[----:B------:R-:W-:Y:S01]  /*2a9c0*/  IMAD.MOV.U32 R10, RZ, RZ, RZ ;  /* 0x000000ffff0a7224 */ /* 0x000fe200078e00ff */
[----:B------:R-:W-:Y:S02]  /*2a9d0*/  MOV R172, 0xffffffff ;  /* 0xffffffff00ac7802 */ /* 0x000fe40000000f00 */
[----:B------:R-:W-:Y:S02]  /*2a9e0*/  MOV R2, 0x2aa00 ;  /* 0x0002aa0000027802 */ /* 0x000fe40000000f00 */
[----:B------:R-:W-:Y:S05]  /*2a9f0*/  CALL.REL.NOINC `($__internal_39_$__cuda_sm70_shflsync_idx_p) ;  /* 0x00000f3000007944 */ /* 0x000fea0003c00000 */
[----:B------:R-:W-:Y:S01]  /*2aa00*/  MOV R7, R13 ;  /* 0x0000000d00077202 */ /* 0x000fe20000000f00 */
[----:B------:R-:W-:Y:S05]  /*2aa10*/  BRA `(.L_x_2131) ;  /* 0xffff63e000007947 */ /* 0x000fea000383ffff */
.L_x_2058:
[----:B------:R-:W-:Y:S01]  /*2aa20*/  IMAD.MOV.U32 R12, RZ, RZ, R33 ;  /* 0x000000ffff0c7224 */ /* 0x000fe200078e0021 */
[----:B------:R-:W-:Y:S01]  /*2aa30*/  MOV R3, 0x181f ;  /* 0x0000181f00037802 */ /* 0x000fe20000000f00 */
[----:B------:R-:W-:Y:S01]  /*2aa40*/  IMAD.MOV.U32 R10, RZ, RZ, RZ ;  /* 0x000000ffff0a7224 */ /* 0x000fe200078e00ff */
[----:B------:R-:W-:-:S02]  /*2aa50*/  MOV R172, 0xffffffff ;  /* 0xffffffff00ac7802 */ /* 0x000fc40000000f00 */
[----:B------:R-:W-:Y:S02]  /*2aa60*/  MOV R2, 0x2aa80 ;  /* 0x0002aa8000027802 */ /* 0x000fe40000000f00 */
[----:B-12---:R-:W-:Y:S05]  /*2aa70*/  CALL.REL.NOINC `($__internal_39_$__cuda_sm70_shflsync_idx_p) ;  /* 0x00000eb000007944 */ /* 0x006fea0003c00000 */
[----:B------:R-:W-:Y:S01]  /*2aa80*/  IMAD.MOV.U32 R12, RZ, RZ, R30 ;  /* 0x000000ffff0c7224 */ /* 0x000fe200078e001e */
[----:B------:R-:W-:Y:S01]  /*2aa90*/  MOV R3, 0x181f ;  /* 0x0000181f00037802 */ /* 0x000fe20000000f00 */
[----:B------:R-:W-:Y:S01]  /*2aaa0*/  IMAD.MOV.U32 R10, RZ, RZ, RZ ;  /* 0x000000ffff0a7224 */ /* 0x000fe200078e00ff */
[----:B------:R-:W-:Y:S01]  /*2aab0*/  MOV R8, R13 ;  /* 0x0000000d00087202 */ /* 0x000fe20000000f00 */
[----:B------:R-:W-:Y:S01]  /*2aac0*/  IMAD.MOV.U32 R172, RZ, RZ, -0x1 ;  /* 0xffffffffffac7424 */ /* 0x000fe200078e00ff */
[----:B------:R-:W-:Y:S02]  /*2aad0*/  MOV R9, R7 ;  /* 0x0000000700097202 */ /* 0x000fe40000000f00 */
        /* <DEDUP_REMOVED lines=11> */
.L_x_2061:
[----:B------:R-:W-:Y:S01]  /*2ab90*/  IMAD.MOV.U32 R12, RZ, RZ, R31 ;  /* 0x000000ffff0c7224 */ /* 0x000fe200078e001f */
[----:B------:R-:W-:Y:S01]  /*2aba0*/  MOV R3, 0x181f ;  /* 0x0000181f00037802 */ /* 0x000fe20000000f00 */
[----:B------:R-:W-:Y:S01]  /*2abb0*/  IMAD.MOV.U32 R10, RZ, RZ, 0x1 ;  /* 0x00000001ff0a7424 */ /* 0x000fe200078e00ff */
[----:B------:R-:W-:-:S02]  /*2abc0*/  MOV R172, 0xffffffff ;  /* 0xffffffff00ac7802 */ /* 0x000fc40000000f00 */
[----:B------:R-:W-:Y:S02]  /*2abd0*/  MOV R2, 0x2abf0 ;  /* 0x0002abf000027802 */ /* 0x000fe40000000f00 */
[----:B---3--:R-:W-:Y:S05]  /*2abe0*/  CALL.REL.NOINC `($__internal_39_$__cuda_sm70_shflsync_idx_p) ;  /* 0x00000d4000007944 */ /* 0x008fea0003c00000 */
[----:B------:R-:W-:Y:S01]  /*2abf0*/  IMAD.MOV.U32 R7, RZ, RZ, R13 ;  /* 0x000000ffff077224 */ /* 0x000fe200078e000d */
[----:B------:R-:W-:Y:S01]  /*2ac00*/  MOV R12, R33 ;  /* 0x00000021000c7202 */ /* 0x000fe20000000f00 */
[----:B------:R-:W-:Y:S01]  /*2ac10*/  IMAD.MOV.U32 R10, RZ, RZ, 0x1 ;  /* 0x00000001ff0a7424 */ /* 0x000fe200078e00ff */
[----:B------:R-:W-:Y:S01]  /*2ac20*/  MOV R3, 0x181f ;  /* 0x0000181f00037802 */ /* 0x000fe20000000f00 */
[----:B------:R-:W-:Y:S01]  /*2ac30*/  IMAD.MOV.U32 R172, RZ, RZ, -0x1 ;  /* 0xffffffffffac7424 */ /* 0x000fe200078e00ff */
[----:B------:R-:W-:Y:S02]  /*2ac40*/  MOV R2, 0x2ac60 ;  /* 0x0002ac6000027802 */ /* 0x000fe40000000f00 */
[----:B------:R-:W-:Y:S05]  /*2ac50*/  CALL.REL.NOINC `($__internal_39_$__cuda_sm70_shflsync_idx_p) ;  /* 0x00000cd000007944 */ /* 0x000fea0003c00000 */
[----:B------:R-:W-:Y:S01]  /*2ac60*/  IMAD.MOV.U32 R12, RZ, RZ, R30 ;  /* 0x000000ffff0c7224 */ /* 0x000fe200078e001e */
[----:B------:R-:W-:Y:S01]  /*2ac70*/  MOV R3, 0x181f ;  /* 0x0000181f00037802 */ /* 0x000fe20000000f00 */
[----:B------:R-:W-:Y:S01]  /*2ac80*/  IMAD.MOV.U32 R10, RZ, RZ, 0x1 ;  /* 0x00000001ff0a7424 */ /* 0x000fe200078e00ff */
[----:B------:R-:W-:Y:S01]  /*2ac90*/  MOV R8, R13 ;  /* 0x0000000d00087202 */ /* 0x000fe20000000f00 */
[----:B------:R-:W-:Y:S01]  /*2aca0*/  IMAD.MOV.U32 R172, RZ, RZ, -0x1 ;  /* 0xffffffffffac7424 */ /* 0x000fe200078e00ff */
[----:B------:R-:W-:-:S02]  /*2acb0*/  MOV R9, R7 ;  /* 0x0000000700097202 */ /* 0x000fc40000000f00 */
[----:B------:R-:W-:Y:S02]  /*2acc0*/  MOV R2, 0x2ace0 ;  /* 0x0002ace000027802 */ /* 0x000fe40000000f00 */
[----:B------:R-:W-:Y:S05]  /*2acd0*/  CALL.REL.NOINC `($__internal_39_$__cuda_sm70_shflsync_idx_p) ;  /* 0x00000c5000007944 */ /* 0x000fea0003c00000 */
        /* <DEDUP_REMOVED lines=9> */
.L_x_2064:
[----:B------:R-:W-:Y:S01]  /*2ad70*/  IMAD.MOV.U32 R12, RZ, RZ, R31 ;  /* 0x000000ffff0c7224 */ /* 0x000fe200078e001f */
[----:B------:R-:W-:Y:S01]  /*2ad80*/  MOV R3, 0x181f ;  /* 0x0000181f00037802 */ /* 0x000fe20000000f00 */
[----:B------:R-:W-:Y:S01]  /*2ad90*/  IMAD.MOV.U32 R10, RZ, RZ, 0x2 ;  /* 0x00000002ff0a7424 */ /* 0x000fe200078e00ff */
[----:B------:R-:W-:Y:S02]  /*2ada0*/  MOV R172, 0xffffffff ;  /* 0xffffffff00ac7802 */ /* 0x000fe40000000f00 */
[----:B------:R-:W-:-:S02]  /*2adb0*/  MOV R2, 0x2add0 ;  /* 0x0002add000027802 */ /* 0x000fc40000000f00 */
[----:B--2---:R-:W-:Y:S05]  /*2adc0*/  CALL.REL.NOINC `($__internal_39_$__cuda_sm70_shflsync_idx_p) ;  /* 0x00000b6000007944 */ /* 0x004fea0003c00000 */
[----:B------:R-:W-:Y:S01]  /*2add0*/  MOV R7, R13 ;  /* 0x0000000d00077202 */ /* 0x000fe20000000f00 */
[----:B------:R-:W-:Y:S05]  /*2ade0*/  BRA `(.L_x_2134) ;  /* 0xffff6ad000007947 */ /* 0x000fea000383ffff */
.L_x_2065:
[----:B------:R-:W-:Y:S01]  /*2adf0*/  IMAD.MOV.U32 R12, RZ, RZ, R33 ;  /* 0x000000ffff0c7224 */ /* 0x000fe200078e0021 */
[----:B------:R-:W-:Y:S01]  /*2ae00*/  MOV R3, 0x181f ;  /* 0x0000181f00037802 */ /* 0x000fe20000000f00 */
[----:B------:R-:W-:Y:S01]  /*2ae10*/  IMAD.MOV.U32 R10, RZ, RZ, 0x2 ;  /* 0x00000002ff0a7424 */ /* 0x000fe200078e00ff */
[----:B------:R-:W-:-:S02]  /*2ae20*/  MOV R172, 0xffffffff ;  /* 0xffffffff00ac7802 */ /* 0x000fc40000000f00 */
[----:B------:R-:W-:Y:S02]  /*2ae30*/  MOV R2, 0x2ae50 ;  /* 0x0002ae5000027802 */ /* 0x000fe40000000f00 */
[----:B-123--:R-:W-:Y:S05]  /*2ae40*/  CALL.REL.NOINC `($__internal_39_$__cuda_sm70_shflsync_idx_p) ;  /* 0x00000ae000007944 */ /* 0x00efea0003c00000 */
[----:B------:R-:W-:Y:S01]  /*2ae50*/  IMAD.MOV.U32 R12, RZ, RZ, R30 ;  /* 0x000000ffff0c7224 */ /* 0x000fe200078e001e */
[----:B------:R-:W-:Y:S01]  /*2ae60*/  MOV R3, 0x181f ;  /* 0x0000181f00037802 */ /* 0x000fe20000000f00 */
[----:B------:R-:W-:Y:S01]  /*2ae70*/  IMAD.MOV.U32 R10, RZ, RZ, 0x2 ;  /* 0x00000002ff0a7424 */ /* 0x000fe200078e00ff */
[----:B------:R-:W-:Y:S01]  /*2ae80*/  MOV R8, R13 ;  /* 0x0000000d00087202 */ /* 0x000fe20000000f00 */
[----:B------:R-:W-:Y:S01]  /*2ae90*/  IMAD.MOV.U32 R172, RZ, RZ, -0x1 ;  /* 0xffffffffffac7424 */ /* 0x000fe200078e00ff */
[----:B------:R-:W-:Y:S02]  /*2aea0*/  MOV R9, R7 ;  /* 0x0000000700097202 */ /* 0x000fe40000000f00 */
[----:B------:R-:W-:Y:S02]  /*2aeb0*/  MOV R2, 0x2aed0 ;  /* 0x0002aed000027802 */ /* 0x000fe40000000f00 */
[----:B------:R-:W-:Y:S05]  /*2aec0*/  CALL.REL.NOINC `($__internal_39_$__cuda_sm70_shflsync_idx_p) ;  /* 0x00000a6000007944 */ /* 0x000fea0003c00000 */
        /* <DEDUP_REMOVED lines=9> */
.L_x_2068:
[----:B------:R-:W-:Y:S01]  /*2af60*/  IMAD.MOV.U32 R12, RZ, RZ, R31 ;  /* 0x000000ffff0c7224 */ /* 0x000fe200078e001f */
[----:B------:R-:W-:Y:S01]  /*2af70*/  MOV R3, 0x181f ;  /* 0x0000181f00037802 */ /* 0x000fe20000000f00 */
[----:B------:R-:W-:Y:S01]  /*2af80*/  IMAD.MOV.U32 R10, RZ, RZ, 0x3 ;  /* 0x00000003ff0a7424 */ /* 0x000fe200078e00ff */
[----:B------:R-:W-:-:S02]  /*2af90*/  MOV R172, 0xffffffff ;  /* 0xffffffff00ac7802 */ /* 0x000fc40000000f00 */
[----:B------:R-:W-:Y:S02]  /*2afa0*/  MOV R2, 0x2afc0 ;  /* 0x0002afc000027802 */ /* 0x000fe40000000f00 */
[----:B----4-:R-:W-:Y:S05]  /*2afb0*/  CALL.REL.NOINC `($__internal_39_$__cuda_sm70_shflsync_idx_p) ;  /* 0x0000097000007944 */ /* 0x010fea0003c00000 */
[----:B------:R-:W-:Y:S01]  /*2afc0*/  MOV R9, R13 ;  /* 0x0000000d00097202 */ /* 0x000fe20000000f00 */
[----:B------:R-:W-:Y:S05]  /*2afd0*/  BRA `(.L_x_2136) ;  /* 0xffff6eb000007947 */ /* 0x000fea000383ffff */
.L_x_2069:
[----:B------:R-:W-:Y:S01]  /*2afe0*/  IMAD.MOV.U32 R12, RZ, RZ, R33 ;  /* 0x000000ffff0c7224 */ /* 0x000fe200078e0021 */
[----:B------:R-:W-:Y:S01]  /*2aff0*/  MOV R3, 0x181f ;  /* 0x0000181f00037802 */ /* 0x000fe20000000f00 */
[----:B------:R-:W-:Y:S01]  /*2b000*/  IMAD.MOV.U32 R10, RZ, RZ, 0x3 ;  /* 0x00000003ff0a7424 */ /* 0x000fe200078e00ff */
[----:B------:R-:W-:Y:S02]  /*2b010*/  MOV R172, 0xffffffff ;  /* 0xffffffff00ac7802 */ /* 0x000fe40000000f00 */
[----:B------:R-:W-:Y:S02]  /*2b020*/  MOV R2, 0x2b040 ;  /* 0x0002b04000027802 */ /* 0x000fe40000000f00 */
[----:B-12-4-:R-:W-:Y:S05]  /*2b030*/  CALL.REL.NOINC `($__internal_39_$__cuda_sm70_shflsync_idx_p) ;  /* 0x000008f000007944 */ /* 0x016fea0003c00000 */
[----:B------:R-:W-:Y:S01]  /*2b040*/  IMAD.MOV.U32 R12, RZ, RZ, R30 ;  /* 0x000000ffff0c7224 */ /* 0x000fe200078e001e */
[----:B------:R-:W-:Y:S01]  /*2b050*/  MOV R10, 0x3 ;  /* 0x00000003000a7802 */ /* 0x000fe20000000f00 */
[----:B------:R-:W-:Y:S01]  /*2b060*/  IMAD.MOV.U32 R3, RZ, RZ, 0x181f ;  /* 0x0000181fff037424 */ /* 0x000fe200078e00ff */
[----:B------:R-:W-:Y:S01]  /*2b070*/  MOV R172, 0xffffffff ;  /* 0xffffffff00ac7802 */ /* 0x000fe20000000f00 */
[----:B------:R-:W-:Y:S01]  /*2b080*/  IMAD.MOV.U32 R8, RZ, RZ, R13 ;  /* 0x000000ffff087224 */ /* 0x000fe200078e000d */
[----:B------:R-:W-:-:S02]  /*2b090*/  MOV R2, 0x2b0b0 ;  /* 0x0002b0b000027802 */ /* 0x000fc40000000f00 */
        /* <DEDUP_REMOVED lines=10> */
.L_x_2102:
        /* <DEDUP_REMOVED lines=8> */
.L_x_2103:
[----:B------:R-:W-:Y:S01]  /*2b1c0*/  IMAD.MOV.U32 R12, RZ, RZ, R21 ;  /* 0x000000ffff0c7224 */ /* 0x000fe200078e0015 */
[----:B------:R-:W-:Y:S01]  /*2b1d0*/  MOV R3, 0x181f ;  /* 0x0000181f00037802 */ /* 0x000fe20000000f00 */
[----:B------:R-:W-:Y:S01]  /*2b1e0*/  IMAD.MOV.U32 R10, RZ, RZ, RZ ;  /* 0x000000ffff0a7224 */ /* 0x000fe200078e00ff */
[----:B------:R-:W-:Y:S02]  /*2b1f0*/  MOV R172, 0xffffffff ;  /* 0xffffffff00ac7802 */ /* 0x000fe40000000f00 */
[----:B------:R-:W-:Y:S02]  /*2b200*/  MOV R2, 0x2b220 ;  /* 0x0002b22000027802 */ /* 0x000fe40000000f00 */
[----:B-12---:R-:W-:Y:S05]  /*2b210*/  CALL.REL.NOINC `($__internal_39_$__cuda_sm70_shflsync_idx_p) ;  /* 0x0000071000007944 */ /* 0x006fea0003c00000 */
[----:B------:R-:W-:Y:S01]  /*2b220*/  IMAD.MOV.U32 R12, RZ, RZ, R16 ;  /* 0x000000ffff0c7224 */ /* 0x000fe200078e0010 */
[----:B------:R-:W-:Y:S01]  /*2b230*/  MOV R3, 0x181f ;  /* 0x0000181f00037802 */ /* 0x000fe20000000f00 */
[----:B------:R-:W-:Y:S01]  /*2b240*/  IMAD.MOV.U32 R10, RZ, RZ, RZ ;  /* 0x000000ffff0a7224 */ /* 0x000fe200078e00ff */
[----:B------:R-:W-:Y:S01]  /*2b250*/  MOV R8, R13 ;  /* 0x0000000d00087202 */ /* 0x000fe20000000f00 */
[----:B------:R-:W-:Y:S01]  /*2b260*/  IMAD.MOV.U32 R172, RZ, RZ, -0x1 ;  /* 0xffffffffffac7424 */ /* 0x000fe200078e00ff */
[----:B------:R-:W-:-:S02]  /*2b270*/  MOV R9, R4 ;  /* 0x0000000400097202 */ /* 0x000fc40000000f00 */
[----:B------:R-:W-:Y:S02]  /*2b280*/  MOV R2, 0x2b2a0 ;  /* 0x0002b2a000027802 */ /* 0x000fe40000000f00 */
[----:B------:R-:W-:Y:S05]  /*2b290*/  CALL.REL.NOINC `($__internal_39_$__cuda_sm70_shflsync_idx_p) ;  /* 0x0000069000007944 */ /* 0x000fea0003c00000 */
[----:B------:R-:W-:Y:S01]  /*2b2a0*/  IMAD.MOV.U32 R7, RZ, RZ, R13 ;  /* 0x000000ffff077224 */ /* 0x000fe200078e000d */
[----:B------:R-:W-:Y:S01]  /*2b2b0*/  MOV R12, R22 ;  /* 0x00000016000c7202 */ /* 0x000fe20000000f00 */
[----:B------:R-:W-:Y:S01]  /*2b2c0*/  IMAD.MOV.U32 R10, RZ, RZ, RZ ;  /* 0x000000ffff0a7224 */ /* 0x000fe200078e00ff */
[----:B------:R-:W-:Y:S01]  /*2b2d0*/  MOV R3, 0x181f ;  /* 0x0000181f00037802 */ /* 0x000fe20000000f00 */
[----:B------:R-:W-:Y:S01]  /*2b2e0*/  IMAD.MOV.U32 R172, RZ, RZ, -0x1 ;  /* 0xffffffffffac7424 */ /* 0x000fe200078e00ff */
[----:B------:R-:W-:Y:S02]  /*2b2f0*/  MOV R2, 0x2b310 ;  /* 0x0002b31000027802 */ /* 0x000fe40000000f00 */
[----:B------:R-:W-:Y:S05]  /*2b300*/  CALL.REL.NOINC `($__internal_39_$__cuda_sm70_shflsync_idx_p) ;  /* 0x0000062000007944 */ /* 0x000fea0003c00000 */
[----:B------:R-:W-:Y:S01]  /*2b310*/  MOV R2, R13 ;  /* 0x0000000d00027202 */ /* 0x000fe20000000f00 */
[----:B------:R-:W-:Y:S05]  /*2b320*/  BRA `(.L_x_2139) ;  /* 0xffffa7d000007947 */ /* 0x000fea000383ffff */
.L_x_2106:
[----:B------:R-:W-:Y:S01]  /*2b330*/  IMAD.MOV.U32 R12, RZ, RZ, R18 ;  /* 0x000000ffff0c7224 */ /* 0x000fe200078e0012 */
[----:B------:R-:W-:Y:S01]  /*2b340*/  MOV R3, 0x181f ;  /* 0x0000181f00037802 */ /* 0x000fe20000000f00 */
[----:B------:R-:W-:Y:S01]  /*2b350*/  IMAD.MOV.U32 R10, RZ, RZ, 0x1 ;  /* 0x00000001ff0a7424 */ /* 0x000fe200078e00ff */
[----:B------:R-:W-:Y:S02]  /*2b360*/  MOV R172, 0xffffffff ;  /* 0xffffffff00ac7802 */ /* 0x000fe40000000f00 */
[----:B------:R-:W-:-:S02]  /*2b370*/  MOV R2, 0x2b390 ;  /* 0x0002b39000027802 */ /* 0x000fc40000000f00 */
[----:B---34-:R-:W-:Y:S05]  /*2b380*/  CALL.REL.NOINC `($__internal_39_$__cuda_sm70_shflsync_idx_p) ;  /* 0x000005a000007944 */ /* 0x018fea0003c00000 */
[----:B------:R-:W-:Y:S01]  /*2b390*/  IMAD.MOV.U32 R9, RZ, RZ, R13 ;  /* 0x000000ffff097224 */ /* 0x000fe200078e000d */
[----:B------:R-:W-:Y:S01]  /*2b3a0*/  MOV R12, R21 ;  /* 0x00000015000c7202 */ /* 0x000fe20000000f00 */
[----:B------:R-:W-:Y:S01]  /*2b3b0*/  IMAD.MOV.U32 R10, RZ, RZ, 0x1 ;  /* 0x00000001ff0a7424 */ /* 0x000fe200078e00ff */
[----:B------:R-:W-:Y:S01]  /*2b3c0*/  MOV R3, 0x181f ;  /* 0x0000181f00037802 */ /* 0x000fe20000000f00 */
[----:B------:R-:W-:Y:S01]  /*2b3d0*/  IMAD.MOV.U32 R172, RZ, RZ, -0x1 ;  /* 0xffffffffffac7424 */ /* 0x000fe200078e00ff */
[----:B------:R-:W-:-:S02]  /*2b3e0*/  MOV R2, 0x2b400 ;  /* 0x0002b40000027802 */ /* 0x000fc40000000f00 */
[----:B------:R-:W-:Y:S05]  /*2b3f0*/  CALL.REL.NOINC `($__internal_39_$__cuda_sm70_shflsync_idx_p) ;  /* 0x0000053000007944 */ /* 0x000fea0003c00000 */
        /* <DEDUP_REMOVED lines=16> */
.L_x_2109:
        /* <DEDUP_REMOVED lines=8> */
.L_x_2110:
        /* <DEDUP_REMOVED lines=23> */
.L_x_2113:
[----:B------:R-:W-:Y:S01]  /*2b6f0*/  IMAD.MOV.U32 R12, RZ, RZ, R18 ;  /* 0x000000ffff0c7224 */ /* 0x000fe200078e0012 */
[----:B------:R-:W-:Y:S01]  /*2b700*/  MOV R3, 0x181f ;  /* 0x0000181f00037802 */ /* 0x000fe20000000f00 */
[----:B------:R-:W-:Y:S01]  /*2b710*/  IMAD.MOV.U32 R10, RZ, RZ, 0x3 ;  /* 0x00000003ff0a7424 */ /* 0x000fe200078e00ff */
[----:B------:R-:W-:Y:S02]  /*2b720*/  MOV R172, 0xffffffff ;  /* 0xffffffff00ac7802 */ /* 0x000fe40000000f00 */
[----:B------:R-:W-:-:S02]  /*2b730*/  MOV R2, 0x2b750 ;  /* 0x0002b75000027802 */ /* 0x000fc40000000f00 */
[----:B---3--:R-:W-:Y:S05]  /*2b740*/  CALL.REL.NOINC `($__internal_39_$__cuda_sm70_shflsync_idx_p) ;  /* 0x000001e000007944 */ /* 0x008fea0003c00000 */
[----:B------:R-:W-:Y:S01]  /*2b750*/  MOV R4, R13 ;  /* 0x0000000d00047202 */ /* 0x000fe20000000f00 */
[----:B------:R-:W-:Y:S05]  /*2b760*/  BRA `(.L_x_2143) ;  /* 0xffffb09000007947 */ /* 0x000fea000383ffff */
.L_x_2114:
        /* <DEDUP_REMOVED lines=23> */
        .weak           $__internal_38_$__cuda_sm70_shflsync_bfly_p
        .type           $__internal_38_$__cuda_sm70_shflsync_bfly_p,@function
        .size           $__internal_38_$__cuda_sm70_shflsync_bfly_p,($__internal_39_$__cuda_sm70_shflsync_idx_p - $__internal_38_$__cuda_sm70_shflsync_bfly_p)
$__internal_38_$__cuda_sm70_shflsync_bfly_p:
[----:B------:R-:W-:Y:S04]  /*2b8e0*/  WARPSYNC R5 ;  /* 0x0000000500007348 */ /* 0x000fe80003800000 */
[----:B------:R1:W2:Y:S02]  /*2b8f0*/  SHFL.BFLY PT, R4, R2, R4, R7 ;  /* 0x0c00000402047389 */ /* 0x0002a400000e0007 */
[----:B-1----:R-:W-:-:S02]  /*2b900*/  MOV R2, R3 ;  /* 0x0000000300027202 */ /* 0x002fc40000000f00 */
[----:B------:R-:W-:-:S04]  /*2b910*/  MOV R3, 0x0 ;  /* 0x0000000000037802 */ /* 0x000fc80000000f00 */
[----:B--2---:R-:W-:Y:S05]  /*2b920*/  RET.REL.NODEC R2 `(_ZN7cutlass13device_kernelIN5flash19enable_sm80_to_sm89INS1_16FlashAttnFwdSm80INS1_25CollectiveMainloopFwdSm80ILi8ELi1ELb0EN4cute5tupleIJNS5_1CILi128EEENS7_ILi48EEENS7_ILi256EEEEEELi256ENS_10bfloat16_tEfNS_4arch4Sm80ELb0ELb1ELb1ELb1ELb0ELb1ELb1ELb1EEENS1_21CollectiveEpilogueFwdINS6_IJS8_SA_S9_EEENS6_IJNS7_ILi1EEESI_SI_EEESC_SE_Li256ELb1ELb1ELb1ELb0EEENS1_36VarlenDynamicPersistentTileSchedulerILi128ELi48ELi256ELi256ELb1ELb1ELb0ELb1ELb0ELb1EEEEEEEEEvNT_6ParamsE) ;  /* 0xfffd46d002007950 */ /* 0x004fea0003c3ffff */
        .weak           $__internal_39_$__cuda_sm70_shflsync_idx_p
        .type           $__internal_39_$__cuda_sm70_shflsync_idx_p,@function
        .size           $__internal_39_$__cuda_sm70_shflsync_idx_p,($__internal_40_$__cuda_sm70_shflsync_up_p - $__internal_39_$__cuda_sm70_shflsync_idx_p)
$__internal_39_$__cuda_sm70_shflsync_idx_p:
[----:B------:R-:W-:Y:S04]  /*2b930*/  WARPSYNC R172 ;  /* 0x000000ac00007348 */ /* 0x000fe80003800000 */
[----:B------:R1:W2:Y:S02]  /*2b940*/  SHFL.IDX PT, R13, R12, R10, R3 ;  /* 0x0000000a0c0d7389 */ /* 0x0002a400000e0003 */
[----:B-1----:R-:W-:-:S04]  /*2b950*/  MOV R3, 0x0 ;  /* 0x0000000000037802 */ /* 0x002fc80000000f00 */
[----:B--2---:R-:W-:Y:S05]  /*2b960*/  RET.REL.NODEC R2 `(_ZN7cutlass13device_kernelIN5flash19enable_sm80_to_sm89INS1_16FlashAttnFwdSm80INS1_25CollectiveMainloopFwdSm80ILi8ELi1ELb0EN4cute5tupleIJNS5_1CILi128EEENS7_ILi48EEENS7_ILi256EEEEEELi256ENS_10bfloat16_tEfNS_4arch4Sm80ELb0ELb1ELb1ELb1ELb0ELb1ELb1ELb1EEENS1_21CollectiveEpilogueFwdINS6_IJS8_SA_S9_EEENS6_IJNS7_ILi1EEESI_SI_EEESC_SE_Li256ELb1ELb1ELb1ELb0EEENS1_36VarlenDynamicPersistentTileSchedulerILi128ELi48ELi256ELi256ELb1ELb1ELb0ELb1ELb0ELb1EEEEEEEEEvNT_6ParamsE) ;  /* 0xfffd469002007950 */ /* 0x004fea0003c3ffff */
        .weak           $__internal_40_$__cuda_sm70_shflsync_up_p
        .type           $__internal_40_$__cuda_sm70_shflsync_up_p,@function
        .size           $__internal_40_$__cuda_sm70_shflsync_up_p,($__internal_41_$__cuda_sm70_votesync_ballot - $__internal_40_$__cuda_sm70_shflsync_up_p)
$__internal_40_$__cuda_sm70_shflsync_up_p:
[----:B------:R-:W-:Y:S02]  /*2b970*/  MOV R4, RZ ;  /* 0x000000ff00047202 */ /* 0x000fe40000000f00 */
[----:B------:R-:W-:-:S04]  /*2b980*/  MOV R10, 0xffffffff ;  /* 0xffffffff000a7802 */ /* 0x000fc80000000f00 */
[----:B------:R-:W-:Y:S04]  /*2b990*/  WARPSYNC R10 ;  /* 0x0000000a00007348 */ /* 0x000fe80003800000 */
[----:B------:R1:W2:Y:S02]  /*2b9a0*/  SHFL.UP PT, R4, R0, R3, R4 ;  /* 0x0400000300047389 */ /* 0x0002a400000e0004 */
[----:B-1----:R-:W-:-:S04]  /*2b9b0*/  MOV R3, 0x0 ;  /* 0x0000000000037802 */ /* 0x002fc80000000f00 */
[----:B--2---:R-:W-:Y:S05]  /*2b9c0*/  RET.REL.NODEC R2 `(_ZN7cutlass13device_kernelIN5flash19enable_sm80_to_sm89INS1_16FlashAttnFwdSm80INS1_25CollectiveMainloopFwdSm80ILi8ELi1ELb0EN4cute5tupleIJNS5_1CILi128EEENS7_ILi48EEENS7_ILi256EEEEEELi256ENS_10bfloat16_tEfNS_4arch4Sm80ELb0ELb1ELb1ELb1ELb0ELb1ELb1ELb1EEENS1_21CollectiveEpilogueFwdINS6_IJS8_SA_S9_EEENS6_IJNS7_ILi1EEESI_SI_EEESC_SE_Li256ELb1ELb1ELb1ELb0EEENS1_36VarlenDynamicPersistentTileSchedulerILi128ELi48ELi256ELi256ELb1ELb1ELb0ELb1ELb0ELb1EEEEEEEEEvNT_6ParamsE) ;  /* 0xfffd463002007950 */ /* 0x004fea0003c3ffff */
        .weak           $__internal_41_$__cuda_sm70_votesync_ballot
        .type           $__internal_41_$__cuda_sm70_votesync_ballot,@function
        .size           $__internal_41_$__cuda_sm70_votesync_ballot,(.L_x_2636 - $__internal_41_$__cuda_sm70_votesync_ballot)
$__internal_41_$__cuda_sm70_votesync_ballot:
[----:B------:R-:W-:Y:S01]  /*2b9d0*/  ISETP.NE.U32.AND P0, PT, R0, 0x1, PT ;  /* 0x000000010000780c */ /* 0x000fe20003f05070 */
[----:B------:R-:W-:-:S04]  /*2b9e0*/  IMAD.MOV.U32 R3, RZ, RZ, -0x1 ;  /* 0xffffffffff037424 */ /* 0x000fc800078e00ff */
[----:B------:R-:W-:Y:S08]  /*2b9f0*/  WARPSYNC R3 ;  /* 0x0000000300007348 */ /* 0x000ff00003800000 */
[----:B------:R-:W-:-:S04]  /*2ba00*/  VOTE.ANY R0, PT, !P0 ;  /* 0x0000000000007806 */ /* 0x000fc800040e0100 */
[----:B------:R-:W-:Y:S01]  /*2ba10*/  LOP3.LUT R0, R0, R3, RZ, 0xc0, !PT ;  /* 0x0000000300007212 */ /* 0x000fe200078ec0ff */
[----:B------:R-:W-:-:S04]  /*2ba20*/  IMAD.MOV.U32 R3, RZ, RZ, 0x0 ;  /* 0x00000000ff037424 */ /* 0x000fc800078e00ff */
[----:B------:R-:W-:Y:S05]  /*2ba30*/  RET.REL.NODEC R2 `(_ZN7cutlass13device_kernelIN5flash19enable_sm80_to_sm89INS1_16FlashAttnFwdSm80INS1_25CollectiveMainloopFwdSm80ILi8ELi1ELb0EN4cute5tupleIJNS5_1CILi128EEENS7_ILi48EEENS7_ILi256EEEEEELi256ENS_10bfloat16_tEfNS_4arch4Sm80ELb0ELb1ELb1ELb1ELb0ELb1ELb1ELb1EEENS1_21CollectiveEpilogueFwdINS6_IJS8_SA_S9_EEENS6_IJNS7_ILi1EEESI_SI_EEESC_SE_Li256ELb1ELb1ELb1ELb0EEENS1_36VarlenDynamicPersistentTileSchedulerILi128ELi48ELi256ELi256ELb1ELb1ELb0ELb1ELb0ELb1EEEEEEEEEvNT_6ParamsE) ;  /* 0xfffd45c002007950 */ /* 0x000fea0003c3ffff */
.L_x_2145:
        /* <DEDUP_REMOVED lines=12> */
.L_x_2636:


//--------------------- .text._ZN7cutlass13device_kernelIN5flash19enable_sm80_to_sm89INS1_16FlashAttnFwdSm80INS1_25CollectiveMainloopFwdSm80ILi8ELi1ELb0EN4cute5tupleIJNS5_1CILi128EEENS7_ILi96EEENS7_ILi256EEEEEELi256ENS_10bfloat16_tEfNS_4arch4Sm80ELb1ELb0ELb1ELb0ELb0ELb0ELb1ELb1EEENS1_21CollectiveEpilogueFwdINS6_IJS8_SA_S9_EEENS6_IJNS7_ILi1EEESI_SI_EEESC_SE_Li256ELb0ELb1ELb1ELb0EEENS1_30DynamicPersistentTileSchedulerILi256ELi256ELb1ELb1ELb0EEEEEEEEEvNT_6ParamsE --------------------------
	.section	.text._ZN7cutlass13device_kernelIN5flash19enable_sm80_to_sm89INS1_16FlashAttnFwdSm80INS1_25CollectiveMainloopFwdSm80ILi8ELi1ELb0EN4cute5tupleIJNS5_1CILi128EEENS7_ILi96EEENS7_ILi256EEEEEELi256ENS_10bfloat16_tEfNS_4arch4Sm80ELb1ELb0ELb1ELb0ELb0ELb0ELb1ELb1EEENS1_21CollectiveEpilogueFwdINS6_IJS8_SA_S9_EEENS6_IJNS7_ILi1EEESI_SI_EEESC_SE_Li256ELb0ELb1ELb1ELb0EEENS1_30DynamicPersistentTileSchedulerILi256ELi256ELb1ELb1ELb0EEEEEEEEEvNT_6ParamsE,"ax",@progbits
	.sectioninfo	@"SHI_REGISTERS=255"
	.align	128
.text._ZN7cutlass13device_kernelIN5flash19enable_sm80_to_sm89INS1_16FlashAttnFwdSm80INS1_25CollectiveMainloopFwdSm80ILi8ELi1ELb0EN4cute5tupleIJNS5_1CILi128EEENS7_ILi96EEENS7_ILi256EEEEEELi256ENS_10bfloat16_tEfNS_4arch4Sm80ELb1ELb0ELb1ELb0ELb0ELb0ELb1ELb1EEENS1_21CollectiveEpilogueFwdINS6_IJS8_SA_S9_EEENS6_IJNS7_ILi1EEESI_SI_EEESC_SE_Li256ELb0ELb1ELb1ELb0EEENS1_30DynamicPersistentTileSchedulerILi256ELi256ELb1ELb1ELb0EEEEEEEEEvNT_6ParamsE:
        .type           _ZN7cutlass13device_kernelIN5flash19enable_sm80_to_sm89INS1_16FlashAttnFwdSm80INS1_25CollectiveMainloopFwdSm80ILi8ELi1ELb0EN4cute5tupleIJNS5_1CILi128EEENS7_ILi96EEENS7_ILi256EEEEEELi256ENS_10bfloat16_tEfNS_4arch4Sm80ELb1ELb0ELb1ELb0ELb0ELb0ELb1ELb1EEENS1_21CollectiveEpilogueFwdINS6_IJS8_SA_S9_EEENS6_IJNS7_ILi1EEESI_SI_EEESC_SE_Li256ELb0ELb1ELb1ELb0EEENS1_30DynamicPersistentTileSchedulerILi256ELi256ELb1ELb1ELb0EEEEEEEEEvNT_6ParamsE,@function
        .size           _ZN7cutlass13device_kernelIN5flash19enable_sm80_to_sm89INS1_16FlashAttnFwdSm80INS1_25CollectiveMainloopFwdSm80ILi8ELi1ELb0EN4cute5tupleIJNS5_1CILi128EEENS7_ILi96EEENS7_ILi256EEEEEELi256ENS_10bfloat16_tEfNS_4arch4Sm80ELb1ELb0ELb1ELb0ELb0ELb0ELb1ELb1EEENS1_21CollectiveEpilogueFwdINS6_IJS8_SA_S9_EEENS6_IJNS7_ILi1EEESI_SI_EEESC_SE_Li256ELb0ELb1ELb1ELb0EEENS1_30DynamicPersistentTileSchedulerILi256ELi256ELb1ELb1ELb0EEEEEEEEEvNT_6ParamsE,(.L_x_2642 - _ZN7cutlass13device_kernelIN5flash19enable_sm80_to_sm89INS1_16FlashAttnFwdSm80INS1_25CollectiveMainloopFwdSm80ILi8ELi1ELb0EN4cute5tupleIJNS5_1CILi128EEENS7_ILi96EEENS7_ILi256EEEEEELi256ENS_10bfloat16_tEfNS_4arch4Sm80ELb1ELb0ELb1ELb0ELb0ELb0ELb1ELb1EEENS1_21CollectiveEpilogueFwdINS6_IJS8_SA_S9_EEENS6_IJNS7_ILi1EEESI_SI_EEESC_SE_Li256ELb0ELb1ELb1ELb0EEENS1_30DynamicPersistentTileSchedulerILi256ELi256ELb1ELb1ELb0EEEEEEEEEvNT_6ParamsE)
        .other          _ZN7cutlass13device_kernelIN5flash19enable_sm80_to_sm89INS1_16FlashAttnFwdSm80INS1_25CollectiveMainloopFwdSm80ILi8ELi1ELb0EN4cute5tupleIJNS5_1CILi128EEENS7_ILi96EEENS7_ILi256EEEEEELi256ENS_10bfloat16_tEfNS_4arch4Sm80ELb1ELb0ELb1ELb0ELb0ELb0ELb1ELb1EEENS1_21CollectiveEpilogueFwdINS6_IJS8_SA_S9_EEENS6_IJNS7_ILi1EEESI_SI_EEESC_SE_Li256ELb0ELb1ELb1ELb0EEENS1_30DynamicPersistentTileSchedulerILi256ELi256ELb1ELb1ELb0EEEEEEEEEvNT_6ParamsE,@"STO_CUDA_ENTRY STV_DEFAULT"
_ZN7cutlass13device_kernelIN5flash19enable_sm80_to_sm89INS1_16FlashAttnFwdSm80INS1_25CollectiveMainloopFwdSm80ILi8ELi1ELb0EN4cute5tupleIJNS5_1CILi128EEENS7_ILi96EEENS7_ILi256EEEEEELi256ENS_10bfloat16_tEfNS_4arch4Sm80ELb1ELb0ELb1ELb0ELb0ELb0ELb1ELb1EEENS1_21CollectiveEpilogueFwdINS6_IJS8_SA_S9_EEENS6_IJNS7_ILi1EEESI_SI_EEESC_SE_Li256ELb0ELb1ELb1ELb0EEENS1_30DynamicPersistentTileSchedulerILi256ELi256ELb1ELb1ELb0EEEEEEEEEvNT_6ParamsE:
        /* <DEDUP_REMOVED lines=12> */
[----:B------:R-:W-:Y:S01]  /*00c0*/  IMAD.MOV.U32 R218, RZ, RZ, 0x20 ;  /* 0x00000020ffda7424 */ /* 0x000fe200078e00ff */
[----:B------:R-:W-:Y:S01]  /*00d0*/  ULDC.64 UR6, c[0x0][0x118] ;  /* 0x0000460000067ab9 */ /* 0x000fe20000000a00 */
[----:B------:R-:W-:Y:S01]  /*00e0*/  IMAD.MOV.U32 R220, RZ, RZ, 0x40 ;  /* 0x00000040ffdc7424 */ /* 0x000fe200078e00ff */
[CC--:B------:R-:W-:Y:S02]  /*00f0*/  LEA.HI R10, R8.reuse, R16.reuse, RZ, 0x3 ;  /* 0x00000010080a7211 */ /* 0x0c0fe400078f18ff */
[CC--:B------:R-:W-:Y:S02]  /*0100*/  LEA.HI R0, R8.reuse, R16.reuse, RZ, 0x2 ;  /* 0x0000001008007211 */ /* 0x0c0fe400078f10ff */
[----:B------:R-:W-:Y:S02]  /*0110*/  LEA.HI R6, R8, R16, RZ, 0x4 ;  /* 0x0000001008067211 */ /* 0x000fe400078f20ff */
[----:B------:R-:W-:-:S02]  /*0120*/  SHF.R.S32.HI R20, RZ, 0x3, R10 ;  /* 0x00000003ff147819 */ /* 0x000fc4000001140a */
[----:B------:R-:W-:Y:S02]  /*0130*/  LOP3.LUT R2, R10, 0xfffffff8, RZ, 0xc0, !PT ;  /* 0xfffffff80a027812 */ /* 0x000fe400078ec0ff */
[----:B------:R-:W-:Y:S01]  /*0140*/  LOP3.LUT R4, R0, 0xfffffffc, RZ, 0xc0, !PT ;  /* 0xfffffffc00047812 */ /* 0x000fe200078ec0ff */
[----:B------:R-:W-:Y:S01]  /*0150*/  IMAD.SHL.U32 R7, R20, 0x40, RZ ;  /* 0x0000004014077824 */ /* 0x000fe200078e00ff */
[----:B------:R-:W-:Y:S01]  /*0160*/  LOP3.LUT R0, R6, 0xfffffff0, RZ, 0xc0, !PT ;  /* 0xfffffff006007812 */ /* 0x000fe200078ec0ff */
[C---:B------:R-:W-:Y:S01]  /*0170*/  IMAD.IADD R9, R16.reuse, 0x1, -R2 ;  /* 0x0000000110097824 */ /* 0x040fe200078e0a02 */
[----:B------:R-:W-:Y:S01]  /*0180*/  SHF.R.S32.HI R5, RZ, 0x4, R6 ;  /* 0x00000004ff057819 */ /* 0x000fe20000011406 */
[C---:B------:R-:W-:Y:S02]  /*0190*/  IMAD.IADD R4, R16.reuse, 0x1, -R4 ;  /* 0x0000000110047824 */ /* 0x040fe400078e0a04 */
[----:B------:R-:W-:Y:S01]  /*01a0*/  IMAD.IADD R3, R16, 0x1, -R0 ;  /* 0x0000000110037824 */ /* 0x000fe200078e0a00 */
[----:B------:R-:W-:Y:S01]  /*01b0*/  LEA.HI R2, R6, R5, RZ, 0x1 ;  /* 0x0000000506027211 */ /* 0x000fe200078f08ff */
[----:B------:R-:W-:Y:S01]  /*01c0*/  IMAD.SHL.U32 R18, R9, 0x8, RZ ;  /* 0x0000000809127824 */ /* 0x000fe200078e00ff */
[----:B------:R-:W-:-:S02]  /*01d0*/  LOP3.LUT R0, R7, 0x1c0, RZ, 0xc0, !PT ;  /* 0x000001c007007812 */ /* 0x000fc400078ec0ff */
[----:B------:R-:W-:Y:S02]  /*01e0*/  LOP3.LUT R6, R2, 0xfffffffe, RZ, 0xc0, !PT ;  /* 0xfffffffe02067812 */ /* 0x000fe400078ec0ff */
[----:B------:R-:W-:Y:S01]  /*01f0*/  SHF.R.S32.HI R11, RZ, 0x1f, R3 ;  /* 0x0000001fff0b7819 */ /* 0x000fe20000011403 */
[----:B------:R-:W-:Y:S01]  /*0200*/  STL [R1+0x40], R18 ;  /* 0x0000401201007387 */ /* 0x000fe20000100800 */
[----:B------:R-:W-:Y:S01]  /*0210*/  LOP3.LUT R7, R0, 0x38, R18, 0xf8, !PT ;  /* 0x0000003800077812 */ /* 0x000fe200078ef812 */
[----:B------:R-:W-:Y:S01]  /*0220*/  IMAD.IADD R12, R5, 0x1, -R6 ;  /* 0x00000001050c7824 */ /* 0x000fe200078e0a06 */
[----:B------:R-:W-:Y:S01]  /*0230*/  SHF.R.U32.HI R2, RZ, 0x3, R0 ;  /* 0x00000003ff027819 */ /* 0x000fe20000011600 */
[----:B------:R-:W-:Y:S01]  /*0240*/  IMAD.SHL.U32 R5, R9, 0x40, RZ ;  /* 0x0000004009057824 */ /* 0x000fe200078e00ff */
[----:B------:R-:W-:Y:S02]  /*0250*/  LEA.HI R0, R4, R4, RZ, 0x1 ;  /* 0x0000000404007211 */ /* 0x000fe400078f08ff */
[----:B------:R-:W-:-:S02]  /*0260*/  LEA.HI R11, R11, R3, RZ, 0x3 ;  /* 0x000000030b0b7211 */ /* 0x000fc400078f18ff */
[----:B------:R-:W-:Y:S02]  /*0270*/  LOP3.LUT R0, R0, 0x1ffffffe, RZ, 0xc0, !PT ;  /* 0x1ffffffe00007812 */ /* 0x000fe400078ec0ff */
[----:B------:R-:W-:Y:S02]  /*0280*/  LOP3.LUT R13, R7, R2, RZ, 0x3c, !PT ;  /* 0x00000002070d7212 */ /* 0x000fe400078e3cff */
[----:B------:R-:W-:Y:S01]  /*0290*/  LOP3.LUT R2, R11, 0xfffffff8, RZ, 0xc0, !PT ;  /* 0xfffffff80b027812 */ /* 0x000fe200078ec0ff */
[----:B------:R-:W-:Y:S01]  /*02a0*/  IMAD.IADD R14, R4, 0x1, -R0 ;  /* 0x00000001040e7824 */ /* 0x000fe200078e0a00 */
[----:B------:R-:W-:Y:S02]  /*02b0*/  LEA.HI R6, R8, R16, RZ, 0x5 ;  /* 0x0000001008067211 */ /* 0x000fe400078f28ff */
[----:B------:R-:W-:Y:S01]  /*02c0*/  LOP3.LUT R0, R5, 0x1c0, RZ, 0xc0, !PT ;  /* 0x000001c005007812 */ /* 0x000fe200078ec0ff */
[----:B------:R-:W-:Y:S01]  /*02d0*/  IMAD.IADD R7, R3, 0x1, -R2 ;  /* 0x0000000103077824 */ /* 0x000fe200078e0a02 */
[----:B------:R-:W-:-:S02]  /*02e0*/  LOP3.LUT R3, R6, 0xffffffe0, RZ, 0xc0, !PT ;  /* 0xffffffe006037812 */ /* 0x000fc400078ec0ff */
[----:B------:R-:W-:Y:S02]  /*02f0*/  LOP3.LUT R4, R0, 0x8, R10, 0xf8, !PT ;  /* 0x0000000800047812 */ /* 0x000fe400078ef80a */
[----:B------:R-:W-:Y:S01]  /*0300*/  SHF.R.U32.HI R2, RZ, 0x3, R0 ;  /* 0x00000003ff027819 */ /* 0x000fe20000011600 */
[----:B------:R-:W-:Y:S01]  /*0310*/  IMAD.IADD R17, R16, 0x1, -R3 ;  /* 0x0000000110117824 */ /* 0x000fe200078e0a03 */
[--C-:B------:R-:W-:Y:S02]  /*0320*/  SHF.R.S32.HI R223, RZ, 0x5, R6.reuse ;  /* 0x00000005ffdf7819 */ /* 0x100fe40000011406 */
[----:B------:R-:W-:Y:S02]  /*0330*/  SHF.R.S32.HI R0, RZ, 0x1f, R6 ;  /* 0x0000001fff007819 */ /* 0x000fe40000011406 */
[----:B------:R-:W-:Y:S02]  /*0340*/  LEA.HI R3, R8, R16, RZ, 0x6 ;  /* 0x0000001008037211 */ /* 0x000fe400078f30ff */
[----:B------:R-:W-:-:S02]  /*0350*/  LEA.HI R0, R0, R223, RZ, 0x3 ;  /* 0x000000df00007211 */ /* 0x000fc400078f18ff */
[----:B------:R-:W-:Y:S01]  /*0360*/  LOP3.LUT R216, R4, R2, RZ, 0x3c, !PT ;  /* 0x0000000204d87212 */ /* 0x000fe200078e3cff */
[----:B------:R-:W-:Y:S01]  /*0370*/  IMAD.SHL.U32 R10, R3, 0x8, RZ ;  /* 0x00000008030a7824 */ /* 0x000fe200078e00ff */
[----:B------:R-:W-:Y:S01]  /*0380*/  LOP3.LUT R2, R0, 0xffffff8, RZ, 0xc0, !PT ;  /* 0x0ffffff800027812 */ /* 0x000fe200078ec0ff */
[C---:B------:R-:W-:Y:S01]  /*0390*/  IMAD.SHL.U32 R3, R7.reuse, 0x40, RZ ;  /* 0x0000004007037824 */ /* 0x040fe200078e00ff */
[----:B------:R-:W-:Y:S01]  /*03a0*/  SHF.R.S32.HI R8, RZ, 0x1f, R17 ;  /* 0x0000001fff087819 */ /* 0x000fe20000011411 */
[----:B------:R-:W-:Y:S01]  /*03b0*/  IMAD.SHL.U32 R4, R12, 0x8, RZ ;  /* 0x000000080c047824 */ /* 0x000fe200078e00ff */
[----:B------:R-:W-:Y:S01]  /*03c0*/  LOP3.LUT P3, RZ, R7, 0x2, RZ, 0xc0, !PT ;  /* 0x0000000207ff7812 */ /* 0x000fe2000786c0ff */
[----:B------:R-:W-:Y:S01]  /*03d0*/  IMAD.IADD R6, R223, 0x1, -R2 ;  /* 0x00000001df067824 */ /* 0x000fe200078e0a02 */
[----:B------:R-:W-:Y:S01]  /*03e0*/  LOP3.LUT R0, R3, 0x1c0, RZ, 0xc0, !PT ;  /* 0x000001c003007812 */ /* 0x000fe200078ec0ff */
[----:B------:R-:W-:Y:S01]  /*03f0*/  IMAD.SHL.U32 R2, R11, 0x40, RZ ;  /* 0x000000400b027824 */ /* 0x000fe200078e00ff */
[----:B------:R-:W-:Y:S01]  /*0400*/  LEA.HI R8, R8, R17, RZ, 0x2 ;  /* 0x0000001108087211 */ /* 0x000fe200078f10ff */
[----:B------:R-:W-:Y:S01]  /*0410*/  IMAD R216, R12, 0x200, R216 ;  /* 0x000002000cd87824 */ /* 0x000fe200078e02d8 */
[----:B------:R-:W-:-:S02]  /*0420*/  LOP3.LUT R3, R0, 0x8, R4, 0xf8, !PT ;  /* 0x0000000800037812 */ /* 0x000fc400078ef804 */
[----:B------:R-:W-:Y:S02]  /*0430*/  SHF.R.U32.HI R0, RZ, 0x3, R0 ;  /* 0x00000003ff007819 */ /* 0x000fe40000011600 */
[----:B------:R-:W-:Y:S02]  /*0440*/  LOP3.LUT R2, R2, 0xfffffe00, RZ, 0xc0, !PT ;  /* 0xfffffe0002027812 */ /* 0x000fe400078ec0ff */
[----:B------:R-:W-:Y:S02]  /*0450*/  SHF.R.S32.HI R5, RZ, 0x2, R8 ;  /* 0x00000002ff057819 */ /* 0x000fe40000011408 */
[----:B------:R-:W-:Y:S01]  /*0460*/  LOP3.LUT R0, R3, R0, RZ, 0x3c, !PT ;  /* 0x0000000003007212 */ /* 0x000fe200078e3cff */
[----:B------:R-:W-:Y:S01]  /*0470*/  IMAD R223, R223, 0x400, R2 ;  /* 0x00000400dfdf7824 */ /* 0x000fe200078e0202 */
[----:B------:R-:W-:Y:S01]  /*0480*/  IADD3 R4, R18, 0xc0, RZ ;  /* 0x000000c012047810 */ /* 0x000fe20007ffe0ff */
[----:B------:R-:W-:Y:S01]  /*0490*/  IMAD R16, R6, 0x10, R5 ;  /* 0x0000001006107824 */ /* 0x000fe200078e0205 */
[----:B------:R-:W-:Y:S01]  /*04a0*/  LOP3.LUT R217, R0, R2, RZ, 0xfc, !PT ;  /* 0x0000000200d97212 */ /* 0x000fe200078efcff */
[----:B------:R-:W-:Y:S01]  /*04b0*/  IMAD.IADD R223, R223, 0x1, R0 ;  /* 0x00000001dfdf7824 */ /* 0x000fe200078e0200 */
[----:B------:R-:W-:Y:S01]  /*04c0*/  IADD3 R2, R18, 0x40, RZ ;  /* 0x0000004012027810 */ /* 0x000fe20007ffe0ff */
[----:B------:R-:W-:Y:S01]  /*04d0*/  IMAD R0, R9, 0x20, R20 ;  /* 0x0000002009007824 */ /* 0x000fe200078e0214 */
[----:B------:R-:W-:Y:S01]  /*04e0*/  STL [R1+0x7c], R16 ;  /* 0x00007c1001007387 */ /* 0x000fe20000100800 */
[----:B------:R-:W-:-:S02]  /*04f0*/  LOP3.LUT R3, R8, 0x7ffffffc, RZ, 0xc0, !PT ;  /* 0x7ffffffc08037812 */ /* 0x000fc400078ec0ff */
[----:B------:R-:W-:Y:S01]  /*0500*/  SHF.R.S32.HI R2, RZ, 0x1f, R2 ;  /* 0x0000001fff027819 */ /* 0x000fe20000011402 */
[----:B------:R-:W-:Y:S01]  /*0510*/  STL [R1+0x54], R15 ;  /* 0x0000540f01007387 */ /* 0x000fe20000100800 */
[----:B------:R-:W-:Y:S02]  /*0520*/  LOP3.LUT P0, RZ, R7, 0x4, RZ, 0xc0, !PT ;  /* 0x0000000407ff7812 */ /* 0x000fe4000780c0ff */
[----:B------:R-:W-:Y:S01]  /*0530*/  LEA R216, R216, 0xc100, 0x1 ;  /* 0x0000c100d8d87811 */ /* 0x000fe200078e08ff */
[----:B------:R1:W-:Y:S01]  /*0540*/  STL [R1+0x80], R0 ;  /* 0x0000800001007387 */ /* 0x0003e20000100800 */
[----:B------:R-:W-:Y:S02]  /*0550*/  R2P PR, R9, 0x6 ;  /* 0x0000000609007804 */ /* 0x000fe40000000000 */
[----:B------:R-:W-:Y:S01]  /*0560*/  SEL R218, R218, 0xffffffe0, !P3 ;  /* 0xffffffe0dada7807 */ /* 0x000fe20005800000 */
[----:B------:R2:W-:Y:S01]  /*0570*/  STL [R1+0x68], R2 ;  /* 0x0000680201007387 */ /* 0x0005e20000100800 */
[----:B------:R-:W-:-:S02]  /*0580*/  LEA R223, R223, 0x18100, 0x1 ;  /* 0x00018100dfdf7811 */ /* 0x000fc400078e08ff */
[----:B------:R-:W-:Y:S02]  /*0590*/  LEA R217, R217, 0x100, 0x1 ;  /* 0x00000100d9d97811 */ /* 0x000fe400078e08ff */
[C---:B------:R-:W-:Y:S01]  /*05a0*/  SEL R219, R220.reuse, 0xffffffc0, !P2 ;  /* 0xffffffc0dcdb7807 */ /* 0x040fe20005000000 */
[----:B------:R-:W-:Y:S01]  /*05b0*/  IMAD.IADD R224, R223, 0x1, R218 ;  /* 0x00000001dfe07824 */ /* 0x000fe200078e02da */
[----:B------:R-:W-:Y:S01]  /*05c0*/  SEL R220, R220, 0xffffffc0, !P0 ;  /* 0xffffffc0dcdc7807 */ /* 0x000fe20004000000 */
[----:B------:R-:W-:Y:S01]  /*05d0*/  IMAD.IADD R218, R218, 0x1, R217 ;  /* 0x00000001dada7824 */ /* 0x000fe200078e02d9 */
[C---:B------:R-:W-:Y:S01]  /*05e0*/  IADD3 R227, R216.reuse, 0x20, RZ ;  /* 0x00000020d8e37810 */ /* 0x040fe20007ffe0ff */
[C---:B------:R-:W-:Y:S01]  /*05f0*/  IMAD.IADD R222, R216.reuse, 0x1, R219 ;  /* 0x00000001d8de7824 */ /* 0x040fe200078e02db */
[----:B------:R-:W-:Y:S01]  /*0600*/  LOP3.LUT R10, R13, 0x7ffffe00, R10, 0xf8, !PT ;  /* 0x7ffffe000d0a7812 */ /* 0x000fe200078ef80a */
[----:B------:R-:W-:Y:S01]  /*0610*/  IMAD.IADD R226, R223, 0x1, R220 ;  /* 0x00000001dfe27824 */ /* 0x000fe200078e02dc */
[----:B------:R-:W-:Y:S01]  /*0620*/  @P1 IADD3 R227, R216, -0x20, RZ ;  /* 0xffffffe0d8e31810 */ /* 0x000fe20007ffe0ff */
[----:B------:R-:W-:-:S02]  /*0630*/  IMAD.IADD R221, R220, 0x1, R217 ;  /* 0x00000001dcdd7824 */ /* 0x000fc400078e02d9 */
[----:B------:R-:W-:Y:S01]  /*0640*/  IMAD.IADD R225, R224, 0x1, R220 ;  /* 0x00000001e0e17824 */ /* 0x000fe200078e02dc */
[C---:B------:R-:W-:Y:S01]  /*0650*/  IADD3 R250, R227.reuse, 0x800, RZ ;  /* 0x00000800e3fa7810 */ /* 0x040fe20007ffe0ff */
[----:B------:R-:W-:Y:S01]  /*0660*/  IMAD.SHL.U32 R251, R10, 0x2, RZ ;  /* 0x000000020afb7824 */ /* 0x000fe200078e00ff */
[----:B------:R-:W-:Y:S01]  /*0670*/  IADD3 R249, R227, 0x1000, RZ ;  /* 0x00001000e3f97810 */ /* 0x000fe20007ffe0ff */
[----:B------:R-:W-:Y:S01]  /*0680*/  IMAD.IADD R219, R219, 0x1, R227 ;  /* 0x00000001dbdb7824 */ /* 0x000fe200078e02e3 */
[----:B-1----:R-:W-:Y:S01]  /*0690*/  IADD3 R0, R18, 0x80, RZ ;  /* 0x0000008012007810 */ /* 0x002fe20007ffe0ff */
[----:B------:R-:W-:Y:S01]  /*06a0*/  IMAD.IADD R220, R220, 0x1, R218 ;  /* 0x00000001dcdc7824 */ /* 0x000fe200078e02da */
[----:B------:R-:W-:Y:S02]  /*06b0*/  IADD3 R248, R227, 0x1800, RZ ;  /* 0x00001800e3f87810 */ /* 0x000fe40007ffe0ff */
[----:B------:R-:W-:Y:S01]  /*06c0*/  SHF.R.S32.HI R5, RZ, 0x1f, R0 ;  /* 0x0000001fff057819 */ /* 0x000fe20000011400 */
[----:B------:R-:W-:Y:S01]  /*06d0*/  IMAD.IADD R0, R17, 0x1, -R3 ;  /* 0x0000000111007824 */ /* 0x000fe200078e0a03 */
[----:B--2---:R-:W-:-:S02]  /*06e0*/  SHF.R.S32.HI R2, RZ, 0x1f, R4 ;  /* 0x0000001fff027819 */ /* 0x004fc40000011404 */
[C---:B------:R-:W-:Y:S01]  /*06f0*/  IADD3 R247, R227.reuse, 0x2000, RZ ;  /* 0x00002000e3f77810 */ /* 0x040fe20007ffe0ff */
[----:B------:R-:W-:Y:S01]  /*0700*/  STL [R1+0x64], R5 ;  /* 0x0000640501007387 */ /* 0x000fe20000100800 */
[----:B------:R-:W-:Y:S01]  /*0710*/  IMAD.SHL.U32 R0, R0, 0x2, RZ ;  /* 0x0000000200007824 */ /* 0x000fe200078e00ff */
[C---:B------:R-:W-:Y:S02]  /*0720*/  IADD3 R246, R227.reuse, 0x2800, RZ ;  /* 0x00002800e3f67810 */ /* 0x040fe40007ffe0ff */
[----:B------:R1:W-:Y:S01]  /*0730*/  STL [R1+0x60], R2 ;  /* 0x0000600201007387 */ /* 0x0003e20000100800 */
        /* <DEDUP_REMOVED lines=11> */
[C---:B------:R-:W-:Y:S01]  /*07f0*/  IADD3 R234, R227.reuse, 0x8800, RZ ;  /* 0x00008800e3ea7810 */ /* 0x040fe20007ffe0ff */
[----:B-1----:R-:W-:Y:S01]  /*0800*/  IMAD R2, R14, 0x8, R16 ;  /* 0x000000080e027824 */ /* 0x002fe200078e0210 */
[C---:B------:R-:W-:Y:S02]  /*0810*/  IADD3 R233, R227.reuse, 0x9000, RZ ;  /* 0x00009000e3e97810 */ /* 0x040fe40007ffe0ff */
[C---:B------:R-:W-:Y:S02]  /*0820*/  IADD3 R232, R227.reuse, 0x9800, RZ ;  /* 0x00009800e3e87810 */ /* 0x040fe40007ffe0ff */
[----:B------:R1:W-:Y:S01]  /*0830*/  STL [R1+0x74], R2 ;  /* 0x0000740201007387 */ /* 0x0003e20000100800 */
[----:B------:R-:W-:-:S02]  /*0840*/  IADD3 R231, R227, 0xa000, RZ ;  /* 0x0000a000e3e77810 */ /* 0x000fc40007ffe0ff */
[C---:B------:R-:W-:Y:S01]  /*0850*/  IADD3 R230, R227.reuse, 0xa800, RZ ;  /* 0x0000a800e3e67810 */ /* 0x040fe20007ffe0ff */
[----:B------:R2:W-:Y:S01]  /*0860*/  STL [R1+0x1c], R0 ;  /* 0x00001c0001007387 */ /* 0x0005e20000100800 */
[C---:B------:R-:W-:Y:S02]  /*0870*/  IADD3 R229, R227.reuse, 0xb000, RZ ;  /* 0x0000b000e3e57810 */ /* 0x040fe40007ffe0ff */
[----:B------:R-:W-:Y:S02]  /*0880*/  IADD3 R228, R227, 0xb800, RZ ;  /* 0x0000b800e3e47810 */ /* 0x000fe40007ffe0ff */
[C---:B-1----:R-:W-:Y:S02]  /*0890*/  IADD3 R2, R0.reuse, 0xf0, RZ ;  /* 0x000000f000027810 */ /* 0x042fe40007ffe0ff */
[----:B--2---:R-:W-:-:S03]  /*08a0*/  IADD3 R0, R0, 0xf8, RZ ;  /* 0x000000f800007810 */ /* 0x004fc60007ffe0ff */
[----:B------:R1:W-:Y:S04]  /*08b0*/  STL [R1+0x5c], R2 ;  /* 0x00005c0201007387 */ /* 0x0003e80000100800 */
[----:B------:R2:W-:Y:S01]  /*08c0*/  STL [R1+0x58], R0 ;  /* 0x0000580001007387 */ /* 0x0005e20000100800 */
[----:B-1----:R-:W-:Y:S02]  /*08d0*/  SHF.R.S32.HI R2, RZ, 0x1f, R2 ;  /* 0x0000001fff027819 */ /* 0x002fe40000011402 */
[----:B--2---:R-:W-:-:S03]  /*08e0*/  SHF.R.S32.HI R0, RZ, 0x1f, R0 ;  /* 0x0000001fff007819 */ /* 0x004fc60000011400 */
[----:B------:R1:W-:Y:S04]  /*08f0*/  STL [R1+0x70], R2 ;  /* 0x0000700201007387 */ /* 0x0003e80000100800 */
[----:B------:R1:W-:Y:S02]  /*0900*/  STL [R1+0x6c], R0 ;  /* 0x00006c0001007387 */ /* 0x0003e40000100800 */
.L_x_2183:
[----:B------:R-:W2:Y:S01]  /*0910*/  LDL R4, [R1+0x54] ;  /* 0x0000540001047983 */ /* 0x000ea20000100800 */
[----:B-1----:R-:W-:Y:S01]  /*0920*/  IMAD.MOV.U32 R0, RZ, RZ, c[0x0][0x560] ;  /* 0x00015800ff007624 */ /* 0x002fe200078e00ff */
        /* <DEDUP_REMOVED lines=17> */
.L_x_2147:
[----:B------:R-:W-:-:S04]  /*0a40*/  MOV R0, c[0x0][0x554] ;  /* 0x0001550000007a02 */ /* 0x000fc80000000f00 */
[----:B------:R-:W-:Y:S02]  /*0a50*/  ISETP.NE.AND P0, PT, R0, 0x1, PT ;  /* 0x000000010000780c */ /* 0x000fe40003f05270 */
[----:B------:R-:W-:-:S11]  /*0a60*/  MOV R0, R2 ;  /* 0x0000000200007202 */ /* 0x000fd60000000f00 */
[----:B------:R-:W-:-:S05]  /*0a70*/  @P0 IMAD.HI.U32 R4, R2, c[0x0][0x558], RZ ;  /* 0x0001560002040a27 */ /* 0x000fca00078e00ff */
[----:B------:R-:W-:-:S05]  /*0a80*/  @P0 SHF.R.U32.HI R0, RZ, c[0x0][0x55c], R4 ;  /* 0x00015700ff000a19 */ /* 0x000fca0000011604 */
[----:B------:R-:W-:Y:S02]  /*0a90*/  IMAD R4, R0, c[0x0][0x554], RZ ;  /* 0x0001550000047a24 */ /* 0x000fe400078e02ff */
.L_x_2148:
[----:B------:R-:W-:Y:S05]  /*0aa0*/  BSYNC B0 ;  /* 0x0000000000007941 */ /* 0x000fea0003800000 */
.L_x_2146:
[----:B------:R-:W2:Y:S01]  /*0ab0*/  LDL.LU R11, [R1+0xc] ;  /* 0x00000c00010b7983 */ /* 0x000ea20000300800 */
[----:B------:R-:W-:Y:S01]  /*0ac0*/  IMAD.MOV.U32 R5, RZ, RZ, c[0x0][0x53c] ;  /* 0x00014f00ff057624 */ /* 0x000fe200078e00ff */
[----:B------:R-:W-:Y:S01]  /*0ad0*/  ULDC UR4, c[0x0][0x1d0] ;  /* 0x0000740000047ab9 */ /* 0x000fe20000000800 */
[----:B------:R-:W-:Y:S01]  /*0ae0*/  IMAD.MOV.U32 R12, RZ, RZ, R0 ;  /* 0x000000ffff0c7224 */ /* 0x000fe200078e0000 */
[----:B------:R-:W-:Y:S01]  /*0af0*/  UIADD3 UR4, UR4, 0x5f, URZ ;  /* 0x0000005f04047890 */ /* 0x000fe2000fffe03f */
[----:B------:R-:W-:Y:S01]  /*0b00*/  IMAD.MOV.U32 R7, RZ, RZ, c[0x0][0x2c4] ;  /* 0x0000b100ff077624 */ /* 0x000fe200078e00ff */
[----:B------:R-:W-:Y:S01]  /*0b10*/  ISETP.NE.AND P0, PT, R5, 0x1, PT ;  /* 0x000000010500780c */ /* 0x000fe20003f05270 */
[----:B------:R-:W-:Y:S01]  /*0b20*/  BSSY B0, `(.L_x_2149) ;  /* 0x0000047000007945 */ /* 0x000fe20003800000 */
[----:B------:R-:W-:Y:S01]  /*0b30*/  LOP3.LUT R5, RZ, R0, RZ, 0x33, !PT ;  /* 0x00000000ff057212 */ /* 0x000fe200078e33ff */
[----:B------:R-:W-:Y:S01]  /*0b40*/  UIMAD.WIDE UR4, UR4, 0x2aaaaaab, URZ ;  /* 0x2aaaaaab040478a5 */ /* 0x000fe2000f8e023f */
[----:B------:R-:W-:Y:S01]  /*0b50*/  ISETP.NE.AND P3, PT, R7, 0x1, PT ;  /* 0x000000010700780c */ /* 0x000fe20003f65270 */
[----:B------:R-:W-:-:S02]  /*0b60*/  IMAD.MOV.U32 R7, RZ, RZ, c[0x0][0x548] ;  /* 0x00015200ff077624 */ /* 0x000fc400078e00ff */
[----:B------:R-:W-:-:S04]  /*0b70*/  USHF.R.U32.HI UR4, URZ, 0x1f, UR5 ;  /* 0x0000001f3f047899 */ /* 0x000fc80008011605 */
[----:B------:R-:W-:Y:S02]  /*0b80*/  ULEA.HI.SX32 UR4, UR5, UR4, 0x1c ;  /* 0x0000000405047291 */ /* 0x000fe4000f8fe23f */
[----:B------:R-:W-:Y:S01]  /*0b90*/  @P0 IMAD.HI.U32 R6, R0, c[0x0][0x540], RZ ;  /* 0x0001500000060a27 */ /* 0x000fe200078e00ff */
[----:B------:R-:W-:-:S04]  /*0ba0*/  IADD3 R0, R5, c[0x0][0x53c], RZ ;  /* 0x00014f0005007a10 */ /* 0x000fc80007ffe0ff */
[----:B------:R-:W-:Y:S01]  /*0bb0*/  @P0 SHF.R.U32.HI R12, RZ, c[0x0][0x544], R6 ;  /* 0x00015100ff0c0a19 */ /* 0x000fe20000011606 */
[----:B------:R-:W-:Y:S01]  /*0bc0*/  IMAD.MOV.U32 R6, RZ, RZ, c[0x0][0x168] ;  /* 0x00005a00ff067624 */ /* 0x000fe200078e00ff */
        /* <DEDUP_REMOVED lines=8> */
[----:B------:R-:W-:-:S04]  /*0c50*/  IADD3 R5, -R6, 0x60, RZ ;  /* 0x0000006006057810 */ /* 0x000fc80007ffe1ff */
[----:B------:R-:W-:Y:S01]  /*0c60*/  IADD3 R5, R0, c[0x0][0x1d0], R5 ;  /* 0x0000740000057a10 */ /* 0x000fe20007ffe005 */
[----:B------:R-:W-:-:S04]  /*0c70*/  IMAD.IADD R0, R2, 0x1, -R4 ;  /* 0x0000000102007824 */ /* 0x000fc800078e0a04 */
[----:B------:R-:W-:Y:S02]  /*0c80*/  IMAD R0, R3, c[0x0][0x554], R0 ;  /* 0x0001550003007a24 */ /* 0x000fe400078e0200 */
[----:B------:R-:W-:-:S04]  /*0c90*/  IMAD.HI R5, R5, 0x2aaaaaab, RZ ;  /* 0x2aaaaaab05057827 */ /* 0x000fc800078e02ff */
[----:B------:R-:W-:Y:S01]  /*0ca0*/  @P0 IMAD.HI.U32 R2, R0, c[0x0][0x54c], RZ ;  /* 0x0001530000020a27 */ /* 0x000fe200078e00ff */
[----:B------:R-:W-:-:S03]  /*0cb0*/  SHF.R.U32.HI R6, RZ, 0x1f, R5 ;  /* 0x0000001fff067819 */ /* 0x000fc60000011605 */
[----:B------:R-:W-:Y:S01]  /*0cc0*/  IMAD.MOV.U32 R18, RZ, RZ, R0 ;  /* 0x000000ffff127224 */ /* 0x000fe200078e0000 */
[----:B------:R-:W-:Y:S01]  /*0cd0*/  @P0 SHF.R.U32.HI R18, RZ, c[0x0][0x550], R2 ;  /* 0x00015400ff120a19 */ /* 0x000fe20000011602 */
[----:B------:R-:W-:Y:S01]  /*0ce0*/  IMAD.MOV.U32 R2, RZ, RZ, RZ ;  /* 0x000000ffff027224 */ /* 0x000fe200078e00ff */
[----:B------:R-:W-:-:S03]  /*0cf0*/  LEA.HI.SX32 R6, R5, R6, 0x1c ;  /* 0x0000000605067211 */ /* 0x000fc600078fe2ff */
[----:B------:R-:W-:Y:S01]  /*0d00*/  IMAD.MOV R3, RZ, RZ, -R18 ;  /* 0x000000ffff037224 */ /* 0x000fe200078e0a12 */
[----:B------:R-:W-:-:S03]  /*0d10*/  IMNMX R6, R6, UR4, PT ;  /* 0x0000000406067c17 */ /* 0x000fc6000b800200 */
[----:B------:R-:W-:Y:S01]  /*0d20*/  IMAD R19, R3, c[0x0][0x548], R0 ;  /* 0x0001520003137a24 */ /* 0x000fe200078e0200 */
[----:B------:R-:W-:Y:S02]  /*0d30*/  ISETP.GE.AND P0, PT, R6, 0x1, PT ;  /* 0x000000010600780c */ /* 0x000fe40003f06270 */
[----:B--2---:R-:W-:-:S04]  /*0d40*/  LOP3.LUT R11, R11, 0xfffffff7, RZ, 0xc0, !PT ;  /* 0xfffffff70b0b7812 */ /* 0x004fc800078ec0ff */
[----:B------:R-:W-:-:S05]  /*0d50*/  @P3 LOP3.LUT R11, R11, 0x8, RZ, 0xfc, !PT ;  /* 0x000000080b0b3812 */ /* 0x000fca00078efcff */
[----:B------:R1:W-:Y:S04]  /*0d60*/  STL [R1+0xc], R11 ;  /* 0x00000c0b01007387 */ /* 0x0003e80000100800 */
[----:B------:R1:W-:Y:S04]  /*0d70*/  STL [R1+0x48], R18 ;  /* 0x0000481201007387 */ /* 0x0003e80000100800 */
[----:B------:R1:W-:Y:S01]  /*0d80*/  STL [R1+0x3c], R19 ;  /* 0x00003c1301007387 */ /* 0x0003e20000100800 */
        /* <DEDUP_REMOVED lines=32> */
.L_x_2150:
[----:B------:R-:W-:Y:S05]  /*0f90*/  BSYNC B0 ;  /* 0x0000000000007941 */ /* 0x000fea0003800000 */
.L_x_2149:
        /* <DEDUP_REMOVED lines=77> */
[----:B------:R4:W3:Y:S01]  /*1470*/  LDL.64 R24, [R1+0x40] ;  /* 0x0000400001187983 */ /* 0x0008e20000100a00 */
[----:B------:R-:W-:-:S04]  /*1480*/  ISETP.NE.U32.AND P0, PT, RZ, c[0x0][0x340], PT ;  /* 0x0000d000ff007a0c */ /* 0x000fc80003f05070 */
[----:B------:R-:W-:-:S13]  /*1490*/  ISETP.NE.AND.EX P0, PT, RZ, c[0x0][0x344], PT, P0 ;  /* 0x0000d100ff007a0c */ /* 0x000fda0003f05300 */
[----:B------:R-:W-:-:S04]  /*14a0*/  @P0 IMAD.MOV.U32 R2, RZ, RZ, 0x4 ;  /* 0x00000004ff020424 */ /* 0x000fc800078e00ff */
[----:B------:R-:W-:-:S05]  /*14b0*/  @P0 IMAD.WIDE R2, R18, R2, c[0x0][0x340] ;  /* 0x0000d00012020625 */ /* 0x000fca00078e0202 */
[----:B------:R5:W4:Y:S01]  /*14c0*/  @P0 LDG.E R17, [R2.64] ;  /* 0x0000000602110981 */ /* 0x000b22000c1e1900 */
[----:B------:R-:W-:Y:S02]  /*14d0*/  SHF.R.S32.HI R14, RZ, 0x1f, R19 ;  /* 0x0000001fff0e7819 */ /* 0x000fe40000011413 */
[----:B------:R-:W-:Y:S01]  /*14e0*/  SHF.R.S32.HI R16, RZ, 0x1f, R18 ;  /* 0x0000001fff107819 */ /* 0x000fe20000011412 */
[----:B------:R-:W1:Y:S01]  /*14f0*/  S2R R7, SR_TID.X ;  /* 0x0000000000077919 */ /* 0x000e620000002100 */
[----:B------:R-:W-:Y:S01]  /*1500*/  MOV R23, R11 ;  /* 0x0000000b00177202 */ /* 0x000fe20000000f00 */
[----:B------:R-:W-:Y:S01]  /*1510*/  IMAD R5, R14, c[0x0][0x1b8], RZ ;  /* 0x00006e000e057a24 */ /* 0x000fe200078e02ff */
[----:B------:R-:W-:Y:S02]  /*1520*/  IADD3 R148, R22, -0x1, RZ ;  /* 0xffffffff16947810 */ /* 0x000fe40007ffe0ff */
[----:B------:R-:W-:Y:S01]  /*1530*/  LOP3.LUT R23, R23, 0xfffffffd, RZ, 0xc0, !PT ;  /* 0xfffffffd17177812 */ /* 0x000fe200078ec0ff */
[----:B------:R-:W-:-:S02]  /*1540*/  IMAD R5, R19, c[0x0][0x1bc], R5 ;  /* 0x00006f0013057a24 */ /* 0x000fc400078e0205 */
[----:B-----5:R-:W-:Y:S01]  /*1550*/  IMAD.WIDE.U32 R2, R19, c[0x0][0x1b8], RZ ;  /* 0x00006e0013027a25 */ /* 0x020fe200078e00ff */
[----:B-1----:R-:W-:-:S03]  /*1560*/  SHF.R.S32.HI R20, RZ, 0x1f, R7 ;  /* 0x0000001fff147819 */ /* 0x002fc60000011407 */
[----:B------:R-:W-:Y:S02]  /*1570*/  IMAD.IADD R3, R3, 0x1, R5 ;  /* 0x0000000103037824 */ /* 0x000fe400078e0205 */
[----:B------:R-:W-:Y:S01]  /*1580*/  IMAD R5, R16, c[0x0][0x1c0], RZ ;  /* 0x0000700010057a24 */ /* 0x000fe200078e02ff */
[----:B------:R-:W-:Y:S01]  /*1590*/  LEA.HI R20, R20, R7, RZ, 0x3 ;  /* 0x0000000714147211 */ /* 0x000fe200078f18ff */
[----:B------:R-:W-:-:S03]  /*15a0*/  IMAD.WIDE.U32 R2, R18, c[0x0][0x1c0], R2 ;  /* 0x0000700012027a25 */ /* 0x000fc600078e0002 */
[----:B------:R-:W-:Y:S01]  /*15b0*/  SHF.R.S32.HI R20, RZ, 0x3, R20 ;  /* 0x00000003ff147819 */ /* 0x000fe20000011414 */
[----:B------:R-:W-:-:S04]  /*15c0*/  IMAD R5, R18, c[0x0][0x1c4], R5 ;  /* 0x0000710012057a24 */ /* 0x000fc800078e0205 */
[----:B------:R-:W-:Y:S02]  /*15d0*/  IMAD.IADD R3, R3, 0x1, R5 ;  /* 0x0000000103037824 */ /* 0x000fe400078e0205 */
[----:B--2---:R-:W-:-:S04]  /*15e0*/  IMAD.IADD R4, R4, 0x1, R21 ;  /* 0x0000000104047824 */ /* 0x004fc800078e0215 */
[----:B------:R-:W-:-:S04]  /*15f0*/  @P3 IMAD.HI.U32 R6, R4, c[0x0][0x2c8], RZ ;  /* 0x0000b20004063a27 */ /* 0x000fc800078e00ff */
[----:B------:R-:W-:Y:S01]  /*1600*/  IMAD.MOV.U32 R0, RZ, RZ, R4 ;  /* 0x000000ffff007224 */ /* 0x000fe200078e0004 */
[----:B------:R-:W-:Y:S01]  /*1610*/  @P3 SHF.R.U32.HI R0, RZ, c[0x0][0x2cc], R6 ;  /* 0x0000b300ff003a19 */ /* 0x000fe20000011606 */
[----:B---3--:R-:W-:-:S03]  /*1620*/  IMAD.MOV.U32 R24, RZ, RZ, R8 ;  /* 0x000000ffff187224 */ /* 0x008fc600078e0008 */
[----:B------:R-:W-:Y:S01]  /*1630*/  SHF.R.S32.HI R6, RZ, 0x1f, R0 ;  /* 0x0000001fff067819 */ /* 0x000fe20000011400 */
[C---:B------:R-:W-:Y:S01]  /*1640*/  IMAD.WIDE.U32 R2, R0.reuse, c[0x0][0x1b0], R2 ;  /* 0x00006c0000027a25 */ /* 0x040fe200078e0002 */
[----:B------:R-:W-:Y:S02]  /*1650*/  IADD3 R10, -R0, RZ, RZ ;  /* 0x000000ff000a7210 */ /* 0x000fe40007ffe1ff */
[----:B------:R-:W-:Y:S01]  /*1660*/  SHF.R.S32.HI R25, RZ, 0x1f, R24 ;  /* 0x0000001fff197819 */ /* 0x000fe20000011418 */
[----:B------:R-:W-:Y:S01]  /*1670*/  IMAD R5, R6, c[0x0][0x1b0], RZ ;  /* 0x00006c0006057a24 */ /* 0x000fe200078e02ff */
[----:B------:R-:W-:Y:S01]  /*1680*/  SHF.R.S32.HI R6, RZ, 0x1f, R20 ;  /* 0x0000001fff067819 */ /* 0x000fe20000011414 */
[----:B------:R-:W-:Y:S01]  /*1690*/  IMAD R10, R10, c[0x0][0x2c4], R4 ;  /* 0x0000b1000a0a7a24 */ /* 0x000fe200078e0204 */
[----:B------:R-:W-:Y:S01]  /*16a0*/  ISETP.GE.AND P5, PT, R24, c[0x0][0x1d4], PT ;  /* 0x0000750018007a0c */ /* 0x000fe20003fa6270 */
[----:B------:R-:W-:Y:S01]  /*16b0*/  IMAD.WIDE.U32 R8, R20, c[0x0][0x1e0], R24 ;  /* 0x0000780014087a25 */ /* 0x000fe200078e0018 */
[----:B------:R1:W-:Y:S02]  /*16c0*/  STL [R1+0x44], R25 ;  /* 0x0000441901007387 */ /* 0x0003e40000100800 */
[----:B------:R-:W-:Y:S01]  /*16d0*/  SEL R12, RZ, 0x1, P5 ;  /* 0x00000001ff0c7807 */ /* 0x000fe20002800000 */
[----:B------:R-:W-:-:S02]  /*16e0*/  IMAD R4, R6, c[0x0][0x1e0], RZ ;  /* 0x0000780006047a24 */ /* 0x000fc400078e02ff */
[----:B------:R-:W-:Y:S01]  /*16f0*/  IMAD R13, R0, c[0x0][0x1b4], R5 ;  /* 0x00006d00000d7a24 */ /* 0x000fe200078e0205 */
[----:B------:R-:W-:Y:S01]  /*1700*/  IADD3 R0, R24, 0x40, RZ ;  /* 0x0000004018007810 */ /* 0x000fe20007ffe0ff */
[----:B------:R-:W-:Y:S02]  /*1710*/  IMAD R4, R20, c[0x0][0x1e4], R4 ;  /* 0x0000790014047a24 */ /* 0x000fe400078e0204 */
[----:B------:R-:W-:Y:S01]  /*1720*/  IMAD.IADD R3, R3, 0x1, R13 ;  /* 0x0000000103037824 */ /* 0x000fe200078e020d */
[----:B------:R-:W-:Y:S01]  /*1730*/  ISETP.GE.AND P1, PT, R0, c[0x0][0x1d4], PT ;  /* 0x0000750000007a0c */ /* 0x000fe20003f26270 */
[----:B------:R-:W-:Y:S01]  /*1740*/  IMAD R5, R6, c[0x0][0x208], RZ ;  /* 0x0000820006057a24 */ /* 0x000fe200078e02ff */
[----:B------:R-:W-:Y:S01]  /*1750*/  IADD3 R9, R9, R4, RZ ;  /* 0x0000000409097210 */ /* 0x000fe20007ffe0ff */
[C---:B------:R-:W-:Y:S01]  /*1760*/  IMAD.WIDE.U32 R6, R20.reuse, c[0x0][0x208], R24 ;  /* 0x0000820014067a25 */ /* 0x040fe200078e0018 */
[----:B------:R-:W-:Y:S02]  /*1770*/  SHF.R.S32.HI R4, RZ, 0x1f, R10 ;  /* 0x0000001fff047819 */ /* 0x000fe4000001140a */
[----:B------:R-:W-:Y:S01]  /*1780*/  SEL R11, RZ, 0xffffffff, P1 ;  /* 0xffffffffff0b7807 */ /* 0x000fe20000800000 */
[----:B------:R-:W-:Y:S01]  /*1790*/  IMAD R5, R20, c[0x0][0x20c], R5 ;  /* 0x0000830014057a24 */ /* 0x000fe200078e0205 */
[----:B------:R-:W-:Y:S01]  /*17a0*/  ISETP.GE.AND P4, PT, R0, c[0x0][0x198], PT ;  /* 0x0000660000007a0c */ /* 0x000fe20003f86270 */
[----:B------:R-:W-:Y:S01]  /*17b0*/  IMAD R4, R4, c[0x0][0x1a8], RZ ;  /* 0x00006a0004047a24 */ /* 0x000fe200078e02ff */
[----:B------:R-:W-:Y:S01]  /*17c0*/  SHF.L.U32 R11, R11, 0x1, RZ ;  /* 0x000000010b0b7819 */ /* 0x000fe200000006ff */
[----:B------:R-:W-:-:S02]  /*17d0*/  IMAD.WIDE.U32 R8, R19, c[0x0][0x1e8], R8 ;  /* 0x00007a0013087a25 */ /* 0x000fc400078e0008 */
[----:B------:R-:W-:Y:S02]  /*17e0*/  @P1 LOP3.LUT R23, R23, 0x2, RZ, 0xfc, !PT ;  /* 0x0000000217171812 */ /* 0x000fe400078efcff */
[----:B------:R-:W-:Y:S01]  /*17f0*/  IMAD R15, R10, c[0x0][0x1ac], R4 ;  /* 0x00006b000a0f7a24 */ /* 0x000fe200078e0204 */
[----:B------:R-:W-:Y:S01]  /*1800*/  IADD3 R4, R24, 0x80, RZ ;  /* 0x0000008018047810 */ /* 0x000fe20007ffe0ff */
[----:B------:R-:W-:Y:S01]  /*1810*/  IMAD.IADD R7, R7, 0x1, R5 ;  /* 0x0000000107077824 */ /* 0x000fe200078e0205 */
[----:B------:R-:W-:Y:S01]  /*1820*/  LOP3.LUT R28, R11, 0x2, R12, 0xe2, !PT ;  /* 0x000000020b1c7812 */ /* 0x000fe200078ee20c */
[----:B------:R-:W-:Y:S01]  /*1830*/  IMAD.WIDE.U32 R10, R10, c[0x0][0x1a8], R2 ;  /* 0x00006a000a0a7a25 */ /* 0x000fe200078e0002 */
[----:B------:R-:W-:Y:S02]  /*1840*/  ISETP.GE.AND P1, PT, R4, c[0x0][0x1d4], PT ;  /* 0x0000750004007a0c */ /* 0x000fe40003f26270 */
[----:B------:R-:W-:Y:S01]  /*1850*/  IADD3 R5, R24, 0xc0, RZ ;  /* 0x000000c018057810 */ /* 0x000fe20007ffe0ff */
[C---:B------:R-:W-:Y:S01]  /*1860*/  IMAD R2, R14.reuse, c[0x0][0x1e8], RZ ;  /* 0x00007a000e027a24 */ /* 0x040fe200078e02ff */
[----:B------:R-:W-:Y:S01]  /*1870*/  LOP3.LUT R23, R23, 0xfffffffe, RZ, 0xc0, !PT ;  /* 0xfffffffe17177812 */ /* 0x000fe200078ec0ff */
[----:B------:R-:W-:Y:S01]  /*1880*/  IMAD R12, R14, c[0x0][0x210], RZ ;  /* 0x000084000e0c7a24 */ /* 0x000fe200078e02ff */
[----:B------:R-:W-:Y:S01]  /*1890*/  ISETP.GE.AND P6, PT, R5, c[0x0][0x1d4], PT ;  /* 0x0000750005007a0c */ /* 0x000fe20003fc6270 */
[C---:B------:R-:W-:Y:S01]  /*18a0*/  IMAD R2, R19.reuse, c[0x0][0x1ec], R2 ;  /* 0x00007b0013027a24 */ /* 0x040fe200078e0202 */
[----:B------:R-:W-:Y:S01]  /*18b0*/  SEL R14, RZ, 0x4, P1 ;  /* 0x00000004ff0e7807 */ /* 0x000fe20000800000 */
[C---:B------:R-:W-:Y:S01]  /*18c0*/  IMAD R12, R19.reuse, c[0x0][0x214], R12 ;  /* 0x00008500130c7a24 */ /* 0x040fe200078e020c */
[----:B----4-:R-:W-:Y:S01]  /*18d0*/  @P0 SHF.R.S32.HI R3, RZ, 0x1f, R17 ;  /* 0x0000001fff030819 */ /* 0x010fe20000011411 */
[----:B------:R-:W-:Y:S01]  /*18e0*/  IMAD.WIDE.U32 R6, R19, c[0x0][0x210], R6 ;  /* 0x0000840013067a25 */ /* 0x000fe200078e0006 */
[----:B------:R-:W-:-:S02]  /*18f0*/  IADD3 R9, R9, R2, RZ ;  /* 0x0000000209097210 */ /* 0x000fc40007ffe0ff */
[----:B------:R-:W-:Y:S01]  /*1900*/  @P1 LOP3.LUT R23, R23, 0x1, RZ, 0xfc, !PT ;  /* 0x0000000117171812 */ /* 0x000fe200078efcff */
[----:B------:R-:W-:Y:S01]  /*1910*/  @!P0 IMAD.MOV.U32 R3, RZ, RZ, R16 ;  /* 0x000000ffff038224 */ /* 0x000fe200078e0010 */
[----:B------:R-:W-:Y:S01]  /*1920*/  IADD3 R2, R11, R15, RZ ;  /* 0x0000000f0b027210 */ /* 0x000fe20007ffe0ff */
[----:B------:R-:W-:Y:S01]  /*1930*/  IMAD.IADD R7, R7, 0x1, R12 ;  /* 0x0000000107077824 */ /* 0x000fe200078e020c */
[C---:B------:R-:W-:Y:S01]  /*1940*/  LEA R11, P1, R10.reuse, c[0x0][0x160], 0x1 ;  /* 0x000058000a0b7a11 */ /* 0x040fe200078208ff */
[----:B------:R-:W-:Y:S01]  /*1950*/  IMAD R12, R3, c[0x0][0x1f0], RZ ;  /* 0x00007c00030c7a24 */ /* 0x000fe200078e02ff */
[----:B------:R-:W-:Y:S01]  /*1960*/  SEL R13, RZ, 0x8, P6 ;  /* 0x00000008ff0d7807 */ /* 0x000fe20003000000 */
[----:B------:R1:W-:Y:S01]  /*1970*/  STL [R1+0xc], R23 ;  /* 0x00000c1701007387 */ /* 0x0003e20000100800 */
[----:B------:R-:W-:Y:S01]  /*1980*/  LEA.HI.X R10, R10, c[0x0][0x164], R2, 0x1, P1 ;  /* 0x000059000a0a7a11 */ /* 0x000fe200008f0c02 */
[----:B------:R-:W-:Y:S01]  /*1990*/  @P0 IMAD.MOV.U32 R2, RZ, RZ, R17 ;  /* 0x000000ffff020224 */ /* 0x000fe200078e0011 */
[----:B------:R-:W-:-:S02]  /*19a0*/  @!P0 MOV R2, R18 ;  /* 0x0000001200028202 */ /* 0x000fc40000000f00 */
[----:B------:R-:W-:Y:S01]  /*19b0*/  LOP3.LUT R28, R13, R28, R14, 0xfe, !PT ;  /* 0x0000001c0d1c7212 */ /* 0x000fe200078efe0e */
[----:B------:R-:W-:Y:S01]  /*19c0*/  IMAD R13, R3, c[0x0][0x218], RZ ;  /* 0x00008600030d7a24 */ /* 0x000fe200078e02ff */
[----:B------:R-:W-:Y:S01]  /*19d0*/  ISETP.GE.AND P0, PT, R24, c[0x0][0x198], PT ;  /* 0x0000660018007a0c */ /* 0x000fe20003f06270 */
[----:B------:R-:W-:Y:S01]  /*19e0*/  IMAD.WIDE.U32 R18, R2, c[0x0][0x1f0], R8 ;  /* 0x00007c0002127a25 */ /* 0x000fe200078e0008 */
[----:B------:R-:W-:Y:S02]  /*19f0*/  ISETP.GE.AND P3, PT, R4, c[0x0][0x198], PT ;  /* 0x0000660004007a0c */ /* 0x000fe40003f66270 */
[----:B------:R-:W-:Y:S01]  /*1a00*/  P2R R8, PR, RZ, 0x1 ;  /* 0x00000001ff087803 */ /* 0x000fe20000000000 */
[----:B------:R-:W-:Y:S01]  /*1a10*/  IMAD.WIDE.U32 R14, R2, c[0x0][0x218], R6 ;  /* 0x00008600020e7a25 */ /* 0x000fe200078e0006 */
[----:B------:R1:W-:Y:S01]  /*1a20*/  STL.64 [R1+0x20], R18 ;  /* 0x0000201201007387 */ /* 0x0003e20000100a00 */
[----:B------:R-:W-:Y:S02]  /*1a30*/  IADD3 R7, R20, R21, RZ ;  /* 0x0000001514077210 */ /* 0x000fe40007ffe0ff */
[C---:B------:R-:W-:Y:S01]  /*1a40*/  IMAD R3, R2.reuse, c[0x0][0x1f4], R12 ;  /* 0x00007d0002037a24 */ /* 0x040fe200078e020c */
[----:B------:R1:W-:Y:S01]  /*1a50*/  STL.64 [R1+0x28], R14 ;  /* 0x0000280e01007387 */ /* 0x0003e20000100a00 */
[----:B------:R-:W-:Y:S01]  /*1a60*/  IMAD R2, R2, c[0x0][0x21c], R13 ;  /* 0x0000870002027a24 */ /* 0x000fe200078e020d */
[----:B------:R-:W-:Y:S01]  /*1a70*/  ISETP.GE.AND P2, PT, R5, c[0x0][0x198], PT ;  /* 0x0000660005007a0c */ /* 0x000fe20003f46270 */
[----:B------:R-:W-:-:S03]  /*1a80*/  IMAD.IADD R3, R19, 0x1, R3 ;  /* 0x0000000113037824 */ /* 0x000fc600078e0203 */
[----:B------:R-:W-:Y:S02]  /*1a90*/  IADD3 R2, R15, R2, RZ ;  /* 0x000000020f027210 */ /* 0x000fe40007ffe0ff */
[----:B------:R1:W-:Y:S04]  /*1aa0*/  STL [R1+0x30], R3 ;  /* 0x0000300301007387 */ /* 0x0003e80000100800 */
[----:B------:R1:W-:Y:S01]  /*1ab0*/  STL [R1+0x34], R2 ;  /* 0x0000340201007387 */ /* 0x0003e20000100800 */
[----:B------:R-:W-:Y:S05]  /*1ac0*/  BRA.DIV ~URZ, `(.L_x_2152) ;  /* 0x000139e27f007947 */ /* 0x000fea000b800000 */
[----:B------:R2:W3:Y:S02]  /*1ad0*/  SHFL.IDX PT, R6, R10, RZ, 0x181f ;  /* 0x00181fff0a067589 */ /* 0x0004e400000e0000 */
.L_x_2184:
[----:B------:R-:W-:Y:S05]  /*1ae0*/  BRA.DIV ~URZ, `(.L_x_2153) ;  /* 0x00013a327f007947 */ /* 0x000fea000b800000 */
[----:B-1----:R1:W4:Y:S02]  /*1af0*/  SHFL.IDX PT, R2, R11, RZ, 0x181f ;  /* 0x00181fff0b027589 */ /* 0x00232400000e0000 */
.L_x_2185:
[----:B------:R-:W-:Y:S01]  /*1b00*/  MOV R18, c[0x0][0x168] ;  /* 0x00005a0000127a02 */ /* 0x000fe20000000f00 */
[----:B------:R-:W-:Y:S04]  /*1b10*/  BSSY B0, `(.L_x_2154) ;  /* 0x0000018000007945 */ /* 0x000fe80003800000 */
[----:B------:R-:W-:-:S05]  /*1b20*/  IMAD R18, R18, c[0x0][0x2c4], RZ ;  /* 0x0000b10012127a24 */ /* 0x000fca00078e02ff */
[----:B------:R-:W-:-:S13]  /*1b30*/  ISETP.GE.AND P0, PT, R7, R18, PT ;  /* 0x000000120700720c */ /* 0x000fda0003f06270 */
[----:B------:R-:W-:Y:S05]  /*1b40*/  @P0 BRA `(.L_x_2155) ;  /* 0x0000014000000947 */ /* 0x000fea0003800000 */
[----:B------:R-:W5:Y:S04]  /*1b50*/  LDL R12, [R1+0x68] ;  /* 0x00006800010c7983 */ /* 0x000f680000100800 */
[----:B--2---:R-:W2:Y:S04]  /*1b60*/  LDL R9, [R1+0x64] ;  /* 0x0000640001097983 */ /* 0x004ea80000100800 */
[----:B----4-:R-:W4:Y:S04]  /*1b70*/  LDL R3, [R1+0x60] ;  /* 0x0000600001037983 */ /* 0x010f280000100800 */
[----:B---3--:R-:W3:Y:S01]  /*1b80*/  LDL.64 R20, [R1+0x40] ;  /* 0x0000400001147983 */ /* 0x008ee20000100a00 */
[----:B------:R-:W-:-:S02]  /*1b90*/  LEA R16, P0, R0, R2, 0x1 ;  /* 0x0000000200107211 */ /* 0x000fc400078008ff */
[----:B------:R-:W-:Y:S02]  /*1ba0*/  ISETP.NE.AND P1, PT, R8, RZ, PT ;  /* 0x000000ff0800720c */ /* 0x000fe40003f25270 */
[----:B-----5:R-:W-:Y:S02]  /*1bb0*/  LEA.HI.X R17, R0, R6, R12, 0x1, P0 ;  /* 0x0000000600117211 */ /* 0x020fe400000f0c0c */
[----:B------:R-:W-:-:S04]  /*1bc0*/  LEA R14, P0, R4, R2, 0x1 ;  /* 0x00000002040e7211 */ /* 0x000fc800078008ff */
[----:B--2---:R-:W-:Y:S02]  /*1bd0*/  LEA.HI.X R15, R4, R6, R9, 0x1, P0 ;  /* 0x00000006040f7211 */ /* 0x004fe400000f0c09 */
[----:B------:R-:W-:-:S04]  /*1be0*/  LEA R12, P0, R5, R2, 0x1 ;  /* 0x00000002050c7211 */ /* 0x000fc800078008ff */
[----:B----4-:R-:W-:Y:S01]  /*1bf0*/  LEA.HI.X R13, R5, R6, R3, 0x1, P0 ;  /* 0x00000006050d7211 */ /* 0x010fe200000f0c03 */
[----:B------:R-:W-:-:S04]  /*1c00*/  IMAD.MOV.U32 R3, RZ, RZ, R6 ;  /* 0x000000ffff037224 */ /* 0x000fc800078e0006 */
[----:B---3--:R-:W-:-:S05]  /*1c10*/  IMAD.WIDE R2, R20, 0x2, R2 ;  /* 0x0000000214027825 */ /* 0x008fca00078e0202 */
[----:B------:R-:W-:Y:S01]  /*1c20*/  @!PT LDS RZ, [RZ] ;  /* 0x00000000fffff984 */ /* 0x000fe20000000800 */
[----:B------:R-:W-:Y:S01]  /*1c30*/  @!PT LDS RZ, [RZ] ;  /* 0x00000000fffff984 */ /* 0x000fe20000000800 */
[----:B------:R-:W-:Y:S01]  /*1c40*/  @!PT LDS RZ, [RZ] ;  /* 0x00000000fffff984 */ /* 0x000fe20000000800 */
[----:B------:R2:W-:Y:S04]  /*1c50*/  LDGSTS.E.BYPASS.LTC128B.128 [R251+0x18100], [R2.64], !P1 ;  /* 0x1810000002fb7fae */ /* 0x0005e8000c901d46 */
[----:B------:R2:W-:Y:S04]  /*1c60*/  LDGSTS.E.BYPASS.LTC128B.128 [R251+0x1c100], [R16.64], !P4 ;  /* 0x1c10000010fb7fae */ /* 0x0005e8000e101d46 */
[----:B------:R2:W-:Y:S04]  /*1c70*/  LDGSTS.E.BYPASS.LTC128B.128 [R251+0x20100], [R14.64], !P3 ;  /* 0x201000000efb7fae */ /* 0x0005e8000d901d46 */
[----:B------:R2:W-:Y:S02]  /*1c80*/  LDGSTS.E.BYPASS.LTC128B.128 [R251+0x24100], [R12.64], !P2 ;  /* 0x241000000cfb7fae */ /* 0x0005e4000d101d46 */
.L_x_2155:
[----:B------:R-:W-:Y:S05]  /*1c90*/  BSYNC B0 ;  /* 0x0000000000007941 */ /* 0x000fea0003800000 */
.L_x_2154:
[----:B------:R-:W-:Y:S05]  /*1ca0*/  BRA.DIV ~URZ, `(.L_x_2156) ;  /* 0x000138e27f007947 */ /* 0x000fea000b800000 */
[----:B---3--:R3:W1:Y:S04]  /*1cb0*/  SHFL.IDX PT, R6, R10, 0x1, 0x181f ;  /* 0x00381f000a067f89 */ /* 0x00866800000e0000 */
[----:B--2-4-:R3:W2:Y:S02]  /*1cc0*/  SHFL.IDX PT, R2, R11, 0x1, 0x181f ;  /* 0x00381f000b027f89 */ /* 0x0146a400000e0000 */
.L_x_2186:
[----:B------:R-:W-:Y:S01]  /*1cd0*/  IADD3 R3, R7, 0x20, RZ ;  /* 0x0000002007037810 */ /* 0x000fe20007ffe0ff */
[----:B------:R-:W-:Y:S03]  /*1ce0*/  BSSY B0, `(.L_x_2157) ;  /* 0x0000017000007945 */ /* 0x000fe60003800000 */
[----:B------:R-:W-:-:S13]  /*1cf0*/  ISETP.GE.AND P0, PT, R3, R18, PT ;  /* 0x000000120300720c */ /* 0x000fda0003f06270 */
[----:B------:R-:W-:Y:S05]  /*1d00*/  @P0 BRA `(.L_x_2158) ;  /* 0x0000014000000947 */ /* 0x000fea0003800000 */
[----:B------:R-:W4:Y:S04]  /*1d10*/  LDL R13, [R1+0x68] ;  /* 0x00006800010d7983 */ /* 0x000f280000100800 */
[----:B------:R-:W5:Y:S04]  /*1d20*/  LDL R12, [R1+0x64] ;  /* 0x00006400010c7983 */ /* 0x000f680000100800 */
[----:B---3--:R-:W3:Y:S04]  /*1d30*/  LDL.64 R20, [R1+0x40] ;  /* 0x0000400001147983 */ /* 0x008ee80000100a00 */
[----:B--2---:R-:W2:Y:S01]  /*1d40*/  LDL R9, [R1+0x60] ;  /* 0x0000600001097983 */ /* 0x004ea20000100800 */
[----:B------:R-:W-:-:S02]  /*1d50*/  LEA R16, P0, R0, R2, 0x1 ;  /* 0x0000000200107211 */ /* 0x000fc400078008ff */
[----:B------:R-:W-:Y:S01]  /*1d60*/  ISETP.NE.AND P1, PT, R8, RZ, PT ;  /* 0x000000ff0800720c */ /* 0x000fe20003f25270 */
[----:B-1----:R-:W-:Y:S01]  /*1d70*/  IMAD.MOV.U32 R3, RZ, RZ, R6 ;  /* 0x000000ffff037224 */ /* 0x002fe200078e0006 */
[----:B----4-:R-:W-:Y:S02]  /*1d80*/  LEA.HI.X R17, R0, R6, R13, 0x1, P0 ;  /* 0x0000000600117211 */ /* 0x010fe400000f0c0d */
[----:B------:R-:W-:-:S04]  /*1d90*/  LEA R14, P0, R4, R2, 0x1 ;  /* 0x00000002040e7211 */ /* 0x000fc800078008ff */
[----:B-----5:R-:W-:Y:S02]  /*1da0*/  LEA.HI.X R15, R4, R6, R12, 0x1, P0 ;  /* 0x00000006040f7211 */ /* 0x020fe400000f0c0c */
[----:B------:R-:W-:Y:S01]  /*1db0*/  LEA R12, P0, R5, R2, 0x1 ;  /* 0x00000002050c7211 */ /* 0x000fe200078008ff */
[----:B---3--:R-:W-:-:S03]  /*1dc0*/  IMAD.WIDE R2, R20, 0x2, R2 ;  /* 0x0000000214027825 */ /* 0x008fc600078e0202 */
[----:B--2---:R-:W-:Y:S02]  /*1dd0*/  LEA.HI.X R13, R5, R6, R9, 0x1, P0 ;  /* 0x00000006050d7211 */ /* 0x004fe400000f0c09 */
[----:B------:R-:W-:Y:S01]  /*1de0*/  @!PT LDS RZ, [RZ] ;  /* 0x00000000fffff984 */ /* 0x000fe20000000800 */
[----:B------:R-:W-:Y:S01]  /*1df0*/  @!PT LDS RZ, [RZ] ;  /* 0x00000000fffff984 */ /* 0x000fe20000000800 */
[----:B------:R-:W-:Y:S01]  /*1e00*/  @!PT LDS RZ, [RZ] ;  /* 0x00000000fffff984 */ /* 0x000fe20000000800 */
[----:B------:R1:W-:Y:S04]  /*1e10*/  LDGSTS.E.BYPASS.LTC128B.128 [R251+0x19100], [R2.64], !P1 ;  /* 0x1910000002fb7fae */ /* 0x0003e8000c901d46 */
[----:B------:R1:W-:Y:S04]  /*1e20*/  LDGSTS.E.BYPASS.LTC128B.128 [R251+0x1d100], [R16.64], !P4 ;  /* 0x1d10000010fb7fae */ /* 0x0003e8000e101d46 */
[----:B------:R1:W-:Y:S04]  /*1e30*/  LDGSTS.E.BYPASS.LTC128B.128 [R251+0x21100], [R14.64], !P3 ;  /* 0x211000000efb7fae */ /* 0x0003e8000d901d46 */
[----:B------:R1:W-:Y:S02]  /*1e40*/  LDGSTS.E.BYPASS.LTC128B.128 [R251+0x25100], [R12.64], !P2 ;  /* 0x251000000cfb7fae */ /* 0x0003e4000d101d46 */
.L_x_2158:
[----:B------:R-:W-:Y:S05]  /*1e50*/  BSYNC B0 ;  /* 0x0000000000007941 */ /* 0x000fea0003800000 */
.L_x_2157:
[----:B------:R-:W-:Y:S05]  /*1e60*/  BRA.DIV ~URZ, `(.L_x_2159) ;  /* 0x000137f27f007947 */ /* 0x000fea000b800000 */
[----:B-1----:R1:W4:Y:S02]  /*1e70*/  SHFL.IDX PT, R6, R10, 0x2, 0x181f ;  /* 0x00581f000a067f89 */ /* 0x00232400000e0000 */
.L_x_2187:
[----:B------:R-:W-:Y:S05]  /*1e80*/  BRA.DIV ~URZ, `(.L_x_2160) ;  /* 0x000138427f007947 */ /* 0x000fea000b800000 */
[----:B--2---:R2:W1:Y:S02]  /*1e90*/  SHFL.IDX PT, R2, R11, 0x2, 0x181f ;  /* 0x00581f000b027f89 */ /* 0x00446400000e0000 */
.L_x_2188:
[----:B------:R-:W-:Y:S01]  /*1ea0*/  IADD3 R3, R7, 0x40, RZ ;  /* 0x0000004007037810 */ /* 0x000fe20007ffe0ff */
[----:B------:R-:W-:Y:S03]  /*1eb0*/  BSSY B0, `(.L_x_2161) ;  /* 0x0000017000007945 */ /* 0x000fe60003800000 */
[----:B------:R-:W-:-:S13]  /*1ec0*/  ISETP.GE.AND P0, PT, R3, R18, PT ;  /* 0x000000120300720c */ /* 0x000fda0003f06270 */
[----:B------:R-:W-:Y:S05]  /*1ed0*/  @P0 BRA `(.L_x_2162) ;  /* 0x0000014000000947 */ /* 0x000fea0003800000 */
[----:B------:R-:W5:Y:S04]  /*1ee0*/  LDL R13, [R1+0x68] ;  /* 0x00006800010d7983 */ /* 0x000f680000100800 */
[----:B--2---:R-:W2:Y:S04]  /*1ef0*/  LDL R12, [R1+0x64] ;  /* 0x00006400010c7983 */ /* 0x004ea80000100800 */
[----:B---3--:R-:W3:Y:S04]  /*1f00*/  LDL.64 R20, [R1+0x40] ;  /* 0x0000400001147983 */ /* 0x008ee80000100a00 */
[----:B----4-:R-:W4:Y:S01]  /*1f10*/  LDL R9, [R1+0x60] ;  /* 0x0000600001097983 */ /* 0x010f220000100800 */
[----:B-1----:R-:W-:-:S02]  /*1f20*/  LEA R16, P0, R0, R2, 0x1 ;  /* 0x0000000200107211 */ /* 0x002fc400078008ff */
[----:B------:R-:W-:Y:S01]  /*1f30*/  ISETP.NE.AND P1, PT, R8, RZ, PT ;  /* 0x000000ff0800720c */ /* 0x000fe20003f25270 */
[----:B------:R-:W-:Y:S01]  /*1f40*/  IMAD.MOV.U32 R3, RZ, RZ, R6 ;  /* 0x000000ffff037224 */ /* 0x000fe200078e0006 */
[----:B-----5:R-:W-:Y:S02]  /*1f50*/  LEA.HI.X R17, R0, R6, R13, 0x1, P0 ;  /* 0x0000000600117211 */ /* 0x020fe400000f0c0d */
[----:B------:R-:W-:-:S04]  /*1f60*/  LEA R14, P0, R4, R2, 0x1 ;  /* 0x00000002040e7211 */ /* 0x000fc800078008ff */
[----:B--2---:R-:W-:Y:S02]  /*1f70*/  LEA.HI.X R15, R4, R6, R12, 0x1, P0 ;  /* 0x00000006040f7211 */ /* 0x004fe400000f0c0c */
[----:B------:R-:W-:Y:S01]  /*1f80*/  LEA R12, P0, R5, R2, 0x1 ;  /* 0x00000002050c7211 */ /* 0x000fe200078008ff */
[----:B---3--:R-:W-:-:S03]  /*1f90*/  IMAD.WIDE R2, R20, 0x2, R2 ;  /* 0x0000000214027825 */ /* 0x008fc600078e0202 */
[----:B----4-:R-:W-:Y:S02]  /*1fa0*/  LEA.HI.X R13, R5, R6, R9, 0x1, P0 ;  /* 0x00000006050d7211 */ /* 0x010fe400000f0c09 */
[----:B------:R-:W-:Y:S01]  /*1fb0*/  @!PT LDS RZ, [RZ] ;  /* 0x00000000fffff984 */ /* 0x000fe20000000800 */
[----:B------:R-:W-:Y:S01]  /*1fc0*/  @!PT LDS RZ, [RZ] ;  /* 0x00000000fffff984 */ /* 0x000fe20000000800 */
[----:B------:R-:W-:Y:S01]  /*1fd0*/  @!PT LDS RZ, [RZ] ;  /* 0x00000000fffff984 */ /* 0x000fe20000000800 */
[----:B------:R1:W-:Y:S04]  /*1fe0*/  LDGSTS.E.BYPASS.LTC128B.128 [R251+0x1a100], [R2.64], !P1 ;  /* 0x1a10000002fb7fae */ /* 0x0003e8000c901d46 */
[----:B------:R1:W-:Y:S04]  /*1ff0*/  LDGSTS.E.BYPASS.LTC128B.128 [R251+0x1e100], [R16.64], !P4 ;  /* 0x1e10000010fb7fae */ /* 0x0003e8000e101d46 */
[----:B------:R1:W-:Y:S04]  /*2000*/  LDGSTS.E.BYPASS.LTC128B.128 [R251+0x22100], [R14.64], !P3 ;  /* 0x221000000efb7fae */ /* 0x0003e8000d901d46 */
[----:B------:R1:W-:Y:S02]  /*2010*/  LDGSTS.E.BYPASS.LTC128B.128 [R251+0x26100], [R12.64], !P2 ;  /* 0x261000000cfb7fae */ /* 0x0003e4000d101d46 */
.L_x_2162:
[----:B------:R-:W-:Y:S05]  /*2020*/  BSYNC B0 ;  /* 0x0000000000007941 */ /* 0x000fea0003800000 */
.L_x_2161:
[----:B------:R-:W-:Y:S05]  /*2030*/  BRA.DIV ~URZ, `(.L_x_2163) ;  /* 0x000137027f007947 */ /* 0x000fea000b800000 */
[----:B----4-:R4:W2:Y:S04]  /*2040*/  SHFL.IDX PT, R6, R10, 0x3, 0x181f ;  /* 0x00781f000a067f89 */ /* 0x0108a800000e0000 */
[----:B-1----:R4:W1:Y:S02]  /*2050*/  SHFL.IDX PT, R2, R11, 0x3, 0x181f ;  /* 0x00781f000b027f89 */ /* 0x00286400000e0000 */
.L_x_2189:
[----:B---34-:R-:W3:Y:S04]  /*2060*/  LDL R10, [R1+0x68] ;  /* 0x00006800010a7983 */ /* 0x018ee80000100800 */
[----:B------:R-:W4:Y:S04]  /*2070*/  LDL R9, [R1+0x64] ;  /* 0x0000640001097983 */ /* 0x000f280000100800 */
[----:B------:R-:W5:Y:S04]  /*2080*/  LDL R3, [R1+0x60] ;  /* 0x0000600001037983 */ /* 0x000f680000100800 */
[----:B--2---:R-:W2:Y:S01]  /*2090*/  LDL.64 R154, [R1+0x40] ;  /* 0x00004000019a7983 */ /* 0x004ea20000100a00 */
[----:B------:R-:W-:-:S04]  /*20a0*/  IADD3 R7, R7, 0x60, RZ ;  /* 0x0000006007077810 */ /* 0x000fc80007ffe0ff */
[----:B------:R-:W-:-:S13]  /*20b0*/  ISETP.GE.AND P0, PT, R7, R18, PT ;  /* 0x000000120700720c */ /* 0x000fda0003f06270 */
[----:B-1----:R-:W-:-:S04]  /*20c0*/  @!P0 LEA R12, P1, R0, R2, 0x1 ;  /* 0x00000002000c8211 */ /* 0x002fc800078208ff */
[----:B---3--:R-:W-:Y:S02]  /*20d0*/  @!P0 LEA.HI.X R13, R0, R6, R10, 0x1, P1 ;  /* 0x00000006000d8211 */ /* 0x008fe400008f0c0a */
[----:B------:R-:W-:-:S04]  /*20e0*/  @!P0 LEA R10, P1, R4, R2, 0x1 ;  /* 0x00000002040a8211 */ /* 0x000fc800078208ff */
[----:B----4-:R-:W-:Y:S02]  /*20f0*/  @!P0 LEA.HI.X R11, R4, R6, R9, 0x1, P1 ;  /* 0x00000006040b8211 */ /* 0x010fe400008f0c09 */
[----:B------:R-:W-:-:S04]  /*2100*/  @!P0 LEA R4, P1, R5, R2, 0x1 ;  /* 0x0000000205048211 */ /* 0x000fc800078208ff */
[----:B-----5:R-:W-:Y:S01]  /*2110*/  @!P0 LEA.HI.X R5, R5, R6, R3, 0x1, P1 ;  /* 0x0000000605058211 */ /* 0x020fe200008f0c03 */
[----:B------:R-:W-:Y:S01]  /*2120*/  @!P0 IMAD.MOV.U32 R3, RZ, RZ, R6 ;  /* 0x000000ffff038224 */ /* 0x000fe200078e0006 */
[----:B------:R-:W-:-:S03]  /*2130*/  ISETP.NE.AND P1, PT, R8, RZ, PT ;  /* 0x000000ff0800720c */ /* 0x000fc60003f25270 */
[----:B--2---:R-:W-:-:S10]  /*2140*/  @!P0 IMAD.WIDE R2, R154, 0x2, R2 ;  /* 0x000000029a028825 */ /* 0x004fd400078e0202 */
[----:B------:R-:W-:Y:S01]  /*2150*/  @!PT LDS RZ, [RZ] ;  /* 0x00000000fffff984 */ /* 0x000fe20000000800 */
[----:B------:R-:W-:Y:S01]  /*2160*/  @!PT LDS RZ, [RZ] ;  /* 0x00000000fffff984 */ /* 0x000fe20000000800 */
[----:B------:R-:W-:Y:S01]  /*2170*/  @!PT LDS RZ, [RZ] ;  /* 0x00000000fffff984 */ /* 0x000fe20000000800 */
[----:B------:R1:W-:Y:S04]  /*2180*/  @!P0 LDGSTS.E.BYPASS.LTC128B.128 [R251+0x1b100], [R2.64], !P1 ;  /* 0x1b10000002fb8fae */ /* 0x0003e8000c901d46 */
[----:B------:R1:W-:Y:S04]  /*2190*/  @!P0 LDGSTS.E.BYPASS.LTC128B.128 [R251+0x1f100], [R12.64], !P4 ;  /* 0x1f1000000cfb8fae */ /* 0x0003e8000e101d46 */
[----:B------:R1:W-:Y:S04]  /*21a0*/  @!P0 LDGSTS.E.BYPASS.LTC128B.128 [R251+0x23100], [R10.64], !P3 ;  /* 0x231000000afb8fae */ /* 0x0003e8000d901d46 */
[----:B------:R1:W-:Y:S04]  /*21b0*/  @!P0 LDGSTS.E.BYPASS.LTC128B.128 [R251+0x27100], [R4.64], !P2 ;  /* 0x2710000004fb8fae */ /* 0x0003e8000d101d46 */
[----:B------:R-:W0:Y:S01]  /*21c0*/  LDGDEPBAR ;  /* 0x00000000000079af */ /* 0x000e220000000000 */
[----:B------:R-:W-:Y:S02]  /*21d0*/  WARPSYNC 0xffffffff ;  /* 0xffffffff00007948 */ /* 0x000fe40003800000 */
[----:B------:R-:W2:Y:S04]  /*21e0*/  LDL R156, [R1+0x38] ;  /* 0x00003800019c7983 */ /* 0x000ea80000100800 */
[----:B------:R-:W3:Y:S04]  /*21f0*/  LDL.64 R20, [R1+0x20] ;  /* 0x0000200001147983 */ /* 0x000ee80000100a00 */
[----:B------:R-:W4:Y:S04]  /*2200*/  LDL R9, [R1+0x30] ;  /* 0x0000300001097983 */ /* 0x000f280000100800 */
[----:B------:R-:W5:Y:S04]  /*2210*/  LDL R157, [R1+0xc] ;  /* 0x00000c00019d7983 */ /* 0x000f680000100800 */
[----:B------:R-:W5:Y:S04]  /*2220*/  LDL R16, [R1+0x34] ;  /* 0x0000340001107983 */ /* 0x000f680000100800 */
[----:B------:R-:W5:Y:S04]  /*2230*/  LDL.64 R14, [R1+0x28] ;  /* 0x00002800010e7983 */ /* 0x000f680000100a00 */
[----:B------:R-:W1:Y:S01]  /*2240*/  S2R R19, SR_TID.X ;  /* 0x0000000000137919 */ /* 0x000e620000002100 */
[----:B------:R-:W-:-:S02]  /*2250*/  MOV R149, 0xffffffa0 ;  /* 0xffffffa000957802 */ /* 0x000fc40000000f00 */
[----:B------:R-:W-:Y:S01]  /*2260*/  SHF.R.S32.HI R6, RZ, 0x1f, R148 ;  /* 0x0000001fff067819 */ /* 0x000fe20000011494 */
[----:B-1----:R-:W-:-:S04]  /*2270*/  IMAD.WIDE.U32 R4, R148, c[0x0][0x1e0], RZ ;  /* 0x0000780094047a25 */ /* 0x002fc800078e00ff */
[----:B------:R-:W-:Y:S01]  /*2280*/  IMAD R2, R6, c[0x0][0x1e0], RZ ;  /* 0x0000780006027a24 */ /* 0x000fe200078e02ff */
[----:B------:R-:W-:-:S04]  /*2290*/  SHF.R.S32.HI R17, RZ, 0x1f, R19 ;  /* 0x0000001fff117819 */ /* 0x000fc80000011413 */
[----:B------:R-:W-:-:S04]  /*22a0*/  LEA.HI R17, R17, R19, RZ, 0x3 ;  /* 0x0000001311117211 */ /* 0x000fc800078f18ff */
[----:B------:R-:W-:Y:S01]  /*22b0*/  SHF.R.S32.HI R17, RZ, 0x3, R17 ;  /* 0x00000003ff117819 */ /* 0x000fe20000011411 */
[----:B------:R-:W-:-:S05]  /*22c0*/  IMAD R2, R148, c[0x0][0x1e4], R2 ;  /* 0x0000790094027a24 */ /* 0x000fca00078e0202 */
[----:B------:R-:W-:-:S05]  /*22d0*/  IADD3 R2, R5, R2, RZ ;  /* 0x0000000205027210 */ /* 0x000fca0007ffe0ff */
[----:B------:R-:W-:Y:S01]  /*22e0*/  IMAD R3, R2, 0x60, RZ ;  /* 0x0000006002037824 */ /* 0x000fe200078e02ff */
[----:B------:R-:W-:Y:S01]  /*22f0*/  MOV R152, c[0x0][0x1e0] ;  /* 0x0000780000987a02 */ /* 0x000fe20000000f00 */
[----:B------:R-:W-:Y:S02]  /*2300*/  IMAD.MOV.U32 R153, RZ, RZ, c[0x0][0x1e4] ;  /* 0x00007900ff997624 */ /* 0x000fe400078e00ff */
[----:B------:R-:W-:-:S04]  /*2310*/  IMAD R6, R6, c[0x0][0x208], RZ ;  /* 0x0000820006067a24 */ /* 0x000fc800078e02ff */
[----:B------:R-:W-:Y:S01]  /*2320*/  IMAD R10, R148, c[0x0][0x20c], R6 ;  /* 0x00008300940a7a24 */ /* 0x000fe200078e0206 */
[----:B------:R-:W-:Y:S01]  /*2330*/  MOV R30, c[0x0][0x208] ;  /* 0x00008200001e7a02 */ /* 0x000fe20000000f00 */
[----:B------:R-:W-:-:S05]  /*2340*/  IMAD.MOV.U32 R29, RZ, RZ, 0x6 ;  /* 0x00000006ff1d7424 */ /* 0x000fca00078e00ff */
[C---:B------:R-:W-:Y:S02]  /*2350*/  SHF.L.U64.HI R29, R30.reuse, R29, c[0x0][0x20c] ;  /* 0x000083001e1d7619 */ /* 0x040fe4000001021d */
[----:B------:R-:W-:Y:S02]  /*2360*/  SHF.L.U32 R30, R30, 0x6, RZ ;  /* 0x000000061e1e7819 */ /* 0x000fe400000006ff */
[----:B------:R-:W-:Y:S01]  /*2370*/  LOP3.LUT P2, RZ, R28, 0x8, RZ, 0xc0, !PT ;  /* 0x000000081cff7812 */ /* 0x000fe2000784c0ff */
[----:B------:R-:W-:Y:S01]  /*2380*/  BAR.SYNC.DEFER_BLOCKING 0x0 ;  /* 0x0000000000007b1d */ /* 0x000fe20000010000 */
[----:B--2---:R-:W-:-:S05]  /*2390*/  IMAD R149, R156, R149, 0x60 ;  /* 0x000000609c957424 */ /* 0x004fca00078e0295 */
[----:B------:R-:W-:-:S04]  /*23a0*/  IADD3 R0, R149, c[0x0][0x1d0], -R17 ;  /* 0x0000740095007a10 */ /* 0x000fc80007ffe811 */
[----:B------:R-:W-:Y:S01]  /*23b0*/  ISETP.GE.AND P0, PT, R0, 0x1, PT ;  /* 0x000000010000780c */ /* 0x000fe20003f06270 */
[----:B----4-:R-:W-:Y:S01]  /*23c0*/  IMAD.MOV.U32 R151, RZ, RZ, R9 ;  /* 0x000000ffff977224 */ /* 0x010fe200078e0009 */
[----:B---3--:R-:W-:-:S05]  /*23d0*/  MOV R150, R20 ;  /* 0x0000001400967202 */ /* 0x008fca0000000f00 */
[----:B------:R-:W-:Y:S01]  /*23e0*/  IMAD.WIDE.U32 R4, R4, 0x60, R150 ;  /* 0x0000006004047825 */ /* 0x000fe200078e0096 */
[----:B-----5:R-:W-:-:S04]  /*23f0*/  LOP3.LUT P3, RZ, R157, 0x2, RZ, 0xc0, !PT ;  /* 0x000000029dff7812 */ /* 0x020fc8000786c0ff */
[----:B------:R-:W-:Y:S02]  /*2400*/  IADD3 R5, R5, R3, RZ ;  /* 0x0000000305057210 */ /* 0x000fe40007ffe0ff */
[----:B------:R-:W-:Y:S02]  /*2410*/  @P0 LEA R2, P1, R4, c[0x0][0x1c8], 0x1 ;  /* 0x0000720004020a11 */ /* 0x000fe400078208ff */
[----:B------:R-:W-:Y:S02]  /*2420*/  @P0 ISETP.GE.AND P5, PT, R154, c[0x0][0x1d4], PT ;  /* 0x000075009a000a0c */ /* 0x000fe40003fa6270 */
[----:B------:R-:W-:Y:S02]  /*2430*/  LOP3.LUT P4, RZ, R157, 0x1, RZ, 0xc0, !PT ;  /* 0x000000019dff7812 */ /* 0x000fe4000788c0ff */
[----:B------:R-:W-:Y:S02]  /*2440*/  @P0 LEA.HI.X R3, R4, c[0x0][0x1cc], R5, 0x1, P1 ;  /* 0x0000730004030a11 */ /* 0x000fe400008f0c05 */
[----:B------:R-:W-:-:S07]  /*2450*/  ISETP.GE.AND P1, PT, R0, 0x21, PT ;  /* 0x000000210000780c */ /* 0x000fce0003f26270 */
[----:B------:R-:W-:Y:S01]  /*2460*/  @!PT LDS RZ, [RZ] ;  /* 0x00000000fffff984 */ /* 0x000fe20000000800 */
[----:B------:R-:W-:Y:S01]  /*2470*/  @!PT LDS RZ, [RZ] ;  /* 0x00000000fffff984 */ /* 0x000fe20000000800 */
[----:B------:R-:W-:Y:S01]  /*2480*/  @!PT LDS RZ, [RZ] ;  /* 0x00000000fffff984 */ /* 0x000fe20000000800 */
[----:B------:R1:W-:Y:S04]  /*2490*/  @P0 LDGSTS.E.BYPASS.LTC128B.128 [R251+0xc100], [R2.64], !P5 ;  /* 0x0c10000002fb0fae */ /* 0x0003e8000e901d46 */
[----:B------:R1:W-:Y:S04]  /*24a0*/  @P0 LDGSTS.E.BYPASS.LTC128B.128 [R251+0xf100], [R2.64+0x80], !P3 ;  /* 0x0f10008002fb0fae */ /* 0x0003e8000d901d46 */
[----:B------:R1:W-:Y:S04]  /*24b0*/  @P0 LDGSTS.E.BYPASS.LTC128B.128 [R251+0x12100], [R2.64+0x100], !P4 ;  /* 0x1210010002fb0fae */ /* 0x0003e8000e101d46 */
[----:B------:R1:W-:Y:S01]  /*24c0*/  @P0 LDGSTS.E.BYPASS.LTC128B.128 [R251+0x15100], [R2.64+0x180], !P6 ;  /* 0x1510018002fb0fae */ /* 0x0003e2000f101d46 */
[----:B------:R-:W-:Y:S01]  /*24d0*/  @P1 ISETP.GE.AND P5, PT, R154, c[0x0][0x1d4], PT ;  /* 0x000075009a001a0c */ /* 0x000fe20003fa6270 */
[----:B------:R-:W-:Y:S01]  /*24e0*/  IMAD.WIDE.U32 R8, R148, c[0x0][0x208], RZ ;  /* 0x0000820094087a25 */ /* 0x000fe200078e00ff */
[----:B------:R-:W-:-:S03]  /*24f0*/  MOV R6, R14 ;  /* 0x0000000e00067202 */ /* 0x000fc60000000f00 */
[----:B------:R-:W-:Y:S02]  /*2500*/  IMAD.IADD R9, R9, 0x1, R10 ;  /* 0x0000000109097824 */ /* 0x000fe400078e020a */
[C---:B------:R-:W-:Y:S01]  /*2510*/  IMAD.WIDE.U32 R10, R152.reuse, 0x40, RZ ;  /* 0x00000040980a7825 */ /* 0x040fe200078e00ff */
[----:B-1----:R-:W-:-:S04]  /*2520*/  @P1 LEA R3, P0, R152, R4, 0x5 ;  /* 0x0000000498031211 */ /* 0x002fc800078028ff */
[----:B------:R-:W-:Y:S02]  /*2530*/  @P1 LEA.HI.X R7, R152, R5, R153, 0x5, P0 ;  /* 0x0000000598071211 */ /* 0x000fe400000f2c99 */
[----:B------:R-:W-:-:S04]  /*2540*/  @P1 LEA R2, P0, R3, c[0x0][0x1c8], 0x1 ;  /* 0x0000720003021a11 */ /* 0x000fc800078008ff */
[----:B------:R-:W-:Y:S02]  /*2550*/  @P1 LEA.HI.X R3, R3, c[0x0][0x1cc], R7, 0x1, P0 ;  /* 0x0000730003031a11 */ /* 0x000fe400000f0c07 */
[----:B------:R-:W-:Y:S02]  /*2560*/  ISETP.GE.AND P0, PT, R0, 0x41, PT ;  /* 0x000000410000780c */ /* 0x000fe40003f06270 */
[----:B------:R-:W-:Y:S01]  /*2570*/  MOV R7, R16 ;  /* 0x0000001000077202 */ /* 0x000fe20000000f00 */
[----:B------:R1:W-:Y:S04]  /*2580*/  @P1 LDGSTS.E.BYPASS.LTC128B.128 [R251+0xd100], [R2.64], !P5 ;  /* 0x0d10000002fb1fae */ /* 0x0003e8000e901d46 */
[----:B------:R1:W-:Y:S01]  /*2590*/  @P1 LDGSTS.E.BYPASS.LTC128B.128 [R251+0x10100], [R2.64+0x80], !P3 ;  /* 0x1010008002fb1fae */ /* 0x0003e2000d901d46 */
[----:B------:R-:W-:-:S03]  /*25a0*/  IMAD.WIDE.U32 R6, R8, 0x60, R6 ;  /* 0x0000006008067825 */ /* 0x000fc600078e0006 */
[----:B------:R1:W-:Y:S04]  /*25b0*/  @P1 LDGSTS.E.BYPASS.LTC128B.128 [R251+0x13100], [R2.64+0x100], !P4 ;  /* 0x1310010002fb1fae */ /* 0x0003e8000e101d46 */
[----:B------:R1:W-:Y:S01]  /*25c0*/  @P1 LDGSTS.E.BYPASS.LTC128B.128 [R251+0x16100], [R2.64+0x180], !P6 ;  /* 0x1610018002fb1fae */ /* 0x0003e2000f101d46 */
[----:B------:R-:W-:Y:S02]  /*25d0*/  @P0 IADD3 R8, P1, R4, R10, RZ ;  /* 0x0000000a04080210 */ /* 0x000fe40007f3e0ff */
[----:B------:R-:W-:Y:S02]  /*25e0*/  @P0 ISETP.GE.AND P5, PT, R154, c[0x0][0x1d4], PT ;  /* 0x000075009a000a0c */ /* 0x000fe40003fa6270 */
[----:B-1----:R-:W-:Y:S01]  /*25f0*/  SHF.L.U32 R2, R153, 0x6, RZ ;  /* 0x0000000699027819 */ /* 0x002fe200000006ff */
[----:B------:R-:W-:-:S03]  /*2600*/  IMAD R3, R9, 0x60, RZ ;  /* 0x0000006009037824 */ /* 0x000fc600078e02ff */
[----:B------:R-:W-:Y:S02]  /*2610*/  @P0 IADD3.X R5, R5, R11, R2, P1, !PT ;  /* 0x0000000b05050210 */ /* 0x000fe40000ffe402 */
[----:B------:R-:W-:Y:S02]  /*2620*/  LEA R2, P1, R6, c[0x0][0x1f8], 0x1 ;  /* 0x00007e0006027a11 */ /* 0x000fe400078208ff */
[----:B------:R-:W-:-:S04]  /*2630*/  IADD3 R3, R7, R3, RZ ;  /* 0x0000000307037210 */ /* 0x000fc80007ffe0ff */
[----:B------:R-:W-:Y:S02]  /*2640*/  LEA.HI.X R3, R6, c[0x0][0x1fc], R3, 0x1, P1 ;  /* 0x00007f0006037a11 */ /* 0x000fe400008f0c03 */
[----:B------:R-:W-:-:S04]  /*2650*/  @P0 LEA R4, P1, R8, c[0x0][0x1c8], 0x1 ;  /* 0x0000720008040a11 */ /* 0x000fc800078208ff */
[----:B------:R-:W-:-:S05]  /*2660*/  @P0 LEA.HI.X R5, R8, c[0x0][0x1cc], R5, 0x1, P1 ;  /* 0x0000730008050a11 */ /* 0x000fca00008f0c05 */
[----:B------:R1:W-:Y:S04]  /*2670*/  @P0 LDGSTS.E.BYPASS.LTC128B.128 [R251+0xe100], [R4.64], !P5 ;  /* 0x0e10000004fb0fae */ /* 0x0003e8000e901d46 */
[----:B------:R1:W-:Y:S04]  /*2680*/  @P0 LDGSTS.E.BYPASS.LTC128B.128 [R251+0x11100], [R4.64+0x80], !P3 ;  /* 0x1110008004fb0fae */ /* 0x0003e8000d901d46 */
[----:B------:R1:W-:Y:S04]  /*2690*/  @P0 LDGSTS.E.BYPASS.LTC128B.128 [R251+0x14100], [R4.64+0x100], !P4 ;  /* 0x1410010004fb0fae */ /* 0x0003e8000e101d46 */
[----:B------:R1:W-:Y:S04]  /*26a0*/  @P0 LDGSTS.E.BYPASS.LTC128B.128 [R251+0x17100], [R4.64+0x180], !P6 ;  /* 0x1710018004fb0fae */ /* 0x0003e8000f101d46 */
[----:B------:R-:W0:Y:S01]  /*26b0*/  LDGDEPBAR ;  /* 0x00000000000079af */ /* 0x000e220000000000 */
[----:B------:R-:W-:-:S04]  /*26c0*/  IADD3 R18, P1, P0, R30, 0x80, R2 ;  /* 0x000000801e127810 */ /* 0x000fc8000783e002 */
[----:B------:R-:W-:Y:S02]  /*26d0*/  IADD3.X R19, R29, RZ, R3, P1, P0 ;  /* 0x000000ff1d137210 */ /* 0x000fe40000fe0403 */
[----:B------:R-:W-:-:S04]  /*26e0*/  IADD3 R16, P1, P0, R30, 0x100, R2 ;  /* 0x000001001e107810 */ /* 0x000fc8000783e002 */
[----:B------:R-:W-:Y:S02]  /*26f0*/  IADD3.X R17, R29, RZ, R3, P1, P0 ;  /* 0x000000ff1d117210 */ /* 0x000fe40000fe0403 */
[----:B------:R-:W-:Y:S01]  /*2700*/  IADD3 R10, P1, P0, R30, 0x180, R2 ;  /* 0x000001801e0a7810 */ /* 0x000fe2000783e002 */
[----:B------:R-:W-:-:S04]  /*2710*/  DEPBAR.LE SB0, 0x1 ;  /* 0x000080400000791a */ /* 0x000fc80000000000 */
[----:B------:R-:W-:-:S04]  /*2720*/  DEPBAR.LE SB0, 0x0 ;  /* 0x000080000000791a */ /* 0x000fc80000000000 */
[----:B------:R-:W-:Y:S01]  /*2730*/  BAR.SYNC.DEFER_BLOCKING 0x0 ;  /* 0x0000000000007b1d */ /* 0x000fe20000010000 */
[----:B-1----:R-:W-:Y:S02]  /*2740*/  LOP3.LUT R4, R28, 0x1, RZ, 0xc0, !PT ;  /* 0x000000011c047812 */ /* 0x002fe400078ec0ff */
[----:B------:R-:W-:Y:S02]  /*2750*/  IADD3.X R11, R29, RZ, R3, P1, P0 ;  /* 0x000000ff1d0b7210 */ /* 0x000fe40000fe0403 */
[----:B------:R-:W-:-:S04]  /*2760*/  ISETP.NE.U32.AND P1, PT, R4, 0x1, PT ;  /* 0x000000010400780c */ /* 0x000fc80003f25070 */
[----:B------:R-:W-:Y:S02]  /*2770*/  ISETP.LT.OR P0, PT, R0, 0x1, P1 ;  /* 0x000000010000780c */ /* 0x000fe40000f01670 */
[----:B------:R-:W-:Y:S01]  /*2780*/  LOP3.LUT P4, RZ, R28, 0x2, RZ, 0xc0, !PT ;  /* 0x000000021cff7812 */ /* 0x000fe2000788c0ff */
[----:B------:R-:W-:Y:S04]  /*2790*/  LDSM.16.M88.4 R4, [R223] ;  /* 0x00000000df04783b */ /* 0x000fe80000000200 */
[----:B------:R-:W1:Y:S04]  /*27a0*/  LDSM.16.M88.4 R24, [R216] ;  /* 0x00000000d818783b */ /* 0x000e680000000200 */
[----:B------:R-:W2:Y:S04]  /*27b0*/  LDSM.16.M88.4 R20, [R216+0x800] ;  /* 0x00080000d814783b */ /* 0x000ea80000000200 */
[----:B------:R-:W3:Y:S04]  /*27c0*/  LDSM.16.M88.4 R40, [R216+0x1000] ;  /* 0x00100000d828783b */ /* 0x000ee80000000200 */
[----:B------:R-:W4:Y:S04]  /*27d0*/  LDSM.16.M88.4 R44, [R216+0x1800] ;  /* 0x00180000d82c783b */ /* 0x000f280000000200 */
[----:B------:R-:W5:Y:S04]  /*27e0*/  LDSM.16.M88.4 R48, [R216+0x2000] ;  /* 0x00200000d830783b */ /* 0x000f680000000200 */
[----:B------:R-:W-:Y:S04]  /*27f0*/  LDSM.16.M88.4 R60, [R216+0x2800] ;  /* 0x00280000d83c783b */ /* 0x000fe80000000200 */
[----:B------:R-:W-:Y:S04]  /*2800*/  LDSM.16.M88.4 R12, [R224] ;  /* 0x00000000e00c783b */ /* 0x000fe80000000200 */
[----:B------:R-:W-:Y:S04]  /*2810*/  LDSM.16.M88.4 R52, [R227] ;  /* 0x00000000e334783b */ /* 0x000fe80000000200 */
[----:B------:R-:W1:Y:S04]  /*2820*/  LDSM.16.M88.4 R64, [R250] ;  /* 0x00000000fa40783b */ /* 0x000e680000000200 */
[----:B------:R-:W-:Y:S04]  /*2830*/  LDSM.16.M88.4 R76, [R249] ;  /* 0x00000000f94c783b */ /* 0x000fe80000000200 */
[----:B------:R-:W1:Y:S04]  /*2840*/  LDSM.16.M88.4 R92, [R248] ;  /* 0x00000000f85c783b */ /* 0x000e680000000200 */
[----:B------:R-:W-:Y:S04]  /*2850*/  LDSM.16.M88.4 R96, [R247] ;  /* 0x00000000f760783b */ /* 0x000fe80000000200 */
        /* <DEDUP_REMOVED lines=8> */
[----:B------:R-:W-:-:S13]  /*28e0*/  ISETP.LT.OR P0, PT, R0, 0x1, !P3 ;  /* 0x000000010000780c */ /* 0x000fda0005f01670 */
[----:B------:R1:W-:Y:S01]  /*28f0*/  LDGSTS.E.BYPASS.LTC128B.128 [R251+0x6100], [R2.64+0x100], !P0 ;  /* 0x0610010002fb7fae */ /* 0x0003e2000c101d46 */
[----:B------:R-:W-:-:S13]  /*2900*/  ISETP.LT.OR P0, PT, R0, 0x1, !P2 ;  /* 0x000000010000780c */ /* 0x000fda0005701670 */
[----:B------:R1:W-:Y:S01]  /*2910*/  LDGSTS.E.BYPASS.LTC128B.128 [R251+0x9100], [R2.64+0x180], !P0 ;  /* 0x0910018002fb7fae */ /* 0x0003e2000c101d46 */
[----:B------:R-:W-:-:S04]  /*2920*/  IADD3 R8, P0, R30, R2, RZ ;  /* 0x000000021e087210 */ /* 0x000fc80007f1e0ff */
[----:B------:R-:W-:Y:S02]  /*2930*/  IADD3.X R9, R29, R3, RZ, P0, !PT ;  /* 0x000000031d097210 */ /* 0x000fe400007fe4ff */
[----:B-1----:R-:W-:-:S04]  /*2940*/  IADD3 R2, P0, R8, R30, RZ ;  /* 0x0000001e08027210 */ /* 0x002fc80007f1e0ff */
[----:B------:R-:W-:Y:S02]  /*2950*/  IADD3.X R3, R9, R29, RZ, P0, !PT ;  /* 0x0000001d09037210 */ /* 0x000fe400007fe4ff */
[----:B------:R-:W-:-:S13]  /*2960*/  ISETP.LT.OR P0, PT, R0, 0x21, P1 ;  /* 0x000000210000780c */ /* 0x000fda0000f01670 */
[----:B------:R4:W-:Y:S01]  /*2970*/  LDGSTS.E.BYPASS.LTC128B.128 [R251+0x1100], [R8.64], !P0 ;  /* 0x0110000008fb7fae */ /* 0x0009e2000c101d46 */
[----:B------:R-:W-:-:S13]  /*2980*/  ISETP.LT.OR P0, PT, R0, 0x21, !P4 ;  /* 0x000000210000780c */ /* 0x000fda0006701670 */
[----:B------:R3:W-:Y:S01]  /*2990*/  LDGSTS.E.BYPASS.LTC128B.128 [R251+0x4100], [R18.64], !P0 ;  /* 0x0410000012fb7fae */ /* 0x0007e2000c101d46 */
[----:B------:R-:W-:-:S13]  /*29a0*/  ISETP.LT.OR P0, PT, R0, 0x21, !P3 ;  /* 0x000000210000780c */ /* 0x000fda0005f01670 */
[----:B------:R3:W-:Y:S01]  /*29b0*/  LDGSTS.E.BYPASS.LTC128B.128 [R251+0x7100], [R16.64], !P0 ;  /* 0x0710000010fb7fae */ /* 0x0007e2000c101d46 */
[----:B------:R-:W-:-:S13]  /*29c0*/  ISETP.LT.OR P0, PT, R0, 0x21, !P2 ;  /* 0x000000210000780c */ /* 0x000fda0005701670 */
[----:B------:R4:W-:Y:S01]  /*29d0*/  LDGSTS.E.BYPASS.LTC128B.128 [R251+0xa100], [R10.64], !P0 ;  /* 0x0a1000000afb7fae */ /* 0x0009e2000c101d46 */
[C---:B------:R-:W-:Y:S01]  /*29e0*/  ISETP.LT.OR P0, PT, R0.reuse, 0x41, P1 ;  /* 0x000000410000780c */ /* 0x040fe20000f01670 */
[C---:B------:R-:W-:Y:S08]  /*29f0*/  HMMA.16816.F32.BF16 R36, R4.reuse, R24, RZ ;  /* 0x000000180424723c */ /* 0x040ff000000418ff */
[----:B------:R-:W-:Y:S04]  /*2a00*/  HMMA.16816.F32.BF16 R32, R4, R26, RZ ;  /* 0x0000001a0420723c */ /* 0x000fe800000418ff */
[----:B------:R1:W-:Y:S01]  /*2a10*/  LDGSTS.E.BYPASS.LTC128B.128 [R251+0x2100], [R2.64], !P0 ;  /* 0x0210000002fb7fae */ /* 0x0003e2000c101d46 */
[----:B------:R-:W-:-:S03]  /*2a20*/  ISETP.LT.OR P0, PT, R0, 0x41, !P4 ;  /* 0x000000410000780c */ /* 0x000fc60006701670 */
[C---:B--2---:R-:W-:Y:S08]  /*2a30*/  HMMA.16816.F32.BF16 R28, R4.reuse, R20, RZ ;  /* 0x00000014041c723c */ /* 0x044ff000000418ff */
[C---:B------:R-:W-:Y:S08]  /*2a40*/  HMMA.16816.F32.BF16 R24, R4.reuse, R22, RZ ;  /* 0x000000160418723c */ /* 0x040ff000000418ff */
[C---:B---3--:R-:W-:Y:S01]  /*2a50*/  HMMA.16816.F32.BF16 R16, R4.reuse, R42, RZ ;  /* 0x0000002a0410723c */ /* 0x048fe200000418ff */
[----:B------:R1:W-:Y:S07]  /*2a60*/  LDGSTS.E.BYPASS.LTC128B.128 [R251+0x5100], [R2.64+0x80], !P0 ;  /* 0x0510008002fb7fae */ /* 0x0003ee000c101d46 */
[C---:B------:R-:W-:Y:S08]  /*2a70*/  HMMA.16816.F32.BF16 R20, R4.reuse, R40, RZ ;  /* 0x000000280414723c */ /* 0x040ff000000418ff */
[C---:B----4-:R-:W-:Y:S08]  /*2a80*/  HMMA.16816.F32.BF16 R8, R4.reuse, R44, RZ ;  /* 0x0000002c0408723c */ /* 0x050ff000000418ff */
[----:B------:R-:W-:Y:S01]  /*2a90*/  HMMA.16816.F32.BF16 R40, R4, R46, RZ ;  /* 0x0000002e0428723c */ /* 0x000fe200000418ff */
[----:B------:R-:W-:-:S02]  /*2aa0*/  ISETP.LT.OR P1, PT, R0, 0x41, !P3 ;  /* 0x000000410000780c */ /* 0x000fc40005f21670 */
[----:B------:R-:W-:-:S05]  /*2ab0*/  ISETP.LT.OR P0, PT, R0, 0x41, !P2 ;  /* 0x000000410000780c */ /* 0x000fca0005701670 */
[C---:B-----5:R-:W-:Y:S06]  /*2ac0*/  HMMA.16816.F32.BF16 R56, R4.reuse, R48, RZ ;  /* 0x000000300438723c */ /* 0x060fec00000418ff */
[----:B------:R1:W-:Y:S02]  /*2ad0*/  LDGSTS.E.BYPASS.LTC128B.128 [R251+0x8100], [R2.64+0x100], !P1 ;  /* 0x0810010002fb7fae */ /* 0x0003e4000c901d46 */
[----:B------:R-:W-:Y:S02]  /*2ae0*/  HMMA.16816.F32.BF16 R84, R4, R50, RZ ;  /* 0x000000320454723c */ /* 0x000fe400000418ff */
[----:B------:R1:W-:Y:S04]  /*2af0*/  LDGSTS.E.BYPASS.LTC128B.128 [R251+0xb100], [R2.64+0x180], !P0 ;  /* 0x0b10018002fb7fae */ /* 0x0003e8000c101d46 */
[----:B------:R-:W-:Y:S02]  /*2b00*/  LDSM.16.M88.4 R44, [R222] ;  /* 0x00000000de2c783b */ /* 0x000fe40000000200 */
[C---:B------:R-:W-:Y:S02]  /*2b10*/  HMMA.16816.F32.BF16 R68, R12.reuse, R64, R28 ;  /* 0x000000400c44723c */ /* 0x040fe4000004181c */
[----:B------:R-:W-:Y:S04]  /*2b20*/  LDSM.16.M88.4 R28, [R222+0x2000] ;  /* 0x00200000de1c783b */ /* 0x000fe80000000200 */
[----:B------:R-:W-:Y:S02]  /*2b30*/  LDSM.16.M88.4 R100, [R222+0x2800] ;  /* 0x00280000de64783b */ /* 0x000fe40000000200 */
[C---:B------:R-:W-:Y:S02]  /*2b40*/  HMMA.16816.F32.BF16 R64, R12.reuse, R66, R24 ;  /* 0x000000420c40723c */ /* 0x040fe40000041818 */
[----:B------:R-:W-:Y:S04]  /*2b50*/  LDSM.16.M88.4 R108, [R219+0x1000] ;  /* 0x00100000db6c783b */ /* 0x000fe80000000200 */
[----:B------:R-:W-:Y:S02]  /*2b60*/  LDSM.16.M88.4 R116, [R219+0x1800] ;  /* 0x00180000db74783b */ /* 0x000fe40000000200 */
[C---:B------:R-:W-:Y:S02]  /*2b70*/  HMMA.16816.F32.BF16 R48, R12.reuse, R92, R8 ;  /* 0x0000005c0c30723c */ /* 0x040fe40000041808 */
[----:B------:R-:W2:Y:S04]  /*2b80*/  LDSM.16.M88.4 R8, [R226] ;  /* 0x00000000e208783b */ /* 0x000ea80000000200 */
[----:B------:R-:W-:Y:S02]  /*2b90*/  LDSM.16.M88.4 R112, [R216+0x3800] ;  /* 0x00380000d870783b */ /* 0x000fe40000000200 */
[C---:B------:R-:W-:Y:S02]  /*2ba0*/  HMMA.16816.F32.BF16 R24, R12.reuse, R94, R40 ;  /* 0x0000005e0c18723c */ /* 0x040fe40000041828 */
[----:B------:R-:W3:Y:S04]  /*2bb0*/  LDSM.16.M88.4 R40, [R222+0x800] ;  /* 0x00080000de28783b */ /* 0x000ee80000000200 */
[----:B------:R-:W-:Y:S02]  /*2bc0*/  LDSM.16.M88.4 R120, [R216+0x4000] ;  /* 0x00400000d878783b */ /* 0x000fe40000000200 */
[C---:B------:R-:W-:Y:S02]  /*2bd0*/  HMMA.16816.F32.BF16 R80, R12.reuse, R52, R36 ;  /* 0x000000340c50723c */ /* 0x040fe40000041824 */
[----:B------:R-:W4:Y:S04]  /*2be0*/  LDSM.16.M88.4 R36, [R222+0x1000] ;  /* 0x00100000de24783b */ /* 0x000f280000000200 */
[----:B------:R-:W-:Y:S02]  /*2bf0*/  LDSM.16.M88.4 R132, [R219+0x6800] ;  /* 0x00680000db84783b */ /* 0x000fe40000000200 */
[----:B------:R-:W-:Y:S02]  /*2c00*/  HMMA.16816.F32.BF16 R72, R12, R54, R32 ;  /* 0x000000360c48723c */ /* 0x000fe40000041820 */
[----:B------:R-:W5:Y:S04]  /*2c10*/  LDSM.16.M88.4 R32, [R222+0x1800] ;  /* 0x00180000de20783b */ /* 0x000f680000000200 */
[----:B------:R-:W-:Y:S02]  /*2c20*/  LDSM.16.M88.4 R140, [R233] ;  /* 0x00000000e98c783b */ /* 0x000fe40000000200 */
[C---:B------:R-:W-:Y:S02]  /*2c30*/  HMMA.16816.F32.BF16 R88, R4.reuse, R60, RZ ;  /* 0x0000003c0458723c */ /* 0x040fe400000418ff */
[----:B------:R-:W-:Y:S04]  /*2c40*/  LDSM.16.M88.4 R144, [R222+0x9000] ;  /* 0x00900000de90783b */ /* 0x000fe80000000200 */
[----:B------:R-:W-:Y:S02]  /*2c50*/  LDSM.16.M88.4 R128, [R232] ;  /* 0x00000000e880783b */ /* 0x000fe40000000200 */
[----:B------:R-:W-:Y:S02]  /*2c60*/  HMMA.16816.F32.BF16 R4, R4, R62, RZ ;  /* 0x0000003e0404723c */ /* 0x000fe400000418ff */
[----:B------:R-:W-:Y:S04]  /*2c70*/  LDSM.16.M88.4 R136, [R219+0x9000] ;  /* 0x00900000db88783b */ /* 0x000fe80000000200 */
[----:B------:R-:W0:Y:S02]  /*2c80*/  LDGDEPBAR ;  /* 0x00000000000079af */ /* 0x000e240000000000 */
[C---:B------:R-:W-:Y:S08]  /*2c90*/  HMMA.16816.F32.BF16 R52, R12.reuse, R78, R16 ;  /* 0x0000004e0c34723c */ /* 0x040ff00000041810 */
[C---:B------:R-:W-:Y:S08]  /*2ca0*/  HMMA.16816.F32.BF16 R60, R12.reuse, R76, R20 ;  /* 0x0000004c0c3c723c */ /* 0x040ff00000041814 */
[C---:B------:R-:W-:Y:S08]  /*2cb0*/  HMMA.16816.F32.BF16 R92, R12.reuse, R104, R88 ;  /* 0x000000680c5c723c */ /* 0x040ff00000041858 */
[C---:B------:R-:W-:Y:S08]  /*2cc0*/  HMMA.16816.F32.BF16 R20, R12.reuse, R96, R56 ;  /* 0x000000600c14723c */ /* 0x040ff00000041838 */
[C---:B------:R-:W-:Y:S01]  /*2cd0*/  HMMA.16816.F32.BF16 R16, R12.reuse, R98, R84 ;  /* 0x000000620c10723c */ /* 0x040fe20000041854 */
[----:B------:R-:W-:Y:S07]  /*2ce0*/  LDSM.16.M88.4 R96, [R219] ;  /* 0x00000000db60783b */ /* 0x000fee0000000200 */
[----:B------:R-:W-:Y:S01]  /*2cf0*/  HMMA.16816.F32.BF16 R88, R12, R106, R4 ;  /* 0x0000006a0c58723c */ /* 0x000fe20000041804 */
[----:B------:R-:W-:Y:S04]  /*2d00*/  LDSM.16.M88.4 R4, [R225] ;  /* 0x00000000e104783b */ /* 0x000fe80000000200 */
[----:B------:R-:W1:Y:S03]  /*2d10*/  LDSM.16.M88.4 R104, [R219+0x800] ;  /* 0x00080000db68783b */ /* 0x000e660000000200 */
[C---:B--2---:R-:W-:Y:S08]  /*2d20*/  HMMA.16816.F32.BF16 R84, R8.reuse, R44, R80 ;  /* 0x0000002c0854723c */ /* 0x044ff00000041850 */
[C---:B------:R-:W-:Y:S08]  /*2d30*/  HMMA.16816.F32.BF16 R80, R8.reuse, R46, R72 ;  /* 0x0000002e0850723c */ /* 0x040ff00000041848 */
[C---:B---3--:R-:W-:Y:S08]  /*2d40*/  HMMA.16816.F32.BF16 R12, R8.reuse, R42, R64 ;  /* 0x0000002a080c723c */ /* 0x048ff00000041840 */
[C---:B----4-:R-:W-:Y:S01]  /*2d50*/  HMMA.16816.F32.BF16 R72, R8.reuse, R38, R52 ;  /* 0x000000260848723c */ /* 0x050fe20000041834 */
[----:B------:R-:W2:Y:S07]  /*2d60*/  LDSM.16.M88.4 R52, [R219+0x2000] ;  /* 0x00200000db34783b */ /* 0x000eae0000000200 */
[C---:B-----5:R-:W-:Y:S01]  /*2d70*/  HMMA.16816.F32.BF16 R64, R8.reuse, R32, R48 ;  /* 0x000000200840723c */ /* 0x060fe20000041830 */
[----:B------:R-:W3:Y:S07]  /*2d80*/  LDSM.16.M88.4 R48, [R219+0x2800] ;  /* 0x00280000db30783b */ /* 0x000eee0000000200 */
[C---:B------:R-:W-:Y:S08]  /*2d90*/  HMMA.16816.F32.BF16 R76, R8.reuse, R40, R68 ;  /* 0x00000028084c723c */ /* 0x040ff00000041844 */
[C---:B------:R-:W-:Y:S01]  /*2da0*/  HMMA.16816.F32.BF16 R68, R8.reuse, R36, R60 ;  /* 0x000000240844723c */ /* 0x040fe2000004183c */
[----:B------:R-:W-:Y:S07]  /*2db0*/  LDSM.16.M88.4 R36, [R216+0x3000] ;  /* 0x00300000d824783b */ /* 0x000fee0000000200 */
[C---:B------:R-:W-:Y:S08]  /*2dc0*/  HMMA.16816.F32.BF16 R60, R8.reuse, R34, R24 ;  /* 0x00000022083c723c */ /* 0x040ff00000041818 */
[C---:B------:R-:W-:Y:S08]  /*2dd0*/  HMMA.16816.F32.BF16 R56, R8.reuse, R28, R20 ;  /* 0x0000001c0838723c */ /* 0x040ff00000041814 */
[C---:B------:R-:W-:Y:S01]  /*2de0*/  HMMA.16816.F32.BF16 R44, R8.reuse, R30, R16 ;  /* 0x0000001e082c723c */ /* 0x040fe20000041810 */
[----:B------:R-:W4:Y:S07]  /*2df0*/  LDSM.16.M88.4 R16, [R223+0x4000] ;  /* 0x00400000df10783b */ /* 0x000f2e0000000200 */
[C---:B------:R-:W-:Y:S01]  /*2e00*/  HMMA.16816.F32.BF16 R40, R8.reuse, R100, R92 ;  /* 0x000000640828723c */ /* 0x040fe2000004185c */
[----:B------:R-:W-:Y:S07]  /*2e10*/  LDSM.16.M88.4 R92, [R216+0x4800] ;  /* 0x00480000d85c783b */ /* 0x000fee0000000200 */
[----:B------:R-:W-:Y:S08]  /*2e20*/  HMMA.16816.F32.BF16 R32, R8, R102, R88 ;  /* 0x000000660820723c */ /* 0x000ff00000041858 */
[C---:B-1----:R-:W-:Y:S08]  /*2e30*/  HMMA.16816.F32.BF16 R12, R4.reuse, R106, R12 ;  /* 0x0000006a040c723c */ /* 0x042ff0000004180c */
[C---:B------:R-:W-:Y:S08]  /*2e40*/  HMMA.16816.F32.BF16 R28, R4.reuse, R96, R84 ;  /* 0x00000060041c723c */ /* 0x040ff00000041854 */
[C---:B------:R-:W-:Y:S08]  /*2e50*/  HMMA.16816.F32.BF16 R20, R4.reuse, R104, R76 ;  /* 0x000000680414723c */ /* 0x040ff0000004184c */
[C---:B------:R-:W-:Y:S08]  /*2e60*/  HMMA.16816.F32.BF16 R24, R4.reuse, R98, R80 ;  /* 0x000000620418723c */ /* 0x040ff00000041850 */
[C---:B------:R-:W-:Y:S08]  /*2e70*/  HMMA.16816.F32.BF16 R8, R4.reuse, R108, R68 ;  /* 0x0000006c0408723c */ /* 0x040ff00000041844 */
[C---:B------:R-:W-:Y:S08]  /*2e80*/  HMMA.16816.F32.BF16 R72, R4.reuse, R110, R72 ;  /* 0x0000006e0448723c */ /* 0x040ff00000041848 */
[C---:B------:R-:W-:Y:S08]  /*2e90*/  HMMA.16816.F32.BF16 R84, R4.reuse, R116, R64 ;  /* 0x000000740454723c */ /* 0x040ff00000041840 */
[C---:B------:R-:W-:Y:S01]  /*2ea0*/  HMMA.16816.F32.BF16 R76, R4.reuse, R118, R60 ;  /* 0x00000076044c723c */ /* 0x040fe2000004183c */
[----:B------:R-:W1:Y:S04]  /*2eb0*/  LDSM.16.M88.4 R116, [R216+0x5000] ;  /* 0x00500000d874783b */ /* 0x000e680000000200 */
[----:B------:R-:W5:Y:S03]  /*2ec0*/  LDSM.16.M88.4 R60, [R216+0x5800] ;  /* 0x00580000d83c783b */ /* 0x000f660000000200 */
[C---:B--2---:R-:W-:Y:S01]  /*2ed0*/  HMMA.16816.F32.BF16 R108, R4.reuse, R52, R56 ;  /* 0x00000034046c723c */ /* 0x044fe20000041838 */
[----:B------:R-:W-:Y:S07]  /*2ee0*/  LDSM.16.M88.4 R56, [R245] ;  /* 0x00000000f538783b */ /* 0x000fee0000000200 */
[C---:B------:R-:W-:Y:S01]  /*2ef0*/  HMMA.16816.F32.BF16 R100, R4.reuse, R54, R44 ;  /* 0x000000360464723c */ /* 0x040fe2000004182c */
[----:B------:R-:W-:Y:S04]  /*2f00*/  LDSM.16.M88.4 R52, [R244] ;  /* 0x00000000f434783b */ /* 0x000fe80000000200 */
[----:B------:R-:W-:Y:S03]  /*2f10*/  LDSM.16.M88.4 R44, [R242] ;  /* 0x00000000f22c783b */ /* 0x000fe60000000200 */
[C---:B---3--:R-:W-:Y:S01]  /*2f20*/  HMMA.16816.F32.BF16 R104, R4.reuse, R48, R40 ;  /* 0x000000300468723c */ /* 0x048fe20000041828 */
[----:B------:R-:W-:Y:S07]  /*2f30*/  LDSM.16.M88.4 R40, [R241] ;  /* 0x00000000f128783b */ /* 0x000fee0000000200 */
[----:B------:R-:W-:Y:S01]  /*2f40*/  HMMA.16816.F32.BF16 R96, R4, R50, R32 ;  /* 0x000000320460723c */ /* 0x000fe20000041820 */
[----:B------:R-:W2:Y:S04]  /*2f50*/  LDSM.16.M88.4 R4, [R224+0x4000] ;  /* 0x00400000e004783b */ /* 0x000ea80000000200 */
[----:B------:R-:W3:Y:S03]  /*2f60*/  LDSM.16.M88.4 R48, [R243] ;  /* 0x00000000f330783b */ /* 0x000ee60000000200 */
[C---:B----4-:R-:W-:Y:S01]  /*2f70*/  HMMA.16816.F32.BF16 R64, R16.reuse, R114, R12 ;  /* 0x000000721040723c */ /* 0x050fe2000004180c */
[----:B------:R-:W-:Y:S07]  /*2f80*/  LDSM.16.M88.4 R12, [R226+0x4000] ;  /* 0x00400000e20c783b */ /* 0x000fee0000000200 */
[C---:B------:R-:W-:Y:S01]  /*2f90*/  HMMA.16816.F32.BF16 R68, R16.reuse, R112, R20 ;  /* 0x000000701044723c */ /* 0x040fe20000041814 */
[----:B------:R-:W-:Y:S07]  /*2fa0*/  LDSM.16.M88.4 R112, [R222+0x3000] ;  /* 0x00300000de70783b */ /* 0x000fee0000000200 */
[C---:B------:R-:W-:Y:S08]  /*2fb0*/  HMMA.16816.F32.BF16 R80, R16.reuse, R38, R24 ;  /* 0x000000261050723c */ /* 0x040ff00000041818 */
[C---:B------:R-:W-:Y:S08]  /*2fc0*/  HMMA.16816.F32.BF16 R88, R16.reuse, R36, R28 ;  /* 0x000000241058723c */ /* 0x040ff0000004181c */
[C---:B------:R-:W-:Y:S08]  /*2fd0*/  HMMA.16816.F32.BF16 R32, R16.reuse, R122, R72 ;  /* 0x0000007a1020723c */ /* 0x040ff00000041848 */
[C---:B------:R-:W-:Y:S08]  /*2fe0*/  HMMA.16816.F32.BF16 R36, R16.reuse, R120, R8 ;  /* 0x000000781024723c */ /* 0x040ff00000041808 */
[C---:B-1----:R-:W-:Y:S01]  /*2ff0*/  HMMA.16816.F32.BF16 R20, R16.reuse, R116, R108 ;  /* 0x000000741014723c */ /* 0x042fe2000004186c */
[----:B------:R-:W1:Y:S07]  /*3000*/  LDSM.16.M88.4 R108, [R240] ;  /* 0x00000000f06c783b */ /* 0x000e6e0000000200 */
[C---:B-----5:R-:W-:Y:S08]  /*3010*/  HMMA.16816.F32.BF16 R72, R16.reuse, R60, R104 ;  /* 0x0000003c1048723c */ /* 0x060ff00000041868 */
[C---:B------:R-:W-:Y:S08]  /*3020*/  HMMA.16816.F32.BF16 R28, R16.reuse, R92, R84 ;  /* 0x0000005c101c723c */ /* 0x040ff00000041854 */
[C---:B------:R-:W-:Y:S08]  /*3030*/  HMMA.16816.F32.BF16 R24, R16.reuse, R94, R76 ;  /* 0x0000005e1018723c */ /* 0x040ff0000004184c */
[----:B------:R-:W-:Y:S08]  /*3040*/  HMMA.16816.F32.BF16 R8, R16, R118, R100 ;  /* 0x000000761008723c */ /* 0x000ff00000041864 */
[----:B--2---:R-:W-:Y:S01]  /*3050*/  HMMA.16816.F32.BF16 R104, R4, R54, R64 ;  /* 0x000000360468723c */ /* 0x004fe20000041840 */
[----:B------:R-:W2:Y:S07]  /*3060*/  LDSM.16.M88.4 R64, [R222+0x3800] ;  /* 0x00380000de40783b */ /* 0x000eae0000000200 */
[----:B------:R-:W-:Y:S01]  /*3070*/  HMMA.16816.F32.BF16 R16, R16, R62, R96 ;  /* 0x0000003e1010723c */ /* 0x000fe20000041860 */
[----:B------:R-:W4:Y:S07]  /*3080*/  LDSM.16.M88.4 R60, [R222+0x4000] ;  /* 0x00400000de3c783b */ /* 0x000f2e0000000200 */
[C---:B------:R-:W-:Y:S08]  /*3090*/  HMMA.16816.F32.BF16 R100, R4.reuse, R52, R68 ;  /* 0x000000340464723c */ /* 0x040ff00000041844 */
[C---:B------:R-:W-:Y:S08]  /*30a0*/  HMMA.16816.F32.BF16 R92, R4.reuse, R58, R80 ;  /* 0x0000003a045c723c */ /* 0x040ff00000041850 */
[C---:B------:R-:W-:Y:S01]  /*30b0*/  HMMA.16816.F32.BF16 R84, R4.reuse, R44, R28 ;  /* 0x0000002c0454723c */ /* 0x040fe2000004181c */
[----:B------:R-:W-:Y:S07]  /*30c0*/  LDSM.16.M88.4 R28, [R219+0x3800] ;  /* 0x00380000db1c783b */ /* 0x000fee0000000200 */
[C---:B------:R-:W-:Y:S01]  /*30d0*/  HMMA.16816.F32.BF16 R80, R4.reuse, R46, R24 ;  /* 0x0000002e0450723c */ /* 0x040fe20000041818 */
[----:B------:R-:W5:Y:S07]  /*30e0*/  LDSM.16.M88.4 R44, [R222+0x5000] ;  /* 0x00500000de2c783b */ /* 0x000f6e0000000200 */
[C---:B------:R-:W-:Y:S01]  /*30f0*/  HMMA.16816.F32.BF16 R52, R4.reuse, R42, R8 ;  /* 0x0000002a0434723c */ /* 0x040fe20000041808 */
[----:B------:R-:W2:Y:S07]  /*3100*/  LDSM.16.M88.4 R8, [R225+0x4000] ;  /* 0x00400000e108783b */ /* 0x000eae0000000200 */
[C---:B------:R-:W-:Y:S01]  /*3110*/  HMMA.16816.F32.BF16 R76, R4.reuse, R56, R88 ;  /* 0x00000038044c723c */ /* 0x040fe20000041858 */
[----:B------:R-:W4:Y:S07]  /*3120*/  LDSM.16.M88.4 R56, [R222+0x4800] ;  /* 0x00480000de38783b */ /* 0x000f2e0000000200 */
[C---:B------:R-:W-:Y:S01]  /*3130*/  HMMA.16816.F32.BF16 R68, R4.reuse, R40, R20 ;  /* 0x000000280444723c */ /* 0x040fe20000041814 */
[----:B------:R-:W4:Y:S07]  /*3140*/  LDSM.16.M88.4 R40, [R222+0x5800] ;  /* 0x00580000de28783b */ /* 0x000f2e0000000200 */
[C---:B---3--:R-:W-:Y:S01]  /*3150*/  HMMA.16816.F32.BF16 R88, R4.reuse, R50, R32 ;  /* 0x000000320458723c */ /* 0x048fe20000041820 */
[----:B------:R-:W3:Y:S07]  /*3160*/  LDSM.16.M88.4 R32, [R219+0x3000] ;  /* 0x00300000db20783b */ /* 0x000eee0000000200 */
[C---:B------:R-:W-:Y:S08]  /*3170*/  HMMA.16816.F32.BF16 R96, R4.reuse, R48, R36 ;  /* 0x000000300460723c */ /* 0x040ff00000041824 */
[----:B-1----:R-:W-:Y:S08]  /*3180*/  HMMA.16816.F32.BF16 R36, R4, R110, R16 ;  /* 0x0000006e0424723c */ /* 0x002ff00000041810 */
[----:B--2---:R-:W-:Y:S01]  /*3190*/  HMMA.16816.F32.BF16 R16, R12, R64, R100 ;  /* 0x000000400c10723c */ /* 0x004fe20000041864 */
[----:B------:R-:W1:Y:S07]  /*31a0*/  LDSM.16.M88.4 R100, [R219+0x4800] ;  /* 0x00480000db64783b */ /* 0x000e6e0000000200 */
[----:B------:R-:W-:Y:S01]  /*31b0*/  HMMA.16816.F32.BF16 R48, R4, R108, R72 ;  /* 0x0000006c0430723c */ /* 0x000fe20000041848 */
[----:B------:R-:W2:Y:S07]  /*31c0*/  LDSM.16.M88.4 R72, [R219+0x4000] ;  /* 0x00400000db48783b */ /* 0x000eae0000000200 */
[C---:B------:R-:W-:Y:S08]  /*31d0*/  HMMA.16816.F32.BF16 R20, R12.reuse, R114, R92 ;  /* 0x000000720c14723c */ /* 0x040ff0000004185c */
[C---:B------:R-:W-:Y:S08]  /*31e0*/  HMMA.16816.F32.BF16 R4, R12.reuse, R66, R104 ;  /* 0x000000420c04723c */ /* 0x040ff00000041868 */
[C---:B------:R-:W-:Y:S08]  /*31f0*/  HMMA.16816.F32.BF16 R24, R12.reuse, R112, R76 ;  /* 0x000000700c18723c */ /* 0x040ff0000004184c */
[C---:B----4-:R-:W-:Y:S08]  /*3200*/  HMMA.16816.F32.BF16 R64, R12.reuse, R60, R96 ;  /* 0x0000003c0c40723c */ /* 0x050ff00000041860 */
[C---:B------:R-:W-:Y:S08]  /*3210*/  HMMA.16816.F32.BF16 R60, R12.reuse, R62, R88 ;  /* 0x0000003e0c3c723c */ /* 0x040ff00000041858 */
[----:B-----5:R-:W-:Y:S08]  /*3220*/  HMMA.16816.F32.BF16 R108, R12, R44, R68 ;  /* 0x0000002c0c6c723c */ /* 0x020ff00000041844 */
[----:B------:R-:W-:Y:S01]  /*3230*/  HMMA.16816.F32.BF16 R76, R8, R28, R16 ;  /* 0x0000001c084c723c */ /* 0x000fe20000041810 */
[----:B------:R-:W4:Y:S07]  /*3240*/  LDSM.16.M88.4 R16, [R219+0x5000] ;  /* 0x00500000db10783b */ /* 0x000f2e0000000200 */
[C---:B------:R-:W-:Y:S08]  /*3250*/  HMMA.16816.F32.BF16 R88, R12.reuse, R56, R84 ;  /* 0x000000380c58723c */ /* 0x040ff00000041854 */
[C---:B------:R-:W-:Y:S01]  /*3260*/  HMMA.16816.F32.BF16 R80, R12.reuse, R58, R80 ;  /* 0x0000003a0c50723c */ /* 0x040fe20000041850 */
[----:B------:R-:W-:Y:S07]  /*3270*/  LDSM.16.M88.4 R56, [R216+0x6800] ;  /* 0x00680000d838783b */ /* 0x000fee0000000200 */
[C---:B------:R-:W-:Y:S01]  /*3280*/  HMMA.16816.F32.BF16 R68, R12.reuse, R46, R52 ;  /* 0x0000002e0c44723c */ /* 0x040fe20000041834 */
[----:B------:R-:W-:Y:S07]  /*3290*/  LDSM.16.M88.4 R52, [R216+0x7000] ;  /* 0x00700000d834783b */ /* 0x000fee0000000200 */
[C---:B------:R-:W-:Y:S01]  /*32a0*/  HMMA.16816.F32.BF16 R104, R12.reuse, R40, R48 ;  /* 0x000000280c68723c */ /* 0x040fe20000041830 */
[----:B------:R-:W-:Y:S07]  /*32b0*/  LDSM.16.M88.4 R48, [R216+0x7800] ;  /* 0x00780000d830783b */ /* 0x000fee0000000200 */
[----:B------:R-:W-:Y:S01]  /*32c0*/  HMMA.16816.F32.BF16 R96, R12, R42, R36 ;  /* 0x0000002a0c60723c */ /* 0x000fe20000041824 */
[----:B------:R-:W5:Y:S07]  /*32d0*/  LDSM.16.M88.4 R12, [R219+0x5800] ;  /* 0x00580000db0c783b */ /* 0x000f6e0000000200 */
[C---:B---3--:R-:W-:Y:S01]  /*32e0*/  HMMA.16816.F32.BF16 R84, R8.reuse, R34, R20 ;  /* 0x000000220854723c */ /* 0x048fe20000041814 */
[----:B------:R-:W-:Y:S07]  /*32f0*/  LDSM.16.M88.4 R20, [R216+0x6000] ;  /* 0x00600000d814783b */ /* 0x000fee0000000200 */
[C---:B------:R-:W-:Y:S01]  /*3300*/  HMMA.16816.F32.BF16 R44, R8.reuse, R30, R4 ;  /* 0x0000001e082c723c */ /* 0x040fe20000041804 */
[----:B------:R-:W3:Y:S04]  /*3310*/  LDSM.16.M88.4 R4, [R223+0x8000] ;  /* 0x00800000df04783b */ /* 0x000ee80000000200 */
[----:B------:R-:W-:Y:S03]  /*3320*/  LDSM.16.M88.4 R28, [R224+0x8000] ;  /* 0x00800000e01c783b */ /* 0x000fe60000000200 */
[C---:B------:R-:W-:Y:S08]  /*3330*/  HMMA.16816.F32.BF16 R92, R8.reuse, R32, R24 ;  /* 0x00000020085c723c */ /* 0x040ff00000041818 */
[C---:B-1----:R-:W-:Y:S01]  /*3340*/  HMMA.16816.F32.BF16 R32, R8.reuse, R100, R88 ;  /* 0x000000640820723c */ /* 0x042fe20000041858 */
[----:B------:R-:W1:Y:S07]  /*3350*/  LDSM.16.M88.4 R88, [R239] ;  /* 0x00000000ef58783b */ /* 0x000e6e0000000200 */
[C---:B------:R-:W-:Y:S01]  /*3360*/  HMMA.16816.F32.BF16 R24, R8.reuse, R102, R80 ;  /* 0x000000660818723c */ /* 0x040fe20000041850 */
[----:B------:R-:W1:Y:S07]  /*3370*/  LDSM.16.M88.4 R80, [R216+0x8800] ;  /* 0x00880000d850783b */ /* 0x000e6e0000000200 */
[C---:B--2---:R-:W-:Y:S08]  /*3380*/  HMMA.16816.F32.BF16 R36, R8.reuse, R74, R60 ;  /* 0x0000004a0824723c */ /* 0x044ff0000004183c */
[C---:B----4-:R-:W-:Y:S08]  /*3390*/  HMMA.16816.F32.BF16 R60, R8.reuse, R16, R108 ;  /* 0x00000010083c723c */ /* 0x050ff0000004186c */
[C---:B------:R-:W-:Y:S08]  /*33a0*/  HMMA.16816.F32.BF16 R68, R8.reuse, R18, R68 ;  /* 0x000000120844723c */ /* 0x040ff00000041844 */
[C---:B-----5:R-:W-:Y:S08]  /*33b0*/  HMMA.16816.F32.BF16 R16, R8.reuse, R12, R104 ;  /* 0x0000000c0810723c */ /* 0x060ff00000041868 */
[C---:B------:R-:W-:Y:S01]  /*33c0*/  HMMA.16816.F32.BF16 R40, R8.reuse, R72, R64 ;  /* 0x000000480828723c */ /* 0x040fe20000041840 */
[----:B------:R-:W2:Y:S07]  /*33d0*/  LDSM.16.M88.4 R72, [R216+0x8000] ;  /* 0x00800000d848783b */ /* 0x000eae0000000200 */
[----:B------:R-:W-:Y:S08]  /*33e0*/  HMMA.16816.F32.BF16 R12, R8, R14, R96 ;  /* 0x0000000e080c723c */ /* 0x000ff00000041860 */
[C---:B---3--:R-:W-:Y:S08]  /*33f0*/  HMMA.16816.F32.BF16 R8, R4.reuse, R20, R92 ;  /* 0x000000140408723c */ /* 0x048ff0000004185c */
[C---:B------:R-:W-:Y:S01]  /*3400*/  HMMA.16816.F32.BF16 R64, R4.reuse, R22, R84 ;  /* 0x000000160440723c */ /* 0x040fe20000041854 */
[----:B------:R-:W-:Y:S07]  /*3410*/  LDSM.16.M88.4 R20, [R225+0x8000] ;  /* 0x00800000e114783b */ /* 0x000fee0000000200 */
[C---:B------:R-:W-:Y:S01]  /*3420*/  HMMA.16816.F32.BF16 R104, R4.reuse, R48, R32 ;  /* 0x000000300468723c */ /* 0x040fe20000041820 */
[----:B------:R-:W-:Y:S07]  /*3430*/  LDSM.16.M88.4 R32, [R222+0x6000] ;  /* 0x00600000de20783b */ /* 0x000fee0000000200 */
[----:B------:R-:W-:Y:S01]  /*3440*/  HMMA.16816.F32.BF16 R96, R4, R50, R24 ;  /* 0x000000320460723c */ /* 0x000fe20000041818 */
[----:B------:R-:W3:Y:S04]  /*3450*/  LDSM.16.M88.4 R24, [R226+0x8000] ;  /* 0x00800000e218783b */ /* 0x000ee80000000200 */
[----:B------:R-:W4:Y:S03]  /*3460*/  LDSM.16.M88.4 R48, [R237] ;  /* 0x00000000ed30783b */ /* 0x000f260000000200 */
[----:B-1----:R-:W-:Y:S08]  /*3470*/  HMMA.16816.F32.BF16 R8, R28, R88, R8 ;  /* 0x000000581c08723c */ /* 0x002ff00000041808 */
[----:B------:R-:W-:Y:S08]  /*3480*/  HMMA.16816.F32.BF16 R120, R4, R82, R12 ;  /* 0x000000520478723c */ /* 0x000ff0000004180c */
[----:B------:R-:W-:Y:S01]  /*3490*/  HMMA.16816.F32.BF16 R12, R28, R90, R64 ;  /* 0x0000005a1c0c723c */ /* 0x000fe20000041840 */
[----:B------:R-:W-:Y:S07]  /*34a0*/  LDSM.16.M88.4 R64, [R222+0x6800] ;  /* 0x00680000de40783b */ /* 0x000fee0000000200 */
[C---:B------:R-:W-:Y:S08]  /*34b0*/  HMMA.16816.F32.BF16 R76, R4.reuse, R56, R76 ;  /* 0x00000038044c723c */ /* 0x040ff0000004184c */
[C---:B------:R-:W-:Y:S01]  /*34c0*/  HMMA.16816.F32.BF16 R100, R4.reuse, R58, R44 ;  /* 0x0000003a0464723c */ /* 0x040fe2000004182c */
[----:B------:R-:W-:Y:S04]  /*34d0*/  LDSM.16.M88.4 R56, [R219+0x6000] ;  /* 0x00600000db38783b */ /* 0x000fe80000000200 */
[----:B------:R-:W-:Y:S03]  /*34e0*/  LDSM.16.M88.4 R44, [R236] ;  /* 0x00000000ec2c783b */ /* 0x000fe60000000200 */
[C---:B------:R-:W-:Y:S01]  /*34f0*/  HMMA.16816.F32.BF16 R112, R4.reuse, R52, R40 ;  /* 0x000000340470723c */ /* 0x040fe20000041828 */
[----:B------:R-:W-:Y:S07]  /*3500*/  LDSM.16.M88.4 R40, [R235] ;  /* 0x00000000eb28783b */ /* 0x000fee0000000200 */
[C---:B------:R-:W-:Y:S01]  /*3510*/  HMMA.16816.F32.BF16 R108, R4.reuse, R54, R36 ;  /* 0x00000036046c723c */ /* 0x040fe20000041824 */
[----:B------:R-:W1:Y:S07]  /*3520*/  LDSM.16.M88.4 R52, [R238] ;  /* 0x00000000ee34783b */ /* 0x000e6e0000000200 */
[C---:B--2---:R-:W-:Y:S08]  /*3530*/  HMMA.16816.F32.BF16 R92, R4.reuse, R72, R60 ;  /* 0x00000048045c723c */ /* 0x044ff0000004183c */
[C---:B------:R-:W-:Y:S01]  /*3540*/  HMMA.16816.F32.BF16 R84, R4.reuse, R74, R68 ;  /* 0x0000004a0454723c */ /* 0x040fe20000041844 */
[----:B------:R-:W-:Y:S04]  /*3550*/  LDSM.16.M88.4 R72, [R216+0x9000] ;  /* 0x00900000d848783b */ /* 0x000fe80000000200 */
[----:B------:R-:W-:Y:S03]  /*3560*/  LDSM.16.M88.4 R68, [R234] ;  /* 0x00000000ea44783b */ /* 0x000fe60000000200 */
[----:B------:R-:W-:Y:S01]  /*3570*/  HMMA.16816.F32.BF16 R124, R4, R80, R16 ;  /* 0x00000050047c723c */ /* 0x000fe20000041810 */
[----:B------:R-:W2:Y:S07]  /*3580*/  LDSM.16.M88.4 R16, [R223+0xc000] ;  /* 0x00c00000df10783b */ /* 0x000eae0000000200 */
[C---:B---3--:R-:W-:Y:S08]  /*3590*/  HMMA.16816.F32.BF16 R4, R24.reuse, R32, R8 ;  /* 0x000000201804723c */ /* 0x048ff00000041808 */
[----:B------:R-:W-:Y:S01]  /*35a0*/  HMMA.16816.F32.BF16 R8, R24, R34, R12 ;  /* 0x000000221808723c */ /* 0x000fe2000004180c */
[----:B------:R-:W-:Y:S07]  /*35b0*/  LDSM.16.M88.4 R12, [R224+0xc000] ;  /* 0x00c00000e00c783b */ /* 0x000fee0000000200 */
[C---:B----4-:R-:W-:Y:S08]  /*35c0*/  HMMA.16816.F32.BF16 R60, R28.reuse, R48, R112 ;  /* 0x000000301c3c723c */ /* 0x050ff00000041870 */
[C---:B------:R-:W-:Y:S01]  /*35d0*/  HMMA.16816.F32.BF16 R80, R28.reuse, R50, R108 ;  /* 0x000000321c50723c */ /* 0x040fe2000004186c */
[----:B------:R-:W3:Y:S07]  /*35e0*/  LDSM.16.M88.4 R48, [R222+0x7800] ;  /* 0x00780000de30783b */ /* 0x000eee0000000200 */
[----:B-1----:R-:W-:Y:S01]  /*35f0*/  HMMA.16816.F32.BF16 R36, R28, R52, R76 ;  /* 0x000000341c24723c */ /* 0x002fe2000004184c */
[----:B------:R-:W1:Y:S07]  /*3600*/  LDSM.16.M88.4 R76, [R222+0x7000] ;  /* 0x00700000de4c783b */ /* 0x000e6e0000000200 */
[C---:B------:R-:W-:Y:S08]  /*3610*/  HMMA.16816.F32.BF16 R4, R20.reuse, R56, R4 ;  /* 0x000000381404723c */ /* 0x040ff00000041804 */
[----:B------:R-:W-:Y:S01]  /*3620*/  HMMA.16816.F32.BF16 R32, R20, R58, R8 ;  /* 0x0000003a1420723c */ /* 0x000fe20000041808 */
[----:B------:R-:W-:Y:S07]  /*3630*/  LDSM.16.M88.4 R8, [R226+0xc000] ;  /* 0x00c00000e208783b */ /* 0x000fee0000000200 */
[----:B------:R-:W-:Y:S08]  /*3640*/  HMMA.16816.F32.BF16 R116, R28, R44, R104 ;  /* 0x0000002c1c74723c */ /* 0x000ff00000041868 */
[----:B------:R-:W-:Y:S08]  /*3650*/  HMMA.16816.F32.BF16 R36, R24, R64, R36 ;  /* 0x000000401824723c */ /* 0x000ff00000041824 */
[C---:B--2---:R-:W-:Y:S08]  /*3660*/  HMMA.16816.F32.BF16 R4, R16.reuse, R72, R4 ;  /* 0x000000481004723c */ /* 0x044ff00000041804 */
[----:B------:R-:W-:Y:S08]  /*3670*/  HMMA.16816.F32.BF16 R32, R16, R74, R32 ;  /* 0x0000004a1020723c */ /* 0x000ff00000041820 */
[----:B------:R-:W-:Y:S08]  /*3680*/  HMMA.16816.F32.BF16 R52, R28, R54, R100 ;  /* 0x000000361c34723c */ /* 0x000ff00000041864 */
[----:B---3--:R-:W-:Y:S01]  /*3690*/  HMMA.16816.F32.BF16 R72, R24, R48, R116 ;  /* 0x000000301848723c */ /* 0x008fe20000041874 */
[----:B------:R-:W2:Y:S07]  /*36a0*/  LDL R119, [R1+0x18] ;  /* 0x0000180001777983 */ /* 0x000eae0000100800 */
[C---:B------:R-:W-:Y:S01]  /*36b0*/  HMMA.16816.F32.BF16 R108, R28.reuse, R46, R96 ;  /* 0x0000002e1c6c723c */ /* 0x040fe20000041860 */
[----:B------:R-:W3:Y:S04]  /*36c0*/  LDSM.16.M88.4 R44, [R222+0x8000] ;  /* 0x00800000de2c783b */ /* 0x000ee80000000200 */
[----:B------:R-:W-:Y:S03]  /*36d0*/  LDSM.16.M88.4 R96, [R222+0x8800] ;  /* 0x00880000de60783b */ /* 0x000fe60000000200 */
[C---:B------:R-:W-:Y:S01]  /*36e0*/  HMMA.16816.F32.BF16 R56, R28.reuse, R68, R124 ;  /* 0x000000441c38723c */ /* 0x040fe2000004187c */
[----:B------:R-:W4:Y:S07]  /*36f0*/  LDSM.16.M88.4 R124, [R216+0x9800] ;  /* 0x00980000d87c783b */ /* 0x000f2e0000000200 */
[C---:B------:R-:W-:Y:S01]  /*3700*/  HMMA.16816.F32.BF16 R104, R28.reuse, R40, R92 ;  /* 0x000000281c68723c */ /* 0x040fe2000004185c */
[----:B------:R-:W-:Y:S07]  /*3710*/  LDSM.16.M88.4 R92, [R219+0x8000] ;  /* 0x00800000db5c783b */ /* 0x000fee0000000200 */
[----:B------:R-:W-:Y:S01]  /*3720*/  HMMA.16816.F32.BF16 R100, R28, R42, R84 ;  /* 0x0000002a1c64723c */ /* 0x000fe20000041854 */
[----:B------:R-:W-:Y:S07]  /*3730*/  LDSM.16.M88.4 R84, [R219+0x7800] ;  /* 0x00780000db54783b */ /* 0x000fee0000000200 */
[----:B------:R-:W-:Y:S08]  /*3740*/  HMMA.16816.F32.BF16 R36, R20, R132, R36 ;  /* 0x000000841424723c */ /* 0x000ff00000041824 */
[----:B------:R-:W-:Y:S01]  /*3750*/  HMMA.16816.F32.BF16 R40, R24, R66, R52 ;  /* 0x000000421828723c */ /* 0x000fe20000041834 */
[----:B------:R-:W5:Y:S07]  /*3760*/  LDSM.16.M88.4 R52, [R219+0x7000] ;  /* 0x00700000db34783b */ /* 0x000f6e0000000200 */
[----:B------:R-:W-:Y:S01]  /*3770*/  HMMA.16816.F32.BF16 R112, R28, R70, R120 ;  /* 0x000000461c70723c */ /* 0x000fe20000041878 */
[----:B------:R-:W4:Y:S07]  /*3780*/  LDSM.16.M88.4 R120, [R219+0x8800] ;  /* 0x00880000db78783b */ /* 0x000f2e0000000200 */
[----:B------:R-:W-:Y:S01]  /*3790*/  HMMA.16816.F32.BF16 R28, R12, R140, R4 ;  /* 0x0000008c0c1c723c */ /* 0x000fe20000041804 */
[----:B------:R-:W4:Y:S07]  /*37a0*/  LDSM.16.M88.4 R4, [R225+0xc000] ;  /* 0x00c00000e104783b */ /* 0x000f2e0000000200 */
[C---:B-1----:R-:W-:Y:S08]  /*37b0*/  HMMA.16816.F32.BF16 R88, R24.reuse, R76, R60 ;  /* 0x0000004c1858723c */ /* 0x042ff0000004183c */
[C---:B------:R-:W-:Y:S01]  /*37c0*/  HMMA.16816.F32.BF16 R64, R24.reuse, R78, R80 ;  /* 0x0000004e1840723c */ /* 0x040fe20000041850 */
[----:B------:R-:W1:Y:S07]  /*37d0*/  LDSM.16.M88.4 R80, [R216+0xa000] ;  /* 0x00a00000d850783b */ /* 0x000e6e0000000200 */
[C---:B---3--:R-:W-:Y:S08]  /*37e0*/  HMMA.16816.F32.BF16 R68, R24.reuse, R44, R104 ;  /* 0x0000002c1844723c */ /* 0x048ff00000041868 */
[C---:B------:R-:W-:Y:S01]  /*37f0*/  HMMA.16816.F32.BF16 R60, R24.reuse, R46, R100 ;  /* 0x0000002e183c723c */ /* 0x040fe20000041864 */
[----:B------:R-:W-:Y:S07]  /*3800*/  LDSM.16.M88.4 R100, [R216+0xa800] ;  /* 0x00a80000d864783b */ /* 0x000fee0000000200 */
[----:B------:R-:W-:Y:S08]  /*3810*/  HMMA.16816.F32.BF16 R76, R24, R50, R108 ;  /* 0x00000032184c723c */ /* 0x000ff0000004186c */
[----:B----4-:R-:W-:Y:S08]  /*3820*/  HMMA.16816.F32.BF16 R44, R16, R124, R36 ;  /* 0x0000007c102c723c */ /* 0x010ff00000041824 */
[----:B------:R-:W-:Y:S08]  /*3830*/  HMMA.16816.F32.BF16 R48, R20, R134, R40 ;  /* 0x000000861430723c */ /* 0x000ff00000041828 */
[----:B------:R-:W-:Y:S08]  /*3840*/  HMMA.16816.F32.BF16 R56, R24, R96, R56 ;  /* 0x000000601838723c */ /* 0x000ff00000041838 */
[----:B------:R-:W-:Y:S08]  /*3850*/  HMMA.16816.F32.BF16 R40, R12, R142, R32 ;  /* 0x0000008e0c28723c */ /* 0x000ff00000041820 */
[----:B------:R-:W-:Y:S08]  /*3860*/  HMMA.16816.F32.BF16 R32, R8, R144, R28 ;  /* 0x000000900820723c */ /* 0x000ff0000004181c */
[----:B------:R-:W-:Y:S01]  /*3870*/  HMMA.16816.F32.BF16 R28, R24, R98, R112 ;  /* 0x00000062181c723c */ /* 0x000fe20000041870 */
[----:B------:R-:W3:Y:S07]  /*3880*/  LDSM.16.M88.4 R96, [R222+0x9800] ;  /* 0x00980000de60783b */ /* 0x000eee0000000200 */
[----:B-----5:R-:W-:Y:S08]  /*3890*/  HMMA.16816.F32.BF16 R24, R20, R52, R88 ;  /* 0x000000341418723c */ /* 0x020ff00000041858 */
[----:B------:R-:W-:Y:S08]  /*38a0*/  HMMA.16816.F32.BF16 R44, R12, R128, R44 ;  /* 0x000000800c2c723c */ /* 0x000ff0000004182c */
[----:B------:R-:W-:Y:S08]  /*38b0*/  HMMA.16816.F32.BF16 R48, R16, R126, R48 ;  /* 0x0000007e1030723c */ /* 0x000ff00000041830 */
[C---:B------:R-:W-:Y:S01]  /*38c0*/  HMMA.16816.F32.BF16 R36, R20.reuse, R54, R64 ;  /* 0x000000361424723c */ /* 0x040fe20000041840 */
[----:B------:R-:W-:Y:S07]  /*38d0*/  LDSM.16.M88.4 R64, [R219+0x9800] ;  /* 0x00980000db40783b */ /* 0x000fee0000000200 */
[C---:B------:R-:W-:Y:S08]  /*38e0*/  HMMA.16816.F32.BF16 R52, R20.reuse, R84, R72 ;  /* 0x000000541434723c */ /* 0x040ff00000041848 */
[C---:B------:R-:W-:Y:S08]  /*38f0*/  HMMA.16816.F32.BF16 R76, R20.reuse, R86, R76 ;  /* 0x00000056144c723c */ /* 0x040ff0000004184c */
[C---:B------:R-:W-:Y:S08]  /*3900*/  HMMA.16816.F32.BF16 R88, R20.reuse, R120, R56 ;  /* 0x000000781458723c */ /* 0x040ff00000041838 */
[----:B------:R-:W-:Y:S01]  /*3910*/  HMMA.16816.F32.BF16 R84, R20, R92, R68 ;  /* 0x0000005c1454723c */ /* 0x000fe20000041844 */
[----:B------:R-:W4:Y:S07]  /*3920*/  LDSM.16.M88.4 R68, [R231] ;  /* 0x00000000e744783b */ /* 0x000f2e0000000200 */
[----:B------:R-:W-:Y:S08]  /*3930*/  HMMA.16816.F32.BF16 R56, R4, R136, R32 ;  /* 0x000000880438723c */ /* 0x000ff00000041820 */
[----:B------:R-:W-:Y:S08]  /*3940*/  HMMA.16816.F32.BF16 R32, R8, R146, R40 ;  /* 0x000000920820723c */ /* 0x000ff00000041828 */
[C---:B------:R-:W-:Y:S01]  /*3950*/  HMMA.16816.F32.BF16 R92, R20.reuse, R94, R60 ;  /* 0x0000005e145c723c */ /* 0x040fe2000004183c */
[----:B------:R-:W-:Y:S07]  /*3960*/  LDSM.16.M88.4 R60, [R219+0xa000] ;  /* 0x00a00000db3c783b */ /* 0x000fee0000000200 */
[----:B------:R-:W-:Y:S08]  /*3970*/  HMMA.16816.F32.BF16 R120, R20, R122, R28 ;  /* 0x0000007a1478723c */ /* 0x000ff0000004181c */
[----:B-1----:R-:W-:Y:S08]  /*3980*/  HMMA.16816.F32.BF16 R24, R16, R80, R24 ;  /* 0x000000501018723c */ /* 0x002ff00000041818 */
[----:B---3--:R-:W-:Y:S01]  /*3990*/  HMMA.16816.F32.BF16 R20, R8, R96, R44 ;  /* 0x000000600814723c */ /* 0x008fe2000004182c */
[----:B------:R-:W-:Y:S07]  /*39a0*/  LDSM.16.M88.4 R44, [R222+0xa000] ;  /* 0x00a00000de2c783b */ /* 0x000fee0000000200 */
[----:B------:R-:W-:Y:S01]  /*39b0*/  HMMA.16816.F32.BF16 R28, R12, R130, R48 ;  /* 0x000000820c1c723c */ /* 0x000fe20000041830 */
[----:B------:R-:W-:Y:S01]  /*39c0*/  FMUL.FTZ R0, R56, c[0x0][0x320] ;  /* 0x0000c80038007a20 */ /* 0x000fe20000410000 */
[----:B------:R-:W1:Y:S06]  /*39d0*/  LDSM.16.M88.4 R48, [R216+0xb000] ;  /* 0x00b00000d830783b */ /* 0x000e6c0000000200 */
[----:B------:R-:W-:Y:S01]  /*39e0*/  HMMA.16816.F32.BF16 R32, R4, R138, R32 ;  /* 0x0000008a0420723c */ /* 0x000fe20000041820 */
[----:B------:R3:W1:Y:S07]  /*39f0*/  MUFU.TANH R105, R0 ;  /* 0x0000000000697308 */ /* 0x00066e0000002400 */
[----:B------:R-:W-:Y:S01]  /*3a00*/  HMMA.16816.F32.BF16 R36, R16, R82, R36 ;  /* 0x000000521024723c */ /* 0x000fe20000041824 */
[----:B---3--:R-:W-:-:S07]  /*3a10*/  FMUL.FTZ R0, R57, c[0x0][0x320] ;  /* 0x0000c80039007a20 */ /* 0x008fce0000410000 */
[----:B------:R-:W-:Y:S01]  /*3a20*/  HMMA.16816.F32.BF16 R72, R16, R100, R52 ;  /* 0x000000641048723c */ /* 0x000fe20000041834 */
[----:B------:R-:W3:Y:S01]  /*3a30*/  LDSM.16.M88.4 R52, [R230] ;  /* 0x00000000e634783b */ /* 0x000ee20000000200 */
[----:B------:R5:W1:Y:S06]  /*3a40*/  MUFU.TANH R104, R0 ;  /* 0x0000000000687308 */ /* 0x000a6c0000002400 */
[----:B----4-:R-:W-:Y:S08]  /*3a50*/  HMMA.16816.F32.BF16 R24, R12, R68, R24 ;  /* 0x000000440c18723c */ /* 0x010ff00000041818 */
[----:B------:R-:W-:Y:S01]  /*3a60*/  HMMA.16816.F32.BF16 R76, R16, R102, R76 ;  /* 0x00000066104c723c */ /* 0x000fe2000004184c */
[----:B-----5:R-:W-:-:S04]  /*3a70*/  FMUL.FTZ R0, R58, c[0x0][0x320] ;  /* 0x0000c8003a007a20 */ /* 0x020fc80000410000 */
[----:B------:R4:W1:Y:S03]  /*3a80*/  MUFU.TANH R103, R0 ;  /* 0x0000000000677308 */ /* 0x0008660000002400 */
[----:B------:R-:W-:Y:S08]  /*3a90*/  HMMA.16816.F32.BF16 R40, R4, R64, R20 ;  /* 0x000000400428723c */ /* 0x000ff00000041814 */
[----:B------:R-:W-:Y:S01]  /*3aa0*/  HMMA.16816.F32.BF16 R20, R8, R98, R28 ;  /* 0x000000620814723c */ /* 0x000fe2000004181c */
[----:B----4-:R-:W-:-:S07]  /*3ab0*/  FMUL.FTZ R0, R59, c[0x0][0x320] ;  /* 0x0000c8003b007a20 */ /* 0x010fce0000410000 */
[----:B------:R-:W-:Y:S01]  /*3ac0*/  HMMA.16816.F32.BF16 R36, R12, R70, R36 ;  /* 0x000000460c24723c */ /* 0x000fe20000041824 */
[----:B------:R-:W4:Y:S01]  /*3ad0*/  LDSM.16.M88.4 R56, [R222+0xa800] ;  /* 0x00a80000de38783b */ /* 0x000f220000000200 */
[----:B------:R5:W1:Y:S03]  /*3ae0*/  MUFU.TANH R102, R0 ;  /* 0x0000000000667308 */ /* 0x000a660000002400 */
[----:B------:R-:W2:Y:S01]  /*3af0*/  LDSM.16.M88.4 R68, [R216+0xb800] ;  /* 0x00b80000d844783b */ /* 0x000ea20000000200 */
[----:B-----5:R-:W-:-:S04]  /*3b00*/  FMUL.FTZ R0, R32, c[0x0][0x320] ;  /* 0x0000c80020007a20 */ /* 0x020fc80000410000 */
[----:B------:R5:W1:Y:S06]  /*3b10*/  MUFU.TANH R100, R0 ;  /* 0x0000000000647308 */ /* 0x000a6c0000002400 */
[----:B------:R-:W-:Y:S01]  /*3b20*/  HMMA.16816.F32.BF16 R20, R4, R66, R20 ;  /* 0x000000420414723c */ /* 0x000fe20000041814 */
[----:B-----5:R-:W-:-:S04]  /*3b30*/  FMUL.FTZ R0, R33, c[0x0][0x320] ;  /* 0x0000c80021007a20 */ /* 0x020fc80000410000 */
[----:B------:R5:W2:Y:S03]  /*3b40*/  MUFU.TANH R98, R0 ;  /* 0x0000000000627308 */ /* 0x000aa60000002400 */
[----:B-1----:R-:W-:Y:S01]  /*3b50*/  HMMA.16816.F32.BF16 R80, R16, R48, R84 ;  /* 0x000000301050723c */ /* 0x002fe20000041854 */
[----:B-----5:R-:W-:-:S04]  /*3b60*/  FMUL.FTZ R0, R34, c[0x0][0x320] ;  /* 0x0000c80022007a20 */ /* 0x020fc80000410000 */
[----:B------:R1:W1:Y:S03]  /*3b70*/  MUFU.TANH R101, R0 ;  /* 0x0000000000657308 */ /* 0x0002660000002400 */
[----:B---3--:R-:W-:Y:S01]  /*3b80*/  HMMA.16816.F32.BF16 R28, R12, R52, R72 ;  /* 0x000000340c1c723c */ /* 0x008fe20000041848 */
[----:B-1----:R-:W-:-:S07]  /*3b90*/  FMUL.FTZ R0, R35, c[0x0][0x320] ;  /* 0x0000c80023007a20 */ /* 0x002fce0000410000 */
[----:B------:R-:W-:Y:S01]  /*3ba0*/  HMMA.16816.F32.BF16 R32, R8, R44, R24 ;  /* 0x0000002c0820723c */ /* 0x000fe20000041818 */
[----:B------:R1:W3:Y:S02]  /*3bb0*/  MUFU.TANH R99, R0 ;  /* 0x0000000000637308 */ /* 0x0002e40000002400 */
[----:B-1----:R-:W-:-:S06]  /*3bc0*/  FMUL.FTZ R0, R40, c[0x0][0x320] ;  /* 0x0000c80028007a20 */ /* 0x002fcc0000410000 */
[----:B------:R1:W1:Y:S01]  /*3bd0*/  MUFU.TANH R87, R0 ;  /* 0x0000000000577308 */ /* 0x0002620000002400 */
[----:B------:R-:W-:Y:S01]  /*3be0*/  HMMA.16816.F32.BF16 R24, R8, R46, R36 ;  /* 0x0000002e0818723c */ /* 0x000fe20000041824 */
[----:B------:R-:W-:Y:S01]  /*3bf0*/  LDSM.16.M88.4 R44, [R229] ;  /* 0x00000000e52c783b */ /* 0x000fe20000000200 */
[----:B-1----:R-:W-:-:S05]  /*3c00*/  FMUL.FTZ R0, R41, c[0x0][0x320] ;  /* 0x0000c80029007a20 */ /* 0x002fca0000410000 */
[----:B------:R1:W1:Y:S01]  /*3c10*/  MUFU.TANH R86, R0 ;  /* 0x0000000000567308 */ /* 0x0002620000002400 */
[----:B------:R-:W-:Y:S01]  /*3c20*/  HMMA.16816.F32.BF16 R36, R12, R54, R76 ;  /* 0x000000360c24723c */ /* 0x000fe2000004184c */
[----:B------:R-:W5:Y:S01]  /*3c30*/  LDSM.16.M88.4 R52, [R219+0xa800] ;  /* 0x00a80000db34783b */ /* 0x000f620000000200 */
[----:B-1----:R-:W-:-:S05]  /*3c40*/  FMUL.FTZ R0, R42, c[0x0][0x320] ;  /* 0x0000c8002a007a20 */ /* 0x002fca0000410000 */
[----:B------:R1:W1:Y:S02]  /*3c50*/  MUFU.TANH R97, R0 ;  /* 0x0000000000617308 */ /* 0x0002640000002400 */
[----:B-1----:R-:W-:Y:S02]  /*3c60*/  FMUL.FTZ R0, R43, c[0x0][0x320] ;  /* 0x0000c8002b007a20 */ /* 0x002fe40000410000 */
[----:B------:R-:W-:Y:S04]  /*3c70*/  HMMA.16816.F32.BF16 R40, R4, R60, R32 ;  /* 0x0000003c0428723c */ /* 0x000fe80000041820 */
[----:B------:R1:W1:Y:S02]  /*3c80*/  MUFU.TANH R96, R0 ;  /* 0x0000000000607308 */ /* 0x0002640000002400 */
[----:B-1----:R-:W-:-:S06]  /*3c90*/  FMUL.FTZ R0, R20, c[0x0][0x320] ;  /* 0x0000c80014007a20 */ /* 0x002fcc0000410000 */
[----:B------:R1:W1:Y:S01]  /*3ca0*/  MUFU.TANH R85, R0 ;  /* 0x0000000000557308 */ /* 0x0002620000002400 */
[----:B----4-:R-:W-:Y:S01]  /*3cb0*/  HMMA.16816.F32.BF16 R32, R8, R56, R28 ;  /* 0x000000380820723c */ /* 0x010fe2000004181c */
[----:B-1----:R-:W-:-:S06]  /*3cc0*/  FMUL.FTZ R0, R21, c[0x0][0x320] ;  /* 0x0000c80015007a20 */ /* 0x002fcc0000410000 */
[----:B------:R1:W4:Y:S02]  /*3cd0*/  MUFU.TANH R84, R0 ;  /* 0x0000000000547308 */ /* 0x0003240000002400 */
[----:B-1----:R-:W-:-:S06]  /*3ce0*/  FMUL.FTZ R0, R22, c[0x0][0x320] ;  /* 0x0000c80016007a20 */ /* 0x002fcc0000410000 */
[----:B------:R1:W1:Y:S02]  /*3cf0*/  MUFU.TANH R77, R0 ;  /* 0x00000000004d7308 */ /* 0x0002640000002400 */
[----:B-1----:R-:W-:Y:S02]  /*3d00*/  FMUL.FTZ R0, R23, c[0x0][0x320] ;  /* 0x0000c80017007a20 */ /* 0x002fe40000410000 */
[----:B------:R-:W-:Y:S01]  /*3d10*/  HMMA.16816.F32.BF16 R20, R4, R62, R24 ;  /* 0x0000003e0414723c */ /* 0x000fe20000041818 */
[----:B------:R-:W1:Y:S03]  /*3d20*/  LDSM.16.M88.4 R60, [R222+0xb000] ;  /* 0x00b00000de3c783b */ /* 0x000e660000000200 */
[----:B------:R2:W1:Y:S04]  /*3d30*/  MUFU.TANH R76, R0 ;  /* 0x00000000004c7308 */ /* 0x0004680000002400 */
[----:B------:R-:W-:Y:S01]  /*3d40*/  HMMA.16816.F32.BF16 R24, R8, R58, R36 ;  /* 0x0000003a0818723c */ /* 0x000fe20000041824 */
[----:B------:R-:W1:Y:S01]  /*3d50*/  LDSM.16.M88.4 R56, [R228] ;  /* 0x00000000e438783b */ /* 0x000e620000000200 */
[----:B--2---:R-:W-:-:S04]  /*3d60*/  FMUL.FTZ R0, R40, c[0x0][0x320] ;  /* 0x0000c80028007a20 */ /* 0x004fc80000410000 */
[----:B------:R2:W1:Y:S02]  /*3d70*/  MUFU.TANH R73, R0 ;  /* 0x0000000000497308 */ /* 0x0004640000002400 */
[C---:B------:R-:W-:Y:S08]  /*3d80*/  HMMA.16816.F32.BF16 R48, R16.reuse, R50, R92 ;  /* 0x000000321030723c */ /* 0x040ff0000004185c */
[----:B------:R-:W-:Y:S01]  /*3d90*/  HMMA.16816.F32.BF16 R64, R16, R68, R88 ;  /* 0x000000441040723c */ /* 0x000fe20000041858 */
[----:B--2---:R-:W-:-:S04]  /*3da0*/  FMUL.FTZ R0, R41, c[0x0][0x320] ;  /* 0x0000c80029007a20 */ /* 0x004fc80000410000 */
[----:B------:R2:W1:Y:S03]  /*3db0*/  MUFU.TANH R72, R0 ;  /* 0x0000000000487308 */ /* 0x0004660000002400 */
[----:B-----5:R-:W-:Y:S08]  /*3dc0*/  HMMA.16816.F32.BF16 R36, R4, R52, R32 ;  /* 0x000000340424723c */ /* 0x020ff00000041820 */
[----:B------:R-:W-:Y:S01]  /*3dd0*/  HMMA.16816.F32.BF16 R16, R16, R70, R120 ;  /* 0x000000461010723c */ /* 0x000fe20000041878 */
[----:B--2---:R-:W-:-:S07]  /*3de0*/  FMUL.FTZ R0, R42, c[0x0][0x320] ;  /* 0x0000c8002a007a20 */ /* 0x004fce0000410000 */
[----:B------:R-:W-:Y:S01]  /*3df0*/  HMMA.16816.F32.BF16 R28, R12, R44, R80 ;  /* 0x0000002c0c1c723c */ /* 0x000fe20000041850 */
[----:B------:R2:W1:Y:S02]  /*3e00*/  MUFU.TANH R75, R0 ;  /* 0x00000000004b7308 */ /* 0x0004640000002400 */
[----:B--2---:R-:W-:Y:S02]  /*3e10*/  FMUL.FTZ R0, R43, c[0x0][0x320] ;  /* 0x0000c8002b007a20 */ /* 0x004fe40000410000 */
[----:B------:R-:W2:Y:S04]  /*3e20*/  LDSM.16.M88.4 R40, [R222+0xb800] ;  /* 0x00b80000de28783b */ /* 0x000ea80000000200 */
[----:B------:R5:W1:Y:S02]  /*3e30*/  MUFU.TANH R74, R0 ;  /* 0x00000000004a7308 */ /* 0x000a640000002400 */
[----:B-----5:R-:W-:-:S06]  /*3e40*/  FMUL.FTZ R0, R20, c[0x0][0x320] ;  /* 0x0000c80014007a20 */ /* 0x020fcc0000410000 */
[----:B------:R5:W1:Y:S01]  /*3e50*/  MUFU.TANH R68, R0 ;  /* 0x0000000000447308 */ /* 0x000a620000002400 */
[----:B------:R-:W-:Y:S01]  /*3e60*/  HMMA.16816.F32.BF16 R32, R12, R46, R48 ;  /* 0x0000002e0c20723c */ /* 0x000fe20000041830 */
[----:B------:R-:W-:Y:S01]  /*3e70*/  FMUL.FTZ R37, R37, c[0x0][0x320] ;  /* 0x0000c80025257a20 */ /* 0x000fe20000410000 */
[----:B------:R-:W2:Y:S01]  /*3e80*/  LDSM.16.M88.4 R44, [R219+0xb000] ;  /* 0x00b00000db2c783b */ /* 0x000ea20000000200 */
[----:B-----5:R-:W-:-:S04]  /*3e90*/  FMUL.FTZ R0, R21, c[0x0][0x320] ;  /* 0x0000c80015007a20 */ /* 0x020fc80000410000 */
[----:B------:R5:W2:Y:S01]  /*3ea0*/  MUFU.TANH R52, R0 ;  /* 0x0000000000347308 */ /* 0x000aa20000002400 */
[----:B------:R-:W-:Y:S02]  /*3eb0*/  FMUL.FTZ R38, R38, c[0x0][0x320] ;  /* 0x0000c80026267a20 */ /* 0x000fe40000410000 */
[----:B------:R-:W-:Y:S01]  /*3ec0*/  FMUL.FTZ R39, R39, c[0x0][0x320] ;  /* 0x0000c80027277a20 */ /* 0x000fe20000410000 */
[----:B-1----:R-:W-:Y:S01]  /*3ed0*/  HMMA.16816.F32.BF16 R28, R8, R60, R28 ;  /* 0x0000003c081c723c */ /* 0x002fe2000004181c */
[----:B-----5:R-:W-:-:S04]  /*3ee0*/  FMUL.FTZ R0, R22, c[0x0][0x320] ;  /* 0x0000c80016007a20 */ /* 0x020fc80000410000 */
[----:B------:R1:W1:Y:S08]  /*3ef0*/  MUFU.TANH R69, R0 ;  /* 0x0000000000457308 */ /* 0x0002700000002400 */
[----:B------:R-:W2:Y:S01]  /*3f00*/  MUFU.TANH R48, R37 ;  /* 0x0000002500307308 */ /* 0x000ea20000002400 */
[----:B-1----:R-:W-:Y:S02]  /*3f10*/  FMUL.FTZ R0, R23, c[0x0][0x320] ;  /* 0x0000c80017007a20 */ /* 0x002fe40000410000 */
[C---:B------:R-:W-:Y:S05]  /*3f20*/  HMMA.16816.F32.BF16 R20, R12.reuse, R56, R64 ;  /* 0x000000380c14723c */ /* 0x040fea0000041840 */
[----:B------:R-:W1:Y:S03]  /*3f30*/  MUFU.TANH R53, R38 ;  /* 0x0000002600357308 */ /* 0x000e660000002400 */
[----:B------:R-:W-:Y:S05]  /*3f40*/  HMMA.16816.F32.BF16 R12, R12, R58, R16 ;  /* 0x0000003a0c0c723c */ /* 0x000fea0000041810 */
[----:B------:R5:W1:Y:S08]  /*3f50*/  MUFU.TANH R60, R0 ;  /* 0x00000000003c7308 */ /* 0x000a700000002400 */
[----:B------:R1:W1:Y:S01]  /*3f60*/  MUFU.TANH R51, R39 ;  /* 0x0000002700337308 */ /* 0x0002620000002400 */
[----:B-----5:R-:W-:-:S02]  /*3f70*/  FMUL.FTZ R0, R36, c[0x0][0x320] ;  /* 0x0000c80024007a20 */ /* 0x020fc40000410000 */
[----:B-1----:R-:W1:Y:S01]  /*3f80*/  LDSM.16.M88.4 R36, [R219+0xb800] ;  /* 0x00b80000db24783b */ /* 0x002e620000000200 */
[C---:B------:R-:W-:Y:S08]  /*3f90*/  HMMA.16816.F32.BF16 R32, R8.reuse, R62, R32 ;  /* 0x0000003e0820723c */ /* 0x040ff00000041820 */
[----:B--2---:R-:W-:Y:S08]  /*3fa0*/  HMMA.16816.F32.BF16 R16, R8, R40, R20 ;  /* 0x000000280810723c */ /* 0x004ff00000041814 */
[C---:B------:R-:W-:Y:S08]  /*3fb0*/  HMMA.16816.F32.BF16 R24, R4.reuse, R54, R24 ;  /* 0x000000360418723c */ /* 0x040ff00000041818 */
[----:B------:R-:W-:Y:S01]  /*3fc0*/  HMMA.16816.F32.BF16 R28, R4, R44, R28 ;  /* 0x0000002c041c723c */ /* 0x000fe2000004181c */
[----:B------:R-:W-:Y:S01]  /*3fd0*/  ISETP.GT.AND P0, PT, R148, R119, PT ;  /* 0x000000779400720c */ /* 0x000fe20003f04270 */
[----:B------:R2:W1:Y:S01]  /*3fe0*/  MUFU.TANH R49, R0 ;  /* 0x0000000000317308 */ /* 0x0004620000002400 */
[----:B------:R-:W-:-:S05]  /*3ff0*/  DEPBAR.LE SB0, 0x0 ;  /* 0x000080000000791a */ /* 0x000fca0000000000 */
[----:B------:R-:W-:Y:S08]  /*4000*/  HMMA.16816.F32.BF16 R8, R8, R42, R12 ;  /* 0x0000002a0808723c */ /* 0x000ff0000004180c */
[C---:B------:R-:W-:Y:S08]  /*4010*/  HMMA.16816.F32.BF16 R20, R4.reuse, R46, R32 ;  /* 0x0000002e0414723c */ /* 0x040ff00000041820 */
[C---:B-1----:R-:W-:Y:S08]  /*4020*/  HMMA.16816.F32.BF16 R12, R4.reuse, R36, R16 ;  /* 0x00000024040c723c */ /* 0x042ff00000041810 */
        /* <DEDUP_REMOVED lines=20> */
[----:B------:R-:W-:Y:S01]  /*4170*/  FMUL.FTZ R7, R7, c[0x0][0x320] ;  /* 0x0000c80007077a20 */ /* 0x000fe20000410000 */
[----:B------:R2:W1:Y:S08]  /*4180*/  MUFU.TANH R44, R25 ;  /* 0x00000019002c7308 */ /* 0x0004700000002400 */
        /* <DEDUP_REMOVED lines=20> */
[----:B------:R-:W-:Y:S06]  /*42d0*/  BAR.SYNC.DEFER_BLOCKING 0x0 ;  /* 0x0000000000007b1d */ /* 0x000fec0000010000 */
[----:B------:R-:W-:Y:S05]  /*42e0*/  @!P0 BRA `(.L_x_2165) ;  /* 0x0000029000008947 */ /* 0x000fea0003800000 */
[----:B--234-:R-:W-:Y:S01]  /*42f0*/  IADD3 R0, R156, -0x2, RZ ;  /* 0xfffffffe9c007810 */ /* 0x01cfe20007ffe0ff */
[----:B------:R-:W-:Y:S01]  /*4300*/  IMAD.SHL.U32 R7, R152, 0x40, RZ ;  /* 0x0000004098077824 */ /* 0x000fe200078e00ff */
[----:B------:R-:W-:-:S02]  /*4310*/  ISETP.GE.AND P5, PT, R154, c[0x0][0x1d4], PT ;  /* 0x000075009a007a0c */ /* 0x000fc40003fa6270 */
[----:B------:R-:W-:Y:S01]  /*4320*/  SHF.R.S32.HI R2, RZ, 0x1f, R0 ;  /* 0x0000001fff027819 */ /* 0x000fe20000011400 */
[----:B------:R-:W-:Y:S01]  /*4330*/  IMAD.WIDE.U32 R4, R0, c[0x0][0x1e0], RZ ;  /* 0x0000780000047a25 */ /* 0x000fe200078e00ff */
[C---:B------:R-:W-:Y:S02]  /*4340*/  LOP3.LUT P3, RZ, R157.reuse, 0x2, RZ, 0xc0, !PT ;  /* 0x000000029dff7812 */ /* 0x040fe4000786c0ff */
[----:B------:R-:W-:Y:S01]  /*4350*/  LOP3.LUT P4, RZ, R157, 0x1, RZ, 0xc0, !PT ;  /* 0x000000019dff7812 */ /* 0x000fe2000788c0ff */
[----:B------:R-:W-:-:S04]  /*4360*/  IMAD R2, R2, c[0x0][0x1e0], RZ ;  /* 0x0000780002027a24 */ /* 0x000fc800078e02ff */
[----:B------:R-:W-:-:S04]  /*4370*/  IMAD R0, R0, c[0x0][0x1e4], R2 ;  /* 0x0000790000007a24 */ /* 0x000fc800078e0202 */
[----:B------:R-:W-:Y:S02]  /*4380*/  IMAD.IADD R0, R5, 0x1, R0 ;  /* 0x0000000105007824 */ /* 0x000fe400078e0200 */
[----:B------:R-:W-:-:S04]  /*4390*/  IMAD.WIDE.U32 R4, R4, 0x60, R150 ;  /* 0x0000006004047825 */ /* 0x000fc800078e0096 */
[----:B------:R-:W-:Y:S01]  /*43a0*/  IMAD R0, R0, 0x60, RZ ;  /* 0x0000006000007824 */ /* 0x000fe200078e02ff */
[----:B------:R-:W-:-:S03]  /*43b0*/  LEA R2, P2, R4, c[0x0][0x1c8], 0x1 ;  /* 0x0000720004027a11 */ /* 0x000fc600078408ff */
[----:B------:R-:W-:Y:S01]  /*43c0*/  IMAD.IADD R0, R5, 0x1, R0 ;  /* 0x0000000105007824 */ /* 0x000fe200078e0200 */
[----:B------:R-:W-:Y:S02]  /*43d0*/  SHF.L.U64.HI R5, R152, 0x6, R153 ;  /* 0x0000000698057819 */ /* 0x000fe40000010299 */
[----:B------:R-:W-:Y:S02]  /*43e0*/  IADD3 R12, P1, P0, R7, 0x80, R2 ;  /* 0x00000080070c7810 */ /* 0x000fe4000783e002 */
[----:B------:R-:W-:-:S04]  /*43f0*/  LEA.HI.X R3, R4, c[0x0][0x1cc], R0, 0x1, P2 ;  /* 0x0000730004037a11 */ /* 0x000fc800010f0c00 */
[----:B------:R-:W-:Y:S01]  /*4400*/  IADD3.X R13, R5, RZ, R3, P1, P0 ;  /* 0x000000ff050d7210 */ /* 0x000fe20000fe0403 */
[----:B------:R-:W-:Y:S01]  /*4410*/  @!PT LDS RZ, [RZ] ;  /* 0x00000000fffff984 */ /* 0x000fe20000000800 */
[----:B------:R-:W-:Y:S01]  /*4420*/  @!PT LDS RZ, [RZ] ;  /* 0x00000000fffff984 */ /* 0x000fe20000000800 */
[----:B------:R-:W-:Y:S01]  /*4430*/  @!PT LDS RZ, [RZ] ;  /* 0x00000000fffff984 */ /* 0x000fe20000000800 */
[----:B------:R2:W-:Y:S01]  /*4440*/  LDGSTS.E.BYPASS.LTC128B.128 [R251+0xc100], [R2.64], !P5 ;  /* 0x0c10000002fb7fae */ /* 0x0005e2000e901d46 */
[----:B------:R-:W-:-:S03]  /*4450*/  IADD3 R10, P1, P0, R7, 0x100, R2 ;  /* 0x00000100070a7810 */ /* 0x000fc6000783e002 */
[----:B------:R2:W-:Y:S01]  /*4460*/  LDGSTS.E.BYPASS.LTC128B.128 [R251+0xf100], [R2.64+0x80], !P3 ;  /* 0x0f10008002fb7fae */ /* 0x0005e2000d901d46 */
[--C-:B------:R-:W-:Y:S02]  /*4470*/  IADD3.X R11, R5, RZ, R3.reuse, P1, P0 ;  /* 0x000000ff050b7210 */ /* 0x100fe40000fe0403 */
[----:B------:R-:W-:Y:S01]  /*4480*/  IADD3 R8, P1, P0, R7, 0x180, R2 ;  /* 0x0000018007087810 */ /* 0x000fe2000783e002 */
[----:B------:R2:W-:Y:S03]  /*4490*/  LDGSTS.E.BYPASS.LTC128B.128 [R251+0x12100], [R2.64+0x100], !P4 ;  /* 0x1210010002fb7fae */ /* 0x0005e6000e101d46 */
[----:B------:R-:W-:Y:S01]  /*44a0*/  IADD3.X R9, R5, RZ, R3, P1, P0 ;  /* 0x000000ff05097210 */ /* 0x000fe20000fe0403 */
[----:B------:R2:W-:Y:S01]  /*44b0*/  LDGSTS.E.BYPASS.LTC128B.128 [R251+0x15100], [R2.64+0x180], !P6 ;  /* 0x1510018002fb7fae */ /* 0x0005e2000f101d46 */
[----:B------:R-:W-:-:S04]  /*44c0*/  IADD3 R6, P1, R7, R2, RZ ;  /* 0x0000000207067210 */ /* 0x000fc80007f3e0ff */
[----:B------:R-:W-:Y:S01]  /*44d0*/  IADD3 R4, P0, R6, R7, RZ ;  /* 0x0000000706047210 */ /* 0x000fe20007f1e0ff */
[----:B------:R-:W-:-:S04]  /*44e0*/  IMAD.X R7, R5, 0x1, R3, P1 ;  /* 0x0000000105077824 */ /* 0x000fc800008e0603 */
[----:B------:R-:W-:Y:S01]  /*44f0*/  IMAD.X R5, R7, 0x1, R5, P0 ;  /* 0x0000000107057824 */ /* 0x000fe200000e0605 */
        /* <DEDUP_REMOVED lines=8> */
.L_x_2165:
[----:B---34-:R-:W-:Y:S05]  /*4580*/  BSYNC B0 ;  /* 0x0000000000007941 */ /* 0x018fea0003800000 */
.L_x_2164:
[----:B--2---:R-:W2:Y:S04]  /*4590*/  LDL R0, [R1+0x74] ;  /* 0x0000740001007983 */ /* 0x004ea80000100800 */
[----:B------:R-:W2:Y:S04]  /*45a0*/  LDL R88, [R1+0x50] ;  /* 0x0000500001587983 */ /* 0x000ea80000100800 */
[----:B------:R-:W3:Y:S01]  /*45b0*/  LDL R3, [R1+0x1c] ;  /* 0x00001c0001037983 */ /* 0x000ee20000100800 */
[----:B------:R-:W-:-:S03]  /*45c0*/  IMAD.MOV.U32 R2, RZ, RZ, c[0x0][0x2c4] ;  /* 0x0000b100ff027624 */ /* 0x000fc600078e00ff */
[----:B------:R-:W-:Y:S02]  /*45d0*/  LDSM.16.MT88.4 R64, [R218+0x3000] ;  /* 0x00300000da40783b */ /* 0x000fe40000004200 */
[----:B------:R-:W-:Y:S02]  /*45e0*/  ISETP.NE.AND P3, PT, R2, 0x1, PT ;  /* 0x000000010200780c */ /* 0x000fe40003f65270 */
[----:B------:R-:W-:Y:S04]  /*45f0*/  STL [R1+0xa8], R229 ;  /* 0x0000a8e501007387 */ /* 0x000fe80000100800 */
        /* <DEDUP_REMOVED lines=9> */
[----:B------:R-:W-:Y:S04]  /*4690*/  LDSM.16.MT88.4 R56, [R217+0x3000] ;  /* 0x00300000d938783b */ /* 0x000fe80000004200 */
[----:B------:R-:W0:Y:S01]  /*46a0*/  LDGDEPBAR ;  /* 0x00000000000079af */ /* 0x000e220000000000 */
[----:B--2---:R-:W-:-:S04]  /*46b0*/  IMAD.IADD R0, R0, 0x1, R88 ;  /* 0x0000000100007824 */ /* 0x004fc800078e0258 */
[----:B------:R-:W-:Y:S01]  /*46c0*/  @P3 IMAD.HI.U32 R2, R0, c[0x0][0x2c8], RZ ;  /* 0x0000b20000023a27 */ /* 0x000fe200078e00ff */
[----:B------:R2:W-:Y:S04]  /*46d0*/  STL [R1+0x8], R0 ;  /* 0x0000080001007387 */ /* 0x0005e80000100800 */
[----:B--2---:R-:W-:-:S05]  /*46e0*/  @P3 SHF.R.U32.HI R0, RZ, c[0x0][0x2cc], R2 ;  /* 0x0000b300ff003a19 */ /* 0x004fca0000011602 */
[----:B------:R-:W2:Y:S01]  /*46f0*/  SHFL.IDX PT, R5, R0, RZ, 0x1c1f ;  /* 0x001c1fff00057589 */ /* 0x000ea200000e0000 */
[----:B------:R-:W-:-:S04]  /*4700*/  IADD3 R2, R149, c[0x0][0x1d0], RZ ;  /* 0x0000740095027a10 */ /* 0x000fc80007ffe0ff */
[----:B---3--:R-:W-:-:S04]  /*4710*/  IADD3 R4, -R3, 0x1, R2 ;  /* 0x0000000103047810 */ /* 0x008fc80007ffe102 */
[----:B------:R-:W-:Y:S02]  /*4720*/  IADD3 R4, R4, -c[0x0][0x168], RZ ;  /* 0x80005a0004047a10 */ /* 0x000fe40007ffe0ff */
[----:B------:R-:W-:-:S03]  /*4730*/  IADD3 R3, -R3, R2, RZ ;  /* 0x0000000203037210 */ /* 0x000fc60007ffe1ff */
[----:B--2---:R-:W-:-:S05]  /*4740*/  IMAD.IADD R2, R4, 0x1, R5 ;  /* 0x0000000104027824 */ /* 0x004fca00078e0205 */
[----:B------:R-:W-:-:S04]  /*4750*/  IMNMX R2, R3, R2, PT ;  /* 0x0000000203027217 */ /* 0x000fc80003800200 */
[C---:B------:R-:W-:Y:S02]  /*4760*/  ISETP.GT.AND P0, PT, R2.reuse, RZ, PT ;  /* 0x000000ff0200720c */ /* 0x040fe40003f04270 */
[C---:B------:R-:W-:Y:S02]  /*4770*/  ISETP.GT.AND P1, PT, R2.reuse, 0x1, PT ;  /* 0x000000010200780c */ /* 0x040fe40003f24270 */
[----:B------:R-:W-:Y:S02]  /*4780*/  FSEL R5, R105, -INF , P0 ;  /* 0xff80000069057808 */ /* 0x000fe40000000000 */
[----:B------:R-:W-:Y:S02]  /*4790*/  ISETP.GT.AND P0, PT, R2, 0x8, PT ;  /* 0x000000080200780c */ /* 0x000fe40003f04270 */
[----:B------:R-:W-:Y:S02]  /*47a0*/  FSEL R6, R104, -INF , P1 ;  /* 0xff80000068067808 */ /* 0x000fe40000800000 */
[----:B------:R-:W-:-:S02]  /*47b0*/  ISETP.GT.AND P1, PT, R2, 0x9, PT ;  /* 0x000000090200780c */ /* 0x000fc40003f24270 */
[----:B------:R-:W-:Y:S02]  /*47c0*/  FSEL R9, R100, -INF , P0 ;  /* 0xff80000064097808 */ /* 0x000fe40000000000 */
[----:B------:R-:W-:Y:S02]  /*47d0*/  ISETP.GT.AND P0, PT, R2, 0x10, PT ;  /* 0x000000100200780c */ /* 0x000fe40003f04270 */
[----:B------:R-:W-:Y:S02]  /*47e0*/  FSEL R10, R98, -INF , P1 ;  /* 0xff800000620a7808 */ /* 0x000fe40000800000 */
[C---:B------:R-:W-:Y:S02]  /*47f0*/  ISETP.GT.AND P1, PT, R2.reuse, 0x11, PT ;  /* 0x000000110200780c */ /* 0x040fe40003f24270 */
[----:B------:R-:W-:Y:S02]  /*4800*/  FSEL R11, R87, -INF , P0 ;  /* 0xff800000570b7808 */ /* 0x000fe40000000000 */
[----:B------:R-:W-:-:S02]  /*4810*/  ISETP.GT.AND P0, PT, R2, 0x18, PT ;  /* 0x000000180200780c */ /* 0x000fc40003f04270 */
[----:B------:R-:W-:Y:S02]  /*4820*/  FSEL R19, R86, -INF , P1 ;  /* 0xff80000056137808 */ /* 0x000fe40000800000 */
[C---:B------:R-:W-:Y:S02]  /*4830*/  ISETP.GT.AND P1, PT, R2.reuse, 0x19, PT ;  /* 0x000000190200780c */ /* 0x040fe40003f24270 */
[----:B------:R-:W-:Y:S02]  /*4840*/  FSEL R20, R85, -INF , P0 ;  /* 0xff80000055147808 */ /* 0x000fe40000000000 */
[----:B------:R-:W-:Y:S02]  /*4850*/  ISETP.GT.AND P0, PT, R2, 0x20, PT ;  /* 0x000000200200780c */ /* 0x000fe40003f04270 */
[----:B------:R-:W-:Y:S02]  /*4860*/  FSEL R21, R84, -INF , P1 ;  /* 0xff80000054157808 */ /* 0x000fe40000800000 */
[----:B------:R-:W-:-:S02]  /*4870*/  ISETP.GT.AND P1, PT, R2, 0x21, PT ;  /* 0x000000210200780c */ /* 0x000fc40003f24270 */
[----:B------:R-:W-:Y:S02]  /*4880*/  FSEL R83, R73, -INF , P0 ;  /* 0xff80000049537808 */ /* 0x000fe40000000000 */
[----:B------:R-:W-:Y:S02]  /*4890*/  ISETP.GT.AND P0, PT, R2, 0x28, PT ;  /* 0x000000280200780c */ /* 0x000fe40003f04270 */
[----:B------:R-:W-:Y:S01]  /*48a0*/  FSEL R82, R72, -INF , P1 ;  /* 0xff80000048527808 */ /* 0x000fe20000800000 */
[----:B------:R-:W2:Y:S01]  /*48b0*/  SHFL.IDX PT, R0, R0, 0x1, 0x1c1f ;  /* 0x003c1f0000007f89 */ /* 0x000ea200000e0000 */
[----:B------:R-:W-:Y:S02]  /*48c0*/  ISETP.GT.AND P1, PT, R2, 0x29, PT ;  /* 0x000000290200780c */ /* 0x000fe40003f24270 */
        /* <DEDUP_REMOVED lines=8> */
[----:B-1----:R-:W-:Y:S02]  /*4950*/  FSEL R215, R45, -INF , P0 ;  /* 0xff8000002dd77808 */ /* 0x002fe40000000000 */
[----:B------:R-:W-:Y:S02]  /*4960*/  ISETP.GT.AND P0, PT, R2, 0x40, PT ;  /* 0x000000400200780c */ /* 0x000fe40003f04270 */
[----:B------:R-:W-:Y:S02]  /*4970*/  FSEL R214, R44, -INF , P1 ;  /* 0xff8000002cd67808 */ /* 0x000fe40000800000 */
[----:B------:R-:W-:Y:S01]  /*4980*/  ISETP.GT.AND P1, PT, R2, 0x41, PT ;  /* 0x000000410200780c */ /* 0x000fe20003f24270 */
[----:B--2---:R-:W-:Y:S01]  /*4990*/  IMAD.IADD R0, R4, 0x1, R0 ;  /* 0x0000000104007824 */ /* 0x004fe200078e0200 */
[----:B------:R-:W-:Y:S01]  /*49a0*/  FSEL R121, R28, -INF , P0 ;  /* 0xff8000001c797808 */ /* 0x000fe20000000000 */
[----:B------:R-:W-:Y:S01]  /*49b0*/  LDSM.16.MT88.4 R44, [R221] ;  /* 0x00000000dd2c783b */ /* 0x000fe20000004200 */
[----:B------:R-:W-:-:S02]  /*49c0*/  ISETP.GT.AND P0, PT, R2, 0x48, PT ;  /* 0x000000480200780c */ /* 0x000fc40003f04270 */
[----:B------:R-:W-:Y:S02]  /*49d0*/  FSEL R120, R29, -INF , P1 ;  /* 0xff8000001d787808 */ /* 0x000fe40000800000 */
[----:B------:R-:W-:Y:S02]  /*49e0*/  ISETP.GT.AND P1, PT, R2, 0x49, PT ;  /* 0x000000490200780c */ /* 0x000fe40003f24270 */
[----:B------:R-:W-:Y:S02]  /*49f0*/  FSEL R106, R24, -INF , P0 ;  /* 0xff800000186a7808 */ /* 0x000fe40000000000 */
[----:B------:R-:W-:Y:S02]  /*4a00*/  FMNMX.FTZ R133, R5, R6, !PT ;  /* 0x0000000605857209 */ /* 0x000fe40007810000 */
[----:B------:R-:W-:Y:S02]  /*4a10*/  ISETP.GT.AND P0, PT, R2, 0x50, PT ;  /* 0x000000500200780c */ /* 0x000fe40003f04270 */
[----:B------:R-:W-:-:S02]  /*4a20*/  FSEL R111, R18, -INF , P1 ;  /* 0xff800000126f7808 */ /* 0x000fc40000800000 */
[C---:B------:R-:W-:Y:S02]  /*4a30*/  ISETP.GT.AND P1, PT, R2.reuse, 0x51, PT ;  /* 0x000000510200780c */ /* 0x040fe40003f24270 */
[----:B------:R-:W-:Y:S02]  /*4a40*/  FMNMX.FTZ R133, R9, R133, !PT ;  /* 0x0000008509857209 */ /* 0x000fe40007810000 */
[----:B------:R-:W-:Y:S02]  /*4a50*/  FSEL R123, R17, -INF , P0 ;  /* 0xff800000117b7808 */ /* 0x000fe40000000000 */
[----:B------:R-:W-:Y:S02]  /*4a60*/  ISETP.GT.AND P0, PT, R2, 0x58, PT ;  /* 0x000000580200780c */ /* 0x000fe40003f04270 */
[----:B------:R-:W-:Y:S02]  /*4a70*/  FSEL R219, R16, -INF , P1 ;  /* 0xff80000010db7808 */ /* 0x000fe40000800000 */
[----:B------:R-:W-:-:S02]  /*4a80*/  IMNMX R0, R3, R0, PT ;  /* 0x0000000003007217 */ /* 0x000fc40003800200 */
[----:B------:R-:W-:Y:S02]  /*4a90*/  ISETP.GT.AND P1, PT, R2, 0x59, PT ;  /* 0x000000590200780c */ /* 0x000fe40003f24270 */
[----:B------:R-:W-:Y:S02]  /*4aa0*/  FMNMX.FTZ R133, R10, R133, !PT ;  /* 0x000000850a857209 */ /* 0x000fe40007810000 */
[----:B------:R-:W-:Y:S02]  /*4ab0*/  FSEL R216, R15, -INF , P0 ;  /* 0xff8000000fd87808 */ /* 0x000fe40000000000 */
[----:B------:R-:W-:Y:S02]  /*4ac0*/  ISETP.GT.AND P0, PT, R0, RZ, PT ;  /* 0x000000ff0000720c */ /* 0x000fe40003f04270 */
[----:B------:R-:W-:Y:S02]  /*4ad0*/  FSEL R112, R14, -INF , P1 ;  /* 0xff8000000e707808 */ /* 0x000fe40000800000 */
[----:B------:R-:W-:Y:S01]  /*4ae0*/  ISETP.GT.AND P1, PT, R0, 0x1, PT ;  /* 0x000000010000780c */ /* 0x000fe20003f24270 */
[----:B------:R-:W-:Y:S01]  /*4af0*/  LDSM.16.MT88.4 R12, [R217] ;  /* 0x00000000d90c783b */ /* 0x000fe20000004200 */
[----:B------:R-:W-:-:S02]  /*4b00*/  FMNMX.FTZ R133, R11, R133, !PT ;  /* 0x000000850b857209 */ /* 0x000fc40007810000 */
[----:B------:R-:W-:Y:S02]  /*4b10*/  FSEL R4, R103, -INF , P0 ;  /* 0xff80000067047808 */ /* 0x000fe40000000000 */
[----:B------:R-:W-:Y:S02]  /*4b20*/  ISETP.GT.AND P0, PT, R0, 0x8, PT ;  /* 0x000000080000780c */ /* 0x000fe40003f04270 */
[----:B------:R-:W-:Y:S02]  /*4b30*/  FSEL R8, R102, -INF , P1 ;  /* 0xff80000066087808 */ /* 0x000fe40000800000 */
[----:B------:R-:W-:Y:S02]  /*4b40*/  FMNMX.FTZ R133, R19, R133, !PT ;  /* 0x0000008513857209 */ /* 0x000fe40007810000 */
[----:B------:R-:W-:Y:S02]  /*4b50*/  ISETP.GT.AND P1, PT, R0, 0x9, PT ;  /* 0x000000090000780c */ /* 0x000fe40003f24270 */
[----:B------:R-:W-:-:S02]  /*4b60*/  FSEL R7, R101, -INF , P0 ;  /* 0xff80000065077808 */ /* 0x000fc40000000000 */
[----:B------:R-:W-:Y:S02]  /*4b70*/  FMNMX.FTZ R2, R4, R8, !PT ;  /* 0x0000000804027209 */ /* 0x000fe40007810000 */
[----:B------:R-:W-:Y:S02]  /*4b80*/  FMNMX.FTZ R133, R20, R133, !PT ;  /* 0x0000008514857209 */ /* 0x000fe40007810000 */
        /* <DEDUP_REMOVED lines=76> */
[----:B------:R-:W1:Y:S01]  /*5050*/  SHFL.BFLY PT, R3, R133, 0x2, 0x1f ;  /* 0x0c401f0085037f89 */ /* 0x000e6200000e0000 */
[C---:B------:R-:W-:Y:S02]  /*5060*/  ISETP.GT.AND P1, PT, R0.reuse, 0x58, PT ;  /* 0x000000580000780c */ /* 0x040fe40003f24270 */
[----:B------:R-:W-:Y:S02]  /*5070*/  FSEL R107, R25, -INF , P2 ;  /* 0xff800000196b7808 */ /* 0x000fe40001000000 */
[----:B------:R-:W-:Y:S01]  /*5080*/  FMNMX.FTZ R2, R115, R2, !PT ;  /* 0x0000000273027209 */ /* 0x000fe20007810000 */
[----:B------:R-:W-:Y:S01]  /*5090*/  LDSM.16.MT88.4 R24, [R220] ;  /* 0x00000000dc18783b */ /* 0x000fe20000004200 */
[----:B------:R-:W-:Y:S02]  /*50a0*/  ISETP.GT.AND P0, PT, R0, 0x59, PT ;  /* 0x000000590000780c */ /* 0x000fe40003f04270 */
[----:B------:R-:W-:-:S02]  /*50b0*/  FSEL R108, R23, -INF , P1 ;  /* 0xff800000176c7808 */ /* 0x000fc40000800000 */
[----:B------:R-:W-:Y:S02]  /*50c0*/  FMNMX.FTZ R0, R107, R2, !PT ;  /* 0x000000026b007209 */ /* 0x000fe40007810000 */
[----:B------:R-:W-:Y:S02]  /*50d0*/  FSEL R109, R22, -INF , P0 ;  /* 0xff800000166d7808 */ /* 0x000fe40000000000 */
[----:B------:R-:W-:-:S04]  /*50e0*/  FMNMX.FTZ R0, R108, R0, !PT ;  /* 0x000000006c007209 */ /* 0x000fc80007810000 */
[----:B------:R-:W-:-:S05]  /*50f0*/  FMNMX.FTZ R0, R109, R0, !PT ;  /* 0x000000006d007209 */ /* 0x000fca0007810000 */
[----:B------:R-:W2:Y:S01]  /*5100*/  SHFL.BFLY PT, R2, R0, 0x2, 0x1f ;  /* 0x0c401f0000027f89 */ /* 0x000ea200000e0000 */
[----:B-1----:R-:W-:-:S05]  /*5110*/  FMNMX.FTZ R133, R133, R3, !PT ;  /* 0x0000000385857209 */ /* 0x002fca0007810000 */
[----:B------:R-:W1:Y:S01]  /*5120*/  SHFL.BFLY PT, R3, R133, 0x1, 0x1f ;  /* 0x0c201f0085037f89 */ /* 0x000e6200000e0000 */
[----:B--2---:R-:W-:-:S05]  /*5130*/  FMNMX.FTZ R0, R0, R2, !PT ;  /* 0x0000000200007209 */ /* 0x004fca0007810000 */
[----:B------:R-:W2:Y:S01]  /*5140*/  SHFL.BFLY PT, R132, R0, 0x1, 0x1f ;  /* 0x0c201f0000847f89 */ /* 0x000ea200000e0000 */
[----:B-1----:R-:W-:-:S04]  /*5150*/  FMNMX.FTZ R133, R133, R3, !PT ;  /* 0x0000000385857209 */ /* 0x002fc80007810000 */
[C---:B------:R-:W-:Y:S01]  /*5160*/  FSETP.NEU.FTZ.AND P0, PT, R133.reuse, -INF , PT ;  /* 0xff8000008500780b */ /* 0x040fe20003f1d000 */
[----:B------:R-:W-:-:S05]  /*5170*/  FMUL.FTZ R2, R133, c[0x0][0x2d0] ;  /* 0x0000b40085027a20 */ /* 0x000fca0000410000 */
[----:B------:R-:W-:-:S05]  /*5180*/  FSEL R2, R2, RZ, P0 ;  /* 0x000000ff02027208 */ /* 0x000fca0000000000 */
[----:B------:R-:W-:-:S04]  /*5190*/  FFMA.FTZ R3, R5, c[0x0][0x2d0], -R2 ;  /* 0x0000b40005037a23 */ /* 0x000fc80000010802 */
[----:B------:R1:W-:Y:S01]  /*51a0*/  MUFU.EX2 R207, R3 ;  /* 0x0000000300cf7308 */ /* 0x0003e20000000800 */
[----:B--2---:R-:W-:Y:S01]  /*51b0*/  FMNMX.FTZ R132, R0, R132, !PT ;  /* 0x0000008400847209 */ /* 0x004fe20007810000 */
[----:B------:R-:W-:-:S06]  /*51c0*/  FFMA.FTZ R0, R9, c[0x0][0x2d0], -R2 ;  /* 0x0000b40009007a23 */ /* 0x000fcc0000010802 */
[----:B------:R2:W-:Y:S01]  /*51d0*/  MUFU.EX2 R209, R0 ;  /* 0x0000000000d17308 */ /* 0x0005e20000000800 */
[----:B------:R-:W-:Y:S01]  /*51e0*/  FSETP.NEU.FTZ.AND P0, PT, R132, -INF , PT ;  /* 0xff8000008400780b */ /* 0x000fe20003f1d000 */
[----:B-1----:R-:W-:-:S06]  /*51f0*/  FFMA.FTZ R3, R6, c[0x0][0x2d0], -R2 ;  /* 0x0000b40006037a23 */ /* 0x002fcc0000010802 */
[----:B------:R1:W3:Y:S01]  /*5200*/  MUFU.EX2 R206, R3 ;  /* 0x0000000300ce7308 */ /* 0x0002e20000000800 */
[----:B--2---:R-:W-:-:S05]  /*5210*/  FMUL.FTZ R0, R132, c[0x0][0x2d0] ;  /* 0x0000b40084007a20 */ /* 0x004fca0000410000 */
[----:B------:R-:W-:Y:S01]  /*5220*/  FSEL R0, R0, RZ, P0 ;  /* 0x000000ff00007208 */ /* 0x000fe20000000000 */
[----:B-1----:R-:W-:-:S04]  /*5230*/  FFMA.FTZ R3, R10, c[0x0][0x2d0], -R2 ;  /* 0x0000b4000a037a23 */ /* 0x002fc80000010802 */
[----:B------:R1:W2:Y:S02]  /*5240*/  MUFU.EX2 R208, R3 ;  /* 0x0000000300d07308 */ /* 0x0002a40000000800 */
[----:B-1----:R-:W-:-:S06]  /*5250*/  FFMA.FTZ R3, R11, c[0x0][0x2d0], -R2 ;  /* 0x0000b4000b037a23 */ /* 0x002fcc0000010802 */
[----:B------:R1:W-:Y:S02]  /*5260*/  MUFU.EX2 R118, R3 ;  /* 0x0000000300767308 */ /* 0x0003e40000000800 */
[----:B-1----:R-:W-:-:S06]  /*5270*/  FFMA.FTZ R3, R4, c[0x0][0x2d0], -R0 ;  /* 0x0000b40004037a23 */ /* 0x002fcc0000010800 */
[----:B------:R1:W-:Y:S02]  /*5280*/  MUFU.EX2 R135, R3 ;  /* 0x0000000300877308 */ /* 0x0003e40000000800 */
[----:B-1----:R-:W-:-:S06]  /*5290*/  FFMA.FTZ R3, R8, c[0x0][0x2d0], -R0 ;  /* 0x0000b40008037a23 */ /* 0x002fcc0000010800 */
[----:B------:R1:W4:Y:S02]  /*52a0*/  MUFU.EX2 R134, R3 ;  /* 0x0000000300867308 */ /* 0x0003240000000800 */
[--C-:B-1----:R-:W-:Y:S02]  /*52b0*/  FFMA.FTZ R3, R7, c[0x0][0x2d0], -R0.reuse ;  /* 0x0000b40007037a23 */ /* 0x102fe40000010800 */
[----:B------:R-:W1:Y:S04]  /*52c0*/  LDSM.16.MT88.4 R4, [R218] ;  /* 0x00000000da04783b */ /* 0x000e680000004200 */
[----:B------:R2:W-:Y:S02]  /*52d0*/  MUFU.EX2 R205, R3 ;  /* 0x0000000300cd7308 */ /* 0x0005e40000000800 */
[----:B--2---:R-:W-:-:S06]  /*52e0*/  FFMA.FTZ R3, R16, c[0x0][0x2d0], -R0 ;  /* 0x0000b40010037a23 */ /* 0x004fcc0000010800 */
[----:B------:R2:W1:Y:S02]  /*52f0*/  MUFU.EX2 R204, R3 ;  /* 0x0000000300cc7308 */ /* 0x0004640000000800 */
[----:B--2---:R-:W-:-:S06]  /*5300*/  FFMA.FTZ R3, R19, c[0x0][0x2d0], -R2 ;  /* 0x0000b40013037a23 */ /* 0x004fcc0000010802 */
[----:B------:R2:W1:Y:S02]  /*5310*/  MUFU.EX2 R113, R3 ;  /* 0x0000000300717308 */ /* 0x0004640000000800 */
[----:B--2---:R-:W-:-:S06]  /*5320*/  FFMA.FTZ R3, R20, c[0x0][0x2d0], -R2 ;  /* 0x0000b40014037a23 */ /* 0x004fcc0000010802 */
[----:B------:R2:W-:Y:S02]  /*5330*/  MUFU.EX2 R110, R3 ;  /* 0x00000003006e7308 */ /* 0x0005e40000000800 */
[----:B--2---:R-:W-:-:S06]  /*5340*/  FFMA.FTZ R3, R21, c[0x0][0x2d0], -R2 ;  /* 0x0000b40015037a23 */ /* 0x004fcc0000010802 */
[----:B------:R2:W-:Y:S01]  /*5350*/  MUFU.EX2 R91, R3 ;  /* 0x00000003005b7308 */ /* 0x0005e20000000800 */
[----:B---3--:R-:W-:Y:S02]  /*5360*/  F2FP.BF16.PACK_AB R8, R206, R207 ;  /* 0x000000cfce08723e */ /* 0x008fe400000010ff */
[----:B------:R-:W-:Y:S02]  /*5370*/  F2FP.BF16.PACK_AB R10, R208, R209 ;  /* 0x000000d1d00a723e */ /* 0x000fe400000010ff */
[----:B----4-:R-:W-:Y:S01]  /*5380*/  F2FP.BF16.PACK_AB R9, R134, R135 ;  /* 0x000000878609723e */ /* 0x010fe200000010ff */
[----:B--2---:R-:W-:-:S04]  /*5390*/  FFMA.FTZ R3, R18, c[0x0][0x2d0], -R0 ;  /* 0x0000b40012037a23 */ /* 0x004fc80000010800 */
[----:B------:R2:W-:Y:S01]  /*53a0*/  MUFU.EX2 R222, R3 ;  /* 0x0000000300de7308 */ /* 0x0005e20000000800 */
[----:B-1----:R-:W-:Y:S01]  /*53b0*/  F2FP.BF16.PACK_AB R11, R204, R205 ;  /* 0x000000cdcc0b723e */ /* 0x002fe200000010ff */
[----:B--2---:R-:W-:-:S06]  /*53c0*/  FFMA.FTZ R3, R17, c[0x0][0x2d0], -R0 ;  /* 0x0000b40011037a23 */ /* 0x004fcc0000010800 */
[----:B------:R1:W2:Y:S01]  /*53d0*/  MUFU.EX2 R114, R3 ;  /* 0x0000000300727308 */ /* 0x0002a20000000800 */
[----:B------:R-:W-:Y:S01]  /*53e0*/  HMMA.16816.F32.BF16 R36, R8, R14, RZ ;  /* 0x0000000e0824723c */ /* 0x000fe200000418ff */
[----:B-1----:R-:W-:-:S06]  /*53f0*/  FFMA.FTZ R3, R48, c[0x0][0x2d0], -R0 ;  /* 0x0000b40030037a23 */ /* 0x002fcc0000010800 */
[----:B------:R1:W-:Y:S01]  /*5400*/  MUFU.EX2 R122, R3 ;  /* 0x00000003007a7308 */ /* 0x0003e20000000800 */
[----:B------:R-:W-:Y:S01]  /*5410*/  HMMA.16816.F32.BF16 R40, R8, R12, RZ ;  /* 0x0000000c0828723c */ /* 0x000fe200000418ff */
[----:B-1----:R-:W-:-:S06]  /*5420*/  FFMA.FTZ R3, R49, c[0x0][0x2d0], -R0 ;  /* 0x0000b40031037a23 */ /* 0x002fcc0000010800 */
[----:B------:R-:W1:Y:S01]  /*5430*/  MUFU.EX2 R90, R3 ;  /* 0x00000003005a7308 */ /* 0x000e620000000800 */
[C---:B------:R-:W-:Y:S07]  /*5440*/  HMMA.16816.F32.BF16 R20, R8.reuse, R4, RZ ;  /* 0x000000040814723c */ /* 0x040fee00000418ff */
[----:B------:R-:W-:Y:S01]  /*5450*/  F2FP.BF16.PACK_AB R4, R113, R118 ;  /* 0x000000767104723e */ /* 0x000fe200000010ff */
[----:B------:R-:W-:Y:S01]  /*5460*/  HMMA.16816.F32.BF16 R16, R8, R6, RZ ;  /* 0x000000060810723c */ /* 0x000fe200000418ff */
[----:B--2---:R-:W-:-:S06]  /*5470*/  F2FP.BF16.PACK_AB R5, R114, R222 ;  /* 0x000000de7205723e */ /* 0x004fcc00000010ff */
[----:B------:R-:W-:Y:S02]  /*5480*/  F2FP.BF16.PACK_AB R6, R91, R110 ;  /* 0x0000006e5b06723e */ /* 0x000fe400000010ff */
[----:B-1----:R-:W-:Y:S01]  /*5490*/  F2FP.BF16.PACK_AB R7, R90, R122 ;  /* 0x0000007a5a07723e */ /* 0x002fe200000010ff */
[----:B------:R-:W-:Y:S08]  /*54a0*/  HMMA.16816.F32.BF16 R12, R8, R44, RZ ;  /* 0x0000002c080c723c */ /* 0x000ff000000418ff */
[C---:B------:R-:W-:Y:S01]  /*54b0*/  HMMA.16816.F32.BF16 R192, R4.reuse, R34, R36 ;  /* 0x0000002204c0723c */ /* 0x040fe20000041824 */
[----:B------:R-:W1:Y:S07]  /*54c0*/  LDSM.16.MT88.4 R36, [R218+0x3800] ;  /* 0x00380000da24783b */ /* 0x000e6e0000004200 */
[----:B------:R-:W-:Y:S01]  /*54d0*/  HMMA.16816.F32.BF16 R84, R4, R32, R40 ;  /* 0x000000200454723c */ /* 0x000fe20000041828 */
[----:B------:R-:W2:Y:S07]  /*54e0*/  LDSM.16.MT88.4 R40, [R217+0x3800] ;  /* 0x00380000d928783b */ /* 0x000eae0000004200 */
[----:B------:R-:W-:Y:S01]  /*54f0*/  HMMA.16816.F32.BF16 R60, R8, R46, RZ ;  /* 0x0000002e083c723c */ /* 0x000fe200000418ff */
[----:B------:R-:W-:Y:S07]  /*5500*/  LDSM.16.MT88.4 R44, [R220+0x800] ;  /* 0x00080000dc2c783b */ /* 0x000fee0000004200 */
[C---:B------:R-:W-:Y:S08]  /*5510*/  HMMA.16816.F32.BF16 R200, R4.reuse, R28, R20 ;  /* 0x0000001c04c8723c */ /* 0x040ff00000041814 */
[----:B------:R-:W-:Y:S08]  /*5520*/  HMMA.16816.F32.BF16 R188, R4, R30, R16 ;  /* 0x0000001e04bc723c */ /* 0x000ff00000041810 */
[C---:B------:R-:W-:Y:S08]  /*5530*/  HMMA.16816.F32.BF16 R48, R8.reuse, R24, RZ ;  /* 0x000000180830723c */ /* 0x040ff000000418ff */
[C---:B------:R-:W-:Y:S08]  /*5540*/  HMMA.16816.F32.BF16 R32, R8.reuse, R26, RZ ;  /* 0x0000001a0820723c */ /* 0x040ff000000418ff */
[C---:B------:R-:W-:Y:S08]  /*5550*/  HMMA.16816.F32.BF16 R20, R8.reuse, R64, RZ ;  /* 0x000000400814723c */ /* 0x040ff000000418ff */
[C---:B------:R-:W-:Y:S01]  /*5560*/  HMMA.16816.F32.BF16 R16, R8.reuse, R66, RZ ;  /* 0x000000420810723c */ /* 0x040fe200000418ff */
[----:B------:R-:W3:Y:S07]  /*5570*/  LDSM.16.MT88.4 R64, [R220+0x3000] ;  /* 0x00300000dc40783b */ /* 0x000eee0000004200 */
[----:B------:R-:W-:Y:S08]  /*5580*/  HMMA.16816.F32.BF16 R24, R8, R58, RZ ;  /* 0x0000003a0818723c */ /* 0x000ff000000418ff */
[----:B------:R-:W-:Y:S08]  /*5590*/  HMMA.16816.F32.BF16 R196, R4, R68, R12 ;  /* 0x0000004404c4723c */ /* 0x000ff0000004180c */
[C---:B------:R-:W-:Y:S08]  /*55a0*/  HMMA.16816.F32.BF16 R28, R8.reuse, R56, RZ ;  /* 0x00000038081c723c */ /* 0x040ff000000418ff */
[C---:B------:R-:W-:Y:S08]  /*55b0*/  HMMA.16816.F32.BF16 R12, R8.reuse, R72, RZ ;  /* 0x00000048080c723c */ /* 0x040ff000000418ff */
[----:B------:R-:W-:Y:S08]  /*55c0*/  HMMA.16816.F32.BF16 R56, R8, R74, RZ ;  /* 0x0000004a0838723c */ /* 0x000ff000000418ff */
[C---:B------:R-:W-:Y:S01]  /*55d0*/  HMMA.16816.F32.BF16 R72, R4.reuse, R70, R60 ;  /* 0x000000460448723c */ /* 0x040fe2000004183c */
[----:B------:R-:W4:Y:S07]  /*55e0*/  LDSM.16.MT88.4 R60, [R217+0x6000] ;  /* 0x00600000d93c783b */ /* 0x000f2e0000004200 */
[C---:B-1----:R-:W-:Y:S01]  /*55f0*/  HMMA.16816.F32.BF16 R176, R4.reuse, R36, R20 ;  /* 0x0000002404b0723c */ /* 0x042fe20000041814 */
[----:B------:R-:W1:Y:S07]  /*5600*/  LDSM.16.MT88.4 R20, [R220+0x3800] ;  /* 0x00380000dc14783b */ /* 0x000e6e0000004200 */
[C---:B--2---:R-:W-:Y:S01]  /*5610*/  HMMA.16816.F32.BF16 R168, R4.reuse, R42, R24 ;  /* 0x0000002a04a8723c */ /* 0x044fe20000041818 */
[----:B------:R-:W2:Y:S07]  /*5620*/  LDSM.16.MT88.4 R24, [R218+0x6000] ;  /* 0x00600000da18783b */ /* 0x000eae0000004200 */
[C---:B------:R-:W-:Y:S01]  /*5630*/  HMMA.16816.F32.BF16 R180, R4.reuse, R40, R28 ;  /* 0x0000002804b4723c */ /* 0x040fe2000004181c */
[----:B------:R-:W1:Y:S07]  /*5640*/  LDSM.16.MT88.4 R40, [R217+0x6800] ;  /* 0x00680000d928783b */ /* 0x000e6e0000004200 */
[C---:B------:R-:W-:Y:S08]  /*5650*/  HMMA.16816.F32.BF16 R172, R4.reuse, R52, R12 ;  /* 0x0000003404ac723c */ /* 0x040ff0000004180c */
[C---:B------:R-:W-:Y:S01]  /*5660*/  HMMA.16816.F32.BF16 R160, R4.reuse, R54, R56 ;  /* 0x0000003604a0723c */ /* 0x040fe20000041838 */
[----:B------:R-:W1:Y:S04]  /*5670*/  LDSM.16.MT88.4 R52, [R221+0x6000] ;  /* 0x00600000dd34783b */ /* 0x000e680000004200 */
[----:B------:R-:W-:Y:S03]  /*5680*/  LDSM.16.MT88.4 R56, [R220+0x6000] ;  /* 0x00600000dc38783b */ /* 0x000fe60000004200 */
[----:B------:R-:W-:Y:S01]  /*5690*/  HMMA.16816.F32.BF16 R164, R4, R38, R16 ;  /* 0x0000002604a4723c */ /* 0x000fe20000041810 */
[----:B------:R-:W1:Y:S07]  /*56a0*/  LDSM.16.MT88.4 R36, [R218+0x6800] ;  /* 0x00680000da24783b */ /* 0x000e6e0000004200 */
[C---:B---3--:R-:W-:Y:S08]  /*56b0*/  HMMA.16816.F32.BF16 R16, R8.reuse, R64, RZ ;  /* 0x000000400810723c */ /* 0x048ff000000418ff */
[----:B------:R-:W-:Y:S08]  /*56c0*/  HMMA.16816.F32.BF16 R12, R8, R66, RZ ;  /* 0x00000042080c723c */ /* 0x000ff000000418ff */
[----:B------:R-:W-:Y:S08]  /*56d0*/  HMMA.16816.F32.BF16 R68, R4, R46, R32 ;  /* 0x0000002e0444723c */ /* 0x000ff00000041820 */
[----:B----4-:R-:W-:Y:S08]  /*56e0*/  HMMA.16816.F32.BF16 R32, R8, R60, RZ ;  /* 0x0000003c0820723c */ /* 0x010ff000000418ff */
[C---:B------:R-:W-:Y:S01]  /*56f0*/  HMMA.16816.F32.BF16 R184, R4.reuse, R44, R48 ;  /* 0x0000002c04b8723c */ /* 0x040fe20000041830 */
[----:B------:R-:W3:Y:S04]  /*5700*/  LDSM.16.MT88.4 R48, [R221+0x6800] ;  /* 0x00680000dd30783b */ /* 0x000ee80000004200 */
[----:B------:R-:W-:Y:S03]  /*5710*/  LDSM.16.MT88.4 R44, [R220+0x6800] ;  /* 0x00680000dc2c783b */ /* 0x000fe60000004200 */
[----:B-1----:R-:W-:Y:S08]  /*5720*/  HMMA.16816.F32.BF16 R156, R4, R20, R16 ;  /* 0x00000014049c723c */ /* 0x002ff00000041810 */
[C---:B------:R-:W-:Y:S01]  /*5730*/  HMMA.16816.F32.BF16 R28, R8.reuse, R62, RZ ;  /* 0x0000003e081c723c */ /* 0x040fe200000418ff */
[----:B------:R-:W1:Y:S07]  /*5740*/  LDSM.16.MT88.4 R60, [R217+0x9000] ;  /* 0x00900000d93c783b */ /* 0x000e6e0000004200 */
[----:B--2---:R-:W-:Y:S08]  /*5750*/  HMMA.16816.F32.BF16 R16, R8, R24, RZ ;  /* 0x000000180810723c */ /* 0x004ff000000418ff */
[----:B------:R-:W-:Y:S08]  /*5760*/  HMMA.16816.F32.BF16 R152, R4, R22, R12 ;  /* 0x000000160498723c */ /* 0x000ff0000004180c */
[----:B------:R-:W-:Y:S08]  /*5770*/  HMMA.16816.F32.BF16 R12, R8, R26, RZ ;  /* 0x0000001a080c723c */ /* 0x000ff000000418ff */
[----:B------:R-:W-:Y:S01]  /*5780*/  HMMA.16816.F32.BF16 R148, R4, R40, R32 ;  /* 0x000000280494723c */ /* 0x000fe20000041820 */
[----:B------:R-:W2:Y:S07]  /*5790*/  LDSM.16.MT88.4 R32, [R218+0x9000] ;  /* 0x00900000da20783b */ /* 0x000eae0000004200 */
[----:B------:R-:W-:Y:S08]  /*57a0*/  HMMA.16816.F32.BF16 R24, R8, R54, RZ ;  /* 0x000000360818723c */ /* 0x000ff000000418ff */
[C---:B------:R-:W-:Y:S01]  /*57b0*/  HMMA.16816.F32.BF16 R92, R4.reuse, R42, R28 ;  /* 0x0000002a045c723c */ /* 0x040fe2000004181c */
[----:B------:R-:W4:Y:S07]  /*57c0*/  LDSM.16.MT88.4 R40, [R217+0x9800] ;  /* 0x00980000d928783b */ /* 0x000f2e0000004200 */
[----:B------:R-:W-:Y:S08]  /*57d0*/  HMMA.16816.F32.BF16 R144, R4, R36, R16 ;  /* 0x000000240490723c */ /* 0x000ff00000041810 */
[----:B------:R-:W-:Y:S01]  /*57e0*/  HMMA.16816.F32.BF16 R16, R8, R58, RZ ;  /* 0x0000003a0810723c */ /* 0x000fe200000418ff */
[----:B------:R-:W-:Y:S01]  /*57f0*/  MOV R37, R115 ;  /* 0x0000007300257202 */ /* 0x000fe20000000f00 */
[----:B------:R-:W-:-:S06]  /*5800*/  IMAD.MOV.U32 R36, RZ, RZ, R114 ;  /* 0x000000ffff247224 */ /* 0x000fcc00078e0072 */
[----:B------:R-:W-:Y:S08]  /*5810*/  HMMA.16816.F32.BF16 R28, R8, R52, RZ ;  /* 0x00000034081c723c */ /* 0x000ff000000418ff */
[----:B------:R-:W-:Y:S07]  /*5820*/  HMMA.16816.F32.BF16 R100, R4, R38, R12 ;  /* 0x000000260464723c */ /* 0x000fee000004180c */
[----:B------:R-:W-:Y:S01]  /*5830*/  IMAD.MOV.U32 R39, RZ, RZ, R113 ;  /* 0x000000ffff277224 */ /* 0x000fe200078e0071 */
[----:B------:R-:W-:-:S02]  /*5840*/  MOV R38, R112 ;  /* 0x0000007000267202 */ /* 0x000fc40000000f00 */
[----:B---3--:R-:W-:Y:S01]  /*5850*/  HMMA.16816.F32.BF16 R112, R4, R50, R24 ;  /* 0x000000320470723c */ /* 0x008fe20000041818 */
[----:B------:R-:W3:Y:S07]  /*5860*/  LDSM.16.MT88.4 R24, [R218+0x9800] ;  /* 0x00980000da18783b */ /* 0x000eee0000004200 */
[----:B-1----:R-:W-:Y:S08]  /*5870*/  HMMA.16816.F32.BF16 R12, R8, R60, RZ ;  /* 0x0000003c080c723c */ /* 0x002ff000000418ff */
[C---:B------:R-:W-:Y:S08]  /*5880*/  HMMA.16816.F32.BF16 R124, R4.reuse, R46, R16 ;  /* 0x0000002e047c723c */ /* 0x040ff00000041810 */
[----:B------:R-:W-:Y:S01]  /*5890*/  HMMA.16816.F32.BF16 R140, R4, R48, R28 ;  /* 0x00000030048c723c */ /* 0x000fe2000004181c */
[----:B------:R-:W1:Y:S07]  /*58a0*/  LDSM.16.MT88.4 R28, [R221+0x9000] ;  /* 0x00900000dd1c783b */ /* 0x000e6e0000004200 */
[----:B--2---:R-:W-:Y:S08]  /*58b0*/  HMMA.16816.F32.BF16 R16, R8, R32, RZ ;  /* 0x000000200810723c */ /* 0x004ff000000418ff */
[----:B----4-:R-:W-:Y:S01]  /*58c0*/  HMMA.16816.F32.BF16 R128, R4, R40, R12 ;  /* 0x000000280480723c */ /* 0x010fe2000004180c */
[----:B------:R-:W-:-:S07]  /*58d0*/  IMAD.MOV.U32 R52, RZ, RZ, R118 ;  /* 0x000000ffff347224 */ /* 0x000fce00078e0076 */
[----:B------:R-:W-:Y:S01]  /*58e0*/  HMMA.16816.F32.BF16 R12, R8, R34, RZ ;  /* 0x00000022080c723c */ /* 0x000fe200000418ff */
[----:B------:R-:W-:Y:S01]  /*58f0*/  MOV R55, R117 ;  /* 0x0000007500377202 */ /* 0x000fe20000000f00 */
[----:B------:R-:W-:-:S06]  /*5900*/  IMAD.MOV.U32 R54, RZ, RZ, R116 ;  /* 0x000000ffff367224 */ /* 0x000fcc00078e0074 */
[----:B------:R-:W-:Y:S07]  /*5910*/  HMMA.16816.F32.BF16 R20, R8, R56, RZ ;  /* 0x000000380814723c */ /* 0x000fee00000418ff */
[----:B------:R-:W-:Y:S02]  /*5920*/  MOV R56, R119 ;  /* 0x0000007700387202 */ /* 0x000fe40000000f00 */
[----:B---3--:R-:W-:Y:S01]  /*5930*/  HMMA.16816.F32.BF16 R116, R4, R24, R16 ;  /* 0x000000180474723c */ /* 0x008fe20000041810 */
[----:B------:R-:W2:Y:S01]  /*5940*/  LDSM.16.MT88.4 R16, [R221+0x9800] ;  /* 0x00980000dd10783b */ /* 0x000ea20000004200 */
[----:B------:R-:W-:Y:S01]  /*5950*/  IMAD.MOV.U32 R57, RZ, RZ, R111 ;  /* 0x000000ffff397224 */ /* 0x000fe200078e006f */
[----:B------:R-:W-:Y:S01]  /*5960*/  MOV R61, R108 ;  /* 0x0000006c003d7202 */ /* 0x000fe20000000f00 */
[----:B------:R-:W-:-:S02]  /*5970*/  IMAD.MOV.U32 R59, RZ, RZ, R110 ;  /* 0x000000ffff3b7224 */ /* 0x000fc400078e006e */
[----:B------:R-:W-:Y:S02]  /*5980*/  IMAD.MOV.U32 R58, RZ, RZ, R109 ;  /* 0x000000ffff3a7224 */ /* 0x000fe400078e006d */
[----:B------:R-:W-:Y:S08]  /*5990*/  HMMA.16816.F32.BF16 R108, R4, R26, R12 ;  /* 0x0000001a046c723c */ /* 0x000ff0000004180c */
[----:B-1----:R-:W-:Y:S01]  /*59a0*/  HMMA.16816.F32.BF16 R12, R8, R28, RZ ;  /* 0x0000001c080c723c */ /* 0x002fe200000418ff */
[----:B------:R-:W-:-:S02]  /*59b0*/  IMAD.MOV.U32 R60, RZ, RZ, R107 ;  /* 0x000000ffff3c7224 */ /* 0x000fc400078e006b */
[----:B------:R-:W-:Y:S11]  /*59c0*/  IMAD.MOV.U32 R66, RZ, RZ, R106 ;  /* 0x000000ffff427224 */ /* 0x000ff600078e006a */
[----:B------:R-:W-:Y:S10]  /*59d0*/  @!UPT UIADD3 URZ, URZ, URZ, URZ ;  /* 0x0000003f3f3ff290 */ /* 0x000ff4000fffe03f */
[----:B--2---:R-:W-:Y:S08]  /*59e0*/  HMMA.16816.F32.BF16 R104, R4, R16, R12 ;  /* 0x000000100468723c */ /* 0x004ff0000004180c */
[----:B------:R-:W-:Y:S11]  /*59f0*/  HMMA.16816.F32.BF16 R12, R8, R30, RZ ;  /* 0x0000001e080c723c */ /* 0x000ff600000418ff */
[----:B------:R-:W-:Y:S11]  /*5a00*/  @!UPT UIADD3 URZ, URZ, URZ, URZ ;  /* 0x0000003f3f3ff290 */ /* 0x000ff6000fffe03f */
[----:B------:R-:W-:Y:S02]  /*5a10*/  @!UPT UIADD3 URZ, URZ, URZ, URZ ;  /* 0x0000003f3f3ff290 */ /* 0x000fe4000fffe03f */
[C---:B------:R-:W-:Y:S01]  /*5a20*/  HMMA.16816.F32.BF16 R96, R4.reuse, R18, R12 ;  /* 0x000000120460723c */ /* 0x040fe2000004180c */
[----:B------:R-:W1:Y:S07]  /*5a30*/  LDSM.16.MT88.4 R12, [R220+0x9000] ;  /* 0x00900000dc0c783b */ /* 0x000e6e0000004200 */
[----:B------:R-:W-:Y:S08]  /*5a40*/  HMMA.16816.F32.BF16 R136, R4, R44, R20 ;  /* 0x0000002c0488723c */ /* 0x000ff00000041814 */
[----:B------:R-:W-:Y:S01]  /*5a50*/  HMMA.16816.F32.BF16 R20, R8, R62, RZ ;  /* 0x0000003e0814723c */ /* 0x000fe200000418ff */
[----:B------:R-:W-:-:S07]  /*5a60*/  FFMA.FTZ R3, R83, c[0x0][0x2d0], -R2 ;  /* 0x0000b40053037a23 */ /* 0x000fce0000010802 */
[C---:B-1----:R-:W-:Y:S08]  /*5a70*/  HMMA.16816.F32.BF16 R16, R8.reuse, R12, RZ ;  /* 0x0000000c0810723c */ /* 0x042ff000000418ff */
[----:B------:R-:W-:Y:S01]  /*5a80*/  HMMA.16816.F32.BF16 R8, R8, R14, RZ ;  /* 0x0000000e0808723c */ /* 0x000fe200000418ff */
[----:B------:R-:W1:Y:S01]  /*5a90*/  LDSM.16.MT88.4 R12, [R220+0x9800] ;  /* 0x00980000dc0c783b */ /* 0x000e620000004200 */
[----:B------:R2:W-:Y:S01]  /*5aa0*/  MUFU.EX2 R32, R3 ;  /* 0x0000000300207308 */ /* 0x0005e20000000800 */
[----:B------:R-:W-:Y:S01]  /*5ab0*/  MOV R67, R91 ;  /* 0x0000005b00437202 */ /* 0x000fe20000000f00 */
[----:B------:R-:W-:-:S02]  /*5ac0*/  IMAD.MOV.U32 R64, RZ, RZ, R90 ;  /* 0x000000ffff407224 */ /* 0x000fc400078e005a */
[----:B--2---:R-:W-:-:S04]  /*5ad0*/  FFMA.FTZ R3, R82, c[0x0][0x2d0], -R2 ;  /* 0x0000b40052037a23 */ /* 0x004fc80000010802 */
[----:B------:R2:W3:Y:S01]  /*5ae0*/  MUFU.EX2 R226, R3 ;  /* 0x0000000300e27308 */ /* 0x0004e20000000800 */
[----:B------:R-:W-:Y:S01]  /*5af0*/  IMAD.MOV.U32 R65, RZ, RZ, R89 ;  /* 0x000000ffff417224 */ /* 0x000fe200078e0059 */
[----:B------:R-:W-:Y:S01]  /*5b00*/  MOV R45, R88 ;  /* 0x00000058002d7202 */ /* 0x000fe20000000f00 */
[----:B--2---:R-:W-:-:S05]  /*5b10*/  FFMA.FTZ R3, R81, c[0x0][0x2d0], -R2 ;  /* 0x0000b40051037a23 */ /* 0x004fca0000010802 */
[----:B------:R2:W-:Y:S01]  /*5b20*/  MUFU.EX2 R224, R3 ;  /* 0x0000000300e07308 */ /* 0x0005e20000000800 */
[C---:B-1----:R-:W-:Y:S08]  /*5b30*/  HMMA.16816.F32.BF16 R88, R4.reuse, R12, R16 ;  /* 0x0000000c0458723c */ /* 0x042ff00000041810 */
[----:B------:R-:W-:Y:S01]  /*5b40*/  HMMA.16816.F32.BF16 R12, R4, R14, R8 ;  /* 0x0000000e040c723c */ /* 0x000fe20000041808 */
[----:B------:R-:W1:Y:S01]  /*5b50*/  LDSM.16.MT88.4 R8, [R217+0x1000] ;  /* 0x00100000d908783b */ /* 0x000e620000004200 */
[----:B--2---:R-:W-:-:S04]  /*5b60*/  FFMA.FTZ R3, R80, c[0x0][0x2d0], -R2 ;  /* 0x0000b40050037a23 */ /* 0x004fc80000010802 */
[----:B------:R2:W-:Y:S02]  /*5b70*/  MUFU.EX2 R229, R3 ;  /* 0x0000000300e57308 */ /* 0x0005e40000000800 */
[----:B--2---:R-:W-:-:S06]  /*5b80*/  FFMA.FTZ R3, R79, c[0x0][0x2d0], -R0 ;  /* 0x0000b4004f037a23 */ /* 0x004fcc0000010800 */
[----:B------:R2:W-:Y:S02]  /*5b90*/  MUFU.EX2 R228, R3 ;  /* 0x0000000300e47308 */ /* 0x0005e40000000800 */
[----:B--2---:R-:W-:-:S06]  /*5ba0*/  FFMA.FTZ R3, R78, c[0x0][0x2d0], -R0 ;  /* 0x0000b4004e037a23 */ /* 0x004fcc0000010800 */
[----:B------:R2:W4:Y:S02]  /*5bb0*/  MUFU.EX2 R227, R3 ;  /* 0x0000000300e37308 */ /* 0x0005240000000800 */
[----:B--2---:R-:W-:-:S06]  /*5bc0*/  FFMA.FTZ R3, R77, c[0x0][0x2d0], -R0 ;  /* 0x0000b4004d037a23 */ /* 0x004fcc0000010800 */
[----:B------:R2:W-:Y:S02]  /*5bd0*/  MUFU.EX2 R33, R3 ;  /* 0x0000000300217308 */ /* 0x0005e40000000800 */
[----:B--2---:R-:W-:-:S06]  /*5be0*/  FFMA.FTZ R3, R76, c[0x0][0x2d0], -R0 ;  /* 0x0000b4004c037a23 */ /* 0x004fcc0000010800 */
[----:B------:R-:W2:Y:S01]  /*5bf0*/  MUFU.EX2 R40, R3 ;  /* 0x0000000300287308 */ /* 0x000ea20000000800 */
[----:B------:R-:W-:Y:S01]  /*5c00*/  IMAD.MOV.U32 R41, RZ, RZ, R123 ;  /* 0x000000ffff297224 */ /* 0x000fe200078e007b */
[----:B------:R-:W-:Y:S01]  /*5c10*/  MOV R62, R121 ;  /* 0x00000079003e7202 */ /* 0x000fe20000000f00 */
[----:B------:R-:W-:Y:S02]  /*5c20*/  IMAD.MOV.U32 R63, RZ, RZ, R122 ;  /* 0x000000ffff3f7224 */ /* 0x000fe400078e007a */
[----:B------:R-:W-:Y:S02]  /*5c30*/  IMAD.MOV.U32 R53, RZ, RZ, R120 ;  /* 0x000000ffff357224 */ /* 0x000fe400078e0078 */
[----:B------:R-:W-:Y:S07]  /*5c40*/  HMMA.16816.F32.BF16 R120, R4, R42, R20 ;  /* 0x0000002a0478723c */ /* 0x000fee0000041814 */
[----:B---3--:R-:W-:-:S02]  /*5c50*/  F2FP.BF16.PACK_AB R4, R226, R32 ;  /* 0x00000020e204723e */ /* 0x008fc400000010ff */
[----:B----4-:R-:W-:Y:S02]  /*5c60*/  F2FP.BF16.PACK_AB R5, R227, R228 ;  /* 0x000000e4e305723e */ /* 0x010fe400000010ff */
[----:B------:R-:W-:Y:S02]  /*5c70*/  F2FP.BF16.PACK_AB R6, R229, R224 ;  /* 0x000000e0e506723e */ /* 0x000fe400000010ff */
[----:B--2---:R-:W-:-:S07]  /*5c80*/  F2FP.BF16.PACK_AB R7, R40, R33 ;  /* 0x000000212807723e */ /* 0x004fce00000010ff */
[C---:B-1----:R-:W-:Y:S08]  /*5c90*/  HMMA.16816.F32.BF16 R84, R4.reuse, R8, R84 ;  /* 0x000000080454723c */ /* 0x042ff00000041854 */
[C---:B------:R-:W-:Y:S01]  /*5ca0*/  HMMA.16816.F32.BF16 R48, R4.reuse, R10, R192 ;  /* 0x0000000a0430723c */ /* 0x040fe200000418c0 */
[----:B------:R-:W1:Y:S06]  /*5cb0*/  LDSM.16.MT88.4 R8, [R218+0x1000] ;  /* 0x00100000da08783b */ /* 0x000e6c0000004200 */
[----:B------:R-:W-:Y:S01]  /*5cc0*/  IMAD.MOV.U32 R193, RZ, RZ, R45 ;  /* 0x000000ffffc17224 */ /* 0x000fe200078e002d */
[C---:B-1----:R-:W-:Y:S08]  /*5cd0*/  HMMA.16816.F32.BF16 R80, R4.reuse, R8, R200 ;  /* 0x000000080450723c */ /* 0x042ff000000418c8 */
[C---:B------:R-:W-:Y:S01]  /*5ce0*/  HMMA.16816.F32.BF16 R44, R4.reuse, R10, R188 ;  /* 0x0000000a042c723c */ /* 0x040fe200000418bc */
[----:B------:R-:W1:Y:S07]  /*5cf0*/  LDSM.16.MT88.4 R8, [R221+0x1000] ;  /* 0x00100000dd08783b */ /* 0x000e6e0000004200 */
[----:B-1----:R-:W-:Y:S07]  /*5d00*/  HMMA.16816.F32.BF16 R76, R4, R8, R196 ;  /* 0x00000008044c723c */ /* 0x002fee00000418c4 */
[----:B------:R-:W-:Y:S01]  /*5d10*/  MOV R197, R40 ;  /* 0x0000002800c57202 */ /* 0x000fe20000000f00 */
[----:B------:R-:W-:-:S02]  /*5d20*/  IMAD.MOV.U32 R196, RZ, RZ, R41 ;  /* 0x000000ffffc47224 */ /* 0x000fc400078e0029 */
[C---:B------:R-:W-:Y:S01]  /*5d30*/  HMMA.16816.F32.BF16 R40, R4.reuse, R10, R72 ;  /* 0x0000000a0428723c */ /* 0x040fe20000041848 */
[----:B------:R-:W1:Y:S01]  /*5d40*/  LDSM.16.MT88.4 R8, [R220+0x1000] ;  /* 0x00100000dc08783b */ /* 0x000e620000004200 */
[----:B------:R-:W-:Y:S01]  /*5d50*/  IMAD.MOV.U32 R188, RZ, RZ, R38 ;  /* 0x000000ffffbc7224 */ /* 0x000fe200078e0026 */
[----:B------:R-:W-:Y:S01]  /*5d60*/  MOV R189, R39 ;  /* 0x0000002700bd7202 */ /* 0x000fe20000000f00 */
[----:B------:R-:W-:Y:S02]  /*5d70*/  IMAD.MOV.U32 R190, RZ, RZ, R36 ;  /* 0x000000ffffbe7224 */ /* 0x000fe400078e0024 */
[----:B------:R-:W-:Y:S02]  /*5d80*/  IMAD.MOV.U32 R191, RZ, RZ, R37 ;  /* 0x000000ffffbf7224 */ /* 0x000fe400078e0025 */
[C---:B-1----:R-:W-:Y:S08]  /*5d90*/  HMMA.16816.F32.BF16 R72, R4.reuse, R8, R184 ;  /* 0x000000080448723c */ /* 0x042ff000000418b8 */
[----:B------:R-:W-:Y:S01]  /*5da0*/  HMMA.16816.F32.BF16 R36, R4, R10, R68 ;  /* 0x0000000a0424723c */ /* 0x000fe20000041844 */
[----:B------:R-:W1:Y:S01]  /*5db0*/  LDSM.16.MT88.4 R8, [R217+0x4000] ;  /* 0x00400000d908783b */ /* 0x000e620000004200 */
[----:B------:R-:W-:Y:S01]  /*5dc0*/  IMAD.MOV.U32 R199, RZ, RZ, R32 ;  /* 0x000000ffffc77224 */ /* 0x000fe200078e0020 */
[----:B------:R-:W-:-:S05]  /*5dd0*/  MOV R194, R33 ;  /* 0x0000002100c27202 */ /* 0x000fca0000000f00 */
[C---:B-1----:R-:W-:Y:S08]  /*5de0*/  HMMA.16816.F32.BF16 R68, R4.reuse, R8, R180 ;  /* 0x000000080444723c */ /* 0x042ff000000418b4 */
[----:B------:R-:W-:Y:S01]  /*5df0*/  HMMA.16816.F32.BF16 R32, R4, R10, R168 ;  /* 0x0000000a0420723c */ /* 0x000fe200000418a8 */
[----:B------:R-:W1:Y:S01]  /*5e00*/  LDSM.16.MT88.4 R8, [R218+0x4000] ;  /* 0x00400000da08783b */ /* 0x000e620000004200 */
[----:B------:R-:W-:Y:S01]  /*5e10*/  IMAD.MOV.U32 R192, RZ, RZ, R66 ;  /* 0x000000ffffc07224 */ /* 0x000fe200078e0042 */
[----:B------:R-:W-:Y:S01]  /*5e20*/  MOV R180, R64 ;  /* 0x0000004000b47202 */ /* 0x000fe20000000f00 */
[----:B------:R-:W-:-:S02]  /*5e30*/  IMAD.MOV.U32 R181, RZ, RZ, R67 ;  /* 0x000000ffffb57224 */ /* 0x000fc400078e0043 */
[----:B------:R-:W-:Y:S02]  /*5e40*/  IMAD.MOV.U32 R3, RZ, RZ, R65 ;  /* 0x000000ffff037224 */ /* 0x000fe400078e0041 */
        /* <DEDUP_REMOVED lines=17> */
[----:B------:R-:W-:Y:S01]  /*5f60*/  MOV R200, R54 ;  /* 0x0000003600c87202 */ /* 0x000fe20000000f00 */
[----:B------:R-:W-:Y:S01]  /*5f70*/  IMAD.MOV.U32 R201, RZ, RZ, R55 ;  /* 0x000000ffffc97224 */ /* 0x000fe200078e0037 */
[----:B------:R-:W-:Y:S01]  /*5f80*/  MOV R203, R53 ;  /* 0x0000003500cb7202 */ /* 0x000fe20000000f00 */
[----:B------:R-:W-:-:S03]  /*5f90*/  IMAD.MOV.U32 R202, RZ, RZ, R52 ;  /* 0x000000ffffca7224 */ /* 0x000fc600078e0034 */
        /* <DEDUP_REMOVED lines=18> */
[----:B------:R-:W-:-:S06]  /*60c0*/  FFMA.FTZ R3, R3, c[0x0][0x2d0], -R2 ;  /* 0x0000b40003037a23 */ /* 0x000fcc0000010802 */
[C---:B-1----:R-:W-:Y:S08]  /*60d0*/  HMMA.16816.F32.BF16 R140, R4.reuse, R8, R104 ;  /* 0x00000008048c723c */ /* 0x042ff00000041868 */
[----:B------:R-:W-:Y:S01]  /*60e0*/  HMMA.16816.F32.BF16 R116, R4, R10, R96 ;  /* 0x0000000a0474723c */ /* 0x000fe20000041860 */
[----:B------:R-:W1:Y:S01]  /*60f0*/  LDSM.16.MT88.4 R8, [R220+0xa000] ;  /* 0x00a00000dc08783b */ /* 0x000e620000004200 */
[----:B------:R2:W-:Y:S02]  /*6100*/  MUFU.EX2 R99, R3 ;  /* 0x0000000300637308 */ /* 0x0005e40000000800 */
[----:B--2---:R-:W-:-:S06]  /*6110*/  FFMA.FTZ R3, R252, c[0x0][0x2d0], -R2 ;  /* 0x0000b400fc037a23 */ /* 0x004fcc0000010802 */
[----:B------:R2:W-:Y:S02]  /*6120*/  MUFU.EX2 R98, R3 ;  /* 0x0000000300627308 */ /* 0x0005e40000000800 */
[--C-:B--2---:R-:W-:Y:S01]  /*6130*/  FFMA.FTZ R3, R215, c[0x0][0x2d0], -R2.reuse ;  /* 0x0000b400d7037a23 */ /* 0x104fe20000010802 */
[C---:B-1----:R-:W-:Y:S05]  /*6140*/  HMMA.16816.F32.BF16 R136, R4.reuse, R8, R88 ;  /* 0x000000080488723c */ /* 0x042fea0000041858 */
[----:B------:R1:W-:Y:S03]  /*6150*/  MUFU.EX2 R88, R3 ;  /* 0x0000000300587308 */ /* 0x0003e60000000800 */
[----:B------:R-:W-:Y:S01]  /*6160*/  HMMA.16816.F32.BF16 R12, R4, R10, R12 ;  /* 0x0000000a040c723c */ /* 0x000fe2000004180c */
[----:B------:R-:W2:Y:S01]  /*6170*/  LDSM.16.MT88.4 R8, [R217+0x1800] ;  /* 0x00180000d908783b */ /* 0x000ea20000004200 */
[----:B-1----:R-:W-:-:S04]  /*6180*/  FFMA.FTZ R3, R214, c[0x0][0x2d0], -R2 ;  /* 0x0000b400d6037a23 */ /* 0x002fc80000010802 */
[----:B------:R1:W3:Y:S01]  /*6190*/  MUFU.EX2 R97, R3 ;  /* 0x0000000300617308 */ /* 0x0002e20000000800 */
[----:B------:R-:W-:Y:S02]  /*61a0*/  IMAD.MOV.U32 R170, RZ, RZ, R226 ;  /* 0x000000ffffaa7224 */ /* 0x000fe400078e00e2 */
[----:B-1----:R-:W-:-:S05]  /*61b0*/  FFMA.FTZ R3, R212, c[0x0][0x2d0], -R0 ;  /* 0x0000b400d4037a23 */ /* 0x002fca0000010800 */
[----:B------:R1:W-:Y:S02]  /*61c0*/  MUFU.EX2 R96, R3 ;  /* 0x0000000300607308 */ /* 0x0003e40000000800 */
[----:B-1----:R-:W-:-:S06]  /*61d0*/  FFMA.FTZ R3, R210, c[0x0][0x2d0], -R0 ;  /* 0x0000b400d2037a23 */ /* 0x002fcc0000010800 */
[----:B------:R1:W4:Y:S02]  /*61e0*/  MUFU.EX2 R252, R3 ;  /* 0x0000000300fc7308 */ /* 0x0003240000000800 */
[----:B-1----:R-:W-:-:S06]  /*61f0*/  FFMA.FTZ R3, R213, c[0x0][0x2d0], -R0 ;  /* 0x0000b400d5037a23 */ /* 0x002fcc0000010800 */
[----:B------:R1:W-:Y:S01]  /*6200*/  MUFU.EX2 R226, R3 ;  /* 0x0000000300e27308 */ /* 0x0003e20000000800 */
[----:B------:R-:W-:Y:S02]  /*6210*/  FADD.FTZ R4, R207, R206 ;  /* 0x000000cecf047221 */ /* 0x000fe40000010000 */
[----:B-1----:R-:W-:-:S05]  /*6220*/  FFMA.FTZ R3, R211, c[0x0][0x2d0], -R0 ;  /* 0x0000b400d3037a23 */ /* 0x002fca0000010800 */
[----:B------:R1:W1:Y:S01]  /*6230*/  MUFU.EX2 R91, R3 ;  /* 0x00000003005b7308 */ /* 0x0002620000000800 */
[----:B------:R-:W-:Y:S02]  /*6240*/  FADD.FTZ R5, R135, R134 ;  /* 0x0000008687057221 */ /* 0x000fe40000010000 */
[----:B------:R-:W-:Y:S01]  /*6250*/  FADD.FTZ R4, R209, R4 ;  /* 0x00000004d1047221 */ /* 0x000fe20000010000 */
[----:B---3--:R-:W-:-:S03]  /*6260*/  F2FP.BF16.PACK_AB R6, R97, R88 ;  /* 0x000000586106723e */ /* 0x008fc600000010ff */
[----:B------:R-:W-:Y:S01]  /*6270*/  FADD.FTZ R134, R208, R4 ;  /* 0x00000004d0867221 */ /* 0x000fe20000010000 */
[----:B------:R-:W-:Y:S01]  /*6280*/  F2FP.BF16.PACK_AB R4, R98, R99 ;  /* 0x000000636204723e */ /* 0x000fe200000010ff */
[----:B------:R-:W-:Y:S01]  /*6290*/  IMAD.MOV.U32 R90, RZ, RZ, R180 ;  /* 0x000000ffff5a7224 */ /* 0x000fe200078e00b4 */
[----:B------:R-:W-:Y:S01]  /*62a0*/  MOV R89, R181 ;  /* 0x000000b500597202 */ /* 0x000fe20000000f00 */
[----:B-1----:R-:W-:Y:S01]  /*62b0*/  FADD.FTZ R3, R205, R5 ;  /* 0x00000005cd037221 */ /* 0x002fe20000010000 */
[----:B----4-:R-:W-:Y:S02]  /*62c0*/  F2FP.BF16.PACK_AB R5, R252, R96 ;  /* 0x00000060fc05723e */ /* 0x010fe400000010ff */
[----:B------:R-:W-:Y:S01]  /*62d0*/  F2FP.BF16.PACK_AB R7, R91, R226 ;  /* 0x000000e25b07723e */ /* 0x000fe200000010ff */
[----:B------:R-:W-:Y:S01]  /*62e0*/  IMAD.MOV.U32 R181, RZ, RZ, R196 ;  /* 0x000000ffffb57224 */ /* 0x000fe200078e00c4 */
[----:B------:R-:W-:Y:S01]  /*62f0*/  MOV R171, R198 ;  /* 0x000000c600ab7202 */ /* 0x000fe20000000f00 */
[----:B------:R-:W-:-:S02]  /*6300*/  IMAD.MOV.U32 R180, RZ, RZ, R197 ;  /* 0x000000ffffb47224 */ /* 0x000fc400078e00c5 */
[----:B------:R-:W-:Y:S02]  /*6310*/  IMAD.MOV.U32 R169, RZ, RZ, R199 ;  /* 0x000000ffffa97224 */ /* 0x000fe400078e00c7 */
[----:B------:R-:W-:Y:S01]  /*6320*/  FADD.FTZ R135, R204, R3 ;  /* 0x00000003cc877221 */ /* 0x000fe20000010000 */
[C---:B--2---:R-:W-:Y:S08]  /*6330*/  HMMA.16816.F32.BF16 R196, R4.reuse, R10, R48 ;  /* 0x0000000a04c4723c */ /* 0x044ff00000041830 */
        /* <DEDUP_REMOVED lines=8> */
[----:B------:R-:W-:Y:S02]  /*63c0*/  IMAD.MOV.U32 R44, RZ, RZ, R191 ;  /* 0x000000ffff2c7224 */ /* 0x000fe400078e00bf */
[C---:B-1----:R-:W-:Y:S08]  /*63d0*/  HMMA.16816.F32.BF16 R188, R4.reuse, R8, R76 ;  /* 0x0000000804bc723c */ /* 0x042ff0000004184c */
[C---:B------:R-:W-:Y:S01]  /*63e0*/  HMMA.16816.F32.BF16 R172, R4.reuse, R10, R40 ;  /* 0x0000000a04ac723c */ /* 0x040fe20000041828 */
[----:B------:R-:W1:Y:S07]  /*63f0*/  LDSM.16.MT88.4 R8, [R220+0x1800] ;  /* 0x00180000dc08783b */ /* 0x000e6e0000004200 */
[C---:B-1----:R-:W-:Y:S08]  /*6400*/  HMMA.16816.F32.BF16 R164, R4.reuse, R8, R72 ;  /* 0x0000000804a4723c */ /* 0x042ff00000041848 */
[----:B------:R-:W-:Y:S01]  /*6410*/  HMMA.16816.F32.BF16 R160, R4, R10, R36 ;  /* 0x0000000a04a0723c */ /* 0x000fe20000041824 */
[----:B------:R-:W1:Y:S01]  /*6420*/  LDSM.16.MT88.4 R8, [R217+0x4800] ;  /* 0x00480000d908783b */ /* 0x000e620000004200 */
[----:B------:R-:W-:Y:S01]  /*6430*/  IMAD.MOV.U32 R51, RZ, RZ, R200 ;  /* 0x000000ffff337224 */ /* 0x000fe200078e00c8 */
[----:B------:R-:W-:Y:S01]  /*6440*/  MOV R84, R201 ;  /* 0x000000c900547202 */ /* 0x000fe20000000f00 */
[----:B------:R-:W-:Y:S01]  /*6450*/  IMAD.MOV.U32 R85, RZ, RZ, R202 ;  /* 0x000000ffff557224 */ /* 0x000fe200078e00ca */
[----:B------:R-:W-:Y:S01]  /*6460*/  MOV R87, R192 ;  /* 0x000000c000577202 */ /* 0x000fe20000000f00 */
[----:B------:R-:W-:Y:S01]  /*6470*/  IMAD.MOV.U32 R86, RZ, RZ, R203 ;  /* 0x000000ffff567224 */ /* 0x000fe200078e00cb */
[----:B------:R-:W-:Y:S01]  /*6480*/  MOV R75, R195 ;  /* 0x000000c3004b7202 */ /* 0x000fe20000000f00 */
[----:B------:R-:W-:-:S02]  /*6490*/  IMAD.MOV.U32 R41, RZ, RZ, R193 ;  /* 0x000000ffff297224 */ /* 0x000fc400078e00c1 */
[----:B------:R-:W-:Y:S01]  /*64a0*/  IMAD.MOV.U32 R43, RZ, RZ, R194 ;  /* 0x000000ffff2b7224 */ /* 0x000fe200078e00c2 */
        /* <DEDUP_REMOVED lines=12> */
[C---:B-1----:R-:W-:Y:S08]  /*6570*/  HMMA.16816.F32.BF16 R180, R4.reuse, R8, R64 ;  /* 0x0000000804b4723c */ /* 0x042ff00000041840 */
[C---:B------:R-:W-:Y:S01]  /*6580*/  HMMA.16816.F32.BF16 R184, R4.reuse, R10, R28 ;  /* 0x0000000a04b8723c */ /* 0x040fe2000004181c */
[----:B------:R-:W1:Y:S07]  /*6590*/  LDSM.16.MT88.4 R8, [R221+0x4800] ;  /* 0x00480000dd08783b */ /* 0x000e6e0000004200 */
[C---:B-1----:R-:W-:Y:S08]  /*65a0*/  HMMA.16816.F32.BF16 R176, R4.reuse, R8, R60 ;  /* 0x0000000804b0723c */ /* 0x042ff0000004183c */
[----:B------:R-:W-:Y:S01]  /*65b0*/  HMMA.16816.F32.BF16 R108, R4, R10, R24 ;  /* 0x0000000a046c723c */ /* 0x000fe20000041818 */
[----:B------:R-:W1:Y:S01]  /*65c0*/  LDSM.16.MT88.4 R8, [R220+0x4800] ;  /* 0x00480000dc08783b */ /* 0x000e620000004200 */
[----:B------:R-:W-:Y:S01]  /*65d0*/  MOV R49, R169 ;  /* 0x000000a900317202 */ /* 0x000fe20000000f00 */
[----:B------:R-:W-:-:S02]  /*65e0*/  IMAD.MOV.U32 R48, RZ, RZ, R170 ;  /* 0x000000ffff307224 */ /* 0x000fc400078e00aa */
[----:B------:R-:W-:-:S03]  /*65f0*/  IMAD.MOV.U32 R3, RZ, RZ, R171 ;  /* 0x000000ffff037224 */ /* 0x000fc600078e00ab */
        /* <DEDUP_REMOVED lines=10> */
[----:B-1----:R-:W-:Y:S07]  /*66a0*/  HMMA.16816.F32.BF16 R52, R4, R8, R92 ;  /* 0x000000080434723c */ /* 0x002fee000004185c */
[----:B------:R-:W-:Y:S01]  /*66b0*/  IMAD.MOV.U32 R92, RZ, RZ, R40 ;  /* 0x000000ffff5c7224 */ /* 0x000fe200078e0028 */
[----:B------:R-:W-:Y:S01]  /*66c0*/  MOV R93, R41 ;  /* 0x00000029005d7202 */ /* 0x000fe20000000f00 */
[----:B------:R-:W-:-:S02]  /*66d0*/  IMAD.MOV.U32 R94, RZ, RZ, R42 ;  /* 0x000000ffff5e7224 */ /* 0x000fc400078e002a */
[----:B------:R-:W-:Y:S02]  /*66e0*/  IMAD.MOV.U32 R95, RZ, RZ, R43 ;  /* 0x000000ffff5f7224 */ /* 0x000fe400078e002b */
[----:B------:R-:W-:Y:S01]  /*66f0*/  HMMA.16816.F32.BF16 R40, R4, R10, R100 ;  /* 0x0000000a0428723c */ /* 0x000fe20000041864 */
[----:B------:R-:W1:Y:S01]  /*6700*/  LDSM.16.MT88.4 R8, [R221+0x7800] ;  /* 0x00780000dd08783b */ /* 0x000e620000004200 */
        /* <DEDUP_REMOVED lines=16> */
[----:B------:R-:W-:-:S02]  /*6810*/  IMAD.MOV.U32 R17, RZ, RZ, R48 ;  /* 0x000000ffff117224 */ /* 0x000fc400078e0030 */
[----:B------:R-:W-:Y:S02]  /*6820*/  IMAD.MOV.U32 R18, RZ, RZ, R49 ;  /* 0x000000ffff127224 */ /* 0x000fe400078e0031 */
[----:B------:R-:W-:Y:S02]  /*6830*/  IMAD.MOV.U32 R156, RZ, RZ, R50 ;  /* 0x000000ffff9c7224 */ /* 0x000fe400078e0032 */
[----:B------:R-:W-:Y:S02]  /*6840*/  IMAD.MOV.U32 R157, RZ, RZ, R51 ;  /* 0x000000ffff9d7224 */ /* 0x000fe400078e0033 */
        /* <DEDUP_REMOVED lines=16> */
[----:B------:R-:W-:-:S02]  /*6950*/  FFMA.FTZ R3, R3, c[0x0][0x2d0], -R2 ;  /* 0x0000b40003037a23 */ /* 0x000fc40000010802 */
[----:B------:R-:W-:Y:S01]  /*6960*/  IMAD.MOV.U32 R114, RZ, RZ, R115 ;  /* 0x000000ffff727224 */ /* 0x000fe200078e0073 */
[----:B------:R-:W-:Y:S01]  /*6970*/  MOV R115, R156 ;  /* 0x0000009c00737202 */ /* 0x000fe20000000f00 */
[----:B------:R-:W-:Y:S02]  /*6980*/  IMAD.MOV.U32 R100, RZ, RZ, R46 ;  /* 0x000000ffff647224 */ /* 0x000fe400078e002e */
[----:B------:R-:W-:Y:S01]  /*6990*/  IMAD.MOV.U32 R156, RZ, RZ, R157 ;  /* 0x000000ffff9c7224 */ /* 0x000fe200078e009d */
[----:B------:R2:W-:Y:S01]  /*69a0*/  MUFU.EX2 R124, R3 ;  /* 0x00000003007c7308 */ /* 0x0005e20000000800 */
[----:B------:R-:W-:Y:S01]  /*69b0*/  IMAD.MOV.U32 R157, RZ, RZ, R158 ;  /* 0x000000ffff9d7224 */ /* 0x000fe200078e009e */
[----:B------:R-:W-:Y:S01]  /*69c0*/  MOV R158, R159 ;  /* 0x0000009f009e7202 */ /* 0x000fe20000000f00 */
[----:B------:R-:W-:Y:S02]  /*69d0*/  IMAD.MOV.U32 R159, RZ, RZ, R100 ;  /* 0x000000ffff9f7224 */ /* 0x000fe400078e0064 */
[----:B------:R-:W-:Y:S01]  /*69e0*/  IMAD.MOV.U32 R100, RZ, RZ, R101 ;  /* 0x000000ffff647224 */ /* 0x000fe200078e0065 */
[----:B------:R-:W-:Y:S01]  /*69f0*/  MOV R101, R102 ;  /* 0x0000006600657202 */ /* 0x000fe20000000f00 */
[----:B------:R-:W-:-:S02]  /*6a00*/  IMAD.MOV.U32 R102, RZ, RZ, R103 ;  /* 0x000000ffff667224 */ /* 0x000fc400078e0067 */
[----:B------:R-:W-:Y:S01]  /*6a10*/  IMAD.MOV.U32 R103, RZ, RZ, R16 ;  /* 0x000000ffff677224 */ /* 0x000fe200078e0010 */
[----:B------:R-:W-:Y:S01]  /*6a20*/  MOV R16, R229 ;  /* 0x000000e500107202 */ /* 0x000fe20000000f00 */
[----:B------:R-:W-:Y:S01]  /*6a30*/  IMAD.MOV.U32 R21, RZ, RZ, R44 ;  /* 0x000000ffff157224 */ /* 0x000fe200078e002c */
[----:B------:R3:W5:Y:S01]  /*6a40*/  LDL.LU R229, [R1+0xa8] ;  /* 0x0000a80001e57983 */ /* 0x0007620000300800 */
[----:B--2---:R-:W-:Y:S02]  /*6a50*/  FFMA.FTZ R3, R113, c[0x0][0x2d0], -R2 ;  /* 0x0000b40071037a23 */ /* 0x004fe40000010802 */
[----:B------:R-:W-:Y:S02]  /*6a60*/  IMAD.MOV.U32 R113, RZ, RZ, R114 ;  /* 0x000000ffff717224 */ /* 0x000fe400078e0072 */
[----:B------:R-:W-:Y:S01]  /*6a70*/  IMAD.MOV.U32 R114, RZ, RZ, R115 ;  /* 0x000000ffff727224 */ /* 0x000fe200078e0073 */
[C---:B-1----:R-:W-:Y:S08]  /*6a80*/  HMMA.16816.F32.BF16 R68, R4.reuse, R8, R140 ;  /* 0x000000080444723c */ /* 0x042ff0000004188c */
[----:B------:R-:W-:Y:S01]  /*6a90*/  HMMA.16816.F32.BF16 R56, R4, R10, R116 ;  /* 0x0000000a0438723c */ /* 0x000fe20000041874 */
[----:B------:R-:W1:Y:S01]  /*6aa0*/  LDSM.16.MT88.4 R8, [R220+0xa800] ;  /* 0x00a80000dc08783b */ /* 0x000e620000004200 */
[----:B------:R-:W-:Y:S01]  /*6ab0*/  MOV R115, R156 ;  /* 0x0000009c00737202 */ /* 0x000fe20000000f00 */
[----:B------:R-:W-:Y:S01]  /*6ac0*/  IMAD.MOV.U32 R156, RZ, RZ, R157 ;  /* 0x000000ffff9c7224 */ /* 0x000fe200078e009d */
[----:B------:R2:W-:Y:S01]  /*6ad0*/  MUFU.EX2 R152, R3 ;  /* 0x0000000300987308 */ /* 0x0005e20000000800 */
[----:B------:R-:W-:Y:S01]  /*6ae0*/  IMAD.MOV.U32 R157, RZ, RZ, R158 ;  /* 0x000000ffff9d7224 */ /* 0x000fe200078e009e */
[----:B------:R-:W-:Y:S01]  /*6af0*/  MOV R158, R159 ;  /* 0x0000009f009e7202 */ /* 0x000fe20000000f00 */
[----:B------:R-:W-:-:S02]  /*6b00*/  IMAD.MOV.U32 R159, RZ, RZ, R100 ;  /* 0x000000ffff9f7224 */ /* 0x000fc400078e0064 */
[----:B------:R-:W-:Y:S01]  /*6b10*/  IMAD.MOV.U32 R100, RZ, RZ, R101 ;  /* 0x000000ffff647224 */ /* 0x000fe200078e0065 */
[----:B------:R-:W-:Y:S01]  /*6b20*/  MOV R101, R102 ;  /* 0x0000006600657202 */ /* 0x000fe20000000f00 */
[----:B------:R-:W-:Y:S02]  /*6b30*/  IMAD.MOV.U32 R102, RZ, RZ, R16 ;  /* 0x000000ffff667224 */ /* 0x000fe400078e0010 */
[----:B------:R-:W-:Y:S01]  /*6b40*/  IMAD.MOV.U32 R16, RZ, RZ, R17 ;  /* 0x000000ffff107224 */ /* 0x000fe200078e0011 */
[----:B------:R-:W-:Y:S01]  /*6b50*/  MOV R17, R228 ;  /* 0x000000e400117202 */ /* 0x000fe20000000f00 */
[----:B------:R-:W-:Y:S01]  /*6b60*/  IMAD.MOV.U32 R22, RZ, RZ, R47 ;  /* 0x000000ffff167224 */ /* 0x000fe200078e002f */
[----:B------:R3:W5:Y:S01]  /*6b70*/  LDL.LU R228, [R1+0xa4] ;  /* 0x0000a40001e47983 */ /* 0x0007620000300800 */
[----:B--2---:R-:W-:Y:S02]  /*6b80*/  FFMA.FTZ R3, R113, c[0x0][0x2d0], -R2 ;  /* 0x0000b40071037a23 */ /* 0x004fe40000010802 */
[----:B------:R-:W-:-:S02]  /*6b90*/  IMAD.MOV.U32 R113, RZ, RZ, R114 ;  /* 0x000000ffff717224 */ /* 0x000fc400078e0072 */
[----:B------:R-:W-:Y:S01]  /*6ba0*/  IMAD.MOV.U32 R114, RZ, RZ, R115 ;  /* 0x000000ffff727224 */ /* 0x000fe200078e0073 */
[----:B------:R-:W-:Y:S01]  /*6bb0*/  MOV R115, R156 ;  /* 0x0000009c00737202 */ /* 0x000fe20000000f00 */
        /* <DEDUP_REMOVED lines=8> */
[----:B------:R-:W-:Y:S02]  /*6c40*/  IMAD.MOV.U32 R16, RZ, RZ, R17 ;  /* 0x000000ffff107224 */ /* 0x000fe400078e0011 */
[----:B--2---:R-:W-:Y:S02]  /*6c50*/  FFMA.FTZ R3, R113, c[0x0][0x2d0], -R2 ;  /* 0x0000b40071037a23 */ /* 0x004fe40000010802 */
[----:B------:R-:W-:Y:S01]  /*6c60*/  IMAD.MOV.U32 R113, RZ, RZ, R114 ;  /* 0x000000ffff717224 */ /* 0x000fe200078e0072 */
[----:B------:R-:W-:Y:S01]  /*6c70*/  MOV R114, R115 ;  /* 0x0000007300727202 */ /* 0x000fe20000000f00 */
[----:B------:R-:W-:Y:S01]  /*6c80*/  IMAD.MOV.U32 R115, RZ, RZ, R156 ;  /* 0x000000ffff737224 */ /* 0x000fe200078e009c */
[----:B------:R2:W4:Y:S01]  /*6c90*/  MUFU.EX2 R130, R3 ;  /* 0x0000000300827308 */ /* 0x0005220000000800 */
        /* <DEDUP_REMOVED lines=8> */
[----:B-1----:R-:W-:Y:S01]  /*6d20*/  HMMA.16816.F32.BF16 R44, R4, R8, R136 ;  /* 0x00000008042c723c */ /* 0x002fe20000041888 */
[----:B------:R-:W-:Y:S02]  /*6d30*/  IMAD.MOV.U32 R102, RZ, RZ, R16 ;  /* 0x000000ffff667224 */ /* 0x000fe400078e0010 */
[----:B--2---:R-:W-:Y:S01]  /*6d40*/  FFMA.FTZ R3, R113, c[0x0][0x2d0], -R0 ;  /* 0x0000b40071037a23 */ /* 0x004fe20000010800 */
[----:B------:R3:W5:Y:S01]  /*6d50*/  LDL.LU R227, [R1+0xa0] ;  /* 0x0000a00001e37983 */ /* 0x0007620000300800 */
[----:B------:R-:W-:Y:S02]  /*6d60*/  IMAD.MOV.U32 R113, RZ, RZ, R114 ;  /* 0x000000ffff717224 */ /* 0x000fe400078e0072 */
        /* <DEDUP_REMOVED lines=14> */
[----:B------:R3:W5:Y:S01]  /*6e50*/  LDL.LU R226, [R1+0x9c] ;  /* 0x00009c0001e27983 */ /* 0x0007620000300800 */
[----:B------:R-:W-:Y:S01]  /*6e60*/  IMAD.MOV.U32 R16, RZ, RZ, R17 ;  /* 0x000000ffff107224 */ /* 0x000fe200078e0011 */
[----:B------:R-:W-:Y:S01]  /*6e70*/  MOV R17, R18 ;  /* 0x0000001200117202 */ /* 0x000fe20000000f00 */
[----:B------:R-:W-:Y:S01]  /*6e80*/  IMAD.MOV.U32 R18, RZ, RZ, R19 ;  /* 0x000000ffff127224 */ /* 0x000fe200078e0013 */
[----:B------:R-:W1:Y:S01]  /*6e90*/  LDSM.16.MT88.4 R8, [R217+0x2000] ;  /* 0x00200000d908783b */ /* 0x000e620000004200 */
[----:B------:R-:W-:Y:S01]  /*6ea0*/  IMAD.MOV.U32 R19, RZ, RZ, R23 ;  /* 0x000000ffff137224 */ /* 0x000fe200078e0017 */
[----:B------:R-:W-:Y:S01]  /*6eb0*/  MOV R23, R252 ;  /* 0x000000fc00177202 */ /* 0x000fe20000000f00 */
[----:B------:R-:W-:Y:S01]  /*6ec0*/  FFMA.FTZ R4, R113, c[0x0][0x2d0], -R0 ;  /* 0x0000b40071047a23 */ /* 0x000fe20000010800 */
[----:B------:R2:W-:Y:S01]  /*6ed0*/  MUFU.EX2 R252, R3 ;  /* 0x0000000300fc7308 */ /* 0x0005e20000000800 */
[----:B------:R-:W-:-:S02]  /*6ee0*/  IMAD.MOV.U32 R113, RZ, RZ, R114 ;  /* 0x000000ffff717224 */ /* 0x000fc400078e0072 */
[----:B------:R-:W-:Y:S02]  /*6ef0*/  FADD.FTZ R5, R222, R135 ;  /* 0x00000087de057221 */ /* 0x000fe40000010000 */
[--C-:B------:R-:W-:Y:S02]  /*6f00*/  FFMA.FTZ R25, R25, c[0x0][0x2d0], -R2.reuse ;  /* 0x0000b40019197a23 */ /* 0x100fe40000010802 */
[----:B------:R-:W-:Y:S01]  /*6f10*/  FFMA.FTZ R22, R22, c[0x0][0x2d0], -R2 ;  /* 0x0000b40016167a23 */ /* 0x000fe20000010802 */
[----:B----4-:R-:W-:Y:S01]  /*6f20*/  F2FP.BF16.PACK_AB R6, R130, R128 ;  /* 0x000000808206723e */ /* 0x010fe200000010ff */
[----:B------:R-:W-:Y:S01]  /*6f30*/  IMAD.MOV.U32 R114, RZ, RZ, R115 ;  /* 0x000000ffff727224 */ /* 0x000fe200078e0073 */
[----:B------:R-:W-:Y:S01]  /*6f40*/  MOV R115, R156 ;  /* 0x0000009c00737202 */ /* 0x000fe20000000f00 */
[----:B------:R-:W-:Y:S01]  /*6f50*/  IMAD.MOV.U32 R156, RZ, RZ, R157 ;  /* 0x000000ffff9c7224 */ /* 0x000fe200078e009d */
[----:B------:R-:W4:Y:S01]  /*6f60*/  LDSM.16.MT88.4 R12, [R221+0x2000] ;  /* 0x00200000dd0c783b */ /* 0x000f220000004200 */
[----:B--2---:R-:W-:-:S02]  /*6f70*/  FFMA.FTZ R3, R225, c[0x0][0x2d0], -R0 ;  /* 0x0000b400e1037a23 */ /* 0x004fc40000010800 */
[----:B------:R-:W-:Y:S01]  /*6f80*/  IMAD.MOV.U32 R157, RZ, RZ, R158 ;  /* 0x000000ffff9d7224 */ /* 0x000fe200078e009e */
[----:B------:R3:W5:Y:S01]  /*6f90*/  LDL.LU R225, [R1+0x98] ;  /* 0x0000980001e17983 */ /* 0x0007620000300800 */
[----:B------:R2:W-:Y:S01]  /*6fa0*/  MUFU.EX2 R129, R3 ;  /* 0x0000000300817308 */ /* 0x0005e20000000800 */
[----:B------:R-:W-:Y:S01]  /*6fb0*/  MOV R158, R159 ;  /* 0x0000009f009e7202 */ /* 0x000fe20000000f00 */
[----:B------:R-:W-:Y:S02]  /*6fc0*/  IMAD.MOV.U32 R159, RZ, RZ, R100 ;  /* 0x000000ffff9f7224 */ /* 0x000fe400078e0064 */
[----:B------:R-:W-:Y:S01]  /*6fd0*/  IMAD.MOV.U32 R100, RZ, RZ, R101 ;  /* 0x000000ffff647224 */ /* 0x000fe200078e0065 */
[----:B------:R-:W-:Y:S01]  /*6fe0*/  MOV R101, R102 ;  /* 0x0000006600657202 */ /* 0x000fe20000000f00 */
[----:B------:R-:W-:Y:S02]  /*6ff0*/  IMAD.MOV.U32 R102, RZ, RZ, R16 ;  /* 0x000000ffff667224 */ /* 0x000fe400078e0010 */
[----:B------:R-:W-:Y:S01]  /*7000*/  IMAD.MOV.U32 R16, RZ, RZ, R17 ;  /* 0x000000ffff107224 */ /* 0x000fe200078e0011 */
[----:B------:R-:W-:Y:S01]  /*7010*/  MOV R17, R18 ;  /* 0x0000001200117202 */ /* 0x000fe20000000f00 */
[----:B--2---:R-:W-:-:S02]  /*7020*/  FADD.FTZ R3, R113, R134 ;  /* 0x0000008671037221 */ /* 0x004fc40000010000 */
[----:B------:R-:W-:Y:S01]  /*7030*/  IMAD.MOV.U32 R113, RZ, RZ, R114 ;  /* 0x000000ffff717224 */ /* 0x000fe200078e0072 */
[----:B------:R-:W-:Y:S01]  /*7040*/  MOV R114, R115 ;  /* 0x0000007300727202 */ /* 0x000fe20000000f00 */
[----:B------:R-:W-:Y:S02]  /*7050*/  IMAD.MOV.U32 R115, RZ, RZ, R156 ;  /* 0x000000ffff737224 */ /* 0x000fe400078e009c */
        /* <DEDUP_REMOVED lines=12> */
[----:B------:R-:W-:Y:S01]  /*7120*/  IMAD.MOV.U32 R17, RZ, RZ, R18 ;  /* 0x000000ffff117224 */ /* 0x000fe200078e0012 */
[----:B------:R2:W1:Y:S01]  /*7130*/  MUFU.EX2 R131, R4 ;  /* 0x0000000400837308 */ /* 0x0004620000000800 */
[----:B------:R-:W-:Y:S01]  /*7140*/  IMAD.MOV.U32 R18, RZ, RZ, R19 ;  /* 0x000000ffff127224 */ /* 0x000fe200078e0013 */
[----:B------:R-:W-:Y:S01]  /*7150*/  MOV R19, R23 ;  /* 0x0000001700137202 */ /* 0x000fe20000000f00 */
[----:B------:R-:W-:Y:S01]  /*7160*/  IMAD.MOV.U32 R23, RZ, RZ, R24 ;  /* 0x000000ffff177224 */ /* 0x000fe200078e0018 */
[----:B------:R3:W5:Y:S01]  /*7170*/  LDL.LU R224, [R1+0x94] ;  /* 0x0000940001e07983 */ /* 0x0007620000300800 */
[----:B------:R-:W-:Y:S01]  /*7180*/  IMAD.MOV.U32 R24, RZ, RZ, R28 ;  /* 0x000000ffff187224 */ /* 0x000fe200078e001c */
[----:B------:R-:W-:Y:S01]  /*7190*/  MOV R28, R29 ;  /* 0x0000001d001c7202 */ /* 0x000fe20000000f00 */
[----:B------:R-:W-:-:S02]  /*71a0*/  IMAD.MOV.U32 R29, RZ, RZ, R30 ;  /* 0x000000ffff1d7224 */ /* 0x000fc400078e001e */
[----:B--2---:R-:W-:Y:S02]  /*71b0*/  FFMA.FTZ R4, R223, c[0x0][0x2d0], -R0 ;  /* 0x0000b400df047a23 */ /* 0x004fe40000010800 */
[----:B------:R3:W5:Y:S04]  /*71c0*/  LDL.LU R223, [R1+0x90] ;  /* 0x0000900001df7983 */ /* 0x0007680000300800 */
[----:B------:R3:W5:Y:S04]  /*71d0*/  LDL.LU R222, [R1+0x8c] ;  /* 0x00008c0001de7983 */ /* 0x0007680000300800 */
[----:B------:R-:W2:Y:S01]  /*71e0*/  LDL.LU R30, [R1+0x38] ;  /* 0x00003800011e7983 */ /* 0x000ea20000300800 */
[----:B------:R-:W-:Y:S01]  /*71f0*/  IMAD.MOV.U32 R112, RZ, RZ, R113 ;  /* 0x000000ffff707224 */ /* 0x000fe200078e0071 */
[----:B------:R-:W-:Y:S01]  /*7200*/  MOV R113, R114 ;  /* 0x0000007200717202 */ /* 0x000fe20000000f00 */
[----:B------:R-:W-:-:S02]  /*7210*/  IMAD.MOV.U32 R114, RZ, RZ, R115 ;  /* 0x000000ffff727224 */ /* 0x000fc400078e0073 */
[----:B------:R-:W-:Y:S01]  /*7220*/  IMAD.MOV.U32 R115, RZ, RZ, R156 ;  /* 0x000000ffff737224 */ /* 0x000fe200078e009c */
[----:B------:R-:W-:Y:S01]  /*7230*/  MOV R156, R157 ;  /* 0x0000009d009c7202 */ /* 0x000fe20000000f00 */
[----:B------:R-:W-:Y:S01]  /*7240*/  IMAD.MOV.U32 R157, RZ, RZ, R158 ;  /* 0x000000ffff9d7224 */ /* 0x000fe200078e009e */
[----:B------:R-:W-:Y:S01]  /*7250*/  MOV R155, R112 ;  /* 0x00000070009b7202 */ /* 0x000fe20000000f00 */
[----:B------:R-:W-:Y:S01]  /*7260*/  IMAD.MOV.U32 R158, RZ, RZ, R159 ;  /* 0x000000ffff9e7224 */ /* 0x000fe200078e009f */
[----:B------:R1:W1:Y:S01]  /*7270*/  MUFU.EX2 R134, R4 ;  /* 0x0000000400867308 */ /* 0x0002620000000800 */
[----:B------:R-:W-:Y:S01]  /*7280*/  IMAD.MOV.U32 R112, RZ, RZ, R113 ;  /* 0x000000ffff707224 */ /* 0x000fe200078e0071 */
[----:B------:R-:W-:Y:S01]  /*7290*/  MOV R159, R100 ;  /* 0x00000064009f7202 */ /* 0x000fe20000000f00 */
        /* <DEDUP_REMOVED lines=15> */
[----:B------:R-:W-:Y:S02]  /*7390*/  IMAD.MOV.U32 R23, RZ, RZ, R24 ;  /* 0x000000ffff177224 */ /* 0x000fe400078e0018 */
[----:B------:R-:W-:Y:S02]  /*73a0*/  IMAD.MOV.U32 R101, RZ, RZ, R102 ;  /* 0x000000ffff657224 */ /* 0x000fe400078e0066 */
[----:B------:R-:W-:Y:S01]  /*73b0*/  IMAD.MOV.U32 R102, RZ, RZ, R16 ;  /* 0x000000ffff667224 */ /* 0x000fe200078e0010 */
[----:B------:R-:W-:Y:S01]  /*73c0*/  MOV R16, R17 ;  /* 0x0000001100107202 */ /* 0x000fe20000000f00 */
[----:B------:R-:W-:-:S02]  /*73d0*/  IMAD.MOV.U32 R17, RZ, RZ, R18 ;  /* 0x000000ffff117224 */ /* 0x000fc400078e0012 */
[----:B------:R-:W-:Y:S01]  /*73e0*/  IMAD.MOV.U32 R18, RZ, RZ, R19 ;  /* 0x000000ffff127224 */ /* 0x000fe200078e0013 */
[----:B------:R-:W-:Y:S01]  /*73f0*/  MOV R19, R23 ;  /* 0x0000001700137202 */ /* 0x000fe20000000f00 */
[--C-:B------:R-:W-:Y:S02]  /*7400*/  FFMA.FTZ R24, R219, c[0x0][0x2d0], -R2.reuse ;  /* 0x0000b400db187a23 */ /* 0x100fe40000010802 */
[----:B------:R-:W-:Y:S01]  /*7410*/  FFMA.FTZ R23, R216, c[0x0][0x2d0], -R2 ;  /* 0x0000b400d8177a23 */ /* 0x000fe20000010802 */
[----:B-1----:R-:W-:Y:S01]  /*7420*/  F2FP.BF16.PACK_AB R4, R152, R124 ;  /* 0x0000007c9804723e */ /* 0x002fe200000010ff */
[----:B------:R-:W-:Y:S01]  /*7430*/  FADD.FTZ R2, R112, R5 ;  /* 0x0000000570027221 */ /* 0x000fe20000010000 */
[----:B------:R-:W-:Y:S01]  /*7440*/  F2FP.BF16.PACK_AB R5, R131, R252 ;  /* 0x000000fc8305723e */ /* 0x000fe200000010ff */
[----:B------:R-:W-:Y:S01]  /*7450*/  FADD.FTZ R3, R155, R3 ;  /* 0x000000039b037221 */ /* 0x000fe20000010000 */
[----:B------:R-:W-:Y:S01]  /*7460*/  F2FP.BF16.PACK_AB R7, R134, R129 ;  /* 0x000000818607723e */ /* 0x000fe200000010ff */
[----:B------:R-:W-:-:S02]  /*7470*/  FFMA.FTZ R21, R21, c[0x0][0x2d0], -R0 ;  /* 0x0000b40015157a23 */ /* 0x000fc40000010800 */
[--C-:B------:R-:W-:Y:S02]  /*7480*/  FFMA.FTZ R20, R20, c[0x0][0x2d0], -R0.reuse ;  /* 0x0000b40014147a23 */ /* 0x100fe40000010800 */
[--C-:B------:R-:W-:Y:S02]  /*7490*/  FFMA.FTZ R26, R26, c[0x0][0x2d0], -R0.reuse ;  /* 0x0000b4001a1a7a23 */ /* 0x100fe40000010800 */
[----:B------:R-:W-:Y:S01]  /*74a0*/  FFMA.FTZ R27, R27, c[0x0][0x2d0], -R0 ;  /* 0x0000b4001b1b7a23 */ /* 0x000fe20000010800 */
[----:B------:R-:W-:Y:S01]  /*74b0*/  MOV R112, R100 ;  /* 0x0000006400707202 */ /* 0x000fe20000000f00 */
[----:B------:R-:W-:Y:S01]  /*74c0*/  FADD.FTZ R0, R113, R3 ;  /* 0x0000000371007221 */ /* 0x000fe20000010000 */
[----:B------:R-:W-:Y:S01]  /*74d0*/  MOV R126, R157 ;  /* 0x0000009d007e7202 */ /* 0x000fe20000000f00 */
[----:B------:R-:W-:Y:S01]  /*74e0*/  FADD.FTZ R2, R114, R2 ;  /* 0x0000000272027221 */ /* 0x000fe20000010000 */
[----:B------:R-:W-:Y:S01]  /*74f0*/  MOV R137, R103 ;  /* 0x0000006700897202 */ /* 0x000fe20000000f00 */
[----:B------:R-:W-:Y:S01]  /*7500*/  IMAD.MOV.U32 R155, RZ, RZ, R159 ;  /* 0x000000ffff9b7224 */ /* 0x000fe200078e009f */
[----:B------:R-:W-:Y:S01]  /*7510*/  MOV R159, R28 ;  /* 0x0000001c009f7202 */ /* 0x000fe20000000f00 */
        /* <DEDUP_REMOVED lines=9> */
[----:B------:R-:W-:Y:S01]  /*75b0*/  MOV R115, R16 ;  /* 0x0000001000737202 */ /* 0x000fe20000000f00 */
[----:B------:R-:W-:Y:S01]  /*75c0*/  IMAD.MOV.U32 R153, RZ, RZ, R156 ;  /* 0x000000ffff997224 */ /* 0x000fe200078e009c */
[----:B------:R3:W5:Y:S01]  /*75d0*/  LDL.LU R219, [R1+0x88] ;  /* 0x0000880001db7983 */ /* 0x0007620000300800 */
[----:B------:R-:W-:-:S02]  /*75e0*/  IMAD.MOV.U32 R127, RZ, RZ, R158 ;  /* 0x000000ffff7f7224 */ /* 0x000fc400078e009e */
[----:B------:R-:W-:Y:S02]  /*75f0*/  IMAD.MOV.U32 R156, RZ, RZ, R17 ;  /* 0x000000ffff9c7224 */ /* 0x000fe400078e0011 */
[----:B------:R-:W-:Y:S01]  /*7600*/  IMAD.MOV.U32 R135, RZ, RZ, R100 ;  /* 0x000000ffff877224 */ /* 0x000fe200078e0064 */
[----:B------:R-:W-:Y:S01]  /*7610*/  MOV R145, R126 ;  /* 0x0000007e00917202 */ /* 0x000fe20000000f00 */
[----:B------:R-:W-:Y:S01]  /*7620*/  IMAD.MOV.U32 R158, RZ, RZ, R19 ;  /* 0x000000ffff9e7224 */ /* 0x000fe200078e0013 */
[----:B------:R-:W-:Y:S01]  /*7630*/  MOV R121, R157 ;  /* 0x0000009d00797202 */ /* 0x000fe20000000f00 */
[----:B------:R-:W1:Y:S01]  /*7640*/  LDSM.16.MT88.4 R16, [R218+0x2000] ;  /* 0x00200000da10783b */ /* 0x000e620000004200 */
[----:B------:R-:W-:Y:S02]  /*7650*/  IMAD.MOV.U32 R144, RZ, RZ, R127 ;  /* 0x000000ffff907224 */ /* 0x000fe400078e007f */
        /* <DEDUP_REMOVED lines=8> */
[C---:B----4-:R-:W-:Y:S01]  /*76e0*/  HMMA.16816.F32.BF16 R156, R4.reuse, R12, R188 ;  /* 0x0000000c049c723c */ /* 0x050fe200000418bc */
[----:B------:R-:W-:Y:S01]  /*76f0*/  IMAD.MOV.U32 R147, RZ, RZ, R112 ;  /* 0x000000ffff937224 */ /* 0x000fe200078e0070 */
[----:B------:R-:W-:Y:S01]  /*7700*/  MOV R146, R155 ;  /* 0x0000009b00927202 */ /* 0x000fe20000000f00 */
[----:B------:R-:W-:Y:S01]  /*7710*/  IMAD.MOV.U32 R123, RZ, RZ, R114 ;  /* 0x000000ffff7b7224 */ /* 0x000fe200078e0072 */
[----:B------:R3:W5:Y:S04]  /*7720*/  LDL.LU R216, [R1+0x84] ;  /* 0x0000840001d87983 */ /* 0x0007680000300800 */
[C---:B------:R-:W-:Y:S01]  /*7730*/  HMMA.16816.F32.BF16 R92, R4.reuse, R14, R172 ;  /* 0x0000000e045c723c */ /* 0x040fe200000418ac */
[----:B------:R-:W4:Y:S07]  /*7740*/  LDSM.16.MT88.4 R12, [R218+0x5000] ;  /* 0x00500000da0c783b */ /* 0x000f2e0000004200 */
[C---:B-1----:R-:W-:Y:S08]  /*7750*/  HMMA.16816.F32.BF16 R148, R4.reuse, R16, R212 ;  /* 0x000000100494723c */ /* 0x042ff000000418d4 */
[C---:B------:R-:W-:Y:S01]  /*7760*/  HMMA.16816.F32.BF16 R116, R4.reuse, R18, R208 ;  /* 0x000000120474723c */ /* 0x040fe200000418d0 */
[----:B------:R-:W1:Y:S07]  /*7770*/  LDSM.16.MT88.4 R16, [R217+0x5000] ;  /* 0x00500000d910783b */ /* 0x000e6e0000004200 */
[C---:B----4-:R-:W-:Y:S11]  /*7780*/  HMMA.16816.F32.BF16 R180, R4.reuse, R12, R180 ;  /* 0x0000000c04b4723c */ /* 0x050ff600000418b4 */
[----:B------:R-:W-:Y:S05]  /*7790*/  @!UPT UIADD3 URZ, URZ, URZ, URZ ;  /* 0x0000003f3f3ff290 */ /* 0x000fea000fffe03f */
[----:B------:R-:W-:Y:S01]  /*77a0*/  MOV R204, R117 ;  /* 0x0000007500cc7202 */ /* 0x000fe20000000f00 */
[C---:B-1----:R-:W-:Y:S08]  /*77b0*/  HMMA.16816.F32.BF16 R172, R4.reuse, R16, R200 ;  /* 0x0000001004ac723c */ /* 0x042ff000000418c8 */
[----:B------:R-:W-:Y:S01]  /*77c0*/  HMMA.16816.F32.BF16 R112, R4, R18, R192 ;  /* 0x000000120470723c */ /* 0x000fe200000418c0 */
[----:B------:R-:W-:Y:S01]  /*77d0*/  LDSM.16.MT88.4 R16, [R220+0x5000] ;  /* 0x00500000dc10783b */ /* 0x000fe20000004200 */
[----:B--2---:R-:W-:-:S06]  /*77e0*/  MOV R101, R30 ;  /* 0x0000001e00657202 */ /* 0x004fcc0000000f00 */
[----:B------:R-:W-:Y:S01]  /*77f0*/  HMMA.16816.F32.BF16 R28, R4, R10, R196 ;  /* 0x0000000a041c723c */ /* 0x000fe200000418c4 */
[----:B------:R-:W1:Y:S01]  /*7800*/  LDSM.16.MT88.4 R8, [R220+0x2000] ;  /* 0x00200000dc08783b */ /* 0x000e620000004200 */
[----:B------:R-:W-:-:S06]  /*7810*/  MOV R136, R101 ;  /* 0x0000006500887202 */ /* 0x000fcc0000000f00 */
[C---:B-1----:R-:W-:Y:S08]  /*7820*/  HMMA.16816.F32.BF16 R164, R4.reuse, R8, R164 ;  /* 0x0000000804a4723c */ /* 0x042ff000000418a4 */
[----:B------:R-:W-:Y:S01]  /*7830*/  HMMA.16816.F32.BF16 R100, R4, R10, R160 ;  /* 0x0000000a0464723c */ /* 0x000fe200000418a0 */
[----:B------:R-:W1:Y:S01]  /*7840*/  LDSM.16.MT88.4 R8, [R221+0x5000] ;  /* 0x00500000dd08783b */ /* 0x000e620000004200 */
[----:B------:R-:W-:Y:S01]  /*7850*/  IMAD.MOV.U32 R198, RZ, RZ, R118 ;  /* 0x000000ffffc67224 */ /* 0x000fe200078e0076 */
[----:B------:R-:W-:Y:S01]  /*7860*/  MOV R197, R119 ;  /* 0x0000007700c57202 */ /* 0x000fe20000000f00 */
[----:B------:R-:W-:-:S04]  /*7870*/  IMAD.MOV.U32 R196, RZ, RZ, R116 ;  /* 0x000000ffffc47224 */ /* 0x000fc800078e0074 */
[C---:B------:R-:W-:Y:S01]  /*7880*/  HMMA.16816.F32.BF16 R116, R4.reuse, R14, R184 ;  /* 0x0000000e0474723c */ /* 0x040fe200000418b8 */
[----:B------:R-:W2:Y:S07]  /*7890*/  LDSM.16.MT88.4 R12, [R217+0x8000] ;  /* 0x00800000d90c783b */ /* 0x000eae0000004200 */
[C---:B-1----:R-:W-:Y:S08]  /*78a0*/  HMMA.16816.F32.BF16 R176, R4.reuse, R8, R176 ;  /* 0x0000000804b0723c */ /* 0x042ff000000418b0 */
[----:B------:R-:W-:Y:S11]  /*78b0*/  HMMA.16816.F32.BF16 R8, R4, R10, R108 ;  /* 0x0000000a0408723c */ /* 0x000ff6000004186c */
[----:B------:R-:W-:Y:S05]  /*78c0*/  @!UPT UIADD3 URZ, URZ, URZ, URZ ;  /* 0x0000003f3f3ff290 */ /* 0x000fea000fffe03f */
[----:B------:R-:W-:Y:S01]  /*78d0*/  IMAD.MOV.U32 R162, RZ, RZ, R176 ;  /* 0x000000ffffa27224 */ /* 0x000fe200078e00b0 */
[----:B------:R-:W-:Y:S01]  /*78e0*/  MOV R161, R177 ;  /* 0x000000b100a17202 */ /* 0x000fe20000000f00 */
[----:B------:R-:W-:-:S06]  /*78f0*/  IMAD.MOV.U32 R160, RZ, RZ, R178 ;  /* 0x000000ffffa07224 */ /* 0x000fcc00078e00b2 */
[----:B------:R-:W-:Y:S01]  /*7900*/  IMAD.MOV.U32 R178, RZ, RZ, R8 ;  /* 0x000000ffffb27224 */ /* 0x000fe200078e0008 */
[----:B------:R-:W-:Y:S01]  /*7910*/  MOV R177, R9 ;  /* 0x0000000900b17202 */ /* 0x000fe20000000f00 */
[----:B------:R-:W-:Y:S01]  /*7920*/  IMAD.MOV.U32 R176, RZ, RZ, R10 ;  /* 0x000000ffffb07224 */ /* 0x000fe200078e000a */
[----:B------:R-:W-:Y:S02]  /*7930*/  MOV R163, R11 ;  /* 0x0000000b00a37202 */ /* 0x000fe40000000f00 */
[----:B------:R-:W1:Y:S01]  /*7940*/  LDSM.16.MT88.4 R8, [R218+0x8000] ;  /* 0x00800000da08783b */ /* 0x000e620000004200 */
[----:B------:R-:W-:Y:S01]  /*7950*/  IMAD.MOV.U32 R199, RZ, RZ, R206 ;  /* 0x000000ffffc77224 */ /* 0x000fe200078e00ce */
[----:B------:R-:W-:Y:S01]  /*7960*/  MOV R214, R207 ;  /* 0x000000cf00d67202 */ /* 0x000fe20000000f00 */
[----:B------:R-:W-:Y:S01]  /*7970*/  IMAD.MOV.U32 R207, RZ, RZ, R154 ;  /* 0x000000ffffcf7224 */ /* 0x000fe200078e009a */
[----:B------:R-:W-:Y:S01]  /*7980*/  MOV R206, R152 ;  /* 0x0000009800ce7202 */ /* 0x000fe20000000f00 */
[----:B------:R-:W-:Y:S01]  /*7990*/  IMAD.MOV.U32 R205, RZ, RZ, R131 ;  /* 0x000000ffffcd7224 */ /* 0x000fe200078e0083 */
[----:B------:R-:W-:Y:S01]  /*79a0*/  MOV R155, R179 ;  /* 0x000000b3009b7202 */ /* 0x000fe20000000f00 */
[----:B------:R-:W-:Y:S01]  /*79b0*/  HMMA.16816.F32.BF16 R108, R4, R16, R168 ;  /* 0x00000010046c723c */ /* 0x000fe200000418a8 */
[----:B------:R-:W-:-:S06]  /*79c0*/  MOV R179, R204 ;  /* 0x000000cc00b37202 */ /* 0x000fcc0000000f00 */
[----:B------:R-:W-:Y:S01]  /*79d0*/  MOV R170, R205 ;  /* 0x000000cd00aa7202 */ /* 0x000fe20000000f00 */
[C---:B------:R-:W-:Y:S01]  /*79e0*/  HMMA.16816.F32.BF16 R208, R4.reuse, R18, R104 ;  /* 0x0000001204d0723c */ /* 0x040fe20000041868 */
[----:B------:R-:W-:Y:S01]  /*79f0*/  IMAD.MOV.U32 R169, RZ, RZ, R206 ;  /* 0x000000ffffa97224 */ /* 0x000fe200078e00ce */
[----:B------:R-:W-:Y:S01]  /*7a00*/  MOV R168, R207 ;  /* 0x000000cf00a87202 */ /* 0x000fe20000000f00 */
[----:B------:R-:W4:Y:S05]  /*7a10*/  LDSM.16.MT88.4 R16, [R221+0x8000] ;  /* 0x00800000dd10783b */ /* 0x000f2a0000004200 */
[C---:B--2---:R-:W-:Y:S08]  /*7a20*/  HMMA.16816.F32.BF16 R204, R4.reuse, R12, R96 ;  /* 0x0000000c04cc723c */ /* 0x044ff00000041860 */
        /* <DEDUP_REMOVED lines=11> */
[C---:B----4-:R-:W-:Y:S07]  /*7ae0*/  HMMA.16816.F32.BF16 R40, R4.reuse, R16, R88 ;  /* 0x000000100428723c */ /* 0x050fee0000041858 */
[----:B------:R-:W-:Y:S01]  /*7af0*/  MOV R88, R123 ;  /* 0x0000007b00587202 */ /* 0x000fe20000000f00 */
[C---:B------:R-:W-:Y:S01]  /*7b00*/  HMMA.16816.F32.BF16 R188, R4.reuse, R18, R80 ;  /* 0x0000001204bc723c */ /* 0x040fe20000041850 */
[----:B------:R-:W-:Y:S07]  /*7b10*/  LDSM.16.MT88.4 R16, [R218+0xb000] ;  /* 0x00b00000da10783b */ /* 0x000fee0000004200 */
[C---:B--2---:R-:W-:Y:S08]  /*7b20*/  HMMA.16816.F32.BF16 R200, R4.reuse, R12, R72 ;  /* 0x0000000c04c8723c */ /* 0x044ff00000041848 */
[C---:B------:R-:W-:Y:S01]  /*7b30*/  HMMA.16816.F32.BF16 R120, R4.reuse, R14, R60 ;  /* 0x0000000e0478723c */ /* 0x040fe2000004183c */
[----:B------:R-:W2:Y:S07]  /*7b40*/  LDSM.16.MT88.4 R12, [R221+0xb000] ;  /* 0x00b00000dd0c783b */ /* 0x000eae0000004200 */
[C---:B-1----:R-:W-:Y:S08]  /*7b50*/  HMMA.16816.F32.BF16 R48, R4.reuse, R8, R48 ;  /* 0x000000080430723c */ /* 0x042ff00000041830 */
[----:B------:R-:W-:Y:S01]  /*7b60*/  HMMA.16816.F32.BF16 R36, R4, R10, R36 ;  /* 0x0000000a0424723c */ /* 0x000fe20000041824 */
[----:B------:R-:W1:Y:S01]  /*7b70*/  LDSM.16.MT88.4 R8, [R220+0xb000] ;  /* 0x00b00000dc08783b */ /* 0x000e620000004200 */
[----:B------:R-:W-:Y:S01]  /*7b80*/  MOV R83, R147 ;  /* 0x0000009300537202 */ /* 0x000fe20000000f00 */
[----:B------:R-:W-:Y:S01]  /*7b90*/  IMAD.MOV.U32 R144, RZ, RZ, R145 ;  /* 0x000000ffff907224 */ /* 0x000fe200078e0091 */
[----:B------:R-:W-:-:S03]  /*7ba0*/  MOV R145, R153 ;  /* 0x0000009900917202 */ /* 0x000fc60000000f00 */
[----:B------:R-:W-:Y:S01]  /*7bb0*/  FADD.FTZ R0, R83, R0 ;  /* 0x0000000053007221 */ /* 0x000fe20000010000 */
[----:B------:R-:W-:Y:S01]  /*7bc0*/  MOV R90, R145 ;  /* 0x00000091005a7202 */ /* 0x000fe20000000f00 */
[----:B------:R-:W-:Y:S01]  /*7bd0*/  IMAD.MOV.U32 R55, RZ, RZ, R199 ;  /* 0x000000ffff377224 */ /* 0x000fe200078e00c7 */
[----:B------:R-:W-:Y:S01]  /*7be0*/  MOV R154, R108 ;  /* 0x0000006c009a7202 */ /* 0x000fe20000000f00 */
[----:B------:R-:W-:Y:S01]  /*7bf0*/  FADD.FTZ R0, R88, R0 ;  /* 0x0000000058007221 */ /* 0x000fe20000010000 */
[----:B------:R-:W-:Y:S01]  /*7c00*/  MOV R152, R110 ;  /* 0x0000006e00987202 */ /* 0x000fe20000000f00 */
[----:B------:R-:W-:Y:S02]  /*7c10*/  IMAD.MOV.U32 R153, RZ, RZ, R109 ;  /* 0x000000ffff997224 */ /* 0x000fe400078e006d */
[----:B------:R-:W-:Y:S02]  /*7c20*/  FADD.FTZ R3, R3, R2 ;  /* 0x0000000203037221 */ /* 0x000fe40000010000 */
[----:B------:R-:W-:Y:S01]  /*7c30*/  FADD.FTZ R2, R90, R0 ;  /* 0x000000005a027221 */ /* 0x000fe20000010000 */
[----:B------:R-:W-:Y:S01]  /*7c40*/  MOV R90, R55 ;  /* 0x00000037005a7202 */ /* 0x000fe20000000f00 */
[----:B------:R-:W-:Y:S01]  /*7c50*/  IMAD.MOV.U32 R55, RZ, RZ, R155 ;  /* 0x000000ffff377224 */ /* 0x000fe200078e009b */
[----:B------:R-:W-:Y:S01]  /*7c60*/  MOV R72, R154 ;  /* 0x0000009a00487202 */ /* 0x000fe20000000f00 */
[----:B------:R-:W-:Y:S01]  /*7c70*/  IMAD.MOV.U32 R73, RZ, RZ, R153 ;  /* 0x000000ffff497224 */ /* 0x000fe200078e0099 */
[----:B------:R-:W-:Y:S01]  /*7c80*/  MOV R74, R152 ;  /* 0x00000098004a7202 */ /* 0x000fe20000000f00 */
[----:B------:R-:W-:Y:S01]  /*7c90*/  IMAD.MOV.U32 R83, RZ, RZ, R170 ;  /* 0x000000ffff537224 */ /* 0x000fe200078e00aa */
[----:B------:R-:W4:Y:S01]  /*7ca0*/  LDSM.16.MT88.4 R152, [R218+0x2800] ;  /* 0x00280000da98783b */ /* 0x000f220000004200 */
[----:B------:R-:W-:Y:S01]  /*7cb0*/  MOV R80, R130 ;  /* 0x0000008200507202 */ /* 0x000fe20000000f00 */
[----:B------:R-:W-:Y:S01]  /*7cc0*/  IMAD.MOV.U32 R81, RZ, RZ, R129 ;  /* 0x000000ffff517224 */ /* 0x000fe200078e0081 */
[----:B------:R-:W-:Y:S01]  /*7cd0*/  MOV R82, R128 ;  /* 0x0000008000527202 */ /* 0x000fe20000000f00 */
[----:B------:R-:W-:Y:S01]  /*7ce0*/  IMAD.MOV.U32 R186, RZ, RZ, R215 ;  /* 0x000000ffffba7224 */ /* 0x000fe200078e00d7 */
[----:B------:R-:W-:Y:S01]  /*7cf0*/  MOV R187, R214 ;  /* 0x000000d600bb7202 */ /* 0x000fe20000000f00 */
[----:B------:R-:W-:Y:S01]  /*7d00*/  IMAD.MOV.U32 R89, RZ, RZ, R144 ;  /* 0x000000ffff597224 */ /* 0x000fe200078e0090 */
[C---:B--2---:R-:W-:Y:S01]  /*7d10*/  HMMA.16816.F32.BF16 R212, R4.reuse, R14, R56 ;  /* 0x0000000e04d4723c */ /* 0x044fe20000041838 */
[----:B------:R-:W-:Y:S01]  /*7d20*/  IMAD.MOV.U32 R91, RZ, RZ, R146 ;  /* 0x000000ffff5b7224 */ /* 0x000fe200078e0092 */
[----:B------:R-:W-:Y:S01]  /*7d30*/  MOV R185, R197 ;  /* 0x000000c500b97202 */ /* 0x000fe20000000f00 */
[----:B------:R-:W-:Y:S01]  /*7d40*/  IMAD.MOV.U32 R184, RZ, RZ, R198 ;  /* 0x000000ffffb87224 */ /* 0x000fe200078e00c6 */
[----:B------:R-:W-:Y:S01]  /*7d50*/  MOV R65, R137 ;  /* 0x0000008900417202 */ /* 0x000fe20000000f00 */
[----:B------:R-:W-:Y:S01]  /*7d60*/  IMAD.MOV.U32 R171, RZ, RZ, R196 ;  /* 0x000000ffffab7224 */ /* 0x000fe200078e00c4 */
[----:B------:R-:W-:Y:S01]  /*7d70*/  MOV R67, R139 ;  /* 0x0000008b00437202 */ /* 0x000fe20000000f00 */
[----:B------:R-:W-:Y:S01]  /*7d80*/  IMAD.MOV.U32 R64, RZ, RZ, R136 ;  /* 0x000000ffff407224 */ /* 0x000fe200078e0088 */
[----:B------:R-:W2:Y:S01]  /*7d90*/  LDSM.16.MT88.4 R144, [R217+0x2800] ;  /* 0x00280000d990783b */ /* 0x000ea20000004200 */
[----:B------:R-:W-:Y:S01]  /*7da0*/  IMAD.MOV.U32 R66, RZ, RZ, R138 ;  /* 0x000000ffff427224 */ /* 0x000fe200078e008a */
[C---:B------:R-:W-:Y:S02]  /*7db0*/  HMMA.16816.F32.BF16 R196, R4.reuse, R12, R68 ;  /* 0x0000000c04c4723c */ /* 0x040fe40000041844 */
[----:B------:R-:W2:Y:S05]  /*7dc0*/  LDSM.16.MT88.4 R56, [R221+0x5800] ;  /* 0x00580000dd38783b */ /* 0x000eaa0000004200 */
[----:B------:R-:W-:Y:S01]  /*7dd0*/  IMAD.MOV.U32 R70, RZ, RZ, R80 ;  /* 0x000000ffff467224 */ /* 0x000fe200078e0050 */
[----:B------:R-:W-:Y:S01]  /*7de0*/  HMMA.16816.F32.BF16 R136, R4, R18, R76 ;  /* 0x000000120488723c */ /* 0x000fe2000004184c */
[----:B------:R-:W-:-:S06]  /*7df0*/  MOV R71, R81 ;  /* 0x0000005100477202 */ /* 0x000fcc0000000f00 */
[----:B------:R-:W-:Y:S01]  /*7e00*/  IMAD.MOV.U32 R18, RZ, RZ, R82 ;  /* 0x000000ffff127224 */ /* 0x000fe200078e0052 */
[----:B------:R-:W-:Y:S02]  /*7e10*/  MOV R19, R83 ;  /* 0x0000005300137202 */ /* 0x000fe40000000f00 */
[----:B------:R-:W2:Y:S01]  /*7e20*/  LDSM.16.MT88.4 R80, [R218+0x8800] ;  /* 0x00880000da50783b */ /* 0x000ea20000004200 */
[----:B------:R-:W-:Y:S01]  /*7e30*/  IMAD.MOV.U32 R131, RZ, RZ, R111 ;  /* 0x000000ffff837224 */ /* 0x000fe200078e006f */
[C---:B-1----:R-:W-:Y:S01]  /*7e40*/  HMMA.16816.F32.BF16 R44, R4.reuse, R8, R44 ;  /* 0x00000008042c723c */ /* 0x042fe2000004182c */
[----:B------:R-:W-:Y:S07]  /*7e50*/  MUFU.EX2 R12, R23 ;  /* 0x00000017000c7308 */ /* 0x000fee0000000800 */
[C---:B------:R-:W-:Y:S01]  /*7e60*/  HMMA.16816.F32.BF16 R108, R4.reuse, R16, R84 ;  /* 0x00000010046c723c */ /* 0x040fe20000041854 */
[----:B------:R-:W-:Y:S07]  /*7e70*/  MUFU.EX2 R13, R22 ;  /* 0x00000016000d7308 */ /* 0x000fee0000000800 */
[----:B------:R-:W-:Y:S01]  /*7e80*/  HMMA.16816.F32.BF16 R32, R4, R10, R32 ;  /* 0x0000000a0420723c */ /* 0x000fe20000041820 */
[----:B------:R-:W-:Y:S08]  /*7e90*/  MUFU.EX2 R10, R25 ;  /* 0x00000019000a7308 */ /* 0x000ff00000000800 */
[----:B------:R-:W1:Y:S08]  /*7ea0*/  MUFU.EX2 R11, R24 ;  /* 0x00000018000b7308 */ /* 0x000e700000000800 */
[----:B------:R-:W-:Y:S08]  /*7eb0*/  MUFU.EX2 R6, R21 ;  /* 0x0000001500067308 */ /* 0x000ff00000000800 */
[----:B------:R-:W1:Y:S08]  /*7ec0*/  MUFU.EX2 R8, R20 ;  /* 0x0000001400087308 */ /* 0x000e700000000800 */
[----:B------:R-:W-:Y:S08]  /*7ed0*/  MUFU.EX2 R9, R26 ;  /* 0x0000001a00097308 */ /* 0x000ff00000000800 */
[----:B------:R-:W2:Y:S01]  /*7ee0*/  MUFU.EX2 R7, R27 ;  /* 0x0000001b00077308 */ /* 0x000ea20000000800 */
[----:B------:R-:W-:Y:S01]  /*7ef0*/  FADD.FTZ R3, R89, R3 ;  /* 0x0000000359037221 */ /* 0x000fe20000010000 */
[----:B------:R-:W-:Y:S01]  /*7f00*/  MOV R60, R178 ;  /* 0x000000b2003c7202 */ /* 0x000fe20000000f00 */
[----:B------:R-:W-:Y:S01]  /*7f10*/  IMAD.MOV.U32 R75, RZ, RZ, R131 ;  /* 0x000000ffff4b7224 */ /* 0x000fe200078e0083 */
[----:B------:R-:W-:Y:S01]  /*7f20*/  MOV R62, R176 ;  /* 0x000000b0003e7202 */ /* 0x000fe20000000f00 */
[----:B------:R-:W-:Y:S01]  /*7f30*/  FADD.FTZ R0, R91, R3 ;  /* 0x000000035b007221 */ /* 0x000fe20000010000 */
[----:B-1----:R-:W-:Y:S01]  /*7f40*/  F2FP.BF16.PACK_AB R128, R11, R10 ;  /* 0x0000000a0b80723e */ /* 0x002fe200000010ff */
[----:B------:R-:W-:Y:S01]  /*7f50*/  IMAD.MOV.U32 R61, RZ, RZ, R177 ;  /* 0x000000ffff3d7224 */ /* 0x000fe200078e00b1 */
[----:B------:R-:W-:Y:S01]  /*7f60*/  F2FP.BF16.PACK_AB R129, R8, R6 ;  /* 0x000000060881723e */ /* 0x000fe200000010ff */
[----:B------:R-:W-:Y:S01]  /*7f70*/  IMAD.MOV.U32 R63, RZ, RZ, R163 ;  /* 0x000000ffff3f7224 */ /* 0x000fe200078e00a3 */
[----:B------:R-:W-:Y:S01]  /*7f80*/  F2FP.BF16.PACK_AB R130, R13, R12 ;  /* 0x0000000c0d82723e */ /* 0x000fe200000010ff */
[----:B------:R-:W-:Y:S01]  /*7f90*/  IMAD.MOV.U32 R77, RZ, RZ, R179 ;  /* 0x000000ffff4d7224 */ /* 0x000fe200078e00b3 */
[----:B------:R-:W-:Y:S01]  /*7fa0*/  MOV R76, R171 ;  /* 0x000000ab004c7202 */ /* 0x000fe20000000f00 */
[----:B------:R-:W-:Y:S01]  /*7fb0*/  IMAD.MOV.U32 R79, RZ, RZ, R185 ;  /* 0x000000ffff4f7224 */ /* 0x000fe200078e00b9 */
[----:B------:R-:W-:-:S02]  /*7fc0*/  MOV R78, R184 ;  /* 0x000000b8004e7202 */ /* 0x000fc40000000f00 */
[----:B--2---:R-:W-:Y:S01]  /*7fd0*/  F2FP.BF16.PACK_AB R131, R7, R9 ;  /* 0x000000090783723e */ /* 0x004fe200000010ff */
        /* <DEDUP_REMOVED lines=12> */
[C---:B----4-:R-:W-:Y:S01]  /*80a0*/  HMMA.16816.F32.BF16 R148, R128.reuse, R152, R148 ;  /* 0x000000988094723c */ /* 0x050fe20000041894 */
[----:B------:R-:W1:Y:S04]  /*80b0*/  LDSM.16.MT88.4 R160, [R221+0x2800] ;  /* 0x00280000dda0783b */ /* 0x000e680000004200 */
[----:B------:R-:W2:Y:S03]  /*80c0*/  LDSM.16.MT88.4 R176, [R217+0x5800] ;  /* 0x00580000d9b0783b */ /* 0x000ea60000004200 */
[----:B------:R-:W-:Y:S01]  /*80d0*/  HMMA.16816.F32.BF16 R152, R128, R154, R76 ;  /* 0x0000009a8098723c */ /* 0x000fe2000004184c */
[----:B------:R-:W-:Y:S01]  /*80e0*/  MOV R17, R65 ;  /* 0x0000004100117202 */ /* 0x000fe20000000f00 */
[----:B------:R-:W-:-:S02]  /*80f0*/  IMAD.MOV.U32 R84, RZ, RZ, R66 ;  /* 0x000000ffff547224 */ /* 0x000fc400078e0042 */
[----:B------:R-:W-:Y:S01]  /*8100*/  IMAD.MOV.U32 R86, RZ, RZ, R187 ;  /* 0x000000ffff567224 */ /* 0x000fe200078e00bb */
[----:B------:R-:W-:Y:S02]  /*8110*/  MOV R87, R186 ;  /* 0x000000ba00577202 */ /* 0x000fe40000000f00 */
[----:B------:R-:W-:Y:S01]  /*8120*/  MOV R85, R67 ;  /* 0x0000004300557202 */ /* 0x000fe20000000f00 */
[----:B------:R-:W-:Y:S01]  /*8130*/  IMAD.MOV.U32 R76, RZ, RZ, R88 ;  /* 0x000000ffff4c7224 */ /* 0x000fe200078e0058 */
[----:B------:R-:W-:Y:S01]  /*8140*/  MOV R77, R89 ;  /* 0x00000059004d7202 */ /* 0x000fe20000000f00 */
[----:B------:R-:W-:Y:S01]  /*8150*/  IMAD.MOV.U32 R78, RZ, RZ, R90 ;  /* 0x000000ffff4e7224 */ /* 0x000fe200078e005a */
[----:B------:R-:W-:Y:S01]  /*8160*/  MOV R79, R91 ;  /* 0x0000005b004f7202 */ /* 0x000fe20000000f00 */
[----:B------:R-:W-:Y:S01]  /*8170*/  HMMA.16816.F32.BF16 R140, R128, R144, R140 ;  /* 0x00000090808c723c */ /* 0x000fe2000004188c */
[----:B------:R-:W-:Y:S01]  /*8180*/  MOV R0, R77 ;  /* 0x0000004d00007202 */ /* 0x000fe20000000f00 */
[----:B------:R-:W-:Y:S01]  /*8190*/  IMAD.MOV.U32 R16, RZ, RZ, R64 ;  /* 0x000000ffff107224 */ /* 0x000fe200078e0040 */
[----:B------:R-:W-:-:S02]  /*81a0*/  MOV R27, R79 ;  /* 0x0000004f001b7202 */ /* 0x000fc40000000f00 */
[----:B------:R-:W-:Y:S01]  /*81b0*/  MOV R25, R71 ;  /* 0x0000004700197202 */ /* 0x000fe20000000f00 */
[----:B------:R-:W-:Y:S01]  /*81c0*/  IMAD.MOV.U32 R24, RZ, RZ, R18 ;  /* 0x000000ffff187224 */ /* 0x000fe200078e0012 */
[----:B------:R-:W-:Y:S01]  /*81d0*/  LDSM.16.MT88.4 R168, [R220+0x2800] ;  /* 0x00280000dca8783b */ /* 0x000fe20000004200 */
[C---:B------:R-:W-:Y:S01]  /*81e0*/  HMMA.16816.F32.BF16 R52, R128.reuse, R56, R52 ;  /* 0x000000388034723c */ /* 0x040fe20000041834 */
[----:B------:R-:W-:Y:S01]  /*81f0*/  MOV R4, R17 ;  /* 0x0000001100047202 */ /* 0x000fe20000000f00 */
[----:B------:R-:W-:Y:S01]  /*8200*/  IMAD.MOV.U32 R26, RZ, RZ, R84 ;  /* 0x000000ffff1a7224 */ /* 0x000fe200078e0054 */
[----:B------:R-:W-:Y:S01]  /*8210*/  LDSM.16.MT88.4 R184, [R218+0x5800] ;  /* 0x00580000dab8783b */ /* 0x000fe20000004200 */
[----:B------:R-:W-:Y:S01]  /*8220*/  IMAD.MOV.U32 R5, RZ, RZ, R86 ;  /* 0x000000ffff057224 */ /* 0x000fe200078e0056 */
[----:B------:R-:W-:Y:S01]  /*8230*/  MOV R61, R73 ;  /* 0x00000049003d7202 */ /* 0x000fe20000000f00 */
[----:B------:R-:W-:Y:S01]  /*8240*/  IMAD.MOV.U32 R60, RZ, RZ, R72 ;  /* 0x000000ffff3c7224 */ /* 0x000fe200078e0048 */
[----:B------:R-:W-:Y:S01]  /*8250*/  MOV R63, R75 ;  /* 0x0000004b003f7202 */ /* 0x000fe20000000f00 */
[----:B------:R-:W-:Y:S01]  /*8260*/  HMMA.16816.F32.BF16 R144, R128, R146, R28 ;  /* 0x000000928090723c */ /* 0x000fe2000004181c */
[----:B------:R-:W-:Y:S01]  /*8270*/  FADD.FTZ R0, R0, R3 ;  /* 0x0000000300007221 */ /* 0x000fe20000010000 */
[----:B------:R-:W-:Y:S01]  /*8280*/  LDSM.16.MT88.4 R64, [R220+0x5800] ;  /* 0x00580000dc40783b */ /* 0x000fe20000004200 */
[----:B------:R-:W-:-:S02]  /*8290*/  IMAD.MOV.U32 R62, RZ, RZ, R74 ;  /* 0x000000ffff3e7224 */ /* 0x000fc400078e004a */
[----:B------:R-:W-:Y:S01]  /*82a0*/  IMAD.MOV.U32 R14, RZ, RZ, R70 ;  /* 0x000000ffff0e7224 */ /* 0x000fe200078e0046 */
[----:B------:R-:W-:Y:S01]  /*82b0*/  LDSM.16.MT88.4 R72, [R217+0x8800] ;  /* 0x00880000d948783b */ /* 0x000fe20000004200 */
[----:B------:R-:W-:Y:S01]  /*82c0*/  IMAD.MOV.U32 R31, RZ, RZ, R78 ;  /* 0x000000ffff1f7224 */ /* 0x000fe200078e004e */
[----:B------:R-:W-:Y:S02]  /*82d0*/  HMMA.16816.F32.BF16 R56, R128, R58, R20 ;  /* 0x0000003a8038723c */ /* 0x000fe40000041814 */
[----:B------:R-:W-:Y:S05]  /*82e0*/  LDSM.16.MT88.4 R88, [R221+0x8800] ;  /* 0x00880000dd58783b */ /* 0x000fea0000004200 */
[----:B------:R-:W-:-:S02]  /*82f0*/  IMAD.MOV.U32 R22, RZ, RZ, R76 ;  /* 0x000000ffff167224 */ /* 0x000fc400078e004c */
[----:B------:R-:W-:Y:S01]  /*8300*/  HMMA.16816.F32.BF16 R76, R128, R80, R104 ;  /* 0x00000050804c723c */ /* 0x000fe20000041868 */
[----:B------:R-:W-:Y:S02]  /*8310*/  FADD.FTZ R2, R31, R2 ;  /* 0x000000021f027221 */ /* 0x000fe40000010000 */
[----:B------:R-:W-:Y:S01]  /*8320*/  FADD.FTZ R0, R27, R0 ;  /* 0x000000001b007221 */ /* 0x000fe20000010000 */
[----:B------:R-:W-:-:S04]  /*8330*/  MOV R20, R85 ;  /* 0x0000005500147202 */ /* 0x000fc80000000f00 */
[----:B------:R-:W-:Y:S01]  /*8340*/  HMMA.16816.F32.BF16 R80, R128, R82, R96 ;  /* 0x000000528050723c */ /* 0x000fe20000041860 */
[----:B------:R-:W4:Y:S01]  /*8350*/  LDSM.16.MT88.4 R96, [R220+0x8800] ;  /* 0x00880000dc60783b */ /* 0x000f220000004200 */
[----:B------:R-:W-:Y:S01]  /*8360*/  FADD.FTZ R4, R4, R2 ;  /* 0x0000000204047221 */ /* 0x000fe20000010000 */
[----:B------:R-:W-:Y:S01]  /*8370*/  MOV R21, R87 ;  /* 0x0000005700157202 */ /* 0x000fe20000000f00 */
[----:B------:R-:W-:Y:S01]  /*8380*/  FADD.FTZ R3, R26, R0 ;  /* 0x000000001a037221 */ /* 0x000fe20000010000 */
[----:B------:R-:W-:Y:S01]  /*8390*/  MOV R23, R19 ;  /* 0x0000001300177202 */ /* 0x000fe20000000f00 */
[----:B------:R-:W-:Y:S01]  /*83a0*/  FADD.FTZ R5, R5, R4 ;  /* 0x0000000405057221 */ /* 0x000fe20000010000 */
[----:B------:R-:W3:Y:S01]  /*83b0*/  LDSM.16.MT88.4 R104, [R217+0xb800] ;  /* 0x00b80000d968783b */ /* 0x000ee20000004200 */
[----:B------:R-:W-:-:S04]  /*83c0*/  @P3 IMAD.HI.U32 R2, R20, c[0x0][0x2c8], RZ ;  /* 0x0000b20014023a27 */ /* 0x000fc800078e00ff */
[----:B------:R-:W-:Y:S02]  /*83d0*/  FADD.FTZ R4, R21, R3 ;  /* 0x0000000315047221 */ /* 0x000fe40000010000 */
[----:B------:R-:W-:Y:S02]  /*83e0*/  FADD.FTZ R3, R125, R5 ;  /* 0x000000057d037221 */ /* 0x000fe40000010000 */
[----:B------:R-:W-:Y:S01]  /*83f0*/  IMAD.MOV.U32 R0, RZ, RZ, R20 ;  /* 0x000000ffff007224 */ /* 0x000fe200078e0014 */
[----:B------:R-:W-:Y:S01]  /*8400*/  @P3 SHF.R.U32.HI R0, RZ, c[0x0][0x2cc], R2 ;  /* 0x0000b300ff003a19 */ /* 0x000fe20000011602 */
[----:B------:R-:W-:Y:S02]  /*8410*/  FADD.FTZ R3, R127, R3 ;  /* 0x000000037f037221 */ /* 0x000fe40000010000 */
[----:B------:R-:W-:Y:S01]  /*8420*/  FADD.FTZ R2, R126, R4 ;  /* 0x000000047e027221 */ /* 0x000fe20000010000 */
[----:B------:R-:W-:Y:S01]  /*8430*/  MOV R4, c[0x0][0x168] ;  /* 0x00005a0000047a02 */ /* 0x000fe20000000f00 */
[----:B------:R-:W-:-:S02]  /*8440*/  FADD.FTZ R3, R252, R3 ;  /* 0x00000003fc037221 */ /* 0x000fc40000010000 */
[----:B------:R-:W-:Y:S01]  /*8450*/  FADD.FTZ R2, R124, R2 ;  /* 0x000000027c027221 */ /* 0x000fe20000010000 */
[----:B------:R-:W-:Y:S01]  /*8460*/  IADD3 R0, R0, c[0x0][0x1d0], -R4 ;  /* 0x0000740000007a10 */ /* 0x000fe20007ffe804 */
[----:B------:R-:W-:Y:S01]  /*8470*/  FADD.FTZ R3, R23, R3 ;  /* 0x0000000317037221 */ /* 0x000fe20000010000 */
[----:B-1----:R-:W-:Y:S01]  /*8480*/  HMMA.16816.F32.BF16 R156, R128, R160, R156 ;  /* 0x000000a0809c723c */ /* 0x002fe2000004189c */
[----:B------:R-:W-:Y:S02]  /*8490*/  FADD.FTZ R2, R22, R2 ;  /* 0x0000000216027221 */ /* 0x000fe40000010000 */
[----:B------:R-:W-:-:S05]  /*84a0*/  IMAD.HI R4, R0, 0x2aaaaaab, RZ ;  /* 0x2aaaaaab00047827 */ /* 0x000fca00078e02ff */
[C---:B------:R-:W-:Y:S01]  /*84b0*/  HMMA.16816.F32.BF16 R160, R128.reuse, R162, R92 ;  /* 0x000000a280a0723c */ /* 0x040fe2000004185c */
[----:B------:R-:W-:Y:S02]  /*84c0*/  FADD.FTZ R0, R25, R3 ;  /* 0x0000000319007221 */ /* 0x000fe40000010000 */
[----:B------:R-:W-:Y:S02]  /*84d0*/  IMAD.MOV.U32 R15, RZ, RZ, R16 ;  /* 0x000000ffff0f7224 */ /* 0x000fe400078e0010 */
[----:B------:R-:W-:Y:S01]  /*84e0*/  FADD.FTZ R2, R24, R2 ;  /* 0x0000000218027221 */ /* 0x000fe20000010000 */
[----:B------:R-:W-:Y:S02]  /*84f0*/  LDSM.16.MT88.4 R16, [R220+0xb800] ;  /* 0x00b80000dc10783b */ /* 0x000fe40000004200 */
[----:B--2---:R-:W-:Y:S01]  /*8500*/  HMMA.16816.F32.BF16 R172, R128, R176, R172 ;  /* 0x000000b080ac723c */ /* 0x004fe200000418ac */
[----:B------:R-:W-:-:S07]  /*8510*/  FADD.FTZ R0, R134, R0 ;  /* 0x0000000086007221 */ /* 0x000fce0000010000 */
[----:B----4-:R-:W-:Y:S01]  /*8520*/  HMMA.16816.F32.BF16 R92, R128, R96, R200 ;  /* 0x00000060805c723c */ /* 0x010fe200000418c8 */
[----:B------:R-:W-:-:S07]  /*8530*/  FADD.FTZ R2, R14, R2 ;  /* 0x000000020e027221 */ /* 0x000fce0000010000 */
[C---:B------:R-:W-:Y:S01]  /*8540*/  HMMA.16816.F32.BF16 R176, R128.reuse, R178, R112 ;  /* 0x000000b280b0723c */ /* 0x040fe20000041870 */
[----:B------:R-:W1:Y:S07]  /*8550*/  LDSM.16.MT88.4 R112, [R218+0xb800] ;  /* 0x00b80000da70783b */ /* 0x000e6e0000004200 */
[----:B------:R-:W-:Y:S01]  /*8560*/  HMMA.16816.F32.BF16 R96, R128, R98, R120 ;  /* 0x000000628060723c */ /* 0x000fe20000041878 */
[----:B------:R-:W2:Y:S01]  /*8570*/  LDSM.16.MT88.4 R120, [R221+0xb800] ;  /* 0x00b80000dd78783b */ /* 0x000ea20000004200 */
[----:B------:R-:W-:-:S02]  /*8580*/  FADD.FTZ R0, R6, R0 ;  /* 0x0000000006007221 */ /* 0x000fc40000010000 */
[----:B------:R-:W-:Y:S01]  /*8590*/  FADD.FTZ R2, R10, R2 ;  /* 0x000000020a027221 */ /* 0x000fe20000010000 */
[----:B------:R-:W-:Y:S01]  /*85a0*/  SHF.R.U32.HI R3, RZ, 0x1f, R4 ;  /* 0x0000001fff037819 */ /* 0x000fe20000011604 */
[----:B------:R-:W-:Y:S02]  /*85b0*/  FADD.FTZ R0, R8, R0 ;  /* 0x0000000008007221 */ /* 0x000fe40000010000 */
[----:B------:R-:W-:Y:S01]  /*85c0*/  FADD.FTZ R2, R11, R2 ;  /* 0x000000020b027221 */ /* 0x000fe20000010000 */
[----:B------:R-:W-:Y:S01]  /*85d0*/  LEA.HI.SX32 R3, R4, R3, 0x1c ;  /* 0x0000000304037211 */ /* 0x000fe200078fe2ff */
[----:B------:R-:W-:Y:S02]  /*85e0*/  FADD.FTZ R0, R9, R0 ;  /* 0x0000000009007221 */ /* 0x000fe40000010000 */
[----:B------:R-:W-:Y:S01]  /*85f0*/  FADD.FTZ R2, R12, R2 ;  /* 0x000000020c027221 */ /* 0x000fe20000010000 */
[----:B------:R-:W-:Y:S01]  /*8600*/  IMNMX R3, R135, R3, !PT ;  /* 0x0000000387037217 */ /* 0x000fe20007800200 */
[----:B------:R-:W-:-:S02]  /*8610*/  FADD.FTZ R0, R7, R0 ;  /* 0x0000000007007221 */ /* 0x000fc40000010000 */
[----:B------:R-:W-:Y:S02]  /*8620*/  FADD.FTZ R2, R13, R2 ;  /* 0x000000020d027221 */ /* 0x000fe40000010000 */
[----:B------:R4:W-:Y:S01]  /*8630*/  STL [R1], R3 ;  /* 0x0000000301007387 */ /* 0x0009e20000100800 */
[----:B------:R-:W-:-:S03]  /*8640*/  IADD3 R252, R15, -0x2, RZ ;  /* 0xfffffffe0ffc7810 */ /* 0x000fc60007ffe0ff */
[----:B------:R4:W-:Y:S04]  /*8650*/  STL [R1+0x14], R0 ;  /* 0x0000140001007387 */ /* 0x0009e80000100800 */
[----:B------:R4:W-:Y:S01]  /*8660*/  STL [R1+0x10], R2 ;  /* 0x0000100201007387 */ /* 0x0009e20000100800 */
[----:B------:R-:W-:Y:S01]  /*8670*/  ISETP.GE.AND P0, PT, R252, R3, PT ;  /* 0x00000003fc00720c */ /* 0x000fe20003f06270 */
[C---:B------:R-:W-:Y:S08]  /*8680*/  HMMA.16816.F32.BF16 R164, R128.reuse, R168, R164 ;  /* 0x000000a880a4723c */ /* 0x040ff000000418a4 */
[C---:B------:R-:W-:Y:S08]  /*8690*/  HMMA.16816.F32.BF16 R180, R128.reuse, R184, R180 ;  /* 0x000000b880b4723c */ /* 0x040ff000000418b4 */
[C---:B------:R-:W-:Y:S08]  /*86a0*/  HMMA.16816.F32.BF16 R168, R128.reuse, R170, R100 ;  /* 0x000000aa80a8723c */ /* 0x040ff00000041864 */
[C---:B------:R-:W-:Y:S08]  /*86b0*/  HMMA.16816.F32.BF16 R184, R128.reuse, R186, R116 ;  /* 0x000000ba80b8723c */ /* 0x040ff00000041874 */
[C---:B------:R-:W-:Y:S08]  /*86c0*/  HMMA.16816.F32.BF16 R60, R128.reuse, R64, R60 ;  /* 0x00000040803c723c */ /* 0x040ff0000004183c */
[C---:B------:R-:W-:Y:S08]  /*86d0*/  HMMA.16816.F32.BF16 R68, R128.reuse, R72, R204 ;  /* 0x000000488044723c */ /* 0x040ff000000418cc */
[C---:B------:R-:W-:Y:S08]  /*86e0*/  HMMA.16816.F32.BF16 R84, R128.reuse, R88, R40 ;  /* 0x000000588054723c */ /* 0x040ff00000041828 */
[C---:B---3--:R-:W-:Y:S08]  /*86f0*/  HMMA.16816.F32.BF16 R100, R128.reuse, R104, R48 ;  /* 0x000000688064723c */ /* 0x048ff00000041830 */
[C---:B-1----:R-:W-:Y:S08]  /*8700*/  HMMA.16816.F32.BF16 R108, R128.reuse, R112, R108 ;  /* 0x00000070806c723c */ /* 0x042ff0000004186c */
[C---:B--2---:R-:W-:Y:S08]  /*8710*/  HMMA.16816.F32.BF16 R116, R128.reuse, R120, R196 ;  /* 0x000000788074723c */ /* 0x044ff000000418c4 */
        /* <DEDUP_REMOVED lines=9> */
[----:B----4-:R-:W2:Y:S01]  /*87b0*/  LDL R135, [R1+0x8] ;  /* 0x0000080001877983 */ /* 0x010ea20000100800 */
[----:B------:R-:W-:-:S02]  /*87c0*/  MOV R136, R132 ;  /* 0x0000008400887202 */ /* 0x000fc40000000f00 */
[----:B------:R-:W-:Y:S01]  /*87d0*/  MOV R201, R252 ;  /* 0x000000fc00c97202 */ /* 0x000fe20000000f00 */
[----:B--2---:R-:W-:Y:S01]  /*87e0*/  @P3 IMAD.HI.U32 R0, R135, c[0x0][0x2c8], RZ ;  /* 0x0000b20087003a27 */ /* 0x004fe200078e00ff */
[----:B------:R-:W-:-:S04]  /*87f0*/  MOV R135, R133 ;  /* 0x0000008500877202 */ /* 0x000fc80000000f00 */
[----:B------:R-:W-:-:S05]  /*8800*/  @P3 SHF.R.U32.HI R0, RZ, c[0x0][0x2cc], R0 ;  /* 0x0000b300ff003a19 */ /* 0x000fca0000011600 */
[----:B------:R1:W-:Y:S02]  /*8810*/  @P3 STL [R1+0x4], R0 ;  /* 0x0000040001003387 */ /* 0x0003e40000100800 */
.L_x_2167:
[----:B------:R-:W-:Y:S04]  /*8820*/  DEPBAR.LE SB0, 0x0 ;  /* 0x000080000000791a */ /* 0x000fe80000000000 */
[----:B------:R-:W-:Y:S01]  /*8830*/  WARPSYNC 0xffffffff ;  /* 0xffffffff00007948 */ /* 0x000fe20003800000 */
[----:B------:R-:W-:Y:S01]  /*8840*/  BAR.SYNC.DEFER_BLOCKING 0x0 ;  /* 0x0000000000007b1d */ /* 0x000fe20000010000 */
[----:B------:R-:W-:Y:S07]  /*8850*/  MOV R198, c[0x0][0x2c4] ;  /* 0x0000b10000c67a02 */ /* 0x000fee0000000f00 */
[----:B-----5:R-:W-:Y:S08]  /*8860*/  LDSM.16.M88.4 R48, [R223] ;  /* 0x00000000df30783b */ /* 0x020ff00000000200 */
[----:B------:R-:W2:Y:S08]  /*8870*/  LDSM.16.M88.4 R8, [R216] ;  /* 0x00000000d808783b */ /* 0x000eb00000000200 */
[----:B------:R-:W3:Y:S08]  /*8880*/  LDSM.16.M88.4 R16, [R216+0x800] ;  /* 0x00080000d810783b */ /* 0x000ef00000000200 */
[----:B------:R-:W4:Y:S04]  /*8890*/  LDL R252, [R1+0x18] ;  /* 0x0000180001fc7983 */ /* 0x000f280000100800 */
[----:B------:R-:W1:Y:S08]  /*88a0*/  LDSM.16.M88.4 R24, [R216+0x1000] ;  /* 0x00100000d818783b */ /* 0x000e700000000200 */
[----:B------:R-:W4:Y:S06]  /*88b0*/  LDL.64 R132, [R1+0x28] ;  /* 0x0000280001847983 */ /* 0x000f2c0000100a00 */
[----:B------:R-:W1:Y:S01]  /*88c0*/  LDSM.16.M88.4 R32, [R216+0x1800] ;  /* 0x00180000d820783b */ /* 0x000e620000000200 */
[C---:B--2---:R-:W-:Y:S07]  /*88d0*/  HMMA.16816.F32.BF16 R4, R48.reuse, R8, RZ ;  /* 0x000000083004723c */ /* 0x044fee00000418ff */
[----:B------:R-:W2:Y:S04]  /*88e0*/  LDL R134, [R1+0x34] ;  /* 0x0000340001867983 */ /* 0x000ea80000100800 */
[----:B------:R1:W-:Y:S01]  /*88f0*/  STL [R1+0x84], R220 ;  /* 0x000084dc01007387 */ /* 0x0003e20000100800 */
[C---:B------:R-:W-:Y:S03]  /*8900*/  HMMA.16816.F32.BF16 R8, R48.reuse, R10, RZ ;  /* 0x0000000a3008723c */ /* 0x040fe600000418ff */
[----:B------:R-:W1:Y:S05]  /*8910*/  LDSM.16.M88.4 R40, [R216+0x2000] ;  /* 0x00200000d828783b */ /* 0x000e6a0000000200 */
[C---:B---3--:R-:W-:Y:S03]  /*8920*/  HMMA.16816.F32.BF16 R12, R48.reuse, R16, RZ ;  /* 0x00000010300c723c */ /* 0x048fe600000418ff */
[----:B------:R-:W3:Y:S05]  /*8930*/  LDSM.16.M88.4 R188, [R216+0x2800] ;  /* 0x00280000d8bc783b */ /* 0x000eea0000000200 */
[C---:B------:R-:W-:Y:S03]  /*8940*/  HMMA.16816.F32.BF16 R16, R48.reuse, R18, RZ ;  /* 0x000000123010723c */ /* 0x040fe600000418ff */
[----:B------:R-:W-:Y:S05]  /*8950*/  LDSM.16.M88.4 R192, [R227] ;  /* 0x00000000e3c0783b */ /* 0x000fea0000000200 */
[C---:B-1----:R-:W-:Y:S03]  /*8960*/  HMMA.16816.F32.BF16 R20, R48.reuse, R24, RZ ;  /* 0x000000183014723c */ /* 0x042fe600000418ff */
[----:B------:R-:W2:Y:S04]  /*8970*/  LDL R220, [R1+0xc] ;  /* 0x00000c0001dc7983 */ /* 0x000ea80000100800 */
[----:B------:R-:W2:Y:S01]  /*8980*/  LDL R197, [R1+0x4] ;  /* 0x0000040001c57983 */ /* 0x000ea20000100800 */
[C---:B------:R-:W-:Y:S03]  /*8990*/  HMMA.16816.F32.BF16 R24, R48.reuse, R26, RZ ;  /* 0x0000001a3018723c */ /* 0x040fe600000418ff */
[----:B------:R-:W2:Y:S05]  /*89a0*/  LDL R196, [R1+0x1c] ;  /* 0x00001c0001c47983 */ /* 0x000eaa0000100800 */
[C---:B------:R-:W-:Y:S08]  /*89b0*/  HMMA.16816.F32.BF16 R28, R48.reuse, R32, RZ ;  /* 0x00000020301c723c */ /* 0x040ff000000418ff */
[C---:B------:R-:W-:Y:S08]  /*89c0*/  HMMA.16816.F32.BF16 R32, R48.reuse, R34, RZ ;  /* 0x000000223020723c */ /* 0x040ff000000418ff */
[C---:B------:R-:W-:Y:S08]  /*89d0*/  HMMA.16816.F32.BF16 R36, R48.reuse, R40, RZ ;  /* 0x000000283024723c */ /* 0x040ff000000418ff */
[C---:B------:R-:W-:Y:S08]  /*89e0*/  HMMA.16816.F32.BF16 R40, R48.reuse, R42, RZ ;  /* 0x0000002a3028723c */ /* 0x040ff000000418ff */
[C---:B---3--:R-:W-:Y:S08]  /*89f0*/  HMMA.16816.F32.BF16 R44, R48.reuse, R188, RZ ;  /* 0x000000bc302c723c */ /* 0x048ff000000418ff */
[----:B------:R-:W-:Y:S01]  /*8a00*/  HMMA.16816.F32.BF16 R48, R48, R190, RZ ;  /* 0x000000be3030723c */ /* 0x000fe200000418ff */
        /* <DEDUP_REMOVED lines=10> */
[C---:B-1----:R-:W-:Y:S03]  /*8ab0*/  HMMA.16816.F32.BF16 R28, R188.reuse, R192, R28 ;  /* 0x000000c0bc1c723c */ /* 0x042fe6000004181c */
[----:B----4-:R-:W-:Y:S05]  /*8ac0*/  ISETP.GT.AND P0, PT, R252, R201, PT ;  /* 0x000000c9fc00720c */ /* 0x010fea0003f04270 */
[C---:B------:R-:W-:Y:S01]  /*8ad0*/  HMMA.16816.F32.BF16 R32, R188.reuse, R194, R32 ;  /* 0x000000c2bc20723c */ /* 0x040fe20000041820 */
[----:B------:R-:W1:Y:S07]  /*8ae0*/  LDSM.16.M88.4 R192, [R247] ;  /* 0x00000000f7c0783b */ /* 0x000e6e0000000200 */
[----:B------:R-:W-:Y:S01]  /*8af0*/  @!P0 SHF.R.S32.HI R0, RZ, 0x1f, R201 ;  /* 0x0000001fff008819 */ /* 0x000fe200000114c9 */
[C---:B------:R-:W-:Y:S03]  /*8b00*/  @!P0 IMAD.WIDE.U32 R2, R201.reuse, c[0x0][0x208], RZ ;  /* 0x00008200c9028a25 */ /* 0x040fe600078e00ff */
[----:B------:R-:W-:Y:S01]  /*8b10*/  @!P0 MOV R138, R132 ;  /* 0x00000084008a8202 */ /* 0x000fe20000000f00 */
[----:B------:R-:W-:Y:S04]  /*8b20*/  @!P0 IMAD R0, R0, c[0x0][0x208], RZ ;  /* 0x0000820000008a24 */ /* 0x000fe800078e02ff */
[----:B------:R-:W-:Y:S01]  /*8b30*/  @!P0 IMAD R0, R201, c[0x0][0x20c], R0 ;  /* 0x00008300c9008a24 */ /* 0x000fe200078e0200 */
[----:B--2---:R-:W-:Y:S04]  /*8b40*/  @!P0 MOV R139, R134 ;  /* 0x00000086008b8202 */ /* 0x004fe80000000f00 */
[----:B------:R-:W-:Y:S01]  /*8b50*/  @!P0 IADD3 R0, R3, R0, RZ ;  /* 0x0000000003008210 */ /* 0x000fe20007ffe0ff */
[----:B------:R-:W-:Y:S04]  /*8b60*/  @!P0 IMAD.WIDE.U32 R138, R2, 0x60, R138 ;  /* 0x00000060028a8825 */ /* 0x000fe800078e008a */
[----:B------:R-:W-:Y:S01]  /*8b70*/  @!P0 IMAD R0, R0, 0x60, RZ ;  /* 0x0000006000008824 */ /* 0x000fe200078e02ff */
[----:B------:R-:W-:Y:S04]  /*8b80*/  @!P0 SHF.L.U32 R132, R138, 0x1, RZ ;  /* 0x000000018a848819 */ /* 0x000fe800000006ff */
[----:B------:R-:W-:Y:S02]  /*8b90*/  @!P0 IADD3 R2, P1, R132, c[0x0][0x1f8], RZ ;  /* 0x00007e0084028a10 */ /* 0x000fe40007f3e0ff */
[----:B------:R-:W-:Y:S04]  /*8ba0*/  @!P0 IADD3 R0, R139, R0, RZ ;  /* 0x000000008b008210 */ /* 0x000fe80007ffe0ff */
[----:B------:R-:W-:Y:S02]  /*8bb0*/  @!P0 SHF.L.U64.HI R0, R138, 0x1, R0 ;  /* 0x000000018a008819 */ /* 0x000fe40000010200 */
[----:B------:R-:W-:Y:S01]  /*8bc0*/  @!P0 IADD3 R138, P2, R132, 0x80, RZ ;  /* 0x00000080848a8810 */ /* 0x000fe20007f5e0ff */
[C---:B-1----:R-:W-:Y:S03]  /*8bd0*/  HMMA.16816.F32.BF16 R36, R188.reuse, R192, R36 ;  /* 0x000000c0bc24723c */ /* 0x042fe60000041824 */
[----:B------:R-:W-:Y:S02]  /*8be0*/  @!P0 IADD3.X R3, R0, c[0x0][0x1fc], RZ, P1, !PT ;  /* 0x00007f0000038a10 */ /* 0x000fe40000ffe4ff */
[----:B------:R-:W-:Y:S03]  /*8bf0*/  @!P0 IADD3 R138, P1, R138, c[0x0][0x1f8], RZ ;  /* 0x00007e008a8a8a10 */ /* 0x000fe60007f3e0ff */
[C---:B------:R-:W-:Y:S01]  /*8c00*/  HMMA.16816.F32.BF16 R40, R188.reuse, R194, R40 ;  /* 0x000000c2bc28723c */ /* 0x040fe20000041828 */
[----:B------:R-:W1:Y:S02]  /*8c10*/  LDSM.16.M88.4 R192, [R246] ;  /* 0x00000000f6c0783b */ /* 0x000e640000000200 */
[C---:B------:R-:W-:Y:S02]  /*8c20*/  LOP3.LUT P4, RZ, R220.reuse, 0x2, RZ, 0xc0, !PT ;  /* 0x00000002dcff7812 */ /* 0x040fe4000788c0ff */
[--C-:B------:R-:W-:Y:S02]  /*8c30*/  @!P0 IADD3.X R139, RZ, c[0x0][0x1fc], R0.reuse, P1, P2 ;  /* 0x00007f00ff8b8a10 */ /* 0x100fe40000fe4400 */
[----:B------:R-:W-:Y:S02]  /*8c40*/  LOP3.LUT P3, RZ, R220, 0x1, RZ, 0xc0, !PT ;  /* 0x00000001dcff7812 */ /* 0x000fe4000786c0ff */
[----:B------:R-:W-:Y:S01]  /*8c50*/  @!PT LDS RZ, [RZ] ;  /* 0x00000000fffff984 */ /* 0x000fe20000000800 */
[----:B------:R-:W-:Y:S01]  /*8c60*/  @!PT LDS RZ, [RZ] ;  /* 0x00000000fffff984 */ /* 0x000fe20000000800 */
[----:B------:R-:W-:Y:S01]  /*8c70*/  @!PT LDS RZ, [RZ] ;  /* 0x00000000fffff984 */ /* 0x000fe20000000800 */
[----:B------:R2:W-:Y:S08]  /*8c80*/  @!P0 LDGSTS.E.BYPASS.LTC128B.128 [R251+0x100], [R2.64], !P5 ;  /* 0x0010000002fb8fae */ /* 0x0005f0000e901d46 */
[----:B------:R3:W-:Y:S01]  /*8c90*/  @!P0 LDGSTS.E.BYPASS.LTC128B.128 [R251+0x3100], [R138.64], !P4 ;  /* 0x031000008afb8fae */ /* 0x0007e2000e101d46 */
[C---:B-1----:R-:W-:Y:S03]  /*8ca0*/  HMMA.16816.F32.BF16 R44, R188.reuse, R192, R44 ;  /* 0x000000c0bc2c723c */ /* 0x042fe6000004182c */
[----:B---3--:R-:W-:Y:S04]  /*8cb0*/  @!P0 IADD3 R138, P2, R132, 0x100, RZ ;  /* 0x00000100848a8810 */ /* 0x008fe80007f5e0ff */
[----:B------:R-:W-:Y:S01]  /*8cc0*/  @!P0 IADD3 R138, P1, R138, c[0x0][0x1f8], RZ ;  /* 0x00007e008a8a8a10 */ /* 0x000fe20007f3e0ff */
[----:B------:R-:W-:Y:S04]  /*8cd0*/  HMMA.16816.F32.BF16 R48, R188, R194, R48 ;  /* 0x000000c2bc30723c */ /* 0x000fe80000041830 */
[--C-:B------:R-:W-:Y:S02]  /*8ce0*/  @!P0 IADD3.X R139, RZ, c[0x0][0x1fc], R0.reuse, P1, P2 ;  /* 0x00007f00ff8b8a10 */ /* 0x100fe40000fe4400 */
[----:B------:R-:W-:Y:S03]  /*8cf0*/  @!P0 IADD3 R132, P2, R132, 0x180, RZ ;  /* 0x0000018084848810 */ /* 0x000fe60007f5e0ff */
[----:B------:R1:W-:Y:S03]  /*8d00*/  @!P0 LDGSTS.E.BYPASS.LTC128B.128 [R251+0x6100], [R138.64], !P3 ;  /* 0x061000008afb8fae */ /* 0x0003e6000d901d46 */
[----:B------:R-:W-:Y:S04]  /*8d10*/  @!P0 IADD3 R132, P1, R132, c[0x0][0x1f8], RZ ;  /* 0x00007e0084848a10 */ /* 0x000fe80007f3e0ff */
[----:B------:R-:W-:Y:S02]  /*8d20*/  @!P0 IADD3.X R133, RZ, c[0x0][0x1fc], R0, P1, P2 ;  /* 0x00007f00ff858a10 */ /* 0x000fe40000fe4400 */
[----:B------:R-:W-:Y:S03]  /*8d30*/  @!P0 MOV R0, c[0x0][0x208] ;  /* 0x0000820000008a02 */ /* 0x000fe60000000f00 */
[----:B------:R3:W-:Y:S08]  /*8d40*/  @!P0 LDGSTS.E.BYPASS.LTC128B.128 [R251+0x9100], [R132.64], !P6 ;  /* 0x0910000084fb8fae */ /* 0x0007f0000f101d46 */
[----:B-1----:R-:W4:Y:S01]  /*8d50*/  LDL R138, [R1+0x30] ;  /* 0x00003000018a7983 */ /* 0x002f220000100800 */
[----:B---3--:R-:W-:Y:S02]  /*8d60*/  @!P0 MOV R133, 0x6 ;  /* 0x0000000600858802 */ /* 0x008fe40000000f00 */
[C---:B------:R-:W-:Y:S02]  /*8d70*/  @!P0 SHF.L.U32 R132, R0.reuse, 0x6, RZ ;  /* 0x0000000600848819 */ /* 0x040fe400000006ff */
[----:B------:R-:W-:Y:S02]  /*8d80*/  @!P0 SHF.L.U64.HI R0, R0, R133, c[0x0][0x20c] ;  /* 0x0000830000008619 */ /* 0x000fe40000010285 */
[----:B--2---:R-:W-:Y:S04]  /*8d90*/  @!P0 IADD3 R2, P1, R2, R132, RZ ;  /* 0x0000008402028210 */ /* 0x004fe80007f3e0ff */
[----:B------:R-:W-:Y:S02]  /*8da0*/  @!P0 IADD3.X R3, R3, R0, RZ, P1, !PT ;  /* 0x0000000003038210 */ /* 0x000fe40000ffe4ff */
[----:B------:R-:W-:Y:S03]  /*8db0*/  @!P0 IADD3 R132, P1, R132, R2, RZ ;  /* 0x0000000284848210 */ /* 0x000fe60007f3e0ff */
[----:B------:R1:W-:Y:S01]  /*8dc0*/  @!P0 LDGSTS.E.BYPASS.LTC128B.128 [R251+0x1100], [R2.64], !P5 ;  /* 0x0110000002fb8fae */ /* 0x0003e2000e901d46 */
[----:B------:R-:W-:Y:S02]  /*8dd0*/  @!P0 IADD3.X R133, R0, R3, RZ, P1, !PT ;  /* 0x0000000300858210 */ /* 0x000fe40000ffe4ff */
[----:B------:R-:W-:Y:S05]  /*8de0*/  ISETP.NE.AND P1, PT, R198, 0x1, PT ;  /* 0x00000001c600780c */ /* 0x000fea0003f25270 */
[----:B------:R1:W-:Y:S08]  /*8df0*/  @!P0 LDGSTS.E.BYPASS.LTC128B.128 [R251+0x4100], [R2.64+0x80], !P4 ;  /* 0x0410008002fb8fae */ /* 0x0003f0000e101d46 */
[----:B------:R1:W-:Y:S08]  /*8e00*/  @!P0 LDGSTS.E.BYPASS.LTC128B.128 [R251+0x7100], [R2.64+0x100], !P3 ;  /* 0x0710010002fb8fae */ /* 0x0003f0000d901d46 */
[----:B------:R1:W-:Y:S08]  /*8e10*/  @!P0 LDGSTS.E.BYPASS.LTC128B.128 [R251+0xa100], [R2.64+0x180], !P6 ;  /* 0x0a10018002fb8fae */ /* 0x0003f0000f101d46 */
[----:B------:R2:W-:Y:S08]  /*8e20*/  @!P0 LDGSTS.E.BYPASS.LTC128B.128 [R251+0x2100], [R132.64], !P5 ;  /* 0x0210000084fb8fae */ /* 0x0005f0000e901d46 */
[----:B------:R2:W-:Y:S08]  /*8e30*/  @!P0 LDGSTS.E.BYPASS.LTC128B.128 [R251+0x5100], [R132.64+0x80], !P4 ;  /* 0x0510008084fb8fae */ /* 0x0005f0000e101d46 */
[----:B------:R2:W-:Y:S01]  /*8e40*/  @!P0 LDGSTS.E.BYPASS.LTC128B.128 [R251+0x8100], [R132.64+0x100], !P3 ;  /* 0x0810010084fb8fae */ /* 0x0005e2000d901d46 */
[----:B-1----:R-:W-:Y:S07]  /*8e50*/  IMAD R2, R201, -0x60, RZ ;  /* 0xffffffa0c9027824 */ /* 0x002fee00078e02ff */
[----:B------:R2:W-:Y:S08]  /*8e60*/  @!P0 LDGSTS.E.BYPASS.LTC128B.128 [R251+0xb100], [R132.64+0x180], !P6 ;  /* 0x0b10018084fb8fae */ /* 0x0005f0000f101d46 */
[----:B------:R-:W-:Y:S08]  /*8e70*/  LDSM.16.M88.4 R188, [R226] ;  /* 0x00000000e2bc783b */ /* 0x000ff00000000200 */
[----:B------:R-:W1:Y:S08]  /*8e80*/  LDSM.16.M88.4 R192, [R222] ;  /* 0x00000000dec0783b */ /* 0x000e700000000200 */
[----:B------:R-:W0:Y:S08]  /*8e90*/  LDGDEPBAR ;  /* 0x00000000000079af */ /* 0x000e300000000000 */
[----:B------:R3:W2:Y:S01]  /*8ea0*/  LDL R0, [R1+0x8] ;  /* 0x0000080001007983 */ /* 0x0006a20000100800 */
        /* <DEDUP_REMOVED lines=18> */
[----:B------:R-:W1:Y:S03]  /*8fd0*/  LDSM.16.M88.4 R192, [R219] ;  /* 0x00000000dbc0783b */ /* 0x000e660000000200 */
[----:B--2---:R-:W-:Y:S05]  /*8fe0*/  @P1 MOV R0, R197 ;  /* 0x000000c500001202 */ /* 0x004fea0000000f00 */
[----:B------:R-:W-:Y:S01]  /*8ff0*/  SHFL.IDX PT, R3, R0, 0x1, 0x1c1f ;  /* 0x003c1f0000037f89 */ /* 0x000fe200000e0000 */
        /* <DEDUP_REMOVED lines=230> */
[----:B------:R-:W1:Y:S11]  /*9e60*/  LDSM.16.M88.4 R192, [R219+0x9800] ;  /* 0x00980000dbc0783b */ /* 0x000e760000000200 */
[----:B------:R-:W-:Y:S04]  /*9e70*/  @!UPT UIADD3 URZ, URZ, URZ, URZ ;  /* 0x0000003f3f3ff290 */ /* 0x000fe8000fffe03f */
[----:B------:R-:W-:Y:S02]  /*9e80*/  FMUL.FTZ R6, R6, c[0x0][0x320] ;  /* 0x0000c80006067a20 */ /* 0x000fe40000410000 */
[----:B------:R-:W-:Y:S02]  /*9e90*/  FMUL.FTZ R4, R4, c[0x0][0x320] ;  /* 0x0000c80004047a20 */ /* 0x000fe40000410000 */
[----:B------:R-:W-:Y:S01]  /*9ea0*/  MUFU.TANH R133, R6 ;  /* 0x0000000600857308 */ /* 0x000fe20000002400 */
[----:B------:R-:W-:Y:S02]  /*9eb0*/  FMUL.FTZ R5, R5, c[0x0][0x320] ;  /* 0x0000c80005057a20 */ /* 0x000fe40000410000 */
[----:B------:R-:W-:Y:S02]  /*9ec0*/  FMUL.FTZ R7, R7, c[0x0][0x320] ;  /* 0x0000c80007077a20 */ /* 0x000fe40000410000 */
[----:B------:R-:W-:Y:S02]  /*9ed0*/  FMUL.FTZ R11, R11, c[0x0][0x320] ;  /* 0x0000c8000b0b7a20 */ /* 0x000fe40000410000 */
[----:B------:R-:W-:Y:S02]  /*9ee0*/  FMUL.FTZ R9, R9, c[0x0][0x320] ;  /* 0x0000c80009097a20 */ /* 0x000fe40000410000 */
[----:B------:R-:W-:Y:S01]  /*9ef0*/  FMUL.FTZ R10, R10, c[0x0][0x320] ;  /* 0x0000c8000a0a7a20 */ /* 0x000fe20000410000 */
[----:B------:R2:W2:Y:S01]  /*9f00*/  MUFU.TANH R137, R4 ;  /* 0x0000000400897308 */ /* 0x0004a20000002400 */
[----:B------:R-:W-:Y:S09]  /*9f10*/  FMUL.FTZ R8, R8, c[0x0][0x320] ;  /* 0x0000c80008087a20 */ /* 0x000ff20000410000 */
[----:B------:R-:W-:Y:S01]  /*9f20*/  MUFU.TANH R9, R9 ;  /* 0x0000000900097308 */ /* 0x000fe20000002400 */
[C---:B-1----:R-:W-:Y:S08]  /*9f30*/  HMMA.16816.F32.BF16 R12, R188.reuse, R192, R12 ;  /* 0x000000c0bc0c723c */ /* 0x042ff0000004180c */
[C---:B------:R-:W-:Y:S01]  /*9f40*/  HMMA.16816.F32.BF16 R16, R188.reuse, R194, R16 ;  /* 0x000000c2bc10723c */ /* 0x040fe20000041810 */
[----:B------:R-:W1:Y:S01]  /*9f50*/  LDSM.16.M88.4 R192, [R219+0xa000] ;  /* 0x00a00000dbc0783b */ /* 0x000e620000000200 */
[----:B------:R1:W-:Y:S07]  /*9f60*/  MUFU.TANH R139, R11 ;  /* 0x0000000b008b7308 */ /* 0x0003ee0000002400 */
[----:B--2---:R2:W1:Y:S03]  /*9f70*/  SHFL.IDX PT, R4, R0, RZ, 0x1c1f ;  /* 0x001c1fff00047589 */ /* 0x00446600000e0000 */
[----:B------:R-:W-:Y:S04]  /*9f80*/  MUFU.TANH R8, R8 ;  /* 0x0000000800087308 */ /* 0x000fe80000002400 */
[----:B------:R-:W-:Y:S02]  /*9f90*/  FMUL.FTZ R15, R15, c[0x0][0x320] ;  /* 0x0000c8000f0f7a20 */ /* 0x000fe40000410000 */
        /* <DEDUP_REMOVED lines=8> */
[----:B------:R-:W-:Y:S01]  /*a020*/  MUFU.TANH R6, R15 ;  /* 0x0000000f00067308 */ /* 0x000fe20000002400 */
[----:B--2---:R-:W-:Y:S04]  /*a030*/  IADD3 R0, -R196, 0x1, R2 ;  /* 0x00000001c4007810 */ /* 0x004fe80007ffe102 */
[----:B------:R-:W-:Y:S01]  /*a040*/  IADD3 R0, R0, c[0x0][0x1d0], RZ ;  /* 0x0000740000007a10 */ /* 0x000fe20007ffe0ff */
[C---:B-1----:R-:W-:Y:S04]  /*a050*/  HMMA.16816.F32.BF16 R20, R188.reuse, R192, R20 ;  /* 0x000000c0bc14723c */ /* 0x042fe80000041814 */
[----:B------:R-:W-:Y:S01]  /*a060*/  MUFU.TANH R5, R18 ;  /* 0x0000001200057308 */ /* 0x000fe20000002400 */
[----:B------:R-:W-:Y:S04]  /*a070*/  IADD3 R0, R0, -c[0x0][0x168], RZ ;  /* 0x80005a0000007a10 */ /* 0x000fe80007ffe0ff */
[----:B------:R-:W-:Y:S01]  /*a080*/  IADD3 R2, R0, R4, RZ ;  /* 0x0000000400027210 */ /* 0x000fe20007ffe0ff */
[C---:B------:R-:W-:Y:S01]  /*a090*/  HMMA.16816.F32.BF16 R24, R188.reuse, R194, R24 ;  /* 0x000000c2bc18723c */ /* 0x040fe20000041818 */
[----:B------:R-:W1:Y:S02]  /*a0a0*/  LDSM.16.M88.4 R192, [R219+0xa800] ;  /* 0x00a80000dbc0783b */ /* 0x000e640000000200 */
[----:B------:R-:W-:Y:S01]  /*a0b0*/  ISETP.GT.AND P0, PT, R2, RZ, PT ;  /* 0x000000ff0200720c */ /* 0x000fe20003f04270 */
[----:B------:R-:W-:Y:S01]  /*a0c0*/  MUFU.TANH R17, R17 ;  /* 0x0000001100117308 */ /* 0x000fe20000002400 */
[----:B------:R-:W-:Y:S02]  /*a0d0*/  IADD3 R0, R0, R3, RZ ;  /* 0x0000000300007210 */ /* 0x000fe40007ffe0ff */
[----:B------:R-:W-:Y:S02]  /*a0e0*/  FSEL R11, R137, -INF , P0 ;  /* 0xff800000890b7808 */ /* 0x000fe40000000000 */
[C---:B------:R-:W-:Y:S02]  /*a0f0*/  ISETP.GT.AND P0, PT, R0.reuse, 0x1, PT ;  /* 0x000000010000780c */ /* 0x040fe40003f04270 */
[----:B------:R-:W-:Y:S02]  /*a100*/  ISETP.GT.AND P1, PT, R0, RZ, PT ;  /* 0x000000ff0000720c */ /* 0x000fe40003f24270 */
[----:B------:R-:W-:Y:S01]  /*a110*/  FMNMX.FTZ R3, R11, R135, !PT ;  /* 0x000000870b037209 */ /* 0x000fe20007810000 */
[----:B------:R-:W-:Y:S01]  /*a120*/  MUFU.TANH R19, R19 ;  /* 0x0000001300137308 */ /* 0x000fe20000002400 */
[----:B------:R-:W-:Y:S01]  /*a130*/  ISETP.GT.AND P2, PT, R2, 0x1, PT ;  /* 0x000000010200780c */ /* 0x000fe20003f44270 */
        /* <DEDUP_REMOVED lines=8> */
[----:B------:R-:W-:Y:S05]  /*a1c0*/  FMUL.FTZ R27, R27, c[0x0][0x320] ;  /* 0x0000c8001b1b7a20 */ /* 0x000fea0000410000 */
[----:B------:R-:W-:Y:S01]  /*a1d0*/  MUFU.TANH R24, R24 ;  /* 0x0000001800187308 */ /* 0x000fe20000002400 */
[C---:B-1----:R-:W-:Y:S09]  /*a1e0*/  HMMA.16816.F32.BF16 R28, R188.reuse, R192, R28 ;  /* 0x000000c0bc1c723c */ /* 0x042ff2000004181c */
[----:B------:R-:W-:Y:S01]  /*a1f0*/  MUFU.TANH R22, R22 ;  /* 0x0000001600167308 */ /* 0x000fe20000002400 */
[C---:B------:R-:W-:Y:S01]  /*a200*/  HMMA.16816.F32.BF16 R32, R188.reuse, R194, R32 ;  /* 0x000000c2bc20723c */ /* 0x040fe20000041820 */
[----:B------:R-:W1:Y:S08]  /*a210*/  LDSM.16.M88.4 R192, [R219+0xb000] ;  /* 0x00b00000dbc0783b */ /* 0x000e700000000200 */
[----:B------:R-:W-:Y:S10]  /*a220*/  MUFU.TANH R25, R25 ;  /* 0x0000001900197308 */ /* 0x000ff40000002400 */
        /* <DEDUP_REMOVED lines=14> */
[----:B------:R-:W1:Y:S01]  /*a310*/  LDSM.16.M88.4 R192, [R219+0xb800] ;  /* 0x00b80000dbc0783b */ /* 0x000e620000000200 */
[----:B------:R-:W-:Y:S07]  /*a320*/  DEPBAR.LE SB0, 0x0 ;  /* 0x000080000000791a */ /* 0x000fee0000000000 */
        /* <DEDUP_REMOVED lines=9> */
[----:B------:R-:W-:Y:S04]  /*a3c0*/  FMUL.FTZ R42, R42, c[0x0][0x320] ;  /* 0x0000c8002a2a7a20 */ /* 0x000fe80000410000 */
[----:B------:R-:W-:Y:S01]  /*a3d0*/  MUFU.TANH R41, R41 ;  /* 0x0000002900297308 */ /* 0x000fe20000002400 */
[C---:B-1----:R-:W-:Y:S09]  /*a3e0*/  HMMA.16816.F32.BF16 R44, R188.reuse, R192, R44 ;  /* 0x000000c0bc2c723c */ /* 0x042ff2000004182c */
[----:B------:R-:W-:Y:S01]  /*a3f0*/  MUFU.TANH R43, R43 ;  /* 0x0000002b002b7308 */ /* 0x000fe20000002400 */
[----:B------:R-:W-:Y:S01]  /*a400*/  HMMA.16816.F32.BF16 R48, R188, R194, R48 ;  /* 0x000000c2bc30723c */ /* 0x000fe20000041830 */
[----:B------:R-:W2:Y:S08]  /*a410*/  LDL.64 R188, [R1+0x20] ;  /* 0x0000200001bc7983 */ /* 0x000eb00000100a00 */
[----:B------:R-:W1:Y:S10]  /*a420*/  MUFU.TANH R132, R7 ;  /* 0x0000000700847308 */ /* 0x000e740000002400 */
[----:B------:R1:W1:Y:S01]  /*a430*/  MUFU.TANH R7, R10 ;  /* 0x0000000a00077308 */ /* 0x0002620000002400 */
[----:B------:R-:W-:Y:S02]  /*a440*/  FMUL.FTZ R45, R45, c[0x0][0x320] ;  /* 0x0000c8002d2d7a20 */ /* 0x000fe40000410000 */
[----:B------:R-:W-:Y:S02]  /*a450*/  FMUL.FTZ R46, R46, c[0x0][0x320] ;  /* 0x0000c8002e2e7a20 */ /* 0x000fe40000410000 */
[----:B------:R-:W-:Y:S02]  /*a460*/  FMUL.FTZ R44, R44, c[0x0][0x320] ;  /* 0x0000c8002c2c7a20 */ /* 0x000fe40000410000 */
[----:B------:R-:W-:Y:S02]  /*a470*/  FMUL.FTZ R47, R47, c[0x0][0x320] ;  /* 0x0000c8002f2f7a20 */ /* 0x000fe40000410000 */
[----:B------:R-:W-:Y:S01]  /*a480*/  FMUL.FTZ R51, R51, c[0x0][0x320] ;  /* 0x0000c80033337a20 */ /* 0x000fe20000410000 */
[----:B------:R3:W-:Y:S10]  /*a490*/  MUFU.TANH R192, R13 ;  /* 0x0000000d00c07308 */ /* 0x0007f40000002400 */
[----:B------:R4:W-:Y:S01]  /*a4a0*/  MUFU.TANH R193, R14 ;  /* 0x0000000e00c17308 */ /* 0x0009e20000002400 */
[----:B-1----:R-:W-:Y:S02]  /*a4b0*/  FSEL R10, R133, -INF , P1 ;  /* 0xff800000850a7808 */ /* 0x002fe40000800000 */
[----:B------:R-:W-:Y:S02]  /*a4c0*/  ISETP.GT.AND P1, PT, R2, 0x8, PT ;  /* 0x000000080200780c */ /* 0x000fe40003f24270 */
[----:B------:R-:W-:Y:S05]  /*a4d0*/  FMNMX.FTZ R4, R10, R136, !PT ;  /* 0x000000880a047209 */ /* 0x000fea0007810000 */
[----:B------:R1:W1:Y:S01]  /*a4e0*/  MUFU.TANH R191, R12 ;  /* 0x0000000c00bf7308 */ /* 0x0002620000002400 */
[----:B---3--:R-:W-:Y:S02]  /*a4f0*/  FSEL R13, R132, -INF , P0 ;  /* 0xff800000840d7808 */ /* 0x008fe40000000000 */
[----:B------:R-:W-:Y:S02]  /*a500*/  ISETP.GT.AND P0, PT, R2, 0x9, PT ;  /* 0x000000090200780c */ /* 0x000fe40003f04270 */
[----:B------:R-:W-:Y:S05]  /*a510*/  FMNMX.FTZ R4, R13, R4, !PT ;  /* 0x000000040d047209 */ /* 0x000fea0007810000 */
[----:B------:R-:W3:Y:S01]  /*a520*/  MUFU.TANH R16, R16 ;  /* 0x0000001000107308 */ /* 0x000ee20000002400 */
[----:B------:R-:W-:Y:S02]  /*a530*/  FSEL R15, R9, -INF , P0 ;  /* 0xff800000090f7808 */ /* 0x000fe40000000000 */
[----:B------:R-:W-:Y:S02]  /*a540*/  ISETP.GT.AND P0, PT, R0, 0x9, PT ;  /* 0x000000090000780c */ /* 0x000fe40003f04270 */
[----:B----4-:R-:W-:Y:S02]  /*a550*/  FSEL R14, R8, -INF , P1 ;  /* 0xff800000080e7808 */ /* 0x010fe40000800000 */
[----:B------:R-:W-:Y:S02]  /*a560*/  ISETP.GT.AND P1, PT, R0, 0x8, PT ;  /* 0x000000080000780c */ /* 0x000fe40003f24270 */
[----:B------:R-:W-:Y:S01]  /*a570*/  FSEL R139, R139, -INF , P0 ;  /* 0xff8000008b8b7808 */ /* 0x000fe20000000000 */
[----:B------:R-:W4:Y:S01]  /*a580*/  MUFU.TANH R20, R20 ;  /* 0x0000001400147308 */ /* 0x000f220000002400 */
[----:B------:R-:W-:Y:S01]  /*a590*/  FSEL R18, R7, -INF , P1 ;  /* 0xff80000007127808 */ /* 0x000fe20000800000 */
[----:B------:R-:W-:Y:S01]  /*a5a0*/  FMUL.FTZ R7, R48, c[0x0][0x320] ;  /* 0x0000c80030077a20 */ /* 0x000fe20000410000 */
[----:B------:R-:W-:Y:S02]  /*a5b0*/  ISETP.GT.AND P1, PT, R2, 0x10, PT ;  /* 0x000000100200780c */ /* 0x000fe40003f24270 */
[----:B-1----:R-:W-:Y:S02]  /*a5c0*/  FSEL R12, R134, -INF , P2 ;  /* 0xff800000860c7808 */ /* 0x002fe40001000000 */
[----:B------:R-:W-:Y:S02]  /*a5d0*/  ISETP.GT.AND P0, PT, R2, 0x11, PT ;  /* 0x000000110200780c */ /* 0x000fe40003f04270 */
[----:B------:R-:W-:Y:S01]  /*a5e0*/  FMNMX.FTZ R3, R12, R3, !PT ;  /* 0x000000030c037209 */ /* 0x000fe20007810000 */
[----:B------:R-:W1:Y:S01]  /*a5f0*/  MUFU.TANH R23, R23 ;  /* 0x0000001700177308 */ /* 0x000e620000002400 */
[----:B------:R-:W-:Y:S02]  /*a600*/  FSEL R191, R191, -INF , P1 ;  /* 0xff800000bfbf7808 */ /* 0x000fe40000800000 */
[----:B------:R-:W-:Y:S02]  /*a610*/  FSEL R192, R192, -INF , P0 ;  /* 0xff800000c0c07808 */ /* 0x000fe40000000000 */
[----:B------:R-:W-:Y:S02]  /*a620*/  FMNMX.FTZ R4, R18, R4, !PT ;  /* 0x0000000412047209 */ /* 0x000fe40007810000 */
[C---:B------:R-:W-:Y:S02]  /*a630*/  ISETP.GT.AND P1, PT, R0.reuse, 0x10, PT ;  /* 0x000000100000780c */ /* 0x040fe40003f24270 */
[----:B------:R-:W-:Y:S01]  /*a640*/  ISETP.GT.AND P0, PT, R0, 0x11, PT ;  /* 0x000000110000780c */ /* 0x000fe20003f04270 */
[----:B------:R-:W1:Y:S01]  /*a650*/  MUFU.TANH R30, R30 ;  /* 0x0000001e001e7308 */ /* 0x000e620000002400 */
[----:B------:R-:W-:Y:S02]  /*a660*/  FMNMX.FTZ R3, R14, R3, !PT ;  /* 0x000000030e037209 */ /* 0x000fe40007810000 */
[----:B------:R-:W-:Y:S02]  /*a670*/  FMNMX.FTZ R4, R139, R4, !PT ;  /* 0x000000048b047209 */ /* 0x000fe40007810000 */
[----:B------:R-:W-:Y:S02]  /*a680*/  FSEL R193, R193, -INF , P1 ;  /* 0xff800000c1c17808 */ /* 0x000fe40000800000 */
[----:B------:R-:W-:Y:S01]  /*a690*/  FSEL R194, R6, -INF , P0 ;  /* 0xff80000006c27808 */ /* 0x000fe20000000000 */
[----:B------:R-:W-:Y:S01]  /*a6a0*/  FMUL.FTZ R6, R49, c[0x0][0x320] ;  /* 0x0000c80031067a20 */ /* 0x000fe20000410000 */
[C---:B------:R-:W-:Y:S01]  /*a6b0*/  ISETP.GT.AND P0, PT, R2.reuse, 0x19, PT ;  /* 0x000000190200780c */ /* 0x040fe20003f04270 */
[----:B------:R-:W1:Y:S01]  /*a6c0*/  MUFU.TANH R31, R31 ;  /* 0x0000001f001f7308 */ /* 0x000e620000002400 */
[----:B------:R-:W-:Y:S02]  /*a6d0*/  ISETP.GT.AND P1, PT, R2, 0x18, PT ;  /* 0x000000180200780c */ /* 0x000fe40003f24270 */
[----:B------:R-:W-:Y:S02]  /*a6e0*/  FMNMX.FTZ R3, R15, R3, !PT ;  /* 0x000000030f037209 */ /* 0x000fe40007810000 */
[----:B------:R-:W-:Y:S02]  /*a6f0*/  FSEL R196, R17, -INF , P0 ;  /* 0xff80000011c47808 */ /* 0x000fe40000000000 */
[----:B---3--:R-:W-:Y:S02]  /*a700*/  FSEL R195, R16, -INF , P1 ;  /* 0xff80000010c37808 */ /* 0x008fe40000800000 */
[C---:B------:R-:W-:Y:S01]  /*a710*/  ISETP.GT.AND P0, PT, R0.reuse, 0x19, PT ;  /* 0x000000190000780c */ /* 0x040fe20003f04270 */
[----:B------:R-:W3:Y:S01]  /*a720*/  MUFU.TANH R33, R33 ;  /* 0x0000002100217308 */ /* 0x000ee20000002400 */
[----:B------:R-:W-:Y:S02]  /*a730*/  FMNMX.FTZ R4, R193, R4, !PT ;  /* 0x00000004c1047209 */ /* 0x000fe40007810000 */
[----:B------:R-:W-:Y:S02]  /*a740*/  ISETP.GT.AND P1, PT, R0, 0x18, PT ;  /* 0x000000180000780c */ /* 0x000fe40003f24270 */
[----:B------:R-:W-:Y:S02]  /*a750*/  FMNMX.FTZ R3, R191, R3, !PT ;  /* 0x00000003bf037209 */ /* 0x000fe40007810000 */
[----:B------:R-:W-:Y:S02]  /*a760*/  FSEL R198, R19, -INF , P0 ;  /* 0xff80000013c67808 */ /* 0x000fe40000000000 */
[----:B------:R-:W-:Y:S01]  /*a770*/  FSEL R197, R5, -INF , P1 ;  /* 0xff80000005c57808 */ /* 0x000fe20000800000 */
[----:B------:R-:W1:Y:S01]  /*a780*/  MUFU.TANH R34, R34 ;  /* 0x0000002200227308 */ /* 0x000e620000002400 */
[----:B------:R-:W-:Y:S01]  /*a790*/  FMNMX.FTZ R4, R194, R4, !PT ;  /* 0x00000004c2047209 */ /* 0x000fe20007810000 */
[----:B------:R-:W-:Y:S01]  /*a7a0*/  FMUL.FTZ R5, R50, c[0x0][0x320] ;  /* 0x0000c80032057a20 */ /* 0x000fe20000410000 */
[C---:B------:R-:W-:Y:S02]  /*a7b0*/  ISETP.GT.AND P0, PT, R2.reuse, 0x21, PT ;  /* 0x000000210200780c */ /* 0x040fe40003f04270 */
[----:B------:R-:W-:Y:S02]  /*a7c0*/  ISETP.GT.AND P1, PT, R2, 0x20, PT ;  /* 0x000000200200780c */ /* 0x000fe40003f24270 */
[----:B------:R-:W-:Y:S02]  /*a7d0*/  FMNMX.FTZ R3, R192, R3, !PT ;  /* 0x00000003c0037209 */ /* 0x000fe40007810000 */
[----:B------:R-:W-:Y:S01]  /*a7e0*/  FSEL R202, R21, -INF , P0 ;  /* 0xff80000015ca7808 */ /* 0x000fe20000000000 */
[----:B------:R-:W3:Y:S01]  /*a7f0*/  MUFU.TANH R35, R35 ;  /* 0x0000002300237308 */ /* 0x000ee20000002400 */
[----:B----4-:R-:W-:Y:S02]  /*a800*/  FSEL R203, R20, -INF , P1 ;  /* 0xff80000014cb7808 */ /* 0x010fe40000800000 */
[C---:B------:R-:W-:Y:S02]  /*a810*/  ISETP.GT.AND P1, PT, R0.reuse, 0x20, PT ;  /* 0x000000200000780c */ /* 0x040fe40003f24270 */
[----:B------:R-:W-:Y:S02]  /*a820*/  FMNMX.FTZ R4, R197, R4, !PT ;  /* 0x00000004c5047209 */ /* 0x000fe40007810000 */
[----:B------:R-:W-:Y:S02]  /*a830*/  ISETP.GT.AND P0, PT, R0, 0x21, PT ;  /* 0x000000210000780c */ /* 0x000fe40003f04270 */
[----:B------:R-:W-:Y:S01]  /*a840*/  FMNMX.FTZ R3, R195, R3, !PT ;  /* 0x00000003c3037209 */ /* 0x000fe20007810000 */
[----:B------:R-:W4:Y:S01]  /*a850*/  MUFU.TANH R36, R36 ;  /* 0x0000002400247308 */ /* 0x000f220000002400 */
[----:B------:R-:W-:Y:S02]  /*a860*/  FMNMX.FTZ R4, R198, R4, !PT ;  /* 0x00000004c6047209 */ /* 0x000fe40007810000 */
[----:B------:R-:W-:Y:S02]  /*a870*/  FSEL R204, R22, -INF , P1 ;  /* 0xff80000016cc7808 */ /* 0x000fe40000800000 */
[C---:B------:R-:W-:Y:S02]  /*a880*/  ISETP.GT.AND P1, PT, R2.reuse, 0x28, PT ;  /* 0x000000280200780c */ /* 0x040fe40003f24270 */
[----:B-1----:R-:W-:Y:S02]  /*a890*/  FSEL R200, R23, -INF , P0 ;  /* 0xff80000017c87808 */ /* 0x002fe40000000000 */
[----:B------:R-:W-:Y:S01]  /*a8a0*/  ISETP.GT.AND P0, PT, R2, 0x29, PT ;  /* 0x000000290200780c */ /* 0x000fe20003f04270 */
[----:B------:R-:W1:Y:S01]  /*a8b0*/  MUFU.TANH R37, R37 ;  /* 0x0000002500257308 */ /* 0x000e620000002400 */
[----:B------:R-:W-:Y:S02]  /*a8c0*/  FMNMX.FTZ R3, R196, R3, !PT ;  /* 0x00000003c4037209 */ /* 0x000fe40007810000 */
[----:B------:R-:W-:Y:S02]  /*a8d0*/  FSEL R205, R24, -INF , P1 ;  /* 0xff80000018cd7808 */ /* 0x000fe40000800000 */
[----:B------:R-:W-:Y:S01]  /*a8e0*/  FSEL R199, R25, -INF , P0 ;  /* 0xff80000019c77808 */ /* 0x000fe20000000000 */
[----:B------:R-:W2:Y:S01]  /*a8f0*/  LDL.LU R24, [R1+0x10] ;  /* 0x0000100001187983 */ /* 0x000ea20000300800 */
[C---:B------:R-:W-:Y:S02]  /*a900*/  ISETP.GT.AND P1, PT, R0.reuse, 0x28, PT ;  /* 0x000000280000780c */ /* 0x040fe40003f24270 */
[----:B------:R-:W-:Y:S01]  /*a910*/  ISETP.GT.AND P0, PT, R0, 0x29, PT ;  /* 0x000000290000780c */ /* 0x000fe20003f04270 */
[----:B------:R-:W1:Y:S01]  /*a920*/  MUFU.TANH R38, R38 ;  /* 0x0000002600267308 */ /* 0x000e620000002400 */
[----:B------:R-:W-:Y:S02]  /*a930*/  FMNMX.FTZ R4, R204, R4, !PT ;  /* 0x00000004cc047209 */ /* 0x000fe40007810000 */
[----:B------:R-:W-:Y:S02]  /*a940*/  FMNMX.FTZ R3, R203, R3, !PT ;  /* 0x00000003cb037209 */ /* 0x000fe40007810000 */
[----:B------:R-:W-:Y:S02]  /*a950*/  FSEL R206, R26, -INF , P1 ;  /* 0xff8000001ace7808 */ /* 0x000fe40000800000 */
[----:B------:R-:W-:Y:S02]  /*a960*/  FSEL R207, R27, -INF , P0 ;  /* 0xff8000001bcf7808 */ /* 0x000fe40000000000 */
[----:B------:R-:W-:Y:S01]  /*a970*/  ISETP.GT.AND P0, PT, R2, 0x31, PT ;  /* 0x000000310200780c */ /* 0x000fe20003f04270 */
[----:B------:R-:W1:Y:S01]  /*a980*/  MUFU.TANH R39, R39 ;  /* 0x0000002700277308 */ /* 0x000e620000002400 */
[----:B------:R-:W-:Y:S02]  /*a990*/  FMNMX.FTZ R4, R200, R4, !PT ;  /* 0x00000004c8047209 */ /* 0x000fe40007810000 */
[----:B------:R-:W-:Y:S02]  /*a9a0*/  ISETP.GT.AND P1, PT, R2, 0x30, PT ;  /* 0x000000300200780c */ /* 0x000fe40003f24270 */
[----:B------:R-:W-:Y:S02]  /*a9b0*/  FMNMX.FTZ R3, R202, R3, !PT ;  /* 0x00000003ca037209 */ /* 0x000fe40007810000 */
[----:B------:R-:W-:Y:S02]  /*a9c0*/  FSEL R29, R29, -INF , P0 ;  /* 0xff8000001d1d7808 */ /* 0x000fe40000000000 */
[----:B------:R-:W-:Y:S01]  /*a9d0*/  FSEL R211, R28, -INF , P1 ;  /* 0xff8000001cd37808 */ /* 0x000fe20000800000 */
[----:B------:R-:W1:Y:S01]  /*a9e0*/  MUFU.TANH R40, R40 ;  /* 0x0000002800287308 */ /* 0x000e620000002400 */
[----:B------:R-:W-:Y:S02]  /*a9f0*/  FMNMX.FTZ R4, R206, R4, !PT ;  /* 0x00000004ce047209 */ /* 0x000fe40007810000 */
[C---:B------:R-:W-:Y:S02]  /*aa00*/  ISETP.GT.AND P1, PT, R0.reuse, 0x30, PT ;  /* 0x000000300000780c */ /* 0x040fe40003f24270 */
[----:B------:R-:W-:Y:S02]  /*aa10*/  ISETP.GT.AND P0, PT, R0, 0x31, PT ;  /* 0x000000310000780c */ /* 0x000fe40003f04270 */
[----:B------:R-:W-:Y:S02]  /*aa20*/  FMNMX.FTZ R3, R205, R3, !PT ;  /* 0x00000003cd037209 */ /* 0x000fe40007810000 */
[----:B------:R-:W-:Y:S01]  /*aa30*/  FSEL R30, R30, -INF , P1 ;  /* 0xff8000001e1e7808 */ /* 0x000fe20000800000 */
[----:B------:R-:W1:Y:S01]  /*aa40*/  MUFU.TANH R42, R42 ;  /* 0x0000002a002a7308 */ /* 0x000e620000002400 */
[----:B------:R-:W-:Y:S02]  /*aa50*/  FSEL R31, R31, -INF , P0 ;  /* 0xff8000001f1f7808 */ /* 0x000fe40000000000 */
[C---:B------:R-:W-:Y:S02]  /*aa60*/  ISETP.GT.AND P1, PT, R2.reuse, 0x38, PT ;  /* 0x000000380200780c */ /* 0x040fe40003f24270 */
[----:B------:R-:W-:Y:S02]  /*aa70*/  ISETP.GT.AND P0, PT, R2, 0x39, PT ;  /* 0x000000390200780c */ /* 0x000fe40003f04270 */
[----:B------:R-:W-:Y:S02]  /*aa80*/  FMNMX.FTZ R4, R207, R4, !PT ;  /* 0x00000004cf047209 */ /* 0x000fe40007810000 */
[----:B------:R-:W-:Y:S01]  /*aa90*/  FMNMX.FTZ R3, R199, R3, !PT ;  /* 0x00000003c7037209 */ /* 0x000fe20007810000 */
[----:B------:R-:W1:Y:S01]  /*aaa0*/  MUFU.TANH R45, R45 ;  /* 0x0000002d002d7308 */ /* 0x000e620000002400 */
[----:B------:R-:W-:Y:S02]  /*aab0*/  FSEL R214, R32, -INF , P1 ;  /* 0xff80000020d67808 */ /* 0x000fe40000800000 */
[----:B---3--:R-:W-:Y:S02]  /*aac0*/  FSEL R213, R33, -INF , P0 ;  /* 0xff80000021d57808 */ /* 0x008fe40000000000 */
[----:B------:R-:W-:Y:S02]  /*aad0*/  FMNMX.FTZ R4, R30, R4, !PT ;  /* 0x000000041e047209 */ /* 0x000fe40007810000 */
[C---:B------:R-:W-:Y:S02]  /*aae0*/  ISETP.GT.AND P1, PT, R0.reuse, 0x38, PT ;  /* 0x000000380000780c */ /* 0x040fe40003f24270 */
[----:B------:R-:W-:Y:S01]  /*aaf0*/  ISETP.GT.AND P0, PT, R0, 0x39, PT ;  /* 0x000000390000780c */ /* 0x000fe20003f04270 */
[----:B------:R-:W3:Y:S01]  /*ab00*/  MUFU.TANH R46, R46 ;  /* 0x0000002e002e7308 */ /* 0x000ee20000002400 */
[----:B------:R-:W-:Y:S02]  /*ab10*/  FMNMX.FTZ R3, R211, R3, !PT ;  /* 0x00000003d3037209 */ /* 0x000fe40007810000 */
[----:B------:R-:W-:Y:S02]  /*ab20*/  FSEL R215, R34, -INF , P1 ;  /* 0xff80000022d77808 */ /* 0x000fe40000800000 */
[C---:B------:R-:W-:Y:S02]  /*ab30*/  ISETP.GT.AND P1, PT, R2.reuse, 0x40, PT ;  /* 0x000000400200780c */ /* 0x040fe40003f24270 */
[----:B------:R-:W-:Y:S02]  /*ab40*/  FSEL R35, R35, -INF , P0 ;  /* 0xff80000023237808 */ /* 0x000fe40000000000 */
[----:B------:R-:W-:Y:S01]  /*ab50*/  FMNMX.FTZ R4, R31, R4, !PT ;  /* 0x000000041f047209 */ /* 0x000fe20007810000 */
[----:B------:R-:W3:Y:S01]  /*ab60*/  MUFU.TANH R44, R44 ;  /* 0x0000002c002c7308 */ /* 0x000ee20000002400 */
[----:B------:R-:W-:Y:S02]  /*ab70*/  ISETP.GT.AND P0, PT, R2, 0x41, PT ;  /* 0x000000410200780c */ /* 0x000fe40003f04270 */
[----:B------:R-:W-:Y:S02]  /*ab80*/  FMNMX.FTZ R3, R29, R3, !PT ;  /* 0x000000031d037209 */ /* 0x000fe40007810000 */
[----:B----4-:R-:W-:Y:S02]  /*ab90*/  FSEL R36, R36, -INF , P1 ;  /* 0xff80000024247808 */ /* 0x010fe40000800000 */
[C---:B------:R-:W-:Y:S02]  /*aba0*/  ISETP.GT.AND P1, PT, R0.reuse, 0x40, PT ;  /* 0x000000400000780c */ /* 0x040fe40003f24270 */
[----:B-1----:R-:W-:Y:S01]  /*abb0*/  FSEL R37, R37, -INF , P0 ;  /* 0xff80000025257808 */ /* 0x002fe20000000000 */
[----:B------:R-:W1:Y:S01]  /*abc0*/  MUFU.TANH R47, R47 ;  /* 0x0000002f002f7308 */ /* 0x000e620000002400 */
[----:B------:R-:W-:Y:S02]  /*abd0*/  ISETP.GT.AND P0, PT, R0, 0x41, PT ;  /* 0x000000410000780c */ /* 0x000fe40003f04270 */
[----:B------:R-:W-:Y:S02]  /*abe0*/  FMNMX.FTZ R4, R215, R4, !PT ;  /* 0x00000004d7047209 */ /* 0x000fe40007810000 */
[----:B------:R-:W-:Y:S02]  /*abf0*/  FMNMX.FTZ R3, R214, R3, !PT ;  /* 0x00000003d6037209 */ /* 0x000fe40007810000 */
[----:B------:R-:W-:Y:S02]  /*ac00*/  FSEL R38, R38, -INF , P1 ;  /* 0xff80000026267808 */ /* 0x000fe40000800000 */
[----:B------:R-:W-:Y:S01]  /*ac10*/  FSEL R39, R39, -INF , P0 ;  /* 0xff80000027277808 */ /* 0x000fe20000000000 */
[----:B------:R-:W4:Y:S01]  /*ac20*/  MUFU.TANH R7, R7 ;  /* 0x0000000700077308 */ /* 0x000f220000002400 */
[----:B------:R-:W-:Y:S02]  /*ac30*/  FMNMX.FTZ R4, R35, R4, !PT ;  /* 0x0000000423047209 */ /* 0x000fe40007810000 */
[C---:B------:R-:W-:Y:S02]  /*ac40*/  ISETP.GT.AND P1, PT, R2.reuse, 0x48, PT ;  /* 0x000000480200780c */ /* 0x040fe40003f24270 */
[----:B------:R-:W-:Y:S02]  /*ac50*/  ISETP.GT.AND P0, PT, R2, 0x49, PT ;  /* 0x000000490200780c */ /* 0x000fe40003f04270 */
[----:B------:R-:W-:Y:S02]  /*ac60*/  FMNMX.FTZ R3, R213, R3, !PT ;  /* 0x00000003d5037209 */ /* 0x000fe40007810000 */
[----:B------:R-:W-:Y:S01]  /*ac70*/  FSEL R16, R40, -INF , P1 ;  /* 0xff80000028107808 */ /* 0x000fe20000800000 */
[----:B------:R-:W1:Y:S01]  /*ac80*/  MUFU.TANH R6, R6 ;  /* 0x0000000600067308 */ /* 0x000e620000002400 */
[----:B------:R-:W-:Y:S02]  /*ac90*/  FSEL R17, R41, -INF , P0 ;  /* 0xff80000029117808 */ /* 0x000fe40000000000 */
[----:B------:R-:W-:Y:S02]  /*aca0*/  ISETP.GT.AND P0, PT, R0, 0x49, PT ;  /* 0x000000490000780c */ /* 0x000fe40003f04270 */
[----:B------:R-:W-:Y:S02]  /*acb0*/  FMNMX.FTZ R4, R38, R4, !PT ;  /* 0x0000000426047209 */ /* 0x000fe40007810000 */
[----:B------:R-:W-:Y:S02]  /*acc0*/  ISETP.GT.AND P1, PT, R0, 0x48, PT ;  /* 0x000000480000780c */ /* 0x000fe40003f24270 */
[----:B------:R-:W-:Y:S01]  /*acd0*/  FMNMX.FTZ R3, R36, R3, !PT ;  /* 0x0000000324037209 */ /* 0x000fe20007810000 */
[----:B------:R-:W1:Y:S01]  /*ace0*/  MUFU.TANH R5, R5 ;  /* 0x0000000500057308 */ /* 0x000e620000002400 */
[----:B------:R-:W-:Y:S02]  /*acf0*/  FSEL R22, R43, -INF , P0 ;  /* 0xff8000002b167808 */ /* 0x000fe40000000000 */
[----:B------:R-:W-:Y:S02]  /*ad00*/  FSEL R19, R42, -INF , P1 ;  /* 0xff8000002a137808 */ /* 0x000fe40000800000 */
[----:B------:R-:W-:Y:S02]  /*ad10*/  ISETP.GT.AND P0, PT, R0, 0x50, PT ;  /* 0x000000500000780c */ /* 0x000fe40003f04270 */
[----:B------:R-:W-:Y:S02]  /*ad20*/  FMNMX.FTZ R4, R39, R4, !PT ;  /* 0x0000000427047209 */ /* 0x000fe40007810000 */
[C---:B------:R-:W-:Y:S01]  /*ad30*/  ISETP.GT.AND P1, PT, R2.reuse, 0x51, PT ;  /* 0x000000510200780c */ /* 0x040fe20003f24270 */
[----:B------:R-:W1:Y:S01]  /*ad40*/  MUFU.TANH R134, R51 ;  /* 0x0000003300867308 */ /* 0x000e620000002400 */
[----:B------:R-:W-:Y:S02]  /*ad50*/  FMNMX.FTZ R3, R37, R3, !PT ;  /* 0x0000000325037209 */ /* 0x000fe40007810000 */
[----:B------:R-:W-:Y:S02]  /*ad60*/  ISETP.GT.AND P2, PT, R2, 0x50, PT ;  /* 0x000000500200780c */ /* 0x000fe40003f44270 */
[----:B------:R-:W-:Y:S02]  /*ad70*/  FSEL R210, R45, -INF , P1 ;  /* 0xff8000002dd27808 */ /* 0x000fe40000800000 */
[----:B---3--:R-:W-:Y:S02]  /*ad80*/  FSEL R23, R46, -INF , P0 ;  /* 0xff8000002e177808 */ /* 0x008fe40000000000 */
[C---:B------:R-:W-:Y:S02]  /*ad90*/  ISETP.GT.AND P0, PT, R2.reuse, 0x59, PT ;  /* 0x000000590200780c */ /* 0x040fe40003f04270 */
[----:B------:R-:W-:Y:S02]  /*ada0*/  ISETP.GT.AND P1, PT, R2, 0x58, PT ;  /* 0x000000580200780c */ /* 0x000fe40003f24270 */
[----:B------:R-:W-:Y:S02]  /*adb0*/  FMNMX.FTZ R2, R19, R4, !PT ;  /* 0x0000000413027209 */ /* 0x000fe40007810000 */
[----:B------:R-:W-:Y:S02]  /*adc0*/  FMNMX.FTZ R3, R16, R3, !PT ;  /* 0x0000000310037209 */ /* 0x000fe40007810000 */
[----:B------:R-:W-:Y:S02]  /*add0*/  FSEL R212, R44, -INF , P2 ;  /* 0xff8000002cd47808 */ /* 0x000fe40001000000 */
[----:B------:R-:W-:Y:S02]  /*ade0*/  ISETP.GT.AND P2, PT, R0, 0x51, PT ;  /* 0x000000510000780c */ /* 0x000fe40003f44270 */
[----:B------:R-:W-:Y:S02]  /*adf0*/  FMNMX.FTZ R2, R22, R2, !PT ;  /* 0x0000000216027209 */ /* 0x000fe40007810000 */
[----:B------:R-:W-:Y:S02]  /*ae00*/  FMNMX.FTZ R3, R17, R3, !PT ;  /* 0x0000000311037209 */ /* 0x000fe40007810000 */
[----:B-1----:R-:W-:Y:S02]  /*ae10*/  FSEL R21, R47, -INF , P2 ;  /* 0xff8000002f157808 */ /* 0x002fe40001000000 */
[----:B------:R-:W-:Y:S02]  /*ae20*/  FMNMX.FTZ R2, R23, R2, !PT ;  /* 0x0000000217027209 */ /* 0x000fe40007810000 */
[----:B----4-:R-:W-:Y:S02]  /*ae30*/  FSEL R209, R7, -INF , P1 ;  /* 0xff80000007d17808 */ /* 0x010fe40000800000 */
[----:B------:R-:W-:Y:S02]  /*ae40*/  ISETP.GT.AND P1, PT, R0, 0x58, PT ;  /* 0x000000580000780c */ /* 0x000fe40003f24270 */
[----:B------:R-:W-:Y:S02]  /*ae50*/  FMNMX.FTZ R3, R212, R3, !PT ;  /* 0x00000003d4037209 */ /* 0x000fe40007810000 */
[----:B------:R-:W-:Y:S02]  /*ae60*/  FSEL R208, R6, -INF , P0 ;  /* 0xff80000006d07808 */ /* 0x000fe40000000000 */
[----:B------:R-:W-:Y:S02]  /*ae70*/  ISETP.GT.AND P0, PT, R0, 0x59, PT ;  /* 0x000000590000780c */ /* 0x000fe40003f04270 */
[----:B------:R-:W-:Y:S02]  /*ae80*/  FMNMX.FTZ R0, R21, R2, !PT ;  /* 0x0000000215007209 */ /* 0x000fe40007810000 */
[----:B------:R-:W-:Y:S02]  /*ae90*/  FSEL R20, R5, -INF , P1 ;  /* 0xff80000005147808 */ /* 0x000fe40000800000 */
[----:B------:R-:W-:Y:S02]  /*aea0*/  FMNMX.FTZ R3, R210, R3, !PT ;  /* 0x00000003d2037209 */ /* 0x000fe40007810000 */
[----:B------:R-:W-:Y:S02]  /*aeb0*/  FSEL R134, R134, -INF , P0 ;  /* 0xff80000086867808 */ /* 0x000fe40000000000 */
[----:B------:R-:W-:Y:S02]  /*aec0*/  FMNMX.FTZ R0, R20, R0, !PT ;  /* 0x0000000014007209 */ /* 0x000fe40007810000 */
[----:B------:R-:W-:Y:S02]  /*aed0*/  FMNMX.FTZ R3, R209, R3, !PT ;  /* 0x00000003d1037209 */ /* 0x000fe40007810000 */
[----:B------:R-:W-:Y:S02]  /*aee0*/  FMNMX.FTZ R0, R134, R0, !PT ;  /* 0x0000000086007209 */ /* 0x000fe40007810000 */
[----:B------:R-:W-:Y:S02]  /*aef0*/  FMNMX.FTZ R3, R208, R3, !PT ;  /* 0x00000003d0037209 */ /* 0x000fe40007810000 */
[C---:B------:R-:W-:Y:S01]  /*af00*/  ISETP.GT.AND P2, PT, R201.reuse, R252, PT ;  /* 0x000000fcc900720c */ /* 0x040fe20003f44270 */
[----:B------:R-:W1:Y:S01]  /*af10*/  SHFL.BFLY PT, R2, R0, 0x2, 0x1f ;  /* 0x0c401f0000027f89 */ /* 0x000e6200000e0000 */
[----:B------:R-:W-:Y:S07]  /*af20*/  IADD3 R252, R201, -0x1, RZ ;  /* 0xffffffffc9fc7810 */ /* 0x000fee0007ffe0ff */
[----:B------:R-:W3:Y:S04]  /*af30*/  SHFL.BFLY PT, R133, R3, 0x2, 0x1f ;  /* 0x0c401f0003857f89 */ /* 0x000ee800000e0000 */
[----:B------:R-:W-:Y:S02]  /*af40*/  @P2 SHF.R.S32.HI R6, RZ, 0x1f, R252 ;  /* 0x0000001fff062819 */ /* 0x000fe400000114fc */
[----:B------:R-:W-:Y:S03]  /*af50*/  @P2 MOV R7, R138 ;  /* 0x0000008a00072202 */ /* 0x000fe60000000f00 */
[----:B------:R-:W-:Y:S01]  /*af60*/  @P2 IMAD R6, R6, c[0x0][0x1e0], RZ ;  /* 0x0000780006062a24 */ /* 0x000fe200078e02ff */
[----:B-1----:R-:W-:Y:S02]  /*af70*/  FMNMX.FTZ R0, R0, R2, !PT ;  /* 0x0000000200007209 */ /* 0x002fe40007810000 */
[----:B---3--:R-:W-:Y:S03]  /*af80*/  FMNMX.FTZ R133, R3, R133, !PT ;  /* 0x0000008503857209 */ /* 0x008fe60007810000 */
[----:B------:R-:W1:Y:S08]  /*af90*/  SHFL.BFLY PT, R3, R0, 0x1, 0x1f ;  /* 0x0c201f0000037f89 */ /* 0x000e7000000e0000 */
[----:B------:R-:W3:Y:S01]  /*afa0*/  SHFL.BFLY PT, R4, R133, 0x1, 0x1f ;  /* 0x0c201f0085047f89 */ /* 0x000ee200000e0000 */
[----:B-1----:R-:W-:Y:S04]  /*afb0*/  FMNMX.FTZ R132, R0, R3, !PT ;  /* 0x0000000300847209 */ /* 0x002fe80007810000 */
[C---:B------:R-:W-:Y:S04]  /*afc0*/  FSETP.NEU.FTZ.AND P0, PT, R132.reuse, -INF , PT ;  /* 0xff8000008400780b */ /* 0x040fe80003f1d000 */
[----:B------:R-:W-:Y:S02]  /*afd0*/  FSEL R0, R132, RZ, P0 ;  /* 0x000000ff84007208 */ /* 0x000fe40000000000 */
[----:B---3--:R-:W-:Y:S01]  /*afe0*/  FMNMX.FTZ R133, R133, R4, !PT ;  /* 0x0000000485857209 */ /* 0x008fe20007810000 */
[----:B------:R-:W-:Y:S03]  /*aff0*/  @P2 IMAD.WIDE.U32 R4, R252, c[0x0][0x1e0], RZ ;  /* 0x00007800fc042a25 */ /* 0x000fe600078e00ff */
[C---:B------:R-:W-:Y:S01]  /*b000*/  FSETP.NEU.FTZ.AND P1, PT, R133.reuse, -INF , PT ;  /* 0xff8000008500780b */ /* 0x040fe20003f3d000 */
[----:B------:R-:W-:Y:S02]  /*b010*/  FADD.FTZ R3, -R0, R136 ;  /* 0x0000008800037221 */ /* 0x000fe40000010100 */
[----:B------:R-:W-:Y:S01]  /*b020*/  @P2 IMAD R0, R252, c[0x0][0x1e4], R6 ;  /* 0x00007900fc002a24 */ /* 0x000fe200078e0206 */
[----:B--2---:R-:W-:Y:S01]  /*b030*/  @P2 MOV R6, R188 ;  /* 0x000000bc00062202 */ /* 0x004fe20000000f00 */
[----:B------:R-:W-:Y:S01]  /*b040*/  FMUL.FTZ R188, R132, c[0x0][0x2d0] ;  /* 0x0000b40084bc7a20 */ /* 0x000fe20000410000 */
[----:B------:R-:W-:Y:S02]  /*b050*/  FSEL R2, R133, RZ, P1 ;  /* 0x000000ff85027208 */ /* 0x000fe40000800000 */
[----:B------:R-:W-:Y:S01]  /*b060*/  @P2 IADD3 R0, R5, R0, RZ ;  /* 0x0000000005002210 */ /* 0x000fe20007ffe0ff */
[----:B------:R-:W-:Y:S01]  /*b070*/  @P2 IMAD.WIDE.U32 R6, R4, 0x60, R6 ;  /* 0x0000006004062825 */ /* 0x000fe200078e0006 */
[----:B------:R-:W-:Y:S03]  /*b080*/  FSEL R188, R188, RZ, P0 ;  /* 0x000000ffbcbc7208 */ /* 0x000fe60000000000 */
[----:B------:R-:W-:Y:S02]  /*b090*/  @P2 IMAD R0, R0, 0x60, RZ ;  /* 0x0000006000002824 */ /* 0x000fe400078e02ff */
[----:B------:R-:W-:Y:S02]  /*b0a0*/  FADD.FTZ R2, -R2, R135 ;  /* 0x0000008702027221 */ /* 0x000fe40000010100 */
[----:B------:R-:W-:Y:S01]  /*b0b0*/  FMUL.FTZ R135, R133, c[0x0][0x2d0] ;  /* 0x0000b40085877a20 */ /* 0x000fe20000410000 */
[----:B------:R-:W-:Y:S04]  /*b0c0*/  @P2 IADD3 R0, R7, R0, RZ ;  /* 0x0000000007002210 */ /* 0x000fe80007ffe0ff */
[C---:B------:R-:W-:Y:S02]  /*b0d0*/  @P2 SHF.L.U64.HI R0, R6.reuse, 0x1, R0 ;  /* 0x0000000106002819 */ /* 0x040fe40000010200 */
[----:B------:R-:W-:Y:S02]  /*b0e0*/  @P2 SHF.L.U32 R6, R6, 0x1, RZ ;  /* 0x0000000106062819 */ /* 0x000fe400000006ff */
[----:B------:R-:W-:Y:S02]  /*b0f0*/  FSEL R135, R135, RZ, P1 ;  /* 0x000000ff87877208 */ /* 0x000fe40000800000 */
[C---:B------:R-:W-:Y:S02]  /*b100*/  @P2 IADD3 R4, P3, R6.reuse, c[0x0][0x1c8], RZ ;  /* 0x0000720006042a10 */ /* 0x040fe40007f7e0ff */
[----:B------:R-:W-:Y:S01]  /*b110*/  @P2 IADD3 R8, P4, R6, 0x80, RZ ;  /* 0x0000008006082810 */ /* 0x000fe20007f9e0ff */
[--C-:B------:R-:W-:Y:S01]  /*b120*/  FFMA.FTZ R15, R15, c[0x0][0x2d0], -R135.reuse ;  /* 0x0000b4000f0f7a23 */ /* 0x100fe20000010887 */
[----:B------:R-:W-:Y:S02]  /*b130*/  @P2 IADD3.X R5, R0, c[0x0][0x1cc], RZ, P3, !PT ;  /* 0x0000730000052a10 */ /* 0x000fe40001ffe4ff */
[----:B------:R-:W-:Y:S03]  /*b140*/  @P2 IADD3 R8, P3, R8, c[0x0][0x1c8], RZ ;  /* 0x0000720008082a10 */ /* 0x000fe60007f7e0ff */
[----:B------:R1:W-:Y:S01]  /*b150*/  @P2 LDGSTS.E.BYPASS.LTC128B.128 [R251+0xc100], [R4.64], !P5 ;  /* 0x0c10000004fb2fae */ /* 0x0003e2000e901d46 */
[--C-:B------:R-:W-:Y:S02]  /*b160*/  @P2 IADD3.X R9, RZ, c[0x0][0x1cc], R0.reuse, P3, P4 ;  /* 0x00007300ff092a10 */ /* 0x100fe40001fe8400 */
[----:B------:R-:W-:Y:S11]  /*b170*/  LOP3.LUT P4, RZ, R220, 0x2, RZ, 0xc0, !PT ;  /* 0x00000002dcff7812 */ /* 0x000ff6000788c0ff */
[----:B------:R-:W-:Y:S02]  /*b180*/  @!UPT UIADD3 URZ, URZ, URZ, URZ ;  /* 0x0000003f3f3ff290 */ /* 0x000fe4000fffe03f */
[----:B------:R2:W-:Y:S02]  /*b190*/  @P2 LDGSTS.E.BYPASS.LTC128B.128 [R251+0xf100], [R8.64], !P4 ;  /* 0x0f10000008fb2fae */ /* 0x0005e4000e101d46 */
[----:B--2---:R-:W-:Y:S04]  /*b1a0*/  @P2 IADD3 R8, P4, R6, 0x100, RZ ;  /* 0x0000010006082810 */ /* 0x004fe80007f9e0ff */
[----:B------:R-:W-:Y:S04]  /*b1b0*/  @P2 IADD3 R8, P3, R8, c[0x0][0x1c8], RZ ;  /* 0x0000720008082a10 */ /* 0x000fe80007f7e0ff */
[--C-:B------:R-:W-:Y:S02]  /*b1c0*/  @P2 IADD3.X R9, RZ, c[0x0][0x1cc], R0.reuse, P3, P4 ;  /* 0x00007300ff092a10 */ /* 0x100fe40001fe8400 */
[----:B------:R-:W-:Y:S11]  /*b1d0*/  LOP3.LUT P4, RZ, R220, 0x1, RZ, 0xc0, !PT ;  /* 0x00000001dcff7812 */ /* 0x000ff6000788c0ff */
[----:B------:R-:W-:Y:S02]  /*b1e0*/  @!UPT UIADD3 URZ, URZ, URZ, URZ ;  /* 0x0000003f3f3ff290 */ /* 0x000fe4000fffe03f */
[----:B------:R2:W-:Y:S01]  /*b1f0*/  @P2 LDGSTS.E.BYPASS.LTC128B.128 [R251+0x12100], [R8.64], !P4 ;  /* 0x1210000008fb2fae */ /* 0x0005e2000e101d46 */
[----:B------:R-:W-:Y:S04]  /*b200*/  @P2 IADD3 R6, P4, R6, 0x180, RZ ;  /* 0x0000018006062810 */ /* 0x000fe80007f9e0ff */
[----:B------:R-:W-:Y:S04]  /*b210*/  @P2 IADD3 R6, P3, R6, c[0x0][0x1c8], RZ ;  /* 0x0000720006062a10 */ /* 0x000fe80007f7e0ff */
[----:B------:R-:W-:Y:S01]  /*b220*/  @P2 IADD3.X R7, RZ, c[0x0][0x1cc], R0, P3, P4 ;  /* 0x00007300ff072a10 */ /* 0x000fe20001fe8400 */
[--C-:B------:R-:W-:Y:S01]  /*b230*/  FFMA.FTZ R0, R11, c[0x0][0x2d0], -R135.reuse ;  /* 0x0000b4000b007a23 */ /* 0x100fe20000010887 */
[----:B------:R-:W-:Y:S03]  /*b240*/  LOP3.LUT P4, RZ, R220, 0x1, RZ, 0xc0, !PT ;  /* 0x00000001dcff7812 */ /* 0x000fe6000788c0ff */
[----:B------:R3:W-:Y:S01]  /*b250*/  MUFU.EX2 R136, R0 ;  /* 0x0000000000887308 */ /* 0x0007e20000000800 */
[----:B------:R4:W-:Y:S01]  /*b260*/  @P2 LDGSTS.E.BYPASS.LTC128B.128 [R251+0x15100], [R6.64], !P6 ;  /* 0x1510000006fb2fae */ /* 0x0009e2000f101d46 */
[--C-:B---3--:R-:W-:Y:S08]  /*b270*/  FFMA.FTZ R0, R10, c[0x0][0x2d0], -R188.reuse ;  /* 0x0000b4000a007a23 */ /* 0x108ff000000108bc */
[----:B------:R3:W-:Y:S01]  /*b280*/  MUFU.EX2 R138, R0 ;  /* 0x00000000008a7308 */ /* 0x0007e20000000800 */
[----:B----4-:R-:W-:Y:S02]  /*b290*/  @P2 MOV R6, c[0x0][0x1e0] ;  /* 0x0000780000062a02 */ /* 0x010fe40000000f00 */
[----:B------:R-:W-:Y:S04]  /*b2a0*/  @P2 MOV R7, 0x6 ;  /* 0x0000000600072802 */ /* 0x000fe80000000f00 */
[C---:B------:R-:W-:Y:S02]  /*b2b0*/  @P2 SHF.L.U64.HI R7, R6.reuse, R7, c[0x0][0x1e4] ;  /* 0x0000790006072619 */ /* 0x040fe40000010207 */
[----:B------:R-:W-:Y:S04]  /*b2c0*/  @P2 SHF.L.U32 R6, R6, 0x6, RZ ;  /* 0x0000000606062819 */ /* 0x000fe800000006ff */
[----:B-1----:R-:W-:Y:S04]  /*b2d0*/  @P2 IADD3 R4, P3, R4, R6, RZ ;  /* 0x0000000604042210 */ /* 0x002fe80007f7e0ff */
[C---:B------:R-:W-:Y:S02]  /*b2e0*/  @P2 IADD3.X R5, R7.reuse, R5, RZ, P3, !PT ;  /* 0x0000000507052210 */ /* 0x040fe40001ffe4ff */
[----:B------:R-:W-:Y:S02]  /*b2f0*/  LOP3.LUT P3, RZ, R220, 0x2, RZ, 0xc0, !PT ;  /* 0x00000002dcff7812 */ /* 0x000fe4000786c0ff */
[----:B------:R-:W4:Y:S01]  /*b300*/  LDL.LU R220, [R1+0x84] ;  /* 0x0000840001dc7983 */ /* 0x000f220000300800 */
[----:B------:R-:W-:Y:S01]  /*b310*/  @P2 IADD3 R6, P0, R6, R4, RZ ;  /* 0x0000000406062210 */ /* 0x000fe20007f1e0ff */
[--C-:B---3--:R-:W-:Y:S02]  /*b320*/  FFMA.FTZ R0, R12, c[0x0][0x2d0], -R135.reuse ;  /* 0x0000b4000c007a23 */ /* 0x108fe40000010887 */
[----:B------:R1:W-:Y:S01]  /*b330*/  @P2 LDGSTS.E.BYPASS.LTC128B.128 [R251+0xd100], [R4.64], !P5 ;  /* 0x0d10000004fb2fae */ /* 0x0003e2000e901d46 */
[----:B------:R-:W-:Y:S01]  /*b340*/  @P2 IADD3.X R7, R7, R5, RZ, P0, !PT ;  /* 0x0000000507072210 */ /* 0x000fe200007fe4ff */
[----:B------:R3:W-:Y:S06]  /*b350*/  MUFU.EX2 R137, R0 ;  /* 0x0000000000897308 */ /* 0x0007ec0000000800 */
[----:B------:R1:W-:Y:S08]  /*b360*/  @P2 LDGSTS.E.BYPASS.LTC128B.128 [R251+0x10100], [R4.64+0x80], !P3 ;  /* 0x1010008004fb2fae */ /* 0x0003f0000d901d46 */
[----:B------:R1:W-:Y:S08]  /*b370*/  @P2 LDGSTS.E.BYPASS.LTC128B.128 [R251+0x13100], [R4.64+0x100], !P4 ;  /* 0x1310010004fb2fae */ /* 0x0003f0000e101d46 */
[----:B------:R1:W-:Y:S01]  /*b380*/  @P2 LDGSTS.E.BYPASS.LTC128B.128 [R251+0x16100], [R4.64+0x180], !P6 ;  /* 0x1610018004fb2fae */ /* 0x0003e2000f101d46 */
[----:B---3--:R-:W-:Y:S02]  /*b390*/  FMUL.FTZ R0, R2, c[0x0][0x2d0] ;  /* 0x0000b40002007a20 */ /* 0x008fe40000410000 */
[----:B------:R-:W-:Y:S05]  /*b3a0*/  FFMA.FTZ R2, R13, c[0x0][0x2d0], -R188 ;  /* 0x0000b4000d027a23 */ /* 0x000fea00000108bc */
[----:B------:R3:W-:Y:S01]  /*b3b0*/  @P2 LDGSTS.E.BYPASS.LTC128B.128 [R251+0xe100], [R6.64], !P5 ;  /* 0x0e10000006fb2fae */ /* 0x0007e2000e901d46 */
[----:B------:R-:W2:Y:S07]  /*b3c0*/  MUFU.EX2 R0, R0 ;  /* 0x0000000000007308 */ /* 0x000eae0000000800 */
[----:B------:R3:W-:Y:S03]  /*b3d0*/  @P2 LDGSTS.E.BYPASS.LTC128B.128 [R251+0x11100], [R6.64+0x80], !P3 ;  /* 0x1110008006fb2fae */ /* 0x0007e6000d901d46 */
[----:B------:R3:W-:Y:S05]  /*b3e0*/  MUFU.EX2 R190, R2 ;  /* 0x0000000200be7308 */ /* 0x0007ea0000000800 */
[----:B------:R3:W-:Y:S08]  /*b3f0*/  @P2 LDGSTS.E.BYPASS.LTC128B.128 [R251+0x14100], [R6.64+0x100], !P4 ;  /* 0x1410010006fb2fae */ /* 0x0007f0000e101d46 */
[----:B------:R3:W-:Y:S01]  /*b400*/  @P2 LDGSTS.E.BYPASS.LTC128B.128 [R251+0x17100], [R6.64+0x180], !P6 ;  /* 0x1710018006fb2fae */ /* 0x0007e2000f101d46 */
[C---:B--2---:R-:W-:Y:S01]  /*b410*/  FMUL.FTZ R8, R0.reuse, R144 ;  /* 0x0000009000087220 */ /* 0x044fe20000410000 */
[----:B------:R-:W-:Y:S01]  /*b420*/  MOV R144, R36 ;  /* 0x0000002400907202 */ /* 0x000fe20000000f00 */
[C---:B------:R-:W-:Y:S02]  /*b430*/  FMUL.FTZ R36, R0.reuse, R172 ;  /* 0x000000ac00247220 */ /* 0x040fe40000410000 */
[C---:B-1----:R-:W-:Y:S01]  /*b440*/  FMUL.FTZ R4, R0.reuse, R140 ;  /* 0x0000008c00047220 */ /* 0x042fe20000410000 */
[----:B------:R-:W-:Y:S01]  /*b450*/  MOV R140, R29 ;  /* 0x0000001d008c7202 */ /* 0x000fe20000000f00 */
[C---:B------:R-:W-:Y:S01]  /*b460*/  FMUL.FTZ R5, R0.reuse, R141 ;  /* 0x0000008d00057220 */ /* 0x040fe20000410000 */
[----:B------:R-:W2:Y:S01]  /*b470*/  LDL.LU R172, [R1+0x14] ;  /* 0x0000140001ac7983 */ /* 0x000ea20000300800 */
[----:B------:R-:W-:Y:S01]  /*b480*/  FMUL.FTZ R9, R0, R145 ;  /* 0x0000009100097220 */ /* 0x000fe20000410000 */
[----:B------:R-:W-:Y:S01]  /*b490*/  MOV R141, R38 ;  /* 0x00000026008d7202 */ /* 0x000fe20000000f00 */
[----:B---3--:R-:W-:Y:S01]  /*b4a0*/  FFMA.FTZ R2, R14, c[0x0][0x2d0], -R135 ;  /* 0x0000b4000e027a23 */ /* 0x008fe20000010887 */
[----:B------:R-:W-:Y:S01]  /*b4b0*/  MUFU.EX2 R145, R15 ;  /* 0x0000000f00917308 */ /* 0x000fe20000000800 */
        /* <DEDUP_REMOVED lines=8> */
[C---:B------:R-:W-:Y:S01]  /*b540*/  FMUL.FTZ R20, R0.reuse, R156 ;  /* 0x0000009c00147220 */ /* 0x040fe20000410000 */
[----:B------:R1:W-:Y:S01]  /*b550*/  MUFU.EX2 R189, R2 ;  /* 0x0000000200bd7308 */ /* 0x0003e20000000800 */
        /* <DEDUP_REMOVED lines=15> */
[----:B------:R-:W0:Y:S01]  /*b650*/  LDGDEPBAR ;  /* 0x00000000000079af */ /* 0x000e220000000000 */
        /* <DEDUP_REMOVED lines=8> */
[----:B-1----:R-:W-:Y:S01]  /*b6e0*/  FMUL.FTZ R2, R3, c[0x0][0x2d0] ;  /* 0x0000b40003027a20 */ /* 0x002fe20000410000 */
[----:B------:R-:W-:Y:S01]  /*b6f0*/  MOV R180, R165 ;  /* 0x000000a500b47202 */ /* 0x000fe20000000f00 */
[C---:B------:R-:W-:Y:S01]  /*b700*/  FFMA.FTZ R3, R0.reuse, R24, R136 ;  /* 0x0000001800037223 */ /* 0x040fe20000010088 */
[C---:B------:R-:W-:Y:S01]  /*b710*/  F2FP.BF16.PACK_AB R136, R137.reuse, R136 ;  /* 0x000000888988723e */ /* 0x040fe200000010ff */
[C---:B------:R-:W-:Y:S01]  /*b720*/  FMUL.FTZ R24, R0.reuse, R160 ;  /* 0x000000a000187220 */ /* 0x040fe20000410000 */
[----:B------:R-:W-:Y:S01]  /*b730*/  MOV R160, R22 ;  /* 0x0000001600a07202 */ /* 0x000fe20000000f00 */
[----:B------:R-:W1:Y:S01]  /*b740*/  MUFU.EX2 R2, R2 ;  /* 0x0000000200027308 */ /* 0x000e620000000800 */
        /* <DEDUP_REMOVED lines=44> */
[C---:B-1----:R-:W-:Y:S01]  /*ba10*/  FMUL.FTZ R35, R2.reuse, R171 ;  /* 0x000000ab02237220 */ /* 0x042fe20000410000 */
[----:B------:R-:W-:Y:S01]  /*ba20*/  MOV R171, R144 ;  /* 0x0000009000ab7202 */ /* 0x000fe20000000f00 */
[C---:B------:R-:W-:Y:S01]  /*ba30*/  FMUL.FTZ R6, R2.reuse, R142 ;  /* 0x0000008e02067220 */ /* 0x040fe20000410000 */
[----:B------:R1:W-:Y:S01]  /*ba40*/  MUFU.EX2 R144, R0 ;  /* 0x0000000000907308 */ /* 0x0003e20000000800 */
[C---:B------:R-:W-:Y:S02]  /*ba50*/  FMUL.FTZ R7, R2.reuse, R143 ;  /* 0x0000008f02077220 */ /* 0x040fe40000410000 */
[C---:B------:R-:W-:Y:S01]  /*ba60*/  FMUL.FTZ R42, R2.reuse, R178 ;  /* 0x000000b2022a7220 */ /* 0x040fe20000410000 */
[----:B------:R-:W-:Y:S01]  /*ba70*/  MOV R178, R140 ;  /* 0x0000008c00b27202 */ /* 0x000fe20000000f00 */
[C---:B------:R-:W-:Y:S01]  /*ba80*/  FMUL.FTZ R11, R2.reuse, R147 ;  /* 0x00000093020b7220 */ /* 0x040fe20000410000 */
[----:B------:R-:W3:Y:S01]  /*ba90*/  LDSM.16.MT88.4 R140, [R217] ;  /* 0x00000000d98c783b */ /* 0x000ee20000004200 */
[C---:B------:R-:W-:Y:S02]  /*baa0*/  FMUL.FTZ R43, R2.reuse, R179 ;  /* 0x000000b3022b7220 */ /* 0x040fe40000410000 */
[C---:B------:R-:W-:Y:S02]  /*bab0*/  FMUL.FTZ R50, R2.reuse, R186 ;  /* 0x000000ba02327220 */ /* 0x040fe40000410000 */
[C---:B------:R-:W-:Y:S02]  /*bac0*/  FMUL.FTZ R51, R2.reuse, R187 ;  /* 0x000000bb02337220 */ /* 0x040fe40000410000 */
[----:B------:R-:W-:Y:S02]  /*bad0*/  FMUL.FTZ R10, R2, R146 ;  /* 0x00000092020a7220 */ /* 0x000fe40000410000 */
[----:B------:R-:W-:Y:S01]  /*bae0*/  FADD.FTZ R146, R137, R3 ;  /* 0x0000000389927221 */ /* 0x000fe20000010000 */
[----:B------:R-:W-:Y:S01]  /*baf0*/  F2FP.BF16.PACK_AB R137, R190, R138 ;  /* 0x0000008abe89723e */ /* 0x000fe200000010ff */
        /* <DEDUP_REMOVED lines=63> */
[----:B------:R-:W-:Y:S02]  /*bef0*/  FFMA.FTZ R3, R197, c[0x0][0x2d0], -R188 ;  /* 0x0000b400c5037a23 */ /* 0x000fe400000108bc */
[----:B------:R1:W-:Y:S01]  /*bf00*/  MUFU.EX2 R150, R0 ;  /* 0x0000000000967308 */ /* 0x0003e20000000800 */
[--C-:B------:R-:W-:Y:S09]  /*bf10*/  FFMA.FTZ R191, R212, c[0x0][0x2d0], -R135.reuse ;  /* 0x0000b400d4bf7a23 */ /* 0x100ff20000010887 */
[----:B------:R-:W-:Y:S01]  /*bf20*/  MUFU.EX2 R191, R191 ;  /* 0x000000bf00bf7308 */ /* 0x000fe20000000800 */
[--C-:B-1----:R-:W-:Y:S02]  /*bf30*/  FFMA.FTZ R0, R192, c[0x0][0x2d0], -R135.reuse ;  /* 0x0000b400c0007a23 */ /* 0x102fe40000010887 */
[--C-:B------:R-:W-:Y:S07]  /*bf40*/  FFMA.FTZ R192, R210, c[0x0][0x2d0], -R135.reuse ;  /* 0x0000b400d2c07a23 */ /* 0x100fee0000010887 */
[----:B------:R1:W-:Y:S01]  /*bf50*/  MUFU.EX2 R149, R0 ;  /* 0x0000000000957308 */ /* 0x0003e20000000800 */
[----:B--2---:R-:W-:Y:S01]  /*bf60*/  FFMA.FTZ R2, R2, R172, R138 ;  /* 0x000000ac02027223 */ /* 0x004fe2000001008a */
[----:B------:R-:W-:Y:S02]  /*bf70*/  F2FP.BF16.PACK_AB R138, R145, R189 ;  /* 0x000000bd918a723e */ /* 0x000fe400000010ff */
[----:B------:R-:W-:Y:S01]  /*bf80*/  MOV R172, R156 ;  /* 0x0000009c00ac7202 */ /* 0x000fe20000000f00 */
[----:B------:R-:W-:Y:S05]  /*bf90*/  FADD.FTZ R2, R190, R2 ;  /* 0x00000002be027221 */ /* 0x000fea0000010000 */
[----:B------:R2:W-:Y:S01]  /*bfa0*/  MUFU.EX2 R156, R3 ;  /* 0x00000003009c7308 */ /* 0x0005e20000000800 */
[C---:B---3--:R-:W-:Y:S05]  /*bfb0*/  HMMA.16816.F32.BF16 R4, R136.reuse, R140, R4 ;  /* 0x0000008c8804723c */ /* 0x048fea0000041804 */
[----:B------:R-:W-:Y:S02]  /*bfc0*/  FADD.FTZ R2, R144, R2 ;  /* 0x0000000290027221 */ /* 0x000fe40000010000 */
[--C-:B------:R-:W-:Y:S01]  /*bfd0*/  FFMA.FTZ R190, R172, c[0x0][0x2d0], -R188.reuse ;  /* 0x0000b400acbe7a23 */ /* 0x100fe200000108bc */
[C---:B------:R-:W-:Y:S01]  /*bfe0*/  HMMA.16816.F32.BF16 R8, R136.reuse, R142, R8 ;  /* 0x0000008e8808723c */ /* 0x040fe20000041808 */
[----:B------:R-:W3:Y:S01]  /*bff0*/  LDSM.16.MT88.4 R140, [R218] ;  /* 0x00000000da8c783b */ /* 0x000ee20000004200 */
[----:B------:R-:W-:Y:S02]  /*c000*/  MUFU.EX2 R192, R192 ;  /* 0x000000c000c07308 */ /* 0x000fe40000000800 */
[----:B-1----:R-:W-:Y:S02]  /*c010*/  FFMA.FTZ R0, R193, c[0x0][0x2d0], -R188 ;  /* 0x0000b400c1007a23 */ /* 0x002fe400000108bc */
[----:B------:R-:W-:Y:S02]  /*c020*/  FADD.FTZ R2, R152, R2 ;  /* 0x0000000298027221 */ /* 0x000fe40000010000 */
[--C-:B------:R-:W-:Y:S04]  /*c030*/  FFMA.FTZ R152, R185, c[0x0][0x2d0], -R135.reuse ;  /* 0x0000b400b9987a23 */ /* 0x100fe80000010887 */
[----:B------:R1:W1:Y:S01]  /*c040*/  MUFU.EX2 R148, R0 ;  /* 0x0000000000947308 */ /* 0x0002620000000800 */
[--C-:B--2---:R-:W-:Y:S09]  /*c050*/  FFMA.FTZ R3, R206, c[0x0][0x2d0], -R188.reuse ;  /* 0x0000b400ce037a23 */ /* 0x104ff200000108bc */
[----:B------:R2:W-:Y:S10]  /*c060*/  MUFU.EX2 R161, R3 ;  /* 0x0000000300a17308 */ /* 0x0005f40000000800 */
[----:B------:R-:W-:Y:S01]  /*c070*/  MUFU.EX2 R190, R190 ;  /* 0x000000be00be7308 */ /* 0x000fe20000000800 */
[----:B-1----:R-:W-:Y:S01]  /*c080*/  FFMA.FTZ R0, R194, c[0x0][0x2d0], -R188 ;  /* 0x0000b400c2007a23 */ /* 0x002fe200000108bc */
[C---:B---3--:R-:W-:Y:S08]  /*c090*/  HMMA.16816.F32.BF16 R12, R136.reuse, R140, R12 ;  /* 0x0000008c880c723c */ /* 0x048ff0000004180c */
[----:B------:R1:W-:Y:S01]  /*c0a0*/  MUFU.EX2 R153, R0 ;  /* 0x0000000000997308 */ /* 0x0003e20000000800 */
[----:B--2---:R-:W-:Y:S03]  /*c0b0*/  FADD.FTZ R3, R148, R2 ;  /* 0x0000000294037221 */ /* 0x004fe60000010000 */
[--C-:B------:R-:W-:Y:S01]  /*c0c0*/  FFMA.FTZ R2, R178, c[0x0][0x2d0], -R135.reuse ;  /* 0x0000b400b2027a23 */ /* 0x100fe20000010887 */
[C---:B------:R-:W-:Y:S01]  /*c0d0*/  HMMA.16816.F32.BF16 R16, R136.reuse, R142, R16 ;  /* 0x0000008e8810723c */ /* 0x040fe20000041810 */
[----:B------:R-:W2:Y:S04]  /*c0e0*/  LDSM.16.MT88.4 R140, [R221] ;  /* 0x00000000dd8c783b */ /* 0x000ea80000004200 */
[----:B------:R3:W-:Y:S01]  /*c0f0*/  MUFU.EX2 R206, R2 ;  /* 0x0000000200ce7308 */ /* 0x0007e20000000800 */
[--C-:B-1----:R-:W-:Y:S09]  /*c100*/  FFMA.FTZ R0, R195, c[0x0][0x2d0], -R135.reuse ;  /* 0x0000b400c3007a23 */ /* 0x102ff20000010887 */
[----:B------:R1:W1:Y:S01]  /*c110*/  MUFU.EX2 R155, R0 ;  /* 0x00000000009b7308 */ /* 0x0002620000000800 */
[--C-:B---3--:R-:W-:Y:S01]  /*c120*/  FFMA.FTZ R2, R171, c[0x0][0x2d0], -R135.reuse ;  /* 0x0000b400ab027a23 */ /* 0x108fe20000010887 */
[C---:B--2---:R-:W-:Y:S03]  /*c130*/  HMMA.16816.F32.BF16 R20, R136.reuse, R140, R20 ;  /* 0x0000008c8814723c */ /* 0x044fe60000041814 */
[--C-:B-1----:R-:W-:Y:S05]  /*c140*/  FFMA.FTZ R0, R196, c[0x0][0x2d0], -R135.reuse ;  /* 0x0000b400c4007a23 */ /* 0x102fea0000010887 */
[C---:B------:R-:W-:Y:S01]  /*c150*/  HMMA.16816.F32.BF16 R24, R136.reuse, R142, R24 ;  /* 0x0000008e8818723c */ /* 0x040fe20000041818 */
[----:B----4-:R-:W1:Y:S01]  /*c160*/  LDSM.16.MT88.4 R140, [R220] ;  /* 0x00000000dc8c783b */ /* 0x010e620000004200 */
[----:B------:R2:W3:Y:S02]  /*c170*/  MUFU.EX2 R160, R0 ;  /* 0x0000000000a07308 */ /* 0x0004e40000000800 */
[----:B--2---:R-:W-:Y:S08]  /*c180*/  FFMA.FTZ R0, R198, c[0x0][0x2d0], -R188 ;  /* 0x0000b400c6007a23 */ /* 0x004ff000000108bc */
[----:B------:R-:W-:Y:S10]  /*c190*/  MUFU.EX2 R198, R152 ;  /* 0x0000009800c67308 */ /* 0x000ff40000000800 */
[----:B------:R2:W-:Y:S01]  /*c1a0*/  MUFU.EX2 R159, R0 ;  /* 0x00000000009f7308 */ /* 0x0005e20000000800 */
[C---:B-1----:R-:W-:Y:S08]  /*c1b0*/  HMMA.16816.F32.BF16 R28, R136.reuse, R140, R28 ;  /* 0x0000008c881c723c */ /* 0x042ff0000004181c */
[C---:B------:R-:W-:Y:S01]  /*c1c0*/  HMMA.16816.F32.BF16 R32, R136.reuse, R142, R32 ;  /* 0x0000008e8820723c */ /* 0x040fe20000041820 */
[----:B------:R-:W1:Y:S03]  /*c1d0*/  LDSM.16.MT88.4 R140, [R217+0x3000] ;  /* 0x00300000d98c783b */ /* 0x000e660000004200 */
[----:B--2---:R-:W-:Y:S02]  /*c1e0*/  FADD.FTZ R0, R189, R146 ;  /* 0x00000092bd007221 */ /* 0x004fe40000010000 */
[--C-:B------:R-:W-:Y:S02]  /*c1f0*/  FFMA.FTZ R189, R209, c[0x0][0x2d0], -R135.reuse ;  /* 0x0000b400d1bd7a23 */ /* 0x100fe40000010887 */
[----:B------:R-:W-:Y:S02]  /*c200*/  FADD.FTZ R151, R145, R0 ;  /* 0x0000000091977221 */ /* 0x000fe40000010000 */
[----:B------:R-:W-:Y:S02]  /*c210*/  LDSM.16.MT88.4 R144, [R218+0x1000] ;  /* 0x00100000da90783b */ /* 0x000fe40000004200 */
[--C-:B------:R-:W-:Y:S01]  /*c220*/  FFMA.FTZ R0, R203, c[0x0][0x2d0], -R135.reuse ;  /* 0x0000b400cb007a23 */ /* 0x100fe20000010887 */
[----:B------:R-:W-:Y:S10]  /*c230*/  MUFU.EX2 R189, R189 ;  /* 0x000000bd00bd7308 */ /* 0x000ff40000000800 */
[----:B------:R2:W4:Y:S01]  /*c240*/  MUFU.EX2 R158, R0 ;  /* 0x00000000009e7308 */ /* 0x0005220000000800 */
[C---:B-1----:R-:W-:Y:S08]  /*c250*/  HMMA.16816.F32.BF16 R36, R136.reuse, R140, R36 ;  /* 0x0000008c8824723c */ /* 0x042ff00000041824 */
[C---:B------:R-:W-:Y:S01]  /*c260*/  HMMA.16816.F32.BF16 R40, R136.reuse, R142, R40 ;  /* 0x0000008e8828723c */ /* 0x040fe20000041828 */
[----:B------:R-:W1:Y:S03]  /*c270*/  LDSM.16.MT88.4 R140, [R218+0x3000] ;  /* 0x00300000da8c783b */ /* 0x000e660000004200 */
[--C-:B--2---:R-:W-:Y:S04]  /*c280*/  FFMA.FTZ R0, R202, c[0x0][0x2d0], -R135.reuse ;  /* 0x0000b400ca007a23 */ /* 0x104fe80000010887 */
[----:B------:R2:W1:Y:S04]  /*c290*/  MUFU.EX2 R167, R0 ;  /* 0x0000000000a77308 */ /* 0x0004680000000800 */
[--C-:B--2---:R-:W-:Y:S06]  /*c2a0*/  FFMA.FTZ R0, R204, c[0x0][0x2d0], -R188.reuse ;  /* 0x0000b400cc007a23 */ /* 0x104fec00000108bc */
[----:B------:R2:W-:Y:S01]  /*c2b0*/  MUFU.EX2 R157, R0 ;  /* 0x00000000009d7308 */ /* 0x0005e20000000800 */
[C---:B-1----:R-:W-:Y:S08]  /*c2c0*/  HMMA.16816.F32.BF16 R44, R136.reuse, R140, R44 ;  /* 0x0000008c882c723c */ /* 0x042ff0000004182c */
[C---:B------:R-:W-:Y:S01]  /*c2d0*/  HMMA.16816.F32.BF16 R48, R136.reuse, R142, R48 ;  /* 0x0000008e8830723c */ /* 0x040fe20000041830 */
[----:B------:R-:W1:Y:S03]  /*c2e0*/  LDSM.16.MT88.4 R140, [R221+0x3000] ;  /* 0x00300000dd8c783b */ /* 0x000e660000004200 */
[--C-:B--2---:R-:W-:Y:S02]  /*c2f0*/  FFMA.FTZ R0, R200, c[0x0][0x2d0], -R188.reuse ;  /* 0x0000b400c8007a23 */ /* 0x104fe400000108bc */
[----:B------:R-:W-:Y:S10]  /*c300*/  MUFU.EX2 R200, R2 ;  /* 0x0000000200c87308 */ /* 0x000ff40000000800 */
[----:B------:R2:W-:Y:S01]  /*c310*/  MUFU.EX2 R163, R0 ;  /* 0x0000000000a37308 */ /* 0x0005e20000000800 */
[C---:B-1----:R-:W-:Y:S08]  /*c320*/  HMMA.16816.F32.BF16 R52, R136.reuse, R140, R52 ;  /* 0x0000008c8834723c */ /* 0x042ff00000041834 */
[C---:B------:R-:W-:Y:S01]  /*c330*/  HMMA.16816.F32.BF16 R56, R136.reuse, R142, R56 ;  /* 0x0000008e8838723c */ /* 0x040fe20000041838 */
[----:B------:R-:W1:Y:S03]  /*c340*/  LDSM.16.MT88.4 R140, [R220+0x3000] ;  /* 0x00300000dc8c783b */ /* 0x000e660000004200 */
[--C-:B--2---:R-:W-:Y:S04]  /*c350*/  FFMA.FTZ R0, R205, c[0x0][0x2d0], -R135.reuse ;  /* 0x0000b400cd007a23 */ /* 0x104fe80000010887 */
[----:B------:R2:W1:Y:S04]  /*c360*/  MUFU.EX2 R166, R0 ;  /* 0x0000000000a67308 */ /* 0x0004680000000800 */
[----:B--2---:R-:W-:Y:S06]  /*c370*/  FFMA.FTZ R0, R199, c[0x0][0x2d0], -R135 ;  /* 0x0000b400c7007a23 */ /* 0x004fec0000010887 */
[----:B------:R2:W2:Y:S01]  /*c380*/  MUFU.EX2 R168, R0 ;  /* 0x0000000000a87308 */ /* 0x0004a20000000800 */
[C---:B-1----:R-:W-:Y:S08]  /*c390*/  HMMA.16816.F32.BF16 R60, R136.reuse, R140, R60 ;  /* 0x0000008c883c723c */ /* 0x042ff0000004183c */
[C---:B------:R-:W-:Y:S01]  /*c3a0*/  HMMA.16816.F32.BF16 R64, R136.reuse, R142, R64 ;  /* 0x0000008e8840723c */ /* 0x040fe20000041840 */
[----:B------:R-:W1:Y:S03]  /*c3b0*/  LDSM.16.MT88.4 R140, [R217+0x6000] ;  /* 0x00600000d98c783b */ /* 0x000e660000004200 */
[----:B--2---:R-:W-:Y:S04]  /*c3c0*/  FFMA.FTZ R0, R207, c[0x0][0x2d0], -R188 ;  /* 0x0000b400cf007a23 */ /* 0x004fe800000108bc */
[----:B------:R2:W-:Y:S04]  /*c3d0*/  MUFU.EX2 R162, R0 ;  /* 0x0000000000a27308 */ /* 0x0005e80000000800 */
[----:B--2---:R-:W-:Y:S01]  /*c3e0*/  FADD.FTZ R0, R150, R151 ;  /* 0x0000009796007221 */ /* 0x004fe20000010000 */
[C---:B-1----:R-:W-:Y:S03]  /*c3f0*/  HMMA.16816.F32.BF16 R68, R136.reuse, R140, R68 ;  /* 0x0000008c8844723c */ /* 0x042fe60000041844 */
[----:B------:R-:W-:Y:S02]  /*c400*/  FADD.FTZ R154, R149, R0 ;  /* 0x00000000959a7221 */ /* 0x000fe40000010000 */
[--C-:B------:R-:W-:Y:S02]  /*c410*/  FFMA.FTZ R0, R211, c[0x0][0x2d0], -R135.reuse ;  /* 0x0000b400d3007a23 */ /* 0x100fe40000010887 */
[----:B------:R-:W-:Y:S01]  /*c420*/  FADD.FTZ R154, R155, R154 ;  /* 0x0000009a9b9a7221 */ /* 0x000fe20000010000 */
[C---:B------:R-:W-:Y:S01]  /*c430*/  HMMA.16816.F32.BF16 R72, R136.reuse, R142, R72 ;  /* 0x0000008e8848723c */ /* 0x040fe20000041848 */
[----:B------:R-:W1:Y:S01]  /*c440*/  LDSM.16.MT88.4 R140, [R218+0x6000] ;  /* 0x00600000da8c783b */ /* 0x000e620000004200 */
[----:B------:R-:W2:Y:S02]  /*c450*/  MUFU.EX2 R165, R0 ;  /* 0x0000000000a57308 */ /* 0x000ea40000000800 */
[----:B---3--:R-:W-:Y:S04]  /*c460*/  FADD.FTZ R2, R160, R154 ;  /* 0x0000009aa0027221 */ /* 0x008fe80000010000 */
[----:B----4-:R-:W-:Y:S04]  /*c470*/  FADD.FTZ R2, R158, R2 ;  /* 0x000000029e027221 */ /* 0x010fe80000010000 */
[----:B------:R-:W-:Y:S04]  /*c480*/  FADD.FTZ R2, R167, R2 ;  /* 0x00000002a7027221 */ /* 0x000fe80000010000 */
[----:B------:R-:W-:Y:S04]  /*c490*/  FADD.FTZ R2, R166, R2 ;  /* 0x00000002a6027221 */ /* 0x000fe80000010000 */
[----:B------:R-:W-:Y:S04]  /*c4a0*/  FADD.FTZ R2, R168, R2 ;  /* 0x00000002a8027221 */ /* 0x000fe80000010000 */
[----:B--2---:R-:W-:Y:S02]  /*c4b0*/  FADD.FTZ R2, R165, R2 ;  /* 0x00000002a5027221 */ /* 0x004fe40000010000 */
[----:B------:R-:W-:Y:S02]  /*c4c0*/  FFMA.FTZ R0, R164, c[0x0][0x2d0], -R188 ;  /* 0x0000b400a4007a23 */ /* 0x000fe400000108bc */
[----:B------:R-:W-:Y:S02]  /*c4d0*/  FADD.FTZ R2, R206, R2 ;  /* 0x00000002ce027221 */ /* 0x000fe40000010000 */
[----:B------:R2:W-:Y:S01]  /*c4e0*/  MUFU.EX2 R164, R0 ;  /* 0x0000000000a47308 */ /* 0x0005e20000000800 */
[C---:B-1----:R-:W-:Y:S08]  /*c4f0*/  HMMA.16816.F32.BF16 R76, R136.reuse, R140, R76 ;  /* 0x0000008c884c723c */ /* 0x042ff0000004184c */
[C---:B------:R-:W-:Y:S01]  /*c500*/  HMMA.16816.F32.BF16 R80, R136.reuse, R142, R80 ;  /* 0x0000008e8850723c */ /* 0x040fe20000041850 */
[----:B------:R-:W1:Y:S03]  /*c510*/  LDSM.16.MT88.4 R140, [R221+0x6000] ;  /* 0x00600000dd8c783b */ /* 0x000e660000004200 */
[----:B--2---:R-:W-:Y:S04]  /*c520*/  FFMA.FTZ R0, R175, c[0x0][0x2d0], -R188 ;  /* 0x0000b400af007a23 */ /* 0x004fe800000108bc */
[----:B------:R2:W-:Y:S04]  /*c530*/  MUFU.EX2 R204, R0 ;  /* 0x0000000000cc7308 */ /* 0x0005e80000000800 */
[--C-:B--2---:R-:W-:Y:S06]  /*c540*/  FFMA.FTZ R0, R214, c[0x0][0x2d0], -R135.reuse ;  /* 0x0000b400d6007a23 */ /* 0x104fec0000010887 */
[----:B------:R2:W3:Y:S01]  /*c550*/  MUFU.EX2 R205, R0 ;  /* 0x0000000000cd7308 */ /* 0x0004e20000000800 */
[C---:B-1----:R-:W-:Y:S08]  /*c560*/  HMMA.16816.F32.BF16 R84, R136.reuse, R140, R84 ;  /* 0x0000008c8854723c */ /* 0x042ff00000041854 */
[C---:B------:R-:W-:Y:S01]  /*c570*/  HMMA.16816.F32.BF16 R88, R136.reuse, R142, R88 ;  /* 0x0000008e8858723c */ /* 0x040fe20000041858 */
[----:B------:R-:W1:Y:S03]  /*c580*/  LDSM.16.MT88.4 R140, [R220+0x6000] ;  /* 0x00600000dc8c783b */ /* 0x000e660000004200 */
[----:B--2---:R-:W-:Y:S02]  /*c590*/  FFMA.FTZ R0, R213, c[0x0][0x2d0], -R135 ;  /* 0x0000b400d5007a23 */ /* 0x004fe40000010887 */
[----:B---3--:R-:W-:Y:S02]  /*c5a0*/  FADD.FTZ R2, R205, R2 ;  /* 0x00000002cd027221 */ /* 0x008fe40000010000 */
[----:B------:R2:W3:Y:S01]  /*c5b0*/  MUFU.EX2 R207, R0 ;  /* 0x0000000000cf7308 */ /* 0x0004e20000000800 */
[C---:B-1----:R-:W-:Y:S03]  /*c5c0*/  HMMA.16816.F32.BF16 R92, R136.reuse, R140, R92 ;  /* 0x0000008c885c723c */ /* 0x042fe6000004185c */
[----:B--2---:R-:W-:Y:S02]  /*c5d0*/  FFMA.FTZ R0, R215, c[0x0][0x2d0], -R188 ;  /* 0x0000b400d7007a23 */ /* 0x004fe400000108bc */
[----:B---3--:R-:W-:Y:S04]  /*c5e0*/  FADD.FTZ R2, R207, R2 ;  /* 0x00000002cf027221 */ /* 0x008fe80000010000 */
[----:B------:R1:W-:Y:S01]  /*c5f0*/  MUFU.EX2 R203, R0 ;  /* 0x0000000000cb7308 */ /* 0x0003e20000000800 */
[C---:B------:R-:W-:Y:S01]  /*c600*/  HMMA.16816.F32.BF16 R96, R136.reuse, R142, R96 ;  /* 0x0000008e8860723c */ /* 0x040fe20000041860 */
[----:B------:R-:W2:Y:S02]  /*c610*/  LDSM.16.MT88.4 R140, [R217+0x9000] ;  /* 0x00900000d98c783b */ /* 0x000ea40000004200 */
[----:B------:R-:W-:Y:S02]  /*c620*/  FADD.FTZ R2, R200, R2 ;  /* 0x00000002c8027221 */ /* 0x000fe40000010000 */
[--C-:B-1----:R-:W-:Y:S04]  /*c630*/  FFMA.FTZ R0, R174, c[0x0][0x2d0], -R188.reuse ;  /* 0x0000b400ae007a23 */ /* 0x102fe800000108bc */
[----:B------:R1:W-:Y:S01]  /*c640*/  MUFU.EX2 R202, R0 ;  /* 0x0000000000ca7308 */ /* 0x0003e20000000800 */
[C---:B--2---:R-:W-:Y:S08]  /*c650*/  HMMA.16816.F32.BF16 R100, R136.reuse, R140, R100 ;  /* 0x0000008c8864723c */ /* 0x044ff00000041864 */
[C---:B------:R-:W-:Y:S01]  /*c660*/  HMMA.16816.F32.BF16 R104, R136.reuse, R142, R104 ;  /* 0x0000008e8868723c */ /* 0x040fe20000041868 */
[----:B------:R-:W2:Y:S03]  /*c670*/  LDSM.16.MT88.4 R140, [R218+0x9000] ;  /* 0x00900000da8c783b */ /* 0x000ea60000004200 */
[----:B-1----:R-:W-:Y:S02]  /*c680*/  FADD.FTZ R0, R153, R3 ;  /* 0x0000000399007221 */ /* 0x002fe40000010000 */
[--C-:B------:R-:W-:Y:S04]  /*c690*/  FFMA.FTZ R3, R170, c[0x0][0x2d0], -R135.reuse ;  /* 0x0000b400aa037a23 */ /* 0x100fe80000010887 */
[----:B------:R1:W3:Y:S02]  /*c6a0*/  MUFU.EX2 R199, R3 ;  /* 0x0000000300c77308 */ /* 0x0002e40000000800 */
[----:B-1----:R-:W-:Y:S02]  /*c6b0*/  FFMA.FTZ R3, R173, c[0x0][0x2d0], -R188 ;  /* 0x0000b400ad037a23 */ /* 0x002fe400000108bc */
[----:B---3--:R-:W-:Y:S06]  /*c6c0*/  FADD.FTZ R2, R199, R2 ;  /* 0x00000002c7027221 */ /* 0x008fec0000010000 */
[----:B------:R-:W-:Y:S01]  /*c6d0*/  MUFU.EX2 R3, R3 ;  /* 0x0000000300037308 */ /* 0x000fe20000000800 */
[C---:B--2---:R-:W-:Y:S03]  /*c6e0*/  HMMA.16816.F32.BF16 R108, R136.reuse, R140, R108 ;  /* 0x0000008c886c723c */ /* 0x044fe6000004186c */
[----:B------:R-:W-:Y:S05]  /*c6f0*/  FADD.FTZ R2, R198, R2 ;  /* 0x00000002c6027221 */ /* 0x000fea0000010000 */
        /* <DEDUP_REMOVED lines=9> */
[----:B------:R-:W-:Y:S02]  /*c790*/  F2FP.BF16.PACK_AB R137, R153, R148 ;  /* 0x000000949989723e */ /* 0x000fe400000010ff */
[----:B------:R-:W-:Y:S01]  /*c7a0*/  LDSM.16.MT88.4 R148, [R221+0x1800] ;  /* 0x00180000dd94783b */ /* 0x000fe20000004200 */
[----:B------:R-:W-:Y:S01]  /*c7b0*/  F2FP.BF16.PACK_AB R138, R160, R155 ;  /* 0x0000009ba08a723e */ /* 0x000fe200000010ff */
[--C-:B------:R-:W-:Y:S01]  /*c7c0*/  FFMA.FTZ R153, R184, c[0x0][0x2d0], -R135.reuse ;  /* 0x0000b400b8997a23 */ /* 0x100fe20000010887 */
[----:B------:R-:W-:Y:S01]  /*c7d0*/  F2FP.BF16.PACK_AB R139, R159, R156 ;  /* 0x0000009c9f8b723e */ /* 0x000fe200000010ff */
[----:B------:R-:W-:Y:S02]  /*c7e0*/  FADD.FTZ R156, R156, R0 ;  /* 0x000000009c9c7221 */ /* 0x000fe40000010000 */
[----:B------:R2:W3:Y:S01]  /*c7f0*/  MUFU.EX2 R196, R153 ;  /* 0x0000009900c47308 */ /* 0x0004e20000000800 */
[----:B------:R-:W-:Y:S01]  /*c800*/  FFMA.FTZ R135, R208, c[0x0][0x2d0], -R135 ;  /* 0x0000b400d0877a23 */ /* 0x000fe20000010887 */
[----:B------:R-:W-:Y:S01]  /*c810*/  LDSM.16.MT88.4 R184, [R218+0x5800] ;  /* 0x00580000dab8783b */ /* 0x000fe20000004200 */
[--C-:B------:R-:W-:Y:S02]  /*c820*/  FFMA.FTZ R160, R169, c[0x0][0x2d0], -R188.reuse ;  /* 0x0000b400a9a07a23 */ /* 0x100fe400000108bc */
[----:B------:R-:W-:Y:S05]  /*c830*/  FFMA.FTZ R0, R181, c[0x0][0x2d0], -R188 ;  /* 0x0000b400b5007a23 */ /* 0x000fea00000108bc */
[----:B------:R-:W4:Y:S01]  /*c840*/  LDL R208, [R1] ;  /* 0x0000000001d07983 */ /* 0x000f220000100800 */
[----:B------:R-:W-:Y:S10]  /*c850*/  MUFU.EX2 R135, R135 ;  /* 0x0000008700877308 */ /* 0x000ff40000000800 */
[----:B------:R3:W3:Y:S01]  /*c860*/  MUFU.EX2 R195, R0 ;  /* 0x0000000000c37308 */ /* 0x0006e20000000800 */
[C---:B-1----:R-:W-:Y:S01]  /*c870*/  HMMA.16816.F32.BF16 R4, R136.reuse, R140, R4 ;  /* 0x0000008c8804723c */ /* 0x042fe20000041804 */
[----:B--2---:R-:W-:Y:S02]  /*c880*/  LDSM.16.MT88.4 R152, [R221+0x2000] ;  /* 0x00200000dd98783b */ /* 0x004fe40000004200 */
[----:B---3--:R-:W-:Y:S04]  /*c890*/  FADD.FTZ R2, R196, R2 ;  /* 0x00000002c4027221 */ /* 0x008fe80000010000 */
[----:B------:R-:W-:Y:S01]  /*c8a0*/  FADD.FTZ R2, R191, R2 ;  /* 0x00000002bf027221 */ /* 0x000fe20000010000 */
[C---:B------:R-:W-:Y:S01]  /*c8b0*/  HMMA.16816.F32.BF16 R8, R136.reuse, R142, R8 ;  /* 0x0000008e8808723c */ /* 0x040fe20000041808 */
[----:B------:R-:W1:Y:S03]  /*c8c0*/  LDSM.16.MT88.4 R140, [R218+0x800] ;  /* 0x00080000da8c783b */ /* 0x000e660000004200 */
[--C-:B------:R-:W-:Y:S04]  /*c8d0*/  FFMA.FTZ R0, R180, c[0x0][0x2d0], -R188.reuse ;  /* 0x0000b400b4007a23 */ /* 0x100fe800000108bc */
[----:B------:R2:W3:Y:S01]  /*c8e0*/  MUFU.EX2 R197, R0 ;  /* 0x0000000000c57308 */ /* 0x0004e20000000800 */
[C---:B-1----:R-:W-:Y:S03]  /*c8f0*/  HMMA.16816.F32.BF16 R12, R136.reuse, R140, R12 ;  /* 0x0000008c880c723c */ /* 0x042fe6000004180c */
[--C-:B--2---:R-:W-:Y:S06]  /*c900*/  FFMA.FTZ R0, R177, c[0x0][0x2d0], -R188.reuse ;  /* 0x0000b400b1007a23 */ /* 0x104fec00000108bc */
[----:B------:R1:W2:Y:S01]  /*c910*/  MUFU.EX2 R194, R0 ;  /* 0x0000000000c27308 */ /* 0x0002a20000000800 */
[C---:B------:R-:W-:Y:S01]  /*c920*/  HMMA.16816.F32.BF16 R16, R136.reuse, R142, R16 ;  /* 0x0000008e8810723c */ /* 0x040fe20000041810 */
[----:B------:R-:W2:Y:S02]  /*c930*/  LDSM.16.MT88.4 R140, [R221+0x800] ;  /* 0x00080000dd8c783b */ /* 0x000ea40000004200 */
[--C-:B-1----:R-:W-:Y:S06]  /*c940*/  FFMA.FTZ R0, R176, c[0x0][0x2d0], -R188.reuse ;  /* 0x0000b400b0007a23 */ /* 0x102fec00000108bc */
[----:B------:R-:W-:Y:S03]  /*c950*/  LDSM.16.MT88.4 R176, [R217+0x5800] ;  /* 0x00580000d9b0783b */ /* 0x000fe60000004200 */
[----:B------:R-:W-:Y:S01]  /*c960*/  FFMA.FTZ R188, R134, c[0x0][0x2d0], -R188 ;  /* 0x0000b40086bc7a23 */ /* 0x000fe200000108bc */
[----:B------:R1:W1:Y:S10]  /*c970*/  MUFU.EX2 R193, R0 ;  /* 0x0000000000c17308 */ /* 0x0002740000000800 */
[----:B------:R3:W-:Y:S01]  /*c980*/  MUFU.EX2 R134, R160 ;  /* 0x000000a000867308 */ /* 0x0007e20000000800 */
[C---:B--2---:R-:W-:Y:S09]  /*c990*/  HMMA.16816.F32.BF16 R20, R136.reuse, R140, R20 ;  /* 0x0000008c8814723c */ /* 0x044ff20000041814 */
[----:B------:R-:W2:Y:S01]  /*c9a0*/  MUFU.EX2 R188, R188 ;  /* 0x000000bc00bc7308 */ /* 0x000ea20000000800 */
[C---:B------:R-:W-:Y:S01]  /*c9b0*/  HMMA.16816.F32.BF16 R24, R136.reuse, R142, R24 ;  /* 0x0000008e8818723c */ /* 0x040fe20000041818 */
[----:B------:R-:W2:Y:S02]  /*c9c0*/  LDSM.16.MT88.4 R140, [R220+0x800] ;  /* 0x00080000dc8c783b */ /* 0x000ea40000004200 */
[----:B-1----:R-:W-:Y:S04]  /*c9d0*/  FADD.FTZ R0, R159, R156 ;  /* 0x0000009c9f007221 */ /* 0x002fe80000010000 */
[----:B------:R-:W-:Y:S05]  /*c9e0*/  FADD.FTZ R0, R157, R0 ;  /* 0x000000009d007221 */ /* 0x000fea0000010000 */
[----:B------:R-:W-:Y:S04]  /*c9f0*/  FADD.FTZ R0, R163, R0 ;  /* 0x00000000a3007221 */ /* 0x000fe80000010000 */
[----:B------:R-:W-:Y:S04]  /*ca00*/  FADD.FTZ R0, R161, R0 ;  /* 0x00000000a1007221 */ /* 0x000fe80000010000 */
[----:B------:R-:W-:Y:S04]  /*ca10*/  FADD.FTZ R0, R162, R0 ;  /* 0x00000000a2007221 */ /* 0x000fe80000010000 */
[----:B------:R-:W-:Y:S04]  /*ca20*/  FADD.FTZ R0, R164, R0 ;  /* 0x00000000a4007221 */ /* 0x000fe80000010000 */
[----:B------:R-:W-:Y:S04]  /*ca30*/  FADD.FTZ R0, R204, R0 ;  /* 0x00000000cc007221 */ /* 0x000fe80000010000 */
[----:B------:R-:W-:Y:S04]  /*ca40*/  FADD.FTZ R0, R203, R0 ;  /* 0x00000000cb007221 */ /* 0x000fe80000010000 */
[----:B------:R-:W-:Y:S04]  /*ca50*/  FADD.FTZ R0, R202, R0 ;  /* 0x00000000ca007221 */ /* 0x000fe80000010000 */
[----:B------:R-:W-:Y:S01]  /*ca60*/  FADD.FTZ R0, R195, R0 ;  /* 0x00000000c3007221 */ /* 0x000fe20000010000 */
[C---:B--2---:R-:W-:Y:S03]  /*ca70*/  HMMA.16816.F32.BF16 R28, R136.reuse, R140, R28 ;  /* 0x0000008c881c723c */ /* 0x044fe6000004181c */
[----:B---3--:R-:W-:Y:S04]  /*ca80*/  FADD.FTZ R0, R197, R0 ;  /* 0x00000000c5007221 */ /* 0x008fe80000010000 */
[----:B------:R-:W-:Y:S01]  /*ca90*/  FADD.FTZ R0, R194, R0 ;  /* 0x00000000c2007221 */ /* 0x000fe20000010000 */
[C---:B------:R-:W-:Y:S01]  /*caa0*/  HMMA.16816.F32.BF16 R32, R136.reuse, R142, R32 ;  /* 0x0000008e8820723c */ /* 0x040fe20000041820 */
[----:B------:R-:W1:Y:S03]  /*cab0*/  LDSM.16.MT88.4 R140, [R217+0x3800] ;  /* 0x00380000d98c783b */ /* 0x000e660000004200 */
[----:B------:R-:W-:Y:S04]  /*cac0*/  FADD.FTZ R0, R193, R0 ;  /* 0x00000000c1007221 */ /* 0x000fe80000010000 */
[C---:B-1----:R-:W-:Y:S08]  /*cad0*/  HMMA.16816.F32.BF16 R36, R136.reuse, R140, R36 ;  /* 0x0000008c8824723c */ /* 0x042ff00000041824 */
[C---:B------:R-:W-:Y:S01]  /*cae0*/  HMMA.16816.F32.BF16 R40, R136.reuse, R142, R40 ;  /* 0x0000008e8828723c */ /* 0x040fe20000041828 */
[----:B------:R-:W1:Y:S07]  /*caf0*/  LDSM.16.MT88.4 R140, [R218+0x3800] ;  /* 0x00380000da8c783b */ /* 0x000e6e0000004200 */
[C---:B-1----:R-:W-:Y:S08]  /*cb00*/  HMMA.16816.F32.BF16 R44, R136.reuse, R140, R44 ;  /* 0x0000008c882c723c */ /* 0x042ff0000004182c */
[C---:B------:R-:W-:Y:S01]  /*cb10*/  HMMA.16816.F32.BF16 R48, R136.reuse, R142, R48 ;  /* 0x0000008e8830723c */ /* 0x040fe20000041830 */
[----:B------:R-:W1:Y:S02]  /*cb20*/  LDSM.16.MT88.4 R140, [R221+0x3800] ;  /* 0x00380000dd8c783b */ /* 0x000e640000004200 */
[----:B----4-:R-:W-:Y:S02]  /*cb30*/  ISETP.GT.AND P0, PT, R201, R208, PT ;  /* 0x000000d0c900720c */ /* 0x010fe40003f04270 */
[----:B------:R-:W-:Y:S03]  /*cb40*/  MOV R201, R252 ;  /* 0x000000fc00c97202 */ /* 0x000fe60000000f00 */
        /* <DEDUP_REMOVED lines=33> */
[----:B------:R-:W-:Y:S02]  /*cd60*/  F2FP.BF16.PACK_AB R138, R168, R166 ;  /* 0x000000a6a88a723e */ /* 0x000fe400000010ff */
[----:B------:R-:W-:Y:S05]  /*cd70*/  F2FP.BF16.PACK_AB R139, R162, R161 ;  /* 0x000000a1a28b723e */ /* 0x000fea00000010ff */
[----:B------:R-:W-:Y:S08]  /*cd80*/  LDSM.16.MT88.4 R160, [R221+0x2800] ;  /* 0x00280000dda0783b */ /* 0x000ff00000004200 */
[----:B------:R-:W-:Y:S01]  /*cd90*/  LDSM.16.MT88.4 R168, [R220+0x2800] ;  /* 0x00280000dca8783b */ /* 0x000fe20000004200 */
        /* <DEDUP_REMOVED lines=50> */
[----:B------:R-:W-:Y:S02]  /*d0c0*/  F2FP.BF16.PACK_AB R138, R207, R205 ;  /* 0x000000cdcf8a723e */ /* 0x000fe400000010ff */
[----:B------:R-:W-:Y:S07]  /*d0d0*/  F2FP.BF16.PACK_AB R139, R202, R203 ;  /* 0x000000cbca8b723e */ /* 0x000fee00000010ff */
[C---:B-1----:R-:W-:Y:S08]  /*d0e0*/  HMMA.16816.F32.BF16 R4, R136.reuse, R140, R4 ;  /* 0x0000008c8804723c */ /* 0x042ff00000041804 */
[C---:B------:R-:W-:Y:S01]  /*d0f0*/  HMMA.16816.F32.BF16 R8, R136.reuse, R142, R8 ;  /* 0x0000008e8808723c */ /* 0x040fe20000041808 */
[----:B------:R-:W1:Y:S07]  /*d100*/  LDSM.16.MT88.4 R140, [R220+0x1800] ;  /* 0x00180000dc8c783b */ /* 0x000e6e0000004200 */
[C---:B--2---:R-:W-:Y:S08]  /*d110*/  HMMA.16816.F32.BF16 R12, R136.reuse, R144, R12 ;  /* 0x00000090880c723c */ /* 0x044ff0000004180c */
[C---:B------:R-:W-:Y:S01]  /*d120*/  HMMA.16816.F32.BF16 R16, R136.reuse, R146, R16 ;  /* 0x000000928810723c */ /* 0x040fe20000041810 */
[----:B------:R-:W2:Y:S07]  /*d130*/  LDSM.16.MT88.4 R144, [R217+0x4800] ;  /* 0x00480000d990783b */ /* 0x000eae0000004200 */
[C---:B------:R-:W-:Y:S08]  /*d140*/  HMMA.16816.F32.BF16 R20, R136.reuse, R148, R20 ;  /* 0x000000948814723c */ /* 0x040ff00000041814 */
        /* <DEDUP_REMOVED lines=39> */
[----:B------:R-:W-:Y:S01]  /*d3c0*/  HMMA.16816.F32.BF16 R128, R136, R142, R128 ;  /* 0x0000008e8880723c */ /* 0x000fe20000041880 */
[----:B------:R-:W1:Y:S06]  /*d3d0*/  LDSM.16.MT88.4 R140, [R220+0x2000] ;  /* 0x00200000dc8c783b */ /* 0x000e6c0000004200 */
[----:B------:R-:W-:Y:S02]  /*d3e0*/  F2FP.BF16.PACK_AB R136, R199, R200 ;  /* 0x000000c8c788723e */ /* 0x000fe400000010ff */
[----:B------:R-:W-:Y:S03]  /*d3f0*/  F2FP.BF16.PACK_AB R137, R197, R195 ;  /* 0x000000c3c589723e */ /* 0x000fe600000010ff */
[----:B------:R-:W-:Y:S02]  /*d400*/  F2FP.BF16.PACK_AB R138, R196, R198 ;  /* 0x000000c6c48a723e */ /* 0x000fe400000010ff */
[----:B------:R-:W-:Y:S07]  /*d410*/  F2FP.BF16.PACK_AB R139, R193, R194 ;  /* 0x000000c2c18b723e */ /* 0x000fee00000010ff */
[C---:B--2---:R-:W-:Y:S08]  /*d420*/  HMMA.16816.F32.BF16 R4, R136.reuse, R144, R4 ;  /* 0x000000908804723c */ /* 0x044ff00000041804 */
[C---:B------:R-:W-:Y:S01]  /*d430*/  HMMA.16816.F32.BF16 R8, R136.reuse, R146, R8 ;  /* 0x000000928808723c */ /* 0x040fe20000041808 */
[----:B------:R-:W2:Y:S07]  /*d440*/  LDSM.16.MT88.4 R144, [R217+0x5000] ;  /* 0x00500000d990783b */ /* 0x000eae0000004200 */
[C---:B---3--:R-:W-:Y:S08]  /*d450*/  HMMA.16816.F32.BF16 R12, R136.reuse, R148, R12 ;  /* 0x00000094880c723c */ /* 0x048ff0000004180c */
[C---:B------:R-:W-:Y:S01]  /*d460*/  HMMA.16816.F32.BF16 R16, R136.reuse, R150, R16 ;  /* 0x000000968810723c */ /* 0x040fe20000041810 */
[----:B------:R-:W3:Y:S07]  /*d470*/  LDSM.16.MT88.4 R148, [R221+0x5000] ;  /* 0x00500000dd94783b */ /* 0x000eee0000004200 */
[C---:B------:R-:W-:Y:S08]  /*d480*/  HMMA.16816.F32.BF16 R20, R136.reuse, R152, R20 ;  /* 0x000000988814723c */ /* 0x040ff00000041814 */
        /* <DEDUP_REMOVED lines=10> */
[----:B------:R-:W2:Y:S07]  /*d530*/  LDSM.16.MT88.4 R156, [R221+0x8000] ;  /* 0x00800000dd9c783b */ /* 0x000eae0000004200 */
[C---:B---3--:R-:W-:Y:S08]  /*d540*/  HMMA.16816.F32.BF16 R52, R136.reuse, R148, R52 ;  /* 0x000000948834723c */ /* 0x048ff00000041834 */
[C---:B------:R-:W-:Y:S01]  /*d550*/  HMMA.16816.F32.BF16 R56, R136.reuse, R150, R56 ;  /* 0x000000968838723c */ /* 0x040fe20000041838 */
[----:B------:R-:W3:Y:S07]  /*d560*/  LDSM.16.MT88.4 R148, [R220+0x8000] ;  /* 0x00800000dc94783b */ /* 0x000eee0000004200 */
[C---:B----4-:R-:W-:Y:S08]  /*d570*/  HMMA.16816.F32.BF16 R60, R136.reuse, R152, R60 ;  /* 0x00000098883c723c */ /* 0x050ff0000004183c */
[C---:B------:R-:W-:Y:S01]  /*d580*/  HMMA.16816.F32.BF16 R64, R136.reuse, R154, R64 ;  /* 0x0000009a8840723c */ /* 0x040fe20000041840 */
[----:B------:R-:W-:Y:S07]  /*d590*/  LDSM.16.MT88.4 R152, [R218+0xb000] ;  /* 0x00b00000da98783b */ /* 0x000fee0000004200 */
        /* <DEDUP_REMOVED lines=8> */
[----:B------:R-:W4:Y:S07]  /*d620*/  LDSM.16.MT88.4 R156, [R220+0xb000] ;  /* 0x00b00000dc9c783b */ /* 0x000f2e0000004200 */
[C---:B---3--:R-:W-:Y:S08]  /*d630*/  HMMA.16816.F32.BF16 R92, R136.reuse, R148, R92 ;  /* 0x00000094885c723c */ /* 0x048ff0000004185c */
[C---:B------:R-:W-:Y:S01]  /*d640*/  HMMA.16816.F32.BF16 R96, R136.reuse, R150, R96 ;  /* 0x000000968860723c */ /* 0x040fe20000041860 */
[----:B------:R-:W3:Y:S07]  /*d650*/  LDSM.16.MT88.4 R148, [R217+0x2800] ;  /* 0x00280000d994783b */ /* 0x000eee0000004200 */
[C---:B-1----:R-:W-:Y:S08]  /*d660*/  HMMA.16816.F32.BF16 R100, R136.reuse, R140, R100 ;  /* 0x0000008c8864723c */ /* 0x042ff00000041864 */
[C---:B------:R-:W-:Y:S08]  /*d670*/  HMMA.16816.F32.BF16 R104, R136.reuse, R142, R104 ;  /* 0x0000008e8868723c */ /* 0x040ff00000041868 */
[C---:B------:R-:W-:Y:S08]  /*d680*/  HMMA.16816.F32.BF16 R108, R136.reuse, R152, R108 ;  /* 0x00000098886c723c */ /* 0x040ff0000004186c */
[C---:B------:R-:W-:Y:S01]  /*d690*/  HMMA.16816.F32.BF16 R112, R136.reuse, R154, R112 ;  /* 0x0000009a8870723c */ /* 0x040fe20000041870 */
[----:B------:R-:W1:Y:S07]  /*d6a0*/  LDSM.16.MT88.4 R152, [R218+0x2800] ;  /* 0x00280000da98783b */ /* 0x000e6e0000004200 */
[C---:B--2---:R-:W-:Y:S08]  /*d6b0*/  HMMA.16816.F32.BF16 R116, R136.reuse, R144, R116 ;  /* 0x000000908874723c */ /* 0x044ff00000041874 */
[C---:B------:R-:W-:Y:S08]  /*d6c0*/  HMMA.16816.F32.BF16 R120, R136.reuse, R146, R120 ;  /* 0x000000928878723c */ /* 0x040ff00000041878 */
[C---:B----4-:R-:W-:Y:S08]  /*d6d0*/  HMMA.16816.F32.BF16 R124, R136.reuse, R156, R124 ;  /* 0x0000009c887c723c */ /* 0x050ff0000004187c */
[----:B------:R-:W-:Y:S07]  /*d6e0*/  HMMA.16816.F32.BF16 R128, R136, R158, R128 ;  /* 0x0000009e8880723c */ /* 0x000fee0000041880 */
[----:B------:R-:W-:Y:S02]  /*d6f0*/  F2FP.BF16.PACK_AB R136, R192, R191 ;  /* 0x000000bfc088723e */ /* 0x000fe400000010ff */
[----:B------:R-:W-:Y:S03]  /*d700*/  F2FP.BF16.PACK_AB R137, R190, R3 ;  /* 0x00000003be89723e */ /* 0x000fe600000010ff */
[----:B------:R-:W-:Y:S01]  /*d710*/  F2FP.BF16.PACK_AB R138, R135, R189 ;  /* 0x000000bd878a723e */ /* 0x000fe200000010ff */
[----:B------:R-:W-:Y:S01]  /*d720*/  FADD.FTZ R3, R3, R0 ;  /* 0x0000000003037221 */ /* 0x000fe20000010000 */
[----:B------:R-:W-:Y:S01]  /*d730*/  F2FP.BF16.PACK_AB R139, R188, R134 ;  /* 0x00000086bc8b723e */ /* 0x000fe200000010ff */
[----:B------:R-:W-:Y:S02]  /*d740*/  FADD.FTZ R0, R192, R2 ;  /* 0x00000002c0007221 */ /* 0x000fe40000010000 */
[----:B------:R-:W-:Y:S02]  /*d750*/  FADD.FTZ R3, R190, R3 ;  /* 0x00000003be037221 */ /* 0x000fe40000010000 */
[----:B------:R-:W-:Y:S02]  /*d760*/  FADD.FTZ R2, R189, R0 ;  /* 0x00000000bd027221 */ /* 0x000fe40000010000 */
[C---:B---3--:R-:W-:Y:S01]  /*d770*/  HMMA.16816.F32.BF16 R140, R136.reuse, R148, R4 ;  /* 0x00000094888c723c */ /* 0x048fe20000041804 */
[----:B------:R-:W2:Y:S02]  /*d780*/  LDSM.16.MT88.4 R4, [R221+0x5800] ;  /* 0x00580000dd04783b */ /* 0x000ea40000004200 */
[----:B------:R-:W-:Y:S01]  /*d790*/  FADD.FTZ R2, R135, R2 ;  /* 0x0000000287027221 */ /* 0x000fe20000010000 */
[----:B------:R-:W-:Y:S01]  /*d7a0*/  MOV R135, R133 ;  /* 0x0000008500877202 */ /* 0x000fe20000000f00 */
[----:B------:R-:W-:Y:S03]  /*d7b0*/  FADD.FTZ R0, R134, R3 ;  /* 0x0000000386007221 */ /* 0x000fe60000010000 */
[C---:B------:R-:W-:Y:S01]  /*d7c0*/  HMMA.16816.F32.BF16 R144, R136.reuse, R150, R8 ;  /* 0x000000968890723c */ /* 0x040fe20000041808 */
[----:B------:R-:W3:Y:S03]  /*d7d0*/  LDSM.16.MT88.4 R8, [R220+0x5800] ;  /* 0x00580000dc08783b */ /* 0x000ee60000004200 */
[----:B------:R-:W-:Y:S04]  /*d7e0*/  FADD.FTZ R0, R188, R0 ;  /* 0x00000000bc007221 */ /* 0x000fe80000010000 */
[C---:B-1----:R-:W-:Y:S01]  /*d7f0*/  HMMA.16816.F32.BF16 R148, R136.reuse, R152, R12 ;  /* 0x000000988894723c */ /* 0x042fe2000004180c */
[----:B------:R-:W1:Y:S07]  /*d800*/  LDSM.16.MT88.4 R12, [R217+0x8800] ;  /* 0x00880000d90c783b */ /* 0x000e6e0000004200 */
[C---:B------:R-:W-:Y:S01]  /*d810*/  HMMA.16816.F32.BF16 R152, R136.reuse, R154, R16 ;  /* 0x0000009a8898723c */ /* 0x040fe20000041810 */
[----:B------:R-:W4:Y:S07]  /*d820*/  LDSM.16.MT88.4 R16, [R218+0x8800] ;  /* 0x00880000da10783b */ /* 0x000f2e0000004200 */
[C---:B------:R-:W-:Y:S01]  /*d830*/  HMMA.16816.F32.BF16 R156, R136.reuse, R160, R20 ;  /* 0x000000a0889c723c */ /* 0x040fe20000041814 */
[----:B------:R-:W-:Y:S07]  /*d840*/  LDSM.16.MT88.4 R20, [R220+0x8800] ;  /* 0x00880000dc14783b */ /* 0x000fee0000004200 */
[C---:B------:R-:W-:Y:S01]  /*d850*/  HMMA.16816.F32.BF16 R160, R136.reuse, R162, R24 ;  /* 0x000000a288a0723c */ /* 0x040fe20000041818 */
[----:B------:R-:W-:Y:S07]  /*d860*/  LDSM.16.MT88.4 R24, [R217+0xb800] ;  /* 0x00b80000d918783b */ /* 0x000fee0000004200 */
[C---:B------:R-:W-:Y:S01]  /*d870*/  HMMA.16816.F32.BF16 R164, R136.reuse, R168, R28 ;  /* 0x000000a888a4723c */ /* 0x040fe2000004181c */
[----:B------:R-:W-:Y:S07]  /*d880*/  LDSM.16.MT88.4 R28, [R221+0xb800] ;  /* 0x00b80000dd1c783b */ /* 0x000fee0000004200 */
[C---:B------:R-:W-:Y:S01]  /*d890*/  HMMA.16816.F32.BF16 R168, R136.reuse, R170, R32 ;  /* 0x000000aa88a8723c */ /* 0x040fe20000041820 */
[----:B------:R-:W-:Y:S04]  /*d8a0*/  STL [R1+0x10], R2 ;  /* 0x0000100201007387 */ /* 0x000fe80000100800 */
[----:B------:R-:W-:Y:S03]  /*d8b0*/  STL [R1+0x14], R0 ;  /* 0x0000140001007387 */ /* 0x000fe60000100800 */
        /* <DEDUP_REMOVED lines=22> */
[C---:B------:R-:W-:Y:S08]  /*da20*/  HMMA.16816.F32.BF16 R112, R136.reuse, R10, R112 ;  /* 0x0000000a8870723c */ /* 0x040ff00000041870 */
[C---:B------:R-:W-:Y:S08]  /*da30*/  HMMA.16816.F32.BF16 R116, R136.reuse, R28, R116 ;  /* 0x0000001c8874723c */ /* 0x040ff00000041874 */
[C---:B------:R-:W-:Y:S08]  /*da40*/  HMMA.16816.F32.BF16 R120, R136.reuse, R30, R120 ;  /* 0x0000001e8878723c */ /* 0x040ff00000041878 */
[C---:B-1----:R-:W-:Y:S08]  /*da50*/  HMMA.16816.F32.BF16 R124, R136.reuse, R12, R124 ;  /* 0x0000000c887c723c */ /* 0x042ff0000004187c */
[----:B------:R-:W-:Y:S07]  /*da60*/  HMMA.16816.F32.BF16 R128, R136, R14, R128 ;  /* 0x0000000e8880723c */ /* 0x000fee0000041880 */
[----:B------:R-:W-:Y:S01]  /*da70*/  MOV R136, R132 ;  /* 0x0000008400887202 */ /* 0x000fe20000000f00 */
[----:B------:R-:W-:-:S05]  /*da80*/  @P0 BRA `(.L_x_2167) ;  /* 0xffffad9000000947 */ /* 0x000fca000383ffff */
.L_x_2166:
[----:B----4-:R-:W2:Y:S02]  /*da90*/  LDL R0, [R1+0x18] ;  /* 0x0000180001007983 */ /* 0x010ea40000100800 */
[----:B--2---:R-:W-:-:S13]  /*daa0*/  ISETP.GE.AND P0, PT, R252, R0, PT ;  /* 0x00000000fc00720c */ /* 0x004fda0003f06270 */
[----:B------:R-:W-:Y:S05]  /*dab0*/  @!P0 BRA `(.L_x_2168) ;  /* 0x00004f1000008947 */ /* 0x000fea0003800000 */
[----:B------:R-:W-:Y:S02]  /*dac0*/  MOV R135, R132 ;  /* 0x0000008400877202 */ /* 0x000fe40000000f00 */
[----:B------:R-:W-:Y:S02]  /*dad0*/  MOV R134, R133 ;  /* 0x0000008500867202 */ /* 0x000fe40000000f00 */
.L_x_2169:
[----:B-1----:R-:W2:Y:S01]  /*dae0*/  LDL R0, [R1+0xc] ;  /* 0x00000c0001007983 */ /* 0x002ea20000100800 */
[----:B------:R-:W-:Y:S04]  /*daf0*/  DEPBAR.LE SB0, 0x0 ;  /* 0x000080000000791a */ /* 0x000fe80000000000 */
[----:B------:R-:W3:Y:S01]  /*db00*/  LDL R14, [R1+0x34] ;  /* 0x00003400010e7983 */ /* 0x000ee20000100800 */
[----:B------:R-:W-:Y:S01]  /*db10*/  WARPSYNC 0xffffffff ;  /* 0xffffffff00007948 */ /* 0x000fe20003800000 */
[----:B------:R-:W-:Y:S02]  /*db20*/  IMAD.WIDE.U32 R12, R252, c[0x0][0x208], RZ ;  /* 0x00008200fc0c7a25 */ /* 0x000fe400078e00ff */
[----:B------:R-:W3:Y:S06]  /*db30*/  LDL.64 R2, [R1+0x28] ;  /* 0x0000280001027983 */ /* 0x000eec0000100a00 */
[----:B------:R-:W-:Y:S08]  /*db40*/  BAR.SYNC.DEFER_BLOCKING 0x0 ;  /* 0x0000000000007b1d */ /* 0x000ff00000010000 */
[----:B-----5:R-:W-:Y:S08]  /*db50*/  LDSM.16.M88.4 R48, [R223] ;  /* 0x00000000df30783b */ /* 0x020ff00000000200 */
[----:B------:R-:W1:Y:S08]  /*db60*/  LDSM.16.M88.4 R8, [R216] ;  /* 0x00000000d808783b */ /* 0x000e700000000200 */
[----:B------:R-:W4:Y:S08]  /*db70*/  LDSM.16.M88.4 R16, [R216+0x800] ;  /* 0x00080000d810783b */ /* 0x000f300000000200 */
[----:B------:R-:W2:Y:S08]  /*db80*/  LDSM.16.M88.4 R24, [R216+0x1000] ;  /* 0x00100000d818783b */ /* 0x000eb00000000200 */
[----:B------:R-:W2:Y:S08]  /*db90*/  LDSM.16.M88.4 R32, [R216+0x1800] ;  /* 0x00180000d820783b */ /* 0x000eb00000000200 */
[----:B------:R-:W2:Y:S01]  /*dba0*/  LDSM.16.M88.4 R40, [R216+0x2000] ;  /* 0x00200000d828783b */ /* 0x000ea20000000200 */
[C---:B-1----:R-:W-:Y:S07]  /*dbb0*/  HMMA.16816.F32.BF16 R4, R48.reuse, R8, RZ ;  /* 0x000000083004723c */ /* 0x042fee00000418ff */
[----:B------:R-:W1:Y:S01]  /*dbc0*/  LDSM.16.M88.4 R136, [R216+0x2800] ;  /* 0x00280000d888783b */ /* 0x000e620000000200 */
[C---:B------:R-:W-:Y:S07]  /*dbd0*/  HMMA.16816.F32.BF16 R8, R48.reuse, R10, RZ ;  /* 0x0000000a3008723c */ /* 0x040fee00000418ff */
[----:B------:R-:W-:Y:S08]  /*dbe0*/  LDSM.16.M88.4 R188, [R224] ;  /* 0x00000000e0bc783b */ /* 0x000ff00000000200 */
[----:B------:R-:W1:Y:S08]  /*dbf0*/  LDSM.16.M88.4 R192, [R227] ;  /* 0x00000000e3c0783b */ /* 0x000e700000000200 */
[----:B------:R-:W1:Y:S08]  /*dc00*/  LDSM.16.M88.4 R196, [R250] ;  /* 0x00000000fac4783b */ /* 0x000e700000000200 */
[----:B------:R-:W1:Y:S08]  /*dc10*/  LDSM.16.M88.4 R200, [R249] ;  /* 0x00000000f9c8783b */ /* 0x000e700000000200 */
[----:B------:R-:W1:Y:S08]  /*dc20*/  LDSM.16.M88.4 R204, [R248] ;  /* 0x00000000f8cc783b */ /* 0x000e700000000200 */
[----:B------:R-:W1:Y:S08]  /*dc30*/  LDSM.16.M88.4 R208, [R247] ;  /* 0x00000000f7d0783b */ /* 0x000e700000000200 */
[----:B------:R-:W1:Y:S01]  /*dc40*/  LDSM.16.M88.4 R212, [R246] ;  /* 0x00000000f6d4783b */ /* 0x000e620000000200 */
[C---:B--2---:R-:W-:Y:S02]  /*dc50*/  LOP3.LUT P4, RZ, R0.reuse, 0x2, RZ, 0xc0, !PT ;  /* 0x0000000200ff7812 */ /* 0x044fe4000788c0ff */
[----:B------:R-:W-:Y:S02]  /*dc60*/  LOP3.LUT P3, RZ, R0, 0x1, RZ, 0xc0, !PT ;  /* 0x0000000100ff7812 */ /* 0x000fe4000786c0ff */
[----:B------:R-:W-:Y:S05]  /*dc70*/  SHF.R.S32.HI R0, RZ, 0x1f, R252 ;  /* 0x0000001fff007819 */ /* 0x000fea00000114fc */
[----:B------:R-:W-:Y:S01]  /*dc80*/  IMAD R0, R0, c[0x0][0x208], RZ ;  /* 0x0000820000007a24 */ /* 0x000fe200078e02ff */
[----:B---3--:R-:W-:Y:S03]  /*dc90*/  MOV R3, R14 ;  /* 0x0000000e00037202 */ /* 0x008fe60000000f00 */
[----:B------:R-:W-:Y:S02]  /*dca0*/  IMAD R0, R252, c[0x0][0x20c], R0 ;  /* 0x00008300fc007a24 */ /* 0x000fe400078e0200 */
[----:B------:R-:W-:Y:S03]  /*dcb0*/  IMAD.WIDE.U32 R2, R12, 0x60, R2 ;  /* 0x000000600c027825 */ /* 0x000fe600078e0002 */
[----:B------:R-:W-:Y:S02]  /*dcc0*/  IADD3 R0, R13, R0, RZ ;  /* 0x000000000d007210 */ /* 0x000fe40007ffe0ff */
[C---:B----4-:R-:W-:Y:S03]  /*dcd0*/  HMMA.16816.F32.BF16 R12, R48.reuse, R16, RZ ;  /* 0x00000010300c723c */ /* 0x050fe600000418ff */
[----:B------:R-:W-:Y:S05]  /*dce0*/  IMAD R0, R0, 0x60, RZ ;  /* 0x0000006000007824 */ /* 0x000fea00078e02ff */
[C---:B------:R-:W-:Y:S01]  /*dcf0*/  HMMA.16816.F32.BF16 R16, R48.reuse, R18, RZ ;  /* 0x000000123010723c */ /* 0x040fe200000418ff */
[----:B------:R-:W-:Y:S03]  /*dd00*/  IADD3 R3, R3, R0, RZ ;  /* 0x0000000003037210 */ /* 0x000fe60007ffe0ff */
[C---:B------:R-:W-:Y:S02]  /*dd10*/  SHF.L.U32 R0, R2.reuse, 0x1, RZ ;  /* 0x0000000102007819 */ /* 0x040fe400000006ff */
[----:B------:R-:W-:Y:S02]  /*dd20*/  SHF.L.U64.HI R2, R2, 0x1, R3 ;  /* 0x0000000102027819 */ /* 0x000fe40000010203 */
[C---:B------:R-:W-:Y:S01]  /*dd30*/  HMMA.16816.F32.BF16 R20, R48.reuse, R24, RZ ;  /* 0x000000183014723c */ /* 0x040fe200000418ff */
[C---:B------:R-:W-:Y:S03]  /*dd40*/  IADD3 R132, P2, R0.reuse, c[0x0][0x1f8], RZ ;  /* 0x00007e0000847a10 */ /* 0x040fe60007f5e0ff */
[----:B------:R-:W-:Y:S02]  /*dd50*/  IADD3 R28, P1, R0, 0x80, RZ ;  /* 0x00000080001c7810 */ /* 0x000fe40007f3e0ff */
[----:B------:R-:W-:Y:S02]  /*dd60*/  IADD3.X R133, R2, c[0x0][0x1fc], RZ, P2, !PT ;  /* 0x00007f0002857a10 */ /* 0x000fe400017fe4ff */
[C---:B------:R-:W-:Y:S01]  /*dd70*/  HMMA.16816.F32.BF16 R24, R48.reuse, R26, RZ ;  /* 0x0000001a3018723c */ /* 0x040fe200000418ff */
[----:B------:R-:W-:Y:S02]  /*dd80*/  IADD3 R28, P0, R28, c[0x0][0x1f8], RZ ;  /* 0x00007e001c1c7a10 */ /* 0x000fe40007f1e0ff */
[----:B------:R-:W-:Y:S01]  /*dd90*/  @!PT LDS RZ, [RZ] ;  /* 0x00000000fffff984 */ /* 0x000fe20000000800 */
[----:B------:R-:W-:Y:S01]  /*dda0*/  @!PT LDS RZ, [RZ] ;  /* 0x00000000fffff984 */ /* 0x000fe20000000800 */
[----:B------:R-:W-:Y:S01]  /*ddb0*/  @!PT LDS RZ, [RZ] ;  /* 0x00000000fffff984 */ /* 0x000fe20000000800 */
[----:B------:R2:W-:Y:S01]  /*ddc0*/  LDGSTS.E.BYPASS.LTC128B.128 [R251+0x100], [R132.64], !P5 ;  /* 0x0010000084fb7fae */ /* 0x0005e2000e901d46 */
[----:B------:R-:W-:Y:S02]  /*ddd0*/  IADD3 R38, P2, R0, 0x100, RZ ;  /* 0x0000010000267810 */ /* 0x000fe40007f5e0ff */
[--C-:B------:R-:W-:Y:S02]  /*dde0*/  IADD3.X R29, RZ, c[0x0][0x1fc], R2.reuse, P0, P1 ;  /* 0x00007f00ff1d7a10 */ /* 0x100fe400007e2402 */
[----:B------:R-:W-:Y:S03]  /*ddf0*/  IADD3 R38, P0, R38, c[0x0][0x1f8], RZ ;  /* 0x00007e0026267a10 */ /* 0x000fe60007f1e0ff */
[----:B------:R3:W-:Y:S01]  /*de00*/  LDGSTS.E.BYPASS.LTC128B.128 [R251+0x3100], [R28.64], !P4 ;  /* 0x031000001cfb7fae */ /* 0x0007e2000e101d46 */
[--C-:B------:R-:W-:Y:S02]  /*de10*/  IADD3.X R39, RZ, c[0x0][0x1fc], R2.reuse, P0, P2 ;  /* 0x00007f00ff277a10 */ /* 0x100fe400007e4402 */
[----:B------:R-:W-:Y:S04]  /*de20*/  IADD3 R0, P1, R0, 0x180, RZ ;  /* 0x0000018000007810 */ /* 0x000fe80007f3e0ff */
[----:B------:R-:W-:Y:S01]  /*de30*/  IADD3 R36, P0, R0, c[0x0][0x1f8], RZ ;  /* 0x00007e0000247a10 */ /* 0x000fe20007f1e0ff */
[----:B------:R4:W-:Y:S01]  /*de40*/  LDGSTS.E.BYPASS.LTC128B.128 [R251+0x6100], [R38.64], !P3 ;  /* 0x0610000026fb7fae */ /* 0x0009e2000d901d46 */
[----:B------:R-:W-:Y:S02]  /*de50*/  MOV R0, c[0x0][0x208] ;  /* 0x0000820000007a02 */ /* 0x000fe40000000f00 */
[----:B------:R-:W-:Y:S02]  /*de60*/  IADD3.X R37, RZ, c[0x0][0x1fc], R2, P0, P1 ;  /* 0x00007f00ff257a10 */ /* 0x000fe400007e2402 */
[----:B------:R-:W-:Y:S03]  /*de70*/  SHF.L.U32 R3, R0, 0x6, RZ ;  /* 0x0000000600037819 */ /* 0x000fe600000006ff */
[----:B------:R4:W-:Y:S01]  /*de80*/  LDGSTS.E.BYPASS.LTC128B.128 [R251+0x9100], [R36.64], !P6 ;  /* 0x0910000024fb7fae */ /* 0x0009e2000f101d46 */
[----:B------:R-:W-:Y:S04]  /*de90*/  IADD3 R2, P1, R132, R3, RZ ;  /* 0x0000000384027210 */ /* 0x000fe80007f3e0ff */
[----:B--2---:R-:W-:Y:S01]  /*dea0*/  IADD3 R132, P0, R3, R2, RZ ;  /* 0x0000000203847210 */ /* 0x004fe20007f1e0ff */
[C---:B---3--:R-:W-:Y:S08]  /*deb0*/  HMMA.16816.F32.BF16 R28, R48.reuse, R32, RZ ;  /* 0x00000020301c723c */ /* 0x048ff000000418ff */
[C---:B------:R-:W-:Y:S08]  /*dec0*/  HMMA.16816.F32.BF16 R32, R48.reuse, R34, RZ ;  /* 0x000000223020723c */ /* 0x040ff000000418ff */
[C---:B----4-:R-:W-:Y:S08]  /*ded0*/  HMMA.16816.F32.BF16 R36, R48.reuse, R40, RZ ;  /* 0x000000283024723c */ /* 0x050ff000000418ff */
[C---:B------:R-:W-:Y:S08]  /*dee0*/  HMMA.16816.F32.BF16 R40, R48.reuse, R42, RZ ;  /* 0x0000002a3028723c */ /* 0x040ff000000418ff */
[C---:B-1----:R-:W-:Y:S07]  /*def0*/  HMMA.16816.F32.BF16 R44, R48.reuse, R136, RZ ;  /* 0x00000088302c723c */ /* 0x042fee00000418ff */
[----:B------:R-:W-:Y:S01]  /*df00*/  MOV R137, 0x6 ;  /* 0x0000000600897802 */ /* 0x000fe20000000f00 */
[----:B------:R-:W-:Y:S04]  /*df10*/  HMMA.16816.F32.BF16 R48, R48, R138, RZ ;  /* 0x0000008a3030723c */ /* 0x000fe800000418ff */
[----:B------:R-:W-:Y:S04]  /*df20*/  SHF.L.U64.HI R0, R0, R137, c[0x0][0x20c] ;  /* 0x0000830000007619 */ /* 0x000fe80000010289 */
[C---:B------:R-:W-:Y:S05]  /*df30*/  HMMA.16816.F32.BF16 R4, R188.reuse, R192, R4 ;  /* 0x000000c0bc04723c */ /* 0x040fea0000041804 */
[----:B------:R-:W-:Y:S03]  /*df40*/  IADD3.X R3, R133, R0, RZ, P1, !PT ;  /* 0x0000000085037210 */ /* 0x000fe60000ffe4ff */
[C---:B------:R-:W-:Y:S02]  /*df50*/  HMMA.16816.F32.BF16 R8, R188.reuse, R194, R8 ;  /* 0x000000c2bc08723c */ /* 0x040fe40000041808 */
[----:B------:R1:W-:Y:S02]  /*df60*/  LDGSTS.E.BYPASS.LTC128B.128 [R251+0x1100], [R2.64], !P5 ;  /* 0x0110000002fb7fae */ /* 0x0003e4000e901d46 */
[----:B------:R-:W-:Y:S04]  /*df70*/  IADD3.X R133, R0, R3, RZ, P0, !PT ;  /* 0x0000000300857210 */ /* 0x000fe800007fe4ff */
[C---:B------:R-:W-:Y:S02]  /*df80*/  HMMA.16816.F32.BF16 R12, R188.reuse, R196, R12 ;  /* 0x000000c4bc0c723c */ /* 0x040fe4000004180c */
[----:B------:R1:W-:Y:S06]  /*df90*/  LDGSTS.E.BYPASS.LTC128B.128 [R251+0x4100], [R2.64+0x80], !P4 ;  /* 0x0410008002fb7fae */ /* 0x0003ec000e101d46 */
[C---:B------:R-:W-:Y:S02]  /*dfa0*/  HMMA.16816.F32.BF16 R16, R188.reuse, R198, R16 ;  /* 0x000000c6bc10723c */ /* 0x040fe40000041810 */
[----:B------:R1:W-:Y:S06]  /*dfb0*/  LDGSTS.E.BYPASS.LTC128B.128 [R251+0x7100], [R2.64+0x100], !P3 ;  /* 0x0710010002fb7fae */ /* 0x0003ec000d901d46 */
[C---:B------:R-:W-:Y:S02]  /*dfc0*/  HMMA.16816.F32.BF16 R20, R188.reuse, R200, R20 ;  /* 0x000000c8bc14723c */ /* 0x040fe40000041814 */
[----:B------:R1:W-:Y:S06]  /*dfd0*/  LDGSTS.E.BYPASS.LTC128B.128 [R251+0xa100], [R2.64+0x180], !P6 ;  /* 0x0a10018002fb7fae */ /* 0x0003ec000f101d46 */
[C---:B------:R-:W-:Y:S02]  /*dfe0*/  HMMA.16816.F32.BF16 R24, R188.reuse, R202, R24 ;  /* 0x000000cabc18723c */ /* 0x040fe40000041818 */
[----:B------:R2:W-:Y:S06]  /*dff0*/  LDGSTS.E.BYPASS.LTC128B.128 [R251+0x2100], [R132.64], !P5 ;  /* 0x0210000084fb7fae */ /* 0x0005ec000e901d46 */
[C---:B------:R-:W-:Y:S02]  /*e000*/  HMMA.16816.F32.BF16 R28, R188.reuse, R204, R28 ;  /* 0x000000ccbc1c723c */ /* 0x040fe4000004181c */
[----:B------:R2:W-:Y:S06]  /*e010*/  LDGSTS.E.BYPASS.LTC128B.128 [R251+0x5100], [R132.64+0x80], !P4 ;  /* 0x0510008084fb7fae */ /* 0x0005ec000e101d46 */
[C---:B------:R-:W-:Y:S02]  /*e020*/  HMMA.16816.F32.BF16 R32, R188.reuse, R206, R32 ;  /* 0x000000cebc20723c */ /* 0x040fe40000041820 */
[----:B------:R2:W-:Y:S06]  /*e030*/  LDGSTS.E.BYPASS.LTC128B.128 [R251+0x8100], [R132.64+0x100], !P3 ;  /* 0x0810010084fb7fae */ /* 0x0005ec000d901d46 */
[C---:B------:R-:W-:Y:S02]  /*e040*/  HMMA.16816.F32.BF16 R36, R188.reuse, R208, R36 ;  /* 0x000000d0bc24723c */ /* 0x040fe40000041824 */
[----:B------:R2:W-:Y:S06]  /*e050*/  LDGSTS.E.BYPASS.LTC128B.128 [R251+0xb100], [R132.64+0x180], !P6 ;  /* 0x0b10018084fb7fae */ /* 0x0005ec000f101d46 */
[C---:B------:R-:W-:Y:S02]  /*e060*/  HMMA.16816.F32.BF16 R40, R188.reuse, R210, R40 ;  /* 0x000000d2bc28723c */ /* 0x040fe40000041828 */
[----:B------:R-:W-:Y:S06]  /*e070*/  LDSM.16.M88.4 R136, [R226] ;  /* 0x00000000e288783b */ /* 0x000fec0000000200 */
[C---:B------:R-:W-:Y:S02]  /*e080*/  HMMA.16816.F32.BF16 R44, R188.reuse, R212, R44 ;  /* 0x000000d4bc2c723c */ /* 0x040fe4000004182c */
[----:B------:R-:W3:Y:S06]  /*e090*/  LDSM.16.M88.4 R192, [R222] ;  /* 0x00000000dec0783b */ /* 0x000eec0000000200 */
[----:B------:R-:W-:Y:S02]  /*e0a0*/  HMMA.16816.F32.BF16 R48, R188, R214, R48 ;  /* 0x000000d6bc30723c */ /* 0x000fe40000041830 */
[----:B------:R-:W4:Y:S08]  /*e0b0*/  LDSM.16.M88.4 R196, [R222+0x800] ;  /* 0x00080000dec4783b */ /* 0x000f300000000200 */
[----:B------:R-:W1:Y:S08]  /*e0c0*/  LDSM.16.M88.4 R200, [R222+0x1000] ;  /* 0x00100000dec8783b */ /* 0x000e700000000200 */
[----:B------:R-:W0:Y:S08]  /*e0d0*/  LDGDEPBAR ;  /* 0x00000000000079af */ /* 0x000e300000000000 */
[----:B------:R-:W1:Y:S01]  /*e0e0*/  LDSM.16.M88.4 R204, [R222+0x1800] ;  /* 0x00180000decc783b */ /* 0x000e620000000200 */
[C---:B---3--:R-:W-:Y:S07]  /*e0f0*/  HMMA.16816.F32.BF16 R4, R136.reuse, R192, R4 ;  /* 0x000000c08804723c */ /* 0x048fee0000041804 */
[----:B------:R-:W3:Y:S01]  /*e100*/  LDSM.16.M88.4 R188, [R222+0x2000] ;  /* 0x00200000debc783b */ /* 0x000ee20000000200 */
[C---:B------:R-:W-:Y:S07]  /*e110*/  HMMA.16816.F32.BF16 R8, R136.reuse, R194, R8 ;  /* 0x000000c28808723c */ /* 0x040fee0000041808 */
[----:B------:R-:W2:Y:S01]  /*e120*/  LDSM.16.M88.4 R208, [R222+0x2800] ;  /* 0x00280000ded0783b */ /* 0x000ea20000000200 */
[C---:B----4-:R-:W-:Y:S07]  /*e130*/  HMMA.16816.F32.BF16 R12, R136.reuse, R196, R12 ;  /* 0x000000c4880c723c */ /* 0x050fee000004180c */
[----:B------:R-:W-:Y:S01]  /*e140*/  LDSM.16.M88.4 R192, [R219] ;  /* 0x00000000dbc0783b */ /* 0x000fe20000000200 */
[C---:B------:R-:W-:Y:S07]  /*e150*/  HMMA.16816.F32.BF16 R16, R136.reuse, R198, R16 ;  /* 0x000000c68810723c */ /* 0x040fee0000041810 */
[----:B------:R-:W-:Y:S01]  /*e160*/  LDSM.16.M88.4 R196, [R219+0x800] ;  /* 0x00080000dbc4783b */ /* 0x000fe20000000200 */
[C---:B-1----:R-:W-:Y:S08]  /*e170*/  HMMA.16816.F32.BF16 R20, R136.reuse, R200, R20 ;  /* 0x000000c88814723c */ /* 0x042ff00000041814 */
[C---:B------:R-:W-:Y:S01]  /*e180*/  HMMA.16816.F32.BF16 R24, R136.reuse, R202, R24 ;  /* 0x000000ca8818723c */ /* 0x040fe20000041818 */
[----:B------:R-:W-:Y:S07]  /*e190*/  LDSM.16.M88.4 R200, [R219+0x1000] ;  /* 0x00100000dbc8783b */ /* 0x000fee0000000200 */
[C---:B------:R-:W-:Y:S08]  /*e1a0*/  HMMA.16816.F32.BF16 R28, R136.reuse, R204, R28 ;  /* 0x000000cc881c723c */ /* 0x040ff0000004181c */
[C---:B------:R-:W-:Y:S01]  /*e1b0*/  HMMA.16816.F32.BF16 R32, R136.reuse, R206, R32 ;  /* 0x000000ce8820723c */ /* 0x040fe20000041820 */
[----:B------:R-:W-:Y:S07]  /*e1c0*/  LDSM.16.M88.4 R204, [R219+0x1800] ;  /* 0x00180000dbcc783b */ /* 0x000fee0000000200 */
[C---:B---3--:R-:W-:Y:S08]  /*e1d0*/  HMMA.16816.F32.BF16 R36, R136.reuse, R188, R36 ;  /* 0x000000bc8824723c */ /* 0x048ff00000041824 */
[C---:B------:R-:W-:Y:S01]  /*e1e0*/  HMMA.16816.F32.BF16 R40, R136.reuse, R190, R40 ;  /* 0x000000be8828723c */ /* 0x040fe20000041828 */
[----:B------:R-:W1:Y:S07]  /*e1f0*/  LDSM.16.M88.4 R188, [R225] ;  /* 0x00000000e1bc783b */ /* 0x000e6e0000000200 */
[C---:B--2---:R-:W-:Y:S08]  /*e200*/  HMMA.16816.F32.BF16 R44, R136.reuse, R208, R44 ;  /* 0x000000d0882c723c */ /* 0x044ff0000004182c */
        /* <DEDUP_REMOVED lines=160> */
[----:B------:R-:W-:Y:S07]  /*ec10*/  LDSM.16.M88.4 R196, [R223+0xc000] ;  /* 0x00c00000dfc4783b */ /* 0x000fee0000000200 */
[C---:B------:R-:W-:Y:S08]  /*ec20*/  HMMA.16816.F32.BF16 R20, R188.reuse, R200, R20 ;  /* 0x000000c8bc14723c */ /* 0x040ff00000041814 */
        /* <DEDUP_REMOVED lines=101> */
[----:B------:R-:W-:Y:S01]  /*f280*/  MUFU.TANH R197, R13 ;  /* 0x0000000d00c57308 */ /* 0x000fe20000002400 */
[----:B----4-:R-:W-:Y:S09]  /*f290*/  FMNMX.FTZ R2, R192, R2, !PT ;  /* 0x00000002c0027209 */ /* 0x010ff20007810000 */
[----:B------:R-:W3:Y:S01]  /*f2a0*/  MUFU.TANH R196, R12 ;  /* 0x0000000c00c47308 */ /* 0x000ee20000002400 */
[C---:B--2---:R-:W-:Y:S01]  /*f2b0*/  HMMA.16816.F32.BF16 R20, R200.reuse, R4, R20 ;  /* 0x00000004c814723c */ /* 0x044fe20000041814 */
[----:B-1----:R-:W1:Y:S02]  /*f2c0*/  LDSM.16.M88.4 R8, [R219+0xa800] ;  /* 0x00a80000db08783b */ /* 0x002e640000000200 */
[----:B------:R-:W-:Y:S06]  /*f2d0*/  FMNMX.FTZ R2, R193, R2, !PT ;  /* 0x00000002c1027209 */ /* 0x000fec0007810000 */
[----:B------:R-:W2:Y:S01]  /*f2e0*/  MUFU.TANH R198, R14 ;  /* 0x0000000e00c67308 */ /* 0x000ea20000002400 */
[C---:B------:R-:W-:Y:S01]  /*f2f0*/  HMMA.16816.F32.BF16 R24, R200.reuse, R6, R24 ;  /* 0x00000006c818723c */ /* 0x040fe20000041818 */
[----:B------:R-:W4:Y:S08]  /*f300*/  LDSM.16.M88.4 R4, [R219+0xb000] ;  /* 0x00b00000db04783b */ /* 0x000f300000000200 */
[----:B------:R-:W1:Y:S03]  /*f310*/  MUFU.TANH R204, R16 ;  /* 0x0000001000cc7308 */ /* 0x000e660000002400 */
[----:B---3--:R-:W-:Y:S02]  /*f320*/  FMNMX.FTZ R0, R196, R0, !PT ;  /* 0x00000000c4007209 */ /* 0x008fe40007810000 */
[----:B------:R-:W-:Y:S02]  /*f330*/  FMUL.FTZ R22, R22, c[0x0][0x320] ;  /* 0x0000c80016167a20 */ /* 0x000fe40000410000 */
[----:B------:R-:W-:Y:S01]  /*f340*/  FMNMX.FTZ R0, R197, R0, !PT ;  /* 0x00000000c5007209 */ /* 0x000fe20007810000 */
[----:B------:R-:W-:Y:S02]  /*f350*/  FMUL.FTZ R23, R23, c[0x0][0x320] ;  /* 0x0000c80017177a20 */ /* 0x000fe40000410000 */
[----:B------:R-:W3:Y:S01]  /*f360*/  MUFU.TANH R199, R15 ;  /* 0x0000000f00c77308 */ /* 0x000ee20000002400 */
[----:B------:R-:W-:Y:S02]  /*f370*/  FMUL.FTZ R20, R20, c[0x0][0x320] ;  /* 0x0000c80014147a20 */ /* 0x000fe40000410000 */
[----:B------:R-:W-:Y:S01]  /*f380*/  FMUL.FTZ R21, R21, c[0x0][0x320] ;  /* 0x0000c80015157a20 */ /* 0x000fe20000410000 */
[----:B--2---:R-:W-:Y:S01]  /*f390*/  FMNMX.FTZ R2, R198, R2, !PT ;  /* 0x00000002c6027209 */ /* 0x004fe20007810000 */
[----:B------:R-:W-:Y:S02]  /*f3a0*/  FMUL.FTZ R26, R26, c[0x0][0x320] ;  /* 0x0000c8001a1a7a20 */ /* 0x000fe40000410000 */
[----:B------:R-:W-:Y:S02]  /*f3b0*/  FMUL.FTZ R27, R27, c[0x0][0x320] ;  /* 0x0000c8001b1b7a20 */ /* 0x000fe40000410000 */
[----:B------:R-:W-:Y:S01]  /*f3c0*/  FMUL.FTZ R24, R24, c[0x0][0x320] ;  /* 0x0000c80018187a20 */ /* 0x000fe20000410000 */
[----:B------:R-:W-:Y:S01]  /*f3d0*/  MUFU.TANH R214, R22 ;  /* 0x0000001600d67308 */ /* 0x000fe20000002400 */
[----:B------:R-:W-:Y:S01]  /*f3e0*/  FMUL.FTZ R25, R25, c[0x0][0x320] ;  /* 0x0000c80019197a20 */ /* 0x000fe20000410000 */
[----:B-1----:R-:W-:Y:S01]  /*f3f0*/  FMNMX.FTZ R0, R204, R0, !PT ;  /* 0x00000000cc007209 */ /* 0x002fe20007810000 */
[C---:B------:R-:W-:Y:S07]  /*f400*/  HMMA.16816.F32.BF16 R28, R200.reuse, R8, R28 ;  /* 0x00000008c81c723c */ /* 0x040fee000004181c */
[----:B------:R-:W-:Y:S01]  /*f410*/  MUFU.TANH R215, R23 ;  /* 0x0000001700d77308 */ /* 0x000fe20000002400 */
[C---:B------:R-:W-:Y:S01]  /*f420*/  HMMA.16816.F32.BF16 R32, R200.reuse, R10, R32 ;  /* 0x0000000ac820723c */ /* 0x040fe20000041820 */
[----:B------:R-:W1:Y:S01]  /*f430*/  LDSM.16.M88.4 R8, [R219+0xb800] ;  /* 0x00b80000db08783b */ /* 0x000e620000000200 */
[----:B------:R-:W-:Y:S04]  /*f440*/  DEPBAR.LE SB0, 0x0 ;  /* 0x000080000000791a */ /* 0x000fe80000000000 */
[----:B---3--:R-:W-:Y:S02]  /*f450*/  FMNMX.FTZ R2, R199, R2, !PT ;  /* 0x00000002c7027209 */ /* 0x008fe40007810000 */
[C---:B----4-:R-:W-:Y:S01]  /*f460*/  HMMA.16816.F32.BF16 R36, R200.reuse, R4, R36 ;  /* 0x00000004c824723c */ /* 0x050fe20000041824 */
[----:B------:R-:W2:Y:S01]  /*f470*/  LDL R5, [R1+0x30] ;  /* 0x0000300001057983 */ /* 0x000ea20000100800 */
[----:B------:R-:W3:Y:S03]  /*f480*/  MUFU.TANH R205, R17 ;  /* 0x0000001100cd7308 */ /* 0x000ee60000002400 */
[----:B------:R-:W-:Y:S03]  /*f490*/  BAR.SYNC.DEFER_BLOCKING 0x0 ;  /* 0x0000000000007b1d */ /* 0x000fe60000010000 */
[C---:B------:R-:W-:Y:S04]  /*f4a0*/  HMMA.16816.F32.BF16 R40, R200.reuse, R6, R40 ;  /* 0x00000006c828723c */ /* 0x040fe80000041828 */
[----:B------:R-:W-:Y:S02]  /*f4b0*/  FMUL.FTZ R28, R28, c[0x0][0x320] ;  /* 0x0000c8001c1c7a20 */ /* 0x000fe40000410000 */
[----:B------:R-:W-:Y:S02]  /*f4c0*/  FMUL.FTZ R29, R29, c[0x0][0x320] ;  /* 0x0000c8001d1d7a20 */ /* 0x000fe40000410000 */
[----:B------:R-:W-:Y:S04]  /*f4d0*/  FMUL.FTZ R30, R30, c[0x0][0x320] ;  /* 0x0000c8001e1e7a20 */ /* 0x000fe80000410000 */
[----:B------:R-:W-:Y:S02]  /*f4e0*/  FMUL.FTZ R31, R31, c[0x0][0x320] ;  /* 0x0000c8001f1f7a20 */ /* 0x000fe40000410000 */
[----:B------:R-:W-:Y:S02]  /*f4f0*/  FMUL.FTZ R32, R32, c[0x0][0x320] ;  /* 0x0000c80020207a20 */ /* 0x000fe40000410000 */
[----:B------:R-:W-:Y:S02]  /*f500*/  FMUL.FTZ R38, R38, c[0x0][0x320] ;  /* 0x0000c80026267a20 */ /* 0x000fe40000410000 */
[----:B------:R-:W-:Y:S01]  /*f510*/  FMUL.FTZ R39, R39, c[0x0][0x320] ;  /* 0x0000c80027277a20 */ /* 0x000fe20000410000 */
[----:B---3--:R-:W-:Y:S01]  /*f520*/  FMNMX.FTZ R0, R205, R0, !PT ;  /* 0x00000000cd007209 */ /* 0x008fe20007810000 */
[----:B------:R-:W-:Y:S01]  /*f530*/  FMUL.FTZ R34, R34, c[0x0][0x320] ;  /* 0x0000c80022227a20 */ /* 0x000fe20000410000 */
[----:B------:R-:W3:Y:S01]  /*f540*/  LDL R6, [R1+0x18] ;  /* 0x0000180001067983 */ /* 0x000ee20000100800 */
[----:B------:R-:W4:Y:S01]  /*f550*/  MUFU.TANH R138, R28 ;  /* 0x0000001c008a7308 */ /* 0x000f220000002400 */
[----:B------:R-:W-:Y:S01]  /*f560*/  FMUL.FTZ R36, R36, c[0x0][0x320] ;  /* 0x0000c80024247a20 */ /* 0x000fe20000410000 */
[C---:B-1----:R-:W-:Y:S03]  /*f570*/  HMMA.16816.F32.BF16 R44, R200.reuse, R8, R44 ;  /* 0x00000008c82c723c */ /* 0x042fe6000004182c */
[----:B------:R-:W-:Y:S02]  /*f580*/  FMUL.FTZ R37, R37, c[0x0][0x320] ;  /* 0x0000c80025257a20 */ /* 0x000fe40000410000 */
[----:B------:R-:W-:Y:S03]  /*f590*/  FMUL.FTZ R40, R40, c[0x0][0x320] ;  /* 0x0000c80028287a20 */ /* 0x000fe60000410000 */
[----:B------:R-:W-:Y:S01]  /*f5a0*/  MUFU.TANH R132, R29 ;  /* 0x0000001d00847308 */ /* 0x000fe20000002400 */
[----:B------:R-:W-:Y:S01]  /*f5b0*/  HMMA.16816.F32.BF16 R48, R200, R10, R48 ;  /* 0x0000000ac830723c */ /* 0x000fe20000041830 */
[----:B------:R-:W2:Y:S02]  /*f5c0*/  LDL.64 R10, [R1+0x20] ;  /* 0x00002000010a7983 */ /* 0x000ea40000100a00 */
[----:B------:R-:W-:Y:S02]  /*f5d0*/  FMUL.FTZ R33, R33, c[0x0][0x320] ;  /* 0x0000c80021217a20 */ /* 0x000fe40000410000 */
[----:B------:R-:W-:Y:S02]  /*f5e0*/  FMUL.FTZ R35, R35, c[0x0][0x320] ;  /* 0x0000c80023237a20 */ /* 0x000fe40000410000 */
[----:B------:R-:W-:Y:S02]  /*f5f0*/  FMUL.FTZ R42, R42, c[0x0][0x320] ;  /* 0x0000c8002a2a7a20 */ /* 0x000fe40000410000 */
[----:B------:R-:W1:Y:S03]  /*f600*/  MUFU.TANH R206, R18 ;  /* 0x0000001200ce7308 */ /* 0x000e660000002400 */
[----:B------:R-:W-:Y:S01]  /*f610*/  FMUL.FTZ R41, R41, c[0x0][0x320] ;  /* 0x0000c80029297a20 */ /* 0x000fe20000410000 */
[----:B----4-:R-:W-:Y:S01]  /*f620*/  MOV R202, R138 ;  /* 0x0000008a00ca7202 */ /* 0x010fe20000000f00 */
[----:B------:R-:W-:Y:S02]  /*f630*/  FMUL.FTZ R43, R43, c[0x0][0x320] ;  /* 0x0000c8002b2b7a20 */ /* 0x000fe40000410000 */
[----:B------:R-:W-:Y:S02]  /*f640*/  FMUL.FTZ R44, R44, c[0x0][0x320] ;  /* 0x0000c8002c2c7a20 */ /* 0x000fe40000410000 */
[----:B------:R-:W-:Y:S01]  /*f650*/  FMUL.FTZ R45, R45, c[0x0][0x320] ;  /* 0x0000c8002d2d7a20 */ /* 0x000fe20000410000 */
[----:B------:R-:W4:Y:S01]  /*f660*/  MUFU.TANH R208, R20 ;  /* 0x0000001400d07308 */ /* 0x000f220000002400 */
[----:B------:R-:W-:Y:S02]  /*f670*/  FMUL.FTZ R46, R46, c[0x0][0x320] ;  /* 0x0000c8002e2e7a20 */ /* 0x000fe40000410000 */
[----:B------:R-:W-:Y:S02]  /*f680*/  FMUL.FTZ R47, R47, c[0x0][0x320] ;  /* 0x0000c8002f2f7a20 */ /* 0x000fe40000410000 */
[----:B------:R-:W-:Y:S02]  /*f690*/  FMUL.FTZ R50, R50, c[0x0][0x320] ;  /* 0x0000c80032327a20 */ /* 0x000fe40000410000 */
[----:B------:R-:W-:Y:S02]  /*f6a0*/  FMUL.FTZ R49, R49, c[0x0][0x320] ;  /* 0x0000c80031317a20 */ /* 0x000fe40000410000 */
[----:B------:R-:W-:Y:S01]  /*f6b0*/  FMUL.FTZ R48, R48, c[0x0][0x320] ;  /* 0x0000c80030307a20 */ /* 0x000fe20000410000 */
[----:B------:R-:W4:Y:S01]  /*f6c0*/  MUFU.TANH R209, R21 ;  /* 0x0000001500d17308 */ /* 0x000f220000002400 */
[----:B-1----:R-:W-:Y:S09]  /*f6d0*/  FMNMX.FTZ R2, R206, R2, !PT ;  /* 0x00000002ce027209 */ /* 0x002ff20007810000 */
[----:B------:R-:W1:Y:S01]  /*f6e0*/  MUFU.TANH R207, R19 ;  /* 0x0000001300cf7308 */ /* 0x000e620000002400 */
[----:B----4-:R-:W-:Y:S09]  /*f6f0*/  FMNMX.FTZ R0, R208, R0, !PT ;  /* 0x00000000d0007209 */ /* 0x010ff20007810000 */
[----:B------:R-:W4:Y:S01]  /*f700*/  MUFU.TANH R213, R24 ;  /* 0x0000001800d57308 */ /* 0x000f220000002400 */
[----:B------:R-:W-:Y:S09]  /*f710*/  FMNMX.FTZ R0, R209, R0, !PT ;  /* 0x00000000d1007209 */ /* 0x000ff20007810000 */
[----:B------:R-:W4:Y:S01]  /*f720*/  MUFU.TANH R136, R33 ;  /* 0x0000002100887308 */ /* 0x000f220000002400 */
[----:B-1----:R-:W-:Y:S04]  /*f730*/  FMNMX.FTZ R2, R207, R2, !PT ;  /* 0x00000002cf027209 */ /* 0x002fe80007810000 */
[----:B------:R-:W-:Y:S05]  /*f740*/  FMNMX.FTZ R2, R214, R2, !PT ;  /* 0x00000002d6027209 */ /* 0x000fea0007810000 */
[----:B------:R-:W1:Y:S01]  /*f750*/  MUFU.TANH R12, R26 ;  /* 0x0000001a000c7308 */ /* 0x000e620000002400 */
[----:B------:R-:W-:Y:S02]  /*f760*/  FMNMX.FTZ R2, R215, R2, !PT ;  /* 0x00000002d7027209 */ /* 0x000fe40007810000 */
[----:B----4-:R-:W-:Y:S07]  /*f770*/  FMNMX.FTZ R0, R213, R0, !PT ;  /* 0x00000000d5007209 */ /* 0x010fee0007810000 */
[----:B------:R-:W4:Y:S01]  /*f780*/  MUFU.TANH R212, R25 ;  /* 0x0000001900d47308 */ /* 0x000f220000002400 */
[----:B------:R-:W-:Y:S02]  /*f790*/  MOV R201, R136 ;  /* 0x0000008800c97202 */ /* 0x000fe40000000f00 */
[----:B------:R-:W-:Y:S07]  /*f7a0*/  MOV R33, R132 ;  /* 0x0000008400217202 */ /* 0x000fee0000000f00 */
[----:B------:R-:W4:Y:S01]  /*f7b0*/  MUFU.TANH R210, R27 ;  /* 0x0000001b00d27308 */ /* 0x000f220000002400 */
[----:B-1----:R-:W-:Y:S04]  /*f7c0*/  MOV R203, R12 ;  /* 0x0000000c00cb7202 */ /* 0x002fe80000000f00 */
[----:B------:R-:W-:Y:S05]  /*f7d0*/  FMNMX.FTZ R2, R203, R2, !PT ;  /* 0x00000002cb027209 */ /* 0x000fea0007810000 */
[----:B------:R-:W1:Y:S01]  /*f7e0*/  MUFU.TANH R137, R32 ;  /* 0x0000002000897308 */ /* 0x000e620000002400 */
[----:B----4-:R-:W-:Y:S04]  /*f7f0*/  FMNMX.FTZ R0, R212, R0, !PT ;  /* 0x00000000d4007209 */ /* 0x010fe80007810000 */
[----:B------:R-:W-:Y:S05]  /*f800*/  FMNMX.FTZ R0, R202, R0, !PT ;  /* 0x00000000ca007209 */ /* 0x000fea0007810000 */
[----:B------:R1:W-:Y:S01]  /*f810*/  MUFU.TANH R17, R35 ;  /* 0x0000002300117308 */ /* 0x0003e20000002400 */
[----:B------:R-:W-:Y:S02]  /*f820*/  FMNMX.FTZ R0, R33, R0, !PT ;  /* 0x0000000021007209 */ /* 0x000fe40007810000 */
[----:B------:R-:W-:Y:S07]  /*f830*/  FMNMX.FTZ R2, R210, R2, !PT ;  /* 0x00000002d2027209 */ /* 0x000fee0007810000 */
[----:B------:R-:W4:Y:S10]  /*f840*/  MUFU.TANH R18, R30 ;  /* 0x0000001e00127308 */ /* 0x000f340000002400 */
[----:B------:R-:W4:Y:S01]  /*f850*/  MUFU.TANH R211, R31 ;  /* 0x0000001f00d37308 */ /* 0x000f220000002400 */
[----:B-1----:R-:W-:Y:S04]  /*f860*/  MOV R35, R137 ;  /* 0x0000008900237202 */ /* 0x002fe80000000f00 */
[----:B------:R-:W-:Y:S05]  /*f870*/  FMNMX.FTZ R0, R35, R0, !PT ;  /* 0x0000000023007209 */ /* 0x000fea0007810000 */
[----:B------:R-:W1:Y:S01]  /*f880*/  MUFU.TANH R139, R34 ;  /* 0x00000022008b7308 */ /* 0x000e620000002400 */
[----:B------:R-:W-:Y:S02]  /*f890*/  FMNMX.FTZ R0, R201, R0, !PT ;  /* 0x00000000c9007209 */ /* 0x000fe40007810000 */
[----:B----4-:R-:W-:Y:S07]  /*f8a0*/  FMNMX.FTZ R2, R18, R2, !PT ;  /* 0x0000000212027209 */ /* 0x010fee0007810000 */
[----:B------:R-:W4:Y:S01]  /*f8b0*/  MUFU.TANH R16, R36 ;  /* 0x0000002400107308 */ /* 0x000f220000002400 */
[----:B------:R-:W-:Y:S09]  /*f8c0*/  FMNMX.FTZ R2, R211, R2, !PT ;  /* 0x00000002d3027209 */ /* 0x000ff20007810000 */
[----:B------:R-:W-:Y:S01]  /*f8d0*/  MUFU.TANH R24, R37 ;  /* 0x0000002500187308 */ /* 0x000fe20000002400 */
[----:B-1----:R-:W-:Y:S02]  /*f8e0*/  MOV R200, R139 ;  /* 0x0000008b00c87202 */ /* 0x002fe40000000f00 */
[----:B------:R-:W-:Y:S02]  /*f8f0*/  MOV R139, 0x6 ;  /* 0x00000006008b7802 */ /* 0x000fe40000000f00 */
[----:B------:R-:W-:Y:S05]  /*f900*/  FMNMX.FTZ R2, R200, R2, !PT ;  /* 0x00000002c8027209 */ /* 0x000fea0007810000 */
[----:B------:R-:W1:Y:S01]  /*f910*/  MUFU.TANH R3, R42 ;  /* 0x0000002a00037308 */ /* 0x000e620000002400 */
[----:B----4-:R-:W-:Y:S09]  /*f920*/  FMNMX.FTZ R0, R16, R0, !PT ;  /* 0x0000000010007209 */ /* 0x010ff20007810000 */
[----:B------:R1:W-:Y:S10]  /*f930*/  MUFU.TANH R136, R50 ;  /* 0x0000003200887308 */ /* 0x0003f40000002400 */
[----:B------:R-:W4:Y:S10]  /*f940*/  MUFU.TANH R25, R40 ;  /* 0x0000002800197308 */ /* 0x000f340000002400 */
[----:B------:R-:W4:Y:S01]  /*f950*/  MUFU.TANH R27, R38 ;  /* 0x00000026001b7308 */ /* 0x000f220000002400 */
[----:B-1----:R-:W-:Y:S02]  /*f960*/  MOV R50, R3 ;  /* 0x0000000300327202 */ /* 0x002fe40000000f00 */
[----:B------:R-:W-:Y:S02]  /*f970*/  FMNMX.FTZ R3, R17, R2, !PT ;  /* 0x0000000211037209 */ /* 0x000fe40007810000 */
[----:B------:R-:W-:Y:S01]  /*f980*/  FMNMX.FTZ R2, R24, R0, !PT ;  /* 0x0000000018027209 */ /* 0x000fe20007810000 */
[----:B------:R-:W-:Y:S04]  /*f990*/  FMUL.FTZ R0, R51, c[0x0][0x320] ;  /* 0x0000c80033007a20 */ /* 0x000fe80000410000 */
[----:B------:R-:W1:Y:S01]  /*f9a0*/  MUFU.TANH R133, R44 ;  /* 0x0000002c00857308 */ /* 0x000e620000002400 */
[----:B------:R-:W-:Y:S02]  /*f9b0*/  MOV R51, R16 ;  /* 0x0000001000337202 */ /* 0x000fe40000000f00 */
[----:B----4-:R-:W-:Y:S07]  /*f9c0*/  FMNMX.FTZ R2, R25, R2, !PT ;  /* 0x0000000219027209 */ /* 0x010fee0007810000 */
[----:B------:R1:W-:Y:S01]  /*f9d0*/  MUFU.TANH R9, R49 ;  /* 0x0000003100097308 */ /* 0x0003e20000002400 */
[----:B------:R-:W-:Y:S09]  /*f9e0*/  FMNMX.FTZ R3, R27, R3, !PT ;  /* 0x000000031b037209 */ /* 0x000ff20007810000 */
[----:B------:R-:W4:Y:S10]  /*f9f0*/  MUFU.TANH R19, R41 ;  /* 0x0000002900137308 */ /* 0x000f340000002400 */
[----:B------:R4:W-:Y:S01]  /*fa00*/  MUFU.TANH R137, R0 ;  /* 0x0000000000897308 */ /* 0x0009e20000002400 */
[----:B-1----:R-:W-:Y:S09]  /*fa10*/  MOV R49, R133 ;  /* 0x0000008500317202 */ /* 0x002ff20000000f00 */
[----:B------:R-:W1:Y:S10]  /*fa20*/  MUFU.TANH R26, R39 ;  /* 0x00000027001a7308 */ /* 0x000e740000002400 */
[----:B------:R-:W3:Y:S01]  /*fa30*/  MUFU.TANH R40, R45 ;  /* 0x0000002d00287308 */ /* 0x000ee20000002400 */
[----:B----4-:R-:W-:Y:S04]  /*fa40*/  FMNMX.FTZ R0, R19, R2, !PT ;  /* 0x0000000213007209 */ /* 0x010fe80007810000 */
[----:B------:R-:W-:Y:S05]  /*fa50*/  FMNMX.FTZ R0, R49, R0, !PT ;  /* 0x0000000031007209 */ /* 0x000fea0007810000 */
[----:B------:R-:W4:Y:S01]  /*fa60*/  MUFU.TANH R41, R43 ;  /* 0x0000002b00297308 */ /* 0x000f220000002400 */
[----:B-1----:R-:W-:Y:S04]  /*fa70*/  FMNMX.FTZ R3, R26, R3, !PT ;  /* 0x000000031a037209 */ /* 0x002fe80007810000 */
[----:B------:R-:W-:Y:S05]  /*fa80*/  FMNMX.FTZ R2, R50, R3, !PT ;  /* 0x0000000332027209 */ /* 0x000fea0007810000 */
[----:B------:R-:W1:Y:S01]  /*fa90*/  MUFU.TANH R20, R48 ;  /* 0x0000003000147308 */ /* 0x000e620000002400 */
[----:B---3--:R-:W-:Y:S02]  /*faa0*/  FMNMX.FTZ R0, R40, R0, !PT ;  /* 0x0000000028007209 */ /* 0x008fe40007810000 */
[C---:B------:R-:W-:Y:S07]  /*fab0*/  ISETP.GT.AND P0, PT, R252.reuse, R6, PT ;  /* 0x00000006fc00720c */ /* 0x040fee0003f04270 */
[----:B------:R-:W3:Y:S01]  /*fac0*/  MUFU.TANH R32, R46 ;  /* 0x0000002e00207308 */ /* 0x000ee20000002400 */
[----:B------:R-:W-:Y:S02]  /*fad0*/  IADD3 R252, R252, -0x1, RZ ;  /* 0xfffffffffcfc7810 */ /* 0x000fe40007ffe0ff */
[----:B----4-:R-:W-:Y:S07]  /*fae0*/  FMNMX.FTZ R2, R41, R2, !PT ;  /* 0x0000000229027209 */ /* 0x010fee0007810000 */
[----:B------:R-:W4:Y:S01]  /*faf0*/  MUFU.TANH R34, R47 ;  /* 0x0000002f00227308 */ /* 0x000f220000002400 */
[----:B------:R-:W-:Y:S01]  /*fb00*/  @P0 IMAD.WIDE.U32 R6, R252, c[0x0][0x1e0], RZ ;  /* 0x00007800fc060a25 */ /* 0x000fe200078e00ff */
[----:B-1----:R-:W-:Y:S04]  /*fb10*/  FMNMX.FTZ R133, R20, R0, !PT ;  /* 0x0000000014857209 */ /* 0x002fe80007810000 */
[----:B------:R-:W-:Y:S05]  /*fb20*/  FMNMX.FTZ R133, R9, R133, !PT ;  /* 0x0000008509857209 */ /* 0x000fea0007810000 */
[----:B------:R-:W1:Y:S01]  /*fb30*/  SHFL.BFLY PT, R3, R133, 0x2, 0x1f ;  /* 0x0c401f0085037f89 */ /* 0x000e6200000e0000 */
[----:B---3--:R-:W-:Y:S04]  /*fb40*/  FMNMX.FTZ R2, R32, R2, !PT ;  /* 0x0000000220027209 */ /* 0x008fe80007810000 */
[----:B----4-:R-:W-:Y:S04]  /*fb50*/  FMNMX.FTZ R0, R34, R2, !PT ;  /* 0x0000000222007209 */ /* 0x010fe80007810000 */
[----:B------:R-:W-:Y:S04]  /*fb60*/  FMNMX.FTZ R0, R136, R0, !PT ;  /* 0x0000000088007209 */ /* 0x000fe80007810000 */
[----:B------:R-:W-:Y:S05]  /*fb70*/  FMNMX.FTZ R0, R137, R0, !PT ;  /* 0x0000000089007209 */ /* 0x000fea0007810000 */
[----:B------:R-:W3:Y:S01]  /*fb80*/  SHFL.BFLY PT, R2, R0, 0x2, 0x1f ;  /* 0x0c401f0000027f89 */ /* 0x000ee200000e0000 */
[----:B-1----:R-:W-:Y:S07]  /*fb90*/  FMNMX.FTZ R133, R133, R3, !PT ;  /* 0x0000000385857209 */ /* 0x002fee0007810000 */
[----:B------:R-:W1:Y:S01]  /*fba0*/  SHFL.BFLY PT, R4, R133, 0x1, 0x1f ;  /* 0x0c201f0085047f89 */ /* 0x000e6200000e0000 */
[----:B---3--:R-:W-:Y:S07]  /*fbb0*/  FMNMX.FTZ R0, R0, R2, !PT ;  /* 0x0000000200007209 */ /* 0x008fee0007810000 */
[----:B------:R-:W3:Y:S01]  /*fbc0*/  SHFL.BFLY PT, R3, R0, 0x1, 0x1f ;  /* 0x0c201f0000037f89 */ /* 0x000ee200000e0000 */
[----:B-1----:R-:W-:Y:S02]  /*fbd0*/  FMNMX.FTZ R133, R133, R4, !PT ;  /* 0x0000000485857209 */ /* 0x002fe40007810000 */
[----:B------:R-:W-:Y:S03]  /*fbe0*/  @P0 SHF.R.S32.HI R4, RZ, 0x1f, R252 ;  /* 0x0000001fff040819 */ /* 0x000fe600000114fc */
[C---:B------:R-:W-:Y:S02]  /*fbf0*/  FMUL.FTZ R138, R133.reuse, c[0x0][0x2d0] ;  /* 0x0000b400858a7a20 */ /* 0x040fe40000410000 */
[----:B------:R-:W-:Y:S02]  /*fc00*/  @P0 IMAD R4, R4, c[0x0][0x1e0], RZ ;  /* 0x0000780004040a24 */ /* 0x000fe400078e02ff */
[----:B------:R-:W-:Y:S01]  /*fc10*/  FFMA.FTZ R8, R190, c[0x0][0x2d0], -R138 ;  /* 0x0000b400be087a23 */ /* 0x000fe2000001088a */
[----:B------:R-:W-:Y:S01]  /*fc20*/  MOV R190, R9 ;  /* 0x0000000900be7202 */ /* 0x000fe20000000f00 */
[----:B------:R-:W-:Y:S02]  /*fc30*/  FADD.FTZ R2, -R133, R134 ;  /* 0x0000008685027221 */ /* 0x000fe40000010100 */
[----:B------:R1:W-:Y:S01]  /*fc40*/  MUFU.EX2 R15, R8 ;  /* 0x00000008000f7308 */ /* 0x0003e20000000800 */
[----:B---3--:R-:W-:Y:S01]  /*fc50*/  FMNMX.FTZ R132, R0, R3, !PT ;  /* 0x0000000300847209 */ /* 0x008fe20007810000 */
[----:B------:R-:W-:Y:S01]  /*fc60*/  @P0 IMAD R3, R252, c[0x0][0x1e4], R4 ;  /* 0x00007900fc030a24 */ /* 0x000fe200078e0204 */
[----:B--2---:R-:W-:Y:S01]  /*fc70*/  @P0 MOV R4, R10 ;  /* 0x0000000a00040202 */ /* 0x004fe20000000f00 */
[----:B------:R-:W-:Y:S02]  /*fc80*/  FMUL.FTZ R0, R2, c[0x0][0x2d0] ;  /* 0x0000b40002007a20 */ /* 0x000fe40000410000 */
[----:B------:R-:W-:Y:S01]  /*fc90*/  FMUL.FTZ R134, R132, c[0x0][0x2d0] ;  /* 0x0000b40084867a20 */ /* 0x000fe20000410000 */
[----:B------:R-:W-:Y:S01]  /*fca0*/  @P0 IADD3 R3, R7, R3, RZ ;  /* 0x0000000307030210 */ /* 0x000fe20007ffe0ff */
[----:B------:R-:W-:Y:S01]  /*fcb0*/  @P0 IMAD.WIDE.U32 R4, R6, 0x60, R4 ;  /* 0x0000006006040825 */ /* 0x000fe200078e0004 */
[----:B------:R-:W-:Y:S01]  /*fcc0*/  @P0 MOV R7, c[0x0][0x1e0] ;  /* 0x0000780000070a02 */ /* 0x000fe20000000f00 */
[----:B------:R2:W3:Y:S02]  /*fcd0*/  MUFU.EX2 R2, R0 ;  /* 0x0000000000027308 */ /* 0x0004e40000000800 */
[----:B------:R-:W-:Y:S01]  /*fce0*/  @P0 IMAD R3, R3, 0x60, RZ ;  /* 0x0000006003030824 */ /* 0x000fe200078e02ff */
[----:B------:R-:W-:Y:S01]  /*fcf0*/  @P0 SHF.L.U32 R6, R4, 0x1, RZ ;  /* 0x0000000104060819 */ /* 0x000fe200000006ff */
[----:B------:R-:W-:Y:S01]  /*fd00*/  FFMA.FTZ R136, R136, c[0x0][0x2d0], -R134 ;  /* 0x0000b40088887a23 */ /* 0x000fe20000010886 */
[----:B------:R-:W-:Y:S02]  /*fd10*/  @P0 SHF.L.U64.HI R14, R7, R139, c[0x0][0x1e4] ;  /* 0x00007900070e0619 */ /* 0x000fe4000001028b */
[----:B------:R-:W-:Y:S01]  /*fd20*/  @P0 IADD3 R3, R5, R3, RZ ;  /* 0x0000000305030210 */ /* 0x000fe20007ffe0ff */
[--C-:B------:R-:W-:Y:S01]  /*fd30*/  FFMA.FTZ R5, R189, c[0x0][0x2d0], -R138.reuse ;  /* 0x0000b400bd057a23 */ /* 0x100fe2000001088a */
[----:B------:R-:W-:Y:S01]  /*fd40*/  @P0 IADD3 R10, P2, R6, 0x80, RZ ;  /* 0x00000080060a0810 */ /* 0x000fe20007f5e0ff */
[--C-:B-1----:R-:W-:Y:S01]  /*fd50*/  FFMA.FTZ R8, R188, c[0x0][0x2d0], -R138.reuse ;  /* 0x0000b400bc087a23 */ /* 0x102fe2000001088a */
[----:B------:R-:W-:Y:S01]  /*fd60*/  @P0 SHF.L.U64.HI R3, R4, 0x1, R3 ;  /* 0x0000000104030819 */ /* 0x000fe20000010203 */
[----:B------:R-:W1:Y:S01]  /*fd70*/  MUFU.EX2 R21, R5 ;  /* 0x0000000500157308 */ /* 0x000e620000000800 */
[----:B------:R-:W-:Y:S02]  /*fd80*/  @P0 IADD3 R10, P1, R10, c[0x0][0x1c8], RZ ;  /* 0x000072000a0a0a10 */ /* 0x000fe40007f3e0ff */
[----:B------:R-:W-:Y:S02]  /*fd90*/  @P0 SHF.L.U32 R7, R7, 0x6, RZ ;  /* 0x0000000607070819 */ /* 0x000fe400000006ff */
[----:B------:R-:W-:Y:S02]  /*fda0*/  @P0 IADD3.X R11, RZ, c[0x0][0x1cc], R3, P1, P2 ;  /* 0x00007300ff0b0a10 */ /* 0x000fe40000fe4403 */
[C---:B------:R-:W-:Y:S02]  /*fdb0*/  @P0 IADD3 R4, P1, R6.reuse, c[0x0][0x1c8], RZ ;  /* 0x0000720006040a10 */ /* 0x040fe40007f3e0ff */
[----:B------:R-:W-:Y:S01]  /*fdc0*/  @P0 IADD3 R12, P2, R6, 0x100, RZ ;  /* 0x00000100060c0810 */ /* 0x000fe20007f5e0ff */
[----:B------:R-:W-:Y:S01]  /*fdd0*/  MUFU.EX2 R43, R8 ;  /* 0x00000008002b7308 */ /* 0x000fe20000000800 */
[----:B------:R-:W-:Y:S01]  /*fde0*/  MOV R189, R32 ;  /* 0x0000002000bd7202 */ /* 0x000fe20000000f00 */
[----:B--2---:R-:W-:Y:S01]  /*fdf0*/  FADD.FTZ R0, -R132, R135 ;  /* 0x0000008784007221 */ /* 0x004fe20000010100 */
[----:B------:R-:W-:Y:S01]  /*fe00*/  MOV R135, R18 ;  /* 0x0000001200877202 */ /* 0x000fe20000000f00 */
[----:B---3--:R-:W-:Y:S01]  /*fe10*/  FMUL.FTZ R16, R2, R152 ;  /* 0x0000009802107220 */ /* 0x008fe20000410000 */
[----:B------:R-:W-:Y:S01]  /*fe20*/  MOV R152, R17 ;  /* 0x0000001100987202 */ /* 0x000fe20000000f00 */
[----:B------:R-:W-:Y:S02]  /*fe30*/  FMUL.FTZ R0, R0, c[0x0][0x2d0] ;  /* 0x0000b40000007a20 */ /* 0x000fe40000410000 */
[C---:B------:R-:W-:Y:S02]  /*fe40*/  FMUL.FTZ R17, R2.reuse, R153 ;  /* 0x0000009902117220 */ /* 0x040fe40000410000 */
[C---:B------:R-:W-:Y:S01]  /*fe50*/  FMUL.FTZ R32, R2.reuse, R168 ;  /* 0x000000a802207220 */ /* 0x040fe20000410000 */
[----:B------:R-:W-:Y:S01]  /*fe60*/  MOV R168, R33 ;  /* 0x0000002100a87202 */ /* 0x000fe20000000f00 */
[----:B------:R-:W2:Y:S01]  /*fe70*/  MUFU.EX2 R0, R0 ;  /* 0x0000000000007308 */ /* 0x000ea20000000800 */
[C---:B------:R-:W-:Y:S01]  /*fe80*/  FMUL.FTZ R33, R2.reuse, R169 ;  /* 0x000000a902217220 */ /* 0x040fe20000410000 */
[----:B-1----:R-:W-:Y:S01]  /*fe90*/  MOV R188, R21 ;  /* 0x0000001500bc7202 */ /* 0x002fe20000000f00 */
[----:B------:R-:W-:Y:S01]  /*fea0*/  FFMA.FTZ R5, R191, c[0x0][0x2d0], -R138 ;  /* 0x0000b400bf057a23 */ /* 0x000fe2000001088a */
[----:B------:R-:W-:Y:S01]  /*feb0*/  MOV R191, R19 ;  /* 0x0000001300bf7202 */ /* 0x000fe20000000f00 */
[C---:B------:R-:W-:Y:S02]  /*fec0*/  FMUL.FTZ R52, R2.reuse, R52 ;  /* 0x0000003402347220 */ /* 0x040fe40000410000 */
[C---:B------:R-:W-:Y:S02]  /*fed0*/  FMUL.FTZ R53, R2.reuse, R53 ;  /* 0x0000003502357220 */ /* 0x040fe40000410000 */
[C---:B------:R-:W-:Y:S01]  /*fee0*/  FMUL.FTZ R56, R2.reuse, R56 ;  /* 0x0000003802387220 */ /* 0x040fe20000410000 */
[----:B------:R1:W3:Y:S01]  /*fef0*/  MUFU.EX2 R36, R5 ;  /* 0x0000000500247308 */ /* 0x0002e20000000800 */
[C---:B------:R-:W-:Y:S02]  /*ff00*/  FMUL.FTZ R57, R2.reuse, R57 ;  /* 0x0000003902397220 */ /* 0x040fe40000410000 */
[C---:B------:R-:W-:Y:S02]  /*ff10*/  FMUL.FTZ R60, R2.reuse, R60 ;  /* 0x0000003c023c7220 */ /* 0x040fe40000410000 */
[C---:B------:R-:W-:Y:S02]  /*ff20*/  FMUL.FTZ R61, R2.reuse, R61 ;  /* 0x0000003d023d7220 */ /* 0x040fe40000410000 */
        /* <DEDUP_REMOVED lines=9> */
[----:B-1----:R-:W-:Y:S01]  /*ffc0*/  @P0 IADD3.X R5, R3, c[0x0][0x1cc], RZ, P1, !PT ;  /* 0x0000730003050a10 */ /* 0x002fe20000ffe4ff */
[----:B------:R-:W-:Y:S01]  /*ffd0*/  FMUL.FTZ R59, R0, R59 ;  /* 0x0000003b003b7220 */ /* 0x000fe20000410000 */
[----:B------:R-:W-:Y:S01]  /*ffe0*/  @P0 IADD3 R12, P1, R12, c[0x0][0x1c8], RZ ;  /* 0x000072000c0c0a10 */ /* 0x000fe20007f3e0ff */
[C---:B------:R-:W-:Y:S02]  /*fff0*/  FMUL.FTZ R62, R0.reuse, R62 ;  /* 0x0000003e003e7220 */ /* 0x040fe40000410000 */
[----:B------:R1:W-:Y:S01]  /*10000*/  @P0 LDGSTS.E.BYPASS.LTC128B.128 [R251+0xc100], [R4.64], !P5 ;  /* 0x0c10000004fb0fae */ /* 0x0003e2000e901d46 */
[--C-:B------:R-:W-:Y:S01]  /*10010*/  @P0 IADD3.X R13, RZ, c[0x0][0x1cc], R3.reuse, P1, P2 ;  /* 0x00007300ff0d0a10 */ /* 0x100fe20000fe4403 */
[----:B------:R-:W-:Y:S01]  /*10020*/  FMUL.FTZ R63, R0, R63 ;  /* 0x0000003f003f7220 */ /* 0x000fe20000410000 */
[----:B------:R-:W-:Y:S01]  /*10030*/  @P0 IADD3 R6, P2, R6, 0x180, RZ ;  /* 0x0000018006060810 */ /* 0x000fe20007f5e0ff */
[C---:B------:R-:W-:Y:S02]  /*10040*/  FMUL.FTZ R66, R0.reuse, R66 ;  /* 0x0000004200427220 */ /* 0x040fe40000410000 */
[----:B------:R-:W-:Y:S01]  /*10050*/  FMUL.FTZ R67, R0, R67 ;  /* 0x0000004300437220 */ /* 0x000fe20000410000 */
[----:B------:R-:W-:Y:S01]  /*10060*/  @P0 IADD3 R8, P1, R6, c[0x0][0x1c8], RZ ;  /* 0x0000720006080a10 */ /* 0x000fe20007f3e0ff */
[----:B------:R2:W-:Y:S01]  /*10070*/  @P0 LDGSTS.E.BYPASS.LTC128B.128 [R251+0xf100], [R10.64], !P4 ;  /* 0x0f1000000afb0fae */ /* 0x0005e2000e101d46 */
[--C-:B------:R-:W-:Y:S01]  /*10080*/  FFMA.FTZ R6, R194, c[0x0][0x2d0], -R134.reuse ;  /* 0x0000b400c2067a23 */ /* 0x100fe20000010886 */
[----:B------:R-:W-:Y:S01]  /*10090*/  MOV R194, R20 ;  /* 0x0000001400c27202 */ /* 0x000fe20000000f00 */
[C---:B------:R-:W-:Y:S01]  /*100a0*/  FMUL.FTZ R70, R0.reuse, R70 ;  /* 0x0000004600467220 */ /* 0x040fe20000410000 */
[----:B------:R-:W-:Y:S01]  /*100b0*/  @P0 IADD3.X R9, RZ, c[0x0][0x1cc], R3, P1, P2 ;  /* 0x00007300ff090a10 */ /* 0x000fe20000fe4403 */
[----:B------:R4:W-:Y:S01]  /*100c0*/  MUFU.EX2 R139, R6 ;  /* 0x00000006008b7308 */ /* 0x0009e20000000800 */
[--C-:B------:R-:W-:Y:S01]  /*100d0*/  FFMA.FTZ R3, R195, c[0x0][0x2d0], -R134.reuse ;  /* 0x0000b400c3037a23 */ /* 0x100fe20000010886 */
[----:B------:R-:W-:Y:S01]  /*100e0*/  MOV R195, R15 ;  /* 0x0000000f00c37202 */ /* 0x000fe20000000f00 */
[----:B------:R3:W-:Y:S01]  /*100f0*/  @P0 LDGSTS.E.BYPASS.LTC128B.128 [R251+0x12100], [R12.64], !P3 ;  /* 0x121000000cfb0fae */ /* 0x0007e2000d901d46 */
[----:B------:R-:W-:Y:S02]  /*10100*/  FMUL.FTZ R71, R0, R71 ;  /* 0x0000004700477220 */ /* 0x000fe40000410000 */
[C---:B------:R-:W-:Y:S02]  /*10110*/  FMUL.FTZ R72, R2.reuse, R72 ;  /* 0x0000004802487220 */ /* 0x040fe40000410000 */
[----:B------:R-:W-:Y:S02]  /*10120*/  FMUL.FTZ R73, R2, R73 ;  /* 0x0000004902497220 */ /* 0x000fe40000410000 */
[----:B------:R3:W3:Y:S01]  /*10130*/  MUFU.EX2 R37, R3 ;  /* 0x0000000300257308 */ /* 0x0006e20000000800 */
[----:B------:R3:W-:Y:S01]  /*10140*/  @P0 LDGSTS.E.BYPASS.LTC128B.128 [R251+0x15100], [R8.64], !P6 ;  /* 0x1510000008fb0fae */ /* 0x0007e2000f101d46 */
[----:B------:R-:W-:Y:S01]  /*10150*/  FMUL.FTZ R74, R0, R74 ;  /* 0x0000004a004a7220 */ /* 0x000fe20000410000 */
[----:B-1----:R-:W-:Y:S01]  /*10160*/  @P0 IADD3 R4, P2, R4, R7, RZ ;  /* 0x0000000704040210 */ /* 0x002fe20007f5e0ff */
[----:B------:R-:W-:Y:S02]  /*10170*/  FMUL.FTZ R75, R0, R75 ;  /* 0x0000004b004b7220 */ /* 0x000fe40000410000 */
[C---:B------:R-:W-:Y:S01]  /*10180*/  FMUL.FTZ R76, R2.reuse, R76 ;  /* 0x0000004c024c7220 */ /* 0x040fe20000410000 */
[----:B------:R-:W-:Y:S01]  /*10190*/  @P0 IADD3.X R5, R5, R14, RZ, P2, !PT ;  /* 0x0000000e05050210 */ /* 0x000fe200017fe4ff */
[----:B------:R-:W-:Y:S02]  /*101a0*/  FMUL.FTZ R77, R2, R77 ;  /* 0x0000004d024d7220 */ /* 0x000fe40000410000 */
[C---:B------:R-:W-:Y:S02]  /*101b0*/  FMUL.FTZ R78, R0.reuse, R78 ;  /* 0x0000004e004e7220 */ /* 0x040fe40000410000 */
[----:B------:R1:W-:Y:S01]  /*101c0*/  @P0 LDGSTS.E.BYPASS.LTC128B.128 [R251+0xd100], [R4.64], !P5 ;  /* 0x0d10000004fb0fae */ /* 0x0003e2000e901d46 */
[----:B----4-:R-:W-:Y:S01]  /*101d0*/  @P0 IADD3 R6, P1, R7, R4, RZ ;  /* 0x0000000407060210 */ /* 0x010fe20007f3e0ff */
[C---:B--2---:R-:W-:Y:S02]  /*101e0*/  FMUL.FTZ R10, R0.reuse, R146 ;  /* 0x00000092000a7220 */ /* 0x044fe40000410000 */
[----:B------:R-:W-:Y:S01]  /*101f0*/  FMUL.FTZ R11, R0, R147 ;  /* 0x00000093000b7220 */ /* 0x000fe20000410000 */
[----:B------:R-:W-:Y:S01]  /*10200*/  @P0 IADD3.X R7, R14, R5, RZ, P1, !PT ;  /* 0x000000050e070210 */ /* 0x000fe20000ffe4ff */
[----:B------:R-:W-:Y:S02]  /*10210*/  FMUL.FTZ R79, R0, R79 ;  /* 0x0000004f004f7220 */ /* 0x000fe40000410000 */
[----:B------:R1:W-:Y:S01]  /*10220*/  @P0 LDGSTS.E.BYPASS.LTC128B.128 [R251+0x10100], [R4.64+0x80], !P4 ;  /* 0x1010008004fb0fae */ /* 0x0003e2000e101d46 */
[----:B------:R-:W-:Y:S02]  /*10230*/  FMUL.FTZ R80, R2, R80 ;  /* 0x0000005002507220 */ /* 0x000fe40000410000 */
[--C-:B---3--:R-:W-:Y:S01]  /*10240*/  FFMA.FTZ R3, R192, c[0x0][0x2d0], -R134.reuse ;  /* 0x0000b400c0037a23 */ /* 0x108fe20000010886 */
[----:B------:R-:W-:Y:S01]  /*10250*/  MOV R192, R26 ;  /* 0x0000001a00c07202 */ /* 0x000fe20000000f00 */
[----:B------:R-:W-:Y:S02]  /*10260*/  FMUL.FTZ R26, R0, R162 ;  /* 0x000000a2001a7220 */ /* 0x000fe40000410000 */
[----:B------:R2:W-:Y:S01]  /*10270*/  MUFU.EX2 R42, R3 ;  /* 0x00000003002a7308 */ /* 0x0005e20000000800 */
[----:B------:R1:W-:Y:S01]  /*10280*/  @P0 LDGSTS.E.BYPASS.LTC128B.128 [R251+0x13100], [R4.64+0x100], !P3 ;  /* 0x1310010004fb0fae */ /* 0x0003e2000d901d46 */
[C---:B------:R-:W-:Y:S02]  /*10290*/  FMUL.FTZ R8, R2.reuse, R144 ;  /* 0x0000009002087220 */ /* 0x040fe40000410000 */
[C---:B------:R-:W-:Y:S02]  /*102a0*/  FMUL.FTZ R9, R2.reuse, R145 ;  /* 0x0000009102097220 */ /* 0x040fe40000410000 */
[----:B------:R-:W-:Y:S02]  /*102b0*/  FMUL.FTZ R81, R2, R81 ;  /* 0x0000005102517220 */ /* 0x000fe40000410000 */
[C---:B------:R-:W-:Y:S01]  /*102c0*/  FMUL.FTZ R82, R0.reuse, R82 ;  /* 0x0000005200527220 */ /* 0x040fe20000410000 */
[----:B------:R1:W-:Y:S01]  /*102d0*/  @P0 LDGSTS.E.BYPASS.LTC128B.128 [R251+0x16100], [R4.64+0x180], !P6 ;  /* 0x1610018004fb0fae */ /* 0x0003e2000f101d46 */
[----:B------:R-:W-:Y:S02]  /*102e0*/  FMUL.FTZ R83, R0, R83 ;  /* 0x0000005300537220 */ /* 0x000fe40000410000 */
[C---:B------:R-:W-:Y:S02]  /*102f0*/  FMUL.FTZ R84, R2.reuse, R84 ;  /* 0x0000005402547220 */ /* 0x040fe40000410000 */
[----:B------:R-:W-:Y:S02]  /*10300*/  FMUL.FTZ R85, R2, R85 ;  /* 0x0000005502557220 */ /* 0x000fe40000410000 */
[C---:B------:R-:W-:Y:S01]  /*10310*/  FMUL.FTZ R86, R0.reuse, R86 ;  /* 0x0000005600567220 */ /* 0x040fe20000410000 */
[----:B------:R3:W-:Y:S01]  /*10320*/  @P0 LDGSTS.E.BYPASS.LTC128B.128 [R251+0xe100], [R6.64], !P5 ;  /* 0x0e10000006fb0fae */ /* 0x0007e2000e901d46 */
[----:B------:R-:W-:Y:S02]  /*10330*/  FMUL.FTZ R87, R0, R87 ;  /* 0x0000005700577220 */ /* 0x000fe40000410000 */
[C---:B------:R-:W-:Y:S02]  /*10340*/  FMUL.FTZ R88, R2.reuse, R88 ;  /* 0x0000005802587220 */ /* 0x040fe40000410000 */
[----:B------:R-:W-:Y:S02]  /*10350*/  FMUL.FTZ R89, R2, R89 ;  /* 0x0000005902597220 */ /* 0x000fe40000410000 */
[----:B--2---:R-:W-:Y:S01]  /*10360*/  FFMA.FTZ R3, R193, c[0x0][0x2d0], -R134 ;  /* 0x0000b400c1037a23 */ /* 0x004fe20000010886 */
[----:B------:R3:W-:Y:S01]  /*10370*/  @P0 LDGSTS.E.BYPASS.LTC128B.128 [R251+0x11100], [R6.64+0x80], !P4 ;  /* 0x1110008006fb0fae */ /* 0x0007e2000e101d46 */
[----:B------:R-:W-:Y:S01]  /*10380*/  MOV R193, R27 ;  /* 0x0000001b00c17202 */ /* 0x000fe20000000f00 */
[C---:B------:R-:W-:Y:S01]  /*10390*/  FMUL.FTZ R27, R0.reuse, R163 ;  /* 0x000000a3001b7220 */ /* 0x040fe20000410000 */
[----:B------:R2:W4:Y:S01]  /*103a0*/  MUFU.EX2 R48, R3 ;  /* 0x0000000300307308 */ /* 0x0005220000000800 */
[C---:B------:R-:W-:Y:S02]  /*103b0*/  FMUL.FTZ R90, R0.reuse, R90 ;  /* 0x0000005a005a7220 */ /* 0x040fe40000410000 */
[----:B------:R-:W-:Y:S02]  /*103c0*/  FMUL.FTZ R91, R0, R91 ;  /* 0x0000005b005b7220 */ /* 0x000fe40000410000 */
[----:B------:R3:W-:Y:S01]  /*103d0*/  @P0 LDGSTS.E.BYPASS.LTC128B.128 [R251+0x14100], [R6.64+0x100], !P3 ;  /* 0x1410010006fb0fae */ /* 0x0007e2000d901d46 */
[C---:B------:R-:W-:Y:S02]  /*103e0*/  FMUL.FTZ R92, R2.reuse, R92 ;  /* 0x0000005c025c7220 */ /* 0x040fe40000410000 */
[----:B-1----:R-:W-:Y:S01]  /*103f0*/  FMUL.FTZ R4, R2, R140 ;  /* 0x0000008c02047220 */ /* 0x002fe20000410000 */
[----:B------:R-:W-:Y:S01]  /*10400*/  F2FP.BF16.PACK_AB R140, R36, R188 ;  /* 0x000000bc248c723e */ /* 0x000fe200000010ff */
[C---:B------:R-:W-:Y:S01]  /*10410*/  FMUL.FTZ R5, R2.reuse, R141 ;  /* 0x0000008d02057220 */ /* 0x040fe20000410000 */
[----:B------:R-:W-:Y:S01]  /*10420*/  F2FP.BF16.PACK_AB R141, R37, R139 ;  /* 0x0000008b258d723e */ /* 0x000fe200000010ff */
[----:B------:R-:W-:Y:S01]  /*10430*/  FMUL.FTZ R93, R2, R93 ;  /* 0x0000005d025d7220 */ /* 0x000fe20000410000 */
[----:B------:R3:W-:Y:S01]  /*10440*/  @P0 LDGSTS.E.BYPASS.LTC128B.128 [R251+0x17100], [R6.64+0x180], !P6 ;  /* 0x1710018006fb0fae */ /* 0x0007e2000f101d46 */
[C---:B------:R-:W-:Y:S02]  /*10450*/  FMUL.FTZ R94, R0.reuse, R94 ;  /* 0x0000005e005e7220 */ /* 0x040fe40000410000 */
[----:B------:R-:W-:Y:S02]  /*10460*/  FMUL.FTZ R95, R0, R95 ;  /* 0x0000005f005f7220 */ /* 0x000fe40000410000 */
[C---:B------:R-:W-:Y:S02]  /*10470*/  FMUL.FTZ R96, R2.reuse, R96 ;  /* 0x0000006002607220 */ /* 0x040fe40000410000 */
[----:B------:R-:W-:Y:S01]  /*10480*/  FMUL.FTZ R97, R2, R97 ;  /* 0x0000006102617220 */ /* 0x000fe20000410000 */
[----:B------:R-:W1:Y:S01]  /*10490*/  LDSM.16.MT88.4 R12, [R217] ;  /* 0x00000000d90c783b */ /* 0x000e620000004200 */
[----:B------:R-:W-:Y:S01]  /*104a0*/  FMUL.FTZ R98, R0, R98 ;  /* 0x0000006200627220 */ /* 0x000fe20000410000 */
[----:B--2---:R-:W-:Y:S01]  /*104b0*/  MOV R3, R24 ;  /* 0x0000001800037202 */ /* 0x004fe20000000f00 */
[----:B------:R-:W-:Y:S01]  /*104c0*/  FMUL.FTZ R24, R2, R160 ;  /* 0x000000a002187220 */ /* 0x000fe20000410000 */
[----:B------:R-:W-:Y:S01]  /*104d0*/  MOV R160, R195 ;  /* 0x000000c300a07202 */ /* 0x000fe20000000f00 */
[----:B------:R-:W-:Y:S03]  /*104e0*/  FMUL.FTZ R99, R0, R99 ;  /* 0x0000006300637220 */ /* 0x000fe60000410000 */
[----:B------:R-:W2:Y:S01]  /*104f0*/  LDSM.16.MT88.4 R20, [R218] ;  /* 0x00000000da14783b */ /* 0x000ea20000004200 */
[C---:B------:R-:W-:Y:S02]  /*10500*/  FMUL.FTZ R100, R2.reuse, R100 ;  /* 0x0000006402647220 */ /* 0x040fe40000410000 */
[----:B------:R-:W-:Y:S02]  /*10510*/  FMUL.FTZ R101, R2, R101 ;  /* 0x0000006502657220 */ /* 0x000fe40000410000 */
[C---:B------:R-:W-:Y:S02]  /*10520*/  FMUL.FTZ R102, R0.reuse, R102 ;  /* 0x0000006600667220 */ /* 0x040fe40000410000 */
[----:B------:R-:W-:Y:S01]  /*10530*/  FMUL.FTZ R103, R0, R103 ;  /* 0x0000006700677220 */ /* 0x000fe20000410000 */
[----:B------:R-:W2:Y:S01]  /*10540*/  LDSM.16.MT88.4 R28, [R221] ;  /* 0x00000000dd1c783b */ /* 0x000ea20000004200 */
[----:B------:R-:W-:Y:S02]  /*10550*/  FMUL.FTZ R104, R2, R104 ;  /* 0x0000006802687220 */ /* 0x000fe40000410000 */
[C---:B---3--:R-:W-:Y:S01]  /*10560*/  FMUL.FTZ R6, R0.reuse, R142 ;  /* 0x0000008e00067220 */ /* 0x048fe20000410000 */
[----:B------:R-:W-:Y:S01]  /*10570*/  F2FP.BF16.PACK_AB R142, R43, R195 ;  /* 0x000000c32b8e723e */ /* 0x000fe200000010ff */
[----:B------:R-:W-:Y:S01]  /*10580*/  FMUL.FTZ R7, R0, R143 ;  /* 0x0000008f00077220 */ /* 0x000fe20000410000 */
[----:B----4-:R-:W-:Y:S01]  /*10590*/  F2FP.BF16.PACK_AB R143, R48, R42 ;  /* 0x0000002a308f723e */ /* 0x010fe200000010ff */
[----:B------:R-:W-:Y:S01]  /*105a0*/  FMUL.FTZ R105, R2, R105 ;  /* 0x0000006902697220 */ /* 0x000fe20000410000 */
[----:B------:R-:W-:Y:S01]  /*105b0*/  LDSM.16.MT88.4 R44, [R217+0x3000] ;  /* 0x00300000d92c783b */ /* 0x000fe20000004200 */
[----:B------:R-:W-:Y:S01]  /*105c0*/  MOV R195, R194 ;  /* 0x000000c200c37202 */ /* 0x000fe20000000f00 */
[C---:B------:R-:W-:Y:S01]  /*105d0*/  FMUL.FTZ R106, R0.reuse, R106 ;  /* 0x0000006a006a7220 */ /* 0x040fe20000410000 */
[----:B------:R-:W-:Y:S01]  /*105e0*/  MOV R194, R190 ;  /* 0x000000be00c27202 */ /* 0x000fe20000000f00 */
[----:B------:R-:W-:Y:S01]  /*105f0*/  FMUL.FTZ R107, R0, R107 ;  /* 0x0000006b006b7220 */ /* 0x000fe20000410000 */
[----:B------:R-:W-:Y:S01]  /*10600*/  MOV R190, R40 ;  /* 0x0000002800be7202 */ /* 0x000fe20000000f00 */
[C---:B------:R-:W-:Y:S01]  /*10610*/  FMUL.FTZ R40, R2.reuse, R176 ;  /* 0x000000b002287220 */ /* 0x040fe20000410000 */
[----:B------:R-:W-:Y:S01]  /*10620*/  MOV R176, R160 ;  /* 0x000000a000b07202 */ /* 0x000fe20000000f00 */
[----:B------:R-:W-:Y:S01]  /*10630*/  LDSM.16.MT88.4 R144, [R218+0x3000] ;  /* 0x00300000da90783b */ /* 0x000fe20000004200 */
[C---:B------:R-:W-:Y:S02]  /*10640*/  FMUL.FTZ R108, R2.reuse, R108 ;  /* 0x0000006c026c7220 */ /* 0x040fe40000410000 */
[----:B------:R-:W-:Y:S02]  /*10650*/  FMUL.FTZ R109, R2, R109 ;  /* 0x0000006d026d7220 */ /* 0x000fe40000410000 */
[C---:B------:R-:W-:Y:S02]  /*10660*/  FMUL.FTZ R110, R0.reuse, R110 ;  /* 0x0000006e006e7220 */ /* 0x040fe40000410000 */
[----:B------:R-:W-:Y:S01]  /*10670*/  FMUL.FTZ R111, R0, R111 ;  /* 0x0000006f006f7220 */ /* 0x000fe20000410000 */
[C---:B-1----:R-:W-:Y:S01]  /*10680*/  HMMA.16816.F32.BF16 R4, R140.reuse, R12, R4 ;  /* 0x0000000c8c04723c */ /* 0x042fe20000041804 */
[----:B------:R-:W0:Y:S04]  /*10690*/  LDGDEPBAR ;  /* 0x00000000000079af */ /* 0x000e280000000000 */
[C---:B------:R-:W-:Y:S02]  /*106a0*/  FMUL.FTZ R112, R2.reuse, R112 ;  /* 0x0000007002707220 */ /* 0x040fe40000410000 */
[C---:B------:R-:W-:Y:S01]  /*106b0*/  FMUL.FTZ R12, R2.reuse, R148 ;  /* 0x00000094020c7220 */ /* 0x040fe20000410000 */
[C---:B------:R-:W-:Y:S04]  /*106c0*/  HMMA.16816.F32.BF16 R8, R140.reuse, R14, R8 ;  /* 0x0000000e8c08723c */ /* 0x040fe80000041808 */
[C---:B------:R-:W-:Y:S01]  /*106d0*/  FMUL.FTZ R13, R2.reuse, R149 ;  /* 0x00000095020d7220 */ /* 0x040fe20000410000 */
[----:B------:R-:W-:Y:S01]  /*106e0*/  MOV R148, R37 ;  /* 0x0000002500947202 */ /* 0x000fe20000000f00 */
[----:B------:R-:W-:Y:S01]  /*106f0*/  FMUL.FTZ R113, R2, R113 ;  /* 0x0000007102717220 */ /* 0x000fe20000410000 */
[----:B------:R-:W-:Y:S01]  /*10700*/  MOV R149, R36 ;  /* 0x0000002400957202 */ /* 0x000fe20000000f00 */
[C---:B------:R-:W-:Y:S01]  /*10710*/  FMUL.FTZ R14, R0.reuse, R150 ;  /* 0x00000096000e7220 */ /* 0x040fe20000410000 */
[----:B------:R-:W1:Y:S03]  /*10720*/  LDSM.16.MT88.4 R36, [R220] ;  /* 0x00000000dc24783b */ /* 0x000e660000004200 */
[----:B------:R-:W-:Y:S01]  /*10730*/  FMUL.FTZ R15, R0, R151 ;  /* 0x00000097000f7220 */ /* 0x000fe20000410000 */
[----:B------:R-:W-:Y:S01]  /*10740*/  MOV R151, R25 ;  /* 0x0000001900977202 */ /* 0x000fe20000000f00 */
[----:B------:R-:W-:Y:S01]  /*10750*/  FMUL.FTZ R25, R2, R161 ;  /* 0x000000a102197220 */ /* 0x000fe20000410000 */
[----:B------:R-:W-:Y:S01]  /*10760*/  MOV R150, R34 ;  /* 0x0000002200967202 */ /* 0x000fe20000000f00 */
[C---:B------:R-:W-:Y:S01]  /*10770*/  FMUL.FTZ R114, R0.reuse, R114 ;  /* 0x0000007200727220 */ /* 0x040fe20000410000 */
[----:B------:R-:W-:Y:S01]  /*10780*/  MOV R162, R149 ;  /* 0x0000009500a27202 */ /* 0x000fe20000000f00 */
[----:B------:R-:W-:Y:S01]  /*10790*/  FMUL.FTZ R115, R0, R115 ;  /* 0x0000007300737220 */ /* 0x000fe20000410000 */
[C---:B--2---:R-:W-:Y:S03]  /*107a0*/  HMMA.16816.F32.BF16 R12, R140.reuse, R20, R12 ;  /* 0x000000148c0c723c */ /* 0x044fe6000004180c */
[----:B------:R-:W-:Y:S01]  /*107b0*/  MOV R163, R150 ;  /* 0x0000009600a37202 */ /* 0x000fe20000000f00 */
[C---:B------:R-:W-:Y:S01]  /*107c0*/  FMUL.FTZ R116, R2.reuse, R116 ;  /* 0x0000007402747220 */ /* 0x040fe20000410000 */
[----:B------:R-:W-:Y:S01]  /*107d0*/  MOV R161, R148 ;  /* 0x0000009400a17202 */ /* 0x000fe20000000f00 */
[C---:B------:R-:W-:Y:S02]  /*107e0*/  FMUL.FTZ R117, R2.reuse, R117 ;  /* 0x0000007502757220 */ /* 0x040fe40000410000 */
[C---:B------:R-:W-:Y:S04]  /*107f0*/  HMMA.16816.F32.BF16 R16, R140.reuse, R22, R16 ;  /* 0x000000168c10723c */ /* 0x040fe80000041810 */
[C---:B------:R-:W-:Y:S01]  /*10800*/  FMUL.FTZ R20, R2.reuse, R156 ;  /* 0x0000009c02147220 */ /* 0x040fe20000410000 */
[----:B------:R-:W-:Y:S01]  /*10810*/  MOV R156, R41 ;  /* 0x00000029009c7202 */ /* 0x000fe20000000f00 */
[----:B------:R-:W-:Y:S01]  /*10820*/  FMUL.FTZ R21, R2, R157 ;  /* 0x0000009d02157220 */ /* 0x000fe20000410000 */
        /* <DEDUP_REMOVED lines=13> */
[----:B------:R-:W-:Y:S01]  /*10900*/  LDSM.16.MT88.4 R160, [R220+0x800] ;  /* 0x00080000dca0783b */ /* 0x000fe20000004200 */
[----:B------:R-:W-:Y:S02]  /*10910*/  FMUL.FTZ R118, R0, R118 ;  /* 0x0000007600767220 */ /* 0x000fe40000410000 */
[C---:B------:R-:W-:Y:S04]  /*10920*/  HMMA.16816.F32.BF16 R24, R140.reuse, R30, R24 ;  /* 0x0000001e8c18723c */ /* 0x040fe80000041818 */
[C---:B------:R-:W-:Y:S01]  /*10930*/  FMUL.FTZ R28, R2.reuse, R164 ;  /* 0x000000a4021c7220 */ /* 0x040fe20000410000 */
[----:B------:R-:W-:Y:S01]  /*10940*/  MOV R164, R151 ;  /* 0x0000009700a47202 */ /* 0x000fe20000000f00 */
[----:B------:R-:W-:Y:S01]  /*10950*/  FMUL.FTZ R29, R2, R165 ;  /* 0x000000a5021d7220 */ /* 0x000fe20000410000 */
[----:B------:R-:W2:Y:S01]  /*10960*/  LDSM.16.MT88.4 R148, [R221+0x3000] ;  /* 0x00300000dd94783b */ /* 0x000ea20000004200 */
[C---:B------:R-:W-:Y:S01]  /*10970*/  FMUL.FTZ R30, R0.reuse, R166 ;  /* 0x000000a6001e7220 */ /* 0x040fe20000410000 */
[----:B------:R-:W-:Y:S03]  /*10980*/  MOV R184, R164 ;  /* 0x000000a400b87202 */ /* 0x000fe60000000f00 */
[C---:B------:R-:W-:Y:S01]  /*10990*/  FMUL.FTZ R31, R0.reuse, R167 ;  /* 0x000000a7001f7220 */ /* 0x040fe20000410000 */
[----:B------:R-:W-:Y:S01]  /*109a0*/  MOV R164, R159 ;  /* 0x0000009f00a47202 */ /* 0x000fe20000000f00 */
[----:B------:R-:W-:Y:S01]  /*109b0*/  FMUL.FTZ R119, R0, R119 ;  /* 0x0000007700777220 */ /* 0x000fe20000410000 */
[----:B------:R-:W-:Y:S01]  /*109c0*/  MOV R165, R158 ;  /* 0x0000009e00a57202 */ /* 0x000fe20000000f00 */
[C---:B------:R-:W-:Y:S01]  /*109d0*/  FMUL.FTZ R120, R2.reuse, R120 ;  /* 0x0000007802787220 */ /* 0x040fe20000410000 */
[----:B------:R-:W-:Y:S01]  /*109e0*/  MOV R166, R157 ;  /* 0x0000009d00a67202 */ /* 0x000fe20000000f00 */
[----:B------:R-:W-:Y:S01]  /*109f0*/  FMUL.FTZ R121, R2, R121 ;  /* 0x0000007902797220 */ /* 0x000fe20000410000 */
[C---:B-1----:R-:W-:Y:S03]  /*10a00*/  HMMA.16816.F32.BF16 R28, R140.reuse, R36, R28 ;  /* 0x000000248c1c723c */ /* 0x042fe6000004181c */
[C---:B------:R-:W-:Y:S01]  /*10a10*/  FMUL.FTZ R34, R0.reuse, R170 ;  /* 0x000000aa00227220 */ /* 0x040fe20000410000 */
[----:B------:R-:W-:Y:S01]  /*10a20*/  MOV R170, R135 ;  /* 0x0000008700aa7202 */ /* 0x000fe20000000f00 */
[C---:B------:R-:W-:Y:S01]  /*10a30*/  FMUL.FTZ R122, R0.reuse, R122 ;  /* 0x0000007a007a7220 */ /* 0x040fe20000410000 */
[----:B------:R-:W-:Y:S01]  /*10a40*/  MOV R135, R35 ;  /* 0x0000002300877202 */ /* 0x000fe20000000f00 */
[----:B------:R-:W-:Y:S02]  /*10a50*/  FMUL.FTZ R35, R0, R171 ;  /* 0x000000ab00237220 */ /* 0x000fe40000410000 */
[C---:B------:R-:W-:Y:S03]  /*10a60*/  FMUL.FTZ R36, R2.reuse, R172 ;  /* 0x000000ac02247220 */ /* 0x040fe60000410000 */
[--C-:B------:R-:W-:Y:S02]  /*10a70*/  FFMA.FTZ R135, R135, c[0x0][0x2d0], -R138.reuse ;  /* 0x0000b40087877a23 */ /* 0x100fe4000001088a */
[C---:B------:R-:W-:Y:S03]  /*10a80*/  HMMA.16816.F32.BF16 R32, R140.reuse, R38, R32 ;  /* 0x000000268c20723c */ /* 0x040fe60000041820 */
[----:B------:R-:W-:Y:S01]  /*10a90*/  FMUL.FTZ R37, R2, R173 ;  /* 0x000000ad02257220 */ /* 0x000fe20000410000 */
[----:B------:R-:W-:Y:S01]  /*10aa0*/  MOV R173, R152 ;  /* 0x0000009800ad7202 */ /* 0x000fe20000000f00 */
[C---:B------:R-:W-:Y:S01]  /*10ab0*/  FMUL.FTZ R123, R0.reuse, R123 ;  /* 0x0000007b007b7220 */ /* 0x040fe20000410000 */
[----:B------:R-:W1:Y:S01]  /*10ac0*/  LDSM.16.MT88.4 R152, [R220+0x3000] ;  /* 0x00300000dc98783b */ /* 0x000e620000004200 */
[C---:B------:R-:W-:Y:S01]  /*10ad0*/  FMUL.FTZ R38, R0.reuse, R174 ;  /* 0x000000ae00267220 */ /* 0x040fe20000410000 */
[----:B------:R-:W-:Y:S01]  /*10ae0*/  MOV R174, R211 ;  /* 0x000000d300ae7202 */ /* 0x000fe20000000f00 */
[----:B------:R-:W-:Y:S03]  /*10af0*/  FMUL.FTZ R39, R0, R175 ;  /* 0x000000af00277220 */ /* 0x000fe60000410000 */
[C---:B------:R-:W-:Y:S02]  /*10b00*/  FMUL.FTZ R124, R2.reuse, R124 ;  /* 0x0000007c027c7220 */ /* 0x040fe40000410000 */
[----:B------:R-:W-:Y:S02]  /*10b10*/  FMUL.FTZ R125, R2, R125 ;  /* 0x0000007d027d7220 */ /* 0x000fe40000410000 */
[C---:B------:R-:W-:Y:S03]  /*10b20*/  HMMA.16816.F32.BF16 R36, R140.reuse, R44, R36 ;  /* 0x0000002c8c24723c */ /* 0x040fe60000041824 */
[C---:B------:R-:W-:Y:S02]  /*10b30*/  FMUL.FTZ R126, R0.reuse, R126 ;  /* 0x0000007e007e7220 */ /* 0x040fe40000410000 */
[----:B------:R-:W-:Y:S02]  /*10b40*/  FMUL.FTZ R127, R0, R127 ;  /* 0x0000007f007f7220 */ /* 0x000fe40000410000 */
[C---:B------:R-:W-:Y:S01]  /*10b50*/  FMUL.FTZ R44, R2.reuse, R180 ;  /* 0x000000b4022c7220 */ /* 0x040fe20000410000 */
[C---:B------:R-:W-:Y:S04]  /*10b60*/  HMMA.16816.F32.BF16 R40, R140.reuse, R46, R40 ;  /* 0x0000002e8c28723c */ /* 0x040fe80000041828 */
[----:B------:R-:W-:Y:S01]  /*10b70*/  MOV R180, R190 ;  /* 0x000000be00b47202 */ /* 0x000fe20000000f00 */
[C---:B------:R-:W-:Y:S01]  /*10b80*/  FMUL.FTZ R45, R2.reuse, R181 ;  /* 0x000000b5022d7220 */ /* 0x040fe20000410000 */
[----:B------:R-:W-:Y:S01]  /*10b90*/  MOV R190, R49 ;  /* 0x0000003100be7202 */ /* 0x000fe20000000f00 */
[----:B------:R-:W-:Y:S01]  /*10ba0*/  FMUL.FTZ R49, R2, R185 ;  /* 0x000000b902317220 */ /* 0x000fe20000410000 */
[----:B------:R-:W-:Y:S01]  /*10bb0*/  MOV R185, R3 ;  /* 0x0000000300b97202 */ /* 0x000fe20000000f00 */
[--C-:B------:R-:W-:Y:S03]  /*10bc0*/  FFMA.FTZ R3, R196, c[0x0][0x2d0], -R138.reuse ;  /* 0x0000b400c4037a23 */ /* 0x100fe6000001088a */
[C---:B------:R-:W-:Y:S01]  /*10bd0*/  FMUL.FTZ R47, R0.reuse, R183 ;  /* 0x000000b7002f7220 */ /* 0x040fe20000410000 */
[----:B------:R-:W-:Y:S01]  /*10be0*/  MOV R196, R212 ;  /* 0x000000d400c47202 */ /* 0x000fe20000000f00 */
[----:B------:R3:W-:Y:S01]  /*10bf0*/  MUFU.EX2 R183, R3 ;  /* 0x0000000300b77308 */ /* 0x0007e20000000800 */
[----:B------:R-:W-:Y:S01]  /*10c00*/  FMUL.FTZ R46, R0, R182 ;  /* 0x000000b6002e7220 */ /* 0x000fe20000410000 */
[----:B------:R-:W-:Y:S01]  /*10c10*/  MOV R181, R156 ;  /* 0x0000009c00b57202 */ /* 0x000fe20000000f00 */
[C---:B------:R-:W-:Y:S01]  /*10c20*/  FMUL.FTZ R128, R2.reuse, R128 ;  /* 0x0000008002807220 */ /* 0x040fe20000410000 */
[----:B------:R-:W-:Y:S01]  /*10c30*/  LDSM.16.MT88.4 R156, [R221+0x800] ;  /* 0x00080000dd9c783b */ /* 0x000fe20000004200 */
[----:B------:R-:W-:Y:S01]  /*10c40*/  MOV R182, R191 ;  /* 0x000000bf00b67202 */ /* 0x000fe20000000f00 */
[----:B------:R-:W-:Y:S01]  /*10c50*/  FMUL.FTZ R129, R2, R129 ;  /* 0x0000008102817220 */ /* 0x000fe20000410000 */
[----:B------:R-:W-:Y:S01]  /*10c60*/  MOV R191, R50 ;  /* 0x0000003200bf7202 */ /* 0x000fe20000000f00 */
[C---:B------:R-:W-:Y:S03]  /*10c70*/  HMMA.16816.F32.BF16 R44, R140.reuse, R144, R44 ;  /* 0x000000908c2c723c */ /* 0x040fe6000004182c */
[C---:B------:R-:W-:Y:S01]  /*10c80*/  FMUL.FTZ R50, R0.reuse, R186 ;  /* 0x000000ba00327220 */ /* 0x040fe20000410000 */
[----:B------:R-:W-:Y:S01]  /*10c90*/  MOV R186, R51 ;  /* 0x0000003300ba7202 */ /* 0x000fe20000000f00 */
[C---:B------:R-:W-:Y:S01]  /*10ca0*/  FMUL.FTZ R51, R0.reuse, R187 ;  /* 0x000000bb00337220 */ /* 0x040fe20000410000 */
[----:B------:R-:W-:Y:S01]  /*10cb0*/  MOV R187, R210 ;  /* 0x000000d200bb7202 */ /* 0x000fe20000000f00 */
[C---:B------:R-:W-:Y:S02]  /*10cc0*/  FMUL.FTZ R130, R0.reuse, R130 ;  /* 0x0000008200827220 */ /* 0x040fe40000410000 */
[----:B------:R-:W-:Y:S03]  /*10cd0*/  FMUL.FTZ R131, R0, R131 ;  /* 0x0000008300837220 */ /* 0x000fe60000410000 */
[C---:B------:R-:W-:Y:S01]  /*10ce0*/  HMMA.16816.F32.BF16 R48, R140.reuse, R146, R48 ;  /* 0x000000928c30723c */ /* 0x040fe20000041830 */
[----:B------:R-:W4:Y:S02]  /*10cf0*/  LDSM.16.MT88.4 R144, [R217+0x6000] ;  /* 0x00600000d990783b */ /* 0x000f240000004200 */
[----:B---3--:R-:W-:Y:S01]  /*10d00*/  FFMA.FTZ R3, R197, c[0x0][0x2d0], -R138 ;  /* 0x0000b400c5037a23 */ /* 0x008fe2000001088a */
[----:B------:R-:W-:Y:S04]  /*10d10*/  MOV R197, R213 ;  /* 0x000000d500c57202 */ /* 0x000fe80000000f00 */
[C---:B--2---:R-:W-:Y:S01]  /*10d20*/  HMMA.16816.F32.BF16 R52, R140.reuse, R148, R52 ;  /* 0x000000948c34723c */ /* 0x044fe20000041834 */
[----:B------:R2:W-:Y:S07]  /*10d30*/  MUFU.EX2 R172, R3 ;  /* 0x0000000300ac7308 */ /* 0x0005ee0000000800 */
[C---:B------:R-:W-:Y:S01]  /*10d40*/  HMMA.16816.F32.BF16 R56, R140.reuse, R150, R56 ;  /* 0x000000968c38723c */ /* 0x040fe20000041838 */
[----:B------:R-:W3:Y:S07]  /*10d50*/  LDSM.16.MT88.4 R148, [R218+0x6000] ;  /* 0x00600000da94783b */ /* 0x000eee0000004200 */
[C---:B-1----:R-:W-:Y:S08]  /*10d60*/  HMMA.16816.F32.BF16 R60, R140.reuse, R152, R60 ;  /* 0x000000988c3c723c */ /* 0x042ff0000004183c */
[C---:B------:R-:W-:Y:S01]  /*10d70*/  HMMA.16816.F32.BF16 R64, R140.reuse, R154, R64 ;  /* 0x0000009a8c40723c */ /* 0x040fe20000041840 */
[----:B------:R-:W1:Y:S03]  /*10d80*/  LDSM.16.MT88.4 R152, [R221+0x6000] ;  /* 0x00600000dd98783b */ /* 0x000e660000004200 */
[--C-:B--2---:R-:W-:Y:S04]  /*10d90*/  FFMA.FTZ R3, R198, c[0x0][0x2d0], -R134.reuse ;  /* 0x0000b400c6037a23 */ /* 0x104fe80000010886 */
[----:B------:R2:W-:Y:S01]  /*10da0*/  MUFU.EX2 R213, R3 ;  /* 0x0000000300d57308 */ /* 0x0005e20000000800 */
[C---:B----4-:R-:W-:Y:S08]  /*10db0*/  HMMA.16816.F32.BF16 R68, R140.reuse, R144, R68 ;  /* 0x000000908c44723c */ /* 0x050ff00000041844 */
[C---:B------:R-:W-:Y:S01]  /*10dc0*/  HMMA.16816.F32.BF16 R72, R140.reuse, R146, R72 ;  /* 0x000000928c48723c */ /* 0x040fe20000041848 */
[----:B------:R-:W4:Y:S07]  /*10dd0*/  LDSM.16.MT88.4 R144, [R220+0x6000] ;  /* 0x00600000dc90783b */ /* 0x000f2e0000004200 */
[C---:B---3--:R-:W-:Y:S04]  /*10de0*/  HMMA.16816.F32.BF16 R76, R140.reuse, R148, R76 ;  /* 0x000000948c4c723c */ /* 0x048fe8000004184c */
[----:B--2---:R-:W-:Y:S04]  /*10df0*/  FFMA.FTZ R3, R199, c[0x0][0x2d0], -R134 ;  /* 0x0000b400c7037a23 */ /* 0x004fe80000010886 */
[C---:B------:R-:W-:Y:S01]  /*10e00*/  HMMA.16816.F32.BF16 R80, R140.reuse, R150, R80 ;  /* 0x000000968c50723c */ /* 0x040fe20000041850 */
[----:B------:R-:W2:Y:S01]  /*10e10*/  LDSM.16.MT88.4 R148, [R217+0x9000] ;  /* 0x00900000d994783b */ /* 0x000ea20000004200 */
[----:B------:R3:W-:Y:S06]  /*10e20*/  MUFU.EX2 R212, R3 ;  /* 0x0000000300d47308 */ /* 0x0007ec0000000800 */
[C---:B-1----:R-:W-:Y:S08]  /*10e30*/  HMMA.16816.F32.BF16 R84, R140.reuse, R152, R84 ;  /* 0x000000988c54723c */ /* 0x042ff00000041854 */
[C---:B------:R-:W-:Y:S01]  /*10e40*/  HMMA.16816.F32.BF16 R88, R140.reuse, R154, R88 ;  /* 0x0000009a8c58723c */ /* 0x040fe20000041858 */
[----:B------:R-:W1:Y:S07]  /*10e50*/  LDSM.16.MT88.4 R152, [R218+0x9000] ;  /* 0x00900000da98783b */ /* 0x000e6e0000004200 */
[C---:B----4-:R-:W-:Y:S04]  /*10e60*/  HMMA.16816.F32.BF16 R92, R140.reuse, R144, R92 ;  /* 0x000000908c5c723c */ /* 0x050fe8000004185c */
[--C-:B---3--:R-:W-:Y:S04]  /*10e70*/  FFMA.FTZ R3, R204, c[0x0][0x2d0], -R138.reuse ;  /* 0x0000b400cc037a23 */ /* 0x108fe8000001088a */
[----:B------:R3:W-:Y:S01]  /*10e80*/  MUFU.EX2 R175, R3 ;  /* 0x0000000300af7308 */ /* 0x0007e20000000800 */
[C---:B------:R-:W-:Y:S01]  /*10e90*/  HMMA.16816.F32.BF16 R96, R140.reuse, R146, R96 ;  /* 0x000000928c60723c */ /* 0x040fe20000041860 */
[----:B------:R-:W4:Y:S07]  /*10ea0*/  LDSM.16.MT88.4 R144, [R221+0x9000] ;  /* 0x00900000dd90783b */ /* 0x000f2e0000004200 */
[C---:B--2---:R-:W-:Y:S08]  /*10eb0*/  HMMA.16816.F32.BF16 R100, R140.reuse, R148, R100 ;  /* 0x000000948c64723c */ /* 0x044ff00000041864 */
[C---:B------:R-:W-:Y:S01]  /*10ec0*/  HMMA.16816.F32.BF16 R104, R140.reuse, R150, R104 ;  /* 0x000000968c68723c */ /* 0x040fe20000041868 */
[----:B------:R-:W2:Y:S03]  /*10ed0*/  LDSM.16.MT88.4 R148, [R220+0x9000] ;  /* 0x00900000dc94783b */ /* 0x000ea60000004200 */
[----:B---3--:R-:W-:Y:S04]  /*10ee0*/  FFMA.FTZ R3, R205, c[0x0][0x2d0], -R138 ;  /* 0x0000b400cd037a23 */ /* 0x008fe8000001088a */
[C---:B-1----:R-:W-:Y:S01]  /*10ef0*/  HMMA.16816.F32.BF16 R108, R140.reuse, R152, R108 ;  /* 0x000000988c6c723c */ /* 0x042fe2000004186c */
[----:B------:R1:W3:Y:S07]  /*10f00*/  MUFU.EX2 R171, R3 ;  /* 0x0000000300ab7308 */ /* 0x0002ee0000000800 */
[C---:B------:R-:W-:Y:S01]  /*10f10*/  HMMA.16816.F32.BF16 R112, R140.reuse, R154, R112 ;  /* 0x0000009a8c70723c */ /* 0x040fe20000041870 */
[----:B------:R-:W-:Y:S07]  /*10f20*/  LDSM.16.MT88.4 R152, [R218+0x800] ;  /* 0x00080000da98783b */ /* 0x000fee0000004200 */
[C---:B----4-:R-:W-:Y:S08]  /*10f30*/  HMMA.16816.F32.BF16 R116, R140.reuse, R144, R116 ;  /* 0x000000908c74723c */ /* 0x050ff00000041874 */
[C---:B------:R-:W-:Y:S01]  /*10f40*/  HMMA.16816.F32.BF16 R120, R140.reuse, R146, R120 ;  /* 0x000000928c78723c */ /* 0x040fe20000041878 */
[----:B------:R-:W4:Y:S03]  /*10f50*/  LDSM.16.MT88.4 R144, [R217+0x800] ;  /* 0x00080000d990783b */ /* 0x000f260000004200 */
[--C-:B-1----:R-:W-:Y:S04]  /*10f60*/  FFMA.FTZ R3, R206, c[0x0][0x2d0], -R134.reuse ;  /* 0x0000b400ce037a23 */ /* 0x102fe80000010886 */
[C---:B--2---:R-:W-:Y:S01]  /*10f70*/  HMMA.16816.F32.BF16 R124, R140.reuse, R148, R124 ;  /* 0x000000948c7c723c */ /* 0x044fe2000004187c */
[----:B------:R1:W-:Y:S07]  /*10f80*/  MUFU.EX2 R211, R3 ;  /* 0x0000000300d37308 */ /* 0x0003ee0000000800 */
[----:B------:R-:W-:Y:S01]  /*10f90*/  HMMA.16816.F32.BF16 R128, R140, R150, R128 ;  /* 0x000000968c80723c */ /* 0x000fe20000041880 */
[----:B------:R-:W2:Y:S06]  /*10fa0*/  LDSM.16.MT88.4 R148, [R217+0x3800] ;  /* 0x00380000d994783b */ /* 0x000eac0000004200 */
[----:B---3--:R-:W-:Y:S02]  /*10fb0*/  F2FP.BF16.PACK_AB R142, R171, R175 ;  /* 0x000000afab8e723e */ /* 0x008fe400000010ff */
[----:B------:R-:W-:Y:S03]  /*10fc0*/  F2FP.BF16.PACK_AB R140, R172, R183 ;  /* 0x000000b7ac8c723e */ /* 0x000fe600000010ff */
[----:B------:R-:W-:Y:S01]  /*10fd0*/  F2FP.BF16.PACK_AB R141, R212, R213 ;  /* 0x000000d5d48d723e */ /* 0x000fe200000010ff */
[----:B-1----:R-:W-:Y:S04]  /*10fe0*/  FFMA.FTZ R3, R207, c[0x0][0x2d0], -R134 ;  /* 0x0000b400cf037a23 */ /* 0x002fe80000010886 */
[----:B------:R1:W3:Y:S02]  /*10ff0*/  MUFU.EX2 R210, R3 ;  /* 0x0000000300d27308 */ /* 0x0002e40000000800 */
[--C-:B-1----:R-:W-:Y:S01]  /*11000*/  FFMA.FTZ R3, R208, c[0x0][0x2d0], -R138.reuse ;  /* 0x0000b400d0037a23 */ /* 0x102fe2000001088a */
[----:B---3--:R-:W-:Y:S07]  /*11010*/  F2FP.BF16.PACK_AB R143, R210, R211 ;  /* 0x000000d3d28f723e */ /* 0x008fee00000010ff */
[----:B------:R1:W-:Y:S01]  /*11020*/  MUFU.EX2 R167, R3 ;  /* 0x0000000300a77308 */ /* 0x0003e20000000800 */
[C---:B----4-:R-:W-:Y:S08]  /*11030*/  HMMA.16816.F32.BF16 R4, R140.reuse, R144, R4 ;  /* 0x000000908c04723c */ /* 0x050ff00000041804 */
[C---:B------:R-:W-:Y:S01]  /*11040*/  HMMA.16816.F32.BF16 R8, R140.reuse, R146, R8 ;  /* 0x000000928c08723c */ /* 0x040fe20000041808 */
[----:B------:R-:W3:Y:S07]  /*11050*/  LDSM.16.MT88.4 R144, [R218+0x3800] ;  /* 0x00380000da90783b */ /* 0x000eee0000004200 */
[C---:B------:R-:W-:Y:S04]  /*11060*/  HMMA.16816.F32.BF16 R12, R140.reuse, R152, R12 ;  /* 0x000000988c0c723c */ /* 0x040fe8000004180c */
[----:B-1----:R-:W-:Y:S04]  /*11070*/  FFMA.FTZ R3, R209, c[0x0][0x2d0], -R138 ;  /* 0x0000b400d1037a23 */ /* 0x002fe8000001088a */
[C---:B------:R-:W-:Y:S01]  /*11080*/  HMMA.16816.F32.BF16 R16, R140.reuse, R154, R16 ;  /* 0x0000009a8c10723c */ /* 0x040fe20000041810 */
[----:B------:R1:W4:Y:S01]  /*11090*/  MUFU.EX2 R169, R3 ;  /* 0x0000000300a97308 */ /* 0x0003220000000800 */
[----:B------:R-:W3:Y:S06]  /*110a0*/  LDSM.16.MT88.4 R152, [R221+0x3800] ;  /* 0x00380000dd98783b */ /* 0x000eec0000004200 */
[C---:B------:R-:W-:Y:S08]  /*110b0*/  HMMA.16816.F32.BF16 R20, R140.reuse, R156, R20 ;  /* 0x0000009c8c14723c */ /* 0x040ff00000041814 */
[C---:B------:R-:W-:Y:S01]  /*110c0*/  HMMA.16816.F32.BF16 R24, R140.reuse, R158, R24 ;  /* 0x0000009e8c18723c */ /* 0x040fe20000041818 */
[----:B------:R-:W4:Y:S07]  /*110d0*/  LDSM.16.MT88.4 R156, [R220+0x3800] ;  /* 0x00380000dc9c783b */ /* 0x000f2e0000004200 */
[C---:B------:R-:W-:Y:S04]  /*110e0*/  HMMA.16816.F32.BF16 R28, R140.reuse, R160, R28 ;  /* 0x000000a08c1c723c */ /* 0x040fe8000004181c */
[--C-:B-1----:R-:W-:Y:S04]  /*110f0*/  FFMA.FTZ R3, R214, c[0x0][0x2d0], -R134.reuse ;  /* 0x0000b400d6037a23 */ /* 0x102fe80000010886 */
[C---:B------:R-:W-:Y:S01]  /*11100*/  HMMA.16816.F32.BF16 R32, R140.reuse, R162, R32 ;  /* 0x000000a28c20723c */ /* 0x040fe20000041820 */
[----:B------:R1:W-:Y:S01]  /*11110*/  MUFU.EX2 R207, R3 ;  /* 0x0000000300cf7308 */ /* 0x0003e20000000800 */
[----:B------:R-:W4:Y:S06]  /*11120*/  LDSM.16.MT88.4 R160, [R217+0x6800] ;  /* 0x00680000d9a0783b */ /* 0x000f2c0000004200 */
[C---:B--2---:R-:W-:Y:S08]  /*11130*/  HMMA.16816.F32.BF16 R36, R140.reuse, R148, R36 ;  /* 0x000000948c24723c */ /* 0x044ff00000041824 */
[C---:B------:R-:W-:Y:S01]  /*11140*/  HMMA.16816.F32.BF16 R40, R140.reuse, R150, R40 ;  /* 0x000000968c28723c */ /* 0x040fe20000041828 */
[----:B------:R-:W2:Y:S07]  /*11150*/  LDSM.16.MT88.4 R148, [R218+0x6800] ;  /* 0x00680000da94783b */ /* 0x000eae0000004200 */
[C---:B---3--:R-:W-:Y:S04]  /*11160*/  HMMA.16816.F32.BF16 R44, R140.reuse, R144, R44 ;  /* 0x000000908c2c723c */ /* 0x048fe8000004182c */
[----:B-1----:R-:W-:Y:S02]  /*11170*/  FFMA.FTZ R3, R215, c[0x0][0x2d0], -R134 ;  /* 0x0000b400d7037a23 */ /* 0x002fe40000010886 */
[----:B------:R-:W-:Y:S02]  /*11180*/  MUFU.EX2 R215, R135 ;  /* 0x0000008700d77308 */ /* 0x000fe40000000800 */
[C---:B------:R-:W-:Y:S01]  /*11190*/  HMMA.16816.F32.BF16 R48, R140.reuse, R146, R48 ;  /* 0x000000928c30723c */ /* 0x040fe20000041830 */
[----:B------:R-:W1:Y:S07]  /*111a0*/  LDSM.16.MT88.4 R144, [R221+0x6800] ;  /* 0x00680000dd90783b */ /* 0x000e6e0000004200 */
[C---:B------:R-:W-:Y:S01]  /*111b0*/  HMMA.16816.F32.BF16 R52, R140.reuse, R152, R52 ;  /* 0x000000988c34723c */ /* 0x040fe20000041834 */
[----:B------:R3:W-:Y:S07]  /*111c0*/  MUFU.EX2 R206, R3 ;  /* 0x0000000300ce7308 */ /* 0x0007ee0000000800 */
[C---:B------:R-:W-:Y:S01]  /*111d0*/  HMMA.16816.F32.BF16 R56, R140.reuse, R154, R56 ;  /* 0x0000009a8c38723c */ /* 0x040fe20000041838 */
[----:B------:R-:W1:Y:S02]  /*111e0*/  LDSM.16.MT88.4 R152, [R220+0x6800] ;  /* 0x00680000dc98783b */ /* 0x000e640000004200 */
[----:B------:R-:W-:Y:S05]  /*111f0*/  MUFU.EX2 R135, R136 ;  /* 0x0000008800877308 */ /* 0x000fea0000000800 */
[C---:B----4-:R-:W-:Y:S08]  /*11200*/  HMMA.16816.F32.BF16 R60, R140.reuse, R156, R60 ;  /* 0x0000009c8c3c723c */ /* 0x050ff0000004183c */
[C---:B------:R-:W-:Y:S01]  /*11210*/  HMMA.16816.F32.BF16 R64, R140.reuse, R158, R64 ;  /* 0x0000009e8c40723c */ /* 0x040fe20000041840 */
[----:B------:R-:W4:Y:S03]  /*11220*/  LDSM.16.MT88.4 R156, [R217+0x9800] ;  /* 0x00980000d99c783b */ /* 0x000f260000004200 */
[--C-:B---3--:R-:W-:Y:S01]  /*11230*/  FFMA.FTZ R3, R197, c[0x0][0x2d0], -R138.reuse ;  /* 0x0000b400c5037a23 */ /* 0x108fe2000001088a */
[----:B------:R-:W-:Y:S02]  /*11240*/  MOV R197, R196 ;  /* 0x000000c400c57202 */ /* 0x000fe40000000f00 */
[----:B------:R-:W-:Y:S01]  /*11250*/  MOV R196, R187 ;  /* 0x000000bb00c47202 */ /* 0x000fe20000000f00 */
[C---:B------:R-:W-:Y:S04]  /*11260*/  HMMA.16816.F32.BF16 R68, R140.reuse, R160, R68 ;  /* 0x000000a08c44723c */ /* 0x040fe80000041844 */
[----:B------:R-:W-:Y:S02]  /*11270*/  MOV R187, R173 ;  /* 0x000000ad00bb7202 */ /* 0x000fe40000000f00 */
[----:B------:R-:W-:Y:S02]  /*11280*/  MOV R173, R170 ;  /* 0x000000aa00ad7202 */ /* 0x000fe40000000f00 */
[C---:B------:R-:W-:Y:S01]  /*11290*/  HMMA.16816.F32.BF16 R72, R140.reuse, R162, R72 ;  /* 0x000000a28c48723c */ /* 0x040fe20000041848 */
[----:B------:R3:W-:Y:S01]  /*112a0*/  MUFU.EX2 R170, R3 ;  /* 0x0000000300aa7308 */ /* 0x0007e20000000800 */
[----:B------:R-:W-:Y:S06]  /*112b0*/  LDSM.16.MT88.4 R160, [R220+0x1000] ;  /* 0x00100000dca0783b */ /* 0x000fec0000004200 */
[C---:B--2---:R-:W-:Y:S08]  /*112c0*/  HMMA.16816.F32.BF16 R76, R140.reuse, R148, R76 ;  /* 0x000000948c4c723c */ /* 0x044ff0000004184c */
[C---:B------:R-:W-:Y:S01]  /*112d0*/  HMMA.16816.F32.BF16 R80, R140.reuse, R150, R80 ;  /* 0x000000968c50723c */ /* 0x040fe20000041850 */
[----:B------:R-:W2:Y:S07]  /*112e0*/  LDSM.16.MT88.4 R148, [R218+0x9800] ;  /* 0x00980000da94783b */ /* 0x000eae0000004200 */
[C---:B-1----:R-:W-:Y:S04]  /*112f0*/  HMMA.16816.F32.BF16 R84, R140.reuse, R144, R84 ;  /* 0x000000908c54723c */ /* 0x042fe80000041854 */
[----:B---3--:R-:W-:Y:S01]  /*11300*/  FFMA.FTZ R3, R197, c[0x0][0x2d0], -R138 ;  /* 0x0000b400c5037a23 */ /* 0x008fe2000001088a */
[----:B------:R-:W-:Y:S02]  /*11310*/  MOV R197, R196 ;  /* 0x000000c400c57202 */ /* 0x000fe40000000f00 */
[----:B------:R-:W-:Y:S01]  /*11320*/  MOV R196, R173 ;  /* 0x000000ad00c47202 */ /* 0x000fe20000000f00 */
[C---:B------:R-:W-:Y:S01]  /*11330*/  HMMA.16816.F32.BF16 R88, R140.reuse, R146, R88 ;  /* 0x000000928c58723c */ /* 0x040fe20000041858 */
[----:B------:R-:W1:Y:S03]  /*11340*/  LDSM.16.MT88.4 R144, [R221+0x9800] ;  /* 0x00980000dd90783b */ /* 0x000e660000004200 */
[----:B------:R-:W-:Y:S02]  /*11350*/  MOV R173, R168 ;  /* 0x000000a800ad7202 */ /* 0x000fe40000000f00 */
[----:B------:R3:W1:Y:S02]  /*11360*/  MUFU.EX2 R168, R3 ;  /* 0x0000000300a87308 */ /* 0x0006640000000800 */
[C---:B------:R-:W-:Y:S08]  /*11370*/  HMMA.16816.F32.BF16 R92, R140.reuse, R152, R92 ;  /* 0x000000988c5c723c */ /* 0x040ff0000004185c */
[C---:B------:R-:W-:Y:S01]  /*11380*/  HMMA.16816.F32.BF16 R96, R140.reuse, R154, R96 ;  /* 0x0000009a8c60723c */ /* 0x040fe20000041860 */
[----:B------:R-:W1:Y:S07]  /*11390*/  LDSM.16.MT88.4 R152, [R220+0x9800] ;  /* 0x00980000dc98783b */ /* 0x000e6e0000004200 */
[C---:B----4-:R-:W-:Y:S04]  /*113a0*/  HMMA.16816.F32.BF16 R100, R140.reuse, R156, R100 ;  /* 0x0000009c8c64723c */ /* 0x050fe80000041864 */
        /* <DEDUP_REMOVED lines=8> */
[----:B----4-:R-:W-:Y:S01]  /*11430*/  FFMA.FTZ R3, R197, c[0x0][0x2d0], -R134 ;  /* 0x0000b400c5037a23 */ /* 0x010fe20000010886 */
[----:B------:R-:W-:Y:S02]  /*11440*/  MOV R197, R196 ;  /* 0x000000c400c57202 */ /* 0x000fe40000000f00 */
[----:B------:R-:W-:Y:S01]  /*11450*/  MOV R196, R202 ;  /* 0x000000ca00c47202 */ /* 0x000fe20000000f00 */
[C---:B------:R-:W-:Y:S01]  /*11460*/  HMMA.16816.F32.BF16 R120, R140.reuse, R146, R120 ;  /* 0x000000928c78723c */ /* 0x040fe20000041878 */
[----:B------:R1:W4:Y:S01]  /*11470*/  MUFU.EX2 R202, R3 ;  /* 0x0000000300ca7308 */ /* 0x0003220000000800 */
[----:B------:R-:W2:Y:S06]  /*11480*/  LDSM.16.MT88.4 R144, [R221+0x1000] ;  /* 0x00100000dd90783b */ /* 0x000eac0000004200 */
[C---:B------:R-:W-:Y:S08]  /*11490*/  HMMA.16816.F32.BF16 R124, R140.reuse, R152, R124 ;  /* 0x000000988c7c723c */ /* 0x040ff0000004187c */
[----:B------:R-:W-:Y:S01]  /*114a0*/  HMMA.16816.F32.BF16 R128, R140, R154, R128 ;  /* 0x0000009a8c80723c */ /* 0x000fe20000041880 */
[----:B------:R-:W2:Y:S06]  /*114b0*/  LDSM.16.MT88.4 R152, [R217+0x4000] ;  /* 0x00400000d998783b */ /* 0x000eac0000004200 */
[----:B------:R-:W-:Y:S01]  /*114c0*/  F2FP.BF16.PACK_AB R140, R169, R167 ;  /* 0x000000a7a98c723e */ /* 0x000fe200000010ff */
[--C-:B-1----:R-:W-:Y:S01]  /*114d0*/  FFMA.FTZ R3, R196, c[0x0][0x2d0], -R138.reuse ;  /* 0x0000b400c4037a23 */ /* 0x102fe2000001088a */
[----:B------:R-:W-:Y:S03]  /*114e0*/  MOV R196, R174 ;  /* 0x000000ae00c47202 */ /* 0x000fe60000000f00 */
[----:B------:R1:W-:Y:S01]  /*114f0*/  MUFU.EX2 R174, R3 ;  /* 0x0000000300ae7308 */ /* 0x0003e20000000800 */
[----:B------:R-:W-:Y:S02]  /*11500*/  F2FP.BF16.PACK_AB R142, R168, R170 ;  /* 0x000000aaa88e723e */ /* 0x000fe400000010ff */
[----:B------:R-:W-:Y:S02]  /*11510*/  F2FP.BF16.PACK_AB R141, R206, R207 ;  /* 0x000000cfce8d723e */ /* 0x000fe400000010ff */
[----:B----4-:R-:W-:Y:S07]  /*11520*/  F2FP.BF16.PACK_AB R143, R202, R203 ;  /* 0x000000cbca8f723e */ /* 0x010fee00000010ff */
[C---:B---3--:R-:W-:Y:S08]  /*11530*/  HMMA.16816.F32.BF16 R4, R140.reuse, R156, R4 ;  /* 0x0000009c8c04723c */ /* 0x048ff00000041804 */
[C---:B------:R-:W-:Y:S01]  /*11540*/  HMMA.16816.F32.BF16 R8, R140.reuse, R158, R8 ;  /* 0x0000009e8c08723c */ /* 0x040fe20000041808 */
[----:B------:R-:W3:Y:S03]  /*11550*/  LDSM.16.MT88.4 R156, [R218+0x4000] ;  /* 0x00400000da9c783b */ /* 0x000ee60000004200 */
[----:B-1----:R-:W-:Y:S04]  /*11560*/  FFMA.FTZ R3, R173, c[0x0][0x2d0], -R138 ;  /* 0x0000b400ad037a23 */ /* 0x002fe8000001088a */
[C---:B--2---:R-:W-:Y:S01]  /*11570*/  HMMA.16816.F32.BF16 R12, R140.reuse, R148, R12 ;  /* 0x000000948c0c723c */ /* 0x044fe2000004180c */
[----:B------:R1:W2:Y:S07]  /*11580*/  MUFU.EX2 R173, R3 ;  /* 0x0000000300ad7308 */ /* 0x0002ae0000000800 */
[C---:B------:R-:W-:Y:S01]  /*11590*/  HMMA.16816.F32.BF16 R16, R140.reuse, R150, R16 ;  /* 0x000000968c10723c */ /* 0x040fe20000041810 */
[----:B------:R-:W4:Y:S07]  /*115a0*/  LDSM.16.MT88.4 R148, [R221+0x4000] ;  /* 0x00400000dd94783b */ /* 0x000f2e0000004200 */
[C---:B------:R-:W-:Y:S08]  /*115b0*/  HMMA.16816.F32.BF16 R20, R140.reuse, R144, R20 ;  /* 0x000000908c14723c */ /* 0x040ff00000041814 */
[C---:B------:R-:W-:Y:S01]  /*115c0*/  HMMA.16816.F32.BF16 R24, R140.reuse, R146, R24 ;  /* 0x000000928c18723c */ /* 0x040fe20000041818 */
[----:B------:R-:W2:Y:S03]  /*115d0*/  LDSM.16.MT88.4 R144, [R220+0x4000] ;  /* 0x00400000dc90783b */ /* 0x000ea60000004200 */
[--C-:B-1----:R-:W-:Y:S01]  /*115e0*/  FFMA.FTZ R3, R197, c[0x0][0x2d0], -R134.reuse ;  /* 0x0000b400c5037a23 */ /* 0x102fe20000010886 */
[----:B------:R-:W-:Y:S03]  /*115f0*/  MOV R197, R201 ;  /* 0x000000c900c57202 */ /* 0x000fe60000000f00 */
[C---:B------:R-:W-:Y:S01]  /*11600*/  HMMA.16816.F32.BF16 R28, R140.reuse, R160, R28 ;  /* 0x000000a08c1c723c */ /* 0x040fe2000004181c */
[----:B------:R1:W-:Y:S07]  /*11610*/  MUFU.EX2 R201, R3 ;  /* 0x0000000300c97308 */ /* 0x0003ee0000000800 */
[C---:B------:R-:W-:Y:S01]  /*11620*/  HMMA.16816.F32.BF16 R32, R140.reuse, R162, R32 ;  /* 0x000000a28c20723c */ /* 0x040fe20000041820 */
[----:B------:R-:W2:Y:S07]  /*11630*/  LDSM.16.MT88.4 R160, [R217+0x7000] ;  /* 0x00700000d9a0783b */ /* 0x000eae0000004200 */
[C---:B------:R-:W-:Y:S08]  /*11640*/  HMMA.16816.F32.BF16 R36, R140.reuse, R152, R36 ;  /* 0x000000988c24723c */ /* 0x040ff00000041824 */
[C---:B------:R-:W-:Y:S01]  /*11650*/  HMMA.16816.F32.BF16 R40, R140.reuse, R154, R40 ;  /* 0x0000009a8c28723c */ /* 0x040fe20000041828 */
[----:B------:R-:W2:Y:S03]  /*11660*/  LDSM.16.MT88.4 R152, [R218+0x7000] ;  /* 0x00700000da98783b */ /* 0x000ea60000004200 */
[----:B-1----:R-:W-:Y:S01]  /*11670*/  FFMA.FTZ R3, R196, c[0x0][0x2d0], -R134 ;  /* 0x0000b400c4037a23 */ /* 0x002fe20000010886 */
[----:B------:R-:W-:Y:S03]  /*11680*/  MOV R196, R200 ;  /* 0x000000c800c47202 */ /* 0x000fe60000000f00 */
[C---:B---3--:R-:W-:Y:S01]  /*11690*/  HMMA.16816.F32.BF16 R44, R140.reuse, R156, R44 ;  /* 0x0000009c8c2c723c */ /* 0x048fe2000004182c */
[----:B------:R1:W3:Y:S07]  /*116a0*/  MUFU.EX2 R200, R3 ;  /* 0x0000000300c87308 */ /* 0x0002ee0000000800 */
[C---:B------:R-:W-:Y:S01]  /*116b0*/  HMMA.16816.F32.BF16 R48, R140.reuse, R158, R48 ;  /* 0x0000009e8c30723c */ /* 0x040fe20000041830 */
[----:B------:R-:W3:Y:S07]  /*116c0*/  LDSM.16.MT88.4 R156, [R221+0x7000] ;  /* 0x00700000dd9c783b */ /* 0x000eee0000004200 */
[C---:B----4-:R-:W-:Y:S08]  /*116d0*/  HMMA.16816.F32.BF16 R52, R140.reuse, R148, R52 ;  /* 0x000000948c34723c */ /* 0x050ff00000041834 */
[C---:B------:R-:W-:Y:S01]  /*116e0*/  HMMA.16816.F32.BF16 R56, R140.reuse, R150, R56 ;  /* 0x000000968c38723c */ /* 0x040fe20000041838 */
[----:B------:R-:W4:Y:S03]  /*116f0*/  LDSM.16.MT88.4 R148, [R220+0x7000] ;  /* 0x00700000dc94783b */ /* 0x000f260000004200 */
[----:B-1----:R-:W-:Y:S04]  /*11700*/  FFMA.FTZ R3, R197, c[0x0][0x2d0], -R138 ;  /* 0x0000b400c5037a23 */ /* 0x002fe8000001088a */
[C---:B--2---:R-:W-:Y:S01]  /*11710*/  HMMA.16816.F32.BF16 R60, R140.reuse, R144, R60 ;  /* 0x000000908c3c723c */ /* 0x044fe2000004183c */
[----:B------:R1:W2:Y:S07]  /*11720*/  MUFU.EX2 R214, R3 ;  /* 0x0000000300d67308 */ /* 0x0002ae0000000800 */
[C---:B------:R-:W-:Y:S01]  /*11730*/  HMMA.16816.F32.BF16 R64, R140.reuse, R146, R64 ;  /* 0x000000928c40723c */ /* 0x040fe20000041840 */
[----:B------:R-:W2:Y:S07]  /*11740*/  LDSM.16.MT88.4 R144, [R217+0xa000] ;  /* 0x00a00000d990783b */ /* 0x000eae0000004200 */
[C---:B------:R-:W-:Y:S08]  /*11750*/  HMMA.16816.F32.BF16 R68, R140.reuse, R160, R68 ;  /* 0x000000a08c44723c */ /* 0x040ff00000041844 */
[C---:B------:R-:W-:Y:S01]  /*11760*/  HMMA.16816.F32.BF16 R72, R140.reuse, R162, R72 ;  /* 0x000000a28c48723c */ /* 0x040fe20000041848 */
[----:B------:R-:W-:Y:S03]  /*11770*/  LDSM.16.MT88.4 R160, [R221+0x1800] ;  /* 0x00180000dda0783b */ /* 0x000fe60000004200 */
[--C-:B-1----:R-:W-:Y:S04]  /*11780*/  FFMA.FTZ R3, R196, c[0x0][0x2d0], -R134.reuse ;  /* 0x0000b400c4037a23 */ /* 0x102fe80000010886 */
[C---:B------:R-:W-:Y:S01]  /*11790*/  HMMA.16816.F32.BF16 R76, R140.reuse, R152, R76 ;  /* 0x000000988c4c723c */ /* 0x040fe2000004184c */
[----:B------:R1:W-:Y:S07]  /*117a0*/  MUFU.EX2 R199, R3 ;  /* 0x0000000300c77308 */ /* 0x0003ee0000000800 */
[C---:B------:R-:W-:Y:S01]  /*117b0*/  HMMA.16816.F32.BF16 R80, R140.reuse, R154, R80 ;  /* 0x0000009a8c50723c */ /* 0x040fe20000041850 */
[----:B------:R-:W2:Y:S07]  /*117c0*/  LDSM.16.MT88.4 R152, [R218+0xa000] ;  /* 0x00a00000da98783b */ /* 0x000eae0000004200 */
[C---:B---3--:R-:W-:Y:S08]  /*117d0*/  HMMA.16816.F32.BF16 R84, R140.reuse, R156, R84 ;  /* 0x0000009c8c54723c */ /* 0x048ff00000041854 */
[C---:B------:R-:W-:Y:S01]  /*117e0*/  HMMA.16816.F32.BF16 R88, R140.reuse, R158, R88 ;  /* 0x0000009e8c58723c */ /* 0x040fe20000041858 */
[----:B------:R-:W3:Y:S03]  /*117f0*/  LDSM.16.MT88.4 R156, [R221+0xa000] ;  /* 0x00a00000dd9c783b */ /* 0x000ee60000004200 */
[----:B-1----:R-:W-:Y:S04]  /*11800*/  FFMA.FTZ R3, R187, c[0x0][0x2d0], -R134 ;  /* 0x0000b400bb037a23 */ /* 0x002fe80000010886 */
[C---:B----4-:R-:W-:Y:S01]  /*11810*/  HMMA.16816.F32.BF16 R92, R140.reuse, R148, R92 ;  /* 0x000000948c5c723c */ /* 0x050fe2000004185c */
[----:B------:R1:W4:Y:S07]  /*11820*/  MUFU.EX2 R198, R3 ;  /* 0x0000000300c67308 */ /* 0x00032e0000000800 */
[C---:B------:R-:W-:Y:S01]  /*11830*/  HMMA.16816.F32.BF16 R96, R140.reuse, R150, R96 ;  /* 0x000000968c60723c */ /* 0x040fe20000041860 */
[----:B------:R-:W4:Y:S07]  /*11840*/  LDSM.16.MT88.4 R148, [R220+0xa000] ;  /* 0x00a00000dc94783b */ /* 0x000f2e0000004200 */
[C---:B--2---:R-:W-:Y:S08]  /*11850*/  HMMA.16816.F32.BF16 R100, R140.reuse, R144, R100 ;  /* 0x000000908c64723c */ /* 0x044ff00000041864 */
[C---:B------:R-:W-:Y:S01]  /*11860*/  HMMA.16816.F32.BF16 R104, R140.reuse, R146, R104 ;  /* 0x000000928c68723c */ /* 0x040fe20000041868 */
[----:B------:R-:W2:Y:S03]  /*11870*/  LDSM.16.MT88.4 R144, [R217+0x1800] ;  /* 0x00180000d990783b */ /* 0x000ea60000004200 */
        /* <DEDUP_REMOVED lines=8> */
[----:B-1----:R-:W-:Y:S01]  /*11900*/  FFMA.FTZ R3, R185, c[0x0][0x2d0], -R138 ;  /* 0x0000b400b9037a23 */ /* 0x002fe2000001088a */
[----:B------:R-:W-:Y:S03]  /*11910*/  MOV R185, R188 ;  /* 0x000000bc00b97202 */ /* 0x000fe60000000f00 */
[C---:B----4-:R-:W-:Y:S01]  /*11920*/  HMMA.16816.F32.BF16 R124, R140.reuse, R148, R124 ;  /* 0x000000948c7c723c */ /* 0x050fe2000004187c */
[----:B------:R1:W-:Y:S07]  /*11930*/  MUFU.EX2 R208, R3 ;  /* 0x0000000300d07308 */ /* 0x0003ee0000000800 */
[----:B------:R-:W-:Y:S01]  /*11940*/  HMMA.16816.F32.BF16 R128, R140, R150, R128 ;  /* 0x000000968c80723c */ /* 0x000fe20000041880 */
[----:B------:R-:W4:Y:S06]  /*11950*/  LDSM.16.MT88.4 R148, [R217+0x4800] ;  /* 0x00480000d994783b */ /* 0x000f2c0000004200 */
[----:B------:R-:W-:Y:S02]  /*11960*/  F2FP.BF16.PACK_AB R140, R173, R174 ;  /* 0x000000aead8c723e */ /* 0x000fe400000010ff */
[----:B------:R-:W-:Y:S03]  /*11970*/  F2FP.BF16.PACK_AB R141, R200, R201 ;  /* 0x000000c9c88d723e */ /* 0x000fe600000010ff */
[----:B------:R-:W-:Y:S02]  /*11980*/  F2FP.BF16.PACK_AB R142, R214, R215 ;  /* 0x000000d7d68e723e */ /* 0x000fe400000010ff */
[----:B------:R-:W-:Y:S01]  /*11990*/  F2FP.BF16.PACK_AB R143, R198, R199 ;  /* 0x000000c7c68f723e */ /* 0x000fe200000010ff */
[--C-:B-1----:R-:W-:Y:S06]  /*119a0*/  FFMA.FTZ R3, R193, c[0x0][0x2d0], -R134.reuse ;  /* 0x0000b400c1037a23 */ /* 0x102fec0000010886 */
[C---:B--2---:R-:W-:Y:S01]  /*119b0*/  HMMA.16816.F32.BF16 R4, R140.reuse, R144, R4 ;  /* 0x000000908c04723c */ /* 0x044fe20000041804 */
[----:B------:R1:W-:Y:S07]  /*119c0*/  MUFU.EX2 R193, R3 ;  /* 0x0000000300c17308 */ /* 0x0003ee0000000800 */
[C---:B------:R-:W-:Y:S01]  /*119d0*/  HMMA.16816.F32.BF16 R8, R140.reuse, R146, R8 ;  /* 0x000000928c08723c */ /* 0x040fe20000041808 */
[----:B------:R-:W2:Y:S07]  /*119e0*/  LDSM.16.MT88.4 R144, [R218+0x4800] ;  /* 0x00480000da90783b */ /* 0x000eae0000004200 */
[C---:B------:R-:W-:Y:S08]  /*119f0*/  HMMA.16816.F32.BF16 R12, R140.reuse, R152, R12 ;  /* 0x000000988c0c723c */ /* 0x040ff0000004180c */
[C---:B------:R-:W-:Y:S01]  /*11a00*/  HMMA.16816.F32.BF16 R16, R140.reuse, R154, R16 ;  /* 0x0000009a8c10723c */ /* 0x040fe20000041810 */
[----:B------:R-:W2:Y:S03]  /*11a10*/  LDSM.16.MT88.4 R152, [R221+0x4800] ;  /* 0x00480000dd98783b */ /* 0x000ea60000004200 */
[----:B-1----:R-:W-:Y:S04]  /*11a20*/  FFMA.FTZ R3, R192, c[0x0][0x2d0], -R134 ;  /* 0x0000b400c0037a23 */ /* 0x002fe80000010886 */
[C---:B------:R-:W-:Y:S01]  /*11a30*/  HMMA.16816.F32.BF16 R20, R140.reuse, R160, R20 ;  /* 0x000000a08c14723c */ /* 0x040fe20000041814 */
[----:B------:R1:W-:Y:S07]  /*11a40*/  MUFU.EX2 R192, R3 ;  /* 0x0000000300c07308 */ /* 0x0003ee0000000800 */
[C---:B------:R-:W-:Y:S01]  /*11a50*/  HMMA.16816.F32.BF16 R24, R140.reuse, R162, R24 ;  /* 0x000000a28c18723c */ /* 0x040fe20000041818 */
[----:B------:R-:W-:Y:S07]  /*11a60*/  LDSM.16.MT88.4 R160, [R217+0x7800] ;  /* 0x00780000d9a0783b */ /* 0x000fee0000004200 */
[C---:B---3--:R-:W-:Y:S08]  /*11a70*/  HMMA.16816.F32.BF16 R28, R140.reuse, R156, R28 ;  /* 0x0000009c8c1c723c */ /* 0x048ff0000004181c */
[C---:B------:R-:W-:Y:S01]  /*11a80*/  HMMA.16816.F32.BF16 R32, R140.reuse, R158, R32 ;  /* 0x0000009e8c20723c */ /* 0x040fe20000041820 */
[----:B------:R-:W3:Y:S03]  /*11a90*/  LDSM.16.MT88.4 R156, [R220+0x4800] ;  /* 0x00480000dc9c783b */ /* 0x000ee60000004200 */
[--C-:B-1----:R-:W-:Y:S04]  /*11aa0*/  FFMA.FTZ R3, R184, c[0x0][0x2d0], -R138.reuse ;  /* 0x0000b400b8037a23 */ /* 0x102fe8000001088a */
[C---:B----4-:R-:W-:Y:S01]  /*11ab0*/  HMMA.16816.F32.BF16 R36, R140.reuse, R148, R36 ;  /* 0x000000948c24723c */ /* 0x050fe20000041824 */
[----:B------:R1:W-:Y:S01]  /*11ac0*/  MUFU.EX2 R205, R3 ;  /* 0x0000000300cd7308 */ /* 0x0003e20000000800 */
[----:B------:R-:W4:Y:S06]  /*11ad0*/  LDL.LU R184, [R1+0x10] ;  /* 0x0000100001b87983 */ /* 0x000f2c0000300800 */
[C---:B------:R-:W-:Y:S01]  /*11ae0*/  HMMA.16816.F32.BF16 R40, R140.reuse, R150, R40 ;  /* 0x000000968c28723c */ /* 0x040fe20000041828 */
[----:B------:R-:W3:Y:S07]  /*11af0*/  LDSM.16.MT88.4 R148, [R218+0x7800] ;  /* 0x00780000da94783b */ /* 0x000eee0000004200 */
[C---:B--2---:R-:W-:Y:S08]  /*11b00*/  HMMA.16816.F32.BF16 R44, R140.reuse, R144, R44 ;  /* 0x000000908c2c723c */ /* 0x044ff0000004182c */
[C---:B------:R-:W-:Y:S01]  /*11b10*/  HMMA.16816.F32.BF16 R48, R140.reuse, R146, R48 ;  /* 0x000000928c30723c */ /* 0x040fe20000041830 */
[----:B------:R-:W2:Y:S03]  /*11b20*/  LDSM.16.MT88.4 R144, [R221+0x7800] ;  /* 0x00780000dd90783b */ /* 0x000ea60000004200 */
[----:B-1----:R-:W-:Y:S01]  /*11b30*/  FFMA.FTZ R3, R182, c[0x0][0x2d0], -R138 ;  /* 0x0000b400b6037a23 */ /* 0x002fe2000001088a */
[----:B------:R-:W-:Y:S03]  /*11b40*/  MOV R182, R178 ;  /* 0x000000b200b67202 */ /* 0x000fe60000000f00 */
[C---:B------:R-:W-:Y:S01]  /*11b50*/  HMMA.16816.F32.BF16 R52, R140.reuse, R152, R52 ;  /* 0x000000988c34723c */ /* 0x040fe20000041834 */
[----:B------:R1:W-:Y:S07]  /*11b60*/  MUFU.EX2 R204, R3 ;  /* 0x0000000300cc7308 */ /* 0x0003ee0000000800 */
[C---:B------:R-:W-:Y:S01]  /*11b70*/  HMMA.16816.F32.BF16 R56, R140.reuse, R154, R56 ;  /* 0x0000009a8c38723c */ /* 0x040fe20000041838 */
[----:B------:R-:W2:Y:S07]  /*11b80*/  LDSM.16.MT88.4 R152, [R220+0x7800] ;  /* 0x00780000dc98783b */ /* 0x000eae0000004200 */
[C---:B---3--:R-:W-:Y:S08]  /*11b90*/  HMMA.16816.F32.BF16 R60, R140.reuse, R156, R60 ;  /* 0x0000009c8c3c723c */ /* 0x048ff0000004183c */
[C---:B------:R-:W-:Y:S01]  /*11ba0*/  HMMA.16816.F32.BF16 R64, R140.reuse, R158, R64 ;  /* 0x0000009e8c40723c */ /* 0x040fe20000041840 */
[----:B------:R-:W3:Y:S03]  /*11bb0*/  LDSM.16.MT88.4 R156, [R217+0xa800] ;  /* 0x00a80000d99c783b */ /* 0x000ee60000004200 */
[--C-:B-1----:R-:W-:Y:S04]  /*11bc0*/  FFMA.FTZ R3, R191, c[0x0][0x2d0], -R134.reuse ;  /* 0x0000b400bf037a23 */ /* 0x102fe80000010886 */
[C---:B------:R-:W-:Y:S01]  /*11bd0*/  HMMA.16816.F32.BF16 R68, R140.reuse, R160, R68 ;  /* 0x000000a08c44723c */ /* 0x040fe20000041844 */
[----:B------:R1:W-:Y:S07]  /*11be0*/  MUFU.EX2 R191, R3 ;  /* 0x0000000300bf7308 */ /* 0x0003ee0000000800 */
[C---:B------:R-:W-:Y:S01]  /*11bf0*/  HMMA.16816.F32.BF16 R72, R140.reuse, R162, R72 ;  /* 0x000000a28c48723c */ /* 0x040fe20000041848 */
[----:B------:R-:W-:Y:S07]  /*11c00*/  LDSM.16.MT88.4 R160, [R217+0x5000] ;  /* 0x00500000d9a0783b */ /* 0x000fee0000004200 */
[C---:B------:R-:W-:Y:S08]  /*11c10*/  HMMA.16816.F32.BF16 R76, R140.reuse, R148, R76 ;  /* 0x000000948c4c723c */ /* 0x040ff0000004184c */
[C---:B------:R-:W-:Y:S01]  /*11c20*/  HMMA.16816.F32.BF16 R80, R140.reuse, R150, R80 ;  /* 0x000000968c50723c */ /* 0x040fe20000041850 */
[----:B------:R-:W3:Y:S03]  /*11c30*/  LDSM.16.MT88.4 R148, [R218+0xa800] ;  /* 0x00a80000da94783b */ /* 0x000ee60000004200 */
[----:B-1----:R-:W-:Y:S01]  /*11c40*/  FFMA.FTZ R3, R181, c[0x0][0x2d0], -R134 ;  /* 0x0000b400b5037a23 */ /* 0x002fe20000010886 */
[----:B------:R-:W-:Y:S03]  /*11c50*/  MOV R181, R190 ;  /* 0x000000be00b57202 */ /* 0x000fe60000000f00 */
[C---:B--2---:R-:W-:Y:S01]  /*11c60*/  HMMA.16816.F32.BF16 R84, R140.reuse, R144, R84 ;  /* 0x000000908c54723c */ /* 0x044fe20000041854 */
[----:B------:R1:W-:Y:S07]  /*11c70*/  MUFU.EX2 R190, R3 ;  /* 0x0000000300be7308 */ /* 0x0003ee0000000800 */
[C---:B------:R-:W-:Y:S01]  /*11c80*/  HMMA.16816.F32.BF16 R88, R140.reuse, R146, R88 ;  /* 0x000000928c58723c */ /* 0x040fe20000041858 */
[----:B------:R-:W2:Y:S07]  /*11c90*/  LDSM.16.MT88.4 R144, [R221+0xa800] ;  /* 0x00a80000dd90783b */ /* 0x000eae0000004200 */
[C---:B------:R-:W-:Y:S08]  /*11ca0*/  HMMA.16816.F32.BF16 R92, R140.reuse, R152, R92 ;  /* 0x000000988c5c723c */ /* 0x040ff0000004185c */
[C---:B------:R-:W-:Y:S01]  /*11cb0*/  HMMA.16816.F32.BF16 R96, R140.reuse, R154, R96 ;  /* 0x0000009a8c60723c */ /* 0x040fe20000041860 */
[----:B------:R-:W2:Y:S03]  /*11cc0*/  LDSM.16.MT88.4 R152, [R220+0xa800] ;  /* 0x00a80000dc98783b */ /* 0x000ea60000004200 */
[--C-:B-1----:R-:W-:Y:S01]  /*11cd0*/  FFMA.FTZ R3, R181, c[0x0][0x2d0], -R138.reuse ;  /* 0x0000b400b5037a23 */ /* 0x102fe2000001088a */
[----:B------:R-:W-:Y:S03]  /*11ce0*/  MOV R181, R177 ;  /* 0x000000b100b57202 */ /* 0x000fe60000000f00 */
[C---:B---3--:R-:W-:Y:S01]  /*11cf0*/  HMMA.16816.F32.BF16 R100, R140.reuse, R156, R100 ;  /* 0x0000009c8c64723c */ /* 0x048fe20000041864 */
[----:B------:R1:W-:Y:S07]  /*11d00*/  MUFU.EX2 R197, R3 ;  /* 0x0000000300c57308 */ /* 0x0003ee0000000800 */
[C---:B------:R-:W-:Y:S01]  /*11d10*/  HMMA.16816.F32.BF16 R104, R140.reuse, R158, R104 ;  /* 0x0000009e8c68723c */ /* 0x040fe20000041868 */
[----:B------:R-:W3:Y:S07]  /*11d20*/  LDSM.16.MT88.4 R156, [R217+0x2000] ;  /* 0x00200000d99c783b */ /* 0x000eee0000004200 */
[C---:B------:R-:W-:Y:S08]  /*11d30*/  HMMA.16816.F32.BF16 R108, R140.reuse, R148, R108 ;  /* 0x000000948c6c723c */ /* 0x040ff0000004186c */
[C---:B------:R-:W-:Y:S01]  /*11d40*/  HMMA.16816.F32.BF16 R112, R140.reuse, R150, R112 ;  /* 0x000000968c70723c */ /* 0x040fe20000041870 */
[----:B------:R-:W3:Y:S03]  /*11d50*/  LDSM.16.MT88.4 R148, [R218+0x2000] ;  /* 0x00200000da94783b */ /* 0x000ee60000004200 */
[----:B-1----:R-:W-:Y:S01]  /*11d60*/  FFMA.FTZ R3, R180, c[0x0][0x2d0], -R138 ;  /* 0x0000b400b4037a23 */ /* 0x002fe2000001088a */
[----:B------:R-:W-:Y:S03]  /*11d70*/  MOV R180, R176 ;  /* 0x000000b000b47202 */ /* 0x000fe60000000f00 */
[C---:B--2---:R-:W-:Y:S01]  /*11d80*/  HMMA.16816.F32.BF16 R116, R140.reuse, R144, R116 ;  /* 0x000000908c74723c */ /* 0x044fe20000041874 */
[----:B------:R1:W2:Y:S07]  /*11d90*/  MUFU.EX2 R196, R3 ;  /* 0x0000000300c47308 */ /* 0x0002ae0000000800 */
[C---:B------:R-:W-:Y:S01]  /*11da0*/  HMMA.16816.F32.BF16 R120, R140.reuse, R146, R120 ;  /* 0x000000928c78723c */ /* 0x040fe20000041878 */
[----:B------:R-:W3:Y:S07]  /*11db0*/  LDSM.16.MT88.4 R144, [R221+0x2000] ;  /* 0x00200000dd90783b */ /* 0x000eee0000004200 */
[C---:B------:R-:W-:Y:S08]  /*11dc0*/  HMMA.16816.F32.BF16 R124, R140.reuse, R152, R124 ;  /* 0x000000988c7c723c */ /* 0x040ff0000004187c */
[----:B------:R-:W-:Y:S01]  /*11dd0*/  HMMA.16816.F32.BF16 R128, R140, R154, R128 ;  /* 0x0000009a8c80723c */ /* 0x000fe20000041880 */
[----:B------:R-:W3:Y:S03]  /*11de0*/  LDSM.16.MT88.4 R152, [R220+0x2000] ;  /* 0x00200000dc98783b */ /* 0x000ee60000004200 */
[--C-:B-1----:R-:W-:Y:S01]  /*11df0*/  FFMA.FTZ R3, R189, c[0x0][0x2d0], -R134.reuse ;  /* 0x0000b400bd037a23 */ /* 0x102fe20000010886 */
[----:B--2---:R-:W-:Y:S02]  /*11e00*/  F2FP.BF16.PACK_AB R136, R196, R197 ;  /* 0x000000c5c488723e */ /* 0x004fe400000010ff */
[----:B------:R-:W-:Y:S01]  /*11e10*/  F2FP.BF16.PACK_AB R140, R208, R209 ;  /* 0x000000d1d08c723e */ /* 0x000fe200000010ff */
[----:B------:R1:W-:Y:S01]  /*11e20*/  MUFU.EX2 R189, R3 ;  /* 0x0000000300bd7308 */ /* 0x0003e20000000800 */
[----:B------:R-:W-:Y:S03]  /*11e30*/  F2FP.BF16.PACK_AB R141, R192, R193 ;  /* 0x000000c1c08d723e */ /* 0x000fe600000010ff */
[----:B------:R-:W-:Y:S02]  /*11e40*/  F2FP.BF16.PACK_AB R142, R204, R205 ;  /* 0x000000cdcc8e723e */ /* 0x000fe400000010ff */
[----:B------:R-:W-:Y:S07]  /*11e50*/  F2FP.BF16.PACK_AB R143, R190, R191 ;  /* 0x000000bfbe8f723e */ /* 0x000fee00000010ff */
[C---:B---3--:R-:W-:Y:S08]  /*11e60*/  HMMA.16816.F32.BF16 R4, R140.reuse, R156, R4 ;  /* 0x0000009c8c04723c */ /* 0x048ff00000041804 */
[C---:B------:R-:W-:Y:S01]  /*11e70*/  HMMA.16816.F32.BF16 R8, R140.reuse, R158, R8 ;  /* 0x0000009e8c08723c */ /* 0x040fe20000041808 */
[----:B------:R-:W2:Y:S03]  /*11e80*/  LDSM.16.MT88.4 R156, [R218+0x5000] ;  /* 0x00500000da9c783b */ /* 0x000ea60000004200 */
[--C-:B-1----:R-:W-:Y:S02]  /*11e90*/  FFMA.FTZ R3, R179, c[0x0][0x2d0], -R134.reuse ;  /* 0x0000b400b3037a23 */ /* 0x102fe40000010886 */
[----:B------:R-:W-:Y:S02]  /*11ea0*/  FFMA.FTZ R134, R137, c[0x0][0x2d0], -R134 ;  /* 0x0000b40089867a23 */ /* 0x000fe40000010886 */
[C---:B------:R-:W-:Y:S01]  /*11eb0*/  HMMA.16816.F32.BF16 R12, R140.reuse, R148, R12 ;  /* 0x000000948c0c723c */ /* 0x040fe2000004180c */
[----:B------:R1:W3:Y:S01]  /*11ec0*/  MUFU.EX2 R188, R3 ;  /* 0x0000000300bc7308 */ /* 0x0002e20000000800 */
[----:B------:R-:W-:Y:S06]  /*11ed0*/  LDSM.16.MT88.4 R176, [R217+0x5800] ;  /* 0x00580000d9b0783b */ /* 0x000fec0000004200 */
[C---:B------:R-:W-:Y:S02]  /*11ee0*/  HMMA.16816.F32.BF16 R16, R140.reuse, R150, R16 ;  /* 0x000000968c10723c */ /* 0x040fe40000041810 */
[----:B------:R-:W2:Y:S01]  /*11ef0*/  LDSM.16.MT88.4 R148, [R221+0x5000] ;  /* 0x00500000dd94783b */ /* 0x000ea20000004200 */
[----:B------:R-:W-:Y:S05]  /*11f00*/  MUFU.EX2 R134, R134 ;  /* 0x0000008600867308 */ /* 0x000fea0000000800 */
[C---:B------:R-:W-:Y:S08]  /*11f10*/  HMMA.16816.F32.BF16 R20, R140.reuse, R144, R20 ;  /* 0x000000908c14723c */ /* 0x040ff00000041814 */
[C---:B------:R-:W-:Y:S01]  /*11f20*/  HMMA.16816.F32.BF16 R24, R140.reuse, R146, R24 ;  /* 0x000000928c18723c */ /* 0x040fe20000041818 */
[----:B------:R-:W4:Y:S03]  /*11f30*/  LDSM.16.MT88.4 R144, [R220+0x5000] ;  /* 0x00500000dc90783b */ /* 0x000f260000004200 */
[--C-:B-1----:R-:W-:Y:S01]  /*11f40*/  FFMA.FTZ R3, R195, c[0x0][0x2d0], -R138.reuse ;  /* 0x0000b400c3037a23 */ /* 0x102fe2000001088a */
[----:B---3--:R-:W-:Y:S03]  /*11f50*/  F2FP.BF16.PACK_AB R137, R188, R189 ;  /* 0x000000bdbc89723e */ /* 0x008fe600000010ff */
[C---:B------:R-:W-:Y:S01]  /*11f60*/  HMMA.16816.F32.BF16 R28, R140.reuse, R152, R28 ;  /* 0x000000988c1c723c */ /* 0x040fe2000004181c */
[----:B------:R1:W-:Y:S07]  /*11f70*/  MUFU.EX2 R195, R3 ;  /* 0x0000000300c37308 */ /* 0x0003ee0000000800 */
[C---:B------:R-:W-:Y:S01]  /*11f80*/  HMMA.16816.F32.BF16 R32, R140.reuse, R154, R32 ;  /* 0x0000009a8c20723c */ /* 0x040fe20000041820 */
[----:B------:R-:W3:Y:S07]  /*11f90*/  LDSM.16.MT88.4 R152, [R217+0x8000] ;  /* 0x00800000d998783b */ /* 0x000eee0000004200 */
[C---:B------:R-:W-:Y:S08]  /*11fa0*/  HMMA.16816.F32.BF16 R36, R140.reuse, R160, R36 ;  /* 0x000000a08c24723c */ /* 0x040ff00000041824 */
[C---:B------:R-:W-:Y:S01]  /*11fb0*/  HMMA.16816.F32.BF16 R40, R140.reuse, R162, R40 ;  /* 0x000000a28c28723c */ /* 0x040fe20000041828 */
[----:B------:R-:W3:Y:S03]  /*11fc0*/  LDSM.16.MT88.4 R160, [R218+0x8000] ;  /* 0x00800000daa0783b */ /* 0x000ee60000004200 */
[----:B-1----:R-:W-:Y:S04]  /*11fd0*/  FFMA.FTZ R3, R194, c[0x0][0x2d0], -R138 ;  /* 0x0000b400c2037a23 */ /* 0x002fe8000001088a */
[C---:B--2---:R-:W-:Y:S01]  /*11fe0*/  HMMA.16816.F32.BF16 R44, R140.reuse, R156, R44 ;  /* 0x0000009c8c2c723c */ /* 0x044fe2000004182c */
[----:B------:R-:W2:Y:S01]  /*11ff0*/  LDL.LU R138, [R1+0x14] ;  /* 0x00001400018a7983 */ /* 0x000ea20000300800 */
[----:B------:R1:W1:Y:S06]  /*12000*/  MUFU.EX2 R194, R3 ;  /* 0x0000000300c27308 */ /* 0x00026c0000000800 */
[C---:B------:R-:W-:Y:S01]  /*12010*/  HMMA.16816.F32.BF16 R48, R140.reuse, R158, R48 ;  /* 0x0000009e8c30723c */ /* 0x040fe20000041830 */
[----:B------:R-:W3:Y:S07]  /*12020*/  LDSM.16.MT88.4 R156, [R221+0x8000] ;  /* 0x00800000dd9c783b */ /* 0x000eee0000004200 */
[C---:B------:R-:W-:Y:S04]  /*12030*/  HMMA.16816.F32.BF16 R52, R140.reuse, R148, R52 ;  /* 0x000000948c34723c */ /* 0x040fe80000041834 */
[----:B----4-:R-:W-:Y:S02]  /*12040*/  FFMA.FTZ R2, R2, R184, R185 ;  /* 0x000000b802027223 */ /* 0x010fe400000100b9 */
[----:B------:R-:W-:Y:S02]  /*12050*/  LDSM.16.MT88.4 R184, [R218+0x5800] ;  /* 0x00580000dab8783b */ /* 0x000fe40000004200 */
[C---:B------:R-:W-:Y:S04]  /*12060*/  HMMA.16816.F32.BF16 R56, R140.reuse, R150, R56 ;  /* 0x000000968c38723c */ /* 0x040fe80000041838 */
[----:B-1----:R-:W-:Y:S02]  /*12070*/  MOV R3, R171 ;  /* 0x000000ab00037202 */ /* 0x002fe40000000f00 */
[----:B------:R-:W1:Y:S02]  /*12080*/  LDSM.16.MT88.4 R148, [R220+0x8000] ;  /* 0x00800000dc94783b */ /* 0x000e640000004200 */
[C---:B------:R-:W-:Y:S08]  /*12090*/  HMMA.16816.F32.BF16 R60, R140.reuse, R144, R60 ;  /* 0x000000908c3c723c */ /* 0x040ff0000004183c */
[C---:B------:R-:W-:Y:S01]  /*120a0*/  HMMA.16816.F32.BF16 R64, R140.reuse, R146, R64 ;  /* 0x000000928c40723c */ /* 0x040fe20000041840 */
[----:B------:R-:W4:Y:S07]  /*120b0*/  LDSM.16.MT88.4 R144, [R217+0xb000] ;  /* 0x00b00000d990783b */ /* 0x000f2e0000004200 */
[C---:B---3--:R-:W-:Y:S08]  /*120c0*/  HMMA.16816.F32.BF16 R68, R140.reuse, R152, R68 ;  /* 0x000000988c44723c */ /* 0x048ff00000041844 */
[C---:B------:R-:W-:Y:S01]  /*120d0*/  HMMA.16816.F32.BF16 R72, R140.reuse, R154, R72 ;  /* 0x0000009a8c48723c */ /* 0x040fe20000041848 */
[----:B------:R-:W3:Y:S07]  /*120e0*/  LDSM.16.MT88.4 R152, [R218+0xb000] ;  /* 0x00b00000da98783b */ /* 0x000eee0000004200 */
[C---:B------:R-:W-:Y:S08]  /*120f0*/  HMMA.16816.F32.BF16 R76, R140.reuse, R160, R76 ;  /* 0x000000a08c4c723c */ /* 0x040ff0000004184c */
[C---:B------:R-:W-:Y:S01]  /*12100*/  HMMA.16816.F32.BF16 R80, R140.reuse, R162, R80 ;  /* 0x000000a28c50723c */ /* 0x040fe20000041850 */
[----:B------:R-:W-:Y:S07]  /*12110*/  LDSM.16.MT88.4 R160, [R221+0x2800] ;  /* 0x00280000dda0783b */ /* 0x000fee0000004200 */
[C---:B------:R-:W-:Y:S08]  /*12120*/  HMMA.16816.F32.BF16 R84, R140.reuse, R156, R84 ;  /* 0x0000009c8c54723c */ /* 0x040ff00000041854 */
        /* <DEDUP_REMOVED lines=8> */
[C---:B---3--:R-:W-:Y:S08]  /*121b0*/  HMMA.16816.F32.BF16 R108, R140.reuse, R152, R108 ;  /* 0x000000988c6c723c */ /* 0x048ff0000004186c */
[C---:B------:R-:W-:Y:S01]  /*121c0*/  HMMA.16816.F32.BF16 R112, R140.reuse, R154, R112 ;  /* 0x0000009a8c70723c */ /* 0x040fe20000041870 */
[----:B------:R-:W3:Y:S07]  /*121d0*/  LDSM.16.MT88.4 R152, [R218+0x2800] ;  /* 0x00280000da98783b */ /* 0x000eee0000004200 */
[C---:B------:R-:W-:Y:S07]  /*121e0*/  HMMA.16816.F32.BF16 R116, R140.reuse, R156, R116 ;  /* 0x0000009c8c74723c */ /* 0x040fee0000041874 */
[----:B------:R-:W-:Y:S01]  /*121f0*/  MOV R156, R170 ;  /* 0x000000aa009c7202 */ /* 0x000fe20000000f00 */
[C---:B------:R-:W-:Y:S04]  /*12200*/  HMMA.16816.F32.BF16 R120, R140.reuse, R158, R120 ;  /* 0x0000009e8c78723c */ /* 0x040fe80000041878 */
[----:B------:R-:W-:Y:S03]  /*12210*/  MOV R157, R169 ;  /* 0x000000a9009d7202 */ /* 0x000fe60000000f00 */
[----:B------:R-:W-:Y:S01]  /*12220*/  MOV R159, R168 ;  /* 0x000000a8009f7202 */ /* 0x000fe20000000f00 */
[C---:B-1----:R-:W-:Y:S01]  /*12230*/  HMMA.16816.F32.BF16 R124, R140.reuse, R148, R124 ;  /* 0x000000948c7c723c */ /* 0x042fe2000004187c */
[----:B------:R-:W1:Y:S07]  /*12240*/  LDSM.16.MT88.4 R168, [R220+0x2800] ;  /* 0x00280000dca8783b */ /* 0x000e6e0000004200 */
[----:B------:R-:W-:Y:S04]  /*12250*/  HMMA.16816.F32.BF16 R128, R140, R150, R128 ;  /* 0x000000968c80723c */ /* 0x000fe80000041880 */
[----:B--2---:R-:W-:Y:S01]  /*12260*/  FFMA.FTZ R0, R0, R138, R139 ;  /* 0x0000008a00007223 */ /* 0x004fe2000001008b */
[----:B------:R-:W-:Y:S02]  /*12270*/  F2FP.BF16.PACK_AB R138, R194, R195 ;  /* 0x000000c3c28a723e */ /* 0x000fe400000010ff */
[----:B------:R-:W-:Y:S07]  /*12280*/  F2FP.BF16.PACK_AB R139, R134, R135 ;  /* 0x00000087868b723e */ /* 0x000fee00000010ff */
[C---:B----4-:R-:W-:Y:S01]  /*12290*/  HMMA.16816.F32.BF16 R140, R136.reuse, R144, R4 ;  /* 0x00000090888c723c */ /* 0x050fe20000041804 */
[----:B------:R-:W2:Y:S07]  /*122a0*/  LDSM.16.MT88.4 R4, [R221+0x5800] ;  /* 0x00580000dd04783b */ /* 0x000eae0000004200 */
[C---:B------:R-:W-:Y:S07]  /*122b0*/  HMMA.16816.F32.BF16 R144, R136.reuse, R146, R8 ;  /* 0x000000928890723c */ /* 0x040fee0000041808 */
[----:B------:R-:W-:Y:S01]  /*122c0*/  MOV R8, R159 ;  /* 0x0000009f00087202 */ /* 0x000fe20000000f00 */
[C---:B---3--:R-:W-:Y:S01]  /*122d0*/  HMMA.16816.F32.BF16 R148, R136.reuse, R152, R12 ;  /* 0x000000988894723c */ /* 0x048fe2000004180c */
[----:B------:R-:W-:Y:S03]  /*122e0*/  LDSM.16.MT88.4 R12, [R217+0x8800] ;  /* 0x00880000d90c783b */ /* 0x000fe60000004200 */
[----:B------:R-:W-:Y:S02]  /*122f0*/  MOV R9, R156 ;  /* 0x0000009c00097202 */ /* 0x000fe40000000f00 */
[----:B------:R-:W-:Y:S02]  /*12300*/  MOV R10, R157 ;  /* 0x0000009d000a7202 */ /* 0x000fe40000000f00 */
[C---:B------:R-:W-:Y:S01]  /*12310*/  HMMA.16816.F32.BF16 R152, R136.reuse, R154, R16 ;  /* 0x0000009a8898723c */ /* 0x040fe20000041810 */
[----:B------:R-:W-:Y:S03]  /*12320*/  LDSM.16.MT88.4 R16, [R218+0x8800] ;  /* 0x00880000da10783b */ /* 0x000fe60000004200 */
[----:B------:R-:W-:Y:S04]  /*12330*/  MOV R11, R167 ;  /* 0x000000a7000b7202 */ /* 0x000fe80000000f00 */
[C---:B------:R-:W-:Y:S07]  /*12340*/  HMMA.16816.F32.BF16 R156, R136.reuse, R160, R20 ;  /* 0x000000a0889c723c */ /* 0x040fee0000041814 */
[----:B------:R-:W-:Y:S01]  /*12350*/  MOV R21, R166 ;  /* 0x000000a600157202 */ /* 0x000fe20000000f00 */
[C---:B------:R-:W-:Y:S01]  /*12360*/  HMMA.16816.F32.BF16 R160, R136.reuse, R162, R24 ;  /* 0x000000a288a0723c */ /* 0x040fe20000041818 */
[----:B------:R-:W-:Y:S03]  /*12370*/  LDSM.16.MT88.4 R24, [R220+0x8800] ;  /* 0x00880000dc18783b */ /* 0x000fe60000004200 */
[----:B------:R-:W-:Y:S02]  /*12380*/  MOV R22, R165 ;  /* 0x000000a500167202 */ /* 0x000fe40000000f00 */
[----:B------:R-:W-:Y:S02]  /*12390*/  MOV R23, R164 ;  /* 0x000000a400177202 */ /* 0x000fe40000000f00 */
        /* <DEDUP_REMOVED lines=10> */
[----:B------:R-:W-:Y:S02]  /*12440*/  MOV R28, R10 ;  /* 0x0000000a001c7202 */ /* 0x000fe40000000f00 */
[----:B------:R-:W-:Y:S02]  /*12450*/  MOV R35, R11 ;  /* 0x0000000b00237202 */ /* 0x000fe40000000f00 */
[----:B------:R-:W1:Y:S01]  /*12460*/  LDSM.16.MT88.4 R8, [R220+0x5800] ;  /* 0x00580000dc08783b */ /* 0x000e620000004200 */
[C---:B------:R-:W-:Y:S04]  /*12470*/  HMMA.16816.F32.BF16 R176, R136.reuse, R178, R40 ;  /* 0x000000b288b0723c */ /* 0x040fe80000041828 */
[----:B------:R-:W-:Y:S02]  /*12480*/  MOV R39, R183 ;  /* 0x000000b700277202 */ /* 0x000fe40000000f00 */
[----:B------:R-:W-:Y:S02]  /*12490*/  MOV R36, R21 ;  /* 0x0000001500247202 */ /* 0x000fe40000000f00 */
[----:B------:R-:W-:Y:S04]  /*124a0*/  MOV R41, R182 ;  /* 0x000000b600297202 */ /* 0x000fe80000000f00 */
[----:B------:R-:W-:Y:S01]  /*124b0*/  MOV R42, R181 ;  /* 0x000000b5002a7202 */ /* 0x000fe20000000f00 */
[----:B------:R-:W-:Y:S01]  /*124c0*/  FADD.FTZ R2, R41, R2 ;  /* 0x0000000229027221 */ /* 0x000fe20000010000 */
[----:B------:R-:W-:Y:S02]  /*124d0*/  MOV R43, R180 ;  /* 0x000000b4002b7202 */ /* 0x000fe40000000f00 */
[C---:B------:R-:W-:Y:S03]  /*124e0*/  HMMA.16816.F32.BF16 R180, R136.reuse, R184, R44 ;  /* 0x000000b888b4723c */ /* 0x040fe6000004182c */
[----:B------:R-:W-:Y:S01]  /*124f0*/  MOV R37, R22 ;  /* 0x0000001600257202 */ /* 0x000fe20000000f00 */
[----:B------:R-:W-:Y:S01]  /*12500*/  FADD.FTZ R2, R43, R2 ;  /* 0x000000022b027221 */ /* 0x000fe20000010000 */
[----:B------:R-:W-:Y:S01]  /*12510*/  MOV R38, R23 ;  /* 0x0000001700267202 */ /* 0x000fe20000000f00 */
[----:B------:R-:W-:Y:S01]  /*12520*/  FADD.FTZ R0, R42, R0 ;  /* 0x000000002a007221 */ /* 0x000fe20000010000 */
[----:B------:R-:W3:Y:S01]  /*12530*/  LDSM.16.MT88.4 R20, [R221+0x8800] ;  /* 0x00880000dd14783b */ /* 0x000ee20000004200 */
[C---:B------:R-:W-:Y:S04]  /*12540*/  HMMA.16816.F32.BF16 R184, R136.reuse, R186, R48 ;  /* 0x000000ba88b8723c */ /* 0x040fe80000041830 */
[----:B------:R-:W-:Y:S02]  /*12550*/  FADD.FTZ R2, R37, R2 ;  /* 0x0000000225027221 */ /* 0x000fe40000010000 */
[----:B------:R-:W-:Y:S02]  /*12560*/  FADD.FTZ R0, R36, R0 ;  /* 0x0000000024007221 */ /* 0x000fe40000010000 */
[C---:B--2---:R-:W-:Y:S04]  /*12570*/  HMMA.16816.F32.BF16 R52, R136.reuse, R4, R52 ;  /* 0x000000048834723c */ /* 0x044fe80000041834 */
[----:B------:R-:W-:Y:S02]  /*12580*/  FADD.FTZ R2, R39, R2 ;  /* 0x0000000227027221 */ /* 0x000fe40000010000 */
[----:B------:R-:W-:Y:S02]  /*12590*/  FADD.FTZ R0, R38, R0 ;  /* 0x0000000026007221 */ /* 0x000fe40000010000 */
[C---:B------:R-:W-:Y:S01]  /*125a0*/  HMMA.16816.F32.BF16 R56, R136.reuse, R6, R56 ;  /* 0x000000068838723c */ /* 0x040fe20000041838 */
[----:B------:R-:W2:Y:S03]  /*125b0*/  LDSM.16.MT88.4 R4, [R217+0xb800] ;  /* 0x00b80000d904783b */ /* 0x000ea60000004200 */
        /* <DEDUP_REMOVED lines=54> */
[C---:B--2---:R-:W-:Y:S03]  /*12920*/  HMMA.16816.F32.BF16 R124, R136.reuse, R4, R124 ;  /* 0x00000004887c723c */ /* 0x044fe6000004187c */
[----:B------:R-:W-:Y:S02]  /*12930*/  FADD.FTZ R3, R188, R3 ;  /* 0x00000003bc037221 */ /* 0x000fe40000010000 */
[----:B------:R-:W-:Y:S02]  /*12940*/  FADD.FTZ R2, R194, R2 ;  /* 0x00000002c2027221 */ /* 0x000fe40000010000 */
[----:B------:R-:W-:Y:S01]  /*12950*/  FADD.FTZ R0, R135, R3 ;  /* 0x0000000387007221 */ /* 0x000fe20000010000 */
[----:B------:R-:W-:Y:S02]  /*12960*/  HMMA.16816.F32.BF16 R128, R136, R6, R128 ;  /* 0x000000068880723c */ /* 0x000fe40000041880 */
[----:B------:R1:W-:Y:S02]  /*12970*/  STL [R1+0x10], R2 ;  /* 0x0000100201007387 */ /* 0x0003e40000100800 */
[----:B------:R-:W-:Y:S01]  /*12980*/  FADD.FTZ R0, R134, R0 ;  /* 0x0000000086007221 */ /* 0x000fe20000010000 */
[----:B------:R-:W-:Y:S02]  /*12990*/  MOV R135, R132 ;  /* 0x0000008400877202 */ /* 0x000fe40000000f00 */
[----:B------:R-:W-:Y:S02]  /*129a0*/  MOV R134, R133 ;  /* 0x0000008500867202 */ /* 0x000fe40000000f00 */
[----:B------:R1:W-:Y:S01]  /*129b0*/  STL [R1+0x14], R0 ;  /* 0x0000140001007387 */ /* 0x0003e20000100800 */
[----:B------:R-:W-:-:S05]  /*129c0*/  @P0 BRA `(.L_x_2169) ;  /* 0xffffb11000000947 */ /* 0x000fca000383ffff */
.L_x_2168:
[----:B------:R-:W-:Y:S02]  /*129d0*/  MOV R7, 0x1f ;  /* 0x0000001f00077802 */ /* 0x000fe40000000f00 */
[----:B------:R-:W-:Y:S01]  /*129e0*/  MOV R6, 0xffffffff ;  /* 0xffffffff00067802 */ /* 0x000fe20000000f00 */
[----:B------:R-:W-:Y:S06]  /*129f0*/  BRA.DIV ~URZ, `(.L_x_2170) ;  /* 0x00002e127f007947 */ /* 0x000fec000b800000 */
[----:B-1----:R-:W2:Y:S04]  /*12a00*/  LDL R2, [R1+0x10] ;  /* 0x0000100001027983 */ /* 0x002ea80000100800 */
[----:B--2---:R1:W2:Y:S02]  /*12a10*/  SHFL.BFLY PT, R0, R2, 0x2, 0x1f ;  /* 0x0c401f0002007f89 */ /* 0x0042a400000e0000 */
.L_x_2190:
        /* <DEDUP_REMOVED lines=9> */
.L_x_2191:
        /* <DEDUP_REMOVED lines=149> */
.L_x_2151:
[----:B--2---:R-:W2:Y:S04]  /*13400*/  LDL.LU R2, [R1+0xc] ;  /* 0x00000c0001027983 */ /* 0x004ea80000300800 */
[----:B------:R-:W3:Y:S04]  /*13410*/  S2R R6, SR_TID.X ;  /* 0x0000000000067919 */ /* 0x000ee80000002100 */
[----:B------:R4:W5:Y:S01]  /*13420*/  LDL R7, [R1+0x54] ;  /* 0x0000540001077983 */ /* 0x0009620000100800 */
[----:B------:R-:W-:Y:S01]  /*13430*/  BSSY B0, `(.L_x_2172) ;  /* 0x0000014000007945 */ /* 0x000fe20003800000 */
[----:B---3--:R-:W-:-:S02]  /*13440*/  LOP3.LUT P0, RZ, R6, 0xff, RZ, 0xc0, !PT ;  /* 0x000000ff06ff7812 */ /* 0x008fc4000780c0ff */
[----:B--2---:R-:W-:-:S11]  /*13450*/  LOP3.LUT R2, R2, 0xfffffffd, RZ, 0xc0, !PT ;  /* 0xfffffffd02027812 */ /* 0x004fd600078ec0ff */
[----:B------:R-:W-:-:S05]  /*13460*/  @P0 LOP3.LUT R2, R2, 0x2, RZ, 0xfc, !PT ;  /* 0x0000000202020812 */ /* 0x000fca00078efcff */
[----:B------:R4:W-:Y:S01]  /*13470*/  STL [R1+0xc], R2 ;  /* 0x00000c0201007387 */ /* 0x0009e20000100800 */
[----:B------:R-:W-:Y:S05]  /*13480*/  @P0 BRA `(.L_x_2173) ;  /* 0x000000e000000947 */ /* 0x000fea0003800000 */
[----:B------:R-:W2:Y:S01]  /*13490*/  S2R R4, SR_LANEID ;  /* 0x0000000000047919 */ /* 0x000ea20000000000 */
[----:B------:R-:W-:Y:S01]  /*134a0*/  VOTEU.ANY UR4, UPT, PT ;  /* 0x0000000000047886 */ /* 0x000fe200038e0100 */
[----:B------:R-:W-:Y:S01]  /*134b0*/  IMAD.MOV.U32 R5, RZ, RZ, c[0x0][0x584] ;  /* 0x00016100ff057624 */ /* 0x000fe200078e00ff */
[----:B------:R-:W2:Y:S08]  /*134c0*/  FLO.U32 R3, UR4 ;  /* 0x0000000400037d00 */ /* 0x000eb000080e0000 */
[----:B----4-:R-:W3:Y:S01]  /*134d0*/  POPC R2, UR4 ;  /* 0x0000000400027d09 */ /* 0x010ee20008000000 */
        /* <DEDUP_REMOVED lines=9> */
.L_x_2173:
[----:B------:R-:W-:Y:S05]  /*13570*/  BSYNC B0 ;  /* 0x0000000000007941 */ /* 0x000fea0003800000 */
.L_x_2172:
[----:B------:R-:W-:Y:S01]  /*13580*/  PRMT R0, R0, 0x9910, RZ ;  /* 0x0000991000007816 */ /* 0x000fe200000000ff */
[----:B------:R-:W-:Y:S01]  /*13590*/  BSSY B1, `(.L_x_2174) ;  /* 0x00001db000017945 */ /* 0x000fe20003800000 */
[----:B-----5:R-:W-:Y:S02]  /*135a0*/  IMAD.MOV.U32 R69, RZ, RZ, R7 ;  /* 0x000000ffff457224 */ /* 0x020fe400078e0007 */
[----:B------:R-:W-:-:S13]  /*135b0*/  ISETP.NE.AND P0, PT, R0, RZ, PT ;  /* 0x000000ff0000720c */ /* 0x000fda0003f05270 */
[----:B------:R-:W-:Y:S05]  /*135c0*/  @!P0 BRA `(.L_x_2175) ;  /* 0x00001ab000008947 */ /* 0x000fea0003800000 */
[----:B------:R-:W-:Y:S01]  /*135d0*/  WARPSYNC 0xffffffff ;  /* 0xffffffff00007948 */ /* 0x000fe20003800000 */
[----:B------:R-:W-:Y:S06]  /*135e0*/  BAR.SYNC.DEFER_BLOCKING 0x1, 0x100 ;  /* 0x0044000000007b1d */ /* 0x000fec0000010000 */
[----:B------:R-:W-:Y:S05]  /*135f0*/  BRA.CONV ~URZ, `(.L_x_2176) ;  /* 0x000000737f007947 */ /* 0x000fea000b800000 */
[----:B-1----:R-:W-:Y:S01]  /*13600*/  SHF.R.S32.HI R12, RZ, 0x1f, R6 ;  /* 0x0000001fff0c7819 */ /* 0x002fe20000011406 */
[----:B------:R-:W-:Y:S01]  /*13610*/  IMAD.MOV.U32 R9, RZ, RZ, RZ ;  /* 0x000000ffff097224 */ /* 0x000fe200078e00ff */
[----:B----4-:R-:W-:Y:S01]  /*13620*/  MOV R2, 0x13670 ;  /* 0x0001367000027802 */ /* 0x010fe20000000f00 */
[----:B------:R-:W-:Y:S01]  /*13630*/  IMAD.MOV.U32 R3, RZ, RZ, 0x1f ;  /* 0x0000001fff037424 */ /* 0x000fe200078e00ff */
[----:B------:R-:W-:-:S04]  /*13640*/  LEA.HI R12, R12, R6, RZ, 0x7 ;  /* 0x000000060c0c7211 */ /* 0x000fc800078f38ff */
[----:B------:R-:W-:Y:S02]  /*13650*/  SHF.R.S32.HI R12, RZ, 0x7, R12 ;  /* 0x00000007ff0c7819 */ /* 0x000fe4000001140c */
[----:B--2---:R-:W-:Y:S05]  /*13660*/  CALL.REL.NOINC `($__internal_43_$__cuda_sm70_shflsync_idx_p) ;  /* 0x000023d000007944 */ /* 0x004fea0003c00000 */
.L_x_2176:
[----:B------:R-:W3:Y:S04]  /*13670*/  LDL R8, [R1+0x74] ;  /* 0x0000740001087983 */ /* 0x000ee80000100800 */
[----:B--2---:R-:W2:Y:S04]  /*13680*/  LDL.LU R5, [R1+0x3c] ;  /* 0x00003c0001057983 */ /* 0x004ea80000300800 */
[----:B-1--4-:R-:W4:Y:S04]  /*13690*/  LDL.LU R11, [R1+0x48] ;  /* 0x00004800010b7983 */ /* 0x012f280000300800 */
[----:B------:R-:W3:Y:S04]  /*136a0*/  LDL.LU R17, [R1+0x4c] ;  /* 0x00004c0001117983 */ /* 0x000ee80000300800 */
        /* <DEDUP_REMOVED lines=14> */
[----:B--2---:R-:W-:Y:S01]  /*13790*/  SHF.R.S32.HI R0, RZ, 0x1f, R5 ;  /* 0x0000001fff007819 */ /* 0x004fe20000011405 */
[----:B------:R-:W-:-:S04]  /*137a0*/  IMAD.WIDE.U32 R6, R5, c[0x0][0x4d0], RZ ;  /* 0x0001340005067a25 */ /* 0x000fc800078e00ff */
[C---:B------:R-:W-:Y:S02]  /*137b0*/  IMAD R2, R0.reuse, c[0x0][0x4d0], RZ ;  /* 0x0001340000027a24 */ /* 0x040fe400078e02ff */
[----:B------:R-:W-:Y:S02]  /*137c0*/  IMAD R4, R0, c[0x0][0x438], RZ ;  /* 0x00010e0000047a24 */ /* 0x000fe400078e02ff */
[----:B------:R-:W-:Y:S01]  /*137d0*/  IMAD R3, R5, c[0x0][0x4d4], R2 ;  /* 0x0001350005037a24 */ /* 0x000fe200078e0202 */
[----:B----4-:R-:W-:Y:S01]  /*137e0*/  SHF.R.S32.HI R2, RZ, 0x1f, R11 ;  /* 0x0000001fff027819 */ /* 0x010fe2000001140b */
        /* <DEDUP_REMOVED lines=50> */
[----:B------:R-:W-:Y:S02]  /*13b10*/  IMAD.IADD R17, R20, 0x1, -R17 ;  /* 0x0000000114117824 */ /* 0x000fe400078e0a11 */
[----:B------:R-:W-:Y:S01]  /*13b20*/  IMAD.IADD R3, R3, 0x1, R0 ;  /* 0x0000000103037824 */ /* 0x000fe200078e0200 */
[----:B------:R-:W-:Y:S01]  /*13b30*/  SHFL.IDX PT, R4, R10, 0x1, 0x1c1f ;  /* 0x003c1f000a047f89 */ /* 0x000fe200000e0000 */
[----:B------:R-:W-:-:S03]  /*13b40*/  IMAD.IADD R0, R18, 0x1, R19 ;  /* 0x0000000112007824 */ /* 0x000fc600078e0213 */
[----:B------:R2:W3:Y:S01]  /*13b50*/  SHFL.IDX PT, R5, R6, 0x1, 0x1c1f ;  /* 0x003c1f0006057f89 */ /* 0x0004e200000e0000 */
[----:B------:R-:W-:Y:S01]  /*13b60*/  LOP3.LUT P0, RZ, R17, 0x3, RZ, 0xc0, !PT ;  /* 0x0000000311ff7812 */ /* 0x000fe2000780c0ff */
[----:B------:R-:W-:-:S03]  /*13b70*/  IMAD.WIDE.U32 R2, R7, c[0x0][0x428], R2 ;  /* 0x00010a0007027a25 */ /* 0x000fc600078e0002 */
[----:B------:R-:W-:Y:S02]  /*13b80*/  ISETP.GE.OR P3, PT, R0, UR4, P0 ;  /* 0x0000000400007c0c */ /* 0x000fe40008766670 */
[----:B------:R-:W-:Y:S02]  /*13b90*/  LEA R43, P1, R2, c[0x0][0x400], 0x2 ;  /* 0x00010000022b7a11 */ /* 0x000fe400078210ff */
[----:B--2---:R-:W-:-:S05]  /*13ba0*/  SHF.R.S32.HI R6, RZ, 0x1f, R7 ;  /* 0x0000001fff067819 */ /* 0x004fca0000011407 */
[----:B------:R-:W-:Y:S01]  /*13bb0*/  IMAD R10, R6, c[0x0][0x428], RZ ;  /* 0x00010a00060a7a24 */ /* 0x000fe200078e02ff */
[----:B------:R-:W-:-:S03]  /*13bc0*/  IADD3 R6, R0, 0x8, RZ ;  /* 0x0000000800067810 */ /* 0x000fc60007ffe0ff */
[----:B------:R-:W-:Y:S01]  /*13bd0*/  IMAD R10, R7, c[0x0][0x42c], R10 ;  /* 0x00010b00070a7a24 */ /* 0x000fe200078e020a */
[----:B------:R-:W-:Y:S02]  /*13be0*/  ISETP.GE.OR P2, PT, R6, UR4, P0 ;  /* 0x0000000406007c0c */ /* 0x000fe40008746670 */
[----:B------:R-:W-:Y:S01]  /*13bf0*/  ISETP.GE.AND P0, PT, R0, UR4, PT ;  /* 0x0000000400007c0c */ /* 0x000fe2000bf06270 */
[----:B------:R-:W-:Y:S01]  /*13c00*/  IMAD.IADD R3, R3, 0x1, R10 ;  /* 0x0000000103037824 */ /* 0x000fe200078e020a */
[----:B-1----:R1:W-:Y:S01]  /*13c10*/  @!P3 ST.E [R8.64], R16 ;  /* 0x000000100800b985 */ /* 0x0023e2000c101906 */
[----:B------:R-:W-:-:S03]  /*13c20*/  ISETP.GE.AND P6, PT, R6, UR4, PT ;  /* 0x0000000406007c0c */ /* 0x000fc6000bfc6270 */
[----:B------:R-:W-:Y:S02]  /*13c30*/  LEA.HI.X R29, R2, c[0x0][0x404], R3, 0x2, P1 ;  /* 0x00010100021d7a11 */ /* 0x000fe400008f1403 */
[C---:B------:R-:W-:Y:S01]  /*13c40*/  IADD3 R28, R200.reuse, 0x8, RZ ;  /* 0x00000008c81c7810 */ /* 0x040fe20007ffe0ff */
[----:B------:R-:W2:Y:S01]  /*13c50*/  SHFL.IDX PT, R2, R43, RZ, 0x1c1f ;  /* 0x001c1fff2b027589 */ /* 0x000ea200000e0000 */
[C---:B------:R-:W-:Y:S02]  /*13c60*/  IADD3 R27, R200.reuse, 0x10, RZ ;  /* 0x00000010c81b7810 */ /* 0x040fe40007ffe0ff */
[C---:B------:R-:W-:Y:S01]  /*13c70*/  IADD3 R26, R200.reuse, 0x18, RZ ;  /* 0x00000018c81a7810 */ /* 0x040fe20007ffe0ff */
[----:B---3--:R3:W-:Y:S01]  /*13c80*/  @!P2 ST.E [R4.64], R15 ;  /* 0x0000000f0400a985 */ /* 0x0087e2000c101906 */
[C---:B------:R-:W-:Y:S02]  /*13c90*/  IADD3 R25, R200.reuse, 0x20, RZ ;  /* 0x00000020c8197810 */ /* 0x040fe40007ffe0ff */
[C---:B------:R-:W-:Y:S01]  /*13ca0*/  IADD3 R24, R200.reuse, 0x28, RZ ;  /* 0x00000028c8187810 */ /* 0x040fe20007ffe0ff */
[----:B------:R4:W2:Y:S01]  /*13cb0*/  SHFL.IDX PT, R3, R29, RZ, 0x1c1f ;  /* 0x001c1fff1d037589 */ /* 0x0008a200000e0000 */
[----:B------:R-:W-:-:S02]  /*13cc0*/  IADD3 R23, R200, 0x30, RZ ;  /* 0x00000030c8177810 */ /* 0x000fc40007ffe0ff */
[C---:B------:R-:W-:Y:S02]  /*13cd0*/  IADD3 R22, R200.reuse, 0x38, RZ ;  /* 0x00000038c8167810 */ /* 0x040fe40007ffe0ff */
[C---:B------:R-:W-:Y:S02]  /*13ce0*/  IADD3 R21, R200.reuse, 0x40, RZ ;  /* 0x00000040c8157810 */ /* 0x040fe40007ffe0ff */
[C---:B------:R-:W-:Y:S02]  /*13cf0*/  IADD3 R20, R200.reuse, 0x48, RZ ;  /* 0x00000048c8147810 */ /* 0x040fe40007ffe0ff */
[C---:B------:R-:W-:Y:S02]  /*13d00*/  IADD3 R19, R200.reuse, 0x58, RZ ;  /* 0x00000058c8137810 */ /* 0x040fe40007ffe0ff */
[C---:B------:R-:W-:Y:S02]  /*13d10*/  IADD3 R18, R200.reuse, 0x60, RZ ;  /* 0x00000060c8127810 */ /* 0x040fe40007ffe0ff */
[----:B------:R-:W-:-:S02]  /*13d20*/  IADD3 R17, R200, 0x68, RZ ;  /* 0x00000068c8117810 */ /* 0x000fc40007ffe0ff */
[C---:B-1----:R-:W-:Y:S02]  /*13d30*/  IADD3 R16, R200.reuse, 0x70, RZ ;  /* 0x00000070c8107810 */ /* 0x042fe40007ffe0ff */
[C---:B------:R-:W-:Y:S02]  /*13d40*/  IADD3 R14, R200.reuse, 0x80, RZ ;  /* 0x00000080c80e7810 */ /* 0x040fe40007ffe0ff */
[C---:B------:R-:W-:Y:S02]  /*13d50*/  IADD3 R13, R200.reuse, 0x88, RZ ;  /* 0x00000088c80d7810 */ /* 0x040fe40007ffe0ff */
[C---:B------:R-:W-:Y:S02]  /*13d60*/  IADD3 R0, R200.reuse, 0x90, RZ ;  /* 0x00000090c8007810 */ /* 0x040fe40007ffe0ff */
[C---:B---3--:R-:W-:Y:S02]  /*13d70*/  IADD3 R4, R200.reuse, 0x50, RZ ;  /* 0x00000050c8047810 */ /* 0x048fe40007ffe0ff */
        /* <DEDUP_REMOVED lines=11> */
[----:B------:R-:W-:Y:S02]  /*13e30*/  IADD3 R38, R200, 0xe8, RZ ;  /* 0x000000e8c8267810 */ /* 0x000fe40007ffe0ff */
        /* <DEDUP_REMOVED lines=28> */
[----:B------:R-:W-:Y:S01]  /*14000*/  SHF.R.S32.HI R68, RZ, 0x1f, R38 ;  /* 0x0000001fff447819 */ /* 0x000fe20000011426 */
[----:B------:R-:W-:Y:S05]  /*14010*/  @P0 BRA `(.L_x_2178) ;  /* 0x000007f000000947 */ /* 0x000fea0003800000 */
[----:B--2-4-:R-:W-:Y:S02]  /*14020*/  ISETP.GE.AND P0, PT, R200, c[0x0][0x3c8], PT ;  /* 0x0000f200c8007a0c */ /* 0x014fe40003f06270 */
[----:B------:R-:W-:Y:S02]  /*14030*/  ISETP.GE.AND P1, PT, R28, c[0x0][0x3c8], PT ;  /* 0x0000f2001c007a0c */ /* 0x000fe40003f26270 */
[----:B------:R-:W-:-:S02]  /*14040*/  ISETP.GE.AND P2, PT, R27, c[0x0][0x3c8], PT ;  /* 0x0000f2001b007a0c */ /* 0x000fc40003f46270 */
[----:B------:R-:W-:Y:S02]  /*14050*/  ISETP.GE.AND P3, PT, R23, c[0x0][0x3c8], PT ;  /* 0x0000f20017007a0c */ /* 0x000fe40003f66270 */
[----:B------:R-:W-:Y:S02]  /*14060*/  ISETP.GE.AND P4, PT, R4, c[0x0][0x3c8], PT ;  /* 0x0000f20004007a0c */ /* 0x000fe40003f86270 */
[----:B------:R-:W-:-:S03]  /*14070*/  ISETP.GE.AND P5, PT, R19, c[0x0][0x3c8], PT ;  /* 0x0000f20013007a0c */ /* 0x000fc60003fa6270 */
[----:B------:R-:W-:-:S05]  /*14080*/  @!P0 IMAD.WIDE R30, R200, 0x4, R2 ;  /* 0x00000004c81e8825 */ /* 0x000fca00078e0202 */
[----:B------:R1:W-:Y:S02]  /*14090*/  @!P0 ST.E.64 [R30.64], R140 ;  /* 0x0000008c1e008985 */ /* 0x0003e4000c101b06 */
[----:B-1----:R-:W-:-:S04]  /*140a0*/  @!P1 LEA R30, P0, R28, R2, 0x2 ;  /* 0x000000021c1e9211 */ /* 0x002fc800078010ff */
[----:B------:R-:W-:-:S05]  /*140b0*/  @!P1 LEA.HI.X R31, R28, R3, R40, 0x2, P0 ;  /* 0x000000031c1f9211 */ /* 0x000fca00000f1428 */
[----:B------:R1:W-:Y:S01]  /*140c0*/  @!P1 ST.E.64 [R30.64], R144 ;  /* 0x000000901e009985 */ /* 0x0003e2000c101b06 */
[----:B------:R-:W-:Y:S02]  /*140d0*/  ISETP.GE.AND P1, PT, R26, c[0x0][0x3c8], PT ;  /* 0x0000f2001a007a0c */ /* 0x000fe40003f26270 */
        /* <DEDUP_REMOVED lines=91> */
[----:B-1----:R-:W-:-:S04]  /*14690*/  @!P3 LEA R30, P0, R6, R2, 0x2 ;  /* 0x00000002061eb211 */ /* 0x002fc800078010ff */
[----:B------:R-:W-:Y:S02]  /*146a0*/  @!P3 LEA.HI.X R31, R6, R3, R65, 0x2, P0 ;  /* 0x00000003061fb211 */ /* 0x000fe400000f1441 */
[----:B--2---:R-:W-:-:S03]  /*146b0*/  @!P2 LEA R32, P1, R5, R2, 0x2 ;  /* 0x000000020520a211 */ /* 0x004fc600078210ff */
[----:B------:R1:W-:Y:S01]  /*146c0*/  @!P3 ST.E.64 [R30.64], R104 ;  /* 0x000000681e00b985 */ /* 0x0003e2000c101b06 */
[----:B------:R-:W-:Y:S02]  /*146d0*/  ISETP.GE.AND P3, PT, R38, c[0x0][0x3c8], PT ;  /* 0x0000f20026007a0c */ /* 0x000fe40003f66270 */
[----:B------:R-:W-:Y:S02]  /*146e0*/  @!P2 LEA.HI.X R33, R5, R3, R64, 0x2, P1 ;  /* 0x000000030521a211 */ /* 0x000fe400008f1440 */
[----:B-----5:R-:W-:-:S03]  /*146f0*/  ISETP.GE.AND P1, PT, R132, c[0x0][0x3c8], PT ;  /* 0x0000f20084007a0c */ /* 0x020fc60003f26270 */
        /* <DEDUP_REMOVED lines=17> */
.L_x_2178:
[----:B--2-4-:R-:W-:Y:S05]  /*14810*/  BSYNC B0 ;  /* 0x0000000000007941 */ /* 0x014fea0003800000 */
.L_x_2177:
[----:B------:R1:W2:Y:S04]  /*14820*/  SHFL.IDX PT, R3, R29, 0x1, 0x1c1f ;  /* 0x003c1f001d037f89 */ /* 0x0002a800000e0000 */
[----:B------:R1:W3:Y:S01]  /*14830*/  SHFL.IDX PT, R2, R43, 0x1, 0x1c1f ;  /* 0x003c1f002b027f89 */ /* 0x0002e200000e0000 */
[----:B------:R-:W-:Y:S05]  /*14840*/  @P6 BRA `(.L_x_2179) ;  /* 0x00000af000006947 */ /* 0x000fea0003800000 */
[----:B------:R-:W-:Y:S02]  /*14850*/  ISETP.GE.AND P0, PT, R28, c[0x0][0x3c8], PT ;  /* 0x0000f2001c007a0c */ /* 0x000fe40003f06270 */
[----:B------:R-:W-:Y:S02]  /*14860*/  ISETP.GE.AND P4, PT, R27, c[0x0][0x3c8], PT ;  /* 0x0000f2001b007a0c */ /* 0x000fe40003f86270 */
[----:B------:R-:W-:Y:S02]  /*14870*/  ISETP.GE.AND P1, PT, R200, c[0x0][0x3c8], PT ;  /* 0x0000f200c8007a0c */ /* 0x000fe40003f26270 */
[----:B------:R-:W-:-:S02]  /*14880*/  ISETP.GE.AND P5, PT, R25, c[0x0][0x3c8], PT ;  /* 0x0000f20019007a0c */ /* 0x000fc40003fa6270 */
[----:B------:R-:W-:-:S05]  /*14890*/  ISETP.GE.AND P6, PT, R26, c[0x0][0x3c8], PT ;  /* 0x0000f2001a007a0c */ /* 0x000fca0003fc6270 */
[CC--:B---3--:R-:W-:Y:S02]  /*148a0*/  @!P0 LEA R30, P3, R28.reuse, R2.reuse, 0x2 ;  /* 0x000000021c1e8211 */ /* 0x0c8fe400078610ff */
[C---:B------:R-:W-:Y:S02]  /*148b0*/  @!P4 LEA R36, P2, R27.reuse, R2, 0x2 ;  /* 0x000000021b24c211 */ /* 0x040fe400078410ff */
[-C--:B--2---:R-:W-:Y:S01]  /*148c0*/  @!P0 LEA.HI.X R31, R28, R3.reuse, R40, 0x2, P3 ;  /* 0x000000031c1f8211 */ /* 0x084fe200018f1428 */
[----:B------:R-:W-:Y:S01]  /*148d0*/  @!P1 IMAD.WIDE R32, R200, 0x4, R2 ;  /* 0x00000004c8209825 */ /* 0x000fe200078e0202 */
[----:B------:R-:W-:Y:S02]  /*148e0*/  ISETP.GE.AND P3, PT, R24, c[0x0][0x3c8], PT ;  /* 0x0000f20018007a0c */ /* 0x000fe40003f66270 */
[----:B------:R-:W-:Y:S02]  /*148f0*/  @!P4 LEA.HI.X R37, R27, R3, R39, 0x2, P2 ;  /* 0x000000031b25c211 */ /* 0x000fe400010f1427 */
[----:B------:R-:W-:Y:S01]  /*14900*/  ISETP.GE.AND P2, PT, R23, c[0x0][0x3c8], PT ;  /* 0x0000f20017007a0c */ /* 0x000fe20003f46270 */
[----:B------:R2:W-:Y:S04]  /*14910*/  @!P1 ST.E.64 [R32.64], R192 ;  /* 0x000000c020009985 */ /* 0x0005e8000c101b06 */
[----:B------:R3:W-:Y:S04]  /*14920*/  @!P0 ST.E.64 [R30.64], R146 ;  /* 0x000000921e008985 */ /* 0x0007e8000c101b06 */
[----:B------:R-:W-:Y:S01]  /*14930*/  @!P4 ST.E.64 [R36.64], R196 ;  /* 0x000000c42400c985 */ /* 0x000fe2000c101b06 */
[----:B------:R-:W-:-:S02]  /*14940*/  ISETP.GE.AND P4, PT, R18, c[0x0][0x3c8], PT ;  /* 0x0000f20012007a0c */ /* 0x000fc40003f86270 */
[CC--:B--2---:R-:W-:Y:S02]  /*14950*/  @!P6 LEA R32, P1, R26.reuse, R2.reuse, 0x2 ;  /* 0x000000021a20e211 */ /* 0x0c4fe400078210ff */
[CC--:B---3--:R-:W-:Y:S02]  /*14960*/  @!P5 LEA R30, P0, R25.reuse, R2.reuse, 0x2 ;  /* 0x00000002191ed211 */ /* 0x0c8fe400078010ff */
[-C--:B------:R-:W-:Y:S02]  /*14970*/  @!P6 LEA.HI.X R33, R26, R3.reuse, R41, 0x2, P1 ;  /* 0x000000031a21e211 */ /* 0x080fe400008f1429 */
[----:B------:R-:W-:Y:S02]  /*14980*/  @!P5 LEA.HI.X R31, R25, R3, R42, 0x2, P0 ;  /* 0x00000003191fd211 */ /* 0x000fe400000f142a */
[----:B------:R-:W-:Y:S01]  /*14990*/  @!P3 LEA R28, P0, R24, R2, 0x2 ;  /* 0x00000002181cb211 */ /* 0x000fe200078010ff */
[----:B------:R-:W-:Y:S01]  /*149a0*/  @!P6 ST.E.64 [R32.64], R154 ;  /* 0x0000009a2000e985 */ /* 0x000fe2000c101b06 */
[----:B------:R-:W-:-:S02]  /*149b0*/  ISETP.GE.AND P1, PT, R22, c[0x0][0x3c8], PT ;  /* 0x0000f20016007a0c */ /* 0x000fc40003f26270 */
[-C--:B-1----:R-:W-:Y:S01]  /*149c0*/  @!P3 LEA.HI.X R29, R24, R3.reuse, R44, 0x2, P0 ;  /* 0x00000003181db211 */ /* 0x082fe200000f142c */
[----:B------:R-:W-:Y:S01]  /*149d0*/  @!P5 ST.E.64 [R30.64], R158 ;  /* 0x0000009e1e00d985 */ /* 0x000fe2000c101b06 */
[CC--:B------:R-:W-:Y:S02]  /*149e0*/  @!P2 LEA R26, P0, R23.reuse, R2.reuse, 0x2 ;  /* 0x00000002171aa211 */ /* 0x0c0fe400078010ff */
[----:B------:R-:W-:Y:S01]  /*149f0*/  ISETP.GE.AND P5, PT, R20, c[0x0][0x3c8], PT ;  /* 0x0000f20014007a0c */ /* 0x000fe20003fa6270 */
[----:B------:R1:W-:Y:S01]  /*14a00*/  @!P3 ST.E.64 [R28.64], R162 ;  /* 0x000000a21c00b985 */ /* 0x0003e2000c101b06 */
[----:B------:R-:W-:Y:S02]  /*14a10*/  @!P2 LEA.HI.X R27, R23, R3, R45, 0x2, P0 ;  /* 0x00000003171ba211 */ /* 0x000fe400000f142d */
[----:B------:R-:W-:Y:S02]  /*14a20*/  ISETP.GE.AND P0, PT, R21, c[0x0][0x3c8], PT ;  /* 0x0000f20015007a0c */ /* 0x000fe40003f06270 */
[----:B------:R-:W-:Y:S01]  /*14a30*/  ISETP.GE.AND P6, PT, R19, c[0x0][0x3c8], PT ;  /* 0x0000f20013007a0c */ /* 0x000fe20003fc6270 */
[----:B------:R2:W-:Y:S01]  /*14a40*/  @!P2 ST.E.64 [R26.64], R166 ;  /* 0x000000a61a00a985 */ /* 0x0005e2000c101b06 */
[----:B------:R-:W-:-:S04]  /*14a50*/  @!P1 LEA R24, P3, R22, R2, 0x2 ;  /* 0x0000000216189211 */ /* 0x000fc800078610ff */
[----:B------:R-:W-:-:S05]  /*14a60*/  @!P1 LEA.HI.X R25, R22, R3, R46, 0x2, P3 ;  /* 0x0000000316199211 */ /* 0x000fca00018f142e */
[C---:B------:R-:W-:Y:S01]  /*14a70*/  @!P0 LEA R22, P3, R21.reuse, R2, 0x2 ;  /* 0x0000000215168211 */ /* 0x040fe200078610ff */
[----:B------:R3:W-:Y:S03]  /*14a80*/  @!P1 ST.E.64 [R24.64], R170 ;  /* 0x000000aa18009985 */ /* 0x0007e6000c101b06 */
[----:B------:R-:W-:Y:S02]  /*14a90*/  @!P0 LEA.HI.X R23, R21, R3, R47, 0x2, P3 ;  /* 0x0000000315178211 */ /* 0x000fe400018f142f */
[----:B------:R-:W-:-:S03]  /*14aa0*/  ISETP.GE.AND P3, PT, R4, c[0x0][0x3c8], PT ;  /* 0x0000f20004007a0c */ /* 0x000fc60003f66270 */
[----:B------:R4:W-:Y:S10]  /*14ab0*/  @!P0 ST.E.64 [R22.64], R174 ;  /* 0x000000ae16008985 */ /* 0x0009f4000c101b06 */
[----:B-1----:R-:W-:-:S02]  /*14ac0*/  @!P3 LEA R28, P1, R4, R2, 0x2 ;  /* 0x00000002041cb211 */ /* 0x002fc400078210ff */
[-C--:B--2---:R-:W-:Y:S02]  /*14ad0*/  @!P5 LEA R26, P2, R20, R2.reuse, 0x2 ;  /* 0x00000002141ad211 */ /* 0x084fe400078410ff */
[-C--:B------:R-:W-:Y:S02]  /*14ae0*/  @!P3 LEA.HI.X R29, R4, R3.reuse, R48, 0x2, P1 ;  /* 0x00000003041db211 */ /* 0x080fe400008f1430 */
[----:B------:R-:W-:Y:S02]  /*14af0*/  ISETP.GE.AND P3, PT, R17, c[0x0][0x3c8], PT ;  /* 0x0000f20011007a0c */ /* 0x000fe40003f66270 */
[----:B------:R-:W-:Y:S02]  /*14b00*/  @!P5 LEA.HI.X R27, R20, R3, R49, 0x2, P2 ;  /* 0x00000003141bd211 */ /* 0x000fe400010f1431 */
[----:B------:R-:W-:Y:S02]  /*14b10*/  ISETP.GE.AND P1, PT, R4, c[0x0][0x3c8], PT ;  /* 0x0000f20004007a0c */ /* 0x000fe40003f26270 */
[----:B---3--:R-:W-:Y:S01]  /*14b20*/  @!P6 LEA R24, P0, R19, R2, 0x2 ;  /* 0x000000021318e211 */ /* 0x008fe200078010ff */
[----:B------:R-:W-:Y:S01]  /*14b30*/  @!P5 ST.E.64 [R26.64], R178 ;  /* 0x000000b21a00d985 */ /* 0x000fe2000c101b06 */
[----:B------:R-:W-:-:S02]  /*14b40*/  ISETP.GE.AND P2, PT, R16, c[0x0][0x3c8], PT ;  /* 0x0000f20010007a0c */ /* 0x000fc40003f46270 */
[----:B------:R-:W-:Y:S02]  /*14b50*/  @!P6 LEA.HI.X R25, R19, R3, R50, 0x2, P0 ;  /* 0x000000031319e211 */ /* 0x000fe400000f1432 */
[----:B------:R-:W-:Y:S02]  /*14b60*/  ISETP.GE.AND P5, PT, R11, c[0x0][0x3c8], PT ;  /* 0x0000f2000b007a0c */ /* 0x000fe40003fa6270 */
[----:B----4-:R-:W-:-:S03]  /*14b70*/  @!P4 LEA R22, P0, R18, R2, 0x2 ;  /* 0x000000021216c211 */ /* 0x010fc600078010ff */
[----:B------:R-:W-:Y:S01]  /*14b80*/  @!P1 ST.E.64 [R28.64], R182 ;  /* 0x000000b61c009985 */ /* 0x000fe2000c101b06 */
[-C--:B------:R-:W-:Y:S02]  /*14b90*/  @!P4 LEA.HI.X R23, R18, R3.reuse, R51, 0x2, P0 ;  /* 0x000000031217c211 */ /* 0x080fe400000f1433 */
[-C--:B------:R-:W-:Y:S01]  /*14ba0*/  @!P3 LEA R18, P0, R17, R2.reuse, 0x2 ;  /* 0x000000021112b211 */ /* 0x080fe200078010ff */
[----:B------:R-:W-:Y:S01]  /*14bb0*/  @!P6 ST.E.64 [R24.64], R186 ;  /* 0x000000ba1800e985 */ /* 0x000fe2000c101b06 */
[----:B------:R-:W-:Y:S02]  /*14bc0*/  ISETP.GE.AND P1, PT, R15, c[0x0][0x3c8], PT ;  /* 0x0000f2000f007a0c */ /* 0x000fe40003f26270 */
[-C--:B------:R-:W-:Y:S01]  /*14bd0*/  @!P3 LEA.HI.X R19, R17, R3.reuse, R52, 0x2, P0 ;  /* 0x000000031113b211 */ /* 0x080fe200000f1434 */
[----:B------:R-:W-:Y:S01]  /*14be0*/  @!P4 ST.E.64 [R22.64], R150 ;  /* 0x000000961600c985 */ /* 0x000fe2000c101b06 */
[C---:B------:R-:W-:Y:S02]  /*14bf0*/  @!P2 LEA R20, P0, R16.reuse, R2, 0x2 ;  /* 0x000000021014a211 */ /* 0x040fe400078010ff */
[----:B------:R-:W-:Y:S01]  /*14c00*/  ISETP.GE.AND P4, PT, R13, c[0x0][0x3c8], PT ;  /* 0x0000f2000d007a0c */ /* 0x000fe20003f86270 */
[----:B------:R1:W-:Y:S01]  /*14c10*/  @!P3 ST.E.64 [R18.64], R116 ;  /* 0x000000741200b985 */ /* 0x0003e2000c101b06 */
[----:B------:R-:W-:-:S02]  /*14c20*/  @!P2 LEA.HI.X R21, R16, R3, R53, 0x2, P0 ;  /* 0x000000031015a211 */ /* 0x000fc400000f1435 */
[----:B------:R-:W-:Y:S02]  /*14c30*/  ISETP.GE.AND P0, PT, R14, c[0x0][0x3c8], PT ;  /* 0x0000f2000e007a0c */ /* 0x000fe40003f06270 */
[----:B------:R-:W-:Y:S01]  /*14c40*/  ISETP.GE.AND P6, PT, R12, c[0x0][0x3c8], PT ;  /* 0x0000f2000c007a0c */ /* 0x000fe20003fc6270 */
[----:B------:R2:W-:Y:S01]  /*14c50*/  @!P2 ST.E.64 [R20.64], R120 ;  /* 0x000000781400a985 */ /* 0x0005e2000c101b06 */
[----:B-1----:R-:W-:-:S04]  /*14c60*/  @!P1 LEA R18, P3, R15, R2, 0x2 ;  /* 0x000000020f129211 */ /* 0x002fc800078610ff */
[----:B------:R-:W-:-:S05]  /*14c70*/  @!P1 LEA.HI.X R19, R15, R3, R54, 0x2, P3 ;  /* 0x000000030f139211 */ /* 0x000fca00018f1436 */
[CC--:B------:R-:W-:Y:S02]  /*14c80*/  @!P0 LEA R16, P3, R14.reuse, R2.reuse, 0x2 ;  /* 0x000000020e108211 */ /* 0x0c0fe400078610ff */
[C---:B--2---:R-:W-:Y:S01]  /*14c90*/  @!P4 LEA R20, P2, R13.reuse, R2, 0x2 ;  /* 0x000000020d14c211 */ /* 0x044fe200078410ff */
[----:B------:R1:W-:Y:S01]  /*14ca0*/  @!P1 ST.E.64 [R18.64], R142 ;  /* 0x0000008e12009985 */ /* 0x0003e2000c101b06 */
[-C--:B------:R-:W-:Y:S02]  /*14cb0*/  @!P0 LEA.HI.X R17, R14, R3.reuse, R55, 0x2, P3 ;  /* 0x000000030e118211 */ /* 0x080fe400018f1437 */
[----:B------:R-:W-:Y:S02]  /*14cc0*/  ISETP.GE.AND P3, PT, R0, c[0x0][0x3c8], PT ;  /* 0x0000f20000007a0c */ /* 0x000fe40003f66270 */
[----:B------:R-:W-:Y:S01]  /*14cd0*/  @!P4 LEA.HI.X R21, R13, R3, R57, 0x2, P2 ;  /* 0x000000030d15c211 */ /* 0x000fe200010f1439 */
[----:B------:R2:W-:Y:S01]  /*14ce0*/  @!P0 ST.E.64 [R16.64], R70 ;  /* 0x0000004610008985 */ /* 0x0005e2000c101b06 */
[----:B------:R-:W-:-:S03]  /*14cf0*/  ISETP.GE.AND P2, PT, R10, c[0x0][0x3c8], PT ;  /* 0x0000f2000a007a0c */ /* 0x000fc60003f46270 */
[----:B------:R-:W-:Y:S01]  /*14d00*/  @!P4 ST.E.64 [R20.64], R74 ;  /* 0x0000004a1400c985 */ /* 0x000fe2000c101b06 */
[----:B------:R-:W-:-:S05]  /*14d10*/  ISETP.GE.AND P4, PT, R7, c[0x0][0x3c8], PT ;  /* 0x0000f20007007a0c */ /* 0x000fca0003f86270 */
[----:B------:R-:W-:-:S04]  /*14d20*/  @!P3 LEA R22, P1, R0, R2, 0x2 ;  /* 0x000000020016b211 */ /* 0x000fc800078210ff */
[C---:B------:R-:W-:Y:S02]  /*14d30*/  @!P3 LEA.HI.X R23, R0.reuse, R3, R56, 0x2, P1 ;  /* 0x000000030017b211 */ /* 0x040fe400008f1438 */
[----:B------:R-:W-:Y:S02]  /*14d40*/  ISETP.GE.AND P1, PT, R0, c[0x0][0x3c8], PT ;  /* 0x0000f20000007a0c */ /* 0x000fe40003f26270 */
[----:B------:R-:W-:Y:S02]  /*14d50*/  ISETP.GE.AND P3, PT, R9, c[0x0][0x3c8], PT ;  /* 0x0000f20009007a0c */ /* 0x000fe40003f66270 */
[----:B-1----:R-:W-:-:S04]  /*14d60*/  @!P6 LEA R18, P0, R12, R2, 0x2 ;  /* 0x000000020c12e211 */ /* 0x002fc800078010ff */
[----:B------:R-:W-:Y:S02]  /*14d70*/  @!P6 LEA.HI.X R19, R12, R3, R58, 0x2, P0 ;  /* 0x000000030c13e211 */ /* 0x000fe400000f143a */
[----:B--2---:R-:W-:-:S03]  /*14d80*/  @!P5 LEA R16, P0, R11, R2, 0x2 ;  /* 0x000000020b10d211 */ /* 0x004fc600078010ff */
[----:B------:R-:W-:Y:S01]  /*14d90*/  @!P1 ST.E.64 [R22.64], R78 ;  /* 0x0000004e16009985 */ /* 0x000fe2000c101b06 */
[----:B------:R-:W-:Y:S02]  /*14da0*/  ISETP.GE.AND P1, PT, R8, c[0x0][0x3c8], PT ;  /* 0x0000f20008007a0c */ /* 0x000fe40003f26270 */
[-C--:B------:R-:W-:Y:S01]  /*14db0*/  @!P5 LEA.HI.X R17, R11, R3.reuse, R59, 0x2, P0 ;  /* 0x000000030b11d211 */ /* 0x080fe200000f143b */
[----:B------:R-:W-:Y:S01]  /*14dc0*/  @!P6 ST.E.64 [R18.64], R82 ;  /* 0x000000521200e985 */ /* 0x000fe2000c101b06 */
[CC--:B------:R-:W-:Y:S02]  /*14dd0*/  @!P2 LEA R14, P0, R10.reuse, R2.reuse, 0x2 ;  /* 0x000000020a0ea211 */ /* 0x0c0fe400078010ff */
[----:B------:R-:W-:Y:S01]  /*14de0*/  ISETP.GE.AND P6, PT, R5, c[0x0][0x3c8], PT ;  /* 0x0000f20005007a0c */ /* 0x000fe20003fc6270 */
[----:B------:R-:W-:Y:S01]  /*14df0*/  @!P5 ST.E.64 [R16.64], R86 ;  /* 0x000000561000d985 */ /* 0x000fe2000c101b06 */
[----:B------:R-:W-:Y:S02]  /*14e00*/  @!P2 LEA.HI.X R15, R10, R3, R60, 0x2, P0 ;  /* 0x000000030a0fa211 */ /* 0x000fe400000f143c */
[----:B------:R-:W-:-:S02]  /*14e10*/  @!P3 LEA R12, P0, R9, R2, 0x2 ;  /* 0x00000002090cb211 */ /* 0x000fc400078010ff */
[----:B------:R-:W-:Y:S01]  /*14e20*/  ISETP.GE.AND P5, PT, R34, c[0x0][0x3c8], PT ;  /* 0x0000f20022007a0c */ /* 0x000fe20003fa6270 */
[----:B------:R-:W-:Y:S01]  /*14e30*/  @!P2 ST.E.64 [R14.64], R90 ;  /* 0x0000005a0e00a985 */ /* 0x000fe2000c101b06 */
[-C--:B------:R-:W-:Y:S02]  /*14e40*/  @!P3 LEA.HI.X R13, R9, R3.reuse, R61, 0x2, P0 ;  /* 0x00000003090db211 */ /* 0x080fe400000f143d */
[----:B------:R-:W-:Y:S02]  /*14e50*/  ISETP.GE.AND P0, PT, R6, c[0x0][0x3c8], PT ;  /* 0x0000f20006007a0c */ /* 0x000fe40003f06270 */
[C---:B------:R-:W-:Y:S01]  /*14e60*/  @!P1 LEA R10, P2, R8.reuse, R2, 0x2 ;  /* 0x00000002080a9211 */ /* 0x040fe200078410ff */
[----:B------:R1:W-:Y:S03]  /*14e70*/  @!P3 ST.E.64 [R12.64], R94 ;  /* 0x0000005e0c00b985 */ /* 0x0003e6000c101b06 */
[----:B------:R-:W-:-:S05]  /*14e80*/  @!P1 LEA.HI.X R11, R8, R3, R62, 0x2, P2 ;  /* 0x00000003080b9211 */ /* 0x000fca00010f143e */
[----:B------:R2:W-:Y:S01]  /*14e90*/  @!P1 ST.E.64 [R10.64], R98 ;  /* 0x000000620a009985 */ /* 0x0005e2000c101b06 */
[CC--:B------:R-:W-:Y:S02]  /*14ea0*/  @!P6 LEA R4, P1, R5.reuse, R2.reuse, 0x2 ;  /* 0x000000020504e211 */ /* 0x0c0fe400078210ff */
[CC--:B------:R-:W-:Y:S02]  /*14eb0*/  @!P0 LEA R8, P2, R6.reuse, R2.reuse, 0x2 ;  /* 0x0000000206088211 */ /* 0x0c0fe400078410ff */
[-C--:B------:R-:W-:Y:S02]  /*14ec0*/  @!P6 LEA.HI.X R5, R5, R3.reuse, R64, 0x2, P1 ;  /* 0x000000030505e211 */ /* 0x080fe400008f1440 */
[----:B------:R-:W-:Y:S02]  /*14ed0*/  @!P0 LEA.HI.X R9, R6, R3, R65, 0x2, P2 ;  /* 0x0000000306098211 */ /* 0x000fe400010f1441 */
[----:B------:R-:W-:Y:S02]  /*14ee0*/  ISETP.GE.AND P1, PT, R38, c[0x0][0x3c8], PT ;  /* 0x0000f20026007a0c */ /* 0x000fe40003f26270 */
[----:B-1----:R-:W-:-:S04]  /*14ef0*/  @!P4 LEA R12, P3, R7, R2, 0x2 ;  /* 0x00000002070cc211 */ /* 0x002fc800078610ff */
[-C--:B------:R-:W-:Y:S02]  /*14f00*/  @!P4 LEA.HI.X R13, R7, R3.reuse, R63, 0x2, P3 ;  /* 0x00000003070dc211 */ /* 0x080fe400018f143f */
[----:B------:R-:W-:Y:S02]  /*14f10*/  ISETP.GE.AND P3, PT, R35, c[0x0][0x3c8], PT ;  /* 0x0000f20023007a0c */ /* 0x000fe40003f66270 */
[-C--:B--2---:R-:W-:Y:S01]  /*14f20*/  @!P5 LEA R10, P2, R34, R2.reuse, 0x2 ;  /* 0x00000002220ad211 */ /* 0x084fe200078410ff */
[----:B------:R-:W-:Y:S02]  /*14f30*/  @!P4 ST.E.64 [R12.64], R102 ;  /* 0x000000660c00c985 */ /* 0x000fe4000c101b06 */
[----:B------:R-:W-:Y:S02]  /*14f40*/  @!P1 LEA R6, P4, R38, R2, 0x2 ;  /* 0x0000000226069211 */ /* 0x000fe400078810ff */
[----:B------:R-:W-:Y:S01]  /*14f50*/  @!P5 LEA.HI.X R11, R34, R3, R66, 0x2, P2 ;  /* 0x00000003220bd211 */ /* 0x000fe200010f1442 */
[----:B------:R1:W-:Y:S01]  /*14f60*/  @!P0 ST.E.64 [R8.64], R106 ;  /* 0x0000006a08008985 */ /* 0x0003e2000c101b06 */
[----:B-----5:R-:W-:-:S02]  /*14f70*/  ISETP.GE.AND P0, PT, R198, c[0x0][0x3c8], PT ;  /* 0x0000f200c6007a0c */ /* 0x020fc40003f06270 */
[----:B------:R-:W-:Y:S01]  /*14f80*/  @!P1 LEA.HI.X R7, R38, R3, R68, 0x2, P4 ;  /* 0x0000000326079211 */ /* 0x000fe200020f1444 */
[----:B------:R2:W-:Y:S04]  /*14f90*/  @!P6 ST.E.64 [R4.64], R110 ;  /* 0x0000006e0400e985 */ /* 0x0005e8000c101b06 */
[----:B------:R3:W-:Y:S01]  /*14fa0*/  @!P5 ST.E.64 [R10.64], R114 ;  /* 0x000000720a00d985 */ /* 0x0007e2000c101b06 */
[----:B-1----:R-:W-:-:S04]  /*14fb0*/  @!P3 LEA R8, P2, R35, R2, 0x2 ;  /* 0x000000022308b211 */ /* 0x002fc800078410ff */
[----:B------:R-:W-:Y:S02]  /*14fc0*/  @!P3 LEA.HI.X R9, R35, R3, R67, 0x2, P2 ;  /* 0x000000032309b211 */ /* 0x000fe400010f1443 */
[----:B--2---:R-:W-:-:S03]  /*14fd0*/  @!P0 LEA R4, P2, R198, R2, 0x2 ;  /* 0x00000002c6048211 */ /* 0x004fc600078410ff */
[----:B------:R3:W-:Y:S01]  /*14fe0*/  @!P3 ST.E.64 [R8.64], R118 ;  /* 0x000000760800b985 */ /* 0x0007e2000c101b06 */
[----:B------:R-:W-:-:S03]  /*14ff0*/  @!P0 LEA.HI.X R5, R198, R3, R199, 0x2, P2 ;  /* 0x00000003c6058211 */ /* 0x000fc600010f14c7 */
[----:B------:R3:W-:Y:S04]  /*15000*/  @!P1 ST.E.64 [R6.64], R122 ;  /* 0x0000007a06009985 */ /* 0x0007e8000c101b06 */
[----:B------:R3:W-:Y:S01]  /*15010*/  @!P0 ST.E.64 [R4.64], R126 ;  /* 0x0000007e04008985 */ /* 0x0007e2000c101b06 */
[----:B------:R-:W-:-:S13]  /*15020*/  ISETP.GE.AND P0, PT, R132, c[0x0][0x3c8], PT ;  /* 0x0000f20084007a0c */ /* 0x000fda0003f06270 */
[----:B------:R-:W-:Y:S05]  /*15030*/  @P0 BRA `(.L_x_2179) ;  /* 0x0000030000000947 */ /* 0x000fea0003800000 */
[----:B------:R-:W-:-:S04]  /*15040*/  LEA R2, P0, R132, R2, 0x2 ;  /* 0x0000000284027211 */ /* 0x000fc800078010ff */
[----:B------:R-:W-:-:S05]  /*15050*/  LEA.HI.X R3, R132, R3, R133, 0x2, P0 ;  /* 0x0000000384037211 */ /* 0x000fca00000f1485 */
[----:B------:R1:W-:Y:S01]  /*15060*/  ST.E.64 [R2.64], R130 ;  /* 0x0000008202007985 */ /* 0x0003e2000c101b06 */
[----:B------:R-:W-:Y:S05]  /*15070*/  BRA `(.L_x_2179) ;  /* 0x000002c000007947 */ /* 0x000fea0003800000 */
.L_x_2175:
[----:B------:R-:W3:Y:S02]  /*15080*/  S2R R4, SR_TID.X ;  /* 0x0000000000047919 */ /* 0x000ee40000002100 */
[----:B---3--:R-:W-:-:S13]  /*15090*/  ISETP.GT.AND P0, PT, R4, 0x7f, PT ;  /* 0x0000007f0400780c */ /* 0x008fda0003f04270 */
[----:B------:R-:W-:Y:S05]  /*150a0*/  @P0 BRA `(.L_x_2179) ;  /* 0x0000029000000947 */ /* 0x000fea0003800000 */
[----:B------:R-:W3:Y:S01]  /*150b0*/  LDL.LU R3, [R1+0x50] ;  /* 0x0000500001037983 */ /* 0x000ee20000300800 */
[----:B----4-:R-:W-:-:S05]  /*150c0*/  MOV R2, c[0x0][0x4e8] ;  /* 0x00013a0000027a02 */ /* 0x010fca0000000f00 */
[----:B------:R-:W-:Y:S01]  /*150d0*/  IMAD R0, R2, c[0x0][0x388], RZ ;  /* 0x0000e20002007a24 */ /* 0x000fe200078e02ff */
[----:B---3--:R-:W-:-:S04]  /*150e0*/  IADD3 R4, R3, R4, RZ ;  /* 0x0000000403047210 */ /* 0x008fc80007ffe0ff */
[----:B------:R-:W-:-:S13]  /*150f0*/  ISETP.GE.AND P0, PT, R4, R0, PT ;  /* 0x000000000400720c */ /* 0x000fda0003f06270 */
[----:B------:R-:W-:Y:S05]  /*15100*/  @P0 BRA `(.L_x_2179) ;  /* 0x0000023000000947 */ /* 0x000fea0003800000 */
[----:B------:R-:W3:Y:S04]  /*15110*/  LDL.LU R3, [R1+0x3c] ;  /* 0x00003c0001037983 */ /* 0x000ee80000300800 */
[----:B------:R-:W4:Y:S04]  /*15120*/  LDL.LU R9, [R1+0x48] ;  /* 0x0000480001097983 */ /* 0x000f280000300800 */
[----:B------:R-:W5:Y:S01]  /*15130*/  LDL.LU R8, [R1+0x4c] ;  /* 0x00004c0001087983 */ /* 0x000f620000300800 */
[----:B------:R-:W-:-:S13]  /*15140*/  ISETP.NE.AND P0, PT, R2, 0x1, PT ;  /* 0x000000010200780c */ /* 0x000fda0003f05270 */
[----:B--2---:R-:W-:Y:S01]  /*15150*/  @P0 IMAD.HI.U32 R7, R4, c[0x0][0x4ec], RZ ;  /* 0x00013b0004070a27 */ /* 0x004fe200078e00ff */
[----:B---3--:R-:W-:Y:S02]  /*15160*/  SHF.R.S32.HI R0, RZ, 0x1f, R3 ;  /* 0x0000001fff007819 */ /* 0x008fe40000011403 */
[----:B----4-:R-:W-:-:S03]  /*15170*/  SHF.R.S32.HI R6, RZ, 0x1f, R9 ;  /* 0x0000001fff067819 */ /* 0x010fc60000011409 */
[----:B------:R-:W-:-:S04]  /*15180*/  IMAD R0, R0, c[0x0][0x4d0], RZ ;  /* 0x0001340000007a24 */ /* 0x000fc800078e02ff */
[C---:B------:R-:W-:Y:S01]  /*15190*/  IMAD R5, R3.reuse, c[0x0][0x4d4], R0 ;  /* 0x0001350003057a24 */ /* 0x040fe200078e0200 */
[----:B------:R-:W-:Y:S01]  /*151a0*/  MOV R0, R4 ;  /* 0x0000000400007202 */ /* 0x000fe20000000f00 */
[----:B------:R-:W-:Y:S01]  /*151b0*/  IMAD.WIDE.U32 R2, R3, c[0x0][0x4d0], RZ ;  /* 0x0001340003027a25 */ /* 0x000fe200078e00ff */
[----:B------:R-:W-:-:S03]  /*151c0*/  @P0 SHF.R.U32.HI R0, RZ, c[0x0][0x4f0], R7 ;  /* 0x00013c00ff000a19 */ /* 0x000fc60000011607 */
[----:B------:R-:W-:Y:S01]  /*151d0*/  IMAD R6, R6, c[0x0][0x4d8], RZ ;  /* 0x0001360006067a24 */ /* 0x000fe200078e02ff */
[----:B------:R-:W-:Y:S02]  /*151e0*/  IADD3 R3, R3, R5, RZ ;  /* 0x0000000503037210 */ /* 0x000fe40007ffe0ff */
[----:B-----5:R-:W-:Y:S01]  /*151f0*/  SHF.R.S32.HI R5, RZ, 0x1f, R8 ;  /* 0x0000001fff057819 */ /* 0x020fe20000011408 */
        /* <DEDUP_REMOVED lines=20> */
.L_x_2179:
[----:B------:R-:W-:Y:S05]  /*15340*/  BSYNC B1 ;  /* 0x0000000000017941 */ /* 0x000fea0003800000 */
.L_x_2174:
        /* <DEDUP_REMOVED lines=9> */
[----:B--2---:R2:W1:Y:S02]  /*153e0*/  SHFL.IDX PT, R0, R69, RZ, 0x1f ;  /* 0x00001fff45007589 */ /* 0x00446400000e0000 */
.L_x_2192:
[----:B-1-34-:R-:W1:Y:S01]  /*153f0*/  S2R R2, SR_TID.X ;  /* 0x0000000000027919 */ /* 0x01ae620000002100 */
[----:B------:R-:W-:Y:S03]  /*15400*/  WARPSYNC 0xffffffff ;  /* 0xffffffff00007948 */ /* 0x000fe60003800000 */
[----:B------:R-:W-:Y:S06]  /*15410*/  BAR.SYNC.DEFER_BLOCKING 0x4, 0x100 ;  /* 0x0104000000007b1d */ /* 0x000fec0000010000 */
[----:B------:R3:W-:Y:S01]  /*15420*/  STL [R1+0x54], R0 ;  /* 0x0000540001007387 */ /* 0x0007e20000100800 */
[----:B-1----:R-:W-:-:S13]  /*15430*/  LOP3.LUT P0, RZ, R2, 0xff, RZ, 0xc0, !PT ;  /* 0x000000ff02ff7812 */ /* 0x002fda000780c0ff */
[----:B------:R3:W-:Y:S04]  /*15440*/  @!P0 STS [0x28100], R69 ;  /* 0x02810045ff008388 */ /* 0x0007e80000000800 */
[----:B------:R-:W-:Y:S06]  /*15450*/  BAR.ARV 0x5, 0x100 ;  /* 0x0144000000007b1d */ /* 0x000fec0000002000 */
.L_x_2180:
[----:B--23--:R-:W2:Y:S02]  /*15460*/  LDL R0, [R1+0x54] ;  /* 0x0000540001007983 */ /* 0x00cea40000100800 */
[----:B--2---:R-:W-:-:S13]  /*15470*/  ISETP.GE.AND P0, PT, R0, c[0x0][0x538], PT ;  /* 0x00014e0000007a0c */ /* 0x004fda0003f06270 */
[----:B-1--45:R-:W-:Y:S01]  /*15480*/  @P0 CALL.REL.NOINC `(.L_x_2182) ;  /* 0x0000001000000944 */ /* 0x032fe20003c00000 */
[----:B------:R-:W-:Y:S05]  /*15490*/  BRA `(.L_x_2183) ;  /* 0xfffeb47000007947 */ /* 0x000fea000383ffff */
.L_x_2182:
[----:B------:R-:W-:Y:S05]  /*154a0*/  EXIT ;  /* 0x000000000000794d */ /* 0x000fea0003800000 */
.L_x_2152:
[----:B------:R-:W-:Y:S01]  /*154b0*/  IMAD.MOV.U32 R12, RZ, RZ, R10 ;  /* 0x000000ffff0c7224 */ /* 0x000fe200078e000a */
[----:B------:R-:W-:Y:S01]  /*154c0*/  MOV R9, RZ ;  /* 0x000000ff00097202 */ /* 0x000fe20000000f00 */
[----:B-1----:R-:W-:Y:S01]  /*154d0*/  IMAD.MOV.U32 R3, RZ, RZ, 0x181f ;  /* 0x0000181fff037424 */ /* 0x002fe200078e00ff */
[----:B------:R-:W-:Y:S02]  /*154e0*/  MOV R2, 0x15500 ;  /* 0x0001550000027802 */ /* 0x000fe40000000f00 */
[----:B------:R-:W-:Y:S05]  /*154f0*/  CALL.REL.NOINC `($__internal_43_$__cuda_sm70_shflsync_idx_p) ;  /* 0x0000054000007944 */ /* 0x000fea0003c00000 */
[----:B------:R-:W-:Y:S01]  /*15500*/  MOV R6, R9 ;  /* 0x0000000900067202 */ /* 0x000fe20000000f00 */
[----:B------:R-:W-:Y:S05]  /*15510*/  BRA `(.L_x_2184) ;  /* 0xfffec5c000007947 */ /* 0x000fea000383ffff */
.L_x_2153:
[----:B------:R-:W-:Y:S01]  /*15520*/  IMAD.MOV.U32 R12, RZ, RZ, R11 ;  /* 0x000000ffff0c7224 */ /* 0x000fe200078e000b */
[----:B------:R-:W-:Y:S01]  /*15530*/  MOV R9, RZ ;  /* 0x000000ff00097202 */ /* 0x000fe20000000f00 */
[----:B-1----:R-:W-:Y:S01]  /*15540*/  IMAD.MOV.U32 R3, RZ, RZ, 0x181f ;  /* 0x0000181fff037424 */ /* 0x002fe200078e00ff */
[----:B------:R-:W-:Y:S02]  /*15550*/  MOV R2, 0x15570 ;  /* 0x0001557000027802 */ /* 0x000fe40000000f00 */
[----:B--23--:R-:W-:Y:S05]  /*15560*/  CALL.REL.NOINC `($__internal_43_$__cuda_sm70_shflsync_idx_p) ;  /* 0x000004d000007944 */ /* 0x00cfea0003c00000 */
[----:B------:R-:W-:Y:S01]  /*15570*/  MOV R2, R9 ;  /* 0x0000000900027202 */ /* 0x000fe20000000f00 */
[----:B------:R-:W-:Y:S05]  /*15580*/  BRA `(.L_x_2185) ;  /* 0xfffec57000007947 */ /* 0x000fea000383ffff */
.L_x_2156:
[----:B--2---:R-:W-:Y:S01]  /*15590*/  IMAD.MOV.U32 R12, RZ, RZ, R10 ;  /* 0x000000ffff0c7224 */ /* 0x004fe200078e000a */
[----:B------:R-:W-:Y:S01]  /*155a0*/  MOV R9, 0x1 ;  /* 0x0000000100097802 */ /* 0x000fe20000000f00 */
[----:B------:R-:W-:Y:S01]  /*155b0*/  IMAD.MOV.U32 R3, RZ, RZ, 0x181f ;  /* 0x0000181fff037424 */ /* 0x000fe200078e00ff */
[----:B----4-:R-:W-:-:S02]  /*155c0*/  MOV R2, 0x155e0 ;  /* 0x000155e000027802 */ /* 0x010fc40000000f00 */
[----:B-1-3--:R-:W-:Y:S05]  /*155d0*/  CALL.REL.NOINC `($__internal_43_$__cuda_sm70_shflsync_idx_p) ;  /* 0x0000046000007944 */ /* 0x00afea0003c00000 */
[----:B------:R-:W-:Y:S01]  /*155e0*/  IMAD.MOV.U32 R6, RZ, RZ, R9 ;  /* 0x000000ffff067224 */ /* 0x000fe200078e0009 */
[----:B------:R-:W-:Y:S01]  /*155f0*/  MOV R9, 0x1 ;  /* 0x0000000100097802 */ /* 0x000fe20000000f00 */
[----:B------:R-:W-:Y:S01]  /*15600*/  IMAD.MOV.U32 R12, RZ, RZ, R11 ;  /* 0x000000ffff0c7224 */ /* 0x000fe200078e000b */
[----:B------:R-:W-:-:S02]  /*15610*/  MOV R3, 0x181f ;  /* 0x0000181f00037802 */ /* 0x000fc40000000f00 */
[----:B------:R-:W-:Y:S02]  /*15620*/  MOV R2, 0x15640 ;  /* 0x0001564000027802 */ /* 0x000fe40000000f00 */
[----:B------:R-:W-:Y:S05]  /*15630*/  CALL.REL.NOINC `($__internal_43_$__cuda_sm70_shflsync_idx_p) ;  /* 0x0000040000007944 */ /* 0x000fea0003c00000 */
[----:B------:R-:W-:Y:S01]  /*15640*/  MOV R2, R9 ;  /* 0x0000000900027202 */ /* 0x000fe20000000f00 */
[----:B------:R-:W-:Y:S05]  /*15650*/  BRA `(.L_x_2186) ;  /* 0xfffec67000007947 */ /* 0x000fea000383ffff */
.L_x_2159:
[----:B-1----:R-:W-:Y:S01]  /*15660*/  IMAD.MOV.U32 R12, RZ, RZ, R10 ;  /* 0x000000ffff0c7224 */ /* 0x002fe200078e000a */
[----:B------:R-:W-:Y:S01]  /*15670*/  MOV R9, 0x2 ;  /* 0x0000000200097802 */ /* 0x000fe20000000f00 */
[----:B------:R-:W-:Y:S01]  /*15680*/  IMAD.MOV.U32 R3, RZ, RZ, 0x181f ;  /* 0x0000181fff037424 */ /* 0x000fe200078e00ff */
[----:B--2---:R-:W-:Y:S02]  /*15690*/  MOV R2, 0x156b0 ;  /* 0x000156b000027802 */ /* 0x004fe40000000f00 */
[----:B---3--:R-:W-:Y:S05]  /*156a0*/  CALL.REL.NOINC `($__internal_43_$__cuda_sm70_shflsync_idx_p) ;  /* 0x0000039000007944 */ /* 0x008fea0003c00000 */
[----:B------:R-:W-:Y:S01]  /*156b0*/  MOV R6, R9 ;  /* 0x0000000900067202 */ /* 0x000fe20000000f00 */
[----:B------:R-:W-:Y:S05]  /*156c0*/  BRA `(.L_x_2187) ;  /* 0xfffec7b000007947 */ /* 0x000fea000383ffff */
.L_x_2160:
[----:B------:R-:W-:Y:S01]  /*156d0*/  IMAD.MOV.U32 R12, RZ, RZ, R11 ;  /* 0x000000ffff0c7224 */ /* 0x000fe200078e000b */
[----:B------:R-:W-:Y:S01]  /*156e0*/  MOV R9, 0x2 ;  /* 0x0000000200097802 */ /* 0x000fe20000000f00 */
[----:B------:R-:W-:Y:S01]  /*156f0*/  IMAD.MOV.U32 R3, RZ, RZ, 0x181f ;  /* 0x0000181fff037424 */ /* 0x000fe200078e00ff */
[----:B--2---:R-:W-:Y:S02]  /*15700*/  MOV R2, 0x15720 ;  /* 0x0001572000027802 */ /* 0x004fe40000000f00 */
[----:B-1-34-:R-:W-:Y:S05]  /*15710*/  CALL.REL.NOINC `($__internal_43_$__cuda_sm70_shflsync_idx_p) ;  /* 0x0000032000007944 */ /* 0x01afea0003c00000 */
[----:B------:R-:W-:Y:S01]  /*15720*/  MOV R2, R9 ;  /* 0x0000000900027202 */ /* 0x000fe20000000f00 */
[----:B------:R-:W-:Y:S05]  /*15730*/  BRA `(.L_x_2188) ;  /* 0xfffec76000007947 */ /* 0x000fea000383ffff */
.L_x_2163:
[----:B-1----:R-:W-:Y:S01]  /*15740*/  IMAD.MOV.U32 R12, RZ, RZ, R10 ;  /* 0x000000ffff0c7224 */ /* 0x002fe200078e000a */
[----:B------:R-:W-:Y:S01]  /*15750*/  MOV R9, 0x3 ;  /* 0x0000000300097802 */ /* 0x000fe20000000f00 */
[----:B------:R-:W-:Y:S01]  /*15760*/  IMAD.MOV.U32 R3, RZ, RZ, 0x181f ;  /* 0x0000181fff037424 */ /* 0x000fe200078e00ff */
[----:B------:R-:W-:-:S02]  /*15770*/  MOV R2, 0x15790 ;  /* 0x0001579000027802 */ /* 0x000fc40000000f00 */
[----:B--234-:R-:W-:Y:S05]  /*15780*/  CALL.REL.NOINC `($__internal_43_$__cuda_sm70_shflsync_idx_p) ;  /* 0x000002b000007944 */ /* 0x01cfea0003c00000 */
        /* <DEDUP_REMOVED lines=8> */
.L_x_2170:
[----:B-1----:R1:W5:Y:S01]  /*15810*/  LDL R2, [R1+0x10] ;  /* 0x0000100001027983 */ /* 0x0023620000100800 */
[----:B------:R-:W-:Y:S02]  /*15820*/  MOV R5, 0x2 ;  /* 0x0000000200057802 */ /* 0x000fe40000000f00 */
[----:B------:R-:W-:Y:S02]  /*15830*/  MOV R3, 0x15850 ;  /* 0x0001585000037802 */ /* 0x000fe40000000f00 */
[----:B-1---5:R-:W-:Y:S05]  /*15840*/  CALL.REL.NOINC `($__internal_42_$__cuda_sm70_shflsync_bfly_p) ;  /* 0x000001a000007944 */ /* 0x022fea0003c00000 */
[----:B------:R-:W-:Y:S01]  /*15850*/  MOV R0, R5 ;  /* 0x0000000500007202 */ /* 0x000fe20000000f00 */
[----:B------:R-:W-:Y:S05]  /*15860*/  BRA `(.L_x_2190) ;  /* 0xffffd1b000007947 */ /* 0x000fea000383ffff */
.L_x_2171:
[----:B------:R-:W-:Y:S01]  /*15870*/  IMAD.MOV.U32 R2, RZ, RZ, R0 ;  /* 0x000000ffff027224 */ /* 0x000fe200078e0000 */
[----:B------:R-:W-:Y:S02]  /*15880*/  MOV R5, 0x1 ;  /* 0x0000000100057802 */ /* 0x000fe40000000f00 */
[----:B------:R-:W-:Y:S02]  /*15890*/  MOV R3, 0x158b0 ;  /* 0x000158b000037802 */ /* 0x000fe40000000f00 */
[----:B-----5:R-:W-:Y:S05]  /*158a0*/  CALL.REL.NOINC `($__internal_42_$__cuda_sm70_shflsync_bfly_p) ;  /* 0x0000014000007944 */ /* 0x020fea0003c00000 */
[----:B------:R1:W5:Y:S01]  /*158b0*/  LDL R2, [R1+0x14] ;  /* 0x0000140001027983 */ /* 0x0003620000100800 */
[----:B------:R-:W-:Y:S01]  /*158c0*/  FADD.FTZ R0, R0, R5 ;  /* 0x0000000500007221 */ /* 0x000fe20000010000 */
[----:B------:R-:W-:-:S02]  /*158d0*/  MOV R5, 0x2 ;  /* 0x0000000200057802 */ /* 0x000fc40000000f00 */
[----:B------:R-:W-:Y:S02]  /*158e0*/  MOV R3, 0x15900 ;  /* 0x0001590000037802 */ /* 0x000fe40000000f00 */
[----:B-1---5:R-:W-:Y:S05]  /*158f0*/  CALL.REL.NOINC `($__internal_42_$__cuda_sm70_shflsync_bfly_p) ;  /* 0x000000f000007944 */ /* 0x022fea0003c00000 */
[----:B------:R-:W2:Y:S01]  /*15900*/  LDL.LU R2, [R1+0x14] ;  /* 0x0000140001027983 */ /* 0x000ea20000300800 */
[----:B------:R-:W-:Y:S01]  /*15910*/  MOV R3, 0x15960 ;  /* 0x0001596000037802 */ /* 0x000fe20000000f00 */
[----:B--2---:R-:W-:Y:S01]  /*15920*/  FADD.FTZ R4, R2, R5 ;  /* 0x0000000502047221 */ /* 0x004fe20000010000 */
[----:B------:R-:W-:-:S04]  /*15930*/  MOV R5, 0x1 ;  /* 0x0000000100057802 */ /* 0x000fc80000000f00 */
[----:B------:R-:W-:Y:S02]  /*15940*/  MOV R2, R4 ;  /* 0x0000000400027202 */ /* 0x000fe40000000f00 */
[----:B------:R-:W-:Y:S05]  /*15950*/  CALL.REL.NOINC `($__internal_42_$__cuda_sm70_shflsync_bfly_p) ;  /* 0x0000009000007944 */ /* 0x000fea0003c00000 */
[----:B------:R-:W-:Y:S01]  /*15960*/  MOV R3, R5 ;  /* 0x0000000500037202 */ /* 0x000fe20000000f00 */
[----:B------:R-:W-:Y:S05]  /*15970*/  BRA `(.L_x_2191) ;  /* 0xffffd13000007947 */ /* 0x000fea000383ffff */
.L_x_2181:
[----:B-1----:R-:W-:Y:S01]  /*15980*/  IMAD.MOV.U32 R12, RZ, RZ, R69 ;  /* 0x000000ffff0c7224 */ /* 0x002fe200078e0045 */
[----:B---3--:R-:W-:Y:S01]  /*15990*/  MOV R9, RZ ;  /* 0x000000ff00097202 */ /* 0x008fe20000000f00 */
[----:B------:R-:W-:Y:S01]  /*159a0*/  IMAD.MOV.U32 R3, RZ, RZ, 0x1f ;  /* 0x0000001fff037424 */ /* 0x000fe200078e00ff */
[----:B----4-:R-:W-:Y:S02]  /*159b0*/  MOV R2, 0x159d0 ;  /* 0x000159d000027802 */ /* 0x010fe40000000f00 */
[----:B--2--5:R-:W-:Y:S05]  /*159c0*/  CALL.REL.NOINC `($__internal_43_$__cuda_sm70_shflsync_idx_p) ;  /* 0x0000007000007944 */ /* 0x024fea0003c00000 */
[----:B------:R-:W-:Y:S01]  /*159d0*/  MOV R0, R9 ;  /* 0x0000000900007202 */ /* 0x000fe20000000f00 */
[----:B------:R-:W-:Y:S05]  /*159e0*/  BRA `(.L_x_2192) ;  /* 0xfffffa0000007947 */ /* 0x000fea000383ffff */
        .weak           $__internal_42_$__cuda_sm70_shflsync_bfly_p
        .type           $__internal_42_$__cuda_sm70_shflsync_bfly_p,@function
        .size           $__internal_42_$__cuda_sm70_shflsync_bfly_p,($__internal_43_$__cuda_sm70_shflsync_idx_p - $__internal_42_$__cuda_sm70_shflsync_bfly_p)
$__internal_42_$__cuda_sm70_shflsync_bfly_p:
[----:B------:R-:W-:Y:S04]  /*159f0*/  WARPSYNC R6 ;  /* 0x0000000600007348 */ /* 0x000fe80003800000 */
[----:B------:R1:W2:Y:S02]  /*15a00*/  SHFL.BFLY PT, R5, R2, R5, R7 ;  /* 0x0c00000502057389 */ /* 0x0002a400000e0007 */
[----:B-1----:R-:W-:-:S02]  /*15a10*/  MOV R2, R3 ;  /* 0x0000000300027202 */ /* 0x002fc40000000f00 */
[----:B------:R-:W-:-:S04]  /*15a20*/  MOV R3, 0x0 ;  /* 0x0000000000037802 */ /* 0x000fc80000000f00 */
[----:B--2---:R-:W-:Y:S05]  /*15a30*/  RET.REL.NODEC R2 `(_ZN7cutlass13device_kernelIN5flash19enable_sm80_to_sm89INS1_16FlashAttnFwdSm80INS1_25CollectiveMainloopFwdSm80ILi8ELi1ELb0EN4cute5tupleIJNS5_1CILi128EEENS7_ILi96EEENS7_ILi256EEEEEELi256ENS_10bfloat16_tEfNS_4arch4Sm80ELb1ELb0ELb1ELb0ELb0ELb0ELb1ELb1EEENS1_21CollectiveEpilogueFwdINS6_IJS8_SA_S9_EEENS6_IJNS7_ILi1EEESI_SI_EEESC_SE_Li256ELb0ELb1ELb1ELb0EEENS1_30DynamicPersistentTileSchedulerILi256ELi256ELb1ELb1ELb0EEEEEEEEEvNT_6ParamsE) ;  /* 0xfffea5c002007950 */ /* 0x004fea0003c3ffff */
        .weak           $__internal_43_$__cuda_sm70_shflsync_idx_p
        .type           $__internal_43_$__cuda_sm70_shflsync_idx_p,@function
        .size           $__internal_43_$__cuda_sm70_shflsync_idx_p,(.L_x_2642 - $__internal_43_$__cuda_sm70_shflsync_idx_p)
$__internal_43_$__cuda_sm70_shflsync_idx_p:
[----:B------:R-:W-:-:S04]  /*15a40*/  MOV R13, 0xffffffff ;  /* 0xffffffff000d7802 */ /* 0x000fc80000000f00 */
[----:B------:R-:W-:Y:S04]  /*15a50*/  WARPSYNC R13 ;  /* 0x0000000d00007348 */ /* 0x000fe80003800000 */
[----:B------:R1:W2:Y:S02]  /*15a60*/  SHFL.IDX PT, R9, R12, R9, R3 ;  /* 0x000000090c097389 */ /* 0x0002a400000e0003 */
[----:B-1----:R-:W-:-:S04]  /*15a70*/  MOV R3, 0x0 ;  /* 0x0000000000037802 */ /* 0x002fc80000000f00 */
[----:B--2---:R-:W-:Y:S05]  /*15a80*/  RET.REL.NODEC R2 `(_ZN7cutlass13device_kernelIN5flash19enable_sm80_to_sm89INS1_16FlashAttnFwdSm80INS1_25CollectiveMainloopFwdSm80ILi8ELi1ELb0EN4cute5tupleIJNS5_1CILi128EEENS7_ILi96EEENS7_ILi256EEEEEELi256ENS_10bfloat16_tEfNS_4arch4Sm80ELb1ELb0ELb1ELb0ELb0ELb0ELb1ELb1EEENS1_21CollectiveEpilogueFwdINS6_IJS8_SA_S9_EEENS6_IJNS7_ILi1EEESI_SI_EEESC_SE_Li256ELb0ELb1ELb1ELb0EEENS1_30DynamicPersistentTileSchedulerILi256ELi256ELb1ELb1ELb0EEEEEEEEEvNT_6ParamsE) ;  /* 0xfffea57002007950 */ /* 0x004fea0003c3ffff */
.L_x_2193:
        /* <DEDUP_REMOVED lines=15> */
.L_x_2642:


//--------------------- .text._ZN7cutlass13device_kernelIN5flash19enable_sm80_to_sm89INS1_16FlashAttnFwdSm80INS1_25CollectiveMainloopFwdSm80ILi8ELi1ELb0EN4cute5tupleIJNS5_1CILi128EEENS7_ILi64EEENS7_ILi256EEEEEELi256ENS_10bfloat16_tEfNS_4arch4Sm80ELb1ELb0ELb1ELb1ELb0ELb0ELb1ELb1EEENS1_21CollectiveEpilogueFwdINS6_IJS8_SA_S9_EEENS6_IJNS7_ILi1EEESI_SI_EEESC_SE_Li256ELb1ELb1ELb1ELb0EEENS1_36VarlenDynamicPersistentTileSchedulerILi128ELi64ELi256ELi256ELb1ELb1ELb0ELb1ELb1ELb1EEEEEEEEEvNT_6ParamsE --------------------------
	.section	.text._ZN7cutlass13device_kernelIN5flash19enable_sm80_to_sm89INS1_16FlashAttnFwdSm80INS1_25CollectiveMainloopFwdSm80ILi8ELi1ELb0EN4cute5tupleIJNS5_1CILi128EEENS7_ILi64EEENS7_ILi256EEEEEELi256ENS_10bfloat16_tEfNS_4arch4Sm80ELb1ELb0ELb1ELb1ELb0ELb0ELb1ELb1EEENS1_21CollectiveEpilogueFwdINS6_IJS8_SA_S9_EEENS6_IJNS7_ILi1EEESI_SI_EEESC_SE_Li256ELb1ELb1ELb1ELb0EEENS1_36VarlenDynamicPersistentTileSchedulerILi128ELi64ELi256ELi256ELb1ELb1ELb0ELb1ELb1ELb1EEEEEEEEEvNT_6ParamsE,"ax",@progbits
	.sectioninfo	@"SHI_REGISTERS=255"
	.align	128
.text._ZN7cutlass13device_kernelIN5flash19enable_sm80_to_sm89INS1_16FlashAttnFwdSm80INS1_25CollectiveMainloopFwdSm80ILi8ELi1ELb0EN4cute5tupleIJNS5_1CILi128EEENS7_ILi64EEENS7_ILi256EEEEEELi256ENS_10bfloat16_tEfNS_4arch4Sm80ELb1ELb0ELb1ELb1ELb0ELb0ELb1ELb1EEENS1_21CollectiveEpilogueFwdINS6_IJS8_SA_S9_EEENS6_IJNS7_ILi1EEESI_SI_EEESC_SE_Li256ELb1ELb1ELb1ELb0EEENS1_36VarlenDynamicPersistentTileSchedulerILi128ELi64ELi256ELi256ELb1ELb1ELb0ELb1ELb1ELb1EEEEEEEEEvNT_6ParamsE:
        .type           _ZN7cutlass13device_kernelIN5flash19enable_sm80_to_sm89INS1_16FlashAttnFwdSm80INS1_25CollectiveMainloopFwdSm80ILi8ELi1ELb0EN4cute5tupleIJNS5_1CILi128EEENS7_ILi64EEENS7_ILi256EEEEEELi256ENS_10bfloat16_tEfNS_4arch4Sm80ELb1ELb0ELb1ELb1ELb0ELb0ELb1ELb1EEENS1_21CollectiveEpilogueFwdINS6_IJS8_SA_S9_EEENS6_IJNS7_ILi1EEESI_SI_EEESC_SE_Li256ELb1ELb1ELb1ELb0EEENS1_36VarlenDynamicPersistentTileSchedulerILi128ELi64ELi256ELi256ELb1ELb1ELb0ELb1ELb1ELb1EEEEEEEEEvNT_6ParamsE,@function
        .size           _ZN7cutlass13device_kernelIN5flash19enable_sm80_to_sm89INS1_16FlashAttnFwdSm80INS1_25CollectiveMainloopFwdSm80ILi8ELi1ELb0EN4cute5tupleIJNS5_1CILi128EEENS7_ILi64EEENS7_ILi256EEEEEELi256ENS_10bfloat16_tEfNS_4arch4Sm80ELb1ELb0ELb1ELb1ELb0ELb0ELb1ELb1EEENS1_21CollectiveEpilogueFwdINS6_IJS8_SA_S9_EEENS6_IJNS7_ILi1EEESI_SI_EEESC_SE_Li256ELb1ELb1ELb1ELb0EEENS1_36VarlenDynamicPersistentTileSchedulerILi128ELi64ELi256ELi256ELb1ELb1ELb0ELb1ELb1ELb1EEEEEEEEEvNT_6ParamsE,(.L_x_2645 - _ZN7cutlass13device_kernelIN5flash19enable_sm80_to_sm89INS1_16FlashAttnFwdSm80INS1_25CollectiveMainloopFwdSm80ILi8ELi1ELb0EN4cute5tupleIJNS5_1CILi128EEENS7_ILi64EEENS7_ILi256EEEEEELi256ENS_10bfloat16_tEfNS_4arch4Sm80ELb1ELb0ELb1ELb1ELb0ELb0ELb1ELb1EEENS1_21CollectiveEpilogueFwdINS6_IJS8_SA_S9_EEENS6_IJNS7_ILi1EEESI_SI_EEESC_SE_Li256ELb1ELb1ELb1ELb0EEENS1_36VarlenDynamicPersistentTileSchedulerILi128ELi64ELi256ELi256ELb1ELb1ELb0ELb1ELb1ELb1EEEEEEEEEvNT_6ParamsE)
        .other          _ZN7cutlass13device_kernelIN5flash19enable_sm80_to_sm89INS1_16FlashAttnFwdSm80INS1_25CollectiveMainloopFwdSm80ILi8ELi1ELb0EN4cute5tupleIJNS5_1CILi128EEENS7_ILi64EEENS7_ILi256EEEEEELi256ENS_10bfloat16_tEfNS_4arch4Sm80ELb1ELb0ELb1ELb1ELb0ELb0ELb1ELb1EEENS1_21CollectiveEpilogueFwdINS6_IJS8_SA_S9_EEENS6_IJNS7_ILi1EEESI_SI_EEESC_SE_Li256ELb1ELb1ELb1ELb0EEENS1_36VarlenDynamicPersistentTileSchedulerILi128ELi64ELi256ELi256ELb1ELb1ELb0ELb1ELb1ELb1EEEEEEEEEvNT_6ParamsE,@"STO_CUDA_ENTRY STV_DEFAULT"
_ZN7cutlass13device_kernelIN5flash19enable_sm80_to_sm89INS1_16FlashAttnFwdSm80INS1_25CollectiveMainloopFwdSm80ILi8ELi1ELb0EN4cute5tupleIJNS5_1CILi128EEENS7_ILi64EEENS7_ILi256EEEEEELi256ENS_10bfloat16_tEfNS_4arch4Sm80ELb1ELb0ELb1ELb1ELb0ELb0ELb1ELb1EEENS1_21CollectiveEpilogueFwdINS6_IJS8_SA_S9_EEENS6_IJNS7_ILi1EEESI_SI_EEESC_SE_Li256ELb1ELb1ELb1ELb0EEENS1_36VarlenDynamicPersistentTileSchedulerILi128ELi64ELi256ELi256ELb1ELb1ELb0ELb1ELb1ELb1EEEEEEEEEvNT_6ParamsE:
        /* <DEDUP_REMOVED lines=54> */
.L_x_2199:
        /* <DEDUP_REMOVED lines=16> */
.L_x_2296:
        /* <DEDUP_REMOVED lines=16> */
.L_x_2297:
[----:B--2---:R-:W-:-:S05]  /*0560*/  IMAD R0, R0, c[0x0][0x538], RZ ;  /* 0x00014e0000007a24 */ /* 0x004fca00078e02ff */
[----:B------:R-:W-:-:S04]  /*0570*/  IADD3 R7, R0, R7, RZ ;  /* 0x0000000700077210 */ /* 0x000fc80007ffe0ff */
[----:B------:R-:W-:-:S13]  /*0580*/  ISETP.GT.AND P0, PT, R7, UR4, PT ;  /* 0x0000000407007c0c */ /* 0x000fda000bf04270 */
[----:B-1----:R-:W-:Y:S05]  /*0590*/  @!P0 BRA `(.L_x_2199) ;  /* 0xfffffdc000008947 */ /* 0x002fea000383ffff */
.L_x_2195:
[----:B------:R-:W-:-:S05]  /*05a0*/  IADD3 R11, -R0, R7, RZ ;  /* 0x00000007000b7210 */ /* 0x000fca0007ffe1ff */
[----:B------:R-:W-:-:S05]  /*05b0*/  IMAD R0, R4, c[0x0][0x538], R11 ;  /* 0x00014e0004007a24 */ /* 0x000fca00078e020b */
[----:B------:R-:W-:Y:S01]  /*05c0*/  ISETP.GT.AND P0, PT, R0, UR4, PT ;  /* 0x0000000400007c0c */ /* 0x000fe2000bf04270 */
[----:B------:R-:W-:-:S12]  /*05d0*/  BRA.DIV ~URZ, `(.L_x_2200) ;  /* 0x000140927f007947 */ /* 0x000fd8000b800000 */
[----:B------:R-:W-:-:S04]  /*05e0*/  VOTE.ANY R10, PT, !P0 ;  /* 0x00000000000a7806 */ /* 0x000fc800040e0100 */
.L_x_2298:
[----:B------:R-:W1:Y:S02]  /*05f0*/  POPC R7, R10 ;  /* 0x0000000a00077309 */ /* 0x000e640000000000 */
[----:B-1----:R-:W-:-:S05]  /*0600*/  IADD3 R0, R7, R6, RZ ;  /* 0x0000000607007210 */ /* 0x002fca0007ffe0ff */
[----:B------:R1:W-:Y:S01]  /*0610*/  STL [R1+0x2c], R0 ;  /* 0x00002c0001007387 */ /* 0x0003e20000100800 */
[----:B------:R-:W-:Y:S05]  /*0620*/  BRA.DIV ~URZ, `(.L_x_2201) ;  /* 0x000140927f007947 */ /* 0x000fea000b800000 */
[----:B------:R2:W3:Y:S01]  /*0630*/  SHFL.IDX PT, R12, R9, R7, 0x1f ;  /* 0x00001f07090c7589 */ /* 0x0004e200000e0000 */
[----:B------:R-:W-:-:S03]  /*0640*/  MOV R6, RZ ;  /* 0x000000ff00067202 */ /* 0x000fc60000000f00 */
[----:B------:R2:W4:Y:S04]  /*0650*/  SHFL.IDX PT, R9, R8, R7, 0x1f ;  /* 0x00001f0708097589 */ /* 0x00052800000e0000 */
.L_x_2299:
[----:B------:R-:W-:Y:S01]  /*0660*/  ISETP.NE.AND P0, PT, R10, RZ, PT ;  /* 0x000000ff0a00720c */ /* 0x000fe20003f05270 */
[----:B------:R-:W-:-:S12]  /*0670*/  BSSY B0, `(.L_x_2202) ;  /* 0x0000005000007945 */ /* 0x000fd80003800000 */
[----:B------:R-:W-:Y:S05]  /*0680*/  @!P0 BRA `(.L_x_2203) ;  /* 0x0000003000008947 */ /* 0x000fea0003800000 */
[----:B------:R-:W-:Y:S01]  /*0690*/  IADD3 R3, R7, -0x1, RZ ;  /* 0xffffffff07037810 */ /* 0x000fe20007ffe0ff */
[----:B------:R-:W-:Y:S05]  /*06a0*/  BRA.DIV ~URZ, `(.L_x_2204) ;  /* 0x000140f27f007947 */ /* 0x000fea000b800000 */
[----:B------:R1:W2:Y:S02]  /*06b0*/  SHFL.IDX PT, R6, R4, R3, 0x1f ;  /* 0x00001f0304067589 */ /* 0x0002a400000e0000 */
.L_x_2203:
[----:B------:R-:W-:Y:S05]  /*06c0*/  BSYNC B0 ;  /* 0x0000000000007941 */ /* 0x000fea0003800000 */
.L_x_2202:
        /* <DEDUP_REMOVED lines=69> */
.L_x_2206:
        /* <DEDUP_REMOVED lines=70> */
.L_x_2207:
[----:B------:R-:W-:Y:S05]  /*0f80*/  BSYNC B0 ;  /* 0x0000000000007941 */ /* 0x000fea0003800000 */
.L_x_2205:
[----:B------:R-:W-:-:S04]  /*0f90*/  LOP3.LUT R0, RZ, R0, RZ, 0x33, !PT ;  /* 0x00000000ff007212 */ /* 0x000fc800078e33ff */
[----:B------:R-:W-:-:S05]  /*0fa0*/  IADD3 R0, R0, R12, RZ ;  /* 0x0000000c00007210 */ /* 0x000fca0007ffe0ff */
[----:B------:R2:W-:Y:S01]  /*0fb0*/  STL [R1+0x24], R0 ;  /* 0x0000240001007387 */ /* 0x0005e20000100800 */
[----:B------:R-:W-:Y:S05]  /*0fc0*/  BRA `(.L_x_2208) ;  /* 0x0000006000007947 */ /* 0x000fea0003800000 */
.L_x_2196:
[----:B------:R-:W-:Y:S01]  /*0fd0*/  MOV R0, UR4 ;  /* 0x0000000400007c02 */ /* 0x000fe20008000f00 */
[----:B------:R-:W-:Y:S04]  /*0fe0*/  STL [R1+0x24], RZ ;  /* 0x000024ff01007387 */ /* 0x000fe80000100800 */
[----:B------:R-:W-:Y:S04]  /*0ff0*/  STL [R1+0x28], RZ ;  /* 0x000028ff01007387 */ /* 0x000fe80000100800 */
[----:B------:R1:W-:Y:S02]  /*1000*/  STL [R1+0x20], R0 ;  /* 0x0000200001007387 */ /* 0x0003e40000100800 */
[----:B-1----:R-:W-:-:S05]  /*1010*/  MOV R0, c[0x0][0x53c] ;  /* 0x00014f0000007a02 */ /* 0x002fca0000000f00 */
[----:B------:R1:W-:Y:S02]  /*1020*/  STL [R1+0x2c], R0 ;  /* 0x00002c0001007387 */ /* 0x0003e40000100800 */
.L_x_2208:
        /* <DEDUP_REMOVED lines=8> */
.L_x_2194:
[----:B-12---:R-:W2:Y:S02]  /*10b0*/  LDL R0, [R1+0x2c] ;  /* 0x00002c0001007983 */ /* 0x006ea40000100800 */
[----:B--2---:R-:W-:-:S13]  /*10c0*/  ISETP.GE.AND P0, PT, R0, c[0x0][0x53c], PT ;  /* 0x00014f0000007a0c */ /* 0x004fda0003f06270 */
[----:B------:R-:W-:Y:S05]  /*10d0*/  @P0 EXIT ;  /* 0x000000000000094d */ /* 0x000fea0003800000 */
[----:B------:R-:W1:Y:S02]  /*10e0*/  S2R R16, SR_TID.X ;  /* 0x0000000000107919 */ /* 0x000e640000002100 */
[----:B-1----:R-:W-:-:S04]  /*10f0*/  SHF.R.S32.HI R8, RZ, 0x1f, R16 ;  /* 0x0000001fff087819 */ /* 0x002fc80000011410 */
[CC--:B------:R-:W-:Y:S02]  /*1100*/  LEA.HI R2, R8.reuse, R16.reuse, RZ, 0x4 ;  /* 0x0000001008027211 */ /* 0x0c0fe400078f20ff */
[----:B---3--:R-:W-:Y:S02]  /*1110*/  LEA.HI R7, R8, R16, RZ, 0x3 ;  /* 0x0000001008077211 */ /* 0x008fe400078f18ff */
        /* <DEDUP_REMOVED lines=29> */
[----:B------:R-:W-:Y:S01]  /*12f0*/  LOP3.LUT R15, R3, R0, RZ, 0x3c, !PT ;  /* 0x00000000030f7212 */ /* 0x000fe200078e3cff */
[----:B------:R-:W-:Y:S01]  /*1300*/  IMAD.IADD R11, R2, 0x1, -R4 ;  /* 0x00000001020b7824 */ /* 0x000fe200078e0a04 */
[----:B------:R-:W-:Y:S02]  /*1310*/  LEA.HI R7, R8, R16, RZ, 0x6 ;  /* 0x0000001008077211 */ /* 0x000fe400078f30ff */
        /* <DEDUP_REMOVED lines=15> */
[----:B------:R-:W-:-:S02]  /*1410*/  LOP3.LUT R5, R2, 0x8, R5, 0xf8, !PT ;  /* 0x0000000802057812 */ /* 0x000fc400078ef805 */
[----:B------:R-:W-:Y:S01]  /*1420*/  SHF.R.U32.HI R2, RZ, 0x3, R2 ;  /* 0x00000003ff027819 */ /* 0x000fe20000011602 */
[----:B------:R-:W-:Y:S01]  /*1430*/  IMAD.IADD R3, R8, 0x1, -R0 ;  /* 0x0000000108037824 */ /* 0x000fe200078e0a00 */
[----:B------:R-:W-:Y:S02]  /*1440*/  LEA.HI R12, R12, R17, RZ, 0x2 ;  /* 0x000000110c0c7211 */ /* 0x000fe400078f10ff */
[----:B------:R-:W-:Y:S01]  /*1450*/  LOP3.LUT R6, R5, R2, RZ, 0x3c, !PT ;  /* 0x0000000205067212 */ /* 0x000fe200078e3cff */
[C---:B------:R-:W-:Y:S01]  /*1460*/  IMAD.SHL.U32 R2, R9.reuse, 0x40, RZ ;  /* 0x0000004009027824 */ /* 0x040fe200078e00ff */
[----:B------:R-:W-:Y:S02]  /*1470*/  SHF.R.S32.HI R0, RZ, 0x2, R12 ;  /* 0x00000002ff007819 */ /* 0x000fe4000001140c */
[----:B------:R-:W-:Y:S02]  /*1480*/  LOP3.LUT R4, R9, 0x1, RZ, 0xc0, !PT ;  /* 0x0000000109047812 */ /* 0x000fe400078ec0ff */
[----:B------:R-:W-:Y:S01]  /*1490*/  LOP3.LUT R2, R2, 0x1c0, RZ, 0xc0, !PT ;  /* 0x000001c002027812 */ /* 0x000fe200078ec0ff */
[----:B------:R-:W-:Y:S01]  /*14a0*/  IMAD R16, R3, 0x10, R0 ;  /* 0x0000001003107824 */ /* 0x000fe200078e0200 */
[----:B------:R-:W-:Y:S01]  /*14b0*/  ISETP.NE.U32.AND P0, PT, R4, 0x1, PT ;  /* 0x000000010400780c */ /* 0x000fe20003f05070 */
[----:B------:R-:W-:Y:S01]  /*14c0*/  IMAD.SHL.U32 R4, R8, 0x400, RZ ;  /* 0x0000040008047824 */ /* 0x000fe200078e00ff */
[----:B------:R-:W-:Y:S01]  /*14d0*/  LEA.HI R0, R7, R7, RZ, 0x1 ;  /* 0x0000000707007211 */ /* 0x000fe200078f08ff */
[----:B------:R-:W-:Y:S01]  /*14e0*/  IMAD.SHL.U32 R3, R13, 0x40, RZ ;  /* 0x000000400d037824 */ /* 0x000fe200078e00ff */
[----:B------:R-:W-:Y:S01]  /*14f0*/  LEA.HI R2, R2, R2, RZ, 0x1d ;  /* 0x0000000202027211 */ /* 0x000fe200078fe8ff */
[----:B------:R-:W-:Y:S01]  /*1500*/  IMAD R5, R7, 0x2, R4 ;  /* 0x0000000207057824 */ /* 0x000fe200078e0204 */
[----:B------:R-:W-:Y:S01]  /*1510*/  LOP3.LUT R0, R0, 0x1ffffffe, RZ, 0xc0, !PT ;  /* 0x1ffffffe00007812 */ /* 0x000fe200078ec0ff */
[----:B------:R-:W-:Y:S01]  /*1520*/  STL [R1+0xe4], R16 ;  /* 0x0000e41001007387 */ /* 0x000fe20000100800 */
[----:B------:R-:W-:Y:S01]  /*1530*/  LOP3.LUT R3, R3, 0xfffffe00, RZ, 0xc0, !PT ;  /* 0xfffffe0003037812 */ /* 0x000fe200078ec0ff */
[----:B------:R-:W-:Y:S01]  /*1540*/  IMAD.IADD R8, R5, 0x1, R2 ;  /* 0x0000000105087824 */ /* 0x000fe200078e0202 */
[----:B------:R-:W-:Y:S01]  /*1550*/  R2P PR, R9, 0x6 ;  /* 0x0000000609007804 */ /* 0x000fe20000000000 */
[----:B------:R-:W-:Y:S01]  /*1560*/  IMAD.IADD R9, R7, 0x1, -R0 ;  /* 0x0000000107097824 */ /* 0x000fe200078e0a00 */
[-C--:B------:R-:W-:Y:S01]  /*1570*/  IADD3 R4, R6, R3.reuse, R4 ;  /* 0x0000000306047210 */ /* 0x080fe20007ffe004 */
[----:B------:R-:W-:Y:S01]  /*1580*/  IMAD R0, R14, 0x200, R15 ;  /* 0x000002000e007824 */ /* 0x000fe200078e020f */
[----:B------:R-:W-:Y:S01]  /*1590*/  LOP3.LUT R5, R6, R3, RZ, 0xfc, !PT ;  /* 0x0000000306057212 */ /* 0x000fe200078efcff */
[----:B------:R-:W-:Y:S01]  /*15a0*/  IMAD R3, R10, 0x20, R20 ;  /* 0x000000200a037824 */ /* 0x000fe200078e0214 */
[----:B------:R-:W-:Y:S01]  /*15b0*/  IADD3 R14, R18, 0x40, RZ ;  /* 0x00000040120e7810 */ /* 0x000fe20007ffe0ff */
[----:B------:R-:W-:Y:S01]  /*15c0*/  IMAD R9, R9, 0x8, R16 ;  /* 0x0000000809097824 */ /* 0x000fe200078e0210 */
[----:B------:R-:W-:Y:S01]  /*15d0*/  SHF.R.S32.HI R19, RZ, 0x1f, R18 ;  /* 0x0000001fff137819 */ /* 0x000fe20000011412 */
[----:B------:R-:W-:Y:S01]  /*15e0*/  IMAD.MOV.U32 R13, RZ, RZ, 0x20 ;  /* 0x00000020ff0d7424 */ /* 0x000fe200078e00ff */
[----:B------:R1:W-:Y:S01]  /*15f0*/  STL [R1+0xb8], R3 ;  /* 0x0000b80301007387 */ /* 0x0003e20000100800 */
[----:B------:R-:W-:-:S02]  /*1600*/  LOP3.LUT P3, RZ, R10, 0x4, RZ, 0xc0, !PT ;  /* 0x000000040aff7812 */ /* 0x000fc4000786c0ff */
[----:B------:R-:W-:Y:S01]  /*1610*/  LOP3.LUT P4, RZ, R10, 0x2, RZ, 0xc0, !PT ;  /* 0x000000020aff7812 */ /* 0x000fe2000788c0ff */
[----:B------:R-:W-:Y:S01]  /*1620*/  STL.64 [R1+0x30], R18 ;  /* 0x0000301201007387 */ /* 0x000fe20000100a00 */
[C---:B------:R-:W-:Y:S02]  /*1630*/  IADD3 R7, R18.reuse, 0x80, RZ ;  /* 0x0000008012077810 */ /* 0x040fe40007ffe0ff */
[----:B------:R-:W-:Y:S01]  /*1640*/  SHF.R.S32.HI R10, RZ, 0x1f, R14 ;  /* 0x0000001fff0a7819 */ /* 0x000fe2000001140e */
[----:B------:R-:W-:Y:S01]  /*1650*/  STL [R1+0x3c], R14 ;  /* 0x00003c0e01007387 */ /* 0x000fe20000100800 */
[----:B------:R-:W-:Y:S02]  /*1660*/  IADD3 R6, R18, 0xc0, RZ ;  /* 0x000000c012067810 */ /* 0x000fe40007ffe0ff */
[C---:B------:R-:W-:Y:S01]  /*1670*/  LOP3.LUT P6, RZ, R11.reuse, 0x2, RZ, 0xc0, !PT ;  /* 0x000000020bff7812 */ /* 0x040fe200078cc0ff */
[----:B------:R2:W-:Y:S01]  /*1680*/  STL [R1+0x38], R7 ;  /* 0x0000380701007387 */ /* 0x0005e20000100800 */
[----:B------:R-:W-:Y:S01]  /*1690*/  LOP3.LUT P5, RZ, R11, 0x4, RZ, 0xc0, !PT ;  /* 0x000000040bff7812 */ /* 0x000fe200078ac0ff */
[----:B------:R-:W-:Y:S01]  /*16a0*/  IMAD.MOV.U32 R11, RZ, RZ, 0x40 ;  /* 0x00000040ff0b7424 */ /* 0x000fe200078e00ff */
[----:B------:R-:W-:Y:S01]  /*16b0*/  LEA R192, R0, 0x8100, 0x1 ;  /* 0x0000810000c07811 */ /* 0x000fe200078e08ff */
[----:B------:R3:W-:Y:S01]  /*16c0*/  STL [R1+0x60], R10 ;  /* 0x0000600a01007387 */ /* 0x0007e20000100800 */
[----:B------:R-:W-:-:S02]  /*16d0*/  LEA R199, R4, 0x10100, 0x1 ;  /* 0x0001010004c77811 */ /* 0x000fc400078e08ff */
[C---:B------:R-:W-:Y:S01]  /*16e0*/  SEL R2, R11.reuse, 0xffffffc0, !P3 ;  /* 0xffffffc00b027807 */ /* 0x040fe20005800000 */
[----:B------:R4:W-:Y:S01]  /*16f0*/  STL [R1+0x40], R6 ;  /* 0x0000400601007387 */ /* 0x0009e20000100800 */
[----:B------:R-:W-:Y:S02]  /*1700*/  SEL R0, R11, 0xffffffc0, !P5 ;  /* 0xffffffc00b007807 */ /* 0x000fe40006800000 */
[C---:B------:R-:W-:Y:S01]  /*1710*/  IADD3 R203, R192.reuse, 0x20, RZ ;  /* 0x00000020c0cb7810 */ /* 0x040fe20007ffe0ff */
[----:B------:R-:W-:Y:S01]  /*1720*/  IMAD.IADD R198, R192, 0x1, R2 ;  /* 0x00000001c0c67824 */ /* 0x000fe200078e0202 */
[----:B-1----:R-:W-:Y:S01]  /*1730*/  LOP3.LUT R3, R12, 0x7ffffffc, RZ, 0xc0, !PT ;  /* 0x7ffffffc0c037812 */ /* 0x002fe200078ec0ff */
[----:B------:R-:W-:Y:S01]  /*1740*/  IMAD.IADD R202, R199, 0x1, R0 ;  /* 0x00000001c7ca7824 */ /* 0x000fe200078e0200 */
[----:B------:R-:W-:Y:S02]  /*1750*/  @P4 IADD3 R203, R192, -0x20, RZ ;  /* 0xffffffe0c0cb4810 */ /* 0x000fe40007ffe0ff */
[----:B------:R-:W-:Y:S01]  /*1760*/  LEA R193, R5, 0x100, 0x1 ;  /* 0x0000010005c17811 */ /* 0x000fe200078e08ff */
[----:B------:R-:W-:Y:S01]  /*1770*/  IMAD.IADD R3, R17, 0x1, -R3 ;  /* 0x0000000111037824 */ /* 0x000fe200078e0a03 */
[C---:B------:R-:W-:Y:S01]  /*1780*/  IADD3 R218, R203.reuse, 0x800, RZ ;  /* 0x00000800cbda7810 */ /* 0x040fe20007ffe0ff */
[----:B------:R-:W-:Y:S01]  /*1790*/  IMAD.IADD R195, R2, 0x1, R203 ;  /* 0x0000000102c37824 */ /* 0x000fe200078e02cb */
[C---:B------:R-:W-:Y:S01]  /*17a0*/  IADD3 R217, R203.reuse, 0x1000, RZ ;  /* 0x00001000cbd97810 */ /* 0x040fe20007ffe0ff */
[----:B------:R-:W-:Y:S01]  /*17b0*/  IMAD.IADD R197, R0, 0x1, R193 ;  /* 0x0000000100c57824 */ /* 0x000fe200078e02c1 */
[----:B------:R-:W-:-:S02]  /*17c0*/  IADD3 R216, R203, 0x1800, RZ ;  /* 0x00001800cbd87810 */ /* 0x000fc40007ffe0ff */
[----:B--2---:R-:W-:Y:S02]  /*17d0*/  SHF.R.S32.HI R7, RZ, 0x1f, R7 ;  /* 0x0000001fff077819 */ /* 0x004fe40000011407 */
[----:B------:R-:W-:Y:S01]  /*17e0*/  IADD3 R215, R203, 0x2000, RZ ;  /* 0x00002000cbd77810 */ /* 0x000fe20007ffe0ff */
[----:B---3--:R-:W-:Y:S02]  /*17f0*/  IMAD.SHL.U32 R10, R3, 0x2, RZ ;  /* 0x00000002030a7824 */ /* 0x008fe400078e00ff */
[----:B------:R1:W-:Y:S01]  /*1800*/  STL [R1+0x5c], R7 ;  /* 0x00005c0701007387 */ /* 0x0003e20000100800 */
[----:B------:R-:W-:Y:S02]  /*1810*/  SEL R3, R13, 0xffffffe0, !P6 ;  /* 0xffffffe00d037807 */ /* 0x000fe40007000000 */
[----:B----4-:R-:W-:Y:S02]  /*1820*/  SHF.R.S32.HI R6, RZ, 0x1f, R6 ;  /* 0x0000001fff067819 */ /* 0x010fe40000011406 */
[C---:B------:R-:W-:Y:S01]  /*1830*/  IADD3 R12, R10.reuse, 0x8, RZ ;  /* 0x000000080a0c7810 */ /* 0x040fe20007ffe0ff */
[----:B------:R-:W-:Y:S01]  /*1840*/  IMAD.IADD R200, R199, 0x1, R3 ;  /* 0x00000001c7c87824 */ /* 0x000fe200078e0203 */
[C---:B------:R-:W-:Y:S01]  /*1850*/  IADD3 R18, R10.reuse, 0xb8, RZ ;  /* 0x000000b80a127810 */ /* 0x040fe20007ffe0ff */
[----:B------:R2:W-:Y:S01]  /*1860*/  STL [R1+0x58], R6 ;  /* 0x0000580601007387 */ /* 0x0005e20000100800 */
[C---:B------:R-:W-:Y:S01]  /*1870*/  IADD3 R17, R10.reuse, 0xc0, RZ ;  /* 0x000000c00a117810 */ /* 0x040fe20007ffe0ff */
[----:B------:R-:W-:Y:S01]  /*1880*/  IMAD.IADD R194, R3, 0x1, R193 ;  /* 0x0000000103c27824 */ /* 0x000fe200078e02c1 */
[C---:B------:R-:W-:Y:S01]  /*1890*/  IADD3 R16, R10.reuse, 0xc8, RZ ;  /* 0x000000c80a107810 */ /* 0x040fe20007ffe0ff */
[----:B------:R3:W-:Y:S01]  /*18a0*/  STL [R1+0x50], R9 ;  /* 0x0000500901007387 */ /* 0x0007e20000100800 */
[----:B------:R-:W-:Y:S01]  /*18b0*/  IADD3 R15, R10, 0xd0, RZ ;  /* 0x000000d00a0f7810 */ /* 0x000fe20007ffe0ff */
[----:B------:R-:W-:Y:S01]  /*18c0*/  IMAD.IADD R201, R200, 0x1, R0 ;  /* 0x00000001c8c97824 */ /* 0x000fe200078e0200 */
[----:B------:R-:W-:Y:S01]  /*18d0*/  IADD3 R14, R10, 0xd8, RZ ;  /* 0x000000d80a0e7810 */ /* 0x000fe20007ffe0ff */
[----:B------:R-:W-:Y:S01]  /*18e0*/  STL [R1+0x10], R10 ;  /* 0x0000100a01007387 */ /* 0x000fe20000100800 */
[C---:B------:R-:W-:Y:S01]  /*18f0*/  IADD3 R214, R203.reuse, 0x2800, RZ ;  /* 0x00002800cbd67810 */ /* 0x040fe20007ffe0ff */
[----:B------:R-:W-:Y:S01]  /*1900*/  IMAD.IADD R196, R0, 0x1, R194 ;  /* 0x0000000100c47824 */ /* 0x000fe200078e02c2 */
[C---:B------:R-:W-:Y:S01]  /*1910*/  IADD3 R213, R203.reuse, 0x3000, RZ ;  /* 0x00003000cbd57810 */ /* 0x040fe20007ffe0ff */
[----:B------:R4:W-:Y:S01]  /*1920*/  STL [R1+0x8c], R12 ;  /* 0x00008c0c01007387 */ /* 0x0009e20000100800 */
[----:B------:R-:W-:-:S02]  /*1930*/  IADD3 R212, R203, 0x3800, RZ ;  /* 0x00003800cbd47810 */ /* 0x000fc40007ffe0ff */
[----:B------:R-:W-:Y:S02]  /*1940*/  IADD3 R211, R203, 0x4000, RZ ;  /* 0x00004000cbd37810 */ /* 0x000fe40007ffe0ff */
[----:B-1----:R-:W-:Y:S02]  /*1950*/  SEL R7, R13, 0xffffffe0, !P1 ;  /* 0xffffffe00d077807 */ /* 0x002fe40004800000 */
[----:B------:R-:W-:Y:S02]  /*1960*/  IADD3 R13, R10, 0xe0, RZ ;  /* 0x000000e00a0d7810 */ /* 0x000fe40007ffe0ff */
[C---:B------:R-:W-:Y:S02]  /*1970*/  IADD3 R210, R203.reuse, 0x4800, RZ ;  /* 0x00004800cbd27810 */ /* 0x040fe40007ffe0ff */
[----:B------:R-:W-:Y:S02]  /*1980*/  IADD3 R209, R203, 0x5000, RZ ;  /* 0x00005000cbd17810 */ /* 0x000fe40007ffe0ff */
[----:B--2---:R-:W-:-:S02]  /*1990*/  SEL R6, R11, 0xffffffc0, !P2 ;  /* 0xffffffc00b067807 */ /* 0x004fc40005000000 */
[C---:B------:R-:W-:Y:S02]  /*19a0*/  IADD3 R11, R10.reuse, 0x10, RZ ;  /* 0x000000100a0b7810 */ /* 0x040fe40007ffe0ff */
[C---:B---3--:R-:W-:Y:S02]  /*19b0*/  IADD3 R9, R10.reuse, 0xb0, RZ ;  /* 0x000000b00a097810 */ /* 0x048fe40007ffe0ff */
[C---:B------:R-:W-:Y:S01]  /*19c0*/  IADD3 R208, R203.reuse, 0x5800, RZ ;  /* 0x00005800cbd07810 */ /* 0x040fe20007ffe0ff */
[----:B------:R1:W-:Y:S01]  /*19d0*/  STL [R1+0x88], R11 ;  /* 0x0000880b01007387 */ /* 0x0003e20000100800 */
[C---:B------:R-:W-:Y:S02]  /*19e0*/  IADD3 R207, R203.reuse, 0x6000, RZ ;  /* 0x00006000cbcf7810 */ /* 0x040fe40007ffe0ff */
[----:B------:R-:W-:Y:S01]  /*19f0*/  IADD3 R206, R203, 0x6800, RZ ;  /* 0x00006800cbce7810 */ /* 0x000fe20007ffe0ff */
[----:B------:R2:W-:Y:S01]  /*1a00*/  STL [R1+0x84], R9 ;  /* 0x0000840901007387 */ /* 0x0005e20000100800 */
[----:B----4-:R-:W-:-:S02]  /*1a10*/  IADD3 R12, R10, 0xe8, RZ ;  /* 0x000000e80a0c7810 */ /* 0x010fc40007ffe0ff */
[C---:B------:R-:W-:Y:S01]  /*1a20*/  IADD3 R205, R203.reuse, 0x7000, RZ ;  /* 0x00007000cbcd7810 */ /* 0x040fe20007ffe0ff */
[----:B------:R3:W-:Y:S01]  /*1a30*/  STL [R1+0xb4], R18 ;  /* 0x0000b41201007387 */ /* 0x0007e20000100800 */
[----:B------:R-:W-:-:S03]  /*1a40*/  IADD3 R204, R203, 0x7800, RZ ;  /* 0x00007800cbcc7810 */ /* 0x000fc60007ffe0ff */
[----:B------:R-:W-:Y:S04]  /*1a50*/  STL [R1+0xb0], R17 ;  /* 0x0000b01101007387 */ /* 0x000fe80000100800 */
[----:B------:R4:W-:Y:S04]  /*1a60*/  STL [R1+0xac], R16 ;  /* 0x0000ac1001007387 */ /* 0x0009e80000100800 */
[----:B------:R5:W-:Y:S04]  /*1a70*/  STL [R1+0xa8], R15 ;  /* 0x0000a80f01007387 */ /* 0x000be80000100800 */
[----:B------:R-:W-:Y:S01]  /*1a80*/  STL [R1+0xa4], R14 ;  /* 0x0000a40e01007387 */ /* 0x000fe20000100800 */
[----:B-1----:R-:W-:-:S03]  /*1a90*/  IADD3 R11, R10, 0xf0, RZ ;  /* 0x000000f00a0b7810 */ /* 0x002fc60007ffe0ff */
[----:B------:R1:W-:Y:S01]  /*1aa0*/  STL [R1+0xa0], R13 ;  /* 0x0000a00d01007387 */ /* 0x0003e20000100800 */
[----:B--2---:R-:W-:Y:S02]  /*1ab0*/  IADD3 R9, R10, 0xf8, RZ ;  /* 0x000000f80a097810 */ /* 0x004fe40007ffe0ff */
[----:B------:R-:W-:Y:S01]  /*1ac0*/  LEA R10, R8, 0x80, 0x1 ;  /* 0x00000080080a7811 */ /* 0x000fe200078e08ff */
[----:B------:R2:W-:Y:S01]  /*1ad0*/  STL [R1+0x9c], R12 ;  /* 0x00009c0c01007387 */ /* 0x0005e20000100800 */
[----:B---3--:R-:W-:Y:S02]  /*1ae0*/  SHF.R.S32.HI R18, RZ, 0x1f, R18 ;  /* 0x0000001fff127819 */ /* 0x008fe40000011412 */
[----:B------:R-:W-:Y:S01]  /*1af0*/  SHF.R.S32.HI R8, RZ, 0x1f, R17 ;  /* 0x0000001fff087819 */ /* 0x000fe20000011411 */
[----:B------:R-:W-:Y:S04]  /*1b00*/  STL [R1+0x98], R11 ;  /* 0x0000980b01007387 */ /* 0x000fe80000100800 */
[----:B------:R3:W-:Y:S01]  /*1b10*/  STL [R1+0x94], R9 ;  /* 0x0000940901007387 */ /* 0x0007e20000100800 */
[----:B----4-:R-:W-:-:S03]  /*1b20*/  SHF.R.S32.HI R16, RZ, 0x1f, R16 ;  /* 0x0000001fff107819 */ /* 0x010fc60000011410 */
[----:B------:R-:W-:Y:S01]  /*1b30*/  STL [R1+0x64], R10 ;  /* 0x0000640a01007387 */ /* 0x000fe20000100800 */
[----:B-----5:R-:W-:-:S03]  /*1b40*/  SHF.R.S32.HI R15, RZ, 0x1f, R15 ;  /* 0x0000001fff0f7819 */ /* 0x020fc6000001140f */
[----:B------:R-:W-:Y:S04]  /*1b50*/  STL [R1+0xdc], R18 ;  /* 0x0000dc1201007387 */ /* 0x000fe80000100800 */
[----:B------:R4:W-:Y:S01]  /*1b60*/  STL [R1+0xd8], R8 ;  /* 0x0000d80801007387 */ /* 0x0009e20000100800 */
[----:B-1----:R-:W-:-:S03]  /*1b70*/  SHF.R.S32.HI R13, RZ, 0x1f, R13 ;  /* 0x0000001fff0d7819 */ /* 0x002fc6000001140d */
[----:B------:R-:W-:Y:S01]  /*1b80*/  STL [R1+0xd4], R16 ;  /* 0x0000d41001007387 */ /* 0x000fe20000100800 */
[----:B--2---:R-:W-:-:S03]  /*1b90*/  SHF.R.S32.HI R12, RZ, 0x1f, R12 ;  /* 0x0000001fff0c7819 */ /* 0x004fc6000001140c */
[----:B------:R-:W-:Y:S01]  /*1ba0*/  STL [R1+0xd0], R15 ;  /* 0x0000d00f01007387 */ /* 0x000fe20000100800 */
[----:B---3--:R-:W-:Y:S02]  /*1bb0*/  SHF.R.S32.HI R9, RZ, 0x1f, R9 ;  /* 0x0000001fff097819 */ /* 0x008fe40000011409 */
[----:B----4-:R-:W-:-:S05]  /*1bc0*/  SHF.R.S32.HI R8, RZ, 0x1f, R14 ;  /* 0x0000001fff087819 */ /* 0x010fca000001140e */
        /* <DEDUP_REMOVED lines=21> */
.L_x_2295:
        /* <DEDUP_REMOVED lines=20> */
[----:B------:R-:W-:-:S05]  /*1e60*/  @P0 LEA.HI.X R3, R115, c[0x0][0x374], R114, 0x2, P1 ;  /* 0x0000dd0073030a11 */ /* 0x000fca00008f1472 */
[----:B------:R2:W5:Y:S01]  /*1e70*/  @P0 LDG.E R10, [R2.64] ;  /* 0x00000006020a0981 */ /* 0x000562000c1e1900 */
[C---:B------:R-:W-:Y:S02]  /*1e80*/  @P4 LEA R8, P0, R115.reuse, c[0x0][0x360], 0x2 ;  /* 0x0000d80073084a11 */ /* 0x040fe400078010ff */
[C-C-:B------:R-:W-:Y:S02]  /*1e90*/  LEA.HI.X R5, R115.reuse, c[0x0][0x34c], R114.reuse, 0x2, P3 ;  /* 0x0000d30073057a11 */ /* 0x140fe400018f1472 */
[----:B------:R-:W-:-:S03]  /*1ea0*/  @P4 LEA.HI.X R9, R115, c[0x0][0x364], R114, 0x2, P0 ;  /* 0x0000d90073094a11 */ /* 0x000fc600000f1472 */
[----:B------:R1:W5:Y:S04]  /*1eb0*/  @P2 LDG.E R6, [R4.64] ;  /* 0x0000000604062981 */ /* 0x000368000c1e1900 */
[----:B------:R-:W4:Y:S01]  /*1ec0*/  @P4 LDG.E R0, [R8.64] ;  /* 0x0000000608004981 */ /* 0x000f22000c1e1900 */
[----:B--2---:R-:W-:-:S04]  /*1ed0*/  LEA R2, P1, R115, c[0x0][0x350], 0x2 ;  /* 0x0000d40073027a11 */ /* 0x004fc800078210ff */
[----:B------:R-:W-:-:S05]  /*1ee0*/  LEA.HI.X R3, R115, c[0x0][0x354], R114, 0x2, P1 ;  /* 0x0000d50073037a11 */ /* 0x000fca00008f1472 */
[----:B------:R1:W5:Y:S01]  /*1ef0*/  @P6 LDG.E R11, [R2.64] ;  /* 0x00000006020b6981 */ /* 0x000362000c1e1900 */
[----:B---3--:R-:W-:-:S05]  /*1f00*/  LOP3.LUT R107, R12, 0xffff, RZ, 0xc0, !PT ;  /* 0x0000ffff0c6b7812 */ /* 0x008fca00078ec0ff */
[----:B------:R1:W-:Y:S01]  /*1f10*/  STL [R1+0x4c], R107 ;  /* 0x00004c6b01007387 */ /* 0x0003e20000100800 */
[----:B------:R-:W-:Y:S03]  /*1f20*/  YIELD ;  /* 0x0000000000007946 */ /* 0x000fe60003800000 */
[----:B----4-:R1:W-:Y:S01]  /*1f30*/  @P4 STL [R1+0x1c], R0 ;  /* 0x00001c0001004387 */ /* 0x0103e20000100800 */
        /* <DEDUP_REMOVED lines=8> */
.L_x_2209:
[----:B------:R-:W-:-:S04]  /*1fc0*/  ISETP.NE.U32.AND P0, PT, RZ, c[0x0][0x368], PT ;  /* 0x0000da00ff007a0c */ /* 0x000fc80003f05070 */
[----:B------:R-:W-:-:S13]  /*1fd0*/  ISETP.NE.AND.EX P0, PT, RZ, c[0x0][0x36c], PT, P0 ;  /* 0x0000db00ff007a0c */ /* 0x000fda0003f05300 */
[----:B------:R-:W-:Y:S05]  /*1fe0*/  @!P0 BRA `(.L_x_2210) ;  /* 0x0000004000008947 */ /* 0x000fea0003800000 */
[----:B-1----:R-:W-:-:S04]  /*1ff0*/  LEA R2, P0, R115, c[0x0][0x368], 0x2 ;  /* 0x0000da0073027a11 */ /* 0x002fc800078010ff */
[----:B------:R-:W-:-:S05]  /*2000*/  LEA.HI.X R3, R115, c[0x0][0x36c], R114, 0x2, P0 ;  /* 0x0000db0073037a11 */ /* 0x000fca00000f1472 */
[----:B------:R1:W5:Y:S01]  /*2010*/  LDG.E R0, [R2.64] ;  /* 0x0000000602007981 */ /* 0x000362000c1e1900 */
[----:B------:R-:W-:Y:S05]  /*2020*/  BRA `(.L_x_2211) ;  /* 0x0000005000007947 */ /* 0x000fea0003800000 */
.L_x_2210:
[----:B-1----:R-:W-:Y:S01]  /*2030*/  MOV R0, c[0x0][0x1d0] ;  /* 0x0000740000007a02 */ /* 0x002fe20000000f00 */
[----:B------:R-:W-:Y:S05]  /*2040*/  @!P6 BRA `(.L_x_2211) ;  /* 0x000000300000e947 */ /* 0x000fea0003800000 */
[----:B------:R-:W2:Y:S04]  /*2050*/  LDG.E R4, [R2.64] ;  /* 0x0000000602047981 */ /* 0x000ea8000c1e1900 */
[----:B------:R-:W2:Y:S02]  /*2060*/  LDG.E R0, [R2.64+0x4] ;  /* 0x0000040602007981 */ /* 0x000ea4000c1e1900 */
[----:B--2---:R-:W-:Y:S02]  /*2070*/  IADD3 R0, -R4, R0, RZ ;  /* 0x0000000004007210 */ /* 0x004fe40007ffe1ff */
.L_x_2211:
[----:B-1----:R-:W2:Y:S04]  /*2080*/  LDL R2, [R1+0x1c] ;  /* 0x00001c0001027983 */ /* 0x002ea80000100800 */
[----:B------:R-:W3:Y:S01]  /*2090*/  LDL.LU R4, [R1+0x24] ;  /* 0x0000240001047983 */ /* 0x000ee20000300800 */
[----:B-----5:R-:W-:Y:S01]  /*20a0*/  IMAD.IADD R5, R0, 0x1, -R10 ;  /* 0x0000000100057824 */ /* 0x020fe200078e0a0a */
[----:B------:R-:W-:Y:S01]  /*20b0*/  BSSY B0, `(.L_x_2212) ;  /* 0x000003f000007945 */ /* 0x000fe20003800000 */
[----:B--2---:R-:W-:-:S02]  /*20c0*/  IMAD.MOV.U32 R3, RZ, RZ, R2 ;  /* 0x000000ffff037224 */ /* 0x004fc400078e0002 */
[----:B------:R-:W-:Y:S02]  /*20d0*/  IMAD.MOV.U32 R2, RZ, RZ, c[0x0][0x2c4] ;  /* 0x0000b100ff027624 */ /* 0x000fe400078e00ff */
[----:B---3--:R-:W-:Y:S01]  /*20e0*/  IMAD.SHL.U32 R103, R4, 0x80, RZ ;  /* 0x0000008004677824 */ /* 0x008fe200078e00ff */
[----:B------:R-:W-:Y:S02]  /*20f0*/  IADD3 R3, R5, 0x40, -R3 ;  /* 0x0000004005037810 */ /* 0x000fe40007ffe803 */
[----:B------:R-:W-:Y:S02]  /*2100*/  ISETP.NE.AND P1, PT, R2, 0x1, PT ;  /* 0x000000010200780c */ /* 0x000fe40003f25270 */
[----:B------:R-:W-:Y:S01]  /*2110*/  IADD3 R2, R103, 0x7f, RZ ;  /* 0x0000007f67027810 */ /* 0x000fe20007ffe0ff */
[----:B------:R-:W-:Y:S04]  /*2120*/  STL [R1+0x24], R103 ;  /* 0x0000246701007387 */ /* 0x000fe80000100800 */
[----:B------:R-:W-:Y:S01]  /*2130*/  IMAD.MOV.U32 R0, RZ, RZ, R2 ;  /* 0x000000ffff007224 */ /* 0x000fe200078e0002 */
[----:B------:R1:W-:Y:S05]  /*2140*/  STL [R1+0x18], R5 ;  /* 0x0000180501007387 */ /* 0x0003ea0000100800 */
[----:B------:R-:W-:Y:S01]  /*2150*/  @P1 IMAD.HI.U32 R4, R2, c[0x0][0x2c8], RZ ;  /* 0x0000b20002041a27 */ /* 0x000fe200078e00ff */
[----:B------:R-:W-:-:S04]  /*2160*/  IADD3 R2, R5, 0x3f, RZ ;  /* 0x0000003f05027810 */ /* 0x000fc80007ffe0ff */
[----:B------:R-:W-:-:S05]  /*2170*/  @P1 SHF.R.U32.HI R0, RZ, c[0x0][0x2cc], R4 ;  /* 0x0000b300ff001a19 */ /* 0x000fca0000011604 */
[----:B------:R-:W-:Y:S01]  /*2180*/  IMAD.IADD R0, R3, 0x1, R0 ;  /* 0x0000000103007824 */ /* 0x000fe200078e0200 */
[----:B------:R-:W-:-:S04]  /*2190*/  SHF.R.S32.HI R3, RZ, 0x1f, R2 ;  /* 0x0000001fff037819 */ /* 0x000fc80000011402 */
[----:B------:R-:W-:Y:S02]  /*21a0*/  SHF.R.S32.HI R4, RZ, 0x1f, R0 ;  /* 0x0000001fff047819 */ /* 0x000fe40000011400 */
[----:B------:R-:W-:Y:S02]  /*21b0*/  LEA.HI R2, R3, R2, RZ, 0x6 ;  /* 0x0000000203027211 */ /* 0x000fe400078f30ff */
[----:B------:R-:W-:Y:S02]  /*21c0*/  LEA.HI R0, R4, R0, RZ, 0x6 ;  /* 0x0000000004007211 */ /* 0x000fe400078f30ff */
[----:B------:R-:W-:Y:S02]  /*21d0*/  SHF.R.S32.HI R2, RZ, 0x6, R2 ;  /* 0x00000006ff027819 */ /* 0x000fe40000011402 */
[----:B------:R-:W-:Y:S02]  /*21e0*/  SHF.R.S32.HI R0, RZ, 0x6, R0 ;  /* 0x00000006ff007819 */ /* 0x000fe40000011400 */
[----:B------:R-:W-:-:S02]  /*21f0*/  LOP3.LUT R3, R12, 0xff000000, RZ, 0xc0, !PT ;  /* 0xff0000000c037812 */ /* 0x000fc400078ec0ff */
[----:B------:R-:W-:Y:S01]  /*2200*/  IMNMX R7, R2, R0, PT ;  /* 0x0000000002077217 */ /* 0x000fe20003800200 */
[----:B------:R-:W-:Y:S01]  /*2210*/  IMAD.MOV.U32 R2, RZ, RZ, RZ ;  /* 0x000000ffff027224 */ /* 0x000fe200078e00ff */
[----:B------:R-:W-:Y:S01]  /*2220*/  LOP3.LUT R4, R12, 0xff0000, RZ, 0xc0, !PT ;  /* 0x00ff00000c047812 */ /* 0x000fe200078ec0ff */
[----:B------:R-:W-:Y:S01]  /*2230*/  IMAD.IADD R12, R11, 0x1, R10 ;  /* 0x000000010b0c7824 */ /* 0x000fe200078e020a */
[----:B------:R-:W-:Y:S02]  /*2240*/  SHF.R.U32.HI R0, RZ, 0x8, R3 ;  /* 0x00000008ff007819 */ /* 0x000fe40000011603 */
[----:B------:R-:W-:Y:S02]  /*2250*/  ISETP.GE.AND P0, PT, R7, 0x1, PT ;  /* 0x000000010700780c */ /* 0x000fe40003f06270 */
[----:B------:R-:W-:-:S04]  /*2260*/  LEA.HI R0, R4, R0, RZ, 0x10 ;  /* 0x0000000004007211 */ /* 0x000fc800078f80ff */
[----:B------:R-:W-:Y:S02]  /*2270*/  LOP3.LUT R14, R0, 0xff, RZ, 0xc0, !PT ;  /* 0x000000ff000e7812 */ /* 0x000fe400078ec0ff */
[----:B-1----:R-:W-:-:S03]  /*2280*/  SHF.R.U32.HI R5, RZ, 0x10, R0 ;  /* 0x00000010ff057819 */ /* 0x002fc60000011600 */
[----:B------:R1:W-:Y:S04]  /*2290*/  STL [R1+0x90], R14 ;  /* 0x0000900e01007387 */ /* 0x0003e80000100800 */
[----:B------:R1:W-:Y:S01]  /*22a0*/  STL [R1+0x28], R5 ;  /* 0x0000280501007387 */ /* 0x0003e20000100800 */
        /* <DEDUP_REMOVED lines=31> */
.L_x_2213:
[----:B------:R-:W-:Y:S05]  /*24a0*/  BSYNC B0 ;  /* 0x0000000000007941 */ /* 0x000fea0003800000 */
.L_x_2212:
        /* <DEDUP_REMOVED lines=73> */
[----:B------:R-:W3:Y:S01]  /*2940*/  LDL R106, [R1+0x3c] ;  /* 0x00003c00016a7983 */ /* 0x000ee20000100800 */
[----:B------:R-:W-:-:S03]  /*2950*/  ISETP.NE.U32.AND P0, PT, RZ, c[0x0][0x340], PT ;  /* 0x0000d000ff007a0c */ /* 0x000fc60003f05070 */
[----:B------:R-:W4:Y:S01]  /*2960*/  LDL.64 R110, [R1+0x30] ;  /* 0x00003000016e7983 */ /* 0x000f220000100a00 */
[----:B------:R-:W-:-:S03]  /*2970*/  ISETP.NE.AND.EX P0, PT, RZ, c[0x0][0x344], PT, P0 ;  /* 0x0000d100ff007a0c */ /* 0x000fc60003f05300 */
[----:B------:R-:W5:Y:S04]  /*2980*/  LDL R20, [R1+0x38] ;  /* 0x0000380001147983 */ /* 0x000f680000100800 */
[----:B------:R-:W4:Y:S04]  /*2990*/  LDL R19, [R1+0x40] ;  /* 0x0000400001137983 */ /* 0x000f280000100800 */
[----:B------:R-:W5:Y:S02]  /*29a0*/  LDL.LU R18, [R1+0x44] ;  /* 0x0000440001127983 */ /* 0x000f640000300800 */
[----:B------:R-:W-:-:S05]  /*29b0*/  @P0 IMAD.WIDE R2, R115, R13, c[0x0][0x340] ;  /* 0x0000d00073020625 */ /* 0x000fca00078e020d */
[----:B------:R1:W5:Y:S04]  /*29c0*/  @P0 LDG.E R11, [R2.64] ;  /* 0x00000006020b0981 */ /* 0x000368000c1e1900 */
[----:B------:R-:W1:Y:S01]  /*29d0*/  S2R R7, SR_TID.X ;  /* 0x0000000000077919 */ /* 0x000e620000002100 */
[----:B------:R-:W-:-:S05]  /*29e0*/  SHF.R.S32.HI R0, RZ, 0x1f, R6 ;  /* 0x0000001fff007819 */ /* 0x000fca0000011406 */
[----:B------:R-:W-:-:S04]  /*29f0*/  IMAD R0, R0, c[0x0][0x178], RZ ;  /* 0x00005e0000007a24 */ /* 0x000fc800078e02ff */
[----:B------:R-:W-:Y:S01]  /*2a00*/  IMAD R0, R6, c[0x0][0x17c], R0 ;  /* 0x00005f0006007a24 */ /* 0x000fe200078e0200 */
[----:B-1----:R-:W-:Y:S01]  /*2a10*/  SEL R5, R114, RZ, !P2 ;  /* 0x000000ff72057207 */ /* 0x002fe20005000000 */
[----:B------:R-:W-:Y:S01]  /*2a20*/  IMAD.WIDE.U32 R2, R6, c[0x0][0x178], RZ ;  /* 0x00005e0006027a25 */ /* 0x000fe200078e00ff */
[----:B------:R-:W-:-:S03]  /*2a30*/  SHF.R.S32.HI R102, RZ, 0x1f, R7 ;  /* 0x0000001fff667819 */ /* 0x000fc60000011407 */
[----:B------:R-:W-:Y:S01]  /*2a40*/  IMAD.IADD R3, R3, 0x1, R0 ;  /* 0x0000000103037824 */ /* 0x000fe200078e0200 */
[----:B------:R-:W-:-:S03]  /*2a50*/  LEA.HI R102, R102, R7, RZ, 0x3 ;  /* 0x0000000766667211 */ /* 0x000fc600078f18ff */
[----:B------:R-:W-:-:S04]  /*2a60*/  IMAD.WIDE.U32 R2, R107, c[0x0][0x1b8], R2 ;  /* 0x00006e006b027a25 */ /* 0x000fc800078e0002 */
[----:B------:R-:W-:Y:S01]  /*2a70*/  IMAD R5, R5, c[0x0][0x1c0], RZ ;  /* 0x0000700005057a24 */ /* 0x000fe200078e02ff */
[----:B------:R-:W-:Y:S01]  /*2a80*/  SHF.R.S32.HI R102, RZ, 0x3, R102 ;  /* 0x00000003ff667819 */ /* 0x000fe20000011466 */
[----:B------:R-:W-:Y:S01]  /*2a90*/  IMAD R3, R107, c[0x0][0x1bc], R3 ;  /* 0x00006f006b037a24 */ /* 0x000fe200078e0203 */
[----:B------:R-:W-:Y:S01]  /*2aa0*/  IADD3 R92, R244, -0x1, RZ ;  /* 0xfffffffff45c7810 */ /* 0x000fe20007ffe0ff */
[----:B--2---:R-:W-:Y:S01]  /*2ab0*/  IMAD.IADD R10, R4, 0x1, R103 ;  /* 0x00000001040a7824 */ /* 0x004fe200078e0267 */
[----:B------:R-:W-:-:S05]  /*2ac0*/  SEL R4, R115, RZ, !P2 ;  /* 0x000000ff73047207 */ /* 0x000fca0005000000 */
[C---:B------:R-:W-:Y:S02]  /*2ad0*/  IMAD R14, R4.reuse, c[0x0][0x1c4], R5 ;  /* 0x00007100040e7a24 */ /* 0x040fe400078e0205 */
[----:B------:R-:W-:Y:S01]  /*2ae0*/  IMAD.WIDE.U32 R4, R4, c[0x0][0x1c0], R2 ;  /* 0x0000700004047a25 */ /* 0x000fe200078e0002 */
[----:B------:R-:W-:Y:S02]  /*2af0*/  SHF.R.S32.HI R3, RZ, 0x1f, R12 ;  /* 0x0000001fff037819 */ /* 0x000fe4000001140c */
[----:B------:R-:W-:Y:S01]  /*2b00*/  IADD3 R2, P2, R102, R12, RZ ;  /* 0x0000000c66027210 */ /* 0x000fe20007f5e0ff */
[----:B------:R-:W-:Y:S01]  /*2b10*/  @P1 IMAD.HI.U32 R6, R10, c[0x0][0x2c8], RZ ;  /* 0x0000b2000a061a27 */ /* 0x000fe200078e00ff */
[----:B---3--:R-:W-:Y:S02]  /*2b20*/  ISETP.GE.AND P4, PT, R106, c[0x0][0x1d4], PT ;  /* 0x000075006a007a0c */ /* 0x008fe40003f86270 */
[----:B------:R-:W-:Y:S01]  /*2b30*/  LEA.HI.X.SX32 R3, R102, R3, 0x1, P2 ;  /* 0x0000000366037211 */ /* 0x000fe200010f0eff */
[----:B------:R-:W-:Y:S01]  /*2b40*/  IMAD.MOV.U32 R0, RZ, RZ, R10 ;  /* 0x000000ffff007224 */ /* 0x000fe200078e000a */
[----:B------:R-:W-:-:S02]  /*2b50*/  @P1 SHF.R.U32.HI R0, RZ, c[0x0][0x2cc], R6 ;  /* 0x0000b300ff001a19 */ /* 0x000fc40000011606 */
[----:B----4-:R-:W-:Y:S02]  /*2b60*/  ISETP.GE.AND P5, PT, R110, c[0x0][0x1d4], PT ;  /* 0x000075006e007a0c */ /* 0x010fe40003fa6270 */
[----:B------:R-:W-:Y:S01]  /*2b70*/  SEL R12, RZ, 0xffffffff, P4 ;  /* 0xffffffffff0c7807 */ /* 0x000fe20002000000 */
[C---:B------:R-:W-:Y:S02]  /*2b80*/  IMAD R16, R3.reuse, c[0x0][0x1e0], RZ ;  /* 0x0000780003107a24 */ /* 0x040fe400078e02ff */
[----:B------:R-:W-:Y:S01]  /*2b90*/  IMAD R15, R3, c[0x0][0x208], RZ ;  /* 0x00008200030f7a24 */ /* 0x000fe200078e02ff */
[----:B------:R-:W-:Y:S01]  /*2ba0*/  SEL R13, RZ, 0x1, P5 ;  /* 0x00000001ff0d7807 */ /* 0x000fe20002800000 */
[----:B------:R-:W-:Y:S01]  /*2bb0*/  IMAD.IADD R3, R5, 0x1, R14 ;  /* 0x0000000105037824 */ /* 0x000fe200078e020e */
[----:B------:R-:W-:Y:S02]  /*2bc0*/  SHF.L.U32 R12, R12, 0x1, RZ ;  /* 0x000000010c0c7819 */ /* 0x000fe400000006ff */
[----:B------:R-:W-:Y:S01]  /*2bd0*/  SHF.R.S32.HI R5, RZ, 0x1f, R0 ;  /* 0x0000001fff057819 */ /* 0x000fe20000011400 */
[----:B------:R-:W-:Y:S01]  /*2be0*/  IMAD.WIDE.U32 R6, R2, c[0x0][0x1e0], R110 ;  /* 0x0000780002067a25 */ /* 0x000fe200078e006e */
[----:B-----5:R-:W-:-:S03]  /*2bf0*/  ISETP.GE.AND P3, PT, R20, c[0x0][0x1d4], PT ;  /* 0x0000750014007a0c */ /* 0x020fc60003f66270 */
[----:B------:R-:W-:Y:S01]  /*2c00*/  IMAD.WIDE.U32 R8, R2, c[0x0][0x208], R110 ;  /* 0x0000820002087a25 */ /* 0x000fe200078e006e */
[----:B------:R-:W-:-:S03]  /*2c10*/  ISETP.GE.AND P2, PT, R19, c[0x0][0x1d4], PT ;  /* 0x0000750013007a0c */ /* 0x000fc60003f46270 */
[C---:B------:R-:W-:Y:S02]  /*2c20*/  IMAD R16, R2.reuse, c[0x0][0x1e4], R16 ;  /* 0x0000790002107a24 */ /* 0x040fe400078e0210 */
[----:B------:R-:W-:Y:S01]  /*2c30*/  IMAD R17, R2, c[0x0][0x20c], R15 ;  /* 0x0000830002117a24 */ /* 0x000fe200078e020f */
[----:B------:R-:W-:Y:S01]  /*2c40*/  LOP3.LUT R15, R12, 0x2, R13, 0xe2, !PT ;  /* 0x000000020c0f7812 */ /* 0x000fe200078ee20d */
[----:B------:R-:W-:Y:S01]  /*2c50*/  IMAD.MOV.U32 R2, RZ, RZ, R4 ;  /* 0x000000ffff027224 */ /* 0x000fe200078e0004 */
[C---:B------:R-:W-:Y:S01]  /*2c60*/  IADD3 R12, -R0.reuse, RZ, RZ ;  /* 0x000000ff000c7210 */ /* 0x040fe20007ffe1ff */
[----:B------:R-:W-:Y:S01]  /*2c70*/  IMAD R4, R5, c[0x0][0x1b0], RZ ;  /* 0x00006c0005047a24 */ /* 0x000fe200078e02ff */
[----:B------:R-:W-:Y:S01]  /*2c80*/  SEL R13, RZ, 0x4, P3 ;  /* 0x00000004ff0d7807 */ /* 0x000fe20001800000 */
[----:B------:R-:W-:-:S04]  /*2c90*/  IMAD.WIDE.U32 R2, R0, c[0x0][0x1b0], R2 ;  /* 0x00006c0000027a25 */ /* 0x000fc800078e0002 */
[----:B------:R-:W-:Y:S01]  /*2ca0*/  IMAD R14, R0, c[0x0][0x1b4], R4 ;  /* 0x00006d00000e7a24 */ /* 0x000fe200078e0204 */
[----:B------:R-:W-:Y:S01]  /*2cb0*/  SEL R4, RZ, 0x8, P2 ;  /* 0x00000008ff047807 */ /* 0x000fe20001000000 */
[----:B------:R-:W-:Y:S02]  /*2cc0*/  IMAD R0, R12, c[0x0][0x2c4], R10 ;  /* 0x0000b1000c007a24 */ /* 0x000fe400078e020a */
[----:B------:R-:W-:Y:S01]  /*2cd0*/  IMAD.IADD R5, R7, 0x1, R16 ;  /* 0x0000000107057824 */ /* 0x000fe200078e0210 */
[----:B------:R-:W-:Y:S01]  /*2ce0*/  LOP3.LUT R28, R4, R15, R13, 0xfe, !PT ;  /* 0x0000000f041c7212 */ /* 0x000fe200078efe0d */
[----:B------:R-:W-:Y:S01]  /*2cf0*/  IMAD.MOV.U32 R4, RZ, RZ, R6 ;  /* 0x000000ffff047224 */ /* 0x000fe200078e0006 */
[----:B------:R-:W-:Y:S01]  /*2d00*/  SHF.R.S32.HI R12, RZ, 0x1f, R0 ;  /* 0x0000001fff0c7819 */ /* 0x000fe20000011400 */
[----:B------:R-:W-:Y:S02]  /*2d10*/  IMAD.IADD R7, R9, 0x1, R17 ;  /* 0x0000000109077824 */ /* 0x000fe400078e0211 */
[----:B------:R-:W-:Y:S01]  /*2d20*/  IMAD.MOV.U32 R6, RZ, RZ, R8 ;  /* 0x000000ffff067224 */ /* 0x000fe200078e0008 */
[----:B------:R-:W-:Y:S01]  /*2d30*/  IADD3 R3, R3, R14, RZ ;  /* 0x0000000e03037210 */ /* 0x000fe20007ffe0ff */
[----:B------:R-:W-:Y:S01]  /*2d40*/  IMAD.WIDE.U32 R8, R107, c[0x0][0x1e8], R4 ;  /* 0x00007a006b087a25 */ /* 0x000fe200078e0004 */
[----:B------:R-:W-:-:S03]  /*2d50*/  @P0 SHF.R.S32.HI R10, RZ, 0x1f, R11 ;  /* 0x0000001fff0a0819 */ /* 0x000fc6000001140b */
[----:B------:R-:W-:Y:S01]  /*2d60*/  IMAD R4, R12, c[0x0][0x1a8], RZ ;  /* 0x00006a000c047a24 */ /* 0x000fe200078e02ff */
[----:B------:R-:W-:Y:S01]  /*2d70*/  @!P0 MOV R11, R115 ;  /* 0x00000073000b8202 */ /* 0x000fe20000000f00 */
[----:B------:R-:W-:Y:S02]  /*2d80*/  @!P0 IMAD.MOV.U32 R10, RZ, RZ, R114 ;  /* 0x000000ffff0a8224 */ /* 0x000fe400078e0072 */
[C---:B------:R-:W-:Y:S02]  /*2d90*/  IMAD R12, R0.reuse, c[0x0][0x1ac], R4 ;  /* 0x00006b00000c7a24 */ /* 0x040fe400078e0204 */
[----:B------:R-:W-:Y:S01]  /*2da0*/  IMAD.WIDE.U32 R2, R0, c[0x0][0x1a8], R2 ;  /* 0x00006a0000027a25 */ /* 0x000fe200078e0002 */
[----:B------:R-:W-:-:S03]  /*2db0*/  SEL R0, R11, RZ, !P6 ;  /* 0x000000ff0b007207 */ /* 0x000fc60007000000 */
[----:B------:R-:W-:Y:S01]  /*2dc0*/  IMAD.WIDE.U32 R4, R107, c[0x0][0x210], R6 ;  /* 0x000084006b047a25 */ /* 0x000fe200078e0006 */
[----:B------:R-:W-:Y:S02]  /*2dd0*/  SEL R6, R10, RZ, !P6 ;  /* 0x000000ff0a067207 */ /* 0x000fe40007000000 */
[----:B------:R-:W-:Y:S01]  /*2de0*/  ISETP.GE.AND P6, PT, R110, c[0x0][0x198], PT ;  /* 0x000066006e007a0c */ /* 0x000fe20003fc6270 */
[----:B------:R-:W-:Y:S01]  /*2df0*/  IMAD.IADD R3, R3, 0x1, R12 ;  /* 0x0000000103037824 */ /* 0x000fe200078e020c */
[----:B------:R-:W-:Y:S02]  /*2e00*/  LEA R15, P0, R2, c[0x0][0x160], 0x1 ;  /* 0x00005800020f7a11 */ /* 0x000fe400078008ff */
[----:B------:R-:W-:Y:S02]  /*2e10*/  LOP3.LUT R18, R18, 0xfffffff7, RZ, 0xc0, !PT ;  /* 0xfffffff712127812 */ /* 0x000fe400078ec0ff */
[----:B------:R-:W-:Y:S02]  /*2e20*/  LEA.HI.X R14, R2, c[0x0][0x164], R3, 0x1, P0 ;  /* 0x00005900020e7a11 */ /* 0x000fe400000f0c03 */
[----:B------:R-:W-:-:S05]  /*2e30*/  ISETP.GE.AND P0, PT, R106, c[0x0][0x198], PT ;  /* 0x000066006a007a0c */ /* 0x000fca0003f06270 */
[----:B------:R-:W-:-:S04]  /*2e40*/  @P6 LOP3.LUT R18, R18, 0x8, RZ, 0xfc, !PT ;  /* 0x0000000812126812 */ /* 0x000fc800078efcff */
[----:B------:R-:W-:Y:S02]  /*2e50*/  LOP3.LUT R18, R18, 0xfffffffb, RZ, 0xc0, !PT ;  /* 0xfffffffb12127812 */ /* 0x000fe400078ec0ff */
[----:B------:R-:W-:Y:S02]  /*2e60*/  ISETP.GE.AND P6, PT, R20, c[0x0][0x198], PT ;  /* 0x0000660014007a0c */ /* 0x000fe40003fc6270 */
[----:B------:R-:W-:Y:S02]  /*2e70*/  @P0 LOP3.LUT R18, R18, 0x4, RZ, 0xfc, !PT ;  /* 0x0000000412120812 */ /* 0x000fe400078efcff */
[----:B------:R-:W-:Y:S01]  /*2e80*/  ISETP.GE.AND P0, PT, R19, c[0x0][0x198], PT ;  /* 0x0000660013007a0c */ /* 0x000fe20003f06270 */
[----:B------:R-:W-:Y:S01]  /*2e90*/  IMAD R7, R6, c[0x0][0x1f0], RZ ;  /* 0x00007c0006077a24 */ /* 0x000fe200078e02ff */
[----:B------:R-:W-:Y:S01]  /*2ea0*/  LOP3.LUT R18, R18, 0xfffffffe, RZ, 0xc0, !PT ;  /* 0xfffffffe12127812 */ /* 0x000fe200078ec0ff */
[C---:B------:R-:W-:Y:S02]  /*2eb0*/  IMAD R5, R107.reuse, c[0x0][0x214], R5 ;  /* 0x000085006b057a24 */ /* 0x040fe400078e0205 */
[----:B------:R-:W-:Y:S01]  /*2ec0*/  IMAD R6, R6, c[0x0][0x218], RZ ;  /* 0x0000860006067a24 */ /* 0x000fe200078e02ff */
[----:B------:R-:W-:Y:S01]  /*2ed0*/  LOP3.LUT R18, R18, 0xfffffffd, RZ, 0xc0, !PT ;  /* 0xfffffffd12127812 */ /* 0x000fe200078ec0ff */
[----:B------:R-:W-:-:S02]  /*2ee0*/  IMAD R9, R107, c[0x0][0x1ec], R9 ;  /* 0x00007b006b097a24 */ /* 0x000fc400078e0209 */
[C---:B------:R-:W-:Y:S02]  /*2ef0*/  IMAD R2, R0.reuse, c[0x0][0x21c], R6 ;  /* 0x0000870000027a24 */ /* 0x040fe400078e0206 */
[----:B------:R-:W-:Y:S01]  /*2f00*/  IMAD.WIDE.U32 R250, R0, c[0x0][0x218], R4 ;  /* 0x0000860000fa7a25 */ /* 0x000fe200078e0004 */
[----:B------:R-:W-:-:S03]  /*2f10*/  @P6 LOP3.LUT R18, R18, 0x2, RZ, 0xfc, !PT ;  /* 0x0000000212126812 */ /* 0x000fc600078efcff */
[C---:B------:R-:W-:Y:S02]  /*2f20*/  IMAD R3, R0.reuse, c[0x0][0x1f4], R7 ;  /* 0x00007d0000037a24 */ /* 0x040fe400078e0207 */
[----:B------:R-:W-:Y:S01]  /*2f30*/  IMAD.WIDE.U32 R248, R0, c[0x0][0x1f0], R8 ;  /* 0x00007c0000f87a25 */ /* 0x000fe200078e0008 */
[----:B------:R-:W-:Y:S02]  /*2f40*/  IADD3 R0, R251, R2, RZ ;  /* 0x00000002fb007210 */ /* 0x000fe40007ffe0ff */
[----:B------:R-:W-:-:S03]  /*2f50*/  @P0 LOP3.LUT R18, R18, 0x1, RZ, 0xfc, !PT ;  /* 0x0000000112120812 */ /* 0x000fc600078efcff */
[----:B------:R1:W-:Y:S04]  /*2f60*/  STL [R1], R0 ;  /* 0x0000000001007387 */ /* 0x0003e80000100800 */
[----:B------:R1:W-:Y:S01]  /*2f70*/  STL [R1+0x44], R18 ;  /* 0x0000441201007387 */ /* 0x0003e20000100800 */
[----:B------:R-:W-:Y:S01]  /*2f80*/  IADD3 R12, R102, R103, RZ ;  /* 0x00000067660c7210 */ /* 0x000fe20007ffe0ff */
[----:B------:R-:W-:Y:S01]  /*2f90*/  IMAD.IADD R252, R249, 0x1, R3 ;  /* 0x00000001f9fc7824 */ /* 0x000fe200078e0203 */
[----:B------:R-:W-:Y:S05]  /*2fa0*/  BRA.DIV ~URZ, `(.L_x_2215) ;  /* 0x000118527f007947 */ /* 0x000fea000b800000 */
[----:B------:R2:W3:Y:S02]  /*2fb0*/  SHFL.IDX PT, R4, R14, RZ, 0x181f ;  /* 0x00181fff0e047589 */ /* 0x0004e400000e0000 */
.L_x_2300:
[----:B------:R-:W-:Y:S05]  /*2fc0*/  BRA.DIV ~URZ, `(.L_x_2216) ;  /* 0x000118a27f007947 */ /* 0x000fea000b800000 */
[----:B-1----:R1:W4:Y:S02]  /*2fd0*/  SHFL.IDX PT, R0, R15, RZ, 0x181f ;  /* 0x00181fff0f007589 */ /* 0x00232400000e0000 */
.L_x_2301:
[----:B------:R-:W5:Y:S01]  /*2fe0*/  LDL R2, [R1+0x1c] ;  /* 0x00001c0001027983 */ /* 0x000f620000100800 */
[----:B------:R-:W-:Y:S01]  /*2ff0*/  BSSY B0, `(.L_x_2217) ;  /* 0x0000023000007945 */ /* 0x000fe20003800000 */
[----:B-----5:R-:W-:-:S05]  /*3000*/  IMAD R13, R2, c[0x0][0x2c4], RZ ;  /* 0x0000b100020d7a24 */ /* 0x020fca00078e02ff */
        /* <DEDUP_REMOVED lines=11> */
[----:B------:R-:W-:Y:S02]  /*30c0*/  P2R R5, PR, RZ, 0x2 ;  /* 0x00000002ff057803 */ /* 0x000fe40000000000 */
[----:B-----5:R-:W-:-:S04]  /*30d0*/  LEA R10, P0, R8, R0, 0x1 ;  /* 0x00000000080a7211 */ /* 0x020fc800078008ff */
[----:B------:R-:W-:Y:S02]  /*30e0*/  LEA.HI.X R11, R8, R4, R9, 0x1, P0 ;  /* 0x00000004080b7211 */ /* 0x000fe400000f0c09 */
[----:B--2---:R-:W-:-:S04]  /*30f0*/  LEA R8, P0, R6, R0, 0x1 ;  /* 0x0000000006087211 */ /* 0x004fc800078008ff */
[----:B----4-:R-:W-:Y:S02]  /*3100*/  LEA.HI.X R9, R6, R4, R7, 0x1, P0 ;  /* 0x0000000406097211 */ /* 0x010fe400000f0c07 */
[----:B---3--:R-:W-:-:S04]  /*3110*/  LEA R6, P0, R2, R0, 0x1 ;  /* 0x0000000002067211 */ /* 0x008fc800078008ff */
[----:B------:R-:W-:Y:S02]  /*3120*/  LEA.HI.X R7, R2, R4, R3, 0x1, P0 ;  /* 0x0000000402077211 */ /* 0x000fe400000f0c03 */
[C---:B------:R-:W-:Y:S02]  /*3130*/  LEA R2, P0, R18.reuse, R0, 0x1 ;  /* 0x0000000012027211 */ /* 0x040fe400078008ff */
[C---:B------:R-:W-:Y:S02]  /*3140*/  LOP3.LUT P2, RZ, R17.reuse, 0x8, RZ, 0xc0, !PT ;  /* 0x0000000811ff7812 */ /* 0x040fe4000784c0ff */
[C---:B------:R-:W-:Y:S02]  /*3150*/  LOP3.LUT P1, RZ, R17.reuse, 0x4, RZ, 0xc0, !PT ;  /* 0x0000000411ff7812 */ /* 0x040fe4000782c0ff */
[----:B------:R-:W-:Y:S02]  /*3160*/  LEA.HI.X R3, R18, R4, R19, 0x1, P0 ;  /* 0x0000000412037211 */ /* 0x000fe400000f0c13 */
[----:B------:R-:W-:-:S02]  /*3170*/  LOP3.LUT P0, RZ, R17, 0x2, RZ, 0xc0, !PT ;  /* 0x0000000211ff7812 */ /* 0x000fc4000780c0ff */
[----:B------:R-:W-:-:S05]  /*3180*/  LOP3.LUT P6, RZ, R17, 0x1, RZ, 0xc0, !PT ;  /* 0x0000000111ff7812 */ /* 0x000fca00078cc0ff */
[----:B------:R-:W-:Y:S01]  /*3190*/  @!PT LDS RZ, [RZ] ;  /* 0x00000000fffff984 */ /* 0x000fe20000000800 */
[----:B------:R-:W-:Y:S01]  /*31a0*/  @!PT LDS RZ, [RZ] ;  /* 0x00000000fffff984 */ /* 0x000fe20000000800 */
[----:B------:R-:W-:Y:S01]  /*31b0*/  @!PT LDS RZ, [RZ] ;  /* 0x00000000fffff984 */ /* 0x000fe20000000800 */
[----:B------:R2:W-:Y:S04]  /*31c0*/  LDGSTS.E.BYPASS.LTC128B.128 [R219+0x10100], [R10.64], !P2 ;  /* 0x101000000adb7fae */ /* 0x0005e8000d101d46 */
[----:B------:R2:W-:Y:S04]  /*31d0*/  LDGSTS.E.BYPASS.LTC128B.128 [R219+0x14100], [R8.64], !P1 ;  /* 0x1410000008db7fae */ /* 0x0005e8000c901d46 */
[----:B------:R2:W-:Y:S04]  /*31e0*/  LDGSTS.E.BYPASS.LTC128B.128 [R219+0x18100], [R6.64], !P0 ;  /* 0x1810000006db7fae */ /* 0x0005e8000c101d46 */
[----:B------:R2:W-:Y:S01]  /*31f0*/  LDGSTS.E.BYPASS.LTC128B.128 [R219+0x1c100], [R2.64], !P6 ;  /* 0x1c10000002db7fae */ /* 0x0005e2000f101d46 */
[----:B------:R-:W-:-:S02]  /*3200*/  ISETP.NE.AND P2, PT, R16, RZ, PT ;  /* 0x000000ff1000720c */ /* 0x000fc40003f45270 */
[----:B------:R-:W-:-:S08]  /*3210*/  ISETP.NE.AND P1, PT, R5, RZ, PT ;  /* 0x000000ff0500720c */ /* 0x000fd00003f25270 */
.L_x_2218:
[----:B------:R-:W-:Y:S05]  /*3220*/  BSYNC B0 ;  /* 0x0000000000007941 */ /* 0x000fea0003800000 */
.L_x_2217:
[----:B------:R-:W-:Y:S05]  /*3230*/  BRA.DIV ~URZ, `(.L_x_2219) ;  /* 0x000116927f007947 */ /* 0x000fea000b800000 */
[----:B---3--:R3:W1:Y:S04]  /*3240*/  SHFL.IDX PT, R4, R14, 0x1, 0x181f ;  /* 0x00381f000e047f89 */ /* 0x00866800000e0000 */
[----:B----4-:R3:W4:Y:S02]  /*3250*/  SHFL.IDX PT, R0, R15, 0x1, 0x181f ;  /* 0x00381f000f007f89 */ /* 0x01072400000e0000 */
.L_x_2302:
[----:B--2---:R-:W-:Y:S01]  /*3260*/  IADD3 R2, R12, 0x20, RZ ;  /* 0x000000200c027810 */ /* 0x004fe20007ffe0ff */
[----:B------:R-:W-:Y:S03]  /*3270*/  BSSY B0, `(.L_x_2220) ;  /* 0x0000022000007945 */ /* 0x000fe60003800000 */
[----:B------:R-:W-:-:S13]  /*3280*/  ISETP.GE.AND P0, PT, R2, R13, PT ;  /* 0x0000000d0200720c */ /* 0x000fda0003f06270 */
[----:B------:R-:W-:Y:S05]  /*3290*/  @P0 BRA `(.L_x_2221) ;  /* 0x000001f000000947 */ /* 0x000fea0003800000 */
[----:B------:R-:W2:Y:S04]  /*32a0*/  LDL.64 R8, [R1+0x30] ;  /* 0x0000300001087983 */ /* 0x000ea80000100a00 */
[----:B------:R-:W5:Y:S04]  /*32b0*/  LDL R6, [R1+0x3c] ;  /* 0x00003c0001067983 */ /* 0x000f680000100800 */
[----:B---3--:R-:W3:Y:S04]  /*32c0*/  LDL R7, [R1+0x60] ;  /* 0x0000600001077983 */ /* 0x008ee80000100800 */
[----:B----4-:R-:W4:Y:S04]  /*32d0*/  LDL R3, [R1+0x38] ;  /* 0x0000380001037983 */ /* 0x010f280000100800 */
[----:B------:R-:W4:Y:S04]  /*32e0*/  LDL R20, [R1+0x5c] ;  /* 0x00005c0001147983 */ /* 0x000f280000100800 */
[----:B------:R-:W4:Y:S04]  /*32f0*/  LDL R18, [R1+0x40] ;  /* 0x0000400001127983 */ /* 0x000f280000100800 */
[----:B------:R-:W4:Y:S04]  /*3300*/  LDL R17, [R1+0x44] ;  /* 0x0000440001117983 */ /* 0x000f280000100800 */
[----:B------:R-:W4:Y:S01]  /*3310*/  LDL R19, [R1+0x58] ;  /* 0x0000580001137983 */ /* 0x000f220000100800 */
[----:B------:R-:W-:-:S02]  /*3320*/  P2R R16, PR, RZ, 0x4 ;  /* 0x00000004ff107803 */ /* 0x000fc40000000000 */
[----:B------:R-:W-:Y:S02]  /*3330*/  P2R R5, PR, RZ, 0x2 ;  /* 0x00000002ff057803 */ /* 0x000fe40000000000 */
[----:B--2---:R-:W-:-:S04]  /*3340*/  LEA R10, P0, R8, R0, 0x1 ;  /* 0x00000000080a7211 */ /* 0x004fc800078008ff */
[----:B-1----:R-:W-:Y:S02]  /*3350*/  LEA.HI.X R11, R8, R4, R9, 0x1, P0 ;  /* 0x00000004080b7211 */ /* 0x002fe400000f0c09 */
[----:B-----5:R-:W-:-:S04]  /*3360*/  LEA R8, P0, R6, R0, 0x1 ;  /* 0x0000000006087211 */ /* 0x020fc800078008ff */
[----:B---3--:R-:W-:Y:S02]  /*3370*/  LEA.HI.X R9, R6, R4, R7, 0x1, P0 ;  /* 0x0000000406097211 */ /* 0x008fe400000f0c07 */
[----:B----4-:R-:W-:-:S04]  /*3380*/  LEA R6, P0, R3, R0, 0x1 ;  /* 0x0000000003067211 */ /* 0x010fc800078008ff */
        /* <DEDUP_REMOVED lines=16> */
.L_x_2221:
[----:B------:R-:W-:Y:S05]  /*3490*/  BSYNC B0 ;  /* 0x0000000000007941 */ /* 0x000fea0003800000 */
.L_x_2220:
[----:B------:R-:W-:Y:S05]  /*34a0*/  BRA.DIV ~URZ, `(.L_x_2222) ;  /* 0x000114e27f007947 */ /* 0x000fea000b800000 */
[----:B-1----:R1:W2:Y:S02]  /*34b0*/  SHFL.IDX PT, R4, R14, 0x2, 0x181f ;  /* 0x00581f000e047f89 */ /* 0x0022a400000e0000 */
.L_x_2303:
[----:B------:R-:W-:Y:S05]  /*34c0*/  BRA.DIV ~URZ, `(.L_x_2223) ;  /* 0x000115327f007947 */ /* 0x000fea000b800000 */
[----:B----4-:R4:W1:Y:S02]  /*34d0*/  SHFL.IDX PT, R0, R15, 0x2, 0x181f ;  /* 0x00581f000f007f89 */ /* 0x01086400000e0000 */
.L_x_2304:
        /* <DEDUP_REMOVED lines=13> */
[----:B------:R-:W-:Y:S02]  /*35b0*/  P2R R5, PR, RZ, 0x2 ;  /* 0x00000002ff057803 */ /* 0x000fe40000000000 */
[----:B-1---5:R-:W-:-:S04]  /*35c0*/  LEA R10, P0, R8, R0, 0x1 ;  /* 0x00000000080a7211 */ /* 0x022fc800078008ff */
[----:B------:R-:W-:Y:S02]  /*35d0*/  LEA.HI.X R11, R8, R4, R9, 0x1, P0 ;  /* 0x00000004080b7211 */ /* 0x000fe400000f0c09 */
[----:B---3--:R-:W-:-:S04]  /*35e0*/  LEA R8, P0, R6, R0, 0x1 ;  /* 0x0000000006087211 */ /* 0x008fc800078008ff */
[----:B----4-:R-:W-:Y:S02]  /*35f0*/  LEA.HI.X R9, R6, R4, R7, 0x1, P0 ;  /* 0x0000000406097211 */ /* 0x010fe400000f0c07 */
[----:B--2---:R-:W-:-:S04]  /*3600*/  LEA R6, P0, R3, R0, 0x1 ;  /* 0x0000000003067211 */ /* 0x004fc800078008ff */
        /* <DEDUP_REMOVED lines=16> */
.L_x_2225:
[----:B------:R-:W-:Y:S05]  /*3710*/  BSYNC B0 ;  /* 0x0000000000007941 */ /* 0x000fea0003800000 */
.L_x_2224:
[----:B------:R-:W-:Y:S05]  /*3720*/  BRA.DIV ~URZ, `(.L_x_2226) ;  /* 0x000113327f007947 */ /* 0x000fea000b800000 */
[----:B--2---:R2:W3:Y:S04]  /*3730*/  SHFL.IDX PT, R4, R14, 0x3, 0x181f ;  /* 0x00781f000e047f89 */ /* 0x0044e800000e0000 */
[----:B-1----:R2:W1:Y:S02]  /*3740*/  SHFL.IDX PT, R0, R15, 0x3, 0x181f ;  /* 0x00781f000f007f89 */ /* 0x00246400000e0000 */
.L_x_2305:
[----:B------:R-:W5:Y:S04]  /*3750*/  LDL.64 R8, [R1+0x30] ;  /* 0x0000300001087983 */ /* 0x000f680000100a00 */
[----:B--2---:R-:W2:Y:S04]  /*3760*/  LDL R6, [R1+0x3c] ;  /* 0x00003c0001067983 */ /* 0x004ea80000100800 */
[----:B----4-:R-:W4:Y:S04]  /*3770*/  LDL R7, [R1+0x60] ;  /* 0x0000600001077983 */ /* 0x010f280000100800 */
[----:B---3--:R-:W3:Y:S04]  /*3780*/  LDL R11, [R1+0x38] ;  /* 0x00003800010b7983 */ /* 0x008ee80000100800 */
[----:B------:R-:W3:Y:S04]  /*3790*/  LDL R16, [R1+0x5c] ;  /* 0x00005c0001107983 */ /* 0x000ee80000100800 */
[----:B------:R-:W3:Y:S04]  /*37a0*/  LDL R10, [R1+0x44] ;  /* 0x00004400010a7983 */ /* 0x000ee80000100800 */
[----:B------:R-:W3:Y:S04]  /*37b0*/  LDL R14, [R1+0x40] ;  /* 0x00004000010e7983 */ /* 0x000ee80000100800 */
[----:B------:R-:W3:Y:S04]  /*37c0*/  LDL R15, [R1+0x58] ;  /* 0x00005800010f7983 */ /* 0x000ee80000100800 */
[----:B------:R-:W3:Y:S01]  /*37d0*/  LDL R135, [R1+0x18] ;  /* 0x0000180001877983 */ /* 0x000ee20000100800 */
[----:B------:R-:W-:-:S02]  /*37e0*/  IADD3 R2, R12, 0x60, RZ ;  /* 0x000000600c027810 */ /* 0x000fc40007ffe0ff */
[----:B------:R-:W-:Y:S01]  /*37f0*/  P2R R5, PR, RZ, 0x4 ;  /* 0x00000004ff057803 */ /* 0x000fe20000000000 */
[----:B------:R-:W3:Y:S01]  /*3800*/  LDL R134, [R1+0x4] ;  /* 0x0000040001867983 */ /* 0x000ee20000100800 */
[----:B------:R-:W-:Y:S02]  /*3810*/  ISETP.GE.AND P6, PT, R2, R13, PT ;  /* 0x0000000d0200720c */ /* 0x000fe40003fc6270 */
[----:B------:R-:W-:-:S11]  /*3820*/  P2R R29, PR, RZ, 0x2 ;  /* 0x00000002ff1d7803 */ /* 0x000fd60000000000 */
[----:B-1---5:R-:W-:-:S04]  /*3830*/  @!P6 LEA R2, P0, R8, R0, 0x1 ;  /* 0x000000000802e211 */ /* 0x022fc800078008ff */
[----:B------:R-:W-:Y:S02]  /*3840*/  @!P6 LEA.HI.X R3, R8, R4, R9, 0x1, P0 ;  /* 0x000000040803e211 */ /* 0x000fe400000f0c09 */
[----:B--2---:R-:W-:-:S04]  /*3850*/  @!P6 LEA R8, P0, R6, R0, 0x1 ;  /* 0x000000000608e211 */ /* 0x004fc800078008ff */
[----:B----4-:R-:W-:Y:S02]  /*3860*/  @!P6 LEA.HI.X R9, R6, R4, R7, 0x1, P0 ;  /* 0x000000040609e211 */ /* 0x010fe400000f0c07 */
[----:B---3--:R-:W-:-:S04]  /*3870*/  @!P6 LEA R6, P0, R11, R0, 0x1 ;  /* 0x000000000b06e211 */ /* 0x008fc800078008ff */
[----:B------:R-:W-:Y:S02]  /*3880*/  @!P6 LEA.HI.X R7, R11, R4, R16, 0x1, P0 ;  /* 0x000000040b07e211 */ /* 0x000fe400000f0c10 */
[----:B------:R-:W1:Y:S01]  /*3890*/  S2R R11, SR_TID.X ;  /* 0x00000000000b7919 */ /* 0x000e620000002100 */
[C---:B------:R-:W-:Y:S02]  /*38a0*/  LOP3.LUT P0, RZ, R10.reuse, 0x8, RZ, 0xc0, !PT ;  /* 0x000000080aff7812 */ /* 0x040fe4000780c0ff */
[C---:B------:R-:W-:Y:S02]  /*38b0*/  LOP3.LUT P2, RZ, R10.reuse, 0x4, RZ, 0xc0, !PT ;  /* 0x000000040aff7812 */ /* 0x040fe4000784c0ff */
[----:B------:R-:W-:-:S09]  /*38c0*/  LOP3.LUT P1, RZ, R10, 0x1, RZ, 0xc0, !PT ;  /* 0x000000010aff7812 */ /* 0x000fd2000782c0ff */
[----:B------:R-:W-:Y:S01]  /*38d0*/  @!PT LDS RZ, [RZ] ;  /* 0x00000000fffff984 */ /* 0x000fe20000000800 */
[----:B------:R-:W-:Y:S01]  /*38e0*/  @!PT LDS RZ, [RZ] ;  /* 0x00000000fffff984 */ /* 0x000fe20000000800 */
[----:B------:R-:W-:Y:S01]  /*38f0*/  @!PT LDS RZ, [RZ] ;  /* 0x00000000fffff984 */ /* 0x000fe20000000800 */
[----:B------:R2:W-:Y:S04]  /*3900*/  @!P6 LDGSTS.E.BYPASS.LTC128B.128 [R219+0x13100], [R2.64], !P0 ;  /* 0x1310000002dbefae */ /* 0x0005e8000c101d46 */
[----:B------:R3:W-:Y:S01]  /*3910*/  @!P6 LDGSTS.E.BYPASS.LTC128B.128 [R219+0x17100], [R8.64], !P2 ;  /* 0x1710000008dbefae */ /* 0x0007e2000d101d46 */
[----:B--2---:R-:W-:-:S04]  /*3920*/  @!P6 LEA R2, P0, R14, R0, 0x1 ;  /* 0x000000000e02e211 */ /* 0x004fc800078008ff */
[----:B------:R-:W-:Y:S02]  /*3930*/  @!P6 LEA.HI.X R3, R14, R4, R15, 0x1, P0 ;  /* 0x000000040e03e211 */ /* 0x000fe400000f0c0f */
[----:B------:R-:W-:Y:S02]  /*3940*/  LOP3.LUT P0, RZ, R10, 0x2, RZ, 0xc0, !PT ;  /* 0x000000020aff7812 */ /* 0x000fe4000780c0ff */
[----:B-1----:R-:W-:-:S04]  /*3950*/  SHF.R.S32.HI R10, RZ, 0x1f, R11 ;  /* 0x0000001fff0a7819 */ /* 0x002fc8000001140b */
[----:B------:R-:W-:Y:S02]  /*3960*/  LEA.HI R10, R10, R11, RZ, 0x3 ;  /* 0x0000000b0a0a7211 */ /* 0x000fe400078f18ff */
[----:B------:R-:W2:Y:S02]  /*3970*/  LDL R11, [R1] ;  /* 0x00000000010b7983 */ /* 0x000ea40000100800 */
[----:B------:R-:W-:Y:S02]  /*3980*/  SHF.R.S32.HI R10, RZ, 0x3, R10 ;  /* 0x00000003ff0a7819 */ /* 0x000fe4000001140a */
[----:B------:R-:W-:Y:S01]  /*3990*/  ISETP.NE.AND P2, PT, R5, RZ, PT ;  /* 0x000000ff0500720c */ /* 0x000fe20003f45270 */
[----:B------:R1:W-:Y:S02]  /*39a0*/  @!P6 LDGSTS.E.BYPASS.LTC128B.128 [R219+0x1b100], [R6.64], !P0 ;  /* 0x1b10000006dbefae */ /* 0x0003e4000c101d46 */
[----:B------:R-:W-:Y:S02]  /*39b0*/  IMAD.IADD R0, R135, 0x1, -R10 ;  /* 0x0000000187007824 */ /* 0x000fe400078e0a0a */
[----:B------:R4:W-:Y:S02]  /*39c0*/  @!P6 LDGSTS.E.BYPASS.LTC128B.128 [R219+0x1f100], [R2.64], !P1 ;  /* 0x1f10000002dbefae */ /* 0x0009e4000c901d46 */
[----:B------:R-:W-:-:S02]  /*39d0*/  IMAD R5, R92, -0x40, R0 ;  /* 0xffffffc05c057824 */ /* 0x000fc400078e0200 */
[----:B------:R-:W0:Y:S01]  /*39e0*/  LDGDEPBAR ;  /* 0x00000000000079af */ /* 0x000e220000000000 */
[----:B------:R-:W-:Y:S02]  /*39f0*/  WARPSYNC 0xffffffff ;  /* 0xffffffff00007948 */ /* 0x000fe40003800000 */
[----:B------:R-:W-:Y:S01]  /*3a00*/  ISETP.GE.AND P0, PT, R5, 0x1, PT ;  /* 0x000000010500780c */ /* 0x000fe20003f06270 */
[----:B------:R-:W-:Y:S01]  /*3a10*/  BAR.SYNC.DEFER_BLOCKING 0x0 ;  /* 0x0000000000007b1d */ /* 0x000fe20000010000 */
[----:B-1----:R-:W-:-:S05]  /*3a20*/  SHF.R.S32.HI R6, RZ, 0x1f, R92 ;  /* 0x0000001fff067819 */ /* 0x002fca000001145c */
[----:B------:R-:W-:Y:S02]  /*3a30*/  IMAD R0, R6, c[0x0][0x1e0], RZ ;  /* 0x0000780006007a24 */ /* 0x000fe400078e02ff */
[----:B----4-:R-:W-:-:S04]  /*3a40*/  IMAD.WIDE.U32 R2, R92, c[0x0][0x1e0], RZ ;  /* 0x000078005c027a25 */ /* 0x010fc800078e00ff */
[----:B------:R-:W-:Y:S01]  /*3a50*/  IMAD R4, R92, c[0x0][0x1e4], R0 ;  /* 0x000079005c047a24 */ /* 0x000fe200078e0200 */
[----:B------:R-:W-:-:S03]  /*3a60*/  LEA R0, P6, R2, R248, 0x6 ;  /* 0x000000f802007211 */ /* 0x000fc600078c30ff */
[----:B------:R-:W-:-:S05]  /*3a70*/  IMAD.IADD R3, R3, 0x1, R4 ;  /* 0x0000000103037824 */ /* 0x000fca00078e0204 */
[----:B------:R-:W-:Y:S02]  /*3a80*/  LEA.HI.X R4, R2, R252, R3, 0x6, P6 ;  /* 0x000000fc02047211 */ /* 0x000fe400030f3403 */
[----:B------:R-:W-:-:S04]  /*3a90*/  @P0 LEA R2, P6, R0, c[0x0][0x1c8], 0x1 ;  /* 0x0000720000020a11 */ /* 0x000fc800078c08ff */
[C---:B------:R-:W-:Y:S02]  /*3aa0*/  @P0 LEA.HI.X R3, R0.reuse, c[0x0][0x1cc], R4, 0x1, P6 ;  /* 0x0000730000030a11 */ /* 0x040fe400030f0c04 */
[----:B------:R-:W-:Y:S01]  /*3ab0*/  ISETP.GE.AND P6, PT, R5, 0x21, PT ;  /* 0x000000210500780c */ /* 0x000fe20003fc6270 */
[----:B------:R-:W-:Y:S02]  /*3ac0*/  IMAD.MOV.U32 R7, RZ, RZ, 0x20 ;  /* 0x00000020ff077424 */ /* 0x000fe400078e00ff */
[----:B------:R-:W-:Y:S01]  /*3ad0*/  @!PT LDS RZ, [RZ] ;  /* 0x00000000fffff984 */ /* 0x000fe20000000800 */
[----:B------:R-:W-:Y:S01]  /*3ae0*/  @!PT LDS RZ, [RZ] ;  /* 0x00000000fffff984 */ /* 0x000fe20000000800 */
[----:B------:R-:W-:Y:S01]  /*3af0*/  @!PT LDS RZ, [RZ] ;  /* 0x00000000fffff984 */ /* 0x000fe20000000800 */
[----:B------:R1:W-:Y:S02]  /*3b00*/  @P0 LDGSTS.E.BYPASS.LTC128B.128 [R219+0x8100], [R2.64], !P5 ;  /* 0x0810000002db0fae */ /* 0x0003e4000e901d46 */
[C---:B---3--:R-:W-:Y:S02]  /*3b10*/  IMAD.WIDE.U32 R8, R7.reuse, c[0x0][0x1e0], RZ ;  /* 0x0000780007087a25 */ /* 0x048fe400078e00ff */
[----:B------:R1:W-:Y:S04]  /*3b20*/  @P0 LDGSTS.E.BYPASS.LTC128B.128 [R219+0xa100], [R2.64+0x80], !P4 ;  /* 0x0a10008002db0fae */ /* 0x0003e8000e101d46 */
[----:B------:R1:W-:Y:S04]  /*3b30*/  @P0 LDGSTS.E.BYPASS.LTC128B.128 [R219+0xc100], [R2.64+0x100], !P3 ;  /* 0x0c10010002db0fae */ /* 0x0003e8000d901d46 */
[----:B------:R1:W-:Y:S01]  /*3b40*/  @P0 LDGSTS.E.BYPASS.LTC128B.128 [R219+0xe100], [R2.64+0x180], !P2 ;  /* 0x0e10018002db0fae */ /* 0x0003e2000d101d46 */
[----:B------:R-:W-:Y:S01]  /*3b50*/  @P6 IADD3 R0, P0, R0, R8, RZ ;  /* 0x0000000800006210 */ /* 0x000fe20007f1e0ff */
[----:B-1----:R-:W-:-:S05]  /*3b60*/  IMAD R3, R7, c[0x0][0x1e4], RZ ;  /* 0x0000790007037a24 */ /* 0x002fca00078e02ff */
[----:B------:R-:W-:Y:S02]  /*3b70*/  @P6 IADD3.X R3, R4, R9, R3, P0, !PT ;  /* 0x0000000904036210 */ /* 0x000fe400007fe403 */
[----:B------:R-:W-:-:S04]  /*3b80*/  @P6 LEA R2, P0, R0, c[0x0][0x1c8], 0x1 ;  /* 0x0000720000026a11 */ /* 0x000fc800078008ff */
[----:B------:R-:W-:-:S05]  /*3b90*/  @P6 LEA.HI.X R3, R0, c[0x0][0x1cc], R3, 0x1, P0 ;  /* 0x0000730000036a11 */ /* 0x000fca00000f0c03 */
[----:B------:R1:W-:Y:S04]  /*3ba0*/  @P6 LDGSTS.E.BYPASS.LTC128B.128 [R219+0x9100], [R2.64], !P5 ;  /* 0x0910000002db6fae */ /* 0x0003e8000e901d46 */
[----:B------:R1:W-:Y:S04]  /*3bb0*/  @P6 LDGSTS.E.BYPASS.LTC128B.128 [R219+0xb100], [R2.64+0x80], !P4 ;  /* 0x0b10008002db6fae */ /* 0x0003e8000e101d46 */
[----:B------:R1:W-:Y:S04]  /*3bc0*/  @P6 LDGSTS.E.BYPASS.LTC128B.128 [R219+0xd100], [R2.64+0x100], !P3 ;  /* 0x0d10010002db6fae */ /* 0x0003e8000d901d46 */
[----:B------:R1:W-:Y:S04]  /*3bd0*/  @P6 LDGSTS.E.BYPASS.LTC128B.128 [R219+0xf100], [R2.64+0x180], !P2 ;  /* 0x0f10018002db6fae */ /* 0x0003e8000d101d46 */
[----:B------:R-:W0:Y:S01]  /*3be0*/  LDGDEPBAR ;  /* 0x00000000000079af */ /* 0x000e220000000000 */
[----:B------:R-:W-:-:S02]  /*3bf0*/  IMAD R6, R6, c[0x0][0x208], RZ ;  /* 0x0000820006067a24 */ /* 0x000fc400078e02ff */
[----:B------:R-:W-:-:S04]  /*3c00*/  IMAD.WIDE.U32 R4, R92, c[0x0][0x208], RZ ;  /* 0x000082005c047a25 */ /* 0x000fc800078e00ff */
[----:B------:R-:W-:Y:S01]  /*3c10*/  IMAD R6, R92, c[0x0][0x20c], R6 ;  /* 0x000083005c067a24 */ /* 0x000fe200078e0206 */
[----:B------:R-:W-:Y:S01]  /*3c20*/  LEA R0, P0, R4, R250, 0x6 ;  /* 0x000000fa04007211 */ /* 0x000fe200078030ff */
[----:B------:R-:W-:Y:S01]  /*3c30*/  IMAD R93, R92, -0x40, R135 ;  /* 0xffffffc05c5d7824 */ /* 0x000fe200078e0287 */
[----:B------:R-:W-:Y:S01]  /*3c40*/  P2R R14, PR, RZ, 0x20 ;  /* 0x00000020ff0e7803 */ /* 0x000fe20000000000 */
[----:B-1----:R-:W-:Y:S01]  /*3c50*/  IMAD.IADD R3, R5, 0x1, R6 ;  /* 0x0000000105037824 */ /* 0x002fe200078e0206 */
[----:B------:R-:W-:-:S04]  /*3c60*/  DEPBAR.LE SB0, 0x1 ;  /* 0x000080400000791a */ /* 0x000fc80000000000 */
[----:B------:R-:W-:-:S04]  /*3c70*/  DEPBAR.LE SB0, 0x0 ;  /* 0x000080000000791a */ /* 0x000fc80000000000 */
[----:B------:R-:W-:Y:S01]  /*3c80*/  BAR.SYNC.DEFER_BLOCKING 0x0 ;  /* 0x0000000000007b1d */ /* 0x000fe20000010000 */
[----:B------:R-:W-:-:S04]  /*3c90*/  LOP3.LUT R5, R28, 0x1, RZ, 0xc0, !PT ;  /* 0x000000011c057812 */ /* 0x000fc800078ec0ff */
[----:B------:R-:W-:Y:S01]  /*3ca0*/  ISETP.NE.U32.AND P5, PT, R5, 0x1, PT ;  /* 0x000000010500780c */ /* 0x000fe20003fa5070 */
[----:B------:R-:W-:Y:S01]  /*3cb0*/  IMAD.MOV.U32 R5, RZ, RZ, c[0x0][0x20c] ;  /* 0x00008300ff057624 */ /* 0x000fe200078e00ff */
[C---:B------:R-:W-:Y:S02]  /*3cc0*/  LOP3.LUT P1, RZ, R28.reuse, 0x2, RZ, 0xc0, !PT ;  /* 0x000000021cff7812 */ /* 0x040fe4000782c0ff */
[----:B------:R-:W-:Y:S01]  /*3cd0*/  LOP3.LUT P6, RZ, R28, 0x4, RZ, 0xc0, !PT ;  /* 0x000000041cff7812 */ /* 0x000fe200078cc0ff */
[----:B------:R-:W-:Y:S04]  /*3ce0*/  LDSM.16.M88.4 R20, [R192] ;  /* 0x00000000c014783b */ /* 0x000fe80000000200 */
[----:B------:R-:W-:Y:S04]  /*3cf0*/  LDSM.16.M88.4 R16, [R192+0x800] ;  /* 0x00080000c010783b */ /* 0x000fe80000000200 */
[----:B------:R-:W-:Y:S04]  /*3d00*/  LDSM.16.M88.4 R24, [R192+0x1000] ;  /* 0x00100000c018783b */ /* 0x000fe80000000200 */
[----:B------:R-:W-:Y:S04]  /*3d10*/  LDSM.16.M88.4 R36, [R192+0x1800] ;  /* 0x00180000c024783b */ /* 0x000fe80000000200 */
[----:B------:R-:W-:Y:S04]  /*3d20*/  LDSM.16.M88.4 R48, [R203] ;  /* 0x00000000cb30783b */ /* 0x000fe80000000200 */
[----:B------:R-:W-:Y:S04]  /*3d30*/  LDSM.16.M88.4 R60, [R218] ;  /* 0x00000000da3c783b */ /* 0x000fe80000000200 */
[----:B------:R-:W-:Y:S04]  /*3d40*/  LDSM.16.M88.4 R64, [R217] ;  /* 0x00000000d940783b */ /* 0x000fe80000000200 */
[----:B------:R-:W-:Y:S01]  /*3d50*/  LDSM.16.M88.4 R76, [R216] ;  /* 0x00000000d84c783b */ /* 0x000fe20000000200 */
[----:B------:R-:W-:-:S02]  /*3d60*/  P2R R15, PR, RZ, 0x10 ;  /* 0x00000010ff0f7803 */ /* 0x000fc40000000000 */
[----:B--2---:R-:W-:Y:S01]  /*3d70*/  LEA.HI.X R3, R4, R11, R3, 0x6, P0 ;  /* 0x0000000b04037211 */ /* 0x004fe200000f3403 */
[----:B------:R-:W-:Y:S01]  /*3d80*/  IMAD.MOV.U32 R4, RZ, RZ, c[0x0][0x208] ;  /* 0x00008200ff047624 */ /* 0x000fe200078e00ff */
[----:B------:R-:W-:-:S04]  /*3d90*/  LEA R2, P0, R0, c[0x0][0x1f8], 0x1 ;  /* 0x00007e0000027a11 */ /* 0x000fc800078008ff */
[----:B------:R-:W-:Y:S01]  /*3da0*/  LEA.HI.X R3, R0, c[0x0][0x1fc], R3, 0x1, P0 ;  /* 0x00007f0000037a11 */ /* 0x000fe200000f0c03 */
[----:B------:R-:W-:Y:S01]  /*3db0*/  IMAD.IADD R0, R93, 0x1, -R10 ;  /* 0x000000015d007824 */ /* 0x000fe200078e0a0a */
[C---:B------:R-:W-:Y:S01]  /*3dc0*/  LEA R12, P0, R4.reuse, R2, 0x6 ;  /* 0x00000002040c7211 */ /* 0x040fe200078030ff */
[----:B------:R-:W-:Y:S03]  /*3dd0*/  LDSM.16.M88.4 R8, [R200] ;  /* 0x00000000c808783b */ /* 0x000fe60000000200 */
[----:B------:R-:W-:Y:S02]  /*3de0*/  LEA.HI.X R13, R4, R3, R5, 0x6, P0 ;  /* 0x00000003040d7211 */ /* 0x000fe400000f3405 */
[----:B------:R-:W-:Y:S01]  /*3df0*/  ISETP.LT.OR P0, PT, R0, 0x1, P5 ;  /* 0x000000010000780c */ /* 0x000fe20002f01670 */
[----:B------:R-:W1:-:S12]  /*3e00*/  LDSM.16.M88.4 R4, [R199] ;  /* 0x00000000c704783b */ /* 0x000e580000000200 */
[----:B------:R-:W-:Y:S01]  /*3e10*/  @!PT LDS RZ, [RZ] ;  /* 0x00000000fffff984 */ /* 0x000fe20000000800 */
[----:B------:R-:W-:Y:S01]  /*3e20*/  @!PT LDS RZ, [RZ] ;  /* 0x00000000fffff984 */ /* 0x000fe20000000800 */
[----:B------:R-:W-:Y:S01]  /*3e30*/  @!PT LDS RZ, [RZ] ;  /* 0x00000000fffff984 */ /* 0x000fe20000000800 */
[----:B------:R2:W-:Y:S01]  /*3e40*/  LDGSTS.E.BYPASS.LTC128B.128 [R219+0x100], [R2.64], !P0 ;  /* 0x0010000002db7fae */ /* 0x0005e2000c101d46 */
[----:B------:R-:W-:-:S13]  /*3e50*/  ISETP.LT.OR P0, PT, R0, 0x1, !P1 ;  /* 0x000000010000780c */ /* 0x000fda0004f01670 */
        /* <DEDUP_REMOVED lines=8> */
[----:B------:R-:W-:-:S09]  /*3ee0*/  ISETP.LT.OR P0, PT, R0, 0x21, !P0 ;  /* 0x000000210000780c */ /* 0x000fd20004701670 */
[----:B------:R2:W-:Y:S04]  /*3ef0*/  LDGSTS.E.BYPASS.LTC128B.128 [R219+0x6100], [R2.64+0x180], !P4 ;  /* 0x0610018002db7fae */ /* 0x0005e8000e101d46 */
[----:B------:R3:W-:Y:S04]  /*3f00*/  LDGSTS.E.BYPASS.LTC128B.128 [R219+0x1100], [R12.64], !P5 ;  /* 0x011000000cdb7fae */ /* 0x0007e8000e901d46 */
[----:B------:R3:W-:Y:S01]  /*3f10*/  LDGSTS.E.BYPASS.LTC128B.128 [R219+0x3100], [R12.64+0x80], !P1 ;  /* 0x031000800cdb7fae */ /* 0x0007e2000c901d46 */
[----:B------:R-:W-:Y:S02]  /*3f20*/  ISETP.NE.AND P1, PT, R29, RZ, PT ;  /* 0x000000ff1d00720c */ /* 0x000fe40003f25270 */
[----:B-1----:R-:W-:Y:S01]  /*3f30*/  HMMA.16816.F32.BF16 R28, R4, R20, RZ ;  /* 0x00000014041c723c */ /* 0x002fe200000418ff */
[----:B------:R3:W-:Y:S01]  /*3f40*/  LDGSTS.E.BYPASS.LTC128B.128 [R219+0x5100], [R12.64+0x100], !P6 ;  /* 0x051001000cdb7fae */ /* 0x0007e2000f101d46 */
[----:B------:R-:W-:-:S02]  /*3f50*/  ISETP.NE.AND P4, PT, R15, RZ, PT ;  /* 0x000000ff0f00720c */ /* 0x000fc40003f85270 */
[----:B------:R-:W-:Y:S01]  /*3f60*/  ISETP.NE.AND P5, PT, R14, RZ, PT ;  /* 0x000000ff0e00720c */ /* 0x000fe20003fa5270 */
[----:B------:R3:W-:Y:S03]  /*3f70*/  LDGSTS.E.BYPASS.LTC128B.128 [R219+0x7100], [R12.64+0x180], !P0 ;  /* 0x071001800cdb7fae */ /* 0x0007e6000c101d46 */
[C---:B------:R-:W-:Y:S01]  /*3f80*/  HMMA.16816.F32.BF16 R20, R4.reuse, R22, RZ ;  /* 0x000000160414723c */ /* 0x040fe200000418ff */
[----:B------:R-:W-:Y:S04]  /*3f90*/  LDSM.16.M88.4 R68, [R198] ;  /* 0x00000000c644783b */ /* 0x000fe80000000200 */
[----:B------:R-:W-:Y:S03]  /*3fa0*/  LDSM.16.M88.4 R72, [R198+0x800] ;  /* 0x00080000c648783b */ /* 0x000fe60000000200 */
[C---:B------:R-:W-:Y:S01]  /*3fb0*/  HMMA.16816.F32.BF16 R32, R4.reuse, R16, RZ ;  /* 0x000000100420723c */ /* 0x040fe200000418ff */
[----:B------:R-:W-:Y:S04]  /*3fc0*/  LDSM.16.M88.4 R84, [R198+0x1000] ;  /* 0x00100000c654783b */ /* 0x000fe80000000200 */
[----:B------:R-:W-:Y:S03]  /*3fd0*/  LDSM.16.M88.4 R80, [R195+0x800] ;  /* 0x00080000c350783b */ /* 0x000fe60000000200 */
[C---:B------:R-:W-:Y:S01]  /*3fe0*/  HMMA.16816.F32.BF16 R40, R4.reuse, R18, RZ ;  /* 0x000000120428723c */ /* 0x040fe200000418ff */
[----:B------:R-:W-:Y:S04]  /*3ff0*/  LDSM.16.M88.4 R88, [R195+0x1000] ;  /* 0x00100000c358783b */ /* 0x000fe80000000200 */
[----:B------:R-:W0:Y:S04]  /*4000*/  LDGDEPBAR ;  /* 0x00000000000079af */ /* 0x000e280000000000 */
[----:B---3--:R-:W1:Y:S01]  /*4010*/  LDSM.16.M88.4 R12, [R202] ;  /* 0x00000000ca0c783b */ /* 0x008e620000000200 */
[C---:B------:R-:W-:Y:S08]  /*4020*/  HMMA.16816.F32.BF16 R44, R4.reuse, R24, RZ ;  /* 0x00000018042c723c */ /* 0x040ff000000418ff */
[C---:B------:R-:W-:Y:S08]  /*4030*/  HMMA.16816.F32.BF16 R52, R4.reuse, R26, RZ ;  /* 0x0000001a0434723c */ /* 0x040ff000000418ff */
[C---:B------:R-:W-:Y:S08]  /*4040*/  HMMA.16816.F32.BF16 R56, R4.reuse, R36, RZ ;  /* 0x000000240438723c */ /* 0x040ff000000418ff */
[----:B------:R-:W-:Y:S01]  /*4050*/  HMMA.16816.F32.BF16 R16, R4, R38, RZ ;  /* 0x000000260410723c */ /* 0x000fe200000418ff */
[----:B------:R-:W-:Y:S07]  /*4060*/  LDSM.16.M88.4 R4, [R201] ;  /* 0x00000000c904783b */ /* 0x000fee0000000200 */
[C---:B------:R-:W-:Y:S08]  /*4070*/  HMMA.16816.F32.BF16 R24, R8.reuse, R48, R28 ;  /* 0x000000300818723c */ /* 0x040ff0000004181c */
[C---:B------:R-:W-:Y:S01]  /*4080*/  HMMA.16816.F32.BF16 R28, R8.reuse, R50, R20 ;  /* 0x00000032081c723c */ /* 0x040fe20000041814 */
[----:B------:R-:W3:Y:S04]  /*4090*/  LDSM.16.M88.4 R20, [R198+0x1800] ;  /* 0x00180000c614783b */ /* 0x000ee80000000200 */
[----:B------:R-:W-:Y:S03]  /*40a0*/  LDSM.16.M88.4 R48, [R195+0x1800] ;  /* 0x00180000c330783b */ /* 0x000fe60000000200 */
[C---:B------:R-:W-:Y:S08]  /*40b0*/  HMMA.16816.F32.BF16 R32, R8.reuse, R60, R32 ;  /* 0x0000003c0820723c */ /* 0x040ff00000041820 */
[C---:B------:R-:W-:Y:S01]  /*40c0*/  HMMA.16816.F32.BF16 R36, R8.reuse, R62, R40 ;  /* 0x0000003e0824723c */ /* 0x040fe20000041828 */
[----:B------:R-:W4:Y:S07]  /*40d0*/  LDSM.16.M88.4 R60, [R195] ;  /* 0x00000000c33c783b */ /* 0x000f2e0000000200 */
[C---:B------:R-:W-:Y:S08]  /*40e0*/  HMMA.16816.F32.BF16 R40, R8.reuse, R64, R44 ;  /* 0x000000400828723c */ /* 0x040ff0000004182c */
[C---:B------:R-:W-:Y:S01]  /*40f0*/  HMMA.16816.F32.BF16 R44, R8.reuse, R66, R52 ;  /* 0x00000042082c723c */ /* 0x040fe20000041834 */
[----:B------:R-:W-:Y:S07]  /*4100*/  LDSM.16.M88.4 R64, [R192+0x2800] ;  /* 0x00280000c040783b */ /* 0x000fee0000000200 */
[C---:B------:R-:W-:Y:S01]  /*4110*/  HMMA.16816.F32.BF16 R52, R8.reuse, R76, R56 ;  /* 0x0000004c0834723c */ /* 0x040fe20000041838 */
[----:B------:R-:W-:Y:S07]  /*4120*/  LDSM.16.M88.4 R56, [R192+0x2000] ;  /* 0x00200000c038783b */ /* 0x000fee0000000200 */
[----:B------:R-:W-:Y:S01]  /*4130*/  HMMA.16816.F32.BF16 R16, R8, R78, R16 ;  /* 0x0000004e0810723c */ /* 0x000fe20000041810 */
[----:B------:R-:W5:Y:S04]  /*4140*/  LDSM.16.M88.4 R8, [R199+0x4000] ;  /* 0x00400000c708783b */ /* 0x000f680000000200 */
        /* <DEDUP_REMOVED lines=10> */
[C---:B---3--:R-:W-:Y:S08]  /*41f0*/  HMMA.16816.F32.BF16 R52, R12.reuse, R20, R52 ;  /* 0x000000140c34723c */ /* 0x048ff00000041834 */
[----:B------:R-:W-:Y:S01]  /*4200*/  HMMA.16816.F32.BF16 R12, R12, R22, R16 ;  /* 0x000000160c0c723c */ /* 0x000fe20000041810 */
[----:B------:R-:W3:Y:S04]  /*4210*/  LDSM.16.M88.4 R20, [R192+0x3800] ;  /* 0x00380000c014783b */ /* 0x000ee80000000200 */
[----:B------:R-:W-:Y:S03]  /*4220*/  LDSM.16.M88.4 R16, [R200+0x4000] ;  /* 0x00400000c810783b */ /* 0x000fe60000000200 */
[C---:B----4-:R-:W-:Y:S08]  /*4230*/  HMMA.16816.F32.BF16 R24, R4.reuse, R60, R24 ;  /* 0x0000003c0418723c */ /* 0x050ff00000041818 */
[C---:B------:R-:W-:Y:S01]  /*4240*/  HMMA.16816.F32.BF16 R28, R4.reuse, R62, R28 ;  /* 0x0000003e041c723c */ /* 0x040fe2000004181c */
[----:B------:R-:W4:Y:S07]  /*4250*/  LDSM.16.M88.4 R60, [R215] ;  /* 0x00000000d73c783b */ /* 0x000f2e0000000200 */
[C---:B------:R-:W-:Y:S08]  /*4260*/  HMMA.16816.F32.BF16 R32, R4.reuse, R80, R32 ;  /* 0x000000500420723c */ /* 0x040ff00000041820 */
[C---:B------:R-:W-:Y:S01]  /*4270*/  HMMA.16816.F32.BF16 R36, R4.reuse, R82, R36 ;  /* 0x000000520424723c */ /* 0x040fe20000041824 */
[----:B------:R-:W-:Y:S07]  /*4280*/  LDSM.16.M88.4 R80, [R198+0x3000] ;  /* 0x00300000c650783b */ /* 0x000fee0000000200 */
[C---:B------:R-:W-:Y:S08]  /*4290*/  HMMA.16816.F32.BF16 R40, R4.reuse, R88, R40 ;  /* 0x000000580428723c */ /* 0x040ff00000041828 */
[C---:B------:R-:W-:Y:S01]  /*42a0*/  HMMA.16816.F32.BF16 R44, R4.reuse, R90, R44 ;  /* 0x0000005a042c723c */ /* 0x040fe2000004182c */
[----:B------:R-:W1:Y:S07]  /*42b0*/  LDSM.16.M88.4 R88, [R213] ;  /* 0x00000000d558783b */ /* 0x000e6e0000000200 */
[C---:B------:R-:W-:Y:S08]  /*42c0*/  HMMA.16816.F32.BF16 R52, R4.reuse, R48, R52 ;  /* 0x000000300434723c */ /* 0x040ff00000041834 */
[----:B------:R-:W-:Y:S01]  /*42d0*/  HMMA.16816.F32.BF16 R12, R4, R50, R12 ;  /* 0x00000032040c723c */ /* 0x000fe2000004180c */
[----:B------:R-:W-:Y:S04]  /*42e0*/  LDSM.16.M88.4 R4, [R202+0x4000] ;  /* 0x00400000ca04783b */ /* 0x000fe80000000200 */
[----:B------:R-:W-:Y:S03]  /*42f0*/  LDSM.16.M88.4 R48, [R198+0x3800] ;  /* 0x00380000c630783b */ /* 0x000fe60000000200 */
[C---:B-----5:R-:W-:Y:S08]  /*4300*/  HMMA.16816.F32.BF16 R24, R8.reuse, R56, R24 ;  /* 0x000000380818723c */ /* 0x060ff00000041818 */
[C---:B------:R-:W-:Y:S01]  /*4310*/  HMMA.16816.F32.BF16 R28, R8.reuse, R58, R28 ;  /* 0x0000003a081c723c */ /* 0x040fe2000004181c */
[----:B------:R-:W5:Y:S07]  /*4320*/  LDSM.16.M88.4 R56, [R212] ;  /* 0x00000000d438783b */ /* 0x000f6e0000000200 */
[C---:B------:R-:W-:Y:S08]  /*4330*/  HMMA.16816.F32.BF16 R32, R8.reuse, R64, R32 ;  /* 0x000000400820723c */ /* 0x040ff00000041820 */
[C---:B------:R-:W-:Y:S01]  /*4340*/  HMMA.16816.F32.BF16 R36, R8.reuse, R66, R36 ;  /* 0x000000420824723c */ /* 0x040fe20000041824 */
[----:B------:R-:W-:Y:S07]  /*4350*/  LDSM.16.M88.4 R64, [R195+0x2000] ;  /* 0x00200000c340783b */ /* 0x000fee0000000200 */
[C---:B-1----:R-:W-:Y:S08]  /*4360*/  HMMA.16816.F32.BF16 R40, R8.reuse, R84, R40 ;  /* 0x000000540828723c */ /* 0x042ff00000041828 */
[C---:B------:R-:W-:Y:S01]  /*4370*/  HMMA.16816.F32.BF16 R44, R8.reuse, R86, R44 ;  /* 0x00000056082c723c */ /* 0x040fe2000004182c */
[----:B------:R-:W-:Y:S07]  /*4380*/  LDSM.16.M88.4 R84, [R192+0x5000] ;  /* 0x00500000c054783b */ /* 0x000fee0000000200 */
[C---:B---3--:R-:W-:Y:S08]  /*4390*/  HMMA.16816.F32.BF16 R52, R8.reuse, R20, R52 ;  /* 0x000000140834723c */ /* 0x048ff00000041834 */
[----:B------:R-:W-:Y:S01]  /*43a0*/  HMMA.16816.F32.BF16 R20, R8, R22, R12 ;  /* 0x000000160814723c */ /* 0x000fe2000004180c */
[----:B------:R-:W1:Y:S07]  /*43b0*/  LDSM.16.M88.4 R12, [R201+0x4000] ;  /* 0x00400000c90c783b */ /* 0x000e6e0000000200 */
[C---:B----4-:R-:W-:Y:S08]  /*43c0*/  HMMA.16816.F32.BF16 R8, R16.reuse, R60, R24 ;  /* 0x0000003c1008723c */ /* 0x050ff00000041818 */
        /* <DEDUP_REMOVED lines=8> */
[C---:B-----5:R-:W-:Y:S08]  /*4450*/  HMMA.16816.F32.BF16 R52, R16.reuse, R56, R52 ;  /* 0x000000381034723c */ /* 0x060ff00000041834 */
[----:B------:R-:W-:Y:S01]  /*4460*/  HMMA.16816.F32.BF16 R24, R16, R58, R20 ;  /* 0x0000003a1018723c */ /* 0x000fe20000041814 */
[----:B------:R-:W-:Y:S04]  /*4470*/  LDSM.16.M88.4 R16, [R199+0x8000] ;  /* 0x00800000c710783b */ /* 0x000fe80000000200 */
[----:B------:R-:W-:Y:S03]  /*4480*/  LDSM.16.M88.4 R56, [R192+0x5800] ;  /* 0x00580000c038783b */ /* 0x000fe60000000200 */
[C---:B------:R-:W-:Y:S08]  /*4490*/  HMMA.16816.F32.BF16 R20, R4.reuse, R68, R8 ;  /* 0x000000440414723c */ /* 0x040ff00000041808 */
[C---:B------:R-:W-:Y:S01]  /*44a0*/  HMMA.16816.F32.BF16 R8, R4.reuse, R70, R28 ;  /* 0x000000460408723c */ /* 0x040fe2000004181c */
[----:B------:R-:W5:Y:S07]  /*44b0*/  LDSM.16.M88.4 R68, [R192+0x4000] ;  /* 0x00400000c044783b */ /* 0x000f6e0000000200 */
[C---:B------:R-:W-:Y:S08]  /*44c0*/  HMMA.16816.F32.BF16 R32, R4.reuse, R72, R32 ;  /* 0x000000480420723c */ /* 0x040ff00000041820 */
[C---:B------:R-:W-:Y:S01]  /*44d0*/  HMMA.16816.F32.BF16 R36, R4.reuse, R74, R36 ;  /* 0x0000004a0424723c */ /* 0x040fe20000041824 */
[----:B------:R-:W2:Y:S07]  /*44e0*/  LDSM.16.M88.4 R72, [R192+0x4800] ;  /* 0x00480000c048783b */ /* 0x000eae0000000200 */
        /* <DEDUP_REMOVED lines=9> */
[C---:B---3--:R-:W-:Y:S08]  /*4580*/  HMMA.16816.F32.BF16 R4, R12.reuse, R76, R32 ;  /* 0x0000004c0c04723c */ /* 0x048ff00000041820 */
[C---:B------:R-:W-:Y:S01]  /*4590*/  HMMA.16816.F32.BF16 R36, R12.reuse, R78, R36 ;  /* 0x0000004e0c24723c */ /* 0x040fe20000041824 */
[----:B------:R-:W3:Y:S07]  /*45a0*/  LDSM.16.M88.4 R76, [R210] ;  /* 0x00000000d24c783b */ /* 0x000eee0000000200 */
[C---:B----4-:R-:W-:Y:S08]  /*45b0*/  HMMA.16816.F32.BF16 R40, R12.reuse, R88, R40 ;  /* 0x000000580c28723c */ /* 0x050ff00000041828 */
[C---:B------:R-:W-:Y:S01]  /*45c0*/  HMMA.16816.F32.BF16 R44, R12.reuse, R90, R44 ;  /* 0x0000005a0c2c723c */ /* 0x040fe2000004182c */
[----:B------:R-:W4:Y:S07]  /*45d0*/  LDSM.16.M88.4 R88, [R209] ;  /* 0x00000000d158783b */ /* 0x000f2e0000000200 */
[C---:B------:R-:W-:Y:S08]  /*45e0*/  HMMA.16816.F32.BF16 R52, R12.reuse, R60, R52 ;  /* 0x0000003c0c34723c */ /* 0x040ff00000041834 */
[----:B------:R-:W-:Y:S01]  /*45f0*/  HMMA.16816.F32.BF16 R32, R12, R62, R28 ;  /* 0x0000003e0c20723c */ /* 0x000fe2000004181c */
[----:B------:R-:W1:Y:S07]  /*4600*/  LDSM.16.M88.4 R60, [R208] ;  /* 0x00000000d03c783b */ /* 0x000e6e0000000200 */
[C---:B-----5:R-:W-:Y:S08]  /*4610*/  HMMA.16816.F32.BF16 R28, R16.reuse, R68, R24 ;  /* 0x00000044101c723c */ /* 0x060ff00000041818 */
[C---:B------:R-:W-:Y:S01]  /*4620*/  HMMA.16816.F32.BF16 R24, R16.reuse, R70, R20 ;  /* 0x000000461018723c */ /* 0x040fe20000041814 */
[----:B------:R-:W-:Y:S07]  /*4630*/  LDSM.16.M88.4 R68, [R195+0x4000] ;  /* 0x00400000c344783b */ /* 0x000fee0000000200 */
[C---:B--2---:R-:W-:Y:S01]  /*4640*/  HMMA.16816.F32.BF16 R20, R16.reuse, R72, R4 ;  /* 0x000000481014723c */ /* 0x044fe20000041804 */
[----:B------:R-:W-:Y:S07]  /*4650*/  LDSM.16.M88.4 R4, [R202+0x8000] ;  /* 0x00800000ca04783b */ /* 0x000fee0000000200 */
[C---:B------:R-:W-:Y:S01]  /*4660*/  HMMA.16816.F32.BF16 R12, R16.reuse, R74, R36 ;  /* 0x0000004a100c723c */ /* 0x040fe20000041824 */
[----:B------:R-:W2:Y:S07]  /*4670*/  LDSM.16.M88.4 R72, [R198+0x4000] ;  /* 0x00400000c648783b */ /* 0x000eae0000000200 */
        /* <DEDUP_REMOVED lines=8> */
[C---:B---3--:R-:W-:Y:S01]  /*4700*/  HMMA.16816.F32.BF16 R24, R8.reuse, R76, R20 ;  /* 0x0000004c0818723c */ /* 0x048fe20000041814 */
[----:B------:R-:W3:Y:S07]  /*4710*/  LDSM.16.M88.4 R20, [R201+0x8000] ;  /* 0x00800000c914783b */ /* 0x000eee0000000200 */
[C---:B------:R-:W-:Y:S01]  /*4720*/  HMMA.16816.F32.BF16 R16, R8.reuse, R78, R12 ;  /* 0x0000004e0810723c */ /* 0x040fe2000004180c */
[----:B------:R-:W1:Y:S07]  /*4730*/  LDSM.16.M88.4 R76, [R195+0x4800] ;  /* 0x00480000c34c783b */ /* 0x000e6e0000000200 */
[C---:B----4-:R-:W-:Y:S01]  /*4740*/  HMMA.16816.F32.BF16 R12, R8.reuse, R88, R40 ;  /* 0x00000058080c723c */ /* 0x050fe20000041828 */
[----:B------:R-:W-:Y:S07]  /*4750*/  LDSM.16.M88.4 R40, [R195+0x5000] ;  /* 0x00500000c328783b */ /* 0x000fee0000000200 */
[C---:B------:R-:W-:Y:S08]  /*4760*/  HMMA.16816.F32.BF16 R56, R8.reuse, R90, R48 ;  /* 0x0000005a0838723c */ /* 0x040ff00000041830 */
[C---:B------:R-:W-:Y:S08]  /*4770*/  HMMA.16816.F32.BF16 R48, R8.reuse, R60, R44 ;  /* 0x0000003c0830723c */ /* 0x040ff0000004182c */
[----:B------:R-:W-:Y:S01]  /*4780*/  HMMA.16816.F32.BF16 R44, R8, R62, R36 ;  /* 0x0000003e082c723c */ /* 0x000fe20000041824 */
[----:B------:R-:W-:Y:S07]  /*4790*/  LDSM.16.M88.4 R60, [R192+0x6000] ;  /* 0x00600000c03c783b */ /* 0x000fee0000000200 */
[C---:B--2---:R-:W-:Y:S08]  /*47a0*/  HMMA.16816.F32.BF16 R36, R4.reuse, R72, R32 ;  /* 0x000000480424723c */ /* 0x044ff00000041820 */
[C---:B------:R-:W-:Y:S01]  /*47b0*/  HMMA.16816.F32.BF16 R52, R4.reuse, R82, R16 ;  /* 0x000000520434723c */ /* 0x040fe20000041810 */
[----:B------:R-:W2:Y:S07]  /*47c0*/  LDSM.16.M88.4 R16, [R199+0xc000] ;  /* 0x00c00000c710783b */ /* 0x000eae0000000200 */
        /* <DEDUP_REMOVED lines=12> */
[C---:B---3--:R-:W-:Y:S01]  /*4890*/  HMMA.16816.F32.BF16 R4, R20.reuse, R68, R36 ;  /* 0x000000441404723c */ /* 0x048fe20000041824 */
[----:B------:R-:W1:Y:S07]  /*48a0*/  LDSM.16.M88.4 R36, [R207] ;  /* 0x00000000cf24783b */ /* 0x000e6e0000000200 */
[C---:B------:R-:W-:Y:S08]  /*48b0*/  HMMA.16816.F32.BF16 R28, R20.reuse, R70, R28 ;  /* 0x00000046141c723c */ /* 0x040ff0000004181c */
[----:B------:R-:W-:Y:S01]  /*48c0*/  HMMA.16816.F32.BF16 R68, R20, R78, R52 ;  /* 0x0000004e1444723c */ /* 0x000fe20000041834 */
[----:B------:R-:W3:Y:S07]  /*48d0*/  LDSM.16.M88.4 R52, [R192+0x6800] ;  /* 0x00680000c034783b */ /* 0x000eee0000000200 */
[----:B--2---:R-:W-:Y:S08]  /*48e0*/  HMMA.16816.F32.BF16 R4, R16, R60, R4 ;  /* 0x0000003c1004723c */ /* 0x004ff00000041804 */
[C---:B------:R-:W-:Y:S08]  /*48f0*/  HMMA.16816.F32.BF16 R32, R20.reuse, R76, R32 ;  /* 0x0000004c1420723c */ /* 0x040ff00000041820 */
[C---:B------:R-:W-:Y:S01]  /*4900*/  HMMA.16816.F32.BF16 R76, R20.reuse, R42, R8 ;  /* 0x0000002a144c723c */ /* 0x040fe20000041808 */
[----:B------:R-:W-:Y:S07]  /*4910*/  LDSM.16.M88.4 R8, [R202+0xc000] ;  /* 0x00c00000ca08783b */ /* 0x000fee0000000200 */
[----:B----4-:R-:W-:Y:S01]  /*4920*/  HMMA.16816.F32.BF16 R88, R20, R84, R48 ;  /* 0x000000541458723c */ /* 0x010fe20000041830 */
[----:B------:R-:W2:Y:S07]  /*4930*/  LDSM.16.M88.4 R48, [R198+0x6000] ;  /* 0x00600000c630783b */ /* 0x000eae0000000200 */
[----:B------:R-:W-:Y:S01]  /*4940*/  HMMA.16816.F32.BF16 R28, R16, R62, R28 ;  /* 0x0000003e101c723c */ /* 0x000fe2000004181c */
[----:B------:R-:W-:Y:S07]  /*4950*/  LDSM.16.M88.4 R60, [R198+0x6800] ;  /* 0x00680000c63c783b */ /* 0x000fee0000000200 */
[----:B------:R-:W-:Y:S08]  /*4960*/  HMMA.16816.F32.BF16 R80, R20, R40, R24 ;  /* 0x000000281450723c */ /* 0x000ff00000041818 */
[C---:B-1----:R-:W-:Y:S01]  /*4970*/  HMMA.16816.F32.BF16 R24, R12.reuse, R36, R4 ;  /* 0x000000240c18723c */ /* 0x042fe20000041804 */
[----:B------:R-:W1:Y:S07]  /*4980*/  LDSM.16.M88.4 R4, [R201+0xc000] ;  /* 0x00c00000c904783b */ /* 0x000e6e0000000200 */
[----:B------:R-:W-:Y:S08]  /*4990*/  HMMA.16816.F32.BF16 R28, R12, R38, R28 ;  /* 0x000000260c1c723c */ /* 0x000ff0000004181c */
[----:B---3--:R-:W-:Y:S08]  /*49a0*/  HMMA.16816.F32.BF16 R32, R16, R52, R32 ;  /* 0x000000341020723c */ /* 0x008ff00000041820 */
[----:B--2---:R-:W-:Y:S08]  /*49b0*/  HMMA.16816.F32.BF16 R24, R8, R48, R24 ;  /* 0x000000300818723c */ /* 0x004ff00000041818 */
        /* <DEDUP_REMOVED lines=128> */
.L_x_2228:
[----:B--234-:R-:W-:Y:S05]  /*51c0*/  BSYNC B0 ;  /* 0x0000000000007941 */ /* 0x01cfea0003800000 */
.L_x_2227:
[----:B-1----:R-:W2:Y:S04]  /*51d0*/  LDL R0, [R1+0x50] ;  /* 0x0000500001007983 */ /* 0x002ea80000100800 */
[----:B------:R-:W2:Y:S04]  /*51e0*/  LDL R246, [R1+0x24] ;  /* 0x0000240001f67983 */ /* 0x000ea80000100800 */
[----:B------:R-:W3:Y:S04]  /*51f0*/  LDL R3, [R1+0x10] ;  /* 0x0000100001037983 */ /* 0x000ee80000100800 */
[----:B------:R-:W4:Y:S04]  /*5200*/  LDL R245, [R1+0x1c] ;  /* 0x00001c0001f57983 */ /* 0x000f280000100800 */
[----:B------:R-:W-:Y:S04]  /*5210*/  LDSM.16.MT88.4 R36, [R197] ;  /* 0x00000000c524783b */ /* 0x000fe80000004200 */
[----:B------:R-:W-:Y:S04]  /*5220*/  LDSM.16.MT88.4 R44, [R196] ;  /* 0x00000000c42c783b */ /* 0x000fe80000004200 */
[----:B------:R-:W-:Y:S04]  /*5230*/  LDSM.16.MT88.4 R48, [R197+0x800] ;  /* 0x00080000c530783b */ /* 0x000fe80000004200 */
[----:B------:R-:W-:Y:S04]  /*5240*/  LDSM.16.MT88.4 R32, [R196+0x800] ;  /* 0x00080000c420783b */ /* 0x000fe80000004200 */
[----:B------:R-:W-:Y:S04]  /*5250*/  LDSM.16.MT88.4 R64, [R194+0x4000] ;  /* 0x00400000c240783b */ /* 0x000fe80000004200 */
[----:B------:R-:W-:Y:S04]  /*5260*/  LDSM.16.MT88.4 R60, [R196+0x2800] ;  /* 0x00280000c43c783b */ /* 0x000fe80000004200 */
[----:B------:R-:W0:Y:S01]  /*5270*/  LDGDEPBAR ;  /* 0x00000000000079af */ /* 0x000e220000000000 */
[----:B--2---:R-:W-:-:S04]  /*5280*/  IMAD.IADD R0, R0, 0x1, R246 ;  /* 0x0000000100007824 */ /* 0x004fc800078e02f6 */
[----:B------:R-:W-:-:S05]  /*5290*/  @P1 IMAD.HI.U32 R2, R0, c[0x0][0x2c8], RZ ;  /* 0x0000b20000021a27 */ /* 0x000fca00078e00ff */
[----:B------:R-:W-:-:S05]  /*52a0*/  @P1 SHF.R.U32.HI R0, RZ, c[0x0][0x2cc], R2 ;  /* 0x0000b300ff001a19 */ /* 0x000fca0000011602 */
[----:B------:R-:W1:Y:S01]  /*52b0*/  SHFL.IDX PT, R4, R0, RZ, 0x1c1f ;  /* 0x001c1fff00047589 */ /* 0x000e6200000e0000 */
[----:B------:R-:W-:-:S04]  /*52c0*/  IMAD.MOV.U32 R2, RZ, RZ, -0x40 ;  /* 0xffffffc0ff027424 */ /* 0x000fc800078e00ff */
[----:B------:R-:W-:Y:S01]  /*52d0*/  IMAD R2, R92, R2, 0x1 ;  /* 0x000000015c027424 */ /* 0x000fe200078e0202 */
[----:B------:R3:W2:Y:S04]  /*52e0*/  SHFL.IDX PT, R5, R0, 0x1, 0x1c1f ;  /* 0x003c1f0000057f89 */ /* 0x0006a800000e0000 */
[----:B---3--:R-:W-:Y:S01]  /*52f0*/  IADD3 R0, -R3, R2, R135 ;  /* 0x0000000203007210 */ /* 0x008fe20007ffe187 */
[----:B------:R-:W-:-:S04]  /*5300*/  IMAD.IADD R3, R93, 0x1, -R3 ;  /* 0x000000015d037824 */ /* 0x000fc800078e0a03 */
[----:B----4-:R-:W-:-:S04]  /*5310*/  IMAD.IADD R0, R0, 0x1, -R245 ;  /* 0x0000000100007824 */ /* 0x010fc800078e0af5 */
[----:B-1----:R-:W-:-:S05]  /*5320*/  IMAD.IADD R2, R0, 0x1, R4 ;  /* 0x0000000100027824 */ /* 0x002fca00078e0204 */
[----:B------:R-:W-:Y:S01]  /*5330*/  IMNMX R2, R3, R2, PT ;  /* 0x0000000203027217 */ /* 0x000fe20003800200 */
[----:B--2---:R-:W-:-:S03]  /*5340*/  IMAD.IADD R0, R0, 0x1, R5 ;  /* 0x0000000100007824 */ /* 0x004fc600078e0205 */
[C---:B------:R-:W-:Y:S02]  /*5350*/  ISETP.GT.AND P6, PT, R2.reuse, RZ, PT ;  /* 0x000000ff0200720c */ /* 0x040fe40003fc4270 */
[----:B------:R-:W-:Y:S02]  /*5360*/  ISETP.GT.AND P0, PT, R2, 0x1, PT ;  /* 0x000000010200780c */ /* 0x000fe40003f04270 */
[----:B------:R-:W-:Y:S02]  /*5370*/  FSEL R5, R76, -INF , P6 ;  /* 0xff8000004c057808 */ /* 0x000fe40003000000 */
[----:B------:R-:W-:Y:S02]  /*5380*/  ISETP.GT.AND P6, PT, R2, 0x8, PT ;  /* 0x000000080200780c */ /* 0x000fe40003fc4270 */
[----:B------:R-:W-:Y:S02]  /*5390*/  FSEL R9, R72, -INF , P0 ;  /* 0xff80000048097808 */ /* 0x000fe40000000000 */
[----:B------:R-:W-:-:S02]  /*53a0*/  ISETP.GT.AND P0, PT, R2, 0x9, PT ;  /* 0x000000090200780c */ /* 0x000fc40003f04270 */
[----:B------:R-:W-:Y:S02]  /*53b0*/  FSEL R7, R69, -INF , P6 ;  /* 0xff80000045077808 */ /* 0x000fe40003000000 */
[----:B------:R-:W-:Y:S02]  /*53c0*/  ISETP.GT.AND P6, PT, R2, 0x10, PT ;  /* 0x000000100200780c */ /* 0x000fe40003fc4270 */
[----:B------:R-:W-:Y:S02]  /*53d0*/  FSEL R8, R68, -INF , P0 ;  /* 0xff80000044087808 */ /* 0x000fe40000000000 */
[----:B------:R-:W-:Y:S02]  /*53e0*/  ISETP.GT.AND P0, PT, R2, 0x11, PT ;  /* 0x000000110200780c */ /* 0x000fe40003f04270 */
[----:B------:R-:W-:Y:S02]  /*53f0*/  IMNMX R0, R3, R0, PT ;  /* 0x0000000003007217 */ /* 0x000fe40003800200 */
[----:B------:R-:W-:-:S02]  /*5400*/  FSEL R11, R54, -INF , P6 ;  /* 0xff800000360b7808 */ /* 0x000fc40003000000 */
[----:B------:R-:W-:Y:S02]  /*5410*/  FMNMX.FTZ R3, R5, R9, !PT ;  /* 0x0000000905037209 */ /* 0x000fe40007810000 */
[----:B------:R-:W-:Y:S02]  /*5420*/  ISETP.GT.AND P6, PT, R2, 0x18, PT ;  /* 0x000000180200780c */ /* 0x000fe40003fc4270 */
[----:B------:R-:W-:Y:S02]  /*5430*/  FSEL R12, R52, -INF , P0 ;  /* 0xff800000340c7808 */ /* 0x000fe40000000000 */
[----:B------:R-:W-:Y:S02]  /*5440*/  ISETP.GT.AND P0, PT, R2, 0x19, PT ;  /* 0x000000190200780c */ /* 0x000fe40003f04270 */
[----:B------:R-:W-:Y:S02]  /*5450*/  FMNMX.FTZ R3, R7, R3, !PT ;  /* 0x0000000307037209 */ /* 0x000fe40007810000 */
[----:B------:R-:W-:-:S02]  /*5460*/  FSEL R13, R41, -INF , P6 ;  /* 0xff800000290d7808 */ /* 0x000fc40003000000 */
[----:B------:R-:W-:Y:S02]  /*5470*/  ISETP.GT.AND P6, PT, R2, 0x20, PT ;  /* 0x000000200200780c */ /* 0x000fe40003fc4270 */
[----:B------:R-:W-:Y:S02]  /*5480*/  FSEL R14, R40, -INF , P0 ;  /* 0xff800000280e7808 */ /* 0x000fe40000000000 */
[----:B------:R-:W-:Y:S02]  /*5490*/  ISETP.GT.AND P0, PT, R2, 0x21, PT ;  /* 0x000000210200780c */ /* 0x000fe40003f04270 */
[----:B------:R-:W-:Y:S02]  /*54a0*/  FMNMX.FTZ R3, R8, R3, !PT ;  /* 0x0000000308037209 */ /* 0x000fe40007810000 */
[----:B------:R-:W-:Y:S02]  /*54b0*/  FSEL R91, R28, -INF , P6 ;  /* 0xff8000001c5b7808 */ /* 0x000fe40003000000 */
[----:B------:R-:W-:-:S02]  /*54c0*/  ISETP.GT.AND P6, PT, R2, 0x28, PT ;  /* 0x000000280200780c */ /* 0x000fc40003fc4270 */
[----:B------:R-:W-:Y:S02]  /*54d0*/  FSEL R90, R26, -INF , P0 ;  /* 0xff8000001a5a7808 */ /* 0x000fe40000000000 */
[C---:B------:R-:W-:Y:S02]  /*54e0*/  ISETP.GT.AND P0, PT, R2.reuse, 0x29, PT ;  /* 0x000000290200780c */ /* 0x040fe40003f04270 */
[----:B------:R-:W-:Y:S02]  /*54f0*/  FMNMX.FTZ R3, R11, R3, !PT ;  /* 0x000000030b037209 */ /* 0x000fe40007810000 */
[----:B------:R-:W-:Y:S02]  /*5500*/  FSEL R89, R19, -INF , P6 ;  /* 0xff80000013597808 */ /* 0x000fe40003000000 */
[----:B------:R-:W-:Y:S02]  /*5510*/  ISETP.GT.AND P6, PT, R2, 0x30, PT ;  /* 0x000000300200780c */ /* 0x000fe40003fc4270 */
[----:B------:R-:W-:-:S02]  /*5520*/  FSEL R88, R18, -INF , P0 ;  /* 0xff80000012587808 */ /* 0x000fc40000000000 */
[----:B------:R-:W-:Y:S02]  /*5530*/  FMNMX.FTZ R3, R12, R3, !PT ;  /* 0x000000030c037209 */ /* 0x000fe40007810000 */
[C---:B------:R-:W-:Y:S02]  /*5540*/  ISETP.GT.AND P0, PT, R2.reuse, 0x31, PT ;  /* 0x000000310200780c */ /* 0x040fe40003f04270 */
[----:B------:R-:W-:Y:S02]  /*5550*/  FSEL R87, R17, -INF , P6 ;  /* 0xff80000011577808 */ /* 0x000fe40003000000 */
[----:B------:R-:W-:Y:S02]  /*5560*/  FMNMX.FTZ R3, R13, R3, !PT ;  /* 0x000000030d037209 */ /* 0x000fe40007810000 */
[----:B------:R-:W-:Y:S02]  /*5570*/  ISETP.GT.AND P6, PT, R2, 0x38, PT ;  /* 0x000000380200780c */ /* 0x000fe40003fc4270 */
[----:B------:R-:W-:-:S02]  /*5580*/  FSEL R86, R16, -INF , P0 ;  /* 0xff80000010567808 */ /* 0x000fc40000000000 */
[----:B------:R-:W-:Y:S02]  /*5590*/  ISETP.GT.AND P0, PT, R2, 0x39, PT ;  /* 0x000000390200780c */ /* 0x000fe40003f04270 */
[----:B------:R-:W-:Y:S02]  /*55a0*/  FMNMX.FTZ R3, R14, R3, !PT ;  /* 0x000000030e037209 */ /* 0x000fe40007810000 */
[----:B------:R-:W-:Y:S02]  /*55b0*/  FSEL R85, R15, -INF , P6 ;  /* 0xff8000000f557808 */ /* 0x000fe40003000000 */
[----:B------:R-:W-:Y:S02]  /*55c0*/  ISETP.GT.AND P6, PT, R0, RZ, PT ;  /* 0x000000ff0000720c */ /* 0x000fe40003fc4270 */
        /* <DEDUP_REMOVED lines=36> */
[----:B------:R-:W-:Y:S01]  /*5810*/  FMNMX.FTZ R3, R21, R3, !PT ;  /* 0x0000000315037209 */ /* 0x000fe20007810000 */
[----:B------:R-:W1:Y:S01]  /*5820*/  SHFL.BFLY PT, R4, R2, 0x2, 0x1f ;  /* 0x0c401f0002047f89 */ /* 0x000e6200000e0000 */
[----:B------:R-:W-:Y:S02]  /*5830*/  ISETP.GT.AND P6, PT, R0, 0x28, PT ;  /* 0x000000280000780c */ /* 0x000fe40003fc4270 */
[----:B------:R-:W-:Y:S02]  /*5840*/  FSEL R98, R30, -INF , P0 ;  /* 0xff8000001e627808 */ /* 0x000fe40000000000 */
[----:B------:R-:W-:Y:S02]  /*5850*/  FMNMX.FTZ R3, R96, R3, !PT ;  /* 0x0000000360037209 */ /* 0x000fe40007810000 */
[----:B------:R-:W-:Y:S02]  /*5860*/  ISETP.GT.AND P0, PT, R0, 0x29, PT ;  /* 0x000000290000780c */ /* 0x000fe40003f04270 */
[----:B------:R-:W-:-:S02]  /*5870*/  FSEL R102, R29, -INF , P6 ;  /* 0xff8000001d667808 */ /* 0x000fc40003000000 */
[----:B------:R-:W-:Y:S01]  /*5880*/  FMNMX.FTZ R3, R98, R3, !PT ;  /* 0x0000000362037209 */ /* 0x000fe20007810000 */
[----:B------:R-:W-:Y:S01]  /*5890*/  LDSM.16.MT88.4 R28, [R194] ;  /* 0x00000000c21c783b */ /* 0x000fe20000004200 */
[----:B------:R-:W-:Y:S02]  /*58a0*/  ISETP.GT.AND P6, PT, R0, 0x30, PT ;  /* 0x000000300000780c */ /* 0x000fe40003fc4270 */
[----:B------:R-:W-:Y:S02]  /*58b0*/  FSEL R101, R27, -INF , P0 ;  /* 0xff8000001b657808 */ /* 0x000fe40000000000 */
[----:B------:R-:W-:Y:S02]  /*58c0*/  FMNMX.FTZ R3, R102, R3, !PT ;  /* 0x0000000366037209 */ /* 0x000fe40007810000 */
[----:B------:R-:W-:Y:S02]  /*58d0*/  ISETP.GT.AND P0, PT, R0, 0x31, PT ;  /* 0x000000310000780c */ /* 0x000fe40003f04270 */
[----:B------:R-:W-:-:S02]  /*58e0*/  FSEL R103, R25, -INF , P6 ;  /* 0xff80000019677808 */ /* 0x000fc40003000000 */
[----:B------:R-:W-:Y:S02]  /*58f0*/  FMNMX.FTZ R3, R101, R3, !PT ;  /* 0x0000000365037209 */ /* 0x000fe40007810000 */
[----:B------:R-:W-:Y:S02]  /*5900*/  ISETP.GT.AND P6, PT, R0, 0x38, PT ;  /* 0x000000380000780c */ /* 0x000fe40003fc4270 */
[----:B------:R-:W-:Y:S02]  /*5910*/  FSEL R100, R24, -INF , P0 ;  /* 0xff80000018647808 */ /* 0x000fe40000000000 */
[----:B------:R-:W-:Y:S01]  /*5920*/  FMNMX.FTZ R3, R103, R3, !PT ;  /* 0x0000000367037209 */ /* 0x000fe20007810000 */
[----:B------:R-:W-:Y:S01]  /*5930*/  LDSM.16.MT88.4 R24, [R193+0x800] ;  /* 0x00080000c118783b */ /* 0x000fe20000004200 */
[----:B------:R-:W-:Y:S02]  /*5940*/  ISETP.GT.AND P0, PT, R0, 0x39, PT ;  /* 0x000000390000780c */ /* 0x000fe40003f04270 */
[----:B------:R-:W-:-:S02]  /*5950*/  FSEL R99, R23, -INF , P6 ;  /* 0xff80000017637808 */ /* 0x000fc40003000000 */
[----:B------:R-:W-:Y:S02]  /*5960*/  FMNMX.FTZ R0, R100, R3, !PT ;  /* 0x0000000364007209 */ /* 0x000fe40007810000 */
        /* <DEDUP_REMOVED lines=14> */
[----:B--2---:R-:W-:-:S06]  /*5a50*/  FFMA.FTZ R3, R9, c[0x0][0x2d0], -R2 ;  /* 0x0000b40009037a23 */ /* 0x004fcc0000010802 */
[----:B------:R2:W3:Y:S01]  /*5a60*/  MUFU.EX2 R72, R3 ;  /* 0x0000000300487308 */ /* 0x0004e20000000800 */
[----:B-1----:R-:W-:Y:S01]  /*5a70*/  FMNMX.FTZ R132, R0, R4, !PT ;  /* 0x0000000400847209 */ /* 0x002fe20007810000 */
[--C-:B------:R-:W-:Y:S02]  /*5a80*/  FFMA.FTZ R0, R12, c[0x0][0x2d0], -R2.reuse ;  /* 0x0000b4000c007a23 */ /* 0x100fe40000010802 */
[----:B--2---:R-:W-:-:S04]  /*5a90*/  FFMA.FTZ R3, R7, c[0x0][0x2d0], -R2 ;  /* 0x0000b40007037a23 */ /* 0x004fc80000010802 */
[----:B------:R1:W-:Y:S01]  /*5aa0*/  MUFU.EX2 R75, R3 ;  /* 0x00000003004b7308 */ /* 0x0003e20000000800 */
[----:B------:R-:W-:Y:S01]  /*5ab0*/  FSETP.NEU.FTZ.AND P0, PT, R132, -INF , PT ;  /* 0xff8000008400780b */ /* 0x000fe20003f1d000 */
[----:B-1----:R-:W-:-:S06]  /*5ac0*/  FFMA.FTZ R3, R8, c[0x0][0x2d0], -R2 ;  /* 0x0000b40008037a23 */ /* 0x002fcc0000010802 */
[----:B------:R1:W2:Y:S08]  /*5ad0*/  MUFU.EX2 R76, R3 ;  /* 0x00000003004c7308 */ /* 0x0002b00000000800 */
[----:B------:R4:W-:Y:S01]  /*5ae0*/  MUFU.EX2 R78, R0 ;  /* 0x00000000004e7308 */ /* 0x0009e20000000800 */
[----:B-1----:R-:W-:-:S07]  /*5af0*/  FFMA.FTZ R3, R11, c[0x0][0x2d0], -R2 ;  /* 0x0000b4000b037a23 */ /* 0x002fce0000010802 */
[----:B------:R1:W-:Y:S01]  /*5b00*/  MUFU.EX2 R77, R3 ;  /* 0x00000003004d7308 */ /* 0x0003e20000000800 */
[----:B----4-:R-:W-:-:S05]  /*5b10*/  FMUL.FTZ R0, R132, c[0x0][0x2d0] ;  /* 0x0000b40084007a20 */ /* 0x010fca0000410000 */
[----:B------:R-:W-:Y:S01]  /*5b20*/  FSEL R0, R0, RZ, P0 ;  /* 0x000000ff00007208 */ /* 0x000fe20000000000 */
[----:B-1----:R-:W-:-:S04]  /*5b30*/  FFMA.FTZ R3, R13, c[0x0][0x2d0], -R2 ;  /* 0x0000b4000d037a23 */ /* 0x002fc80000010802 */
[----:B------:R1:W-:Y:S02]  /*5b40*/  MUFU.EX2 R82, R3 ;  /* 0x0000000300527308 */ /* 0x0003e40000000800 */
[----:B-1----:R-:W-:Y:S02]  /*5b50*/  FFMA.FTZ R3, R14, c[0x0][0x2d0], -R2 ;  /* 0x0000b4000e037a23 */ /* 0x002fe40000010802 */
[----:B------:R-:W1:Y:S04]  /*5b60*/  LDSM.16.MT88.4 R12, [R193] ;  /* 0x00000000c10c783b */ /* 0x000e680000004200 */
[----:B------:R4:W-:Y:S02]  /*5b70*/  MUFU.EX2 R83, R3 ;  /* 0x0000000300537308 */ /* 0x0009e40000000800 */
[----:B----4-:R-:W-:-:S06]  /*5b80*/  FFMA.FTZ R3, R6, c[0x0][0x2d0], -R0 ;  /* 0x0000b40006037a23 */ /* 0x010fcc0000010800 */
[----:B------:R4:W-:Y:S02]  /*5b90*/  MUFU.EX2 R69, R3 ;  /* 0x0000000300457308 */ /* 0x0009e40000000800 */
[----:B----4-:R-:W-:-:S06]  /*5ba0*/  FFMA.FTZ R3, R20, c[0x0][0x2d0], -R0 ;  /* 0x0000b40014037a23 */ /* 0x010fcc0000010800 */
[----:B------:R4:W5:Y:S02]  /*5bb0*/  MUFU.EX2 R68, R3 ;  /* 0x0000000300447308 */ /* 0x0009640000000800 */
[----:B----4-:R-:W-:-:S06]  /*5bc0*/  FFMA.FTZ R3, R19, c[0x0][0x2d0], -R0 ;  /* 0x0000b40013037a23 */ /* 0x010fcc0000010800 */
[----:B------:R4:W-:Y:S02]  /*5bd0*/  MUFU.EX2 R70, R3 ;  /* 0x0000000300467308 */ /* 0x0009e40000000800 */
[----:B----4-:R-:W-:-:S06]  /*5be0*/  FFMA.FTZ R3, R18, c[0x0][0x2d0], -R0 ;  /* 0x0000b40012037a23 */ /* 0x010fcc0000010800 */
[----:B------:R4:W1:Y:S01]  /*5bf0*/  MUFU.EX2 R71, R3 ;  /* 0x0000000300477308 */ /* 0x0008620000000800 */
[--C-:B------:R-:W-:Y:S01]  /*5c00*/  FFMA.FTZ R4, R10, c[0x0][0x2d0], -R0.reuse ;  /* 0x0000b4000a047a23 */ /* 0x100fe20000010800 */
[----:B---3--:R-:W-:Y:S02]  /*5c10*/  F2FP.BF16.PACK_AB R8, R72, R74 ;  /* 0x0000004a4808723e */ /* 0x008fe400000010ff */
[----:B--2---:R-:W-:Y:S02]  /*5c20*/  F2FP.BF16.PACK_AB R10, R76, R75 ;  /* 0x0000004b4c0a723e */ /* 0x004fe400000010ff */
[----:B-----5:R-:W-:Y:S01]  /*5c30*/  F2FP.BF16.PACK_AB R9, R68, R69 ;  /* 0x000000454409723e */ /* 0x020fe200000010ff */
[----:B----4-:R-:W-:Y:S01]  /*5c40*/  FFMA.FTZ R3, R17, c[0x0][0x2d0], -R0 ;  /* 0x0000b40011037a23 */ /* 0x010fe20000010800 */
[----:B-1----:R-:W-:-:S03]  /*5c50*/  F2FP.BF16.PACK_AB R11, R71, R70 ;  /* 0x00000046470b723e */ /* 0x002fc600000010ff */
[----:B------:R1:W-:Y:S02]  /*5c60*/  MUFU.EX2 R73, R3 ;  /* 0x0000000300497308 */ /* 0x0003e40000000800 */
[----:B-1----:R-:W-:-:S06]  /*5c70*/  FFMA.FTZ R3, R16, c[0x0][0x2d0], -R0 ;  /* 0x0000b40010037a23 */ /* 0x002fcc0000010800 */
[----:B------:R1:W2:Y:S01]  /*5c80*/  MUFU.EX2 R79, R3 ;  /* 0x00000003004f7308 */ /* 0x0002a20000000800 */
[----:B------:R-:W-:Y:S07]  /*5c90*/  HMMA.16816.F32.BF16 R16, R8, R12, RZ ;  /* 0x0000000c0810723c */ /* 0x000fee00000418ff */
[----:B------:R3:W-:Y:S01]  /*5ca0*/  MUFU.EX2 R80, R4 ;  /* 0x0000000400507308 */ /* 0x0007e20000000800 */
[----:B-1----:R-:W-:-:S07]  /*5cb0*/  FFMA.FTZ R3, R21, c[0x0][0x2d0], -R0 ;  /* 0x0000b40015037a23 */ /* 0x002fce0000010800 */
[----:B------:R-:W1:Y:S01]  /*5cc0*/  MUFU.EX2 R81, R3 ;  /* 0x0000000300517308 */ /* 0x000e620000000800 */
[C---:B------:R-:W-:Y:S01]  /*5cd0*/  HMMA.16816.F32.BF16 R12, R8.reuse, R14, RZ ;  /* 0x0000000e080c723c */ /* 0x040fe200000418ff */
[----:B--2---:R-:W-:Y:S02]  /*5ce0*/  F2FP.BF16.PACK_AB R5, R79, R73 ;  /* 0x000000494f05723e */ /* 0x004fe400000010ff */
[----:B---3--:R-:W-:Y:S02]  /*5cf0*/  F2FP.BF16.PACK_AB R4, R78, R77 ;  /* 0x0000004d4e04723e */ /* 0x008fe400000010ff */
[----:B------:R-:W-:Y:S02]  /*5d00*/  F2FP.BF16.PACK_AB R6, R83, R82 ;  /* 0x000000525306723e */ /* 0x000fe400000010ff */
[----:B-1----:R-:W-:Y:S01]  /*5d10*/  F2FP.BF16.PACK_AB R7, R81, R80 ;  /* 0x000000505107723e */ /* 0x002fe200000010ff */
[----:B------:R-:W-:Y:S08]  /*5d20*/  HMMA.16816.F32.BF16 R20, R8, R28, RZ ;  /* 0x0000001c0814723c */ /* 0x000ff000000418ff */
[----:B------:R-:W-:Y:S08]  /*5d30*/  HMMA.16816.F32.BF16 R140, R4, R24, R16 ;  /* 0x00000018048c723c */ /* 0x000ff00000041810 */
[----:B------:R-:W-:Y:S01]  /*5d40*/  HMMA.16816.F32.BF16 R16, R8, R30, RZ ;  /* 0x0000001e0810723c */ /* 0x000fe200000418ff */
[----:B------:R-:W1:Y:S07]  /*5d50*/  LDSM.16.MT88.4 R28, [R193+0x2000] ;  /* 0x00200000c11c783b */ /* 0x000e6e0000004200 */
[----:B------:R-:W-:Y:S08]  /*5d60*/  HMMA.16816.F32.BF16 R240, R4, R26, R12 ;  /* 0x0000001a04f0723c */ /* 0x000ff0000004180c */
[----:B------:R-:W-:Y:S08]  /*5d70*/  HMMA.16816.F32.BF16 R12, R8, R36, RZ ;  /* 0x00000024080c723c */ /* 0x000ff000000418ff */
[C---:B------:R-:W-:Y:S08]  /*5d80*/  HMMA.16816.F32.BF16 R148, R4.reuse, R40, R20 ;  /* 0x000000280494723c */ /* 0x040ff00000041814 */
[----:B------:R-:W-:Y:S01]  /*5d90*/  HMMA.16816.F32.BF16 R156, R4, R42, R16 ;  /* 0x0000002a049c723c */ /* 0x000fe20000041810 */
[----:B------:R-:W-:Y:S07]  /*5da0*/  LDSM.16.MT88.4 R40, [R194+0x2000] ;  /* 0x00200000c228783b */ /* 0x000fee0000004200 */
[C---:B------:R-:W-:Y:S08]  /*5db0*/  HMMA.16816.F32.BF16 R20, R8.reuse, R44, RZ ;  /* 0x0000002c0814723c */ /* 0x040ff000000418ff */
[C---:B------:R-:W-:Y:S01]  /*5dc0*/  HMMA.16816.F32.BF16 R16, R8.reuse, R46, RZ ;  /* 0x0000002e0810723c */ /* 0x040fe200000418ff */
[----:B------:R-:W2:Y:S07]  /*5dd0*/  LDSM.16.MT88.4 R44, [R197+0x2000] ;  /* 0x00200000c52c783b */ /* 0x000eae0000004200 */
[----:B------:R-:W-:Y:S01]  /*5de0*/  HMMA.16816.F32.BF16 R24, R8, R38, RZ ;  /* 0x000000260818723c */ /* 0x000fe200000418ff */
[----:B------:R-:W3:Y:S07]  /*5df0*/  LDSM.16.MT88.4 R36, [R196+0x2000] ;  /* 0x00200000c424783b */ /* 0x000eee0000004200 */
[----:B------:R-:W-:Y:S08]  /*5e00*/  HMMA.16816.F32.BF16 R236, R4, R48, R12 ;  /* 0x0000003004ec723c */ /* 0x000ff0000004180c */
[----:B-1----:R-:W-:Y:S08]  /*5e10*/  HMMA.16816.F32.BF16 R12, R8, R28, RZ ;  /* 0x0000001c080c723c */ /* 0x002ff000000418ff */
[C---:B------:R-:W-:Y:S08]  /*5e20*/  HMMA.16816.F32.BF16 R164, R4.reuse, R32, R20 ;  /* 0x0000002004a4723c */ /* 0x040ff00000041814 */
[C---:B------:R-:W-:Y:S01]  /*5e30*/  HMMA.16816.F32.BF16 R228, R4.reuse, R34, R16 ;  /* 0x0000002204e4723c */ /* 0x040fe20000041810 */
[----:B------:R-:W1:Y:S07]  /*5e40*/  LDSM.16.MT88.4 R32, [R197+0x2800] ;  /* 0x00280000c520783b */ /* 0x000e6e0000004200 */
[----:B------:R-:W-:Y:S01]  /*5e50*/  HMMA.16816.F32.BF16 R232, R4, R50, R24 ;  /* 0x0000003204e8723c */ /* 0x000fe20000041818 */
[----:B------:R-:W4:Y:S07]  /*5e60*/  LDSM.16.MT88.4 R48, [R194+0x2800] ;  /* 0x00280000c230783b */ /* 0x000f2e0000004200 */
[----:B------:R-:W-:Y:S08]  /*5e70*/  HMMA.16816.F32.BF16 R28, R8, R30, RZ ;  /* 0x0000001e081c723c */ /* 0x000ff000000418ff */
[----:B------:R-:W-:Y:S08]  /*5e80*/  HMMA.16816.F32.BF16 R224, R4, R52, R12 ;  /* 0x0000003404e0723c */ /* 0x000ff0000004180c */
[C---:B--2---:R-:W-:Y:S08]  /*5e90*/  HMMA.16816.F32.BF16 R16, R8.reuse, R44, RZ ;  /* 0x0000002c0810723c */ /* 0x044ff000000418ff */
[C---:B------:R-:W-:Y:S01]  /*5ea0*/  HMMA.16816.F32.BF16 R12, R8.reuse, R46, RZ ;  /* 0x0000002e080c723c */ /* 0x040fe200000418ff */
[----:B------:R-:W-:Y:S07]  /*5eb0*/  LDSM.16.MT88.4 R44, [R197+0x4000] ;  /* 0x00400000c52c783b */ /* 0x000fee0000004200 */
[C---:B------:R-:W-:Y:S08]  /*5ec0*/  HMMA.16816.F32.BF16 R20, R8.reuse, R42, RZ ;  /* 0x0000002a0814723c */ /* 0x040ff000000418ff */
[----:B------:R-:W-:Y:S01]  /*5ed0*/  HMMA.16816.F32.BF16 R24, R8, R40, RZ ;  /* 0x000000280818723c */ /* 0x000fe200000418ff */
[----:B------:R-:W2:Y:S07]  /*5ee0*/  LDSM.16.MT88.4 R40, [R193+0x4800] ;  /* 0x00480000c128783b */ /* 0x000eae0000004200 */
[----:B------:R-:W-:Y:S01]  /*5ef0*/  HMMA.16816.F32.BF16 R188, R4, R54, R28 ;  /* 0x0000003604bc723c */ /* 0x000fe2000004181c */
[----:B------:R-:W5:Y:S07]  /*5f00*/  LDSM.16.MT88.4 R52, [R194+0x4800] ;  /* 0x00480000c234783b */ /* 0x000f6e0000004200 */
[----:B---3--:R-:W-:Y:S08]  /*5f10*/  HMMA.16816.F32.BF16 R28, R8, R36, RZ ;  /* 0x00000024081c723c */ /* 0x008ff000000418ff */
[C---:B-1----:R-:W-:Y:S08]  /*5f20*/  HMMA.16816.F32.BF16 R184, R4.reuse, R32, R16 ;  /* 0x0000002004b8723c */ /* 0x042ff00000041810 */
[C---:B------:R-:W-:Y:S01]  /*5f30*/  HMMA.16816.F32.BF16 R176, R4.reuse, R34, R12 ;  /* 0x0000002204b0723c */ /* 0x040fe2000004180c */
[----:B------:R-:W1:Y:S07]  /*5f40*/  LDSM.16.MT88.4 R32, [R197+0x4800] ;  /* 0x00480000c520783b */ /* 0x000e6e0000004200 */
[----:B----4-:R-:W-:Y:S08]  /*5f50*/  HMMA.16816.F32.BF16 R180, R4, R50, R20 ;  /* 0x0000003204b4723c */ /* 0x010ff00000041814 */
[C---:B------:R-:W-:Y:S08]  /*5f60*/  HMMA.16816.F32.BF16 R16, R8.reuse, R58, RZ ;  /* 0x0000003a0810723c */ /* 0x040ff000000418ff */
[C---:B------:R-:W-:Y:S08]  /*5f70*/  HMMA.16816.F32.BF16 R12, R8.reuse, R64, RZ ;  /* 0x00000040080c723c */ /* 0x040ff000000418ff */
[----:B------:R-:W-:Y:S08]  /*5f80*/  HMMA.16816.F32.BF16 R20, R8, R56, RZ ;  /* 0x000000380814723c */ /* 0x000ff000000418ff */
[----:B------:R-:W-:Y:S08]  /*5f90*/  HMMA.16816.F32.BF16 R220, R4, R48, R24 ;  /* 0x0000003004dc723c */ /* 0x000ff00000041818 */
[----:B------:R-:W-:Y:S01]  /*5fa0*/  HMMA.16816.F32.BF16 R24, R8, R38, RZ ;  /* 0x000000260818723c */ /* 0x000fe200000418ff */
[----:B------:R-:W-:Y:S07]  /*5fb0*/  LDSM.16.MT88.4 R36, [R193+0x6000] ;  /* 0x00600000c124783b */ /* 0x000fee0000004200 */
[C---:B------:R-:W-:Y:S01]  /*5fc0*/  HMMA.16816.F32.BF16 R172, R4.reuse, R60, R28 ;  /* 0x0000003c04ac723c */ /* 0x040fe2000004181c */
[----:B------:R-:W3:Y:S07]  /*5fd0*/  LDSM.16.MT88.4 R28, [R196+0x4000] ;  /* 0x00400000c41c783b */ /* 0x000eee0000004200 */
[C---:B--2---:R-:W-:Y:S08]  /*5fe0*/  HMMA.16816.F32.BF16 R104, R4.reuse, R42, R16 ;  /* 0x0000002a0468723c */ /* 0x044ff00000041810 */
[C---:B-----5:R-:W-:Y:S08]  /*5ff0*/  HMMA.16816.F32.BF16 R160, R4.reuse, R52, R12 ;  /* 0x0000003404a0723c */ /* 0x060ff0000004180c */
[----:B------:R-:W-:Y:S08]  /*6000*/  HMMA.16816.F32.BF16 R168, R4, R40, R20 ;  /* 0x0000002804a8723c */ /* 0x000ff00000041814 */
[C---:B------:R-:W-:Y:S08]  /*6010*/  HMMA.16816.F32.BF16 R16, R8.reuse, R44, RZ ;  /* 0x0000002c0810723c */ /* 0x040ff000000418ff */
[C---:B------:R-:W-:Y:S08]  /*6020*/  HMMA.16816.F32.BF16 R12, R8.reuse, R46, RZ ;  /* 0x0000002e080c723c */ /* 0x040ff000000418ff */
[----:B------:R-:W-:Y:S08]  /*6030*/  HMMA.16816.F32.BF16 R20, R8, R66, RZ ;  /* 0x000000420814723c */ /* 0x000ff000000418ff */
[C---:B------:R-:W-:Y:S01]  /*6040*/  HMMA.16816.F32.BF16 R152, R4.reuse, R62, R24 ;  /* 0x0000003e0498723c */ /* 0x040fe20000041818 */
[----:B------:R-:W2:Y:S07]  /*6050*/  LDSM.16.MT88.4 R24, [R196+0x4800] ;  /* 0x00480000c418783b */ /* 0x000eae0000004200 */
[C---:B-1----:R-:W-:Y:S08]  /*6060*/  HMMA.16816.F32.BF16 R144, R4.reuse, R32, R16 ;  /* 0x000000200490723c */ /* 0x042ff00000041810 */
[C---:B------:R-:W-:Y:S01]  /*6070*/  HMMA.16816.F32.BF16 R136, R4.reuse, R34, R12 ;  /* 0x000000220488723c */ /* 0x040fe2000004180c */
[----:B------:R-:W1:Y:S07]  /*6080*/  LDSM.16.MT88.4 R32, [R193+0x6800] ;  /* 0x00680000c120783b */ /* 0x000e6e0000004200 */
[----:B------:R-:W-:Y:S08]  /*6090*/  HMMA.16816.F32.BF16 R108, R4, R54, R20 ;  /* 0x00000036046c723c */ /* 0x000ff00000041814 */
[C---:B---3--:R-:W-:Y:S08]  /*60a0*/  HMMA.16816.F32.BF16 R20, R8.reuse, R28, RZ ;  /* 0x0000001c0814723c */ /* 0x048ff000000418ff */
[C---:B------:R-:W-:Y:S08]  /*60b0*/  HMMA.16816.F32.BF16 R16, R8.reuse, R30, RZ ;  /* 0x0000001e0810723c */ /* 0x040ff000000418ff */
[----:B------:R-:W-:Y:S08]  /*60c0*/  HMMA.16816.F32.BF16 R12, R8, R36, RZ ;  /* 0x00000024080c723c */ /* 0x000ff000000418ff */
[C---:B--2---:R-:W-:Y:S01]  /*60d0*/  HMMA.16816.F32.BF16 R128, R4.reuse, R24, R20 ;  /* 0x000000180480723c */ /* 0x044fe20000041814 */
[----:B------:R-:W-:Y:S07]  /*60e0*/  LDSM.16.MT88.4 R20, [R194+0x6800] ;  /* 0x00680000c214783b */ /* 0x000fee0000004200 */
[C---:B------:R-:W-:Y:S01]  /*60f0*/  HMMA.16816.F32.BF16 R124, R4.reuse, R26, R16 ;  /* 0x0000001a047c723c */ /* 0x040fe20000041810 */
[----:B------:R-:W2:Y:S07]  /*6100*/  LDSM.16.MT88.4 R24, [R194+0x6000] ;  /* 0x00600000c218783b */ /* 0x000eae0000004200 */
[----:B-1----:R-:W-:Y:S08]  /*6110*/  HMMA.16816.F32.BF16 R120, R4, R32, R12 ;  /* 0x000000200478723c */ /* 0x002ff0000004180c */
[----:B------:R-:W-:Y:S11]  /*6120*/  HMMA.16816.F32.BF16 R12, R8, R38, RZ ;  /* 0x00000026080c723c */ /* 0x000ff600000418ff */
[----:B------:R-:W-:Y:S11]  /*6130*/  @!UPT UIADD3 URZ, URZ, URZ, URZ ;  /* 0x0000003f3f3ff290 */ /* 0x000ff6000fffe03f */
[----:B------:R-:W-:Y:S02]  /*6140*/  @!UPT UIADD3 URZ, URZ, URZ, URZ ;  /* 0x0000003f3f3ff290 */ /* 0x000fe4000fffe03f */
[----:B------:R-:W-:Y:S08]  /*6150*/  HMMA.16816.F32.BF16 R116, R4, R34, R12 ;  /* 0x000000220474723c */ /* 0x000ff0000004180c */
[----:B--2---:R-:W-:Y:S11]  /*6160*/  HMMA.16816.F32.BF16 R12, R8, R24, RZ ;  /* 0x00000018080c723c */ /* 0x004ff600000418ff */
[----:B------:R-:W-:Y:S11]  /*6170*/  @!UPT UIADD3 URZ, URZ, URZ, URZ ;  /* 0x0000003f3f3ff290 */ /* 0x000ff6000fffe03f */
[----:B------:R-:W-:Y:S02]  /*6180*/  @!UPT UIADD3 URZ, URZ, URZ, URZ ;  /* 0x0000003f3f3ff290 */ /* 0x000fe4000fffe03f */
[----:B------:R-:W-:Y:S08]  /*6190*/  HMMA.16816.F32.BF16 R112, R4, R20, R12 ;  /* 0x000000140470723c */ /* 0x000ff0000004180c */
[----:B------:R-:W-:Y:S01]  /*61a0*/  HMMA.16816.F32.BF16 R12, R8, R26, RZ ;  /* 0x0000001a080c723c */ /* 0x000fe200000418ff */
[----:B------:R-:W-:-:S04]  /*61b0*/  FADD.FTZ R16, R69, R68 ;  /* 0x0000004445107221 */ /* 0x000fc80000010000 */
[----:B------:R-:W-:Y:S11]  /*61c0*/  FADD.FTZ R16, R70, R16 ;  /* 0x0000001046107221 */ /* 0x000ff60000010000 */
[----:B------:R-:W-:Y:S08]  /*61d0*/  @!UPT UIADD3 URZ, URZ, URZ, URZ ;  /* 0x0000003f3f3ff290 */ /* 0x000ff0000fffe03f */
[----:B------:R-:W-:Y:S01]  /*61e0*/  HMMA.16816.F32.BF16 R92, R4, R22, R12 ;  /* 0x00000016045c723c */ /* 0x000fe2000004180c */
[----:B------:R-:W1:Y:S06]  /*61f0*/  LDSM.16.MT88.4 R20, [R197+0x6000] ;  /* 0x00600000c514783b */ /* 0x000e6c0000004200 */
[----:B------:R-:W-:Y:S02]  /*6200*/  FADD.FTZ R12, R71, R16 ;  /* 0x00000010470c7221 */ /* 0x000fe40000010000 */
[----:B------:R-:W2:Y:S02]  /*6210*/  LDSM.16.MT88.4 R16, [R197+0x6800] ;  /* 0x00680000c510783b */ /* 0x000ea40000004200 */
[----:B------:R-:W-:-:S02]  /*6220*/  FADD.FTZ R24, R73, R12 ;  /* 0x0000000c49187221 */ /* 0x000fc40000010000 */
[----:B-1----:R-:W-:Y:S11]  /*6230*/  HMMA.16816.F32.BF16 R12, R8, R20, RZ ;  /* 0x00000014080c723c */ /* 0x002ff600000418ff */
[----:B------:R-:W-:Y:S11]  /*6240*/  @!UPT UIADD3 URZ, URZ, URZ, URZ ;  /* 0x0000003f3f3ff290 */ /* 0x000ff6000fffe03f */
[----:B------:R-:W-:Y:S02]  /*6250*/  @!UPT UIADD3 URZ, URZ, URZ, URZ ;  /* 0x0000003f3f3ff290 */ /* 0x000fe4000fffe03f */
[----:B--2---:R-:W-:Y:S08]  /*6260*/  HMMA.16816.F32.BF16 R52, R4, R16, R12 ;  /* 0x000000100434723c */ /* 0x004ff0000004180c */
[----:B------:R-:W-:Y:S11]  /*6270*/  HMMA.16816.F32.BF16 R12, R8, R22, RZ ;  /* 0x00000016080c723c */ /* 0x000ff600000418ff */
[----:B------:R-:W-:Y:S11]  /*6280*/  @!UPT UIADD3 URZ, URZ, URZ, URZ ;  /* 0x0000003f3f3ff290 */ /* 0x000ff6000fffe03f */
[----:B------:R-:W-:Y:S02]  /*6290*/  @!UPT UIADD3 URZ, URZ, URZ, URZ ;  /* 0x0000003f3f3ff290 */ /* 0x000fe4000fffe03f */
[----:B------:R-:W-:Y:S01]  /*62a0*/  HMMA.16816.F32.BF16 R40, R4, R18, R12 ;  /* 0x000000120428723c */ /* 0x000fe2000004180c */
[----:B------:R-:W1:Y:S01]  /*62b0*/  LDSM.16.MT88.4 R12, [R196+0x6000] ;  /* 0x00600000c40c783b */ /* 0x000e620000004200 */
[----:B------:R-:W-:-:S06]  /*62c0*/  FADD.FTZ R3, R74, R72 ;  /* 0x000000484a037221 */ /* 0x000fcc0000010000 */
[C---:B-1----:R-:W-:Y:S08]  /*62d0*/  HMMA.16816.F32.BF16 R16, R8.reuse, R12, RZ ;  /* 0x0000000c0810723c */ /* 0x042ff000000418ff */
[----:B------:R-:W-:Y:S01]  /*62e0*/  HMMA.16816.F32.BF16 R8, R8, R14, RZ ;  /* 0x0000000e0808723c */ /* 0x000fe200000418ff */
[----:B------:R-:W1:Y:S01]  /*62f0*/  LDSM.16.MT88.4 R12, [R196+0x6800] ;  /* 0x00680000c40c783b */ /* 0x000e620000004200 */
[----:B------:R-:W-:-:S04]  /*6300*/  FADD.FTZ R3, R75, R3 ;  /* 0x000000034b037221 */ /* 0x000fc80000010000 */
[----:B------:R-:W-:-:S04]  /*6310*/  FADD.FTZ R3, R76, R3 ;  /* 0x000000034c037221 */ /* 0x000fc80000010000 */
[----:B------:R-:W-:-:S04]  /*6320*/  FADD.FTZ R3, R77, R3 ;  /* 0x000000034d037221 */ /* 0x000fc80000010000 */
[----:B------:R-:W-:Y:S02]  /*6330*/  FADD.FTZ R25, R78, R3 ;  /* 0x000000034e197221 */ /* 0x000fe40000010000 */
[----:B------:R-:W-:Y:S02]  /*6340*/  FFMA.FTZ R3, R96, c[0x0][0x2d0], -R0 ;  /* 0x0000b40060037a23 */ /* 0x000fe40000010800 */
[--C-:B------:R-:W-:Y:S02]  /*6350*/  FFMA.FTZ R26, R91, c[0x0][0x2d0], -R2.reuse ;  /* 0x0000b4005b1a7a23 */ /* 0x100fe40000010802 */
[--C-:B------:R-:W-:Y:S02]  /*6360*/  FFMA.FTZ R27, R90, c[0x0][0x2d0], -R2.reuse ;  /* 0x0000b4005a1b7a23 */ /* 0x100fe40000010802 */
[--C-:B------:R-:W-:Y:S02]  /*6370*/  FFMA.FTZ R28, R89, c[0x0][0x2d0], -R2.reuse ;  /* 0x0000b400591c7a23 */ /* 0x100fe40000010802 */
[----:B------:R-:W-:Y:S01]  /*6380*/  FFMA.FTZ R29, R88, c[0x0][0x2d0], -R2 ;  /* 0x0000b400581d7a23 */ /* 0x000fe20000010802 */
[C---:B-1----:R-:W-:Y:S08]  /*6390*/  HMMA.16816.F32.BF16 R36, R4.reuse, R12, R16 ;  /* 0x0000000c0424723c */ /* 0x042ff00000041810 */
[----:B------:R-:W-:Y:S01]  /*63a0*/  HMMA.16816.F32.BF16 R32, R4, R14, R8 ;  /* 0x0000000e0420723c */ /* 0x000fe20000041808 */
[----:B------:R-:W1:Y:S06]  /*63b0*/  LDSM.16.MT88.4 R8, [R193+0x1000] ;  /* 0x00100000c108783b */ /* 0x000e6c0000004200 */
[----:B------:R-:W-:-:S04]  /*63c0*/  FADD.FTZ R4, R79, R24 ;  /* 0x000000184f047221 */ /* 0x000fc80000010000 */
[----:B------:R-:W-:Y:S02]  /*63d0*/  FADD.FTZ R7, R80, R4 ;  /* 0x0000000450077221 */ /* 0x000fe40000010000 */
[----:B------:R-:W-:-:S04]  /*63e0*/  FFMA.FTZ R4, R98, c[0x0][0x2d0], -R0 ;  /* 0x0000b40062047a23 */ /* 0x000fc80000010800 */
[----:B------:R2:W-:Y:S01]  /*63f0*/  MUFU.EX2 R12, R4 ;  /* 0x00000004000c7308 */ /* 0x0005e20000000800 */
[--C-:B------:R-:W-:Y:S02]  /*6400*/  FFMA.FTZ R59, R87, c[0x0][0x2d0], -R2.reuse ;  /* 0x0000b400573b7a23 */ /* 0x100fe40000010802 */
[--C-:B------:R-:W-:Y:S02]  /*6410*/  FFMA.FTZ R58, R86, c[0x0][0x2d0], -R2.reuse ;  /* 0x0000b400563a7a23 */ /* 0x100fe40000010802 */
[--C-:B------:R-:W-:Y:S02]  /*6420*/  FFMA.FTZ R57, R85, c[0x0][0x2d0], -R2.reuse ;  /* 0x0000b40055397a23 */ /* 0x100fe40000010802 */
[----:B------:R-:W-:Y:S01]  /*6430*/  FFMA.FTZ R56, R84, c[0x0][0x2d0], -R2 ;  /* 0x0000b40054387a23 */ /* 0x000fe20000010802 */
[----:B------:R-:W-:Y:S01]  /*6440*/  MUFU.EX2 R3, R3 ;  /* 0x0000000300037308 */ /* 0x000fe20000000800 */
[----:B--2---:R-:W-:-:S07]  /*6450*/  FFMA.FTZ R4, R102, c[0x0][0x2d0], -R0 ;  /* 0x0000b40066047a23 */ /* 0x004fce0000010800 */
[----:B------:R2:W-:Y:S01]  /*6460*/  MUFU.EX2 R13, R4 ;  /* 0x00000004000d7308 */ /* 0x0005e20000000800 */
[----:B------:R-:W-:-:S07]  /*6470*/  FADD.FTZ R5, R82, R25 ;  /* 0x0000001952057221 */ /* 0x000fce0000010000 */
[----:B------:R-:W3:Y:S01]  /*6480*/  MUFU.EX2 R2, R26 ;  /* 0x0000001a00027308 */ /* 0x000ee20000000800 */
[----:B--2---:R-:W-:-:S07]  /*6490*/  FFMA.FTZ R4, R101, c[0x0][0x2d0], -R0 ;  /* 0x0000b40065047a23 */ /* 0x004fce0000010800 */
[----:B------:R-:W-:Y:S08]  /*64a0*/  MUFU.EX2 R15, R27 ;  /* 0x0000001b000f7308 */ /* 0x000ff00000000800 */
[----:B------:R-:W-:Y:S08]  /*64b0*/  MUFU.EX2 R16, R28 ;  /* 0x0000001c00107308 */ /* 0x000ff00000000800 */
[----:B------:R-:W2:Y:S08]  /*64c0*/  MUFU.EX2 R17, R29 ;  /* 0x0000001d00117308 */ /* 0x000eb00000000800 */
[----:B------:R4:W5:Y:S01]  /*64d0*/  MUFU.EX2 R14, R4 ;  /* 0x00000004000e7308 */ /* 0x0009620000000800 */
[----:B------:R-:W-:-:S02]  /*64e0*/  FADD.FTZ R6, R83, R5 ;  /* 0x0000000553067221 */ /* 0x000fc40000010000 */
[----:B------:R-:W-:Y:S02]  /*64f0*/  FADD.FTZ R5, R81, R7 ;  /* 0x0000000751057221 */ /* 0x000fe40000010000 */
[----:B---3--:R-:W-:Y:S02]  /*6500*/  FADD.FTZ R21, R2, R6 ;  /* 0x0000000602157221 */ /* 0x008fe40000010000 */
[----:B------:R-:W-:Y:S01]  /*6510*/  FADD.FTZ R20, R3, R5 ;  /* 0x0000000503147221 */ /* 0x000fe20000010000 */
[----:B------:R-:W-:Y:S02]  /*6520*/  F2FP.BF16.PACK_AB R5, R12, R3 ;  /* 0x000000030c05723e */ /* 0x000fe400000010ff */
[----:B--2---:R-:W-:Y:S02]  /*6530*/  F2FP.BF16.PACK_AB R6, R17, R16 ;  /* 0x000000101106723e */ /* 0x004fe400000010ff */
[----:B----4-:R-:W-:Y:S02]  /*6540*/  F2FP.BF16.PACK_AB R4, R15, R2 ;  /* 0x000000020f04723e */ /* 0x010fe400000010ff */
[----:B-----5:R-:W-:-:S07]  /*6550*/  F2FP.BF16.PACK_AB R7, R14, R13 ;  /* 0x0000000d0e07723e */ /* 0x020fce00000010ff */
        /* <DEDUP_REMOVED lines=24> */
[----:B------:R-:W-:-:S02]  /*66e0*/  FFMA.FTZ R18, R103, c[0x0][0x2d0], -R0 ;  /* 0x0000b40067127a23 */ /* 0x000fc40000010800 */
[--C-:B------:R-:W-:Y:S01]  /*66f0*/  FFMA.FTZ R19, R100, c[0x0][0x2d0], -R0.reuse ;  /* 0x0000b40064137a23 */ /* 0x100fe20000010800 */
[----:B------:R-:W-:Y:S01]  /*6700*/  LDSM.16.MT88.4 R152, [R194+0x1800] ;  /* 0x00180000c298783b */ /* 0x000fe20000004200 */
[--C-:B------:R-:W-:Y:S02]  /*6710*/  FFMA.FTZ R22, R99, c[0x0][0x2d0], -R0.reuse ;  /* 0x0000b40063167a23 */ /* 0x100fe40000010800 */
[----:B------:R-:W-:Y:S02]  /*6720*/  FFMA.FTZ R23, R97, c[0x0][0x2d0], -R0 ;  /* 0x0000b40061177a23 */ /* 0x000fe40000010800 */
[C---:B-1----:R-:W-:Y:S01]  /*6730*/  HMMA.16816.F32.BF16 R96, R4.reuse, R8, R168 ;  /* 0x000000080460723c */ /* 0x042fe200000418a8 */
[----:B------:R-:W-:Y:S07]  /*6740*/  LDSM.16.MT88.4 R168, [R196+0x1800] ;  /* 0x00180000c4a8783b */ /* 0x000fee0000004200 */
[C---:B------:R-:W-:Y:S01]  /*6750*/  HMMA.16816.F32.BF16 R100, R4.reuse, R10, R104 ;  /* 0x0000000a0464723c */ /* 0x040fe20000041868 */
[----:B------:R-:W1:Y:S07]  /*6760*/  LDSM.16.MT88.4 R8, [R194+0x5000] ;  /* 0x00500000c208783b */ /* 0x000e6e0000004200 */
[C---:B-1----:R-:W-:Y:S01]  /*6770*/  HMMA.16816.F32.BF16 R104, R4.reuse, R8, R160 ;  /* 0x000000080468723c */ /* 0x042fe200000418a0 */
[----:B------:R-:W-:Y:S01]  /*6780*/  MUFU.EX2 R0, R59 ;  /* 0x0000003b00007308 */ /* 0x000fe20000000800 */
[----:B------:R-:W-:Y:S06]  /*6790*/  LDSM.16.MT88.4 R160, [R197+0x1800] ;  /* 0x00180000c5a0783b */ /* 0x000fec0000004200 */
[C---:B------:R-:W-:Y:S01]  /*67a0*/  HMMA.16816.F32.BF16 R108, R4.reuse, R10, R108 ;  /* 0x0000000a046c723c */ /* 0x040fe2000004186c */
[----:B------:R-:W1:Y:S07]  /*67b0*/  LDSM.16.MT88.4 R8, [R197+0x5000] ;  /* 0x00500000c508783b */ /* 0x000e6e0000004200 */
[C---:B-1----:R-:W-:Y:S01]  /*67c0*/  HMMA.16816.F32.BF16 R228, R4.reuse, R8, R144 ;  /* 0x0000000804e4723c */ /* 0x042fe20000041890 */
[----:B------:R-:W-:Y:S01]  /*67d0*/  MUFU.EX2 R2, R18 ;  /* 0x0000001200027308 */ /* 0x000fe20000000800 */
[----:B------:R-:W-:Y:S01]  /*67e0*/  FADD.FTZ R3, R15, R21 ;  /* 0x000000150f037221 */ /* 0x000fe20000010000 */
[----:B------:R-:W-:Y:S05]  /*67f0*/  LDSM.16.MT88.4 R144, [R193+0x1800] ;  /* 0x00180000c190783b */ /* 0x000fea0000004200 */
        /* <DEDUP_REMOVED lines=9> */
[----:B------:R-:W-:Y:S01]  /*6890*/  FADD.FTZ R3, R16, R3 ;  /* 0x0000000310037221 */ /* 0x000fe20000010000 */
[----:B------:R-:W-:Y:S06]  /*68a0*/  LDSM.16.MT88.4 R112, [R194+0x7800] ;  /* 0x00780000c270783b */ /* 0x000fec0000004200 */
[C---:B------:R-:W-:Y:S01]  /*68b0*/  HMMA.16816.F32.BF16 R188, R4.reuse, R10, R92 ;  /* 0x0000000a04bc723c */ /* 0x040fe2000004185c */
[----:B------:R-:W1:Y:S07]  /*68c0*/  LDSM.16.MT88.4 R8, [R197+0x7000] ;  /* 0x00700000c508783b */ /* 0x000e6e0000004200 */
[C---:B-1----:R-:W-:Y:S08]  /*68d0*/  HMMA.16816.F32.BF16 R180, R4.reuse, R8, R52 ;  /* 0x0000000804b4723c */ /* 0x042ff00000041834 */
[C---:B------:R-:W-:Y:S01]  /*68e0*/  HMMA.16816.F32.BF16 R172, R4.reuse, R10, R40 ;  /* 0x0000000a04ac723c */ /* 0x040fe20000041828 */
[----:B------:R-:W1:Y:S04]  /*68f0*/  LDSM.16.MT88.4 R8, [R196+0x7000] ;  /* 0x00700000c408783b */ /* 0x000e680000004200 */
[----:B------:R-:W-:Y:S03]  /*6900*/  LDSM.16.MT88.4 R40, [R193+0x3800] ;  /* 0x00380000c128783b */ /* 0x000fe60000004200 */
[C---:B-1----:R-:W-:Y:S01]  /*6910*/  HMMA.16816.F32.BF16 R136, R4.reuse, R10, R32 ;  /* 0x0000000a0488723c */ /* 0x042fe20000041820 */
[----:B------:R-:W1:Y:S08]  /*6920*/  MUFU.EX2 R10, R58 ;  /* 0x0000003a000a7308 */ /* 0x000e700000000800 */
[----:B------:R-:W-:Y:S08]  /*6930*/  MUFU.EX2 R32, R57 ;  /* 0x0000003900207308 */ /* 0x000ff00000000800 */
[----:B------:R2:W-:Y:S01]  /*6940*/  MUFU.EX2 R33, R56 ;  /* 0x0000003800217308 */ /* 0x0005e20000000800 */
[----:B------:R-:W-:Y:S01]  /*6950*/  HMMA.16816.F32.BF16 R124, R4, R8, R36 ;  /* 0x00000008047c723c */ /* 0x000fe20000041824 */
[----:B--2---:R-:W2:Y:S06]  /*6960*/  LDSM.16.MT88.4 R56, [R197+0x3800] ;  /* 0x00380000c538783b */ /* 0x004eac0000004200 */
[----:B------:R-:W3:Y:S08]  /*6970*/  MUFU.EX2 R9, R19 ;  /* 0x0000001300097308 */ /* 0x000ef00000000800 */
[----:B------:R-:W-:Y:S08]  /*6980*/  MUFU.EX2 R11, R22 ;  /* 0x00000016000b7308 */ /* 0x000ff00000000800 */
[----:B------:R-:W4:Y:S01]  /*6990*/  MUFU.EX2 R8, R23 ;  /* 0x0000001700087308 */ /* 0x000f220000000800 */
[----:B-1----:R-:W-:-:S02]  /*69a0*/  F2FP.BF16.PACK_AB R128, R10, R0 ;  /* 0x000000000a80723e */ /* 0x002fc400000010ff */
[----:B---3--:R-:W-:Y:S02]  /*69b0*/  F2FP.BF16.PACK_AB R129, R9, R2 ;  /* 0x000000020981723e */ /* 0x008fe400000010ff */
[----:B------:R-:W-:Y:S02]  /*69c0*/  F2FP.BF16.PACK_AB R130, R33, R32 ;  /* 0x000000202182723e */ /* 0x000fe400000010ff */
[----:B----4-:R-:W-:-:S07]  /*69d0*/  F2FP.BF16.PACK_AB R131, R8, R11 ;  /* 0x0000000b0883723e */ /* 0x010fce00000010ff */
[C---:B------:R-:W-:Y:S08]  /*69e0*/  HMMA.16816.F32.BF16 R164, R128.reuse, R168, R164 ;  /* 0x000000a880a4723c */ /* 0x040ff000000418a4 */
[C---:B------:R-:W-:Y:S01]  /*69f0*/  HMMA.16816.F32.BF16 R168, R128.reuse, R170, R48 ;  /* 0x000000aa80a8723c */ /* 0x040fe20000041830 */
[----:B------:R-:W1:Y:S07]  /*6a00*/  LDSM.16.MT88.4 R48, [R194+0x3800] ;  /* 0x00380000c230783b */ /* 0x000e6e0000004200 */
[C---:B--2---:R-:W-:Y:S08]  /*6a10*/  HMMA.16816.F32.BF16 R52, R128.reuse, R56, R76 ;  /* 0x000000388034723c */ /* 0x044ff0000004184c */
[C---:B------:R-:W-:Y:S01]  /*6a20*/  HMMA.16816.F32.BF16 R56, R128.reuse, R58, R80 ;  /* 0x0000003a8038723c */ /* 0x040fe20000041850 */
[----:B------:R-:W2:Y:S07]  /*6a30*/  LDSM.16.MT88.4 R80, [R194+0x5800] ;  /* 0x00580000c250783b */ /* 0x000eae0000004200 */
[C---:B------:R-:W-:Y:S08]  /*6a40*/  HMMA.16816.F32.BF16 R36, R128.reuse, R40, R60 ;  /* 0x000000288024723c */ /* 0x040ff0000004183c */
[----:B------:R-:W-:Y:S01]  /*6a50*/  HMMA.16816.F32.BF16 R40, R128, R42, R64 ;  /* 0x0000002a8028723c */ /* 0x000fe20000041840 */
[----:B------:R-:W3:Y:S01]  /*6a60*/  LDSM.16.MT88.4 R64, [R196+0x3800] ;  /* 0x00380000c440783b */ /* 0x000ee20000004200 */
[----:B------:R-:W-:-:S06]  /*6a70*/  FADD.FTZ R4, R12, R20 ;  /* 0x000000140c047221 */ /* 0x000fcc0000010000 */
[----:B------:R-:W-:Y:S01]  /*6a80*/  HMMA.16816.F32.BF16 R156, R128, R160, R156 ;  /* 0x000000a0809c723c */ /* 0x000fe2000004189c */
[----:B------:R-:W-:-:S07]  /*6a90*/  FADD.FTZ R4, R13, R4 ;  /* 0x000000040d047221 */ /* 0x000fce0000010000 */
[C---:B------:R-:W-:Y:S08]  /*6aa0*/  HMMA.16816.F32.BF16 R160, R128.reuse, R162, R44 ;  /* 0x000000a280a0723c */ /* 0x040ff0000004182c */
[----:B-1----:R-:W-:Y:S01]  /*6ab0*/  HMMA.16816.F32.BF16 R44, R128, R48, R68 ;  /* 0x00000030802c723c */ /* 0x002fe20000041844 */
[----:B------:R-:W-:-:S07]  /*6ac0*/  FADD.FTZ R4, R14, R4 ;  /* 0x000000040e047221 */ /* 0x000fce0000010000 */
[C---:B------:R-:W-:Y:S01]  /*6ad0*/  HMMA.16816.F32.BF16 R48, R128.reuse, R50, R72 ;  /* 0x000000328030723c */ /* 0x040fe20000041848 */
[----:B------:R-:W1:Y:S07]  /*6ae0*/  LDSM.16.MT88.4 R72, [R193+0x5800] ;  /* 0x00580000c148783b */ /* 0x000e6e0000004200 */
[----:B--2---:R-:W-:Y:S01]  /*6af0*/  HMMA.16816.F32.BF16 R76, R128, R80, R104 ;  /* 0x00000050804c723c */ /* 0x004fe20000041868 */
[----:B------:R-:W2:Y:S01]  /*6b00*/  LDSM.16.MT88.4 R104, [R193+0x7800] ;  /* 0x00780000c168783b */ /* 0x000ea20000004200 */
[----:B------:R-:W-:-:S03]  /*6b10*/  FADD.FTZ R12, R2, R4 ;  /* 0x00000004020c7221 */ /* 0x000fc60000010000 */
[----:B------:R-:W4:Y:S01]  /*6b20*/  LDSM.16.MT88.4 R4, [R196+0x7800] ;  /* 0x00780000c404783b */ /* 0x000f220000004200 */
[----:B------:R-:W-:Y:S02]  /*6b30*/  FADD.FTZ R3, R17, R3 ;  /* 0x0000000311037221 */ /* 0x000fe40000010000 */
[----:B---3--:R-:W-:Y:S01]  /*6b40*/  HMMA.16816.F32.BF16 R60, R128, R64, R84 ;  /* 0x00000040803c723c */ /* 0x008fe20000041854 */
[----:B------:R-:W-:-:S07]  /*6b50*/  @P1 IMAD.HI.U32 R2, R246, c[0x0][0x2c8], RZ ;  /* 0x0000b200f6021a27 */ /* 0x000fce00078e00ff */
[----:B------:R-:W-:Y:S01]  /*6b60*/  HMMA.16816.F32.BF16 R64, R128, R66, R88 ;  /* 0x000000428040723c */ /* 0x000fe20000041858 */
[----:B------:R-:W3:Y:S01]  /*6b70*/  LDSM.16.MT88.4 R88, [R197+0x5800] ;  /* 0x00580000c558783b */ /* 0x000ee20000004200 */
[----:B------:R-:W-:Y:S02]  /*6b80*/  FADD.FTZ R3, R0, R3 ;  /* 0x0000000300037221 */ /* 0x000fe40000010000 */
[----:B------:R-:W-:Y:S01]  /*6b90*/  IMAD.MOV.U32 R0, RZ, RZ, R246 ;  /* 0x000000ffff007224 */ /* 0x000fe200078e00f6 */
[----:B------:R-:W-:-:S04]  /*6ba0*/  @P1 SHF.R.U32.HI R0, RZ, c[0x0][0x2cc], R2 ;  /* 0x0000b300ff001a19 */ /* 0x000fc80000011602 */
[----:B------:R-:W-:-:S04]  /*6bb0*/  IADD3 R0, R0, R135, -R245 ;  /* 0x0000008700007210 */ /* 0x000fc80007ffe8f5 */
[----:B------:R-:W-:Y:S01]  /*6bc0*/  SHF.R.S32.HI R2, RZ, 0x1f, R0 ;  /* 0x0000001fff027819 */ /* 0x000fe20000011400 */
[----:B-1----:R-:W-:Y:S01]  /*6bd0*/  HMMA.16816.F32.BF16 R68, R128, R72, R96 ;  /* 0x000000488044723c */ /* 0x002fe20000041860 */
[----:B------:R-:W1:Y:S02]  /*6be0*/  LDSM.16.MT88.4 R96, [R196+0x5800] ;  /* 0x00580000c460783b */ /* 0x000e640000004200 */
[----:B------:R-:W-:-:S05]  /*6bf0*/  LEA.HI R2, R2, R0, RZ, 0x6 ;  /* 0x0000000002027211 */ /* 0x000fca00078f30ff */
[----:B------:R-:W-:Y:S01]  /*6c00*/  HMMA.16816.F32.BF16 R72, R128, R74, R100 ;  /* 0x0000004a8048723c */ /* 0x000fe20000041864 */
[----:B------:R-:W-:-:S07]  /*6c10*/  SHF.R.S32.HI R2, RZ, 0x6, R2 ;  /* 0x00000006ff027819 */ /* 0x000fce0000011402 */
[----:B--2---:R-:W-:Y:S01]  /*6c20*/  HMMA.16816.F32.BF16 R100, R128, R104, R120 ;  /* 0x000000688064723c */ /* 0x004fe20000041878 */
[----:B------:R-:W2:Y:S01]  /*6c30*/  LDSM.16.MT88.4 R120, [R197+0x7800] ;  /* 0x00780000c578783b */ /* 0x000ea20000004200 */
[----:B------:R-:W-:-:S06]  /*6c40*/  FADD.FTZ R0, R10, R3 ;  /* 0x000000030a007221 */ /* 0x000fcc0000010000 */
[----:B----4-:R-:W-:Y:S01]  /*6c50*/  HMMA.16816.F32.BF16 R124, R128, R4, R124 ;  /* 0x00000004807c723c */ /* 0x010fe2000004187c */
[----:B------:R-:W-:-:S06]  /*6c60*/  FADD.FTZ R0, R32, R0 ;  /* 0x0000000020007221 */ /* 0x000fcc0000010000 */
[----:B------:R-:W-:Y:S01]  /*6c70*/  IMNMX R4, R134, R2, !PT ;  /* 0x0000000286047217 */ /* 0x000fe20007800200 */
[----:B------:R-:W-:-:S04]  /*6c80*/  FADD.FTZ R2, R9, R12 ;  /* 0x0000000c09027221 */ /* 0x000fc80000010000 */
[----:B------:R-:W-:Y:S02]  /*6c90*/  FADD.FTZ R2, R11, R2 ;  /* 0x000000020b027221 */ /* 0x000fe40000010000 */
[----:B------:R-:W-:Y:S02]  /*6ca0*/  FADD.FTZ R3, R33, R0 ;  /* 0x0000000021037221 */ /* 0x000fe40000010000 */
[----:B------:R-:W-:Y:S01]  /*6cb0*/  FADD.FTZ R0, R8, R2 ;  /* 0x0000000208007221 */ /* 0x000fe20000010000 */
[----:B------:R4:W-:Y:S01]  /*6cc0*/  STL [R1+0x14], R4 ;  /* 0x0000140401007387 */ /* 0x0009e20000100800 */
[C---:B---3--:R-:W-:Y:S03]  /*6cd0*/  HMMA.16816.F32.BF16 R84, R128.reuse, R88, R228 ;  /* 0x000000588054723c */ /* 0x048fe600000418e4 */
[----:B------:R4:W-:Y:S04]  /*6ce0*/  STL [R1+0xc], R0 ;  /* 0x00000c0001007387 */ /* 0x0009e80000100800 */
[----:B------:R4:W-:Y:S01]  /*6cf0*/  STL [R1+0x8], R3 ;  /* 0x0000080301007387 */ /* 0x0009e20000100800 */
[----:B------:R-:W-:Y:S07]  /*6d00*/  HMMA.16816.F32.BF16 R88, R128, R90, R220 ;  /* 0x0000005a8058723c */ /* 0x000fee00000418dc */
[----:B------:R-:W-:-:S04]  /*6d10*/  IADD3 R220, R244, -0x2, RZ ;  /* 0xfffffffef4dc7810 */ /* 0x000fc80007ffe0ff */
[----:B------:R-:W-:Y:S01]  /*6d20*/  ISETP.GE.AND P0, PT, R220, R4, PT ;  /* 0x00000004dc00720c */ /* 0x000fe20003f06270 */
[C---:B------:R-:W-:Y:S08]  /*6d30*/  HMMA.16816.F32.BF16 R80, R128.reuse, R82, R108 ;  /* 0x000000528050723c */ /* 0x040ff0000004186c */
[C---:B------:R-:W-:Y:S08]  /*6d40*/  HMMA.16816.F32.BF16 R104, R128.reuse, R106, R116 ;  /* 0x0000006a8068723c */ /* 0x040ff00000041874 */
[C---:B------:R-:W-:Y:S08]  /*6d50*/  HMMA.16816.F32.BF16 R140, R128.reuse, R144, R140 ;  /* 0x00000090808c723c */ /* 0x040ff0000004188c */
        /* <DEDUP_REMOVED lines=12> */
[----:B----4-:R-:W-:Y:S02]  /*6e20*/  MOV R134, R132 ;  /* 0x0000008400867202 */ /* 0x010fe40000000f00 */
[----:B------:R-:W-:-:S02]  /*6e30*/  MOV R3, R133 ;  /* 0x0000008500037202 */ /* 0x000fc40000000f00 */
[----:B------:R-:W-:-:S07]  /*6e40*/  MOV R224, R220 ;  /* 0x000000dc00e07202 */ /* 0x000fce0000000f00 */
.L_x_2230:
[----:B------:R-:W2:Y:S01]  /*6e50*/  LDL R226, [R1+0x4] ;  /* 0x0000040001e27983 */ /* 0x000ea20000100800 */
[----:B------:R-:W-:Y:S04]  /*6e60*/  DEPBAR.LE SB0, 0x0 ;  /* 0x000080000000791a */ /* 0x000fe80000000000 */
[----:B------:R-:W3:Y:S01]  /*6e70*/  LDL R14, [R1] ;  /* 0x00000000010e7983 */ /* 0x000ee20000100800 */
[----:B------:R-:W-:Y:S03]  /*6e80*/  WARPSYNC 0xffffffff ;  /* 0xffffffff00007948 */ /* 0x000fe60003800000 */
[----:B------:R-:W-:Y:S08]  /*6e90*/  BAR.SYNC.DEFER_BLOCKING 0x0 ;  /* 0x0000000000007b1d */ /* 0x000ff00000010000 */
[----:B------:R-:W-:Y:S08]  /*6ea0*/  LDSM.16.M88.4 R32, [R199] ;  /* 0x00000000c720783b */ /* 0x000ff00000000200 */
[----:B------:R-:W-:Y:S08]  /*6eb0*/  LDSM.16.M88.4 R16, [R192+0x800] ;  /* 0x00080000c010783b */ /* 0x000ff00000000200 */
[----:B------:R-:W-:Y:S08]  /*6ec0*/  LDSM.16.M88.4 R24, [R192+0x1000] ;  /* 0x00100000c018783b */ /* 0x000ff00000000200 */
[----:B------:R-:W-:Y:S08]  /*6ed0*/  LDSM.16.M88.4 R136, [R192+0x1800] ;  /* 0x00180000c088783b */ /* 0x000ff00000000200 */
[----:B------:R-:W-:Y:S08]  /*6ee0*/  LDSM.16.M88.4 R172, [R200] ;  /* 0x00000000c8ac783b */ /* 0x000ff00000000200 */
[----:B------:R-:W-:Y:S08]  /*6ef0*/  LDSM.16.M88.4 R176, [R203] ;  /* 0x00000000cbb0783b */ /* 0x000ff00000000200 */
[----:B------:R-:W-:Y:S08]  /*6f00*/  LDSM.16.M88.4 R180, [R218] ;  /* 0x00000000dab4783b */ /* 0x000ff00000000200 */
[----:B------:R-:W-:Y:S08]  /*6f10*/  LDSM.16.M88.4 R184, [R217] ;  /* 0x00000000d9b8783b */ /* 0x000ff00000000200 */
[----:B------:R-:W-:Y:S08]  /*6f20*/  LDSM.16.M88.4 R188, [R216] ;  /* 0x00000000d8bc783b */ /* 0x000ff00000000200 */
[----:B------:R-:W4:Y:S04]  /*6f30*/  LDL R228, [R1+0x10] ;  /* 0x0000100001e47983 */ /* 0x000f280000100800 */
[----:B------:R-:W4:Y:S01]  /*6f40*/  LDL R227, [R1+0x18] ;  /* 0x0000180001e37983 */ /* 0x000f220000100800 */
[----:B--2---:R-:W-:Y:S11]  /*6f50*/  ISETP.GT.AND P6, PT, R226, R224, PT ;  /* 0x000000e0e200720c */ /* 0x004ff60003fc4270 */
[----:B------:R-:W-:Y:S02]  /*6f60*/  @!UPT UIADD3 URZ, URZ, URZ, URZ ;  /* 0x0000003f3f3ff290 */ /* 0x000fe4000fffe03f */
[----:B------:R-:W-:Y:S01]  /*6f70*/  @!P6 SHF.R.S32.HI R0, RZ, 0x1f, R224 ;  /* 0x0000001fff00e819 */ /* 0x000fe200000114e0 */
[----:B------:R-:W-:Y:S01]  /*6f80*/  @!P6 IMAD.WIDE.U32 R4, R224, c[0x0][0x208], RZ ;  /* 0x00008200e004ea25 */ /* 0x000fe200078e00ff */
[----:B------:R-:W-:Y:S02]  /*6f90*/  @!P6 IADD3 R10, P0, R250, 0x40, RZ ;  /* 0x00000040fa0ae810 */ /* 0x000fe40007f1e0ff */
[----:B------:R-:W-:Y:S01]  /*6fa0*/  @!P6 MOV R6, c[0x0][0x20c] ;  /* 0x000083000006ea02 */ /* 0x000fe20000000f00 */
[----:B------:R-:W-:Y:S01]  /*6fb0*/  @!P6 IMAD R0, R0, c[0x0][0x208], RZ ;  /* 0x000082000000ea24 */ /* 0x000fe200078e02ff */
[----:B------:R-:W-:Y:S02]  /*6fc0*/  @!P6 SHF.L.U32 R2, R4, 0x6, RZ ;  /* 0x000000060402e819 */ /* 0x000fe400000006ff */
[----:B---3--:R-:W-:Y:S01]  /*6fd0*/  @!P6 IADD3.X R8, RZ, R14, RZ, P0, !PT ;  /* 0x0000000eff08e210 */ /* 0x008fe200007fe4ff */
[----:B------:R-:W-:Y:S05]  /*6fe0*/  @!P6 IMAD R0, R224, c[0x0][0x20c], R0 ;  /* 0x00008300e000ea24 */ /* 0x000fea00078e0200 */
[----:B------:R-:W-:Y:S02]  /*6ff0*/  @!P6 IADD3 R0, R5, R0, RZ ;  /* 0x000000000500e210 */ /* 0x000fe40007ffe0ff */
[----:B------:R-:W-:Y:S02]  /*7000*/  @!P6 MOV R5, c[0x0][0x208] ;  /* 0x000082000005ea02 */ /* 0x000fe40000000f00 */
[----:B------:R-:W-:Y:S02]  /*7010*/  @!P6 SHF.L.U64.HI R0, R4, 0x6, R0 ;  /* 0x000000060400e819 */ /* 0x000fe40000010200 */
[C---:B------:R-:W-:Y:S04]  /*7020*/  @!P6 LEA R4, P0, R5.reuse, R2, 0x5 ;  /* 0x000000020504e211 */ /* 0x040fe800078028ff */
[----:B------:R-:W-:Y:S02]  /*7030*/  @!P6 LEA.HI.X R5, R5, R0, R6, 0x5, P0 ;  /* 0x000000000505e211 */ /* 0x000fe400000f2c06 */
[----:B------:R-:W-:Y:S04]  /*7040*/  @!P6 IADD3 R6, P0, R2, R250, RZ ;  /* 0x000000fa0206e210 */ /* 0x000fe80007f1e0ff */
[----:B------:R-:W-:Y:S02]  /*7050*/  @!P6 IADD3.X R9, R0, R14, RZ, P0, !PT ;  /* 0x0000000e0009e210 */ /* 0x000fe400007fe4ff */
[----:B------:R-:W-:Y:S04]  /*7060*/  @!P6 IADD3 R7, P0, R2, R10, RZ ;  /* 0x0000000a0207e210 */ /* 0x000fe80007f1e0ff */
[----:B------:R-:W-:Y:S02]  /*7070*/  @!P6 IADD3.X R11, R0, R8, RZ, P0, !PT ;  /* 0x00000008000be210 */ /* 0x000fe400007fe4ff */
[C---:B------:R-:W-:Y:S04]  /*7080*/  @!P6 LEA R220, P0, R6.reuse, c[0x0][0x1f8], 0x1 ;  /* 0x00007e0006dcea11 */ /* 0x040fe800078008ff */
[----:B------:R-:W-:Y:S02]  /*7090*/  @!P6 LEA.HI.X R221, R6, c[0x0][0x1fc], R9, 0x1, P0 ;  /* 0x00007f0006ddea11 */ /* 0x000fe400000f0c09 */
[C---:B------:R-:W-:Y:S04]  /*70a0*/  @!P6 LEA R30, P0, R7.reuse, c[0x0][0x1f8], 0x1 ;  /* 0x00007e00071eea11 */ /* 0x040fe800078008ff */
[----:B------:R-:W-:Y:S02]  /*70b0*/  @!P6 LEA.HI.X R31, R7, c[0x0][0x1fc], R11, 0x1, P0 ;  /* 0x00007f00071fea11 */ /* 0x000fe400000f0c0b */
[----:B------:R-:W-:Y:S04]  /*70c0*/  @!P6 IADD3 R7, P0, R250, 0x80, RZ ;  /* 0x00000080fa07e810 */ /* 0x000fe80007f1e0ff */
[-C--:B------:R-:W-:Y:S02]  /*70d0*/  @!P6 IADD3.X R9, RZ, R14.reuse, RZ, P0, !PT ;  /* 0x0000000eff09e210 */ /* 0x080fe400007fe4ff */
[----:B------:R-:W-:Y:S04]  /*70e0*/  @!P6 IADD3 R6, P0, R2, R7, RZ ;  /* 0x000000070206e210 */ /* 0x000fe80007f1e0ff */
[----:B------:R-:W-:Y:S02]  /*70f0*/  @!P6 IADD3.X R11, R0, R9, RZ, P0, !PT ;  /* 0x00000009000be210 */ /* 0x000fe400007fe4ff */
[C---:B------:R-:W-:Y:S04]  /*7100*/  @!P6 LEA R22, P0, R6.reuse, c[0x0][0x1f8], 0x1 ;  /* 0x00007e000616ea11 */ /* 0x040fe800078008ff */
[----:B------:R-:W-:Y:S02]  /*7110*/  @!P6 LEA.HI.X R23, R6, c[0x0][0x1fc], R11, 0x1, P0 ;  /* 0x00007f000617ea11 */ /* 0x000fe400000f0c0b */
[----:B------:R-:W-:Y:S04]  /*7120*/  @!P6 IADD3 R6, P0, R250, 0xc0, RZ ;  /* 0x000000c0fa06e810 */ /* 0x000fe80007f1e0ff */
[----:B------:R-:W-:Y:S02]  /*7130*/  @!P6 IADD3.X R12, RZ, R14, RZ, P0, !PT ;  /* 0x0000000eff0ce210 */ /* 0x000fe400007fe4ff */
[----:B------:R-:W-:Y:S04]  /*7140*/  @!P6 IADD3 R2, P0, R2, R6, RZ ;  /* 0x000000060202e210 */ /* 0x000fe80007f1e0ff */
[----:B------:R-:W-:Y:S02]  /*7150*/  @!P6 IADD3.X R0, R0, R12, RZ, P0, !PT ;  /* 0x0000000c0000e210 */ /* 0x000fe400007fe4ff */
[C---:B------:R-:W-:Y:S04]  /*7160*/  @!P6 LEA R28, P0, R2.reuse, c[0x0][0x1f8], 0x1 ;  /* 0x00007e00021cea11 */ /* 0x040fe800078008ff */
[----:B------:R-:W-:Y:S02]  /*7170*/  @!P6 LEA.HI.X R29, R2, c[0x0][0x1fc], R0, 0x1, P0 ;  /* 0x00007f00021dea11 */ /* 0x000fe400000f0c00 */
[C---:B------:R-:W-:Y:S04]  /*7180*/  @!P6 IADD3 R13, P0, R4.reuse, R10, RZ ;  /* 0x0000000a040de210 */ /* 0x040fe80007f1e0ff */
[C---:B------:R-:W-:Y:S02]  /*7190*/  @!P6 IADD3.X R21, R5.reuse, R8, RZ, P0, !PT ;  /* 0x000000080515e210 */ /* 0x040fe400007fe4ff */
[C---:B------:R-:W-:Y:S04]  /*71a0*/  @!P6 IADD3 R7, P0, R4.reuse, R7, RZ ;  /* 0x000000070407e210 */ /* 0x040fe80007f1e0ff */
[C---:B------:R-:W-:Y:S02]  /*71b0*/  @!P6 IADD3.X R133, R5.reuse, R9, RZ, P0, !PT ;  /* 0x000000090585e210 */ /* 0x040fe400007fe4ff */
[----:B------:R-:W1:Y:S01]  /*71c0*/  LDSM.16.M88.4 R8, [R192] ;  /* 0x00000000c008783b */ /* 0x000e620000000200 */
[C---:B------:R-:W-:Y:S04]  /*71d0*/  @!P6 IADD3 R2, P0, R4.reuse, R6, RZ ;  /* 0x000000060402e210 */ /* 0x040fe80007f1e0ff */
[C---:B------:R-:W-:Y:S02]  /*71e0*/  @!P6 IADD3.X R6, R5.reuse, R12, RZ, P0, !PT ;  /* 0x0000000c0506e210 */ /* 0x040fe400007fe4ff */
[----:B------:R-:W-:Y:S01]  /*71f0*/  @!P6 IADD3 R0, P0, R4, R250, RZ ;  /* 0x000000fa0400e210 */ /* 0x000fe20007f1e0ff */
[----:B------:R-:W-:Y:S01]  /*7200*/  @!PT LDS RZ, [RZ] ;  /* 0x00000000fffff984 */ /* 0x000fe20000000800 */
[----:B------:R-:W-:Y:S01]  /*7210*/  @!PT LDS RZ, [RZ] ;  /* 0x00000000fffff984 */ /* 0x000fe20000000800 */
[----:B------:R-:W-:Y:S01]  /*7220*/  @!PT LDS RZ, [RZ] ;  /* 0x00000000fffff984 */ /* 0x000fe20000000800 */
[----:B------:R2:W-:Y:S03]  /*7230*/  @!P6 LDGSTS.E.BYPASS.LTC128B.128 [R219+0x100], [R220.64], !P5 ;  /* 0x00100000dcdbefae */ /* 0x0005e6000e901d46 */
[----:B------:R-:W-:Y:S02]  /*7240*/  @!P6 IADD3.X R5, R5, R14, RZ, P0, !PT ;  /* 0x0000000e0505e210 */ /* 0x000fe400007fe4ff */
[C---:B------:R-:W-:Y:S03]  /*7250*/  @!P6 LEA R14, P0, R0.reuse, c[0x0][0x1f8], 0x1 ;  /* 0x00007e00000eea11 */ /* 0x040fe600078008ff */
[----:B------:R3:W-:Y:S01]  /*7260*/  @!P6 LDGSTS.E.BYPASS.LTC128B.128 [R219+0x2100], [R30.64], !P4 ;  /* 0x021000001edbefae */ /* 0x0007e2000e101d46 */
[----:B------:R-:W-:Y:S02]  /*7270*/  @!P6 LEA.HI.X R15, R0, c[0x0][0x1fc], R5, 0x1, P0 ;  /* 0x00007f00000fea11 */ /* 0x000fe400000f0c05 */
[C---:B------:R-:W-:Y:S04]  /*7280*/  @!P6 LEA R20, P0, R13.reuse, c[0x0][0x1f8], 0x1 ;  /* 0x00007e000d14ea11 */ /* 0x040fe800078008ff */
[----:B------:R-:W-:Y:S01]  /*7290*/  @!P6 LEA.HI.X R21, R13, c[0x0][0x1fc], R21, 0x1, P0 ;  /* 0x00007f000d15ea11 */ /* 0x000fe200000f0c15 */
[----:B------:R5:W-:Y:S01]  /*72a0*/  @!P6 LDGSTS.E.BYPASS.LTC128B.128 [R219+0x4100], [R22.64], !P3 ;  /* 0x0410000016dbefae */ /* 0x000be2000d901d46 */
[C---:B------:R-:W-:Y:S04]  /*72b0*/  @!P6 LEA R132, P0, R7.reuse, c[0x0][0x1f8], 0x1 ;  /* 0x00007e000784ea11 */ /* 0x040fe800078008ff */
[----:B------:R-:W-:Y:S02]  /*72c0*/  @!P6 LEA.HI.X R133, R7, c[0x0][0x1fc], R133, 0x1, P0 ;  /* 0x00007f000785ea11 */ /* 0x000fe400000f0c85 */
[C---:B------:R-:W-:Y:S01]  /*72d0*/  @!P6 LEA R222, P0, R2.reuse, c[0x0][0x1f8], 0x1 ;  /* 0x00007e0002deea11 */ /* 0x040fe200078008ff */
[----:B------:R3:W-:Y:S03]  /*72e0*/  @!P6 LDGSTS.E.BYPASS.LTC128B.128 [R219+0x6100], [R28.64], !P2 ;  /* 0x061000001cdbefae */ /* 0x0007e6000d101d46 */
[----:B------:R-:W-:Y:S02]  /*72f0*/  @!P6 LEA.HI.X R223, R2, c[0x0][0x1fc], R6, 0x1, P0 ;  /* 0x00007f0002dfea11 */ /* 0x000fe400000f0c06 */
[C---:B--2---:R-:W-:Y:S01]  /*7300*/  IADD3 R220, R224.reuse, -0x1, RZ ;  /* 0xffffffffe0dc7810 */ /* 0x044fe20007ffe0ff */
[C---:B-1----:R-:W-:Y:S02]  /*7310*/  HMMA.16816.F32.BF16 R4, R32.reuse, R8, RZ ;  /* 0x000000082004723c */ /* 0x042fe400000418ff */
[----:B------:R1:W-:Y:S06]  /*7320*/  @!P6 LDGSTS.E.BYPASS.LTC128B.128 [R219+0x1100], [R14.64], !P5 ;  /* 0x011000000edbefae */ /* 0x0003ec000e901d46 */
[C---:B------:R-:W-:Y:S02]  /*7330*/  HMMA.16816.F32.BF16 R8, R32.reuse, R10, RZ ;  /* 0x0000000a2008723c */ /* 0x040fe400000418ff */
[----:B------:R5:W-:Y:S08]  /*7340*/  @!P6 LDGSTS.E.BYPASS.LTC128B.128 [R219+0x3100], [R20.64], !P4 ;  /* 0x0310000014dbefae */ /* 0x000bf0000e101d46 */
[----:B------:R2:W-:Y:S08]  /*7350*/  @!P6 LDGSTS.E.BYPASS.LTC128B.128 [R219+0x5100], [R132.64], !P3 ;  /* 0x0510000084dbefae */ /* 0x0005f0000d901d46 */
[----:B------:R3:W-:Y:S01]  /*7360*/  @!P6 LDGSTS.E.BYPASS.LTC128B.128 [R219+0x7100], [R222.64], !P2 ;  /* 0x07100000dedbefae */ /* 0x0007e2000d101d46 */
[----:B------:R-:W-:Y:S01]  /*7370*/  ISETP.GT.AND P6, PT, R224, R226, PT ;  /* 0x000000e2e000720c */ /* 0x000fe20003fc4270 */
[C---:B-1----:R-:W-:Y:S06]  /*7380*/  HMMA.16816.F32.BF16 R12, R32.reuse, R16, RZ ;  /* 0x00000010200c723c */ /* 0x042fec00000418ff */
[----:B------:R-:W4:Y:S02]  /*7390*/  LDL R226, [R1+0x1c] ;  /* 0x00001c0001e27983 */ /* 0x000f240000100800 */
[C---:B------:R-:W-:Y:S02]  /*73a0*/  HMMA.16816.F32.BF16 R16, R32.reuse, R18, RZ ;  /* 0x000000122010723c */ /* 0x040fe400000418ff */
[----:B------:R-:W0:Y:S06]  /*73b0*/  LDGDEPBAR ;  /* 0x00000000000079af */ /* 0x000e2c0000000000 */
[C---:B-----5:R-:W-:Y:S02]  /*73c0*/  HMMA.16816.F32.BF16 R20, R32.reuse, R24, RZ ;  /* 0x000000182014723c */ /* 0x060fe400000418ff */
[----:B--2---:R-:W2:Y:S06]  /*73d0*/  LDL R133, [R1+0x50] ;  /* 0x0000500001857983 */ /* 0x004eac0000100800 */
[C---:B------:R-:W-:Y:S08]  /*73e0*/  HMMA.16816.F32.BF16 R24, R32.reuse, R26, RZ ;  /* 0x0000001a2018723c */ /* 0x040ff000000418ff */
[C---:B---3--:R-:W-:Y:S08]  /*73f0*/  HMMA.16816.F32.BF16 R28, R32.reuse, R136, RZ ;  /* 0x00000088201c723c */ /* 0x048ff000000418ff */
[----:B------:R-:W-:Y:S01]  /*7400*/  HMMA.16816.F32.BF16 R32, R32, R138, RZ ;  /* 0x0000008a2020723c */ /* 0x000fe200000418ff */
[----:B------:R-:W-:Y:S07]  /*7410*/  LDSM.16.M88.4 R136, [R202] ;  /* 0x00000000ca88783b */ /* 0x000fee0000000200 */
[C---:B------:R-:W-:Y:S08]  /*7420*/  HMMA.16816.F32.BF16 R4, R172.reuse, R176, R4 ;  /* 0x000000b0ac04723c */ /* 0x040ff00000041804 */
[C---:B------:R-:W-:Y:S01]  /*7430*/  HMMA.16816.F32.BF16 R8, R172.reuse, R178, R8 ;  /* 0x000000b2ac08723c */ /* 0x040fe20000041808 */
[----:B------:R-:W1:Y:S07]  /*7440*/  LDSM.16.M88.4 R176, [R198] ;  /* 0x00000000c6b0783b */ /* 0x000e6e0000000200 */
[C---:B------:R-:W-:Y:S08]  /*7450*/  HMMA.16816.F32.BF16 R12, R172.reuse, R180, R12 ;  /* 0x000000b4ac0c723c */ /* 0x040ff0000004180c */
[C---:B------:R-:W-:Y:S01]  /*7460*/  HMMA.16816.F32.BF16 R16, R172.reuse, R182, R16 ;  /* 0x000000b6ac10723c */ /* 0x040fe20000041810 */
[----:B------:R-:W3:Y:S07]  /*7470*/  LDSM.16.M88.4 R180, [R198+0x800] ;  /* 0x00080000c6b4783b */ /* 0x000eee0000000200 */
[C---:B------:R-:W-:Y:S08]  /*7480*/  HMMA.16816.F32.BF16 R20, R172.reuse, R184, R20 ;  /* 0x000000b8ac14723c */ /* 0x040ff00000041814 */
[C---:B------:R-:W-:Y:S01]  /*7490*/  HMMA.16816.F32.BF16 R24, R172.reuse, R186, R24 ;  /* 0x000000baac18723c */ /* 0x040fe20000041818 */
[----:B------:R-:W-:Y:S07]  /*74a0*/  LDSM.16.M88.4 R184, [R198+0x1800] ;  /* 0x00180000c6b8783b */ /* 0x000fee0000000200 */
[C---:B------:R-:W-:Y:S08]  /*74b0*/  HMMA.16816.F32.BF16 R28, R172.reuse, R188, R28 ;  /* 0x000000bcac1c723c */ /* 0x040ff0000004181c */
[----:B------:R-:W-:Y:S01]  /*74c0*/  HMMA.16816.F32.BF16 R32, R172, R190, R32 ;  /* 0x000000beac20723c */ /* 0x000fe20000041820 */
[----:B------:R-:W5:Y:S07]  /*74d0*/  LDSM.16.M88.4 R172, [R198+0x1000] ;  /* 0x00100000c6ac783b */ /* 0x000f6e0000000200 */
[C---:B-1----:R-:W-:Y:S08]  /*74e0*/  HMMA.16816.F32.BF16 R4, R136.reuse, R176, R4 ;  /* 0x000000b08804723c */ /* 0x042ff00000041804 */
[C---:B------:R-:W-:Y:S01]  /*74f0*/  HMMA.16816.F32.BF16 R8, R136.reuse, R178, R8 ;  /* 0x000000b28808723c */ /* 0x040fe20000041808 */
[----:B------:R-:W-:Y:S07]  /*7500*/  LDSM.16.M88.4 R176, [R195] ;  /* 0x00000000c3b0783b */ /* 0x000fee0000000200 */
[C---:B---3--:R-:W-:Y:S08]  /*7510*/  HMMA.16816.F32.BF16 R12, R136.reuse, R180, R12 ;  /* 0x000000b4880c723c */ /* 0x048ff0000004180c */
[C---:B------:R-:W-:Y:S01]  /*7520*/  HMMA.16816.F32.BF16 R16, R136.reuse, R182, R16 ;  /* 0x000000b68810723c */ /* 0x040fe20000041810 */
[----:B------:R-:W-:Y:S07]  /*7530*/  LDSM.16.M88.4 R180, [R195+0x800] ;  /* 0x00080000c3b4783b */ /* 0x000fee0000000200 */
[C---:B-----5:R-:W-:Y:S08]  /*7540*/  HMMA.16816.F32.BF16 R20, R136.reuse, R172, R20 ;  /* 0x000000ac8814723c */ /* 0x060ff00000041814 */
[C---:B------:R-:W-:Y:S01]  /*7550*/  HMMA.16816.F32.BF16 R24, R136.reuse, R174, R24 ;  /* 0x000000ae8818723c */ /* 0x040fe20000041818 */
[----:B------:R-:W1:Y:S07]  /*7560*/  LDSM.16.M88.4 R172, [R201] ;  /* 0x00000000c9ac783b */ /* 0x000e6e0000000200 */
[C---:B------:R-:W-:Y:S08]  /*7570*/  HMMA.16816.F32.BF16 R28, R136.reuse, R184, R28 ;  /* 0x000000b8881c723c */ /* 0x040ff0000004181c */
[----:B------:R-:W-:Y:S01]  /*7580*/  HMMA.16816.F32.BF16 R32, R136, R186, R32 ;  /* 0x000000ba8820723c */ /* 0x000fe20000041820 */
[----:B------:R-:W3:Y:S08]  /*7590*/  LDSM.16.M88.4 R136, [R195+0x1000] ;  /* 0x00100000c388783b */ /* 0x000ef00000000200 */
[----:B------:R-:W5:Y:S01]  /*75a0*/  LDSM.16.M88.4 R184, [R195+0x1800] ;  /* 0x00180000c3b8783b */ /* 0x000f620000000200 */
        /* <DEDUP_REMOVED lines=8> */
[----:B------:R-:W1:Y:S07]  /*7630*/  LDSM.16.M88.4 R136, [R199+0x4000] ;  /* 0x00400000c788783b */ /* 0x000e6e0000000200 */
[C---:B-----5:R-:W-:Y:S08]  /*7640*/  HMMA.16816.F32.BF16 R28, R172.reuse, R184, R28 ;  /* 0x000000b8ac1c723c */ /* 0x060ff0000004181c */
[----:B------:R-:W-:Y:S01]  /*7650*/  HMMA.16816.F32.BF16 R32, R172, R186, R32 ;  /* 0x000000baac20723c */ /* 0x000fe20000041820 */
[----:B------:R-:W3:Y:S08]  /*7660*/  LDSM.16.M88.4 R172, [R192+0x3000] ;  /* 0x00300000c0ac783b */ /* 0x000ef00000000200 */
[----:B------:R-:W5:Y:S01]  /*7670*/  LDSM.16.M88.4 R184, [R192+0x3800] ;  /* 0x00380000c0b8783b */ /* 0x000f620000000200 */
[C---:B-1----:R-:W-:Y:S08]  /*7680*/  HMMA.16816.F32.BF16 R4, R136.reuse, R176, R4 ;  /* 0x000000b08804723c */ /* 0x042ff00000041804 */
[C---:B------:R-:W-:Y:S01]  /*7690*/  HMMA.16816.F32.BF16 R8, R136.reuse, R178, R8 ;  /* 0x000000b28808723c */ /* 0x040fe20000041808 */
[----:B------:R-:W-:Y:S07]  /*76a0*/  LDSM.16.M88.4 R176, [R215] ;  /* 0x00000000d7b0783b */ /* 0x000fee0000000200 */
[C---:B------:R-:W-:Y:S08]  /*76b0*/  HMMA.16816.F32.BF16 R12, R136.reuse, R180, R12 ;  /* 0x000000b4880c723c */ /* 0x040ff0000004180c */
[C---:B------:R-:W-:Y:S01]  /*76c0*/  HMMA.16816.F32.BF16 R16, R136.reuse, R182, R16 ;  /* 0x000000b68810723c */ /* 0x040fe20000041810 */
[----:B------:R-:W-:Y:S07]  /*76d0*/  LDSM.16.M88.4 R180, [R214] ;  /* 0x00000000d6b4783b */ /* 0x000fee0000000200 */
[C---:B---3--:R-:W-:Y:S08]  /*76e0*/  HMMA.16816.F32.BF16 R20, R136.reuse, R172, R20 ;  /* 0x000000ac8814723c */ /* 0x048ff00000041814 */
[C---:B------:R-:W-:Y:S01]  /*76f0*/  HMMA.16816.F32.BF16 R24, R136.reuse, R174, R24 ;  /* 0x000000ae8818723c */ /* 0x040fe20000041818 */
[----:B------:R-:W1:Y:S07]  /*7700*/  LDSM.16.M88.4 R172, [R200+0x4000] ;  /* 0x00400000c8ac783b */ /* 0x000e6e0000000200 */
[C---:B-----5:R-:W-:Y:S08]  /*7710*/  HMMA.16816.F32.BF16 R28, R136.reuse, R184, R28 ;  /* 0x000000b8881c723c */ /* 0x060ff0000004181c */
[----:B------:R-:W-:Y:S01]  /*7720*/  HMMA.16816.F32.BF16 R32, R136, R186, R32 ;  /* 0x000000ba8820723c */ /* 0x000fe20000041820 */
[----:B------:R-:W3:Y:S08]  /*7730*/  LDSM.16.M88.4 R136, [R213] ;  /* 0x00000000d588783b */ /* 0x000ef00000000200 */
[----:B------:R-:W5:Y:S01]  /*7740*/  LDSM.16.M88.4 R184, [R212] ;  /* 0x00000000d4b8783b */ /* 0x000f620000000200 */
        /* <DEDUP_REMOVED lines=103> */
[----:B------:R-:W-:Y:S01]  /*7dc0*/  LDSM.16.M88.4 R184, [R198+0x6000] ;  /* 0x00600000c6b8783b */ /* 0x000fe20000000200 */
[C---:B-1----:R-:W-:Y:S08]  /*7dd0*/  HMMA.16816.F32.BF16 R4, R172.reuse, R176, R4 ;  /* 0x000000b0ac04723c */ /* 0x042ff00000041804 */
[C---:B------:R-:W-:Y:S01]  /*7de0*/  HMMA.16816.F32.BF16 R8, R172.reuse, R178, R8 ;  /* 0x000000b2ac08723c */ /* 0x040fe20000041808 */
[----:B------:R-:W1:Y:S07]  /*7df0*/  LDSM.16.M88.4 R176, [R204] ;  /* 0x00000000ccb0783b */ /* 0x000e6e0000000200 */
[C---:B------:R-:W-:Y:S08]  /*7e00*/  HMMA.16816.F32.BF16 R12, R172.reuse, R180, R12 ;  /* 0x000000b4ac0c723c */ /* 0x040ff0000004180c */
[C---:B------:R-:W-:Y:S01]  /*7e10*/  HMMA.16816.F32.BF16 R16, R172.reuse, R182, R16 ;  /* 0x000000b6ac10723c */ /* 0x040fe20000041810 */
[----:B------:R-:W5:Y:S07]  /*7e20*/  LDSM.16.M88.4 R180, [R202+0xc000] ;  /* 0x00c00000cab4783b */ /* 0x000f6e0000000200 */
[C---:B---3--:R-:W-:Y:S08]  /*7e30*/  HMMA.16816.F32.BF16 R20, R172.reuse, R136, R20 ;  /* 0x00000088ac14723c */ /* 0x048ff00000041814 */
[C---:B------:R-:W-:Y:S01]  /*7e40*/  HMMA.16816.F32.BF16 R24, R172.reuse, R138, R24 ;  /* 0x0000008aac18723c */ /* 0x040fe20000041818 */
[----:B------:R-:W3:Y:S07]  /*7e50*/  LDSM.16.M88.4 R136, [R198+0x6800] ;  /* 0x00680000c688783b */ /* 0x000eee0000000200 */
[C---:B-1----:R-:W-:Y:S08]  /*7e60*/  HMMA.16816.F32.BF16 R28, R172.reuse, R176, R28 ;  /* 0x000000b0ac1c723c */ /* 0x042ff0000004181c */
[----:B------:R-:W-:Y:S01]  /*7e70*/  HMMA.16816.F32.BF16 R32, R172, R178, R32 ;  /* 0x000000b2ac20723c */ /* 0x000fe20000041820 */
[----:B------:R-:W1:Y:S07]  /*7e80*/  LDSM.16.M88.4 R172, [R198+0x7000] ;  /* 0x00700000c6ac783b */ /* 0x000e6e0000000200 */
[C---:B-----5:R-:W-:Y:S01]  /*7e90*/  HMMA.16816.F32.BF16 R4, R180.reuse, R184, R4 ;  /* 0x000000b8b404723c */ /* 0x060fe20000041804 */
[----:B------:R-:W5:Y:S07]  /*7ea0*/  LDSM.16.M88.4 R176, [R198+0x7800] ;  /* 0x00780000c6b0783b */ /* 0x000f6e0000000200 */
[C---:B------:R-:W-:Y:S01]  /*7eb0*/  HMMA.16816.F32.BF16 R8, R180.reuse, R186, R8 ;  /* 0x000000bab408723c */ /* 0x040fe20000041808 */
[----:B------:R-:W-:Y:S07]  /*7ec0*/  LDSM.16.M88.4 R184, [R195+0x6000] ;  /* 0x00600000c3b8783b */ /* 0x000fee0000000200 */
[C---:B---3--:R-:W-:Y:S08]  /*7ed0*/  HMMA.16816.F32.BF16 R12, R180.reuse, R136, R12 ;  /* 0x00000088b40c723c */ /* 0x048ff0000004180c */
[C---:B------:R-:W-:Y:S01]  /*7ee0*/  HMMA.16816.F32.BF16 R16, R180.reuse, R138, R16 ;  /* 0x0000008ab410723c */ /* 0x040fe20000041810 */
[----:B------:R-:W3:Y:S07]  /*7ef0*/  LDSM.16.M88.4 R136, [R201+0xc000] ;  /* 0x00c00000c988783b */ /* 0x000eee0000000200 */
[C---:B-1----:R-:W-:Y:S08]  /*7f00*/  HMMA.16816.F32.BF16 R20, R180.reuse, R172, R20 ;  /* 0x000000acb414723c */ /* 0x042ff00000041814 */
[C---:B------:R-:W-:Y:S01]  /*7f10*/  HMMA.16816.F32.BF16 R24, R180.reuse, R174, R24 ;  /* 0x000000aeb418723c */ /* 0x040fe20000041818 */
[----:B------:R-:W1:Y:S07]  /*7f20*/  LDSM.16.M88.4 R172, [R195+0x6800] ;  /* 0x00680000c3ac783b */ /* 0x000e6e0000000200 */
[C---:B-----5:R-:W-:Y:S08]  /*7f30*/  HMMA.16816.F32.BF16 R28, R180.reuse, R176, R28 ;  /* 0x000000b0b41c723c */ /* 0x060ff0000004181c */
[----:B------:R-:W-:Y:S01]  /*7f40*/  HMMA.16816.F32.BF16 R32, R180, R178, R32 ;  /* 0x000000b2b420723c */ /* 0x000fe20000041820 */
[----:B------:R-:W-:Y:S07]  /*7f50*/  LDSM.16.M88.4 R176, [R195+0x7800] ;  /* 0x00780000c3b0783b */ /* 0x000fee0000000200 */
[C---:B---3--:R-:W-:Y:S01]  /*7f60*/  HMMA.16816.F32.BF16 R4, R136.reuse, R184, R4 ;  /* 0x000000b88804723c */ /* 0x048fe20000041804 */
[----:B------:R-:W2:Y:S07]  /*7f70*/  LDL R184, [R1+0x24] ;  /* 0x0000240001b87983 */ /* 0x000eae0000100800 */
[C---:B------:R-:W-:Y:S08]  /*7f80*/  HMMA.16816.F32.BF16 R8, R136.reuse, R186, R8 ;  /* 0x000000ba8808723c */ /* 0x040ff00000041808 */
[C---:B-1----:R-:W-:Y:S08]  /*7f90*/  HMMA.16816.F32.BF16 R12, R136.reuse, R172, R12 ;  /* 0x000000ac880c723c */ /* 0x042ff0000004180c */
[----:B------:R-:W-:Y:S01]  /*7fa0*/  FMUL.FTZ R0, R4, c[0x0][0x320] ;  /* 0x0000c80004007a20 */ /* 0x000fe20000410000 */
[C---:B------:R-:W-:Y:S03]  /*7fb0*/  HMMA.16816.F32.BF16 R16, R136.reuse, R174, R16 ;  /* 0x000000ae8810723c */ /* 0x040fe60000041810 */
[----:B------:R1:W3:Y:S04]  /*7fc0*/  MUFU.TANH R132, R0 ;  /* 0x0000000000847308 */ /* 0x0002e80000002400 */
[----:B------:R-:W-:Y:S02]  /*7fd0*/  FMUL.FTZ R2, R9, c[0x0][0x320] ;  /* 0x0000c80009027a20 */ /* 0x000fe40000410000 */
[----:B------:R-:W-:Y:S04]  /*7fe0*/  FMUL.FTZ R11, R11, c[0x0][0x320] ;  /* 0x0000c8000b0b7a20 */ /* 0x000fe80000410000 */
[----:B------:R5:W-:Y:S02]  /*7ff0*/  MUFU.TANH R221, R2 ;  /* 0x0000000200dd7308 */ /* 0x000be40000002400 */
[----:B------:R-:W-:Y:S08]  /*8000*/  FMUL.FTZ R12, R12, c[0x0][0x320] ;  /* 0x0000c8000c0c7a20 */ /* 0x000ff00000410000 */
[----:B------:R-:W-:Y:S01]  /*8010*/  MUFU.TANH R190, R11 ;  /* 0x0000000b00be7308 */ /* 0x000fe20000002400 */
[----:B-1----:R-:W-:Y:S09]  /*8020*/  FMUL.FTZ R0, R5, c[0x0][0x320] ;  /* 0x0000c80005007a20 */ /* 0x002ff20000410000 */
[----:B------:R1:W1:Y:S01]  /*8030*/  MUFU.TANH R135, R0 ;  /* 0x0000000000877308 */ /* 0x0002620000002400 */
[----:B-----5:R-:W-:Y:S01]  /*8040*/  FMUL.FTZ R2, R10, c[0x0][0x320] ;  /* 0x0000c8000a027a20 */ /* 0x020fe20000410000 */
[----:B------:R-:W-:Y:S08]  /*8050*/  @P6 MOV R10, c[0x0][0x1e0] ;  /* 0x00007800000a6a02 */ /* 0x000ff00000000f00 */
[----:B------:R-:W-:Y:S10]  /*8060*/  MUFU.TANH R191, R2 ;  /* 0x0000000200bf7308 */ /* 0x000ff40000002400 */
[----:B------:R-:W-:Y:S01]  /*8070*/  MUFU.TANH R189, R12 ;  /* 0x0000000c00bd7308 */ /* 0x000fe20000002400 */
[----:B-1----:R-:W-:Y:S09]  /*8080*/  FMUL.FTZ R0, R6, c[0x0][0x320] ;  /* 0x0000c80006007a20 */ /* 0x002ff20000410000 */
[----:B------:R1:W5:Y:S02]  /*8090*/  MUFU.TANH R225, R0 ;  /* 0x0000000000e17308 */ /* 0x0003640000002400 */
[----:B-1----:R-:W-:Y:S02]  /*80a0*/  FMUL.FTZ R0, R7, c[0x0][0x320] ;  /* 0x0000c80007007a20 */ /* 0x002fe40000410000 */
[----:B------:R-:W1:Y:S01]  /*80b0*/  LDSM.16.M88.4 R4, [R195+0x7000] ;  /* 0x00700000c304783b */ /* 0x000e620000000200 */
[----:B------:R-:W-:Y:S05]  /*80c0*/  DEPBAR.LE SB0, 0x0 ;  /* 0x000080000000791a */ /* 0x000fea0000000000 */
[----:B------:R3:W1:Y:S02]  /*80d0*/  MUFU.TANH R223, R0 ;  /* 0x0000000000df7308 */ /* 0x0006640000002400 */
[----:B------:R-:W-:Y:S01]  /*80e0*/  BAR.SYNC.DEFER_BLOCKING 0x0 ;  /* 0x0000000000007b1d */ /* 0x000fe20000010000 */
[----:B---3--:R-:W-:Y:S02]  /*80f0*/  FMUL.FTZ R0, R8, c[0x0][0x320] ;  /* 0x0000c80008007a20 */ /* 0x008fe40000410000 */
[----:B------:R-:W-:Y:S05]  /*8100*/  @P6 IMAD.WIDE.U32 R8, R220, c[0x0][0x1e0], RZ ;  /* 0x00007800dc086a25 */ /* 0x000fea00078e00ff */
[----:B------:R3:W2:Y:S01]  /*8110*/  MUFU.TANH R222, R0 ;  /* 0x0000000000de7308 */ /* 0x0006a20000002400 */
[----:B------:R-:W-:Y:S01]  /*8120*/  @P6 SHF.L.U32 R2, R8, 0x6, RZ ;  /* 0x0000000608026819 */ /* 0x000fe200000006ff */
[C---:B-1----:R-:W-:Y:S07]  /*8130*/  HMMA.16816.F32.BF16 R20, R136.reuse, R4, R20 ;  /* 0x000000048814723c */ /* 0x042fee0000041814 */
[----:B------:R-:W-:Y:S01]  /*8140*/  FMUL.FTZ R4, R13, c[0x0][0x320] ;  /* 0x0000c8000d047a20 */ /* 0x000fe20000410000 */
[C---:B------:R-:W-:Y:S01]  /*8150*/  HMMA.16816.F32.BF16 R24, R136.reuse, R6, R24 ;  /* 0x000000068818723c */ /* 0x040fe20000041818 */
[----:B------:R-:W-:Y:S02]  /*8160*/  MOV R13, 0xffffffc0 ;  /* 0xffffffc0000d7802 */ /* 0x000fe40000000f00 */
[----:B------:R-:W1:Y:S04]  /*8170*/  MUFU.TANH R188, R4 ;  /* 0x0000000400bc7308 */ /* 0x000e680000002400 */
[----:B------:R-:W-:Y:S01]  /*8180*/  FMUL.FTZ R7, R14, c[0x0][0x320] ;  /* 0x0000c8000e077a20 */ /* 0x000fe20000410000 */
[C---:B------:R-:W-:Y:S04]  /*8190*/  HMMA.16816.F32.BF16 R28, R136.reuse, R176, R28 ;  /* 0x000000b0881c723c */ /* 0x040fe8000004181c */
[----:B---3--:R-:W-:Y:S01]  /*81a0*/  @P6 SHF.R.S32.HI R0, RZ, 0x1f, R220 ;  /* 0x0000001fff006819 */ /* 0x008fe200000114dc */
[----:B------:R3:W1:Y:S03]  /*81b0*/  MUFU.TANH R187, R7 ;  /* 0x0000000700bb7308 */ /* 0x0006660000002400 */
[----:B------:R-:W-:Y:S04]  /*81c0*/  HMMA.16816.F32.BF16 R32, R136, R178, R32 ;  /* 0x000000b28820723c */ /* 0x000fe80000041820 */
[----:B------:R-:W-:Y:S04]  /*81d0*/  @P6 IMAD R0, R0, c[0x0][0x1e0], RZ ;  /* 0x0000780000006a24 */ /* 0x000fe800078e02ff */
[----:B------:R-:W-:Y:S05]  /*81e0*/  @P6 IMAD R0, R220, c[0x0][0x1e4], R0 ;  /* 0x00007900dc006a24 */ /* 0x000fea00078e0200 */
[----:B------:R-:W-:Y:S02]  /*81f0*/  @P6 IADD3 R0, R9, R0, RZ ;  /* 0x0000000009006210 */ /* 0x000fe40007ffe0ff */
[----:B------:R-:W-:Y:S02]  /*8200*/  @P6 LEA R9, P0, R10, R2, 0x5 ;  /* 0x000000020a096211 */ /* 0x000fe400078028ff */
[----:B------:R-:W-:Y:S02]  /*8210*/  @P6 SHF.L.U64.HI R0, R8, 0x6, R0 ;  /* 0x0000000608006819 */ /* 0x000fe40000010200 */
[----:B------:R-:W-:Y:S01]  /*8220*/  @P6 MOV R8, c[0x0][0x1e4] ;  /* 0x0000790000086a02 */ /* 0x000fe20000000f00 */
[----:B---3--:R-:W-:Y:S03]  /*8230*/  FMUL.FTZ R7, R16, c[0x0][0x320] ;  /* 0x0000c80010077a20 */ /* 0x008fe60000410000 */
[----:B------:R-:W-:Y:S02]  /*8240*/  @P6 LEA.HI.X R8, R10, R0, R8, 0x5, P0 ;  /* 0x000000000a086211 */ /* 0x000fe400000f2c08 */
[----:B------:R-:W-:Y:S04]  /*8250*/  @P6 IADD3 R10, P0, R2, R248, RZ ;  /* 0x000000f8020a6210 */ /* 0x000fe80007f1e0ff */
[-C--:B------:R-:W-:Y:S02]  /*8260*/  @P6 IADD3.X R11, R0, R252.reuse, RZ, P0, !PT ;  /* 0x000000fc000b6210 */ /* 0x080fe400007fe4ff */
[C---:B------:R-:W-:Y:S04]  /*8270*/  @P6 LEA R182, P0, R10.reuse, c[0x0][0x1c8], 0x1 ;  /* 0x000072000ab66a11 */ /* 0x040fe800078008ff */
[----:B------:R-:W-:Y:S02]  /*8280*/  @P6 LEA.HI.X R183, R10, c[0x0][0x1cc], R11, 0x1, P0 ;  /* 0x000073000ab76a11 */ /* 0x000fe400000f0c0b */
[----:B------:R-:W-:Y:S03]  /*8290*/  @P6 IADD3 R10, P0, R248, 0x40, RZ ;  /* 0x00000040f80a6810 */ /* 0x000fe60007f1e0ff */
[----:B------:R-:W-:Y:S01]  /*82a0*/  @!PT LDS RZ, [RZ] ;  /* 0x00000000fffff984 */ /* 0x000fe20000000800 */
[----:B------:R-:W-:Y:S01]  /*82b0*/  @!PT LDS RZ, [RZ] ;  /* 0x00000000fffff984 */ /* 0x000fe20000000800 */
[----:B------:R-:W-:Y:S01]  /*82c0*/  @!PT LDS RZ, [RZ] ;  /* 0x00000000fffff984 */ /* 0x000fe20000000800 */
[----:B------:R3:W-:Y:S01]  /*82d0*/  @P6 LDGSTS.E.BYPASS.LTC128B.128 [R219+0x8100], [R182.64], !P5 ;  /* 0x08100000b6db6fae */ /* 0x0007e2000e901d46 */
[----:B------:R-:W-:Y:S02]  /*82e0*/  @P6 IADD3.X R11, RZ, R252, RZ, P0, !PT ;  /* 0x000000fcff0b6210 */ /* 0x000fe400007fe4ff */
[----:B------:R-:W-:Y:S04]  /*82f0*/  @P6 IADD3 R5, P0, R2, R10, RZ ;  /* 0x0000000a02056210 */ /* 0x000fe80007f1e0ff */
[----:B------:R-:W-:Y:S02]  /*8300*/  @P6 IADD3.X R6, R0, R11, RZ, P0, !PT ;  /* 0x0000000b00066210 */ /* 0x000fe400007fe4ff */
[C---:B------:R-:W-:Y:S04]  /*8310*/  @P6 LEA R180, P0, R5.reuse, c[0x0][0x1c8], 0x1 ;  /* 0x0000720005b46a11 */ /* 0x040fe800078008ff */
[----:B------:R-:W-:Y:S01]  /*8320*/  @P6 LEA.HI.X R181, R5, c[0x0][0x1cc], R6, 0x1, P0 ;  /* 0x0000730005b56a11 */ /* 0x000fe200000f0c06 */
[----:B------:R-:W-:Y:S01]  /*8330*/  FMUL.FTZ R6, R15, c[0x0][0x320] ;  /* 0x0000c8000f067a20 */ /* 0x000fe20000410000 */
[----:B------:R-:W-:Y:S03]  /*8340*/  @P6 IADD3 R172, P0, R248, 0x80, RZ ;  /* 0x00000080f8ac6810 */ /* 0x000fe60007f1e0ff */
[----:B------:R1:W1:Y:S01]  /*8350*/  MUFU.TANH R186, R6 ;  /* 0x0000000600ba7308 */ /* 0x0002620000002400 */
[----:B------:R1:W-:Y:S01]  /*8360*/  @P6 LDGSTS.E.BYPASS.LTC128B.128 [R219+0xa100], [R180.64], !P4 ;  /* 0x0a100000b4db6fae */ /* 0x0003e2000e101d46 */
[----:B--2---:R-:W-:Y:S08]  /*8370*/  IADD3 R4, R133, R184, RZ ;  /* 0x000000b885047210 */ /* 0x004ff00007ffe0ff */
[----:B------:R2:W2:Y:S01]  /*8380*/  MUFU.TANH R184, R7 ;  /* 0x0000000700b87308 */ /* 0x0004a20000002400 */
[----:B------:R-:W-:Y:S01]  /*8390*/  @P6 IADD3.X R133, RZ, R252, RZ, P0, !PT ;  /* 0x000000fcff856210 */ /* 0x000fe200007fe4ff */
[----:B------:R-:W-:Y:S05]  /*83a0*/  @P1 IMAD.HI.U32 R5, R4, c[0x0][0x2c8], RZ ;  /* 0x0000b20004051a27 */ /* 0x000fea00078e00ff */
[----:B------:R-:W-:Y:S02]  /*83b0*/  @P1 SHF.R.U32.HI R4, RZ, c[0x0][0x2cc], R5 ;  /* 0x0000b300ff041a19 */ /* 0x000fe40000011605 */
[----:B------:R-:W-:Y:S03]  /*83c0*/  @P6 IADD3 R5, P0, R2, R172, RZ ;  /* 0x000000ac02056210 */ /* 0x000fe60007f1e0ff */
[----:B------:R-:W3:Y:S01]  /*83d0*/  SHFL.IDX PT, R12, R4, RZ, 0x1c1f ;  /* 0x001c1fff040c7589 */ /* 0x000ee200000e0000 */
[----:B-1----:R-:W-:Y:S02]  /*83e0*/  @P6 IADD3.X R6, R0, R133, RZ, P0, !PT ;  /* 0x0000008500066210 */ /* 0x002fe400007fe4ff */
[C---:B------:R-:W-:Y:S04]  /*83f0*/  @P6 LEA R174, P0, R5.reuse, c[0x0][0x1c8], 0x1 ;  /* 0x0000720005ae6a11 */ /* 0x040fe800078008ff */
[----:B------:R-:W-:Y:S01]  /*8400*/  @P6 LEA.HI.X R175, R5, c[0x0][0x1cc], R6, 0x1, P0 ;  /* 0x0000730005af6a11 */ /* 0x000fe200000f0c06 */
[----:B------:R-:W-:Y:S01]  /*8410*/  IMAD R5, R224, R13, 0x1 ;  /* 0x00000001e0057424 */ /* 0x000fe200078e020d */
[----:B------:R4:W1:Y:S01]  /*8420*/  SHFL.IDX PT, R6, R4, 0x1, 0x1c1f ;  /* 0x003c1f0004067f89 */ /* 0x00086200000e0000 */
[----:B------:R-:W-:Y:S01]  /*8430*/  @P6 IADD3 R14, P0, R248, 0xc0, RZ ;  /* 0x000000c0f80e6810 */ /* 0x000fe20007f1e0ff */
[----:B--2---:R-:W-:Y:S04]  /*8440*/  FMUL.FTZ R7, R17, c[0x0][0x320] ;  /* 0x0000c80011077a20 */ /* 0x004fe80000410000 */
[----:B------:R2:W1:Y:S02]  /*8450*/  MUFU.TANH R185, R7 ;  /* 0x0000000700b97308 */ /* 0x0004640000002400 */
[----:B------:R1:W-:Y:S01]  /*8460*/  @P6 LDGSTS.E.BYPASS.LTC128B.128 [R219+0xc100], [R174.64], !P3 ;  /* 0x0c100000aedb6fae */ /* 0x0003e2000d901d46 */
[----:B----4-:R-:W-:Y:S04]  /*8470*/  IADD3 R4, R227, R5, -R228 ;  /* 0x00000005e3047210 */ /* 0x010fe80007ffe8e4 */
[----:B------:R-:W-:Y:S02]  /*8480*/  IADD3 R4, R4, -R226, RZ ;  /* 0x800000e204047210 */ /* 0x000fe40007ffe0ff */
[----:B--2---:R-:W-:Y:S02]  /*8490*/  @P6 IADD3.X R7, RZ, R252, RZ, P0, !PT ;  /* 0x000000fcff076210 */ /* 0x004fe400007fe4ff */
[----:B------:R-:W-:Y:S01]  /*84a0*/  @P6 IADD3 R5, P0, R2, R14, RZ ;  /* 0x0000000e02056210 */ /* 0x000fe20007f1e0ff */
[----:B------:R-:W-:Y:S01]  /*84b0*/  FMUL.FTZ R2, R18, c[0x0][0x320] ;  /* 0x0000c80012027a20 */ /* 0x000fe20000410000 */
[----:B-1----:R-:W2:Y:S02]  /*84c0*/  LDL.LU R175, [R1+0x8] ;  /* 0x0000080001af7983 */ /* 0x002ea40000300800 */
[----:B------:R-:W-:Y:S01]  /*84d0*/  @P6 IADD3.X R0, R0, R7, RZ, P0, !PT ;  /* 0x0000000700006210 */ /* 0x000fe200007fe4ff */
[----:B------:R3:W1:Y:S01]  /*84e0*/  MUFU.TANH R173, R2 ;  /* 0x0000000200ad7308 */ /* 0x0006620000002400 */
[C---:B------:R-:W-:Y:S04]  /*84f0*/  @P6 LEA R136, P0, R5.reuse, c[0x0][0x1c8], 0x1 ;  /* 0x0000720005886a11 */ /* 0x040fe800078008ff */
[----:B------:R-:W-:Y:S01]  /*8500*/  @P6 LEA.HI.X R137, R5, c[0x0][0x1cc], R0, 0x1, P0 ;  /* 0x0000730005896a11 */ /* 0x000fe200000f0c00 */
[----:B------:R-:W-:Y:S02]  /*8510*/  FMUL.FTZ R0, R19, c[0x0][0x320] ;  /* 0x0000c80013007a20 */ /* 0x000fe40000410000 */
[----:B------:R-:W-:Y:S02]  /*8520*/  FMUL.FTZ R5, R29, c[0x0][0x320] ;  /* 0x0000c8001d057a20 */ /* 0x000fe40000410000 */
[----:B------:R4:W1:Y:S01]  /*8530*/  MUFU.TANH R139, R0 ;  /* 0x00000000008b7308 */ /* 0x0008620000002400 */
[----:B------:R1:W-:Y:S01]  /*8540*/  @P6 LDGSTS.E.BYPASS.LTC128B.128 [R219+0xe100], [R136.64], !P2 ;  /* 0x0e10000088db6fae */ /* 0x0003e2000d101d46 */
[----:B---3--:R-:W-:Y:S04]  /*8550*/  IADD3 R2, R4, R12, RZ ;  /* 0x0000000c04027210 */ /* 0x008fe80007ffe0ff */
[----:B------:R-:W-:Y:S04]  /*8560*/  ISETP.GT.AND P0, PT, R2, RZ, PT ;  /* 0x000000ff0200720c */ /* 0x000fe80003f04270 */
[----:B------:R-:W-:Y:S02]  /*8570*/  FSEL R132, R132, -INF , P0 ;  /* 0xff80000084847808 */ /* 0x000fe40000000000 */
[----:B------:R-:W-:Y:S02]  /*8580*/  ISETP.GT.AND P0, PT, R2, 0x1, PT ;  /* 0x000000010200780c */ /* 0x000fe40003f04270 */
[----:B----4-:R-:W-:Y:S01]  /*8590*/  IADD3 R0, R4, R6, RZ ;  /* 0x0000000604007210 */ /* 0x010fe20007ffe0ff */
[----:B------:R-:W-:Y:S01]  /*85a0*/  FMUL.FTZ R4, R20, c[0x0][0x320] ;  /* 0x0000c80014047a20 */ /* 0x000fe20000410000 */
[----:B------:R-:W-:Y:S02]  /*85b0*/  FSEL R19, R135, -INF , P0 ;  /* 0xff80000087137808 */ /* 0x000fe40000000000 */
[C---:B------:R-:W-:Y:S01]  /*85c0*/  ISETP.GT.AND P0, PT, R0.reuse, RZ, PT ;  /* 0x000000ff0000720c */ /* 0x040fe20003f04270 */
[----:B------:R3:W4:Y:S03]  /*85d0*/  MUFU.TANH R135, R4 ;  /* 0x0000000400877308 */ /* 0x0007260000002400 */
[----:B-----5:R-:W-:Y:S02]  /*85e0*/  FSEL R138, R225, -INF , P0 ;  /* 0xff800000e18a7808 */ /* 0x020fe40000000000 */
[----:B------:R-:W-:Y:S04]  /*85f0*/  ISETP.GT.AND P0, PT, R0, 0x1, PT ;  /* 0x000000010000780c */ /* 0x000fe80003f04270 */
[----:B------:R-:W-:Y:S02]  /*8600*/  FSEL R20, R223, -INF , P0 ;  /* 0xff800000df147808 */ /* 0x000fe40000000000 */
[----:B------:R-:W-:Y:S04]  /*8610*/  ISETP.GT.AND P0, PT, R2, 0x8, PT ;  /* 0x000000080200780c */ /* 0x000fe80003f04270 */
[----:B------:R-:W-:Y:S02]  /*8620*/  FSEL R15, R222, -INF , P0 ;  /* 0xff800000de0f7808 */ /* 0x000fe40000000000 */
[----:B------:R-:W-:Y:S04]  /*8630*/  ISETP.GT.AND P0, PT, R2, 0x9, PT ;  /* 0x000000090200780c */ /* 0x000fe80003f04270 */
[----:B------:R-:W-:Y:S02]  /*8640*/  FSEL R18, R221, -INF , P0 ;  /* 0xff800000dd127808 */ /* 0x000fe40000000000 */
[C---:B------:R-:W-:Y:S01]  /*8650*/  ISETP.GT.AND P0, PT, R0.reuse, 0x8, PT ;  /* 0x000000080000780c */ /* 0x040fe20003f04270 */
[----:B---3--:R-:W-:Y:S03]  /*8660*/  FMUL.FTZ R4, R21, c[0x0][0x320] ;  /* 0x0000c80015047a20 */ /* 0x008fe60000410000 */
[----:B------:R-:W-:Y:S01]  /*8670*/  FSEL R17, R191, -INF , P0 ;  /* 0xff800000bf117808 */ /* 0x000fe20000000000 */
[----:B------:R3:W5:Y:S01]  /*8680*/  MUFU.TANH R13, R4 ;  /* 0x00000004000d7308 */ /* 0x0007620000002400 */
[----:B------:R-:W-:Y:S04]  /*8690*/  ISETP.GT.AND P0, PT, R0, 0x9, PT ;  /* 0x000000090000780c */ /* 0x000fe80003f04270 */
[----:B------:R-:W-:Y:S02]  /*86a0*/  FSEL R16, R190, -INF , P0 ;  /* 0xff800000be107808 */ /* 0x000fe40000000000 */
[C---:B------:R-:W-:Y:S04]  /*86b0*/  ISETP.GT.AND P0, PT, R2.reuse, 0x10, PT ;  /* 0x000000100200780c */ /* 0x040fe80003f04270 */
[----:B------:R-:W-:Y:S02]  /*86c0*/  FSEL R176, R189, -INF , P0 ;  /* 0xff800000bdb07808 */ /* 0x000fe40000000000 */
[----:B------:R-:W-:Y:S04]  /*86d0*/  ISETP.GT.AND P0, PT, R2, 0x11, PT ;  /* 0x000000110200780c */ /* 0x000fe80003f04270 */
[----:B------:R-:W-:Y:S02]  /*86e0*/  FSEL R177, R188, -INF , P0 ;  /* 0xff800000bcb17808 */ /* 0x000fe40000000000 */
[----:B------:R-:W-:Y:S04]  /*86f0*/  ISETP.GT.AND P0, PT, R0, 0x10, PT ;  /* 0x000000100000780c */ /* 0x000fe80003f04270 */
[----:B------:R-:W-:Y:S01]  /*8700*/  FSEL R178, R187, -INF , P0 ;  /* 0xff800000bbb27808 */ /* 0x000fe20000000000 */
[----:B---3--:R-:W-:Y:S01]  /*8710*/  FMUL.FTZ R4, R22, c[0x0][0x320] ;  /* 0x0000c80016047a20 */ /* 0x008fe20000410000 */
[----:B------:R-:W-:Y:S03]  /*8720*/  ISETP.GT.AND P0, PT, R0, 0x11, PT ;  /* 0x000000110000780c */ /* 0x000fe60003f04270 */
[----:B------:R3:W3:Y:S01]  /*8730*/  MUFU.TANH R12, R4 ;  /* 0x00000004000c7308 */ /* 0x0006e20000002400 */
[----:B------:R-:W-:Y:S02]  /*8740*/  FSEL R179, R186, -INF , P0 ;  /* 0xff800000bab37808 */ /* 0x000fe40000000000 */
[----:B------:R-:W-:Y:S04]  /*8750*/  ISETP.GT.AND P0, PT, R2, 0x18, PT ;  /* 0x000000180200780c */ /* 0x000fe80003f04270 */
[----:B------:R-:W-:Y:S02]  /*8760*/  FSEL R184, R184, -INF , P0 ;  /* 0xff800000b8b87808 */ /* 0x000fe40000000000 */
[----:B------:R-:W-:Y:S04]  /*8770*/  ISETP.GT.AND P0, PT, R2, 0x19, PT ;  /* 0x000000190200780c */ /* 0x000fe80003f04270 */
[----:B------:R-:W-:Y:S02]  /*8780*/  FSEL R185, R185, -INF , P0 ;  /* 0xff800000b9b97808 */ /* 0x000fe40000000000 */
[C---:B------:R-:W-:Y:S04]  /*8790*/  ISETP.GT.AND P0, PT, R0.reuse, 0x18, PT ;  /* 0x000000180000780c */ /* 0x040fe80003f04270 */
[----:B-1----:R-:W-:Y:S02]  /*87a0*/  FSEL R186, R173, -INF , P0 ;  /* 0xff800000adba7808 */ /* 0x002fe40000000000 */
[----:B------:R-:W-:Y:S01]  /*87b0*/  ISETP.GT.AND P0, PT, R0, 0x19, PT ;  /* 0x000000190000780c */ /* 0x000fe20003f04270 */
[----:B---3--:R-:W-:Y:S03]  /*87c0*/  FMUL.FTZ R4, R23, c[0x0][0x320] ;  /* 0x0000c80017047a20 */ /* 0x008fe60000410000 */
[----:B------:R-:W-:Y:S01]  /*87d0*/  FSEL R187, R139, -INF , P0 ;  /* 0xff8000008bbb7808 */ /* 0x000fe20000000000 */
[----:B------:R1:W-:Y:S01]  /*87e0*/  MUFU.TANH R23, R5 ;  /* 0x0000000500177308 */ /* 0x0003e20000002400 */
[C---:B------:R-:W-:Y:S04]  /*87f0*/  ISETP.GT.AND P0, PT, R2.reuse, 0x20, PT ;  /* 0x000000200200780c */ /* 0x040fe80003f04270 */
[----:B----4-:R-:W-:Y:S02]  /*8800*/  FSEL R190, R135, -INF , P0 ;  /* 0xff80000087be7808 */ /* 0x010fe40000000000 */
[----:B------:R-:W-:Y:S03]  /*8810*/  ISETP.GT.AND P0, PT, R2, 0x21, PT ;  /* 0x000000210200780c */ /* 0x000fe60003f04270 */
[----:B------:R3:W4:Y:S01]  /*8820*/  MUFU.TANH R6, R4 ;  /* 0x0000000400067308 */ /* 0x0007220000002400 */
[----:B-----5:R-:W-:Y:S02]  /*8830*/  FSEL R191, R13, -INF , P0 ;  /* 0xff8000000dbf7808 */ /* 0x020fe40000000000 */
[----:B------:R-:W-:Y:S04]  /*8840*/  ISETP.GT.AND P0, PT, R0, 0x20, PT ;  /* 0x000000200000780c */ /* 0x000fe80003f04270 */
[----:B------:R-:W-:Y:S02]  /*8850*/  FSEL R223, R12, -INF , P0 ;  /* 0xff8000000cdf7808 */ /* 0x000fe40000000000 */
[----:B------:R-:W-:Y:S01]  /*8860*/  ISETP.GT.AND P0, PT, R0, 0x21, PT ;  /* 0x000000210000780c */ /* 0x000fe20003f04270 */
[----:B-1----:R-:W-:Y:S04]  /*8870*/  FMUL.FTZ R5, R32, c[0x0][0x320] ;  /* 0x0000c80020057a20 */ /* 0x002fe80000410000 */
[----:B------:R1:W-:Y:S01]  /*8880*/  MUFU.TANH R13, R5 ;  /* 0x00000005000d7308 */ /* 0x0003e20000002400 */
[----:B---3--:R-:W-:Y:S01]  /*8890*/  FMUL.FTZ R4, R24, c[0x0][0x320] ;  /* 0x0000c80018047a20 */ /* 0x008fe20000410000 */
[----:B----4-:R-:W-:Y:S01]  /*88a0*/  FSEL R222, R6, -INF , P0 ;  /* 0xff80000006de7808 */ /* 0x010fe20000000000 */
[----:B------:R-:W-:Y:S01]  /*88b0*/  FMUL.FTZ R6, R30, c[0x0][0x320] ;  /* 0x0000c8001e067a20 */ /* 0x000fe20000410000 */
[----:B------:R-:W-:Y:S06]  /*88c0*/  ISETP.GT.AND P0, PT, R2, 0x28, PT ;  /* 0x000000280200780c */ /* 0x000fec0003f04270 */
[----:B------:R3:W4:Y:S01]  /*88d0*/  MUFU.TANH R22, R4 ;  /* 0x0000000400167308 */ /* 0x0007220000002400 */
[----:B-1----:R-:W-:Y:S09]  /*88e0*/  FMUL.FTZ R5, R33, c[0x0][0x320] ;  /* 0x0000c80021057a20 */ /* 0x002ff20000410000 */
[----:B------:R1:W-:Y:S01]  /*88f0*/  MUFU.TANH R12, R5 ;  /* 0x00000005000c7308 */ /* 0x0003e20000002400 */
[----:B---3--:R-:W-:Y:S01]  /*8900*/  FMUL.FTZ R4, R25, c[0x0][0x320] ;  /* 0x0000c80019047a20 */ /* 0x008fe20000410000 */
[----:B----4-:R-:W-:Y:S02]  /*8910*/  FSEL R225, R22, -INF , P0 ;  /* 0xff80000016e17808 */ /* 0x010fe40000000000 */
[----:B------:R-:W-:Y:S06]  /*8920*/  ISETP.GT.AND P0, PT, R2, 0x29, PT ;  /* 0x000000290200780c */ /* 0x000fec0003f04270 */
[----:B------:R3:W4:Y:S10]  /*8930*/  MUFU.TANH R24, R4 ;  /* 0x0000000400187308 */ /* 0x0007340000002400 */
[----:B------:R5:W-:Y:S01]  /*8940*/  MUFU.TANH R22, R6 ;  /* 0x0000000600167308 */ /* 0x000be20000002400 */
[----:B-1----:R-:W-:Y:S04]  /*8950*/  FMNMX.FTZ R5, R138, R134, !PT ;  /* 0x000000868a057209 */ /* 0x002fe80007810000 */
[----:B------:R-:W-:Y:S04]  /*8960*/  FMNMX.FTZ R5, R20, R5, !PT ;  /* 0x0000000514057209 */ /* 0x000fe80007810000 */
[----:B------:R-:W-:Y:S01]  /*8970*/  FMNMX.FTZ R5, R17, R5, !PT ;  /* 0x0000000511057209 */ /* 0x000fe20007810000 */
[----:B---3--:R-:W-:Y:S01]  /*8980*/  FMUL.FTZ R4, R26, c[0x0][0x320] ;  /* 0x0000c8001a047a20 */ /* 0x008fe20000410000 */
[----:B----4-:R-:W-:Y:S02]  /*8990*/  FSEL R226, R24, -INF , P0 ;  /* 0xff80000018e27808 */ /* 0x010fe40000000000 */
[----:B------:R-:W-:Y:S01]  /*89a0*/  ISETP.GT.AND P0, PT, R2, 0x30, PT ;  /* 0x000000300200780c */ /* 0x000fe20003f04270 */
[----:B------:R1:W-:Y:S01]  /*89b0*/  MUFU.TANH R26, R4 ;  /* 0x00000004001a7308 */ /* 0x0003e20000002400 */
[----:B------:R-:W-:Y:S04]  /*89c0*/  FMNMX.FTZ R5, R16, R5, !PT ;  /* 0x0000000510057209 */ /* 0x000fe80007810000 */
[----:B------:R-:W-:Y:S01]  /*89d0*/  FMNMX.FTZ R5, R178, R5, !PT ;  /* 0x00000005b2057209 */ /* 0x000fe20007810000 */
[----:B-----5:R-:W-:Y:S03]  /*89e0*/  FMUL.FTZ R6, R31, c[0x0][0x320] ;  /* 0x0000c8001f067a20 */ /* 0x020fe60000410000 */
[----:B------:R-:W-:Y:S04]  /*89f0*/  FMNMX.FTZ R5, R179, R5, !PT ;  /* 0x00000005b3057209 */ /* 0x000fe80007810000 */
[----:B------:R-:W-:Y:S04]  /*8a00*/  FMNMX.FTZ R5, R186, R5, !PT ;  /* 0x00000005ba057209 */ /* 0x000fe80007810000 */
[----:B------:R-:W-:Y:S01]  /*8a10*/  FMNMX.FTZ R5, R187, R5, !PT ;  /* 0x00000005bb057209 */ /* 0x000fe20007810000 */
[----:B-1----:R-:W-:Y:S04]  /*8a20*/  FMUL.FTZ R4, R27, c[0x0][0x320] ;  /* 0x0000c8001b047a20 */ /* 0x002fe80000410000 */
[----:B------:R1:W-:Y:S02]  /*8a30*/  MUFU.TANH R25, R4 ;  /* 0x0000000400197308 */ /* 0x0003e40000002400 */
[----:B-1----:R-:W-:Y:S08]  /*8a40*/  FMUL.FTZ R4, R28, c[0x0][0x320] ;  /* 0x0000c8001c047a20 */ /* 0x002ff00000410000 */
[----:B------:R-:W1:Y:S02]  /*8a50*/  MUFU.TANH R21, R4 ;  /* 0x0000000400157308 */ /* 0x000e640000002400 */
[----:B-1----:R-:W-:Y:S08]  /*8a60*/  FSEL R232, R21, -INF , P0 ;  /* 0xff80000015e87808 */ /* 0x002ff00000000000 */
[----:B------:R1:W3:Y:S01]  /*8a70*/  MUFU.TANH R21, R6 ;  /* 0x0000000600157308 */ /* 0x0002e20000002400 */
[----:B------:R-:W-:Y:S02]  /*8a80*/  FMNMX.FTZ R4, R132, R3, !PT ;  /* 0x0000000384047209 */ /* 0x000fe40007810000 */
[C---:B------:R-:W-:Y:S02]  /*8a90*/  ISETP.GT.AND P0, PT, R2.reuse, 0x31, PT ;  /* 0x000000310200780c */ /* 0x040fe40003f04270 */
[----:B------:R-:W-:Y:S02]  /*8aa0*/  FMNMX.FTZ R4, R19, R4, !PT ;  /* 0x0000000413047209 */ /* 0x000fe40007810000 */
[----:B------:R-:W-:Y:S02]  /*8ab0*/  FSEL R230, R23, -INF , P0 ;  /* 0xff80000017e67808 */ /* 0x000fe40000000000 */
[----:B------:R-:W-:Y:S02]  /*8ac0*/  ISETP.GT.AND P0, PT, R2, 0x38, PT ;  /* 0x000000380200780c */ /* 0x000fe40003f04270 */
[----:B------:R-:W-:Y:S02]  /*8ad0*/  FMNMX.FTZ R4, R15, R4, !PT ;  /* 0x000000040f047209 */ /* 0x000fe40007810000 */
[----:B------:R-:W-:Y:S02]  /*8ae0*/  FSEL R229, R13, -INF , P0 ;  /* 0xff8000000de57808 */ /* 0x000fe40000000000 */
[----:B------:R-:W-:Y:S02]  /*8af0*/  FMNMX.FTZ R4, R18, R4, !PT ;  /* 0x0000000412047209 */ /* 0x000fe40007810000 */
[----:B------:R-:W-:Y:S02]  /*8b00*/  ISETP.GT.AND P0, PT, R2, 0x39, PT ;  /* 0x000000390200780c */ /* 0x000fe40003f04270 */
[----:B------:R-:W-:Y:S02]  /*8b10*/  FMNMX.FTZ R4, R176, R4, !PT ;  /* 0x00000004b0047209 */ /* 0x000fe40007810000 */
[----:B------:R-:W-:Y:S02]  /*8b20*/  FSEL R228, R12, -INF , P0 ;  /* 0xff8000000ce47808 */ /* 0x000fe40000000000 */
[----:B------:R-:W-:Y:S01]  /*8b30*/  FMNMX.FTZ R4, R177, R4, !PT ;  /* 0x00000004b1047209 */ /* 0x000fe20007810000 */
[----:B-1----:R-:W-:Y:S01]  /*8b40*/  FMUL.FTZ R6, R34, c[0x0][0x320] ;  /* 0x0000c80022067a20 */ /* 0x002fe20000410000 */
[----:B------:R-:W-:Y:S02]  /*8b50*/  ISETP.GT.AND P0, PT, R0, 0x28, PT ;  /* 0x000000280000780c */ /* 0x000fe40003f04270 */
[----:B------:R-:W-:Y:S01]  /*8b60*/  FMNMX.FTZ R4, R184, R4, !PT ;  /* 0x00000004b8047209 */ /* 0x000fe20007810000 */
[----:B------:R1:W4:Y:S01]  /*8b70*/  MUFU.TANH R13, R6 ;  /* 0x00000006000d7308 */ /* 0x0003220000002400 */
        /* <DEDUP_REMOVED lines=11> */
[----:B------:R-:W-:Y:S01]  /*8c30*/  FMNMX.FTZ R2, R232, R4, !PT ;  /* 0x00000004e8027209 */ /* 0x000fe20007810000 */
[----:B-1----:R-:W-:Y:S01]  /*8c40*/  FMUL.FTZ R6, R35, c[0x0][0x320] ;  /* 0x0000c80023067a20 */ /* 0x002fe20000410000 */
[----:B---3--:R-:W-:Y:S02]  /*8c50*/  FSEL R242, R21, -INF , P0 ;  /* 0xff80000015f27808 */ /* 0x008fe40000000000 */
[----:B------:R-:W-:Y:S01]  /*8c60*/  FMNMX.FTZ R2, R230, R2, !PT ;  /* 0x00000002e6027209 */ /* 0x000fe20007810000 */
[----:B------:R1:W3:Y:S01]  /*8c70*/  MUFU.TANH R12, R6 ;  /* 0x00000006000c7308 */ /* 0x0002e20000002400 */
[----:B------:R-:W-:Y:S02]  /*8c80*/  ISETP.GT.AND P0, PT, R0, 0x38, PT ;  /* 0x000000380000780c */ /* 0x000fe40003f04270 */
[----:B------:R-:W-:Y:S02]  /*8c90*/  FMNMX.FTZ R2, R229, R2, !PT ;  /* 0x00000002e5027209 */ /* 0x000fe40007810000 */
[----:B----4-:R-:W-:Y:S02]  /*8ca0*/  FSEL R246, R13, -INF , P0 ;  /* 0xff8000000df67808 */ /* 0x010fe40000000000 */
[----:B------:R-:W-:Y:S02]  /*8cb0*/  FMNMX.FTZ R4, R228, R2, !PT ;  /* 0x00000002e4047209 */ /* 0x000fe40007810000 */
[----:B------:R-:W-:Y:S02]  /*8cc0*/  FMNMX.FTZ R2, R223, R5, !PT ;  /* 0x00000005df027209 */ /* 0x000fe40007810000 */
[----:B------:R-:W-:Y:S02]  /*8cd0*/  ISETP.GT.AND P0, PT, R0, 0x39, PT ;  /* 0x000000390000780c */ /* 0x000fe40003f04270 */
[----:B------:R-:W-:Y:S04]  /*8ce0*/  FMNMX.FTZ R2, R222, R2, !PT ;  /* 0x00000002de027209 */ /* 0x000fe80007810000 */
[----:B------:R-:W-:Y:S04]  /*8cf0*/  FMNMX.FTZ R2, R189, R2, !PT ;  /* 0x00000002bd027209 */ /* 0x000fe80007810000 */
[----:B------:R-:W-:Y:S01]  /*8d00*/  FMNMX.FTZ R2, R221, R2, !PT ;  /* 0x00000002dd027209 */ /* 0x000fe20007810000 */
[----:B-1----:R-:W1:Y:S03]  /*8d10*/  SHFL.BFLY PT, R6, R4, 0x2, 0x1f ;  /* 0x0c401f0004067f89 */ /* 0x002e6600000e0000 */
[----:B------:R-:W-:Y:S02]  /*8d20*/  FMNMX.FTZ R2, R239, R2, !PT ;  /* 0x00000002ef027209 */ /* 0x000fe40007810000 */
[----:B---3--:R-:W-:Y:S02]  /*8d30*/  FSEL R135, R12, -INF , P0 ;  /* 0xff8000000c877808 */ /* 0x008fe40000000000 */
[----:B------:R-:W-:Y:S02]  /*8d40*/  FMNMX.FTZ R0, R242, R2, !PT ;  /* 0x00000002f2007209 */ /* 0x000fe40007810000 */
[----:B------:R-:W-:Y:S02]  /*8d50*/  @P6 IADD3 R2, P0, R9, R248, RZ ;  /* 0x000000f809026210 */ /* 0x000fe40007f1e0ff */
[----:B------:R-:W-:Y:S04]  /*8d60*/  FMNMX.FTZ R0, R246, R0, !PT ;  /* 0x00000000f6007209 */ /* 0x000fe80007810000 */
[----:B------:R-:W-:Y:S02]  /*8d70*/  FMNMX.FTZ R0, R135, R0, !PT ;  /* 0x0000000087007209 */ /* 0x000fe40007810000 */
[----:B-1----:R-:W-:Y:S02]  /*8d80*/  FMNMX.FTZ R6, R4, R6, !PT ;  /* 0x0000000604067209 */ /* 0x002fe40007810000 */
[----:B------:R-:W-:Y:S02]  /*8d90*/  @P6 IADD3.X R4, R8, R252, RZ, P0, !PT ;  /* 0x000000fc08046210 */ /* 0x000fe400007fe4ff */
[C---:B------:R-:W-:Y:S01]  /*8da0*/  @P6 LEA R12, P0, R2.reuse, c[0x0][0x1c8], 0x1 ;  /* 0x00007200020c6a11 */ /* 0x040fe200078008ff */
[----:B------:R-:W1:Y:S03]  /*8db0*/  SHFL.BFLY PT, R22, R6, 0x1, 0x1f ;  /* 0x0c201f0006167f89 */ /* 0x000e6600000e0000 */
[----:B------:R-:W-:Y:S02]  /*8dc0*/  @P6 LEA.HI.X R13, R2, c[0x0][0x1cc], R4, 0x1, P0 ;  /* 0x00007300020d6a11 */ /* 0x000fe400000f0c04 */
[C---:B------:R-:W-:Y:S03]  /*8dd0*/  @P6 IADD3 R4, P0, R9.reuse, R10, RZ ;  /* 0x0000000a09046210 */ /* 0x040fe60007f1e0ff */
[----:B------:R-:W3:Y:S01]  /*8de0*/  SHFL.BFLY PT, R2, R0, 0x2, 0x1f ;  /* 0x0c401f0000027f89 */ /* 0x000ee200000e0000 */
[----:B------:R-:W-:Y:S02]  /*8df0*/  @P6 IADD3.X R5, R8, R11, RZ, P0, !PT ;  /* 0x0000000b08056210 */ /* 0x000fe400007fe4ff */
[C---:B------:R-:W-:Y:S04]  /*8e00*/  @P6 LEA R10, P0, R4.reuse, c[0x0][0x1c8], 0x1 ;  /* 0x00007200040a6a11 */ /* 0x040fe800078008ff */
[----:B------:R-:W-:Y:S01]  /*8e10*/  @P6 LEA.HI.X R11, R4, c[0x0][0x1cc], R5, 0x1, P0 ;  /* 0x00007300040b6a11 */ /* 0x000fe200000f0c05 */
[----:B------:R4:W-:Y:S01]  /*8e20*/  @P6 LDGSTS.E.BYPASS.LTC128B.128 [R219+0x9100], [R12.64], !P5 ;  /* 0x091000000cdb6fae */ /* 0x0009e2000e901d46 */
[C---:B------:R-:W-:Y:S04]  /*8e30*/  @P6 IADD3 R4, P0, R9.reuse, R172, RZ ;  /* 0x000000ac09046210 */ /* 0x040fe80007f1e0ff */
[----:B------:R-:W-:Y:S02]  /*8e40*/  @P6 IADD3.X R21, R8, R133, RZ, P0, !PT ;  /* 0x0000008508156210 */ /* 0x000fe400007fe4ff */
[----:B------:R-:W-:Y:S01]  /*8e50*/  @P6 IADD3 R5, P0, R9, R14, RZ ;  /* 0x0000000e09056210 */ /* 0x000fe20007f1e0ff */
[----:B------:R5:W-:Y:S01]  /*8e60*/  @P6 LDGSTS.E.BYPASS.LTC128B.128 [R219+0xb100], [R10.64], !P4 ;  /* 0x0b1000000adb6fae */ /* 0x000be2000e101d46 */
[----:B-1----:R-:W-:Y:S02]  /*8e70*/  FMNMX.FTZ R133, R6, R22, !PT ;  /* 0x0000001606857209 */ /* 0x002fe40007810000 */
[----:B------:R-:W-:Y:S02]  /*8e80*/  @P6 IADD3.X R7, R8, R7, RZ, P0, !PT ;  /* 0x0000000708076210 */ /* 0x000fe400007fe4ff */
[----:B------:R-:W-:Y:S01]  /*8e90*/  @P6 LEA R8, P0, R4, c[0x0][0x1c8], 0x1 ;  /* 0x0000720004086a11 */ /* 0x000fe200078008ff */
[----:B------:R-:W-:Y:S01]  /*8ea0*/  FMUL.FTZ R6, R133, c[0x0][0x2d0] ;  /* 0x0000b40085067a20 */ /* 0x000fe20000410000 */
[----:B---3--:R-:W-:Y:S02]  /*8eb0*/  FMNMX.FTZ R0, R0, R2, !PT ;  /* 0x0000000200007209 */ /* 0x008fe40007810000 */
[----:B------:R-:W-:Y:S02]  /*8ec0*/  @P6 LEA.HI.X R9, R4, c[0x0][0x1cc], R21, 0x1, P0 ;  /* 0x0000730004096a11 */ /* 0x000fe400000f0c15 */
[C---:B------:R-:W-:Y:S01]  /*8ed0*/  @P6 LEA R4, P0, R5.reuse, c[0x0][0x1c8], 0x1 ;  /* 0x0000720005046a11 */ /* 0x040fe200078008ff */
[----:B------:R-:W1:Y:S03]  /*8ee0*/  SHFL.BFLY PT, R2, R0, 0x1, 0x1f ;  /* 0x0c201f0000027f89 */ /* 0x000e6600000e0000 */
[----:B------:R-:W-:Y:S02]  /*8ef0*/  @P6 LEA.HI.X R5, R5, c[0x0][0x1cc], R7, 0x1, P0 ;  /* 0x0000730005056a11 */ /* 0x000fe400000f0c07 */
[C---:B------:R-:W-:Y:S03]  /*8f00*/  FSETP.NEU.FTZ.AND P0, PT, R133.reuse, -INF , PT ;  /* 0xff8000008500780b */ /* 0x040fe60003f1d000 */
[----:B------:R3:W-:Y:S01]  /*8f10*/  @P6 LDGSTS.E.BYPASS.LTC128B.128 [R219+0xd100], [R8.64], !P3 ;  /* 0x0d10000008db6fae */ /* 0x0007e2000d901d46 */
[----:B------:R-:W-:Y:S05]  /*8f20*/  FSEL R172, R6, RZ, P0 ;  /* 0x000000ff06ac7208 */ /* 0x000fea0000000000 */
[--C-:B------:R-:W-:Y:S02]  /*8f30*/  FFMA.FTZ R6, R132, c[0x0][0x2d0], -R172.reuse ;  /* 0x0000b40084067a23 */ /* 0x100fe400000108ac */
[----:B------:R2:W-:Y:S02]  /*8f40*/  @P6 LDGSTS.E.BYPASS.LTC128B.128 [R219+0xf100], [R4.64], !P2 ;  /* 0x0f10000004db6fae */ /* 0x0005e4000d101d46 */
[----:B------:R3:W-:Y:S01]  /*8f50*/  MUFU.EX2 R188, R6 ;  /* 0x0000000600bc7308 */ /* 0x0007e20000000800 */
[----:B-1----:R-:W-:Y:S01]  /*8f60*/  FMNMX.FTZ R132, R0, R2, !PT ;  /* 0x0000000200847209 */ /* 0x002fe20007810000 */
[--C-:B------:R-:W-:Y:S01]  /*8f70*/  FFMA.FTZ R2, R18, c[0x0][0x2d0], -R172.reuse ;  /* 0x0000b40012027a23 */ /* 0x100fe200000108ac */
[----:B------:R-:W-:Y:S03]  /*8f80*/  FSEL R0, R133, RZ, P0 ;  /* 0x000000ff85007208 */ /* 0x000fe60000000000 */
[----:B------:R-:W-:Y:S01]  /*8f90*/  LDSM.16.MT88.4 R28, [R197] ;  /* 0x00000000c51c783b */ /* 0x000fe20000004200 */
[----:B------:R-:W-:Y:S03]  /*8fa0*/  FSETP.NEU.FTZ.AND P0, PT, R132, -INF , PT ;  /* 0xff8000008400780b */ /* 0x000fe60003f1d000 */
[----:B------:R-:W-:Y:S01]  /*8fb0*/  MUFU.EX2 R243, R2 ;  /* 0x0000000200f37308 */ /* 0x000fe20000000800 */
[----:B------:R-:W-:Y:S04]  /*8fc0*/  FADD.FTZ R0, -R0, R3 ;  /* 0x0000000300007221 */ /* 0x000fe80000010100 */
[----:B------:R-:W-:Y:S01]  /*8fd0*/  FMUL.FTZ R0, R0, c[0x0][0x2d0] ;  /* 0x0000b40000007a20 */ /* 0x000fe20000410000 */
[----:B------:R-:W0:Y:S04]  /*8fe0*/  LDGDEPBAR ;  /* 0x00000000000079af */ /* 0x000e280000000000 */
[----:B------:R-:W2:Y:S01]  /*8ff0*/  MUFU.EX2 R3, R0 ;  /* 0x0000000000037308 */ /* 0x000ea20000000800 */
[--C-:B---3--:R-:W-:Y:S09]  /*9000*/  FFMA.FTZ R6, R19, c[0x0][0x2d0], -R172.reuse ;  /* 0x0000b40013067a23 */ /* 0x108ff200000108ac */
[----:B------:R1:W3:Y:S01]  /*9010*/  MUFU.EX2 R244, R6 ;  /* 0x0000000600f47308 */ /* 0x0002e20000000800 */
[C---:B--2---:R-:W-:Y:S02]  /*9020*/  FMUL.FTZ R4, R3.reuse, R140 ;  /* 0x0000008c03047220 */ /* 0x044fe40000410000 */
[C---:B------:R-:W-:Y:S02]  /*9030*/  FMUL.FTZ R5, R3.reuse, R141 ;  /* 0x0000008d03057220 */ /* 0x040fe40000410000 */
[C---:B------:R-:W-:Y:S02]  /*9040*/  FMUL.FTZ R8, R3.reuse, R144 ;  /* 0x0000009003087220 */ /* 0x040fe40000410000 */
[C---:B------:R-:W-:Y:S02]  /*9050*/  FMUL.FTZ R9, R3.reuse, R145 ;  /* 0x0000009103097220 */ /* 0x040fe40000410000 */
[----:B------:R-:W-:Y:S02]  /*9060*/  FMUL.FTZ R24, R3, R160 ;  /* 0x000000a003187220 */ /* 0x000fe40000410000 */
[----:B-1----:R-:W-:Y:S01]  /*9070*/  FFMA.FTZ R6, R15, c[0x0][0x2d0], -R172 ;  /* 0x0000b4000f067a23 */ /* 0x002fe200000108ac */
[----:B---3--:R-:W-:Y:S01]  /*9080*/  F2FP.BF16.PACK_AB R136, R244, R188 ;  /* 0x000000bcf488723e */ /* 0x008fe200000010ff */
[----:B----4-:R-:W1:Y:S01]  /*9090*/  LDSM.16.MT88.4 R12, [R193] ;  /* 0x00000000c10c783b */ /* 0x010e620000004200 */
[C---:B------:R-:W-:Y:S01]  /*90a0*/  FMUL.FTZ R25, R3.reuse, R161 ;  /* 0x000000a103197220 */ /* 0x040fe20000410000 */
[----:B------:R2:W3:Y:S01]  /*90b0*/  MUFU.EX2 R245, R6 ;  /* 0x0000000600f57308 */ /* 0x0004e20000000800 */
[C---:B------:R-:W-:Y:S02]  /*90c0*/  FMUL.FTZ R32, R3.reuse, R168 ;  /* 0x000000a803207220 */ /* 0x040fe40000410000 */
[C---:B------:R-:W-:Y:S02]  /*90d0*/  FMUL.FTZ R33, R3.reuse, R169 ;  /* 0x000000a903217220 */ /* 0x040fe40000410000 */
[C---:B------:R-:W-:Y:S01]  /*90e0*/  FMUL.FTZ R36, R3.reuse, R36 ;  /* 0x0000002403247220 */ /* 0x040fe20000410000 */
[----:B------:R-:W4:Y:S01]  /*90f0*/  LDL.LU R160, [R1+0xc] ;  /* 0x00000c0001a07983 */ /* 0x000f220000300800 */
        /* <DEDUP_REMOVED lines=9> */
[----:B--2---:R-:W-:Y:S02]  /*9190*/  FMUL.FTZ R6, R132, c[0x0][0x2d0] ;  /* 0x0000b40084067a20 */ /* 0x004fe40000410000 */
[C---:B------:R-:W-:Y:S02]  /*91a0*/  FMUL.FTZ R56, R3.reuse, R56 ;  /* 0x0000003803387220 */ /* 0x040fe40000410000 */
[C---:B------:R-:W-:Y:S01]  /*91b0*/  FMUL.FTZ R57, R3.reuse, R57 ;  /* 0x0000003903397220 */ /* 0x040fe20000410000 */
[----:B------:R-:W-:Y:S01]  /*91c0*/  FSEL R173, R6, RZ, P0 ;  /* 0x000000ff06ad7208 */ /* 0x000fe20000000000 */
[C---:B------:R-:W-:Y:S02]  /*91d0*/  FMUL.FTZ R60, R3.reuse, R60 ;  /* 0x0000003c033c7220 */ /* 0x040fe40000410000 */
[----:B------:R-:W-:Y:S02]  /*91e0*/  FMUL.FTZ R61, R3, R61 ;  /* 0x0000003d033d7220 */ /* 0x000fe40000410000 */
[--C-:B------:R-:W-:Y:S01]  /*91f0*/  FFMA.FTZ R2, R138, c[0x0][0x2d0], -R173.reuse ;  /* 0x0000b4008a027a23 */ /* 0x100fe200000108ad */
[----:B---3--:R-:W-:Y:S01]  /*9200*/  F2FP.BF16.PACK_AB R138, R243, R245 ;  /* 0x000000f5f38a723e */ /* 0x008fe200000010ff */
        /* <DEDUP_REMOVED lines=14> */
[--C-:B--2---:R-:W-:Y:S02]  /*92f0*/  FFMA.FTZ R2, R20, c[0x0][0x2d0], -R173.reuse ;  /* 0x0000b40014027a23 */ /* 0x104fe400000108ad */
[----:B------:R-:W2:Y:S01]  /*9300*/  LDSM.16.MT88.4 R20, [R194] ;  /* 0x00000000c214783b */ /* 0x000ea20000004200 */
[C---:B------:R-:W-:Y:S01]  /*9310*/  FMUL.FTZ R89, R3.reuse, R89 ;  /* 0x0000005903597220 */ /* 0x040fe20000410000 */
[----:B------:R-:W3:Y:S01]  /*9320*/  MUFU.EX2 R241, R2 ;  /* 0x0000000200f17308 */ /* 0x000ee20000000800 */
        /* <DEDUP_REMOVED lines=12> */
[----:B---3--:R-:W-:Y:S01]  /*93f0*/  F2FP.BF16.PACK_AB R137, R241, R238 ;  /* 0x000000eef189723e */ /* 0x008fe200000010ff */
        /* <DEDUP_REMOVED lines=11> */
[--C-:B---3--:R-:W-:Y:S02]  /*94b0*/  FFMA.FTZ R2, R16, c[0x0][0x2d0], -R173.reuse ;  /* 0x0000b40010027a23 */ /* 0x108fe400000108ad */
[----:B------:R-:W-:Y:S02]  /*94c0*/  FMUL.FTZ R16, R3, R152 ;  /* 0x0000009803107220 */ /* 0x000fe40000410000 */
[----:B------:R3:W1:Y:S02]  /*94d0*/  MUFU.EX2 R247, R2 ;  /* 0x0000000200f77308 */ /* 0x0006640000000800 */
[----:B---3--:R-:W-:Y:S02]  /*94e0*/  FSEL R2, R132, RZ, P0 ;  /* 0x000000ff84027208 */ /* 0x008fe40000000000 */
[----:B-1----:R-:W-:Y:S03]  /*94f0*/  F2FP.BF16.PACK_AB R139, R247, R240 ;  /* 0x000000f0f78b723e */ /* 0x002fe600000010ff */
[----:B------:R-:W-:Y:S02]  /*9500*/  FADD.FTZ R0, -R2, R134 ;  /* 0x0000008602007221 */ /* 0x000fe40000010100 */
[--C-:B------:R-:W-:Y:S02]  /*9510*/  FFMA.FTZ R2, R176, c[0x0][0x2d0], -R172.reuse ;  /* 0x0000b400b0027a23 */ /* 0x100fe400000108ac */
[----:B------:R-:W-:Y:S02]  /*9520*/  FMUL.FTZ R0, R0, c[0x0][0x2d0] ;  /* 0x0000b40000007a20 */ /* 0x000fe40000410000 */
[----:B------:R1:W-:Y:S01]  /*9530*/  MUFU.EX2 R237, R2 ;  /* 0x0000000200ed7308 */ /* 0x0003e20000000800 */
[--C-:B------:R-:W-:Y:S09]  /*9540*/  FFMA.FTZ R134, R230, c[0x0][0x2d0], -R172.reuse ;  /* 0x0000b400e6867a23 */ /* 0x100ff200000108ac */
[----:B------:R-:W3:Y:S01]  /*9550*/  MUFU.EX2 R0, R0 ;  /* 0x0000000000007308 */ /* 0x000ee20000000800 */
[--C-:B-1----:R-:W-:Y:S09]  /*9560*/  FFMA.FTZ R2, R177, c[0x0][0x2d0], -R172.reuse ;  /* 0x0000b400b1027a23 */ /* 0x102ff200000108ac */
[----:B------:R-:W-:Y:S01]  /*9570*/  MUFU.EX2 R177, R134 ;  /* 0x0000008600b17308 */ /* 0x000fe20000000800 */
[C---:B---3--:R-:W-:Y:S02]  /*9580*/  FMUL.FTZ R6, R0.reuse, R142 ;  /* 0x0000008e00067220 */ /* 0x048fe40000410000 */
[C---:B------:R-:W-:Y:S07]  /*9590*/  FMUL.FTZ R7, R0.reuse, R143 ;  /* 0x0000008f00077220 */ /* 0x040fee0000410000 */
[----:B------:R-:W1:Y:S01]  /*95a0*/  MUFU.EX2 R236, R2 ;  /* 0x0000000200ec7308 */ /* 0x000e620000000800 */
[----:B------:R-:W3:Y:S01]  /*95b0*/  LDSM.16.MT88.4 R140, [R196] ;  /* 0x00000000c48c783b */ /* 0x000ee20000004200 */
[C---:B-----5:R-:W-:Y:S02]  /*95c0*/  FMUL.FTZ R10, R0.reuse, R146 ;  /* 0x00000092000a7220 */ /* 0x060fe40000410000 */
[C---:B------:R-:W-:Y:S01]  /*95d0*/  FMUL.FTZ R11, R0.reuse, R147 ;  /* 0x00000093000b7220 */ /* 0x040fe20000410000 */
[C---:B------:R-:W-:Y:S04]  /*95e0*/  HMMA.16816.F32.BF16 R4, R136.reuse, R12, R4 ;  /* 0x0000000c8804723c */ /* 0x040fe80000041804 */
[----:B------:R-:W5:Y:S01]  /*95f0*/  LDSM.16.MT88.4 R144, [R193+0x2000] ;  /* 0x00200000c190783b */ /* 0x000f620000004200 */
[C---:B------:R-:W-:Y:S02]  /*9600*/  FMUL.FTZ R18, R0.reuse, R154 ;  /* 0x0000009a00127220 */ /* 0x040fe40000410000 */
[C---:B------:R-:W-:Y:S01]  /*9610*/  FMUL.FTZ R19, R0.reuse, R155 ;  /* 0x0000009b00137220 */ /* 0x040fe20000410000 */
[C---:B------:R-:W-:Y:S04]  /*9620*/  HMMA.16816.F32.BF16 R8, R136.reuse, R14, R8 ;  /* 0x0000000e8808723c */ /* 0x040fe80000041808 */
[----:B------:R-:W-:Y:S01]  /*9630*/  LDSM.16.MT88.4 R152, [R196+0x1000] ;  /* 0x00100000c498783b */ /* 0x000fe20000004200 */
[C---:B------:R-:W-:Y:S02]  /*9640*/  FMUL.FTZ R12, R3.reuse, R148 ;  /* 0x00000094030c7220 */ /* 0x040fe40000410000 */
[C---:B------:R-:W-:Y:S02]  /*9650*/  FMUL.FTZ R13, R3.reuse, R149 ;  /* 0x00000095030d7220 */ /* 0x040fe40000410000 */
[C---:B------:R-:W-:Y:S03]  /*9660*/  FMUL.FTZ R14, R0.reuse, R150 ;  /* 0x00000096000e7220 */ /* 0x040fe60000410000 */
[C---:B------:R-:W-:Y:S02]  /*9670*/  FMUL.FTZ R15, R0.reuse, R151 ;  /* 0x00000097000f7220 */ /* 0x040fe40000410000 */
[----:B------:R-:W1:Y:S01]  /*9680*/  LDSM.16.MT88.4 R148, [R194+0x2000] ;  /* 0x00200000c294783b */ /* 0x000e620000004200 */
[C---:B------:R-:W-:Y:S02]  /*9690*/  FMUL.FTZ R26, R0.reuse, R162 ;  /* 0x000000a2001a7220 */ /* 0x040fe40000410000 */
[C---:B------:R-:W-:Y:S02]  /*96a0*/  FMUL.FTZ R27, R0.reuse, R163 ;  /* 0x000000a3001b7220 */ /* 0x040fe40000410000 */
[C---:B--2---:R-:W-:Y:S03]  /*96b0*/  HMMA.16816.F32.BF16 R12, R136.reuse, R20, R12 ;  /* 0x00000014880c723c */ /* 0x044fe6000004180c */
[C---:B------:R-:W-:Y:S02]  /*96c0*/  FMUL.FTZ R34, R0.reuse, R170 ;  /* 0x000000aa00227220 */ /* 0x040fe40000410000 */
[C---:B------:R-:W-:Y:S02]  /*96d0*/  FMUL.FTZ R35, R0.reuse, R171 ;  /* 0x000000ab00237220 */ /* 0x040fe40000410000 */
[----:B------:R-:W-:Y:S01]  /*96e0*/  LDSM.16.MT88.4 R168, [R196+0x1800] ;  /* 0x00180000c4a8783b */ /* 0x000fe20000004200 */
[C---:B------:R-:W-:Y:S04]  /*96f0*/  HMMA.16816.F32.BF16 R16, R136.reuse, R22, R16 ;  /* 0x000000168810723c */ /* 0x040fe80000041810 */
[C---:B------:R-:W-:Y:S02]  /*9700*/  FMUL.FTZ R21, R3.reuse, R157 ;  /* 0x0000009d03157220 */ /* 0x040fe40000410000 */
[----:B------:R-:W-:Y:S02]  /*9710*/  FMUL.FTZ R20, R3, R156 ;  /* 0x0000009c03147220 */ /* 0x000fe40000410000 */
[C---:B------:R-:W-:Y:S04]  /*9720*/  FMUL.FTZ R22, R0.reuse, R158 ;  /* 0x0000009e00167220 */ /* 0x040fe80000410000 */
[C---:B------:R-:W-:Y:S02]  /*9730*/  FMUL.FTZ R23, R0.reuse, R159 ;  /* 0x0000009f00177220 */ /* 0x040fe40000410000 */
[--C-:B------:R-:W-:Y:S02]  /*9740*/  FFMA.FTZ R156, R229, c[0x0][0x2d0], -R172.reuse ;  /* 0x0000b400e59c7a23 */ /* 0x100fe400000108ac */
[C---:B------:R-:W-:Y:S02]  /*9750*/  FMUL.FTZ R38, R0.reuse, R38 ;  /* 0x0000002600267220 */ /* 0x040fe40000410000 */
[----:B------:R2:W-:Y:S01]  /*9760*/  MUFU.EX2 R176, R156 ;  /* 0x0000009c00b07308 */ /* 0x0005e20000000800 */
        /* <DEDUP_REMOVED lines=9> */
[C---:B------:R-:W-:Y:S01]  /*9800*/  FMUL.FTZ R46, R0.reuse, R46 ;  /* 0x0000002e002e7220 */ /* 0x040fe20000410000 */
[----:B--2---:R-:W-:Y:S01]  /*9810*/  LDSM.16.MT88.4 R156, [R194+0x1800] ;  /* 0x00180000c29c783b */ /* 0x004fe20000004200 */
[C---:B------:R-:W-:Y:S02]  /*9820*/  FMUL.FTZ R47, R0.reuse, R47 ;  /* 0x0000002f002f7220 */ /* 0x040fe40000410000 */
[C---:B------:R-:W-:Y:S01]  /*9830*/  FMUL.FTZ R50, R0.reuse, R50 ;  /* 0x0000003200327220 */ /* 0x040fe20000410000 */
[C---:B---3--:R-:W-:Y:S03]  /*9840*/  HMMA.16816.F32.BF16 R28, R136.reuse, R140, R28 ;  /* 0x0000008c881c723c */ /* 0x048fe6000004181c */
[----:B------:R-:W-:Y:S02]  /*9850*/  FMUL.FTZ R51, R0, R51 ;  /* 0x0000003300337220 */ /* 0x000fe40000410000 */
[--C-:B------:R-:W-:Y:S02]  /*9860*/  FFMA.FTZ R2, R178, c[0x0][0x2d0], -R173.reuse ;  /* 0x0000b400b2027a23 */ /* 0x100fe400000108ad */
[C---:B------:R-:W-:Y:S01]  /*9870*/  FMUL.FTZ R54, R0.reuse, R54 ;  /* 0x0000003600367220 */ /* 0x040fe20000410000 */
[C---:B------:R-:W-:Y:S01]  /*9880*/  HMMA.16816.F32.BF16 R32, R136.reuse, R142, R32 ;  /* 0x0000008e8820723c */ /* 0x040fe20000041820 */
[----:B------:R-:W2:Y:S01]  /*9890*/  LDSM.16.MT88.4 R140, [R197+0x2000] ;  /* 0x00200000c58c783b */ /* 0x000ea20000004200 */
[----:B------:R3:W-:Y:S02]  /*98a0*/  MUFU.EX2 R235, R2 ;  /* 0x0000000200eb7308 */ /* 0x0007e40000000800 */
[C---:B------:R-:W-:Y:S02]  /*98b0*/  FMUL.FTZ R55, R0.reuse, R55 ;  /* 0x0000003700377220 */ /* 0x040fe40000410000 */
[C---:B------:R-:W-:Y:S02]  /*98c0*/  FMUL.FTZ R58, R0.reuse, R58 ;  /* 0x0000003a003a7220 */ /* 0x040fe40000410000 */
[C---:B-----5:R-:W-:Y:S04]  /*98d0*/  HMMA.16816.F32.BF16 R36, R136.reuse, R144, R36 ;  /* 0x000000908824723c */ /* 0x060fe80000041824 */
[C---:B------:R-:W-:Y:S02]  /*98e0*/  FMUL.FTZ R59, R0.reuse, R59 ;  /* 0x0000003b003b7220 */ /* 0x040fe40000410000 */
[C---:B------:R-:W-:Y:S02]  /*98f0*/  FMUL.FTZ R62, R0.reuse, R62 ;  /* 0x0000003e003e7220 */ /* 0x040fe40000410000 */
[C---:B------:R-:W-:Y:S01]  /*9900*/  HMMA.16816.F32.BF16 R40, R136.reuse, R146, R40 ;  /* 0x000000928828723c */ /* 0x040fe20000041828 */
[----:B------:R-:W5:Y:S03]  /*9910*/  LDSM.16.MT88.4 R144, [R196+0x2000] ;  /* 0x00200000c490783b */ /* 0x000f660000004200 */
[C---:B------:R-:W-:Y:S02]  /*9920*/  FMUL.FTZ R63, R0.reuse, R63 ;  /* 0x0000003f003f7220 */ /* 0x040fe40000410000 */
[C---:B------:R-:W-:Y:S02]  /*9930*/  FMUL.FTZ R66, R0.reuse, R66 ;  /* 0x0000004200427220 */ /* 0x040fe40000410000 */
[C---:B-1----:R-:W-:Y:S04]  /*9940*/  HMMA.16816.F32.BF16 R44, R136.reuse, R148, R44 ;  /* 0x00000094882c723c */ /* 0x042fe8000004182c */
[C---:B------:R-:W-:Y:S02]  /*9950*/  FMUL.FTZ R67, R0.reuse, R67 ;  /* 0x0000004300437220 */ /* 0x040fe40000410000 */
[--C-:B---3--:R-:W-:Y:S02]  /*9960*/  FFMA.FTZ R2, R179, c[0x0][0x2d0], -R173.reuse ;  /* 0x0000b400b3027a23 */ /* 0x108fe400000108ad */
[C---:B------:R-:W-:Y:S01]  /*9970*/  HMMA.16816.F32.BF16 R48, R136.reuse, R150, R48 ;  /* 0x000000968830723c */ /* 0x040fe20000041830 */
[----:B------:R-:W1:Y:S01]  /*9980*/  LDSM.16.MT88.4 R148, [R193+0x4000] ;  /* 0x00400000c194783b */ /* 0x000e620000004200 */
[----:B------:R3:W1:Y:S02]  /*9990*/  MUFU.EX2 R234, R2 ;  /* 0x0000000200ea7308 */ /* 0x0006640000000800 */
[C---:B------:R-:W-:Y:S02]  /*99a0*/  FMUL.FTZ R70, R0.reuse, R70 ;  /* 0x0000004600467220 */ /* 0x040fe40000410000 */
[C---:B------:R-:W-:Y:S02]  /*99b0*/  FMUL.FTZ R71, R0.reuse, R71 ;  /* 0x0000004700477220 */ /* 0x040fe40000410000 */
[C---:B------:R-:W-:Y:S01]  /*99c0*/  FMUL.FTZ R74, R0.reuse, R74 ;  /* 0x0000004a004a7220 */ /* 0x040fe20000410000 */
[C---:B--2---:R-:W-:Y:S03]  /*99d0*/  HMMA.16816.F32.BF16 R52, R136.reuse, R140, R52 ;  /* 0x0000008c8834723c */ /* 0x044fe60000041834 */
[C---:B------:R-:W-:Y:S02]  /*99e0*/  FMUL.FTZ R75, R0.reuse, R75 ;  /* 0x0000004b004b7220 */ /* 0x040fe40000410000 */
[C---:B------:R-:W-:Y:S02]  /*99f0*/  FMUL.FTZ R78, R0.reuse, R78 ;  /* 0x0000004e004e7220 */ /* 0x040fe40000410000 */
[C---:B------:R-:W-:Y:S01]  /*9a00*/  FMUL.FTZ R79, R0.reuse, R79 ;  /* 0x0000004f004f7220 */ /* 0x040fe20000410000 */
[C---:B------:R-:W-:Y:S01]  /*9a10*/  HMMA.16816.F32.BF16 R56, R136.reuse, R142, R56 ;  /* 0x0000008e8838723c */ /* 0x040fe20000041838 */
[----:B------:R-:W2:Y:S03]  /*9a20*/  LDSM.16.MT88.4 R140, [R194+0x4000] ;  /* 0x00400000c28c783b */ /* 0x000ea60000004200 */
        /* <DEDUP_REMOVED lines=11> */
[----:B------:R-:W-:Y:S02]  /*9ae0*/  FMUL.FTZ R95, R0, R95 ;  /* 0x0000005f005f7220 */ /* 0x000fe40000410000 */
[C---:B------:R-:W-:Y:S01]  /*9af0*/  HMMA.16816.F32.BF16 R72, R136.reuse, R150, R72 ;  /* 0x000000968848723c */ /* 0x040fe20000041848 */
[----:B------:R-:W1:Y:S03]  /*9b00*/  LDSM.16.MT88.4 R148, [R196+0x4000] ;  /* 0x00400000c494783b */ /* 0x000e660000004200 */
[--C-:B---3--:R-:W-:Y:S02]  /*9b10*/  FFMA.FTZ R2, R184, c[0x0][0x2d0], -R172.reuse ;  /* 0x0000b400b8027a23 */ /* 0x108fe400000108ac */
[C---:B------:R-:W-:Y:S02]  /*9b20*/  FMUL.FTZ R98, R0.reuse, R98 ;  /* 0x0000006200627220 */ /* 0x040fe40000410000 */
[C---:B------:R-:W-:Y:S01]  /*9b30*/  FMUL.FTZ R99, R0.reuse, R99 ;  /* 0x0000006300637220 */ /* 0x040fe20000410000 */
[C---:B--2---:R-:W-:Y:S01]  /*9b40*/  HMMA.16816.F32.BF16 R76, R136.reuse, R140, R76 ;  /* 0x0000008c884c723c */ /* 0x044fe2000004184c */
[----:B------:R2:W-:Y:S02]  /*9b50*/  MUFU.EX2 R233, R2 ;  /* 0x0000000200e97308 */ /* 0x0005e40000000800 */
[C---:B------:R-:W-:Y:S02]  /*9b60*/  FMUL.FTZ R102, R0.reuse, R102 ;  /* 0x0000006600667220 */ /* 0x040fe40000410000 */
[C---:B------:R-:W-:Y:S02]  /*9b70*/  FMUL.FTZ R103, R0.reuse, R103 ;  /* 0x0000006700677220 */ /* 0x040fe40000410000 */
[C---:B------:R-:W-:Y:S01]  /*9b80*/  FMUL.FTZ R106, R0.reuse, R106 ;  /* 0x0000006a006a7220 */ /* 0x040fe20000410000 */
[C---:B------:R-:W-:Y:S01]  /*9b90*/  HMMA.16816.F32.BF16 R80, R136.reuse, R142, R80 ;  /* 0x0000008e8850723c */ /* 0x040fe20000041850 */
[----:B------:R-:W3:Y:S03]  /*9ba0*/  LDSM.16.MT88.4 R140, [R193+0x6000] ;  /* 0x00600000c18c783b */ /* 0x000ee60000004200 */
[C---:B------:R-:W-:Y:S02]  /*9bb0*/  FMUL.FTZ R107, R0.reuse, R107 ;  /* 0x0000006b006b7220 */ /* 0x040fe40000410000 */
[C---:B------:R-:W-:Y:S02]  /*9bc0*/  FMUL.FTZ R110, R0.reuse, R110 ;  /* 0x0000006e006e7220 */ /* 0x040fe40000410000 */
[C---:B-----5:R-:W-:Y:S04]  /*9bd0*/  HMMA.16816.F32.BF16 R84, R136.reuse, R144, R84 ;  /* 0x000000908854723c */ /* 0x060fe80000041854 */
[C---:B------:R-:W-:Y:S02]  /*9be0*/  FMUL.FTZ R111, R0.reuse, R111 ;  /* 0x0000006f006f7220 */ /* 0x040fe40000410000 */
[C---:B------:R-:W-:Y:S02]  /*9bf0*/  FMUL.FTZ R114, R0.reuse, R114 ;  /* 0x0000007200727220 */ /* 0x040fe40000410000 */
[C---:B------:R-:W-:Y:S01]  /*9c00*/  HMMA.16816.F32.BF16 R88, R136.reuse, R146, R88 ;  /* 0x000000928858723c */ /* 0x040fe20000041858 */
[----:B------:R-:W5:Y:S03]  /*9c10*/  LDSM.16.MT88.4 R144, [R194+0x6000] ;  /* 0x00600000c290783b */ /* 0x000f660000004200 */
[----:B--2---:R-:W-:Y:S02]  /*9c20*/  FFMA.FTZ R2, R185, c[0x0][0x2d0], -R172 ;  /* 0x0000b400b9027a23 */ /* 0x004fe400000108ac */
[C---:B------:R-:W-:Y:S02]  /*9c30*/  FMUL.FTZ R115, R0.reuse, R115 ;  /* 0x0000007300737220 */ /* 0x040fe40000410000 */
[C---:B-1----:R-:W-:Y:S01]  /*9c40*/  HMMA.16816.F32.BF16 R92, R136.reuse, R148, R92 ;  /* 0x00000094885c723c */ /* 0x042fe2000004185c */
[----:B------:R1:W2:Y:S03]  /*9c50*/  MUFU.EX2 R231, R2 ;  /* 0x0000000200e77308 */ /* 0x0002a60000000800 */
[C---:B------:R-:W-:Y:S02]  /*9c60*/  FMUL.FTZ R118, R0.reuse, R118 ;  /* 0x0000007600767220 */ /* 0x040fe40000410000 */
[C---:B------:R-:W-:Y:S02]  /*9c70*/  FMUL.FTZ R119, R0.reuse, R119 ;  /* 0x0000007700777220 */ /* 0x040fe40000410000 */
[C---:B------:R-:W-:Y:S01]  /*9c80*/  HMMA.16816.F32.BF16 R96, R136.reuse, R150, R96 ;  /* 0x000000968860723c */ /* 0x040fe20000041860 */
[----:B------:R-:W2:Y:S03]  /*9c90*/  LDSM.16.MT88.4 R148, [R197+0x6000] ;  /* 0x00600000c594783b */ /* 0x000ea60000004200 */
[C---:B------:R-:W-:Y:S02]  /*9ca0*/  FMUL.FTZ R122, R0.reuse, R122 ;  /* 0x0000007a007a7220 */ /* 0x040fe40000410000 */
[C---:B------:R-:W-:Y:S02]  /*9cb0*/  FMUL.FTZ R123, R0.reuse, R123 ;  /* 0x0000007b007b7220 */ /* 0x040fe40000410000 */
[C---:B------:R-:W-:Y:S01]  /*9cc0*/  FMUL.FTZ R126, R0.reuse, R126 ;  /* 0x0000007e007e7220 */ /* 0x040fe20000410000 */
[C---:B---3--:R-:W-:Y:S03]  /*9cd0*/  HMMA.16816.F32.BF16 R100, R136.reuse, R140, R100 ;  /* 0x0000008c8864723c */ /* 0x048fe60000041864 */
[C---:B------:R-:W-:Y:S02]  /*9ce0*/  FMUL.FTZ R127, R0.reuse, R127 ;  /* 0x0000007f007f7220 */ /* 0x040fe40000410000 */
[C---:B------:R-:W-:Y:S02]  /*9cf0*/  FMUL.FTZ R130, R0.reuse, R130 ;  /* 0x0000008200827220 */ /* 0x040fe40000410000 */
[----:B------:R-:W-:Y:S01]  /*9d00*/  FMUL.FTZ R131, R0, R131 ;  /* 0x0000008300837220 */ /* 0x000fe20000410000 */
[C---:B------:R-:W-:Y:S01]  /*9d10*/  HMMA.16816.F32.BF16 R104, R136.reuse, R142, R104 ;  /* 0x0000008e8868723c */ /* 0x040fe20000041868 */
[----:B------:R-:W3:Y:S03]  /*9d20*/  LDSM.16.MT88.4 R140, [R196+0x6000] ;  /* 0x00600000c48c783b */ /* 0x000ee60000004200 */
[--C-:B-1----:R-:W-:Y:S02]  /*9d30*/  FFMA.FTZ R2, R186, c[0x0][0x2d0], -R173.reuse ;  /* 0x0000b400ba027a23 */ /* 0x102fe400000108ad */
[----:B------:R-:W-:Y:S02]  /*9d40*/  FFMA.FTZ R164, R3, R175, R188 ;  /* 0x000000af03a47223 */ /* 0x000fe400000100bc */
[C---:B-----5:R-:W-:Y:S01]  /*9d50*/  HMMA.16816.F32.BF16 R108, R136.reuse, R144, R108 ;  /* 0x00000090886c723c */ /* 0x060fe2000004186c */
[----:B------:R1:W-:Y:S07]  /*9d60*/  MUFU.EX2 R227, R2 ;  /* 0x0000000200e37308 */ /* 0x0003ee0000000800 */
[C---:B------:R-:W-:Y:S01]  /*9d70*/  HMMA.16816.F32.BF16 R112, R136.reuse, R146, R112 ;  /* 0x000000928870723c */ /* 0x040fe20000041870 */
[----:B------:R-:W5:Y:S07]  /*9d80*/  LDSM.16.MT88.4 R144, [R193+0x800] ;  /* 0x00080000c190783b */ /* 0x000f6e0000004200 */
[C---:B--2---:R-:W-:Y:S08]  /*9d90*/  HMMA.16816.F32.BF16 R116, R136.reuse, R148, R116 ;  /* 0x000000948874723c */ /* 0x044ff00000041874 */
[C---:B------:R-:W-:Y:S01]  /*9da0*/  HMMA.16816.F32.BF16 R120, R136.reuse, R150, R120 ;  /* 0x000000968878723c */ /* 0x040fe20000041878 */
[----:B------:R-:W2:Y:S03]  /*9db0*/  LDSM.16.MT88.4 R148, [R194+0x800] ;  /* 0x00080000c294783b */ /* 0x000ea60000004200 */
[--C-:B-1----:R-:W-:Y:S04]  /*9dc0*/  FFMA.FTZ R2, R187, c[0x0][0x2d0], -R173.reuse ;  /* 0x0000b400bb027a23 */ /* 0x102fe800000108ad */
[----:B------:R-:W1:Y:S01]  /*9dd0*/  MUFU.EX2 R187, R2 ;  /* 0x0000000200bb7308 */ /* 0x000e620000000800 */
[C---:B---3--:R-:W-:Y:S08]  /*9de0*/  HMMA.16816.F32.BF16 R124, R136.reuse, R140, R124 ;  /* 0x0000008c887c723c */ /* 0x048ff0000004187c */
[----:B------:R-:W-:Y:S01]  /*9df0*/  HMMA.16816.F32.BF16 R128, R136, R142, R128 ;  /* 0x0000008e8880723c */ /* 0x000fe20000041880 */
[----:B------:R-:W3:Y:S06]  /*9e00*/  LDSM.16.MT88.4 R140, [R197+0x800] ;  /* 0x00080000c58c783b */ /* 0x000eec0000004200 */
[----:B------:R-:W-:Y:S02]  /*9e10*/  F2FP.BF16.PACK_AB R136, R236, R237 ;  /* 0x000000edec88723e */ /* 0x000fe400000010ff */
[----:B------:R-:W-:Y:S03]  /*9e20*/  F2FP.BF16.PACK_AB R137, R234, R235 ;  /* 0x000000ebea89723e */ /* 0x000fe600000010ff */
[----:B------:R-:W-:Y:S02]  /*9e30*/  F2FP.BF16.PACK_AB R138, R231, R233 ;  /* 0x000000e9e78a723e */ /* 0x000fe400000010ff */
[----:B-1----:R-:W-:Y:S01]  /*9e40*/  F2FP.BF16.PACK_AB R139, R187, R227 ;  /* 0x000000e3bb8b723e */ /* 0x002fe200000010ff */
[--C-:B------:R-:W-:Y:S04]  /*9e50*/  FFMA.FTZ R2, R190, c[0x0][0x2d0], -R172.reuse ;  /* 0x0000b400be027a23 */ /* 0x100fe800000108ac */
[----:B------:R1:W-:Y:S02]  /*9e60*/  MUFU.EX2 R186, R2 ;  /* 0x0000000200ba7308 */ /* 0x0003e40000000800 */
[C---:B-----5:R-:W-:Y:S08]  /*9e70*/  HMMA.16816.F32.BF16 R4, R136.reuse, R144, R4 ;  /* 0x000000908804723c */ /* 0x060ff00000041804 */
[C---:B------:R-:W-:Y:S01]  /*9e80*/  HMMA.16816.F32.BF16 R8, R136.reuse, R146, R8 ;  /* 0x000000928808723c */ /* 0x040fe20000041808 */
[----:B------:R-:W5:Y:S07]  /*9e90*/  LDSM.16.MT88.4 R144, [R196+0x800] ;  /* 0x00080000c490783b */ /* 0x000f6e0000004200 */
[C---:B--2---:R-:W-:Y:S04]  /*9ea0*/  HMMA.16816.F32.BF16 R12, R136.reuse, R148, R12 ;  /* 0x00000094880c723c */ /* 0x044fe8000004180c */
[--C-:B-1----:R-:W-:Y:S04]  /*9eb0*/  FFMA.FTZ R2, R191, c[0x0][0x2d0], -R172.reuse ;  /* 0x0000b400bf027a23 */ /* 0x102fe800000108ac */
[C---:B------:R-:W-:Y:S01]  /*9ec0*/  HMMA.16816.F32.BF16 R16, R136.reuse, R150, R16 ;  /* 0x000000968810723c */ /* 0x040fe20000041810 */
[----:B------:R-:W1:Y:S01]  /*9ed0*/  LDSM.16.MT88.4 R148, [R193+0x2800] ;  /* 0x00280000c194783b */ /* 0x000e620000004200 */
[----:B------:R2:W1:Y:S06]  /*9ee0*/  MUFU.EX2 R185, R2 ;  /* 0x0000000200b97308 */ /* 0x00046c0000000800 */
[C---:B---3--:R-:W-:Y:S08]  /*9ef0*/  HMMA.16816.F32.BF16 R20, R136.reuse, R140, R20 ;  /* 0x0000008c8814723c */ /* 0x048ff00000041814 */
[C---:B------:R-:W-:Y:S01]  /*9f00*/  HMMA.16816.F32.BF16 R24, R136.reuse, R142, R24 ;  /* 0x0000008e8818723c */ /* 0x040fe20000041818 */
[----:B------:R-:W3:Y:S07]  /*9f10*/  LDSM.16.MT88.4 R140, [R194+0x2800] ;  /* 0x00280000c28c783b */ /* 0x000eee0000004200 */
[C---:B-----5:R-:W-:Y:S04]  /*9f20*/  HMMA.16816.F32.BF16 R28, R136.reuse, R144, R28 ;  /* 0x00000090881c723c */ /* 0x060fe8000004181c */
[--C-:B--2---:R-:W-:Y:S04]  /*9f30*/  FFMA.FTZ R2, R223, c[0x0][0x2d0], -R173.reuse ;  /* 0x0000b400df027a23 */ /* 0x104fe800000108ad */
[----:B------:R2:W-:Y:S01]  /*9f40*/  MUFU.EX2 R183, R2 ;  /* 0x0000000200b77308 */ /* 0x0005e20000000800 */
[C---:B------:R-:W-:Y:S01]  /*9f50*/  HMMA.16816.F32.BF16 R32, R136.reuse, R146, R32 ;  /* 0x000000928820723c */ /* 0x040fe20000041820 */
[----:B------:R-:W5:Y:S07]  /*9f60*/  LDSM.16.MT88.4 R144, [R197+0x2800] ;  /* 0x00280000c590783b */ /* 0x000f6e0000004200 */
[C---:B-1----:R-:W-:Y:S08]  /*9f70*/  HMMA.16816.F32.BF16 R36, R136.reuse, R148, R36 ;  /* 0x000000948824723c */ /* 0x042ff00000041824 */
[C---:B------:R-:W-:Y:S01]  /*9f80*/  HMMA.16816.F32.BF16 R40, R136.reuse, R150, R40 ;  /* 0x000000968828723c */ /* 0x040fe20000041828 */
[----:B------:R-:W1:Y:S03]  /*9f90*/  LDSM.16.MT88.4 R148, [R196+0x2800] ;  /* 0x00280000c494783b */ /* 0x000e660000004200 */
[--C-:B--2---:R-:W-:Y:S04]  /*9fa0*/  FFMA.FTZ R2, R222, c[0x0][0x2d0], -R173.reuse ;  /* 0x0000b400de027a23 */ /* 0x104fe800000108ad */
[C---:B---3--:R-:W-:Y:S01]  /*9fb0*/  HMMA.16816.F32.BF16 R44, R136.reuse, R140, R44 ;  /* 0x0000008c882c723c */ /* 0x048fe2000004182c */
[----:B------:R2:W3:Y:S07]  /*9fc0*/  MUFU.EX2 R184, R2 ;  /* 0x0000000200b87308 */ /* 0x0004ee0000000800 */
[C---:B------:R-:W-:Y:S01]  /*9fd0*/  HMMA.16816.F32.BF16 R48, R136.reuse, R142, R48 ;  /* 0x0000008e8830723c */ /* 0x040fe20000041830 */
[----:B------:R-:W3:Y:S07]  /*9fe0*/  LDSM.16.MT88.4 R140, [R193+0x4800] ;  /* 0x00480000c18c783b */ /* 0x000eee0000004200 */
[C---:B-----5:R-:W-:Y:S08]  /*9ff0*/  HMMA.16816.F32.BF16 R52, R136.reuse, R144, R52 ;  /* 0x000000908834723c */ /* 0x060ff00000041834 */
[C---:B------:R-:W-:Y:S01]  /*a000*/  HMMA.16816.F32.BF16 R56, R136.reuse, R146, R56 ;  /* 0x000000928838723c */ /* 0x040fe20000041838 */
[----:B------:R-:W5:Y:S03]  /*a010*/  LDSM.16.MT88.4 R144, [R194+0x4800] ;  /* 0x00480000c290783b */ /* 0x000f660000004200 */
[--C-:B--2---:R-:W-:Y:S04]  /*a020*/  FFMA.FTZ R2, R225, c[0x0][0x2d0], -R172.reuse ;  /* 0x0000b400e1027a23 */ /* 0x104fe800000108ac */
[C---:B-1----:R-:W-:Y:S01]  /*a030*/  HMMA.16816.F32.BF16 R60, R136.reuse, R148, R60 ;  /* 0x00000094883c723c */ /* 0x042fe2000004183c */
[----:B------:R1:W-:Y:S07]  /*a040*/  MUFU.EX2 R182, R2 ;  /* 0x0000000200b67308 */ /* 0x0003ee0000000800 */
[C---:B------:R-:W-:Y:S01]  /*a050*/  HMMA.16816.F32.BF16 R64, R136.reuse, R150, R64 ;  /* 0x000000968840723c */ /* 0x040fe20000041840 */
[----:B------:R-:W2:Y:S07]  /*a060*/  LDSM.16.MT88.4 R148, [R197+0x4800] ;  /* 0x00480000c594783b */ /* 0x000eae0000004200 */
[C---:B---3--:R-:W-:Y:S08]  /*a070*/  HMMA.16816.F32.BF16 R68, R136.reuse, R140, R68 ;  /* 0x0000008c8844723c */ /* 0x048ff00000041844 */
[C---:B------:R-:W-:Y:S01]  /*a080*/  HMMA.16816.F32.BF16 R72, R136.reuse, R142, R72 ;  /* 0x0000008e8848723c */ /* 0x040fe20000041848 */
[----:B------:R-:W3:Y:S03]  /*a090*/  LDSM.16.MT88.4 R140, [R196+0x4800] ;  /* 0x00480000c48c783b */ /* 0x000ee60000004200 */
[--C-:B-1----:R-:W-:Y:S04]  /*a0a0*/  FFMA.FTZ R2, R226, c[0x0][0x2d0], -R172.reuse ;  /* 0x0000b400e2027a23 */ /* 0x102fe800000108ac */
[----:B------:R1:W1:Y:S01]  /*a0b0*/  MUFU.EX2 R181, R2 ;  /* 0x0000000200b57308 */ /* 0x0002620000000800 */
[C---:B-----5:R-:W-:Y:S08]  /*a0c0*/  HMMA.16816.F32.BF16 R76, R136.reuse, R144, R76 ;  /* 0x00000090884c723c */ /* 0x060ff0000004184c */
[C---:B------:R-:W-:Y:S01]  /*a0d0*/  HMMA.16816.F32.BF16 R80, R136.reuse, R146, R80 ;  /* 0x000000928850723c */ /* 0x040fe20000041850 */
[----:B------:R-:W5:Y:S07]  /*a0e0*/  LDSM.16.MT88.4 R144, [R193+0x6800] ;  /* 0x00680000c190783b */ /* 0x000f6e0000004200 */
[C---:B--2---:R-:W-:Y:S04]  /*a0f0*/  HMMA.16816.F32.BF16 R84, R136.reuse, R148, R84 ;  /* 0x000000948854723c */ /* 0x044fe80000041854 */
[--C-:B-1----:R-:W-:Y:S04]  /*a100*/  FFMA.FTZ R2, R189, c[0x0][0x2d0], -R173.reuse ;  /* 0x0000b400bd027a23 */ /* 0x102fe800000108ad */
[C---:B------:R-:W-:Y:S01]  /*a110*/  HMMA.16816.F32.BF16 R88, R136.reuse, R150, R88 ;  /* 0x000000968858723c */ /* 0x040fe20000041858 */
[----:B------:R-:W1:Y:S01]  /*a120*/  LDSM.16.MT88.4 R148, [R194+0x6800] ;  /* 0x00680000c294783b */ /* 0x000e620000004200 */
[----:B------:R2:W-:Y:S06]  /*a130*/  MUFU.EX2 R180, R2 ;  /* 0x0000000200b47308 */ /* 0x0005ec0000000800 */
[C---:B---3--:R-:W-:Y:S08]  /*a140*/  HMMA.16816.F32.BF16 R92, R136.reuse, R140, R92 ;  /* 0x0000008c885c723c */ /* 0x048ff0000004185c */
[C---:B------:R-:W-:Y:S01]  /*a150*/  HMMA.16816.F32.BF16 R96, R136.reuse, R142, R96 ;  /* 0x0000008e8860723c */ /* 0x040fe20000041860 */
[----:B------:R-:W3:Y:S07]  /*a160*/  LDSM.16.MT88.4 R140, [R197+0x6800] ;  /* 0x00680000c58c783b */ /* 0x000eee0000004200 */
[C---:B-----5:R-:W-:Y:S04]  /*a170*/  HMMA.16816.F32.BF16 R100, R136.reuse, R144, R100 ;  /* 0x000000908864723c */ /* 0x060fe80000041864 */
[--C-:B--2---:R-:W-:Y:S04]  /*a180*/  FFMA.FTZ R2, R221, c[0x0][0x2d0], -R173.reuse ;  /* 0x0000b400dd027a23 */ /* 0x104fe800000108ad */
[----:B------:R2:W5:Y:S01]  /*a190*/  MUFU.EX2 R179, R2 ;  /* 0x0000000200b37308 */ /* 0x0005620000000800 */
[C---:B------:R-:W-:Y:S01]  /*a1a0*/  HMMA.16816.F32.BF16 R104, R136.reuse, R146, R104 ;  /* 0x000000928868723c */ /* 0x040fe20000041868 */
[----:B------:R-:W4:Y:S07]  /*a1b0*/  LDSM.16.MT88.4 R144, [R196+0x6800] ;  /* 0x00680000c490783b */ /* 0x000f2e0000004200 */
[C---:B-1----:R-:W-:Y:S08]  /*a1c0*/  HMMA.16816.F32.BF16 R108, R136.reuse, R148, R108 ;  /* 0x00000094886c723c */ /* 0x042ff0000004186c */
[C---:B------:R-:W-:Y:S01]  /*a1d0*/  HMMA.16816.F32.BF16 R112, R136.reuse, R150, R112 ;  /* 0x000000968870723c */ /* 0x040fe20000041870 */
[----:B------:R-:W-:Y:S03]  /*a1e0*/  LDSM.16.MT88.4 R148, [R194+0x1000] ;  /* 0x00100000c294783b */ /* 0x000fe60000004200 */
[--C-:B--2---:R-:W-:Y:S04]  /*a1f0*/  FFMA.FTZ R2, R232, c[0x0][0x2d0], -R172.reuse ;  /* 0x0000b400e8027a23 */ /* 0x104fe800000108ac */
[C---:B---3--:R-:W-:Y:S01]  /*a200*/  HMMA.16816.F32.BF16 R116, R136.reuse, R140, R116 ;  /* 0x0000008c8874723c */ /* 0x048fe20000041874 */
[----:B------:R1:W2:Y:S03]  /*a210*/  MUFU.EX2 R178, R2 ;  /* 0x0000000200b27308 */ /* 0x0002a60000000800 */
[----:B------:R-:W-:Y:S04]  /*a220*/  FFMA.FTZ R172, R228, c[0x0][0x2d0], -R172 ;  /* 0x0000b400e4ac7a23 */ /* 0x000fe800000108ac */
[C---:B------:R-:W-:Y:S01]  /*a230*/  HMMA.16816.F32.BF16 R120, R136.reuse, R142, R120 ;  /* 0x0000008e8878723c */ /* 0x040fe20000041878 */
[----:B------:R-:W3:Y:S02]  /*a240*/  LDSM.16.MT88.4 R140, [R193+0x1000] ;  /* 0x00100000c18c783b */ /* 0x000ee40000004200 */
[----:B------:R-:W-:Y:S05]  /*a250*/  MUFU.EX2 R174, R172 ;  /* 0x000000ac00ae7308 */ /* 0x000fea0000000800 */
[C---:B----4-:R-:W-:Y:S08]  /*a260*/  HMMA.16816.F32.BF16 R124, R136.reuse, R144, R124 ;  /* 0x00000090887c723c */ /* 0x050ff0000004187c */
[----:B------:R-:W-:Y:S01]  /*a270*/  HMMA.16816.F32.BF16 R128, R136, R146, R128 ;  /* 0x000000928880723c */ /* 0x000fe20000041880 */
[----:B------:R-:W4:Y:S03]  /*a280*/  LDSM.16.MT88.4 R144, [R197+0x1000] ;  /* 0x00100000c590783b */ /* 0x000f260000004200 */
[--C-:B-1----:R-:W-:Y:S03]  /*a290*/  FFMA.FTZ R2, R239, c[0x0][0x2d0], -R173.reuse ;  /* 0x0000b400ef027a23 */ /* 0x102fe600000108ad */
[----:B------:R-:W-:Y:S01]  /*a2a0*/  F2FP.BF16.PACK_AB R136, R185, R186 ;  /* 0x000000bab988723e */ /* 0x000fe200000010ff */
[----:B------:R1:W-:Y:S01]  /*a2b0*/  MUFU.EX2 R3, R2 ;  /* 0x0000000200037308 */ /* 0x0003e20000000800 */
[----:B------:R-:W-:Y:S03]  /*a2c0*/  F2FP.BF16.PACK_AB R137, R184, R183 ;  /* 0x000000b7b889723e */ /* 0x000fe600000010ff */
[----:B------:R-:W-:Y:S02]  /*a2d0*/  F2FP.BF16.PACK_AB R138, R181, R182 ;  /* 0x000000b6b58a723e */ /* 0x000fe400000010ff */
[----:B-----5:R-:W-:Y:S07]  /*a2e0*/  F2FP.BF16.PACK_AB R139, R179, R180 ;  /* 0x000000b4b38b723e */ /* 0x020fee00000010ff */
[C---:B---3--:R-:W-:Y:S08]  /*a2f0*/  HMMA.16816.F32.BF16 R4, R136.reuse, R140, R4 ;  /* 0x0000008c8804723c */ /* 0x048ff00000041804 */
[C---:B------:R-:W-:Y:S01]  /*a300*/  HMMA.16816.F32.BF16 R8, R136.reuse, R142, R8 ;  /* 0x0000008e8808723c */ /* 0x040fe20000041808 */
[----:B------:R-:W3:Y:S03]  /*a310*/  LDSM.16.MT88.4 R140, [R193+0x3000] ;  /* 0x00300000c18c783b */ /* 0x000ee60000004200 */
[--C-:B-1----:R-:W-:Y:S04]  /*a320*/  FFMA.FTZ R2, R242, c[0x0][0x2d0], -R173.reuse ;  /* 0x0000b400f2027a23 */ /* 0x102fe800000108ad */
[C---:B------:R-:W-:Y:S01]  /*a330*/  HMMA.16816.F32.BF16 R12, R136.reuse, R148, R12 ;  /* 0x00000094880c723c */ /* 0x040fe2000004180c */
[----:B------:R1:W5:Y:S07]  /*a340*/  MUFU.EX2 R175, R2 ;  /* 0x0000000200af7308 */ /* 0x00036e0000000800 */
[C---:B------:R-:W-:Y:S01]  /*a350*/  HMMA.16816.F32.BF16 R16, R136.reuse, R150, R16 ;  /* 0x000000968810723c */ /* 0x040fe20000041810 */
[----:B------:R-:W2:Y:S07]  /*a360*/  LDSM.16.MT88.4 R148, [R194+0x3000] ;  /* 0x00300000c294783b */ /* 0x000eae0000004200 */
[C---:B----4-:R-:W-:Y:S08]  /*a370*/  HMMA.16816.F32.BF16 R20, R136.reuse, R144, R20 ;  /* 0x000000908814723c */ /* 0x050ff00000041814 */
[C---:B------:R-:W-:Y:S01]  /*a380*/  HMMA.16816.F32.BF16 R24, R136.reuse, R146, R24 ;  /* 0x000000928818723c */ /* 0x040fe20000041818 */
[----:B------:R-:W4:Y:S03]  /*a390*/  LDSM.16.MT88.4 R144, [R197+0x3000] ;  /* 0x00300000c590783b */ /* 0x000f260000004200 */
[--C-:B-1----:R-:W-:Y:S02]  /*a3a0*/  FFMA.FTZ R2, R246, c[0x0][0x2d0], -R173.reuse ;  /* 0x0000b400f6027a23 */ /* 0x102fe400000108ad */
[----:B------:R-:W-:Y:S02]  /*a3b0*/  FFMA.FTZ R173, R135, c[0x0][0x2d0], -R173 ;  /* 0x0000b40087ad7a23 */ /* 0x000fe400000108ad */
[C---:B------:R-:W-:Y:S01]  /*a3c0*/  HMMA.16816.F32.BF16 R28, R136.reuse, R152, R28 ;  /* 0x00000098881c723c */ /* 0x040fe2000004181c */
[----:B------:R1:W-:Y:S07]  /*a3d0*/  MUFU.EX2 R172, R2 ;  /* 0x0000000200ac7308 */ /* 0x0003ee0000000800 */
[C---:B------:R-:W-:Y:S01]  /*a3e0*/  HMMA.16816.F32.BF16 R32, R136.reuse, R154, R32 ;  /* 0x0000009a8820723c */ /* 0x040fe20000041820 */
[----:B------:R-:W5:Y:S02]  /*a3f0*/  LDSM.16.MT88.4 R152, [R196+0x3000] ;  /* 0x00300000c498783b */ /* 0x000f640000004200 */
[----:B------:R4:W4:Y:S05]  /*a400*/  MUFU.EX2 R134, R173 ;  /* 0x000000ad00867308 */ /* 0x00092a0000000800 */
[C---:B---3--:R-:W-:Y:S08]  /*a410*/  HMMA.16816.F32.BF16 R36, R136.reuse, R140, R36 ;  /* 0x0000008c8824723c */ /* 0x048ff00000041824 */
[C---:B------:R-:W-:Y:S01]  /*a420*/  HMMA.16816.F32.BF16 R40, R136.reuse, R142, R40 ;  /* 0x0000008e8828723c */ /* 0x040fe20000041828 */
[----:B------:R-:W3:Y:S03]  /*a430*/  LDSM.16.MT88.4 R140, [R193+0x5000] ;  /* 0x00500000c18c783b */ /* 0x000ee60000004200 */
[----:B-1----:R-:W-:Y:S02]  /*a440*/  FFMA.FTZ R2, R0, R160, R238 ;  /* 0x000000a000027223 */ /* 0x002fe400000100ee */
[----:B------:R-:W-:Y:S02]  /*a450*/  FADD.FTZ R0, R244, R164 ;  /* 0x000000a4f4007221 */ /* 0x000fe40000010000 */
[C---:B--2---:R-:W-:Y:S01]  /*a460*/  HMMA.16816.F32.BF16 R44, R136.reuse, R148, R44 ;  /* 0x00000094882c723c */ /* 0x044fe2000004182c */
[----:B------:R-:W-:Y:S03]  /*a470*/  LDSM.16.MT88.4 R160, [R197+0x1800] ;  /* 0x00180000c5a0783b */ /* 0x000fe60000004200 */
[----:B------:R-:W-:Y:S02]  /*a480*/  FADD.FTZ R2, R241, R2 ;  /* 0x00000002f1027221 */ /* 0x000fe40000010000 */
[----:B------:R-:W-:Y:S02]  /*a490*/  FADD.FTZ R0, R245, R0 ;  /* 0x00000000f5007221 */ /* 0x000fe40000010000 */
[C---:B------:R-:W-:Y:S01]  /*a4a0*/  HMMA.16816.F32.BF16 R48, R136.reuse, R150, R48 ;  /* 0x000000968830723c */ /* 0x040fe20000041830 */
[----:B----4-:R-:W2:Y:S03]  /*a4b0*/  LDL R173, [R1+0x14] ;  /* 0x0000140001ad7983 */ /* 0x010ea60000100800 */
[----:B------:R-:W-:Y:S01]  /*a4c0*/  FADD.FTZ R135, R240, R2 ;  /* 0x00000002f0877221 */ /* 0x000fe20000010000 */
[----:B------:R-:W1:Y:S01]  /*a4d0*/  LDSM.16.MT88.4 R148, [R194+0x5000] ;  /* 0x00500000c294783b */ /* 0x000e620000004200 */
        /* <DEDUP_REMOVED lines=8> */
[C---:B-----5:R-:W-:Y:S04]  /*a560*/  HMMA.16816.F32.BF16 R60, R136.reuse, R152, R60 ;  /* 0x00000098883c723c */ /* 0x060fe8000004183c */
        /* <DEDUP_REMOVED lines=10> */
[----:B------:R-:W3:Y:S03]  /*a610*/  LDSM.16.MT88.4 R140, [R193+0x7000] ;  /* 0x00700000c18c783b */ /* 0x000ee60000004200 */
        /* <DEDUP_REMOVED lines=9> */
[C---:B----4-:R-:W-:Y:S04]  /*a6b0*/  HMMA.16816.F32.BF16 R84, R136.reuse, R144, R84 ;  /* 0x000000908854723c */ /* 0x050fe80000041854 */
[----:B------:R-:W-:Y:S02]  /*a6c0*/  FADD.FTZ R2, R178, R2 ;  /* 0x00000002b2027221 */ /* 0x000fe40000010000 */
[----:B------:R-:W-:Y:S02]  /*a6d0*/  FADD.FTZ R0, R179, R0 ;  /* 0x00000000b3007221 */ /* 0x000fe40000010000 */
[C---:B------:R-:W-:Y:S01]  /*a6e0*/  HMMA.16816.F32.BF16 R88, R136.reuse, R146, R88 ;  /* 0x000000928858723c */ /* 0x040fe20000041858 */
[----:B------:R-:W4:Y:S07]  /*a6f0*/  LDSM.16.MT88.4 R144, [R197+0x7000] ;  /* 0x00700000c590783b */ /* 0x000f2e0000004200 */
[C---:B-----5:R-:W-:Y:S08]  /*a700*/  HMMA.16816.F32.BF16 R92, R136.reuse, R152, R92 ;  /* 0x00000098885c723c */ /* 0x060ff0000004185c */
[C---:B------:R-:W-:Y:S01]  /*a710*/  HMMA.16816.F32.BF16 R96, R136.reuse, R154, R96 ;  /* 0x0000009a8860723c */ /* 0x040fe20000041860 */
[----:B------:R-:W5:Y:S07]  /*a720*/  LDSM.16.MT88.4 R152, [R196+0x7000] ;  /* 0x00700000c498783b */ /* 0x000f6e0000004200 */
[C---:B---3--:R-:W-:Y:S08]  /*a730*/  HMMA.16816.F32.BF16 R100, R136.reuse, R140, R100 ;  /* 0x0000008c8864723c */ /* 0x048ff00000041864 */
[C---:B------:R-:W-:Y:S08]  /*a740*/  HMMA.16816.F32.BF16 R104, R136.reuse, R142, R104 ;  /* 0x0000008e8868723c */ /* 0x040ff00000041868 */
[C---:B-1----:R-:W-:Y:S08]  /*a750*/  HMMA.16816.F32.BF16 R108, R136.reuse, R148, R108 ;  /* 0x00000094886c723c */ /* 0x042ff0000004186c */
[C---:B------:R-:W-:Y:S01]  /*a760*/  HMMA.16816.F32.BF16 R112, R136.reuse, R150, R112 ;  /* 0x000000968870723c */ /* 0x040fe20000041870 */
[----:B------:R-:W1:Y:S07]  /*a770*/  LDSM.16.MT88.4 R148, [R193+0x1800] ;  /* 0x00180000c194783b */ /* 0x000e6e0000004200 */
[C---:B----4-:R-:W-:Y:S08]  /*a780*/  HMMA.16816.F32.BF16 R116, R136.reuse, R144, R116 ;  /* 0x000000908874723c */ /* 0x050ff00000041874 */
[C---:B------:R-:W-:Y:S08]  /*a790*/  HMMA.16816.F32.BF16 R120, R136.reuse, R146, R120 ;  /* 0x000000928878723c */ /* 0x040ff00000041878 */
[C---:B-----5:R-:W-:Y:S08]  /*a7a0*/  HMMA.16816.F32.BF16 R124, R136.reuse, R152, R124 ;  /* 0x00000098887c723c */ /* 0x060ff0000004187c */
        /* <DEDUP_REMOVED lines=9> */
[C---:B-1----:R-:W-:Y:S01]  /*a840*/  HMMA.16816.F32.BF16 R140, R136.reuse, R148, R4 ;  /* 0x00000094888c723c */ /* 0x042fe20000041804 */
[----:B------:R-:W1:Y:S02]  /*a850*/  LDSM.16.MT88.4 R4, [R193+0x3800] ;  /* 0x00380000c104783b */ /* 0x000e640000004200 */
[----:B------:R-:W-:Y:S02]  /*a860*/  FADD.FTZ R2, R174, R2 ;  /* 0x00000002ae027221 */ /* 0x000fe40000010000 */
[----:B------:R-:W-:Y:S01]  /*a870*/  FADD.FTZ R0, R172, R3 ;  /* 0x00000003ac007221 */ /* 0x000fe20000010000 */
[----:B------:R-:W-:Y:S02]  /*a880*/  MOV R3, R133 ;  /* 0x0000008500037202 */ /* 0x000fe40000000f00 */
[C---:B------:R-:W-:Y:S01]  /*a890*/  HMMA.16816.F32.BF16 R144, R136.reuse, R150, R8 ;  /* 0x000000968890723c */ /* 0x040fe20000041808 */
[----:B------:R-:W3:Y:S03]  /*a8a0*/  LDSM.16.MT88.4 R8, [R194+0x3800] ;  /* 0x00380000c208783b */ /* 0x000ee60000004200 */
[----:B------:R-:W-:Y:S01]  /*a8b0*/  FADD.FTZ R0, R134, R0 ;  /* 0x0000000086007221 */ /* 0x000fe20000010000 */
[----:B------:R-:W-:Y:S03]  /*a8c0*/  MOV R134, R132 ;  /* 0x0000008400867202 */ /* 0x000fe60000000f00 */
[C---:B------:R-:W-:Y:S01]  /*a8d0*/  HMMA.16816.F32.BF16 R148, R136.reuse, R156, R12 ;  /* 0x0000009c8894723c */ /* 0x040fe2000004180c */
[----:B------:R-:W4:Y:S07]  /*a8e0*/  LDSM.16.MT88.4 R12, [R197+0x3800] ;  /* 0x00380000c50c783b */ /* 0x000f2e0000004200 */
[C---:B------:R-:W-:Y:S01]  /*a8f0*/  HMMA.16816.F32.BF16 R152, R136.reuse, R158, R16 ;  /* 0x0000009e8898723c */ /* 0x040fe20000041810 */
[----:B------:R-:W5:Y:S07]  /*a900*/  LDSM.16.MT88.4 R16, [R196+0x3800] ;  /* 0x00380000c410783b */ /* 0x000f6e0000004200 */
[C---:B------:R-:W-:Y:S01]  /*a910*/  HMMA.16816.F32.BF16 R156, R136.reuse, R160, R20 ;  /* 0x000000a0889c723c */ /* 0x040fe20000041814 */
[----:B------:R-:W2:Y:S07]  /*a920*/  LDSM.16.MT88.4 R20, [R193+0x5800] ;  /* 0x00580000c114783b */ /* 0x000eae0000004200 */
[C---:B------:R-:W-:Y:S01]  /*a930*/  HMMA.16816.F32.BF16 R160, R136.reuse, R162, R24 ;  /* 0x000000a288a0723c */ /* 0x040fe20000041818 */
[----:B------:R-:W-:Y:S07]  /*a940*/  LDSM.16.MT88.4 R24, [R193+0x7800] ;  /* 0x00780000c118783b */ /* 0x000fee0000004200 */
[C---:B------:R-:W-:Y:S01]  /*a950*/  HMMA.16816.F32.BF16 R164, R136.reuse, R168, R28 ;  /* 0x000000a888a4723c */ /* 0x040fe2000004181c */
[----:B------:R-:W-:Y:S04]  /*a960*/  STL [R1+0x8], R2 ;  /* 0x0000080201007387 */ /* 0x000fe80000100800 */
[----:B------:R-:W-:Y:S03]  /*a970*/  STL [R1+0xc], R0 ;  /* 0x00000c0001007387 */ /* 0x000fe60000100800 */
        /* <DEDUP_REMOVED lines=12> */
[----:B------:R-:W5:Y:S02]  /*aa40*/  LDSM.16.MT88.4 R16, [R194+0x7800] ;  /* 0x00780000c210783b */ /* 0x000f640000004200 */
[----:B--2---:R-:W-:Y:S02]  /*aa50*/  ISETP.GT.AND P0, PT, R224, R173, PT ;  /* 0x000000ade000720c */ /* 0x004fe40003f04270 */
[----:B------:R-:W-:Y:S03]  /*aa60*/  MOV R224, R220 ;  /* 0x000000dc00e07202 */ /* 0x000fe60000000f00 */
[C---:B------:R-:W-:Y:S08]  /*aa70*/  HMMA.16816.F32.BF16 R68, R136.reuse, R20, R68 ;  /* 0x000000148844723c */ /* 0x040ff00000041844 */
[C---:B------:R-:W-:Y:S01]  /*aa80*/  HMMA.16816.F32.BF16 R72, R136.reuse, R22, R72 ;  /* 0x000000168848723c */ /* 0x040fe20000041848 */
[----:B------:R-:W2:Y:S07]  /*aa90*/  LDSM.16.MT88.4 R20, [R197+0x7800] ;  /* 0x00780000c514783b */ /* 0x000eae0000004200 */
[C---:B-1----:R-:W-:Y:S08]  /*aaa0*/  HMMA.16816.F32.BF16 R76, R136.reuse, R4, R76 ;  /* 0x00000004884c723c */ /* 0x042ff0000004184c */
[C---:B------:R-:W-:Y:S01]  /*aab0*/  HMMA.16816.F32.BF16 R80, R136.reuse, R6, R80 ;  /* 0x000000068850723c */ /* 0x040fe20000041850 */
[----:B------:R-:W1:Y:S07]  /*aac0*/  LDSM.16.MT88.4 R4, [R196+0x7800] ;  /* 0x00780000c404783b */ /* 0x000e6e0000004200 */
[C---:B---3--:R-:W-:Y:S08]  /*aad0*/  HMMA.16816.F32.BF16 R84, R136.reuse, R8, R84 ;  /* 0x000000088854723c */ /* 0x048ff00000041854 */
[C---:B------:R-:W-:Y:S08]  /*aae0*/  HMMA.16816.F32.BF16 R88, R136.reuse, R10, R88 ;  /* 0x0000000a8858723c */ /* 0x040ff00000041858 */
[C---:B----4-:R-:W-:Y:S08]  /*aaf0*/  HMMA.16816.F32.BF16 R92, R136.reuse, R12, R92 ;  /* 0x0000000c885c723c */ /* 0x050ff0000004185c */
[C---:B------:R-:W-:Y:S08]  /*ab00*/  HMMA.16816.F32.BF16 R96, R136.reuse, R14, R96 ;  /* 0x0000000e8860723c */ /* 0x040ff00000041860 */
[C---:B------:R-:W-:Y:S08]  /*ab10*/  HMMA.16816.F32.BF16 R100, R136.reuse, R24, R100 ;  /* 0x000000188864723c */ /* 0x040ff00000041864 */
[C---:B------:R-:W-:Y:S08]  /*ab20*/  HMMA.16816.F32.BF16 R104, R136.reuse, R26, R104 ;  /* 0x0000001a8868723c */ /* 0x040ff00000041868 */
[C---:B-----5:R-:W-:Y:S08]  /*ab30*/  HMMA.16816.F32.BF16 R108, R136.reuse, R16, R108 ;  /* 0x00000010886c723c */ /* 0x060ff0000004186c */
[C---:B------:R-:W-:Y:S08]  /*ab40*/  HMMA.16816.F32.BF16 R112, R136.reuse, R18, R112 ;  /* 0x000000128870723c */ /* 0x040ff00000041870 */
[C---:B--2---:R-:W-:Y:S08]  /*ab50*/  HMMA.16816.F32.BF16 R116, R136.reuse, R20, R116 ;  /* 0x000000148874723c */ /* 0x044ff00000041874 */
[C---:B------:R-:W-:Y:S08]  /*ab60*/  HMMA.16816.F32.BF16 R120, R136.reuse, R22, R120 ;  /* 0x000000168878723c */ /* 0x040ff00000041878 */
[C---:B-1----:R-:W-:Y:S08]  /*ab70*/  HMMA.16816.F32.BF16 R124, R136.reuse, R4, R124 ;  /* 0x00000004887c723c */ /* 0x042ff0000004187c */
[----:B------:R-:W-:Y:S01]  /*ab80*/  HMMA.16816.F32.BF16 R128, R136, R6, R128 ;  /* 0x000000068880723c */ /* 0x000fe20000041880 */
[----:B------:R-:W-:-:S07]  /*ab90*/  @P0 BRA `(.L_x_2230) ;  /* 0xffffc2b000000947 */ /* 0x000fce000383ffff */
.L_x_2229:
[----:B----4-:R-:W2:Y:S02]  /*aba0*/  LDL R0, [R1+0x4] ;  /* 0x0000040001007983 */ /* 0x010ea40000100800 */
[----:B--2---:R-:W-:-:S13]  /*abb0*/  ISETP.GE.AND P0, PT, R220, R0, PT ;  /* 0x00000000dc00720c */ /* 0x004fda0003f06270 */
[----:B------:R-:W-:Y:S05]  /*abc0*/  @!P0 BRA `(.L_x_2231) ;  /* 0x000037b000008947 */ /* 0x000fea0003800000 */
[----:B------:R-:W-:Y:S02]  /*abd0*/  MOV R135, R132 ;  /* 0x0000008400877202 */ /* 0x000fe40000000f00 */
[----:B------:R-:W-:Y:S02]  /*abe0*/  MOV R134, R133 ;  /* 0x0000008500867202 */ /* 0x000fe40000000f00 */
.L_x_2232:
[----:B------:R-:W2:Y:S01]  /*abf0*/  LDL R22, [R1] ;  /* 0x0000000001167983 */ /* 0x000ea20000100800 */
[----:B------:R-:W-:Y:S01]  /*ac00*/  SHF.R.S32.HI R0, RZ, 0x1f, R220 ;  /* 0x0000001fff007819 */ /* 0x000fe200000114dc */
[----:B------:R-:W-:Y:S04]  /*ac10*/  DEPBAR.LE SB0, 0x0 ;  /* 0x000080000000791a */ /* 0x000fe80000000000 */
[----:B------:R-:W-:Y:S01]  /*ac20*/  WARPSYNC 0xffffffff ;  /* 0xffffffff00007948 */ /* 0x000fe20003800000 */
[----:B------:R-:W-:Y:S01]  /*ac30*/  BAR.SYNC.DEFER_BLOCKING 0x0 ;  /* 0x0000000000007b1d */ /* 0x000fe20000010000 */
[----:B------:R-:W-:Y:S01]  /*ac40*/  IMAD R0, R0, c[0x0][0x208], RZ ;  /* 0x0000820000007a24 */ /* 0x000fe200078e02ff */
[----:B------:R-:W-:Y:S01]  /*ac50*/  IADD3 R20, P0, R250, 0x40, RZ ;  /* 0x00000040fa147810 */ /* 0x000fe20007f1e0ff */
[C---:B------:R-:W-:Y:S04]  /*ac60*/  IMAD.WIDE.U32 R4, R220.reuse, c[0x0][0x208], RZ ;  /* 0x00008200dc047a25 */ /* 0x040fe800078e00ff */
[----:B------:R-:W-:Y:S01]  /*ac70*/  IMAD R0, R220, c[0x0][0x20c], R0 ;  /* 0x00008300dc007a24 */ /* 0x000fe200078e0200 */
[C---:B------:R-:W-:Y:S04]  /*ac80*/  SHF.L.U32 R3, R4.reuse, 0x6, RZ ;  /* 0x0000000604037819 */ /* 0x040fe800000006ff */
[----:B------:R-:W-:Y:S02]  /*ac90*/  IADD3 R0, R5, R0, RZ ;  /* 0x0000000005007210 */ /* 0x000fe40007ffe0ff */
[C---:B------:R-:W-:Y:S02]  /*aca0*/  IADD3 R2, P6, R3.reuse, R250, RZ ;  /* 0x000000fa03027210 */ /* 0x040fe40007fde0ff */
[----:B------:R-:W-:Y:S02]  /*acb0*/  SHF.L.U64.HI R0, R4, 0x6, R0 ;  /* 0x0000000604007819 */ /* 0x000fe40000010200 */
[C---:B------:R-:W-:Y:S01]  /*acc0*/  IADD3 R4, P1, R3.reuse, R20, RZ ;  /* 0x0000001403047210 */ /* 0x040fe20007f3e0ff */
        /* <DEDUP_REMOVED lines=9> */
[----:B------:R-:W3:Y:S04]  /*ad60*/  LDL R132, [R1+0x4] ;  /* 0x0000040001847983 */ /* 0x000ee80000100800 */
[----:B------:R-:W4:Y:S01]  /*ad70*/  LDL.LU R242, [R1+0x8] ;  /* 0x0000080001f27983 */ /* 0x000f220000300800 */
[-C--:B--2---:R-:W-:Y:S02]  /*ad80*/  IADD3.X R15, RZ, R22.reuse, RZ, P0, !PT ;  /* 0x00000016ff0f7210 */ /* 0x084fe400007fe4ff */
[CC--:B------:R-:W-:Y:S02]  /*ad90*/  IADD3.X R5, R0.reuse, R22.reuse, RZ, P6, !PT ;  /* 0x0000001600057210 */ /* 0x0c0fe400037fe4ff */
[----:B------:R-:W-:Y:S02]  /*ada0*/  IADD3.X R8, R0, R15, RZ, P1, !PT ;  /* 0x0000000f00087210 */ /* 0x000fe40000ffe4ff */
[----:B------:R-:W-:Y:S02]  /*adb0*/  LEA R12, P6, R4, c[0x0][0x1f8], 0x1 ;  /* 0x00007e00040c7a11 */ /* 0x000fe400078c08ff */
[----:B------:R-:W-:Y:S02]  /*adc0*/  LEA R6, P0, R2, c[0x0][0x1f8], 0x1 ;  /* 0x00007e0002067a11 */ /* 0x000fe400078008ff */
[----:B------:R-:W-:Y:S02]  /*add0*/  LEA.HI.X R13, R4, c[0x0][0x1fc], R8, 0x1, P6 ;  /* 0x00007f00040d7a11 */ /* 0x000fe400030f0c08 */
[----:B------:R-:W1:Y:S01]  /*ade0*/  LDSM.16.M88.4 R8, [R192] ;  /* 0x00000000c008783b */ /* 0x000e620000000200 */
[----:B------:R-:W-:Y:S02]  /*adf0*/  LEA.HI.X R7, R2, c[0x0][0x1fc], R5, 0x1, P0 ;  /* 0x00007f0002077a11 */ /* 0x000fe400000f0c05 */
[----:B------:R-:W-:Y:S04]  /*ae00*/  IADD3 R14, P0, R250, 0x80, RZ ;  /* 0x00000080fa0e7810 */ /* 0x000fe80007f1e0ff */
[----:B------:R-:W-:Y:S01]  /*ae10*/  IADD3.X R21, RZ, R22, RZ, P0, !PT ;  /* 0x00000016ff157210 */ /* 0x000fe200007fe4ff */
[----:B------:R-:W-:Y:S01]  /*ae20*/  @!PT LDS RZ, [RZ] ;  /* 0x00000000fffff984 */ /* 0x000fe20000000800 */
[----:B------:R-:W-:Y:S01]  /*ae30*/  @!PT LDS RZ, [RZ] ;  /* 0x00000000fffff984 */ /* 0x000fe20000000800 */
[----:B------:R-:W-:Y:S01]  /*ae40*/  @!PT LDS RZ, [RZ] ;  /* 0x00000000fffff984 */ /* 0x000fe20000000800 */
[----:B------:R2:W-:Y:S01]  /*ae50*/  LDGSTS.E.BYPASS.LTC128B.128 [R219+0x100], [R6.64], !P5 ;  /* 0x0010000006db7fae */ /* 0x0005e2000e901d46 */
[C---:B------:R-:W-:Y:S04]  /*ae60*/  IADD3 R2, P1, R3.reuse, R14, RZ ;  /* 0x0000000e03027210 */ /* 0x040fe80007f3e0ff */
[----:B------:R-:W-:Y:S02]  /*ae70*/  LEA R4, P0, R2, c[0x0][0x1f8], 0x1 ;  /* 0x00007e0002047a11 */ /* 0x000fe400078008ff */
[----:B------:R-:W-:Y:S01]  /*ae80*/  IADD3.X R5, R0, R21, RZ, P1, !PT ;  /* 0x0000001500057210 */ /* 0x000fe20000ffe4ff */
[----:B------:R5:W-:Y:S03]  /*ae90*/  LDGSTS.E.BYPASS.LTC128B.128 [R219+0x2100], [R12.64], !P4 ;  /* 0x021000000cdb7fae */ /* 0x000be6000e101d46 */
[----:B------:R-:W-:Y:S05]  /*aea0*/  LEA.HI.X R5, R2, c[0x0][0x1fc], R5, 0x1, P0 ;  /* 0x00007f0002057a11 */ /* 0x000fea00000f0c05 */
[----:B------:R1:W-:Y:S01]  /*aeb0*/  LDGSTS.E.BYPASS.LTC128B.128 [R219+0x4100], [R4.64], !P3 ;  /* 0x0410000004db7fae */ /* 0x0003e2000d901d46 */
[----:B--2---:R-:W-:Y:S02]  /*aec0*/  IADD3 R7, P0, R250, 0xc0, RZ ;  /* 0x000000c0fa077810 */ /* 0x004fe40007f1e0ff */
[----:B------:R-:W-:Y:S02]  /*aed0*/  MOV R6, c[0x0][0x208] ;  /* 0x0000820000067a02 */ /* 0x000fe40000000f00 */
[----:B------:R-:W-:Y:S02]  /*aee0*/  IADD3.X R23, RZ, R22, RZ, P0, !PT ;  /* 0x00000016ff177210 */ /* 0x000fe400007fe4ff */
[C---:B------:R-:W-:Y:S02]  /*aef0*/  LEA R2, P1, R6.reuse, R3, 0x5 ;  /* 0x0000000306027211 */ /* 0x040fe400078228ff */
[----:B-1----:R-:W-:Y:S02]  /*af00*/  MOV R4, c[0x0][0x20c] ;  /* 0x0000830000047a02 */ /* 0x002fe40000000f00 */
[----:B------:R-:W-:Y:S02]  /*af10*/  IADD3 R5, P6, R3, R7, RZ ;  /* 0x0000000703057210 */ /* 0x000fe40007fde0ff */
[----:B------:R-:W-:Y:S02]  /*af20*/  LEA.HI.X R3, R6, R0, R4, 0x5, P1 ;  /* 0x0000000006037211 */ /* 0x000fe400008f2c04 */
[C---:B------:R-:W-:Y:S02]  /*af30*/  LEA R4, P0, R5.reuse, c[0x0][0x1f8], 0x1 ;  /* 0x00007e0005047a11 */ /* 0x040fe400078008ff */
[----:B------:R-:W-:Y:S02]  /*af40*/  IADD3.X R0, R0, R23, RZ, P6, !PT ;  /* 0x0000001700007210 */ /* 0x000fe400037fe4ff */
[----:B------:R-:W-:Y:S02]  /*af50*/  IADD3 R6, P1, R2, R250, RZ ;  /* 0x000000fa02067210 */ /* 0x000fe40007f3e0ff */
[----:B------:R-:W-:Y:S02]  /*af60*/  LEA.HI.X R5, R5, c[0x0][0x1fc], R0, 0x1, P0 ;  /* 0x00007f0005057a11 */ /* 0x000fe400000f0c00 */
[----:B-----5:R-:W-:Y:S02]  /*af70*/  LEA R12, P0, R6, c[0x0][0x1f8], 0x1 ;  /* 0x00007e00060c7a11 */ /* 0x020fe400078008ff */
[----:B------:R-:W-:Y:S01]  /*af80*/  IADD3 R0, P6, R2, R20, RZ ;  /* 0x0000001402007210 */ /* 0x000fe20007fde0ff */
[----:B------:R1:W-:Y:S02]  /*af90*/  LDGSTS.E.BYPASS.LTC128B.128 [R219+0x6100], [R4.64], !P2 ;  /* 0x0610000004db7fae */ /* 0x0003e4000d101d46 */
[C---:B-1----:R-:W-:Y:S02]  /*afa0*/  IADD3.X R4, R3.reuse, R22, RZ, P1, !PT ;  /* 0x0000001603047210 */ /* 0x042fe40000ffe4ff */
[C---:B------:R-:W-:Y:S02]  /*afb0*/  IADD3.X R5, R3.reuse, R15, RZ, P6, !PT ;  /* 0x0000000f03057210 */ /* 0x040fe400037fe4ff */
[----:B------:R-:W-:Y:S02]  /*afc0*/  LEA.HI.X R13, R6, c[0x0][0x1fc], R4, 0x1, P0 ;  /* 0x00007f00060d7a11 */ /* 0x000fe400000f0c04 */
[----:B------:R-:W-:Y:S02]  /*afd0*/  IADD3 R4, P1, R2, R14, RZ ;  /* 0x0000000e02047210 */ /* 0x000fe40007f3e0ff */
[----:B------:R-:W-:Y:S01]  /*afe0*/  LEA R14, P6, R0, c[0x0][0x1f8], 0x1 ;  /* 0x00007e00000e7a11 */ /* 0x000fe200078c08ff */
[----:B------:R1:W-:Y:S01]  /*aff0*/  LDGSTS.E.BYPASS.LTC128B.128 [R219+0x1100], [R12.64], !P5 ;  /* 0x011000000cdb7fae */ /* 0x0003e2000e901d46 */
[----:B------:R-:W-:Y:S02]  /*b000*/  IADD3 R22, P0, R2, R7, RZ ;  /* 0x0000000702167210 */ /* 0x000fe40007f1e0ff */
[----:B------:R-:W-:Y:S02]  /*b010*/  LEA.HI.X R15, R0, c[0x0][0x1fc], R5, 0x1, P6 ;  /* 0x00007f00000f7a11 */ /* 0x000fe400030f0c05 */
[C---:B------:R-:W-:Y:S02]  /*b020*/  IADD3.X R2, R3.reuse, R21, RZ, P1, !PT ;  /* 0x0000001503027210 */ /* 0x040fe40000ffe4ff */
[C---:B------:R-:W-:Y:S01]  /*b030*/  LEA R20, P1, R4.reuse, c[0x0][0x1f8], 0x1 ;  /* 0x00007e0004147a11 */ /* 0x040fe200078208ff */
[----:B------:R1:W-:Y:S01]  /*b040*/  LDGSTS.E.BYPASS.LTC128B.128 [R219+0x3100], [R14.64], !P4 ;  /* 0x031000000edb7fae */ /* 0x0003e2000e101d46 */
[----:B------:R-:W-:Y:S02]  /*b050*/  IADD3.X R3, R3, R23, RZ, P0, !PT ;  /* 0x0000001703037210 */ /* 0x000fe400007fe4ff */
[----:B------:R-:W-:Y:S02]  /*b060*/  LEA.HI.X R21, R4, c[0x0][0x1fc], R2, 0x1, P1 ;  /* 0x00007f0004157a11 */ /* 0x000fe400008f0c02 */
[C---:B------:R-:W-:Y:S03]  /*b070*/  HMMA.16816.F32.BF16 R4, R32.reuse, R8, RZ ;  /* 0x000000082004723c */ /* 0x040fe600000418ff */
[----:B------:R2:W-:Y:S01]  /*b080*/  LDGSTS.E.BYPASS.LTC128B.128 [R219+0x5100], [R20.64], !P3 ;  /* 0x0510000014db7fae */ /* 0x0005e2000d901d46 */
[----:B------:R-:W-:Y:S02]  /*b090*/  LEA R2, P0, R22, c[0x0][0x1f8], 0x1 ;  /* 0x00007e0016027a11 */ /* 0x000fe400078008ff */
[----:B---3--:R-:W-:Y:S02]  /*b0a0*/  ISETP.GT.AND P6, PT, R220, R132, PT ;  /* 0x00000084dc00720c */ /* 0x008fe40003fc4270 */
[C---:B------:R-:W-:Y:S01]  /*b0b0*/  HMMA.16816.F32.BF16 R8, R32.reuse, R10, RZ ;  /* 0x0000000a2008723c */ /* 0x040fe200000418ff */
[----:B------:R-:W-:Y:S03]  /*b0c0*/  LEA.HI.X R3, R22, c[0x0][0x1fc], R3, 0x1, P0 ;  /* 0x00007f0016037a11 */ /* 0x000fe600000f0c03 */
[----:B------:R-:W-:Y:S02]  /*b0d0*/  IADD3 R220, R220, -0x1, RZ ;  /* 0xffffffffdcdc7810 */ /* 0x000fe40007ffe0ff */
[----:B------:R3:W-:Y:S02]  /*b0e0*/  LDGSTS.E.BYPASS.LTC128B.128 [R219+0x7100], [R2.64], !P2 ;  /* 0x0710000002db7fae */ /* 0x0007e4000d101d46 */
[C---:B-1----:R-:W-:Y:S06]  /*b0f0*/  HMMA.16816.F32.BF16 R12, R32.reuse, R16, RZ ;  /* 0x00000010200c723c */ /* 0x042fec00000418ff */
[----:B------:R-:W0:Y:S02]  /*b100*/  LDGDEPBAR ;  /* 0x00000000000079af */ /* 0x000e240000000000 */
        /* <DEDUP_REMOVED lines=21> */
[C---:B--2---:R-:W-:Y:S08]  /*b260*/  HMMA.16816.F32.BF16 R12, R136.reuse, R180, R12 ;  /* 0x000000b4880c723c */ /* 0x044ff0000004180c */
[C---:B------:R-:W-:Y:S01]  /*b270*/  HMMA.16816.F32.BF16 R16, R136.reuse, R182, R16 ;  /* 0x000000b68810723c */ /* 0x040fe20000041810 */
[----:B------:R-:W-:Y:S07]  /*b280*/  LDSM.16.M88.4 R180, [R195+0x800] ;  /* 0x00080000c3b4783b */ /* 0x000fee0000000200 */
[C---:B-----5:R-:W-:Y:S08]  /*b290*/  HMMA.16816.F32.BF16 R20, R136.reuse, R172, R20 ;  /* 0x000000ac8814723c */ /* 0x060ff00000041814 */
[C---:B------:R-:W-:Y:S01]  /*b2a0*/  HMMA.16816.F32.BF16 R24, R136.reuse, R174, R24 ;  /* 0x000000ae8818723c */ /* 0x040fe20000041818 */
[----:B------:R-:W1:Y:S07]  /*b2b0*/  LDSM.16.M88.4 R172, [R201] ;  /* 0x00000000c9ac783b */ /* 0x000e6e0000000200 */
[C---:B------:R-:W-:Y:S08]  /*b2c0*/  HMMA.16816.F32.BF16 R28, R136.reuse, R184, R28 ;  /* 0x000000b8881c723c */ /* 0x040ff0000004181c */
[----:B------:R-:W-:Y:S01]  /*b2d0*/  HMMA.16816.F32.BF16 R32, R136, R186, R32 ;  /* 0x000000ba8820723c */ /* 0x000fe20000041820 */
[----:B------:R-:W2:Y:S08]  /*b2e0*/  LDSM.16.M88.4 R136, [R195+0x1000] ;  /* 0x00100000c388783b */ /* 0x000eb00000000200 */
[----:B------:R-:W5:Y:S01]  /*b2f0*/  LDSM.16.M88.4 R184, [R195+0x1800] ;  /* 0x00180000c3b8783b */ /* 0x000f620000000200 */
        /* <DEDUP_REMOVED lines=9> */
[C---:B-----5:R-:W-:Y:S08]  /*b390*/  HMMA.16816.F32.BF16 R28, R172.reuse, R184, R28 ;  /* 0x000000b8ac1c723c */ /* 0x060ff0000004181c */
[----:B------:R-:W-:Y:S01]  /*b3a0*/  HMMA.16816.F32.BF16 R32, R172, R186, R32 ;  /* 0x000000baac20723c */ /* 0x000fe20000041820 */
[----:B------:R-:W2:Y:S08]  /*b3b0*/  LDSM.16.M88.4 R172, [R192+0x3000] ;  /* 0x00300000c0ac783b */ /* 0x000eb00000000200 */
[----:B------:R-:W5:Y:S01]  /*b3c0*/  LDSM.16.M88.4 R184, [R192+0x3800] ;  /* 0x00380000c0b8783b */ /* 0x000f620000000200 */
        /* <DEDUP_REMOVED lines=9> */
[C---:B-----5:R-:W-:Y:S08]  /*b460*/  HMMA.16816.F32.BF16 R28, R136.reuse, R184, R28 ;  /* 0x000000b8881c723c */ /* 0x060ff0000004181c */
[----:B------:R-:W-:Y:S01]  /*b470*/  HMMA.16816.F32.BF16 R32, R136, R186, R32 ;  /* 0x000000ba8820723c */ /* 0x000fe20000041820 */
[----:B------:R-:W2:Y:S08]  /*b480*/  LDSM.16.M88.4 R136, [R213] ;  /* 0x00000000d588783b */ /* 0x000eb00000000200 */
[----:B------:R-:W5:Y:S01]  /*b490*/  LDSM.16.M88.4 R184, [R212] ;  /* 0x00000000d4b8783b */ /* 0x000f620000000200 */
        /* <DEDUP_REMOVED lines=122> */
[----:B------:R-:W5:Y:S07]  /*bc40*/  LDSM.16.M88.4 R180, [R201+0xc000] ;  /* 0x00c00000c9b4783b */ /* 0x000f6e0000000200 */
[C---:B--2---:R-:W-:Y:S08]  /*bc50*/  HMMA.16816.F32.BF16 R20, R136.reuse, R172, R20 ;  /* 0x000000ac8814723c */ /* 0x044ff00000041814 */
[C---:B------:R-:W-:Y:S08]  /*bc60*/  HMMA.16816.F32.BF16 R24, R136.reuse, R174, R24 ;  /* 0x000000ae8818723c */ /* 0x040ff00000041818 */
[C---:B-1----:R-:W-:Y:S08]  /*bc70*/  HMMA.16816.F32.BF16 R28, R136.reuse, R176, R28 ;  /* 0x000000b0881c723c */ /* 0x042ff0000004181c */
[----:B------:R-:W-:Y:S01]  /*bc80*/  HMMA.16816.F32.BF16 R32, R136, R178, R32 ;  /* 0x000000b28820723c */ /* 0x000fe20000041820 */
[----:B------:R-:W1:Y:S07]  /*bc90*/  LDSM.16.M88.4 R136, [R195+0x6800] ;  /* 0x00680000c388783b */ /* 0x000e6e0000000200 */
[C---:B-----5:R-:W-:Y:S08]  /*bca0*/  HMMA.16816.F32.BF16 R4, R180.reuse, R184, R4 ;  /* 0x000000b8b404723c */ /* 0x060ff00000041804 */
[C---:B------:R-:W-:Y:S11]  /*bcb0*/  HMMA.16816.F32.BF16 R8, R180.reuse, R186, R8 ;  /* 0x000000bab408723c */ /* 0x040ff60000041808 */
[----:B------:R-:W-:Y:S05]  /*bcc0*/  @!UPT UIADD3 URZ, URZ, URZ, URZ ;  /* 0x0000003f3f3ff290 */ /* 0x000fea000fffe03f */
[----:B------:R-:W-:Y:S04]  /*bcd0*/  FMUL.FTZ R0, R4, c[0x0][0x320] ;  /* 0x0000c80004007a20 */ /* 0x000fe80000410000 */
[----:B------:R2:W-:Y:S04]  /*bce0*/  MUFU.TANH R174, R0 ;  /* 0x0000000000ae7308 */ /* 0x0005e80000002400 */
[----:B---3--:R-:W-:Y:S01]  /*bcf0*/  FMUL.FTZ R3, R11, c[0x0][0x320] ;  /* 0x0000c8000b037a20 */ /* 0x008fe20000410000 */
[C---:B-1----:R-:W-:Y:S05]  /*bd00*/  HMMA.16816.F32.BF16 R12, R180.reuse, R136, R12 ;  /* 0x00000088b40c723c */ /* 0x042fea000004180c */
[----:B------:R-:W-:Y:S03]  /*bd10*/  MUFU.TANH R177, R3 ;  /* 0x0000000300b17308 */ /* 0x000fe60000002400 */
[C---:B------:R-:W-:Y:S04]  /*bd20*/  HMMA.16816.F32.BF16 R16, R180.reuse, R138, R16 ;  /* 0x0000008ab410723c */ /* 0x040fe80000041810 */
[----:B--2---:R-:W-:Y:S04]  /*bd30*/  FMUL.FTZ R0, R5, c[0x0][0x320] ;  /* 0x0000c80005007a20 */ /* 0x004fe80000410000 */
[----:B------:R1:W-:Y:S11]  /*bd40*/  MUFU.TANH R176, R0 ;  /* 0x0000000000b07308 */ /* 0x0003f60000002400 */
[----:B------:R-:W-:Y:S05]  /*bd50*/  @!UPT UIADD3 URZ, URZ, URZ, URZ ;  /* 0x0000003f3f3ff290 */ /* 0x000fea000fffe03f */
[----:B------:R-:W-:Y:S04]  /*bd60*/  FMUL.FTZ R2, R16, c[0x0][0x320] ;  /* 0x0000c80010027a20 */ /* 0x000fe80000410000 */
[----:B------:R-:W-:Y:S01]  /*bd70*/  MUFU.TANH R187, R2 ;  /* 0x0000000200bb7308 */ /* 0x000fe20000002400 */
[----:B-1----:R-:W-:Y:S09]  /*bd80*/  FMUL.FTZ R0, R6, c[0x0][0x320] ;  /* 0x0000c80006007a20 */ /* 0x002ff20000410000 */
[----:B------:R1:W2:Y:S02]  /*bd90*/  MUFU.TANH R178, R0 ;  /* 0x0000000000b27308 */ /* 0x0002a40000002400 */
[----:B-1----:R-:W-:Y:S02]  /*bda0*/  FMUL.FTZ R0, R7, c[0x0][0x320] ;  /* 0x0000c80007007a20 */ /* 0x002fe40000410000 */
[----:B------:R-:W1:Y:S06]  /*bdb0*/  LDSM.16.M88.4 R4, [R195+0x7000] ;  /* 0x00700000c304783b */ /* 0x000e6c0000000200 */
[----:B------:R3:W5:Y:S02]  /*bdc0*/  MUFU.TANH R179, R0 ;  /* 0x0000000000b37308 */ /* 0x0007640000002400 */
[----:B---3--:R-:W-:Y:S08]  /*bdd0*/  FMUL.FTZ R0, R8, c[0x0][0x320] ;  /* 0x0000c80008007a20 */ /* 0x008ff00000410000 */
[----:B------:R3:W-:Y:S01]  /*bde0*/  MUFU.TANH R173, R0 ;  /* 0x0000000000ad7308 */ /* 0x0007e20000002400 */
[C---:B-1----:R-:W-:Y:S07]  /*bdf0*/  HMMA.16816.F32.BF16 R20, R180.reuse, R4, R20 ;  /* 0x00000004b414723c */ /* 0x042fee0000041814 */
[----:B------:R-:W-:Y:S01]  /*be00*/  @P6 SHF.R.S32.HI R4, RZ, 0x1f, R220 ;  /* 0x0000001fff046819 */ /* 0x000fe200000114dc */
[C---:B------:R-:W-:Y:S04]  /*be10*/  HMMA.16816.F32.BF16 R24, R180.reuse, R6, R24 ;  /* 0x00000006b418723c */ /* 0x040fe80000041818 */
[----:B------:R-:W-:Y:S02]  /*be20*/  @P6 IMAD R4, R4, c[0x0][0x1e0], RZ ;  /* 0x0000780004046a24 */ /* 0x000fe400078e02ff */
[----:B---3--:R-:W-:Y:S02]  /*be30*/  FMUL.FTZ R0, R9, c[0x0][0x320] ;  /* 0x0000c80009007a20 */ /* 0x008fe40000410000 */
[C---:B------:R-:W-:Y:S02]  /*be40*/  @P6 IMAD.WIDE.U32 R6, R220.reuse, c[0x0][0x1e0], RZ ;  /* 0x00007800dc066a25 */ /* 0x040fe400078e00ff */
[----:B------:R1:W-:Y:S02]  /*be50*/  MUFU.TANH R172, R0 ;  /* 0x0000000000ac7308 */ /* 0x0003e40000002400 */
[----:B------:R-:W-:Y:S02]  /*be60*/  @P6 IMAD R4, R220, c[0x0][0x1e4], R4 ;  /* 0x00007900dc046a24 */ /* 0x000fe400078e0204 */
[----:B-1----:R-:W-:Y:S02]  /*be70*/  FMUL.FTZ R0, R10, c[0x0][0x320] ;  /* 0x0000c8000a007a20 */ /* 0x002fe40000410000 */
[----:B------:R-:W1:Y:S01]  /*be80*/  LDSM.16.M88.4 R8, [R195+0x7800] ;  /* 0x00780000c308783b */ /* 0x000e620000000200 */
[----:B------:R-:W-:Y:S04]  /*be90*/  DEPBAR.LE SB0, 0x0 ;  /* 0x000080000000791a */ /* 0x000fe80000000000 */
[----:B------:R3:W1:Y:S03]  /*bea0*/  MUFU.TANH R175, R0 ;  /* 0x0000000000af7308 */ /* 0x0006660000002400 */
[----:B------:R-:W-:Y:S01]  /*beb0*/  BAR.SYNC.DEFER_BLOCKING 0x0 ;  /* 0x0000000000007b1d */ /* 0x000fe20000010000 */
[----:B---3--:R-:W-:Y:S06]  /*bec0*/  FMUL.FTZ R0, R12, c[0x0][0x320] ;  /* 0x0000c8000c007a20 */ /* 0x008fec0000410000 */
[----:B------:R3:W-:Y:S01]  /*bed0*/  MUFU.TANH R139, R0 ;  /* 0x00000000008b7308 */ /* 0x0007e20000002400 */
[C---:B-1----:R-:W-:Y:S08]  /*bee0*/  HMMA.16816.F32.BF16 R28, R180.reuse, R8, R28 ;  /* 0x00000008b41c723c */ /* 0x042ff0000004181c */
[----:B------:R-:W-:Y:S04]  /*bef0*/  HMMA.16816.F32.BF16 R32, R180, R10, R32 ;  /* 0x0000000ab420723c */ /* 0x000fe80000041820 */
[----:B---3--:R-:W-:Y:S04]  /*bf00*/  FMUL.FTZ R0, R13, c[0x0][0x320] ;  /* 0x0000c8000d007a20 */ /* 0x008fe80000410000 */
[----:B------:R1:W-:Y:S08]  /*bf10*/  MUFU.TANH R184, R0 ;  /* 0x0000000000b87308 */ /* 0x0003f00000002400 */
[----:B------:R-:W-:Y:S04]  /*bf20*/  FMUL.FTZ R2, R31, c[0x0][0x320] ;  /* 0x0000c8001f027a20 */ /* 0x000fe80000410000 */
[----:B------:R2:W-:Y:S04]  /*bf30*/  MUFU.TANH R240, R2 ;  /* 0x0000000200f07308 */ /* 0x0005e80000002400 */
[----:B------:R-:W-:Y:S06]  /*bf40*/  FMUL.FTZ R3, R32, c[0x0][0x320] ;  /* 0x0000c80020037a20 */ /* 0x000fec0000410000 */
[----:B------:R3:W-:Y:S01]  /*bf50*/  MUFU.TANH R183, R3 ;  /* 0x0000000300b77308 */ /* 0x0007e20000002400 */
[----:B-1----:R-:W-:Y:S09]  /*bf60*/  FMUL.FTZ R0, R14, c[0x0][0x320] ;  /* 0x0000c8000e007a20 */ /* 0x002ff20000410000 */
[----:B------:R1:W1:Y:S01]  /*bf70*/  MUFU.TANH R185, R0 ;  /* 0x0000000000b97308 */ /* 0x0002620000002400 */
[----:B--2---:R-:W-:Y:S04]  /*bf80*/  FMNMX.FTZ R2, R178, R135, !PT ;  /* 0x00000087b2027209 */ /* 0x004fe80007810000 */
[----:B-----5:R-:W-:Y:S04]  /*bf90*/  FMNMX.FTZ R2, R179, R2, !PT ;  /* 0x00000002b3027209 */ /* 0x020fe80007810000 */
[----:B------:R-:W-:Y:S01]  /*bfa0*/  FMNMX.FTZ R2, R175, R2, !PT ;  /* 0x00000002af027209 */ /* 0x000fe20007810000 */
[----:B---3--:R-:W-:Y:S03]  /*bfb0*/  FMUL.FTZ R3, R33, c[0x0][0x320] ;  /* 0x0000c80021037a20 */ /* 0x008fe60000410000 */
[----:B------:R-:W-:Y:S01]  /*bfc0*/  FMNMX.FTZ R2, R177, R2, !PT ;  /* 0x00000002b1027209 */ /* 0x000fe20007810000 */
[----:B------:R2:W-:Y:S01]  /*bfd0*/  MUFU.TANH R182, R3 ;  /* 0x0000000300b67308 */ /* 0x0005e20000002400 */
[----:B-1----:R-:W-:Y:S02]  /*bfe0*/  FMUL.FTZ R0, R15, c[0x0][0x320] ;  /* 0x0000c8000f007a20 */ /* 0x002fe40000410000 */
[----:B------:R-:W-:Y:S07]  /*bff0*/  FMNMX.FTZ R2, R185, R2, !PT ;  /* 0x00000002b9027209 */ /* 0x000fee0007810000 */
[----:B------:R1:W3:Y:S01]  /*c000*/  MUFU.TANH R186, R0 ;  /* 0x0000000000ba7308 */ /* 0x0002e20000002400 */
[----:B--2---:R-:W-:Y:S09]  /*c010*/  FMUL.FTZ R3, R34, c[0x0][0x320] ;  /* 0x0000c80022037a20 */ /* 0x004ff20000410000 */
[----:B------:R-:W-:Y:S01]  /*c020*/  MUFU.TANH R137, R3 ;  /* 0x0000000300897308 */ /* 0x000fe20000002400 */
[----:B-1----:R-:W-:Y:S01]  /*c030*/  FMUL.FTZ R0, R17, c[0x0][0x320] ;  /* 0x0000c80011007a20 */ /* 0x002fe20000410000 */
[----:B---3--:R-:W-:Y:S08]  /*c040*/  FMNMX.FTZ R2, R186, R2, !PT ;  /* 0x00000002ba027209 */ /* 0x008ff00007810000 */
        /* <DEDUP_REMOVED lines=45> */
[----:B-----5:R-:W-:Y:S02]  /*c320*/  FMNMX.FTZ R2, R236, R3, !PT ;  /* 0x00000003ec027209 */ /* 0x020fe40007810000 */
        /* <DEDUP_REMOVED lines=11> */
[----:B--2---:R-:W-:Y:S02]  /*c3e0*/  FMNMX.FTZ R8, R3, R5, !PT ;  /* 0x0000000503087209 */ /* 0x004fe40007810000 */
[----:B------:R-:W-:Y:S02]  /*c3f0*/  @P6 IADD3 R3, R7, R4, RZ ;  /* 0x0000000407036210 */ /* 0x000fe40007ffe0ff */
[C---:B------:R-:W-:Y:S03]  /*c400*/  @P6 SHF.L.U32 R5, R6.reuse, 0x6, RZ ;  /* 0x0000000606056819 */ /* 0x040fe600000006ff */
[----:B------:R-:W2:Y:S01]  /*c410*/  SHFL.BFLY PT, R11, R8, 0x1, 0x1f ;  /* 0x0c201f00080b7f89 */ /* 0x000ea200000e0000 */
[----:B------:R-:W-:Y:S02]  /*c420*/  @P6 SHF.L.U64.HI R4, R6, 0x6, R3 ;  /* 0x0000000606046819 */ /* 0x000fe40000010203 */
[----:B-1----:R-:W-:Y:S02]  /*c430*/  FMNMX.FTZ R0, R0, R2, !PT ;  /* 0x0000000200007209 */ /* 0x002fe40007810000 */
[C---:B------:R-:W-:Y:S03]  /*c440*/  @P6 IADD3 R2, P0, R5.reuse, R248, RZ ;  /* 0x000000f805026210 */ /* 0x040fe60007f1e0ff */
[----:B------:R-:W1:Y:S01]  /*c450*/  SHFL.BFLY PT, R3, R0, 0x1, 0x1f ;  /* 0x0c201f0000037f89 */ /* 0x000e6200000e0000 */
[----:B------:R-:W-:Y:S02]  /*c460*/  @P6 LEA R16, P1, R2, c[0x0][0x1c8], 0x1 ;  /* 0x0000720002106a11 */ /* 0x000fe400078208ff */
[-C--:B------:R-:W-:Y:S02]  /*c470*/  @P6 IADD3.X R6, R4, R252.reuse, RZ, P0, !PT ;  /* 0x000000fc04066210 */ /* 0x080fe400007fe4ff */
[----:B------:R-:W-:Y:S02]  /*c480*/  @P6 IADD3 R9, P0, R248, 0x40, RZ ;  /* 0x00000040f8096810 */ /* 0x000fe40007f1e0ff */
[----:B------:R-:W-:Y:S02]  /*c490*/  @P6 LEA.HI.X R17, R2, c[0x0][0x1cc], R6, 0x1, P1 ;  /* 0x0000730002116a11 */ /* 0x000fe400008f0c06 */
[-C--:B------:R-:W-:Y:S02]  /*c4a0*/  @P6 IADD3.X R15, RZ, R252.reuse, RZ, P0, !PT ;  /* 0x000000fcff0f6210 */ /* 0x080fe400007fe4ff */
[----:B------:R-:W-:Y:S01]  /*c4b0*/  @P6 IADD3 R2, P0, R5, R9, RZ ;  /* 0x0000000905026210 */ /* 0x000fe20007f1e0ff */
[----:B------:R3:W-:Y:S01]  /*c4c0*/  @P6 LDGSTS.E.BYPASS.LTC128B.128 [R219+0x8100], [R16.64], !P5 ;  /* 0x0810000010db6fae */ /* 0x0007e2000e901d46 */
[----:B------:R-:W-:Y:S02]  /*c4d0*/  @P6 IADD3 R22, P1, R248, 0x80, RZ ;  /* 0x00000080f8166810 */ /* 0x000fe40007f3e0ff */
[----:B------:R-:W-:Y:S02]  /*c4e0*/  @P6 IADD3.X R7, R4, R15, RZ, P0, !PT ;  /* 0x0000000f04076210 */ /* 0x000fe400007fe4ff */
[----:B--2---:R-:W-:Y:S02]  /*c4f0*/  FMNMX.FTZ R133, R8, R11, !PT ;  /* 0x0000000b08857209 */ /* 0x004fe40007810000 */
[C---:B------:R-:W-:Y:S02]  /*c500*/  @P6 LEA R20, P0, R2.reuse, c[0x0][0x1c8], 0x1 ;  /* 0x0000720002146a11 */ /* 0x040fe400078008ff */
[----:B------:R-:W-:Y:S02]  /*c510*/  @P6 IADD3.X R23, RZ, R252, RZ, P1, !PT ;  /* 0x000000fcff176210 */ /* 0x000fe40000ffe4ff */
[----:B------:R-:W-:Y:S01]  /*c520*/  @P6 LEA.HI.X R21, R2, c[0x0][0x1cc], R7, 0x1, P0 ;  /* 0x0000730002156a11 */ /* 0x000fe200000f0c07 */
[----:B------:R-:W-:Y:S01]  /*c530*/  FADD.FTZ R2, -R133, R134 ;  /* 0x0000008685027221 */ /* 0x000fe20000010100 */
[----:B-1----:R-:W-:Y:S02]  /*c540*/  FMNMX.FTZ R132, R0, R3, !PT ;  /* 0x0000000300847209 */ /* 0x002fe40007810000 */
[C---:B------:R-:W-:Y:S01]  /*c550*/  @P6 IADD3 R6, P1, R5.reuse, R22, RZ ;  /* 0x0000001605066210 */ /* 0x040fe20007f3e0ff */
[----:B------:R-:W-:Y:S01]  /*c560*/  FMUL.FTZ R0, R2, c[0x0][0x2d0] ;  /* 0x0000b40002007a20 */ /* 0x000fe20000410000 */
[----:B------:R-:W-:Y:S01]  /*c570*/  @P6 IADD3 R14, P0, R248, 0xc0, RZ ;  /* 0x000000c0f80e6810 */ /* 0x000fe20007f1e0ff */
[----:B------:R1:W-:Y:S01]  /*c580*/  @P6 LDGSTS.E.BYPASS.LTC128B.128 [R219+0xa100], [R20.64], !P4 ;  /* 0x0a10000014db6fae */ /* 0x0003e2000e101d46 */
[----:B------:R-:W-:Y:S01]  /*c590*/  @P6 IADD3.X R10, R4, R23, RZ, P1, !PT ;  /* 0x00000017040a6210 */ /* 0x000fe20000ffe4ff */
[----:B------:R2:W3:Y:S01]  /*c5a0*/  MUFU.EX2 R2, R0 ;  /* 0x0000000000027308 */ /* 0x0004e20000000800 */
[C---:B------:R-:W-:Y:S02]  /*c5b0*/  @P6 LEA R18, P1, R6.reuse, c[0x0][0x1c8], 0x1 ;  /* 0x0000720006126a11 */ /* 0x040fe400078208ff */
[----:B------:R-:W-:Y:S02]  /*c5c0*/  @P6 IADD3.X R7, RZ, R252, RZ, P0, !PT ;  /* 0x000000fcff076210 */ /* 0x000fe400007fe4ff */
[----:B------:R-:W-:Y:S02]  /*c5d0*/  @P6 LEA.HI.X R19, R6, c[0x0][0x1cc], R10, 0x1, P1 ;  /* 0x0000730006136a11 */ /* 0x000fe400008f0c0a */
[----:B------:R-:W-:Y:S02]  /*c5e0*/  @P6 IADD3 R6, P1, R5, R14, RZ ;  /* 0x0000000e05066210 */ /* 0x000fe40007f3e0ff */
[----:B------:R-:W-:Y:S01]  /*c5f0*/  @P6 MOV R3, c[0x0][0x1e0] ;  /* 0x0000780000036a02 */ /* 0x000fe20000000f00 */
[----:B------:R5:W-:Y:S01]  /*c600*/  @P6 LDGSTS.E.BYPASS.LTC128B.128 [R219+0xc100], [R18.64], !P3 ;  /* 0x0c10000012db6fae */ /* 0x000be2000d901d46 */
[----:B------:R-:W-:Y:S02]  /*c610*/  @P6 IADD3.X R10, R4, R7, RZ, P1, !PT ;  /* 0x00000007040a6210 */ /* 0x000fe40000ffe4ff */
[C---:B------:R-:W-:Y:S02]  /*c620*/  @P6 LEA R12, P1, R6.reuse, c[0x0][0x1c8], 0x1 ;  /* 0x00007200060c6a11 */ /* 0x040fe400078208ff */
[C---:B------:R-:W-:Y:S02]  /*c630*/  @P6 LEA R5, P0, R3.reuse, R5, 0x5 ;  /* 0x0000000503056211 */ /* 0x040fe400078028ff */
[----:B------:R-:W-:Y:S02]  /*c640*/  @P6 MOV R8, c[0x0][0x1e4] ;  /* 0x0000790000086a02 */ /* 0x000fe40000000f00 */
[----:B------:R-:W-:Y:S02]  /*c650*/  @P6 LEA.HI.X R13, R6, c[0x0][0x1cc], R10, 0x1, P1 ;  /* 0x00007300060d6a11 */ /* 0x000fe400008f0c0a */
[----:B------:R-:W-:Y:S02]  /*c660*/  @P6 LEA.HI.X R3, R3, R4, R8, 0x5, P0 ;  /* 0x0000000403036211 */ /* 0x000fe400000f2c08 */
[----:B------:R-:W-:Y:S01]  /*c670*/  @P6 IADD3 R4, P1, R5, R248, RZ ;  /* 0x000000f805046210 */ /* 0x000fe20007f3e0ff */
[----:B--2---:R-:W-:Y:S01]  /*c680*/  FADD.FTZ R0, -R132, R135 ;  /* 0x0000008784007221 */ /* 0x004fe20000010100 */
[----:B------:R2:W-:Y:S01]  /*c690*/  @P6 LDGSTS.E.BYPASS.LTC128B.128 [R219+0xe100], [R12.64], !P2 ;  /* 0x0e1000000cdb6fae */ /* 0x0005e2000d101d46 */
[----:B------:R-:W-:Y:S01]  /*c6a0*/  FMUL.FTZ R135, R133, c[0x0][0x2d0] ;  /* 0x0000b40085877a20 */ /* 0x000fe20000410000 */
[----:B------:R-:W-:Y:S01]  /*c6b0*/  @P6 LEA R10, P0, R4, c[0x0][0x1c8], 0x1 ;  /* 0x00007200040a6a11 */ /* 0x000fe200078008ff */
[----:B------:R-:W-:Y:S01]  /*c6c0*/  FMUL.FTZ R0, R0, c[0x0][0x2d0] ;  /* 0x0000b40000007a20 */ /* 0x000fe20000410000 */
[----:B------:R-:W-:Y:S01]  /*c6d0*/  @P6 IADD3.X R6, R3, R252, RZ, P1, !PT ;  /* 0x000000fc03066210 */ /* 0x000fe20000ffe4ff */
[--C-:B------:R-:W-:Y:S02]  /*c6e0*/  FFMA.FTZ R8, R174, c[0x0][0x2d0], -R135.reuse ;  /* 0x0000b400ae087a23 */ /* 0x100fe40000010887 */
[----:B---3--:R-:W-:Y:S01]  /*c6f0*/  FMUL.FTZ R16, R2, R152 ;  /* 0x0000009802107220 */ /* 0x008fe20000410000 */
[----:B------:R-:W-:Y:S01]  /*c700*/  @P6 LEA.HI.X R11, R4, c[0x0][0x1cc], R6, 0x1, P0 ;  /* 0x00007300040b6a11 */ /* 0x000fe200000f0c06 */
[----:B------:R3:W-:Y:S01]  /*c710*/  MUFU.EX2 R138, R8 ;  /* 0x00000008008a7308 */ /* 0x0007e20000000800 */
[----:B------:R-:W-:Y:S01]  /*c720*/  @P6 IADD3 R4, P1, R5, R9, RZ ;  /* 0x0000000905046210 */ /* 0x000fe20007f3e0ff */
[--C-:B------:R-:W-:Y:S02]  /*c730*/  FFMA.FTZ R9, R176, c[0x0][0x2d0], -R135.reuse ;  /* 0x0000b400b0097a23 */ /* 0x100fe40000010887 */
[----:B------:R1:W-:Y:S01]  /*c740*/  @P6 LDGSTS.E.BYPASS.LTC128B.128 [R219+0x9100], [R10.64], !P5 ;  /* 0x091000000adb6fae */ /* 0x0003e2000e901d46 */
[----:B------:R-:W-:Y:S01]  /*c750*/  @P6 IADD3.X R6, R3, R15, RZ, P1, !PT ;  /* 0x0000000f03066210 */ /* 0x000fe20000ffe4ff */
[C---:B------:R-:W-:Y:S02]  /*c760*/  FMUL.FTZ R17, R2.reuse, R153 ;  /* 0x0000009902117220 */ /* 0x040fe40000410000 */
[C---:B------:R-:W-:Y:S02]  /*c770*/  FMUL.FTZ R25, R2.reuse, R161 ;  /* 0x000000a102197220 */ /* 0x040fe40000410000 */
[----:B------:R1:W-:Y:S01]  /*c780*/  MUFU.EX2 R229, R9 ;  /* 0x0000000900e57308 */ /* 0x0003e20000000800 */
[C---:B------:R-:W-:Y:S01]  /*c790*/  FMUL.FTZ R24, R2.reuse, R160 ;  /* 0x000000a002187220 */ /* 0x040fe20000410000 */
[----:B------:R-:W4:Y:S01]  /*c7a0*/  LDL.LU R161, [R1+0xc] ;  /* 0x00000c0001a17983 */ /* 0x000f220000300800 */
[--C-:B------:R-:W-:Y:S02]  /*c7b0*/  FFMA.FTZ R134, R139, c[0x0][0x2d0], -R135.reuse ;  /* 0x0000b4008b867a23 */ /* 0x100fe40000010887 */
[C---:B------:R-:W-:Y:S02]  /*c7c0*/  FMUL.FTZ R32, R2.reuse, R168 ;  /* 0x000000a802207220 */ /* 0x040fe40000410000 */
[----:B------:R-:W-:Y:S02]  /*c7d0*/  FMUL.FTZ R33, R2, R169 ;  /* 0x000000a902217220 */ /* 0x000fe40000410000 */
[--C-:B------:R-:W-:Y:S01]  /*c7e0*/  FFMA.FTZ R160, R182, c[0x0][0x2d0], -R135.reuse ;  /* 0x0000b400b6a07a23 */ /* 0x100fe20000010887 */
[----:B------:R-:W2:Y:S01]  /*c7f0*/  MUFU.EX2 R0, R0 ;  /* 0x0000000000007308 */ /* 0x000ea20000000800 */
[C---:B------:R-:W-:Y:S02]  /*c800*/  FMUL.FTZ R36, R2.reuse, R36 ;  /* 0x0000002402247220 */ /* 0x040fe40000410000 */
[----:B------:R-:W-:Y:S01]  /*c810*/  FMUL.FTZ R37, R2, R37 ;  /* 0x0000002502257220 */ /* 0x000fe20000410000 */
[----:B---3--:R-:W-:Y:S01]  /*c820*/  @P6 LEA R8, P0, R4, c[0x0][0x1c8], 0x1 ;  /* 0x0000720004086a11 */ /* 0x008fe200078008ff */
[C---:B------:R-:W-:Y:S02]  /*c830*/  FMUL.FTZ R40, R2.reuse, R40 ;  /* 0x0000002802287220 */ /* 0x040fe40000410000 */
[C---:B------:R-:W-:Y:S02]  /*c840*/  FMUL.FTZ R41, R2.reuse, R41 ;  /* 0x0000002902297220 */ /* 0x040fe40000410000 */
[C---:B------:R-:W-:Y:S01]  /*c850*/  FMUL.FTZ R44, R2.reuse, R44 ;  /* 0x0000002c022c7220 */ /* 0x040fe20000410000 */
[----:B------:R-:W-:Y:S01]  /*c860*/  MUFU.EX2 R227, R134 ;  /* 0x0000008600e37308 */ /* 0x000fe20000000800 */
[C---:B------:R-:W-:Y:S02]  /*c870*/  FMUL.FTZ R45, R2.reuse, R45 ;  /* 0x0000002d022d7220 */ /* 0x040fe40000410000 */
[----:B------:R-:W-:Y:S01]  /*c880*/  FMUL.FTZ R48, R2, R48 ;  /* 0x0000003002307220 */ /* 0x000fe20000410000 */
[----:B-1----:R-:W-:Y:S01]  /*c890*/  @P6 LEA.HI.X R9, R4, c[0x0][0x1cc], R6, 0x1, P0 ;  /* 0x0000730004096a11 */ /* 0x002fe200000f0c06 */
[--C-:B------:R-:W-:Y:S01]  /*c8a0*/  FFMA.FTZ R6, R173, c[0x0][0x2d0], -R135.reuse ;  /* 0x0000b400ad067a23 */ /* 0x100fe20000010887 */
[C---:B------:R-:W-:Y:S01]  /*c8b0*/  @P6 IADD3 R4, P1, R5.reuse, R22, RZ ;  /* 0x0000001605046210 */ /* 0x040fe20007f3e0ff */
[----:B------:R-:W-:Y:S01]  /*c8c0*/  FMUL.FTZ R49, R2, R49 ;  /* 0x0000003102317220 */ /* 0x000fe20000410000 */
[----:B------:R-:W-:Y:S01]  /*c8d0*/  @P6 IADD3 R5, P0, R5, R14, RZ ;  /* 0x0000000e05056210 */ /* 0x000fe20007f1e0ff */
[----:B------:R1:W-:Y:S01]  /*c8e0*/  @P6 LDGSTS.E.BYPASS.LTC128B.128 [R219+0xb100], [R8.64], !P4 ;  /* 0x0b10000008db6fae */ /* 0x0003e2000e101d46 */
[C---:B------:R-:W-:Y:S01]  /*c8f0*/  @P6 IADD3.X R14, R3.reuse, R23, RZ, P1, !PT ;  /* 0x00000017030e6210 */ /* 0x040fe20000ffe4ff */
[----:B------:R3:W-:Y:S01]  /*c900*/  MUFU.EX2 R230, R6 ;  /* 0x0000000600e67308 */ /* 0x0007e20000000800 */
[----:B------:R-:W-:Y:S01]  /*c910*/  @P6 IADD3.X R15, R3, R7, RZ, P0, !PT ;  /* 0x00000007030f6210 */ /* 0x000fe200007fe4ff */
[--C-:B------:R-:W-:Y:S02]  /*c920*/  FFMA.FTZ R3, R172, c[0x0][0x2d0], -R135.reuse ;  /* 0x0000b400ac037a23 */ /* 0x100fe40000010887 */
[C---:B--2---:R-:W-:Y:S02]  /*c930*/  FMUL.FTZ R10, R0.reuse, R146 ;  /* 0x00000092000a7220 */ /* 0x044fe40000410000 */
[C---:B------:R-:W-:Y:S02]  /*c940*/  FMUL.FTZ R11, R0.reuse, R147 ;  /* 0x00000093000b7220 */ /* 0x040fe40000410000 */
[C---:B-----5:R-:W-:Y:S02]  /*c950*/  FMUL.FTZ R18, R0.reuse, R154 ;  /* 0x0000009a00127220 */ /* 0x060fe40000410000 */
[----:B------:R2:W5:Y:S01]  /*c960*/  MUFU.EX2 R228, R3 ;  /* 0x0000000300e47308 */ /* 0x0005620000000800 */
        /* <DEDUP_REMOVED lines=8> */
[----:B---3--:R-:W-:Y:S01]  /*c9f0*/  @P6 LEA R6, P0, R4, c[0x0][0x1c8], 0x1 ;  /* 0x0000720004066a11 */ /* 0x008fe200078008ff */
[----:B-1----:R-:W-:Y:S02]  /*ca00*/  FMUL.FTZ R9, R2, R145 ;  /* 0x0000009102097220 */ /* 0x002fe40000410000 */
[----:B------:R-:W-:Y:S01]  /*ca10*/  FFMA.FTZ R134, R184, c[0x0][0x2d0], -R135 ;  /* 0x0000b400b8867a23 */ /* 0x000fe20000010887 */
[----:B------:R-:W-:Y:S01]  /*ca20*/  @P6 LEA.HI.X R7, R4, c[0x0][0x1cc], R14, 0x1, P0 ;  /* 0x0000730004076a11 */ /* 0x000fe200000f0c0e */
[C---:B------:R-:W-:Y:S01]  /*ca30*/  FMUL.FTZ R42, R0.reuse, R42 ;  /* 0x0000002a002a7220 */ /* 0x040fe20000410000 */
[C---:B------:R-:W-:Y:S01]  /*ca40*/  @P6 LEA R4, P0, R5.reuse, c[0x0][0x1c8], 0x1 ;  /* 0x0000720005046a11 */ /* 0x040fe200078008ff */
[----:B------:R1:W-:Y:S01]  /*ca50*/  MUFU.EX2 R226, R134 ;  /* 0x0000008600e27308 */ /* 0x0003e20000000800 */
[----:B------:R-:W-:Y:S01]  /*ca60*/  FMUL.FTZ R43, R0, R43 ;  /* 0x0000002b002b7220 */ /* 0x000fe20000410000 */
[----:B------:R3:W-:Y:S01]  /*ca70*/  @P6 LDGSTS.E.BYPASS.LTC128B.128 [R219+0xd100], [R6.64], !P3 ;  /* 0x0d10000006db6fae */ /* 0x0007e2000d901d46 */
[----:B--2---:R-:W-:Y:S01]  /*ca80*/  FMUL.FTZ R3, R132, c[0x0][0x2d0] ;  /* 0x0000b40084037a20 */ /* 0x004fe20000410000 */
[----:B------:R-:W-:Y:S01]  /*ca90*/  @P6 LEA.HI.X R5, R5, c[0x0][0x1cc], R15, 0x1, P0 ;  /* 0x0000730005056a11 */ /* 0x000fe200000f0c0f */
[----:B------:R-:W-:Y:S02]  /*caa0*/  FMUL.FTZ R46, R0, R46 ;  /* 0x0000002e002e7220 */ /* 0x000fe40000410000 */
[--C-:B------:R-:W-:Y:S02]  /*cab0*/  FFMA.FTZ R14, R178, c[0x0][0x2d0], -R3.reuse ;  /* 0x0000b400b20e7a23 */ /* 0x100fe40000010803 */
[--C-:B------:R-:W-:Y:S01]  /*cac0*/  FFMA.FTZ R8, R175, c[0x0][0x2d0], -R3.reuse ;  /* 0x0000b400af087a23 */ /* 0x100fe20000010803 */
[----:B------:R2:W-:Y:S01]  /*cad0*/  @P6 LDGSTS.E.BYPASS.LTC128B.128 [R219+0xf100], [R4.64], !P2 ;  /* 0x0f10000004db6fae */ /* 0x0005e2000d101d46 */
[----:B------:R2:W-:Y:S01]  /*cae0*/  MUFU.EX2 R174, R14 ;  /* 0x0000000e00ae7308 */ /* 0x0005e20000000800 */
[C---:B------:R-:W-:Y:S02]  /*caf0*/  FMUL.FTZ R47, R0.reuse, R47 ;  /* 0x0000002f002f7220 */ /* 0x040fe40000410000 */
[C---:B------:R-:W-:Y:S02]  /*cb00*/  FMUL.FTZ R50, R0.reuse, R50 ;  /* 0x0000003200327220 */ /* 0x040fe40000410000 */
[----:B------:R-:W-:Y:S02]  /*cb10*/  FMUL.FTZ R51, R0, R51 ;  /* 0x0000003300337220 */ /* 0x000fe40000410000 */
[----:B------:R-:W-:Y:S01]  /*cb20*/  LDSM.16.MT88.4 R20, [R194] ;  /* 0x00000000c214783b */ /* 0x000fe20000004200 */
[C---:B------:R-:W-:Y:S02]  /*cb30*/  FMUL.FTZ R52, R2.reuse, R52 ;  /* 0x0000003402347220 */ /* 0x040fe40000410000 */
[----:B------:R2:W-:Y:S01]  /*cb40*/  MUFU.EX2 R173, R8 ;  /* 0x0000000800ad7308 */ /* 0x0005e20000000800 */
[----:B------:R-:W-:Y:S02]  /*cb50*/  FMUL.FTZ R53, R2, R53 ;  /* 0x0000003502357220 */ /* 0x000fe40000410000 */
[--C-:B-1----:R-:W-:Y:S02]  /*cb60*/  FFMA.FTZ R134, R185, c[0x0][0x2d0], -R3.reuse ;  /* 0x0000b400b9867a23 */ /* 0x102fe40000010803 */
[----:B------:R-:W-:Y:S01]  /*cb70*/  LDSM.16.MT88.4 R28, [R197] ;  /* 0x00000000c51c783b */ /* 0x000fe20000004200 */
[C---:B------:R-:W-:Y:S02]  /*cb80*/  FMUL.FTZ R54, R0.reuse, R54 ;  /* 0x0000003600367220 */ /* 0x040fe40000410000 */
[----:B---3--:R-:W-:Y:S01]  /*cb90*/  FMUL.FTZ R6, R0, R142 ;  /* 0x0000008e00067220 */ /* 0x008fe20000410000 */
[----:B-----5:R-:W-:Y:S01]  /*cba0*/  F2FP.BF16.PACK_AB R142, R228, R230 ;  /* 0x000000e6e48e723e */ /* 0x020fe200000010ff */
[C---:B------:R-:W-:Y:S01]  /*cbb0*/  FMUL.FTZ R7, R0.reuse, R143 ;  /* 0x0000008f00077220 */ /* 0x040fe20000410000 */
[----:B------:R-:W-:Y:S01]  /*cbc0*/  MUFU.EX2 R189, R134 ;  /* 0x0000008600bd7308 */ /* 0x000fe20000000800 */
[----:B------:R-:W-:Y:S01]  /*cbd0*/  FMUL.FTZ R55, R0, R55 ;  /* 0x0000003700377220 */ /* 0x000fe20000410000 */
[----:B------:R-:W-:Y:S01]  /*cbe0*/  LDSM.16.MT88.4 R152, [R194+0x2000] ;  /* 0x00200000c298783b */ /* 0x000fe20000004200 */
[--C-:B--2---:R-:W-:Y:S02]  /*cbf0*/  FFMA.FTZ R14, R179, c[0x0][0x2d0], -R3.reuse ;  /* 0x0000b400b30e7a23 */ /* 0x104fe40000010803 */
[----:B------:R-:W-:Y:S02]  /*cc00*/  FFMA.FTZ R4, R177, c[0x0][0x2d0], -R3 ;  /* 0x0000b400b1047a23 */ /* 0x000fe40000010803 */
[C---:B------:R-:W-:Y:S02]  /*cc10*/  FMUL.FTZ R5, R2.reuse, R141 ;  /* 0x0000008d02057220 */ /* 0x040fe40000410000 */
[C---:B------:R-:W-:Y:S01]  /*cc20*/  FMUL.FTZ R56, R2.reuse, R56 ;  /* 0x0000003802387220 */ /* 0x040fe20000410000 */
[----:B------:R-:W1:Y:S01]  /*cc30*/  MUFU.EX2 R190, R14 ;  /* 0x0000000e00be7308 */ /* 0x000e620000000800 */
[----:B------:R-:W-:Y:S01]  /*cc40*/  LDSM.16.MT88.4 R168, [R196+0x1800] ;  /* 0x00180000c4a8783b */ /* 0x000fe20000004200 */
[C---:B------:R-:W-:Y:S02]  /*cc50*/  FMUL.FTZ R57, R2.reuse, R57 ;  /* 0x0000003902397220 */ /* 0x040fe40000410000 */
[----:B------:R-:W-:Y:S02]  /*cc60*/  FMUL.FTZ R8, R2, R144 ;  /* 0x0000009002087220 */ /* 0x000fe40000410000 */
[C---:B------:R-:W-:Y:S02]  /*cc70*/  FMUL.FTZ R58, R0.reuse, R58 ;  /* 0x0000003a003a7220 */ /* 0x040fe40000410000 */
[----:B------:R-:W-:Y:S01]  /*cc80*/  FMUL.FTZ R59, R0, R59 ;  /* 0x0000003b003b7220 */ /* 0x000fe20000410000 */
[----:B------:R-:W-:Y:S01]  /*cc90*/  LDSM.16.MT88.4 R144, [R196] ;  /* 0x00000000c490783b */ /* 0x000fe20000004200 */
[----:B------:R-:W2:Y:S01]  /*cca0*/  MUFU.EX2 R172, R4 ;  /* 0x0000000400ac7308 */ /* 0x000ea20000000800 */
[C---:B------:R-:W-:Y:S02]  /*ccb0*/  FMUL.FTZ R60, R2.reuse, R60 ;  /* 0x0000003c023c7220 */ /* 0x040fe40000410000 */
[----:B------:R-:W-:Y:S02]  /*ccc0*/  FMUL.FTZ R61, R2, R61 ;  /* 0x0000003d023d7220 */ /* 0x000fe40000410000 */
[C---:B------:R-:W-:Y:S02]  /*ccd0*/  FMUL.FTZ R62, R0.reuse, R62 ;  /* 0x0000003e003e7220 */ /* 0x040fe40000410000 */
[----:B------:R-:W0:Y:S01]  /*cce0*/  LDGDEPBAR ;  /* 0x00000000000079af */ /* 0x000e220000000000 */
[----:B------:R-:W-:Y:S02]  /*ccf0*/  FMUL.FTZ R63, R0, R63 ;  /* 0x0000003f003f7220 */ /* 0x000fe40000410000 */
[C---:B------:R-:W-:Y:S02]  /*cd00*/  FMUL.FTZ R64, R2.reuse, R64 ;  /* 0x0000004002407220 */ /* 0x040fe40000410000 */
[----:B------:R-:W-:Y:S01]  /*cd10*/  FMUL.FTZ R65, R2, R65 ;  /* 0x0000004102417220 */ /* 0x000fe20000410000 */
[----:B-1----:R-:W-:Y:S02]  /*cd20*/  F2FP.BF16.PACK_AB R141, R190, R174 ;  /* 0x000000aebe8d723e */ /* 0x002fe400000010ff */
[----:B------:R-:W1:Y:S01]  /*cd30*/  LDSM.16.MT88.4 R12, [R193] ;  /* 0x00000000c10c783b */ /* 0x000e620000004200 */
[C---:B------:R-:W-:Y:S02]  /*cd40*/  FMUL.FTZ R66, R0.reuse, R66 ;  /* 0x0000004200427220 */ /* 0x040fe40000410000 */
[----:B------:R-:W-:Y:S02]  /*cd50*/  FMUL.FTZ R67, R0, R67 ;  /* 0x0000004300437220 */ /* 0x000fe40000410000 */
[C---:B------:R-:W-:Y:S02]  /*cd60*/  FMUL.FTZ R68, R2.reuse, R68 ;  /* 0x0000004402447220 */ /* 0x040fe40000410000 */
[----:B------:R-:W-:Y:S01]  /*cd70*/  FMUL.FTZ R69, R2, R69 ;  /* 0x0000004502457220 */ /* 0x000fe20000410000 */
[----:B--2---:R-:W-:Y:S01]  /*cd80*/  F2FP.BF16.PACK_AB R143, R172, R173 ;  /* 0x000000adac8f723e */ /* 0x004fe200000010ff */
[----:B------:R-:W-:Y:S01]  /*cd90*/  FMUL.FTZ R4, R2, R140 ;  /* 0x0000008c02047220 */ /* 0x000fe20000410000 */
[----:B------:R-:W-:Y:S01]  /*cda0*/  F2FP.BF16.PACK_AB R140, R229, R138 ;  /* 0x0000008ae58c723e */ /* 0x000fe200000010ff */
        /* <DEDUP_REMOVED lines=14> */
[C---:B-1----:R-:W-:Y:S05]  /*ce90*/  HMMA.16816.F32.BF16 R4, R140.reuse, R12, R4 ;  /* 0x0000000c8c04723c */ /* 0x042fea0000041804 */
        /* <DEDUP_REMOVED lines=17> */
[C---:B------:R-:W-:Y:S04]  /*cfb0*/  FMUL.FTZ R22, R0.reuse, R158 ;  /* 0x0000009e00167220 */ /* 0x040fe80000410000 */
[C---:B------:R-:W-:Y:S02]  /*cfc0*/  FMUL.FTZ R23, R0.reuse, R159 ;  /* 0x0000009f00177220 */ /* 0x040fe40000410000 */
[--C-:B------:R-:W-:Y:S02]  /*cfd0*/  FFMA.FTZ R158, R237, c[0x0][0x2d0], -R135.reuse ;  /* 0x0000b400ed9e7a23 */ /* 0x100fe40000010887 */
[----:B------:R-:W-:Y:S02]  /*cfe0*/  FFMA.FTZ R159, R183, c[0x0][0x2d0], -R135 ;  /* 0x0000b400b79f7a23 */ /* 0x000fe40000010887 */
[--C-:B------:R-:W-:Y:S01]  /*cff0*/  FFMA.FTZ R156, R137, c[0x0][0x2d0], -R3.reuse ;  /* 0x0000b400899c7a23 */ /* 0x100fe20000010803 */
[C---:B------:R-:W-:Y:S01]  /*d000*/  HMMA.16816.F32.BF16 R20, R140.reuse, R28, R20 ;  /* 0x0000001c8c14723c */ /* 0x040fe20000041814 */
[----:B------:R-:W-:Y:S02]  /*d010*/  MUFU.EX2 R183, R157 ;  /* 0x0000009d00b77308 */ /* 0x000fe40000000800 */
[C---:B------:R-:W-:Y:S02]  /*d020*/  FMUL.FTZ R90, R0.reuse, R90 ;  /* 0x0000005a005a7220 */ /* 0x040fe40000410000 */
[----:B------:R-:W-:Y:S02]  /*d030*/  FMUL.FTZ R91, R0, R91 ;  /* 0x0000005b005b7220 */ /* 0x000fe40000410000 */
[C---:B------:R-:W-:Y:S01]  /*d040*/  FMUL.FTZ R28, R2.reuse, R164 ;  /* 0x000000a4021c7220 */ /* 0x040fe20000410000 */
[C---:B------:R-:W-:Y:S03]  /*d050*/  HMMA.16816.F32.BF16 R24, R140.reuse, R30, R24 ;  /* 0x0000001e8c18723c */ /* 0x040fe60000041818 */
[----:B------:R-:W-:Y:S01]  /*d060*/  MUFU.EX2 R185, R158 ;  /* 0x0000009e00b97308 */ /* 0x000fe20000000800 */
[C---:B------:R-:W-:Y:S02]  /*d070*/  FMUL.FTZ R29, R2.reuse, R165 ;  /* 0x000000a5021d7220 */ /* 0x040fe40000410000 */
[----:B------:R-:W-:Y:S02]  /*d080*/  FMUL.FTZ R92, R2, R92 ;  /* 0x0000005c025c7220 */ /* 0x000fe40000410000 */
[C---:B------:R-:W-:Y:S04]  /*d090*/  FMUL.FTZ R30, R0.reuse, R166 ;  /* 0x000000a6001e7220 */ /* 0x040fe80000410000 */
[----:B------:R-:W-:Y:S01]  /*d0a0*/  FMUL.FTZ R31, R0, R167 ;  /* 0x000000a7001f7220 */ /* 0x000fe20000410000 */
[----:B------:R-:W-:Y:S01]  /*d0b0*/  MUFU.EX2 R184, R159 ;  /* 0x0000009f00b87308 */ /* 0x000fe20000000800 */
[----:B------:R-:W-:Y:S02]  /*d0c0*/  FMUL.FTZ R93, R2, R93 ;  /* 0x0000005d025d7220 */ /* 0x000fe40000410000 */
[C---:B------:R-:W-:Y:S02]  /*d0d0*/  FMUL.FTZ R94, R0.reuse, R94 ;  /* 0x0000005e005e7220 */ /* 0x040fe40000410000 */
[----:B------:R-:W-:Y:S01]  /*d0e0*/  FMUL.FTZ R95, R0, R95 ;  /* 0x0000005f005f7220 */ /* 0x000fe20000410000 */
[C---:B------:R-:W-:Y:S03]  /*d0f0*/  HMMA.16816.F32.BF16 R28, R140.reuse, R144, R28 ;  /* 0x000000908c1c723c */ /* 0x040fe6000004181c */
[C---:B------:R-:W-:Y:S02]  /*d100*/  FMUL.FTZ R96, R2.reuse, R96 ;  /* 0x0000006002607220 */ /* 0x040fe40000410000 */
[----:B------:R-:W-:Y:S02]  /*d110*/  FMUL.FTZ R97, R2, R97 ;  /* 0x0000006102617220 */ /* 0x000fe40000410000 */
[C---:B------:R-:W-:Y:S01]  /*d120*/  FMUL.FTZ R98, R0.reuse, R98 ;  /* 0x0000006200627220 */ /* 0x040fe20000410000 */
[C---:B------:R-:W-:Y:S01]  /*d130*/  HMMA.16816.F32.BF16 R32, R140.reuse, R146, R32 ;  /* 0x000000928c20723c */ /* 0x040fe20000041820 */
[----:B------:R-:W2:Y:S03]  /*d140*/  LDSM.16.MT88.4 R144, [R197+0x2000] ;  /* 0x00200000c590783b */ /* 0x000ea60000004200 */
        /* <DEDUP_REMOVED lines=24> */
[----:B------:R-:W-:Y:S02]  /*d2d0*/  FMUL.FTZ R114, R0, R114 ;  /* 0x0000007200727220 */ /* 0x000fe40000410000 */
[C---:B-1----:R-:W-:Y:S04]  /*d2e0*/  HMMA.16816.F32.BF16 R60, R140.reuse, R148, R60 ;  /* 0x000000948c3c723c */ /* 0x042fe8000004183c */
[----:B------:R-:W-:Y:S02]  /*d2f0*/  FFMA.FTZ R134, R186, c[0x0][0x2d0], -R3 ;  /* 0x0000b400ba867a23 */ /* 0x000fe40000010803 */
[----:B------:R-:W-:Y:S02]  /*d300*/  FMUL.FTZ R115, R0, R115 ;  /* 0x0000007300737220 */ /* 0x000fe40000410000 */
[C---:B------:R-:W-:Y:S01]  /*d310*/  HMMA.16816.F32.BF16 R64, R140.reuse, R150, R64 ;  /* 0x000000968c40723c */ /* 0x040fe20000041840 */
[----:B------:R1:W5:Y:S01]  /*d320*/  MUFU.EX2 R188, R134 ;  /* 0x0000008600bc7308 */ /* 0x0003620000000800 */
        /* <DEDUP_REMOVED lines=11> */
[C---:B--2---:R-:W-:Y:S03]  /*d3e0*/  HMMA.16816.F32.BF16 R76, R140.reuse, R144, R76 ;  /* 0x000000908c4c723c */ /* 0x044fe6000004184c */
[--C-:B-1----:R-:W-:Y:S02]  /*d3f0*/  FFMA.FTZ R134, R187, c[0x0][0x2d0], -R135.reuse ;  /* 0x0000b400bb867a23 */ /* 0x102fe40000010887 */
[----:B------:R-:W-:Y:S02]  /*d400*/  FMUL.FTZ R123, R0, R123 ;  /* 0x0000007b007b7220 */ /* 0x000fe40000410000 */
[----:B------:R1:W-:Y:S01]  /*d410*/  MUFU.EX2 R225, R134 ;  /* 0x0000008600e17308 */ /* 0x0003e20000000800 */
[C---:B------:R-:W-:Y:S01]  /*d420*/  HMMA.16816.F32.BF16 R80, R140.reuse, R146, R80 ;  /* 0x000000928c50723c */ /* 0x040fe20000041850 */
[----:B------:R-:W2:Y:S03]  /*d430*/  LDSM.16.MT88.4 R144, [R193+0x6000] ;  /* 0x00600000c190783b */ /* 0x000ea60000004200 */
        /* <DEDUP_REMOVED lines=10> */
[----:B-1----:R-:W-:Y:S02]  /*d4e0*/  FFMA.FTZ R134, R191, c[0x0][0x2d0], -R135 ;  /* 0x0000b400bf867a23 */ /* 0x002fe40000010887 */
[C---:B---3--:R-:W-:Y:S02]  /*d4f0*/  HMMA.16816.F32.BF16 R92, R140.reuse, R152, R92 ;  /* 0x000000988c5c723c */ /* 0x048fe4000004185c */
[----:B------:R1:W-:Y:S02]  /*d500*/  MUFU.EX2 R224, R134 ;  /* 0x0000008600e07308 */ /* 0x0003e40000000800 */
[C---:B------:R-:W-:Y:S02]  /*d510*/  FMUL.FTZ R131, R0.reuse, R131 ;  /* 0x0000008300837220 */ /* 0x040fe40000410000 */
[----:B------:R-:W-:Y:S02]  /*d520*/  FFMA.FTZ R0, R0, R161, R174 ;  /* 0x000000a100007223 */ /* 0x000fe400000100ae */
[C---:B------:R-:W-:Y:S01]  /*d530*/  HMMA.16816.F32.BF16 R96, R140.reuse, R154, R96 ;  /* 0x0000009a8c60723c */ /* 0x040fe20000041860 */
[----:B------:R-:W3:Y:S03]  /*d540*/  LDSM.16.MT88.4 R152, [R197+0x6000] ;  /* 0x00600000c598783b */ /* 0x000ee60000004200 */
[----:B------:R-:W-:Y:S02]  /*d550*/  FADD.FTZ R0, R190, R0 ;  /* 0x00000000be007221 */ /* 0x000fe40000010000 */
[----:B------:R-:W-:Y:S02]  /*d560*/  FFMA.FTZ R2, R2, R242, R138 ;  /* 0x000000f202027223 */ /* 0x000fe4000001008a */
[C---:B--2---:R-:W-:Y:S01]  /*d570*/  HMMA.16816.F32.BF16 R100, R140.reuse, R144, R100 ;  /* 0x000000908c64723c */ /* 0x044fe20000041864 */
[----:B------:R-:W-:Y:S03]  /*d580*/  LDSM.16.MT88.4 R160, [R197+0x1800] ;  /* 0x00180000c5a0783b */ /* 0x000fe60000004200 */
[----:B------:R-:W-:Y:S02]  /*d590*/  FADD.FTZ R0, R173, R0 ;  /* 0x00000000ad007221 */ /* 0x000fe40000010000 */
[----:B------:R-:W-:Y:S02]  /*d5a0*/  FADD.FTZ R2, R229, R2 ;  /* 0x00000002e5027221 */ /* 0x000fe40000010000 */
[C---:B------:R-:W-:Y:S01]  /*d5b0*/  HMMA.16816.F32.BF16 R104, R140.reuse, R146, R104 ;  /* 0x000000928c68723c */ /* 0x040fe20000041868 */
[----:B------:R-:W2:Y:S03]  /*d5c0*/  LDSM.16.MT88.4 R144, [R196+0x6000] ;  /* 0x00600000c490783b */ /* 0x000ea60000004200 */
[--C-:B-1----:R-:W-:Y:S02]  /*d5d0*/  FFMA.FTZ R134, R221, c[0x0][0x2d0], -R3.reuse ;  /* 0x0000b400dd867a23 */ /* 0x102fe40000010803 */
[----:B------:R-:W-:Y:S02]  /*d5e0*/  FADD.FTZ R0, R172, R0 ;  /* 0x00000000ac007221 */ /* 0x000fe40000010000 */
[----:B------:R1:W1:Y:S01]  /*d5f0*/  MUFU.EX2 R187, R134 ;  /* 0x0000008600bb7308 */ /* 0x0002620000000800 */
[C---:B----4-:R-:W-:Y:S01]  /*d600*/  HMMA.16816.F32.BF16 R108, R140.reuse, R148, R108 ;  /* 0x000000948c6c723c */ /* 0x050fe2000004186c */
[----:B------:R-:W-:Y:S02]  /*d610*/  LDSM.16.MT88.4 R172, [R193+0x3800] ;  /* 0x00380000c1ac783b */ /* 0x000fe40000004200 */
[----:B------:R-:W-:Y:S02]  /*d620*/  FADD.FTZ R0, R189, R0 ;  /* 0x00000000bd007221 */ /* 0x000fe40000010000 */
[----:B------:R-:W-:Y:S02]  /*d630*/  FADD.FTZ R2, R230, R2 ;  /* 0x00000002e6027221 */ /* 0x000fe40000010000 */
[----:B-----5:R-:W-:Y:S01]  /*d640*/  FADD.FTZ R0, R188, R0 ;  /* 0x00000000bc007221 */ /* 0x020fe20000010000 */
[C---:B------:R-:W-:Y:S01]  /*d650*/  HMMA.16816.F32.BF16 R112, R140.reuse, R150, R112 ;  /* 0x000000968c70723c */ /* 0x040fe20000041870 */
[----:B------:R-:W4:Y:S03]  /*d660*/  LDSM.16.MT88.4 R148, [R193+0x800] ;  /* 0x00080000c194783b */ /* 0x000f260000004200 */
[----:B------:R-:W-:Y:S04]  /*d670*/  FADD.FTZ R2, R228, R2 ;  /* 0x00000002e4027221 */ /* 0x000fe80000010000 */
[C---:B---3--:R-:W-:Y:S04]  /*d680*/  HMMA.16816.F32.BF16 R116, R140.reuse, R152, R116 ;  /* 0x000000988c74723c */ /* 0x048fe80000041874 */
[----:B------:R-:W-:Y:S02]  /*d690*/  FADD.FTZ R2, R227, R2 ;  /* 0x00000002e3027221 */ /* 0x000fe40000010000 */
[----:B-1----:R-:W-:Y:S02]  /*d6a0*/  FFMA.FTZ R134, R222, c[0x0][0x2d0], -R3 ;  /* 0x0000b400de867a23 */ /* 0x002fe40000010803 */
[C---:B------:R-:W-:Y:S01]  /*d6b0*/  HMMA.16816.F32.BF16 R120, R140.reuse, R154, R120 ;  /* 0x0000009a8c78723c */ /* 0x040fe20000041878 */
[----:B------:R-:W1:Y:S01]  /*d6c0*/  LDSM.16.MT88.4 R152, [R194+0x800] ;  /* 0x00080000c298783b */ /* 0x000e620000004200 */
[----:B------:R3:W5:Y:S02]  /*d6d0*/  MUFU.EX2 R186, R134 ;  /* 0x0000008600ba7308 */ /* 0x0007640000000800 */
[----:B------:R-:W-:Y:S02]  /*d6e0*/  FADD.FTZ R0, R187, R0 ;  /* 0x00000000bb007221 */ /* 0x000fe40000010000 */
[----:B------:R-:W-:Y:S02]  /*d6f0*/  FADD.FTZ R2, R226, R2 ;  /* 0x00000002e2027221 */ /* 0x000fe40000010000 */
[C---:B--2---:R-:W-:Y:S04]  /*d700*/  HMMA.16816.F32.BF16 R124, R140.reuse, R144, R124 ;  /* 0x000000908c7c723c */ /* 0x044fe8000004187c */
[----:B------:R-:W-:Y:S04]  /*d710*/  FADD.FTZ R2, R225, R2 ;  /* 0x00000002e1027221 */ /* 0x000fe80000010000 */
[----:B------:R-:W-:Y:S01]  /*d720*/  HMMA.16816.F32.BF16 R128, R140, R146, R128 ;  /* 0x000000928c80723c */ /* 0x000fe20000041880 */
[----:B------:R-:W2:Y:S03]  /*d730*/  LDSM.16.MT88.4 R144, [R197+0x800] ;  /* 0x00080000c590783b */ /* 0x000ea60000004200 */
[----:B------:R-:W-:Y:S03]  /*d740*/  FADD.FTZ R2, R224, R2 ;  /* 0x00000002e0027221 */ /* 0x000fe60000010000 */
[----:B------:R-:W-:Y:S02]  /*d750*/  F2FP.BF16.PACK_AB R140, R226, R227 ;  /* 0x000000e3e28c723e */ /* 0x000fe400000010ff */
[----:B------:R-:W-:Y:S03]  /*d760*/  F2FP.BF16.PACK_AB R141, R188, R189 ;  /* 0x000000bdbc8d723e */ /* 0x000fe600000010ff */
[----:B------:R-:W-:Y:S01]  /*d770*/  F2FP.BF16.PACK_AB R142, R224, R225 ;  /* 0x000000e1e08e723e */ /* 0x000fe200000010ff */
[--C-:B---3--:R-:W-:Y:S01]  /*d780*/  FFMA.FTZ R134, R234, c[0x0][0x2d0], -R135.reuse ;  /* 0x0000b400ea867a23 */ /* 0x108fe20000010887 */
[C---:B-----5:R-:W-:Y:S01]  /*d790*/  F2FP.BF16.PACK_AB R143, R186.reuse, R187 ;  /* 0x000000bbba8f723e */ /* 0x060fe200000010ff */
[----:B------:R-:W-:Y:S02]  /*d7a0*/  FADD.FTZ R0, R186, R0 ;  /* 0x00000000ba007221 */ /* 0x000fe40000010000 */
[----:B------:R3:W5:Y:S04]  /*d7b0*/  MUFU.EX2 R222, R134 ;  /* 0x0000008600de7308 */ /* 0x0007680000000800 */
[C---:B----4-:R-:W-:Y:S08]  /*d7c0*/  HMMA.16816.F32.BF16 R4, R140.reuse, R148, R4 ;  /* 0x000000948c04723c */ /* 0x050ff00000041804 */
[C---:B------:R-:W-:Y:S01]  /*d7d0*/  HMMA.16816.F32.BF16 R8, R140.reuse, R150, R8 ;  /* 0x000000968c08723c */ /* 0x040fe20000041808 */
[----:B------:R-:W4:Y:S07]  /*d7e0*/  LDSM.16.MT88.4 R148, [R196+0x800] ;  /* 0x00080000c494783b */ /* 0x000f2e0000004200 */
[C---:B-1----:R-:W-:Y:S04]  /*d7f0*/  HMMA.16816.F32.BF16 R12, R140.reuse, R152, R12 ;  /* 0x000000988c0c723c */ /* 0x042fe8000004180c */
[----:B---3--:R-:W-:Y:S02]  /*d800*/  FFMA.FTZ R134, R223, c[0x0][0x2d0], -R135 ;  /* 0x0000b400df867a23 */ /* 0x008fe40000010887 */
[----:B-----5:R-:W-:Y:S02]  /*d810*/  FADD.FTZ R2, R222, R2 ;  /* 0x00000002de027221 */ /* 0x020fe40000010000 */
[C---:B------:R-:W-:Y:S01]  /*d820*/  HMMA.16816.F32.BF16 R16, R140.reuse, R154, R16 ;  /* 0x0000009a8c10723c */ /* 0x040fe20000041810 */
[----:B------:R-:W1:Y:S01]  /*d830*/  LDSM.16.MT88.4 R152, [R193+0x2800] ;  /* 0x00280000c198783b */ /* 0x000e620000004200 */
[----:B------:R3:W5:Y:S06]  /*d840*/  MUFU.EX2 R223, R134 ;  /* 0x0000008600df7308 */ /* 0x00076c0000000800 */
[C---:B--2---:R-:W-:Y:S08]  /*d850*/  HMMA.16816.F32.BF16 R20, R140.reuse, R144, R20 ;  /* 0x000000908c14723c */ /* 0x044ff00000041814 */
[C---:B------:R-:W-:Y:S01]  /*d860*/  HMMA.16816.F32.BF16 R24, R140.reuse, R146, R24 ;  /* 0x000000928c18723c */ /* 0x040fe20000041818 */
[----:B------:R-:W2:Y:S07]  /*d870*/  LDSM.16.MT88.4 R144, [R194+0x2800] ;  /* 0x00280000c290783b */ /* 0x000eae0000004200 */
[C---:B----4-:R-:W-:Y:S04]  /*d880*/  HMMA.16816.F32.BF16 R28, R140.reuse, R148, R28 ;  /* 0x000000948c1c723c */ /* 0x050fe8000004181c */
[--C-:B---3--:R-:W-:Y:S02]  /*d890*/  FFMA.FTZ R134, R233, c[0x0][0x2d0], -R3.reuse ;  /* 0x0000b400e9867a23 */ /* 0x108fe40000010803 */
[----:B-----5:R-:W-:Y:S02]  /*d8a0*/  FADD.FTZ R2, R223, R2 ;  /* 0x00000002df027221 */ /* 0x020fe40000010000 */
[----:B------:R3:W4:Y:S01]  /*d8b0*/  MUFU.EX2 R180, R134 ;  /* 0x0000008600b47308 */ /* 0x0007220000000800 */
[C---:B------:R-:W-:Y:S01]  /*d8c0*/  HMMA.16816.F32.BF16 R32, R140.reuse, R150, R32 ;  /* 0x000000968c20723c */ /* 0x040fe20000041820 */
[----:B------:R-:W5:Y:S07]  /*d8d0*/  LDSM.16.MT88.4 R148, [R197+0x2800] ;  /* 0x00280000c594783b */ /* 0x000f6e0000004200 */
[C---:B-1----:R-:W-:Y:S08]  /*d8e0*/  HMMA.16816.F32.BF16 R36, R140.reuse, R152, R36 ;  /* 0x000000988c24723c */ /* 0x042ff00000041824 */
[C---:B------:R-:W-:Y:S01]  /*d8f0*/  HMMA.16816.F32.BF16 R40, R140.reuse, R154, R40 ;  /* 0x0000009a8c28723c */ /* 0x040fe20000041828 */
[----:B------:R-:W1:Y:S03]  /*d900*/  LDSM.16.MT88.4 R152, [R196+0x2800] ;  /* 0x00280000c498783b */ /* 0x000e660000004200 */
[----:B---3--:R-:W-:Y:S04]  /*d910*/  FFMA.FTZ R134, R232, c[0x0][0x2d0], -R3 ;  /* 0x0000b400e8867a23 */ /* 0x008fe80000010803 */
[C---:B--2---:R-:W-:Y:S01]  /*d920*/  HMMA.16816.F32.BF16 R44, R140.reuse, R144, R44 ;  /* 0x000000908c2c723c */ /* 0x044fe2000004182c */
[----:B------:R-:W2:Y:S03]  /*d930*/  MUFU.EX2 R181, R134 ;  /* 0x0000008600b57308 */ /* 0x000ea60000000800 */
[----:B----4-:R-:W-:Y:S04]  /*d940*/  FADD.FTZ R0, R180, R0 ;  /* 0x00000000b4007221 */ /* 0x010fe80000010000 */
[C---:B------:R-:W-:Y:S01]  /*d950*/  HMMA.16816.F32.BF16 R48, R140.reuse, R146, R48 ;  /* 0x000000928c30723c */ /* 0x040fe20000041830 */
[----:B------:R-:W3:Y:S07]  /*d960*/  LDSM.16.MT88.4 R144, [R193+0x4800] ;  /* 0x00480000c190783b */ /* 0x000eee0000004200 */
[C---:B-----5:R-:W-:Y:S08]  /*d970*/  HMMA.16816.F32.BF16 R52, R140.reuse, R148, R52 ;  /* 0x000000948c34723c */ /* 0x060ff00000041834 */
[C---:B------:R-:W-:Y:S01]  /*d980*/  HMMA.16816.F32.BF16 R56, R140.reuse, R150, R56 ;  /* 0x000000968c38723c */ /* 0x040fe20000041838 */
[----:B------:R-:W4:Y:S03]  /*d990*/  LDSM.16.MT88.4 R148, [R194+0x4800] ;  /* 0x00480000c294783b */ /* 0x000f260000004200 */
[----:B--2---:R-:W-:Y:S01]  /*d9a0*/  F2FP.BF16.PACK_AB R137, R181, R180 ;  /* 0x000000b4b589723e */ /* 0x004fe200000010ff */
[--C-:B------:R-:W-:Y:S02]  /*d9b0*/  FFMA.FTZ R134, R231, c[0x0][0x2d0], -R135.reuse ;  /* 0x0000b400e7867a23 */ /* 0x100fe40000010887 */
[----:B------:R-:W-:Y:S01]  /*d9c0*/  FADD.FTZ R0, R181, R0 ;  /* 0x00000000b5007221 */ /* 0x000fe20000010000 */
[C---:B-1----:R-:W-:Y:S01]  /*d9d0*/  HMMA.16816.F32.BF16 R60, R140.reuse, R152, R60 ;  /* 0x000000988c3c723c */ /* 0x042fe2000004183c */
[----:B------:R1:W2:Y:S07]  /*d9e0*/  MUFU.EX2 R221, R134 ;  /* 0x0000008600dd7308 */ /* 0x0002ae0000000800 */
[C---:B------:R-:W-:Y:S01]  /*d9f0*/  HMMA.16816.F32.BF16 R64, R140.reuse, R154, R64 ;  /* 0x0000009a8c40723c */ /* 0x040fe20000041840 */
[----:B------:R-:W5:Y:S07]  /*da00*/  LDSM.16.MT88.4 R152, [R197+0x4800] ;  /* 0x00480000c598783b */ /* 0x000f6e0000004200 */
[C---:B---3--:R-:W-:Y:S08]  /*da10*/  HMMA.16816.F32.BF16 R68, R140.reuse, R144, R68 ;  /* 0x000000908c44723c */ /* 0x048ff00000041844 */
[C---:B------:R-:W-:Y:S01]  /*da20*/  HMMA.16816.F32.BF16 R72, R140.reuse, R146, R72 ;  /* 0x000000928c48723c */ /* 0x040fe20000041848 */
[----:B------:R-:W3:Y:S03]  /*da30*/  LDSM.16.MT88.4 R144, [R196+0x4800] ;  /* 0x00480000c490783b */ /* 0x000ee60000004200 */
[----:B-1----:R-:W-:Y:S02]  /*da40*/  FFMA.FTZ R134, R235, c[0x0][0x2d0], -R135 ;  /* 0x0000b400eb867a23 */ /* 0x002fe40000010887 */
[--C-:B------:R-:W-:Y:S02]  /*da50*/  FFMA.FTZ R135, R240, c[0x0][0x2d0], -R3.reuse ;  /* 0x0000b400f0877a23 */ /* 0x100fe40000010803 */
[----:B------:R-:W1:Y:S01]  /*da60*/  MUFU.EX2 R191, R134 ;  /* 0x0000008600bf7308 */ /* 0x000e620000000800 */
[C---:B----4-:R-:W-:Y:S03]  /*da70*/  HMMA.16816.F32.BF16 R76, R140.reuse, R148, R76 ;  /* 0x000000948c4c723c */ /* 0x050fe6000004184c */
[----:B--2---:R-:W-:Y:S05]  /*da80*/  FADD.FTZ R2, R221, R2 ;  /* 0x00000002dd027221 */ /* 0x004fea0000010000 */
[C---:B------:R-:W-:Y:S01]  /*da90*/  HMMA.16816.F32.BF16 R80, R140.reuse, R150, R80 ;  /* 0x000000968c50723c */ /* 0x040fe20000041850 */
[----:B------:R-:W2:Y:S01]  /*daa0*/  LDSM.16.MT88.4 R148, [R193+0x6800] ;  /* 0x00680000c194783b */ /* 0x000ea20000004200 */
[----:B------:R-:W-:Y:S06]  /*dab0*/  MUFU.EX2 R177, R135 ;  /* 0x0000008700b17308 */ /* 0x000fec0000000800 */
[C---:B-----5:R-:W-:Y:S04]  /*dac0*/  HMMA.16816.F32.BF16 R84, R140.reuse, R152, R84 ;  /* 0x000000988c54723c */ /* 0x060fe80000041854 */
[----:B------:R4:W-:Y:S01]  /*dad0*/  MUFU.EX2 R135, R156 ;  /* 0x0000009c00877308 */ /* 0x0009e20000000800 */
[C---:B-1----:R-:W-:Y:S03]  /*dae0*/  F2FP.BF16.PACK_AB R138, R191.reuse, R221 ;  /* 0x000000ddbf8a723e */ /* 0x042fe600000010ff */
[C---:B------:R-:W-:Y:S01]  /*daf0*/  HMMA.16816.F32.BF16 R88, R140.reuse, R154, R88 ;  /* 0x0000009a8c58723c */ /* 0x040fe20000041858 */
[----:B------:R-:W1:Y:S03]  /*db00*/  LDSM.16.MT88.4 R152, [R194+0x6800] ;  /* 0x00680000c298783b */ /* 0x000e660000004200 */
[----:B------:R-:W-:Y:S02]  /*db10*/  FADD.FTZ R2, R191, R2 ;  /* 0x00000002bf027221 */ /* 0x000fe40000010000 */
[--C-:B------:R-:W-:Y:S02]  /*db20*/  FFMA.FTZ R134, R236, c[0x0][0x2d0], -R3.reuse ;  /* 0x0000b400ec867a23 */ /* 0x100fe40000010803 */
[C---:B---3--:R-:W-:Y:S02]  /*db30*/  HMMA.16816.F32.BF16 R92, R140.reuse, R144, R92 ;  /* 0x000000908c5c723c */ /* 0x048fe4000004185c */
[----:B------:R3:W5:Y:S06]  /*db40*/  MUFU.EX2 R179, R134 ;  /* 0x0000008600b37308 */ /* 0x00076c0000000800 */
[C---:B------:R-:W-:Y:S01]  /*db50*/  HMMA.16816.F32.BF16 R96, R140.reuse, R146, R96 ;  /* 0x000000928c60723c */ /* 0x040fe20000041860 */
[----:B------:R-:W1:Y:S07]  /*db60*/  LDSM.16.MT88.4 R144, [R197+0x6800] ;  /* 0x00680000c590783b */ /* 0x000e6e0000004200 */
[C---:B--2---:R-:W-:Y:S01]  /*db70*/  HMMA.16816.F32.BF16 R100, R140.reuse, R148, R100 ;  /* 0x000000948c64723c */ /* 0x044fe20000041864 */
[----:B----4-:R-:W-:Y:S07]  /*db80*/  LDSM.16.MT88.4 R156, [R194+0x1800] ;  /* 0x00180000c29c783b */ /* 0x010fee0000004200 */
[C---:B------:R-:W-:Y:S01]  /*db90*/  HMMA.16816.F32.BF16 R104, R140.reuse, R150, R104 ;  /* 0x000000968c68723c */ /* 0x040fe20000041868 */
[----:B------:R-:W2:Y:S03]  /*dba0*/  LDSM.16.MT88.4 R148, [R196+0x6800] ;  /* 0x00680000c494783b */ /* 0x000ea60000004200 */
[--C-:B---3--:R-:W-:Y:S02]  /*dbb0*/  FFMA.FTZ R134, R239, c[0x0][0x2d0], -R3.reuse ;  /* 0x0000b400ef867a23 */ /* 0x108fe40000010803 */
[----:B-----5:R-:W-:Y:S02]  /*dbc0*/  FADD.FTZ R0, R179, R0 ;  /* 0x00000000b3007221 */ /* 0x020fe40000010000 */
[C---:B-1----:R-:W-:Y:S01]  /*dbd0*/  HMMA.16816.F32.BF16 R108, R140.reuse, R152, R108 ;  /* 0x000000988c6c723c */ /* 0x042fe2000004186c */
[----:B------:R-:W1:Y:S07]  /*dbe0*/  MUFU.EX2 R178, R134 ;  /* 0x0000008600b27308 */ /* 0x000e6e0000000800 */
[C---:B------:R-:W-:Y:S01]  /*dbf0*/  HMMA.16816.F32.BF16 R112, R140.reuse, R154, R112 ;  /* 0x0000009a8c70723c */ /* 0x040fe20000041870 */
[----:B------:R-:W-:Y:S07]  /*dc00*/  LDSM.16.MT88.4 R152, [R194+0x1000] ;  /* 0x00100000c298783b */ /* 0x000fee0000004200 */
[C---:B------:R-:W-:Y:S08]  /*dc10*/  HMMA.16816.F32.BF16 R116, R140.reuse, R144, R116 ;  /* 0x000000908c74723c */ /* 0x040ff00000041874 */
[C---:B------:R-:W-:Y:S01]  /*dc20*/  HMMA.16816.F32.BF16 R120, R140.reuse, R146, R120 ;  /* 0x000000928c78723c */ /* 0x040fe20000041878 */
[----:B------:R-:W3:Y:S03]  /*dc30*/  LDSM.16.MT88.4 R144, [R193+0x1000] ;  /* 0x00100000c190783b */ /* 0x000ee60000004200 */
[----:B-1----:R-:W-:Y:S01]  /*dc40*/  F2FP.BF16.PACK_AB R139, R178, R179 ;  /* 0x000000b3b28b723e */ /* 0x002fe200000010ff */
[--C-:B------:R-:W-:Y:S02]  /*dc50*/  FFMA.FTZ R134, R241, c[0x0][0x2d0], -R3.reuse ;  /* 0x0000b400f1867a23 */ /* 0x100fe40000010803 */
[----:B------:R-:W-:Y:S01]  /*dc60*/  FFMA.FTZ R3, R136, c[0x0][0x2d0], -R3 ;  /* 0x0000b40088037a23 */ /* 0x000fe20000010803 */
[----:B------:R-:W-:Y:S01]  /*dc70*/  F2FP.BF16.PACK_AB R136, R223, R222 ;  /* 0x000000dedf88723e */ /* 0x000fe200000010ff */
[C---:B--2---:R-:W-:Y:S01]  /*dc80*/  HMMA.16816.F32.BF16 R124, R140.reuse, R148, R124 ;  /* 0x000000948c7c723c */ /* 0x044fe2000004187c */
[----:B------:R-:W1:Y:S07]  /*dc90*/  MUFU.EX2 R176, R134 ;  /* 0x0000008600b07308 */ /* 0x000e6e0000000800 */
[----:B------:R-:W-:Y:S01]  /*dca0*/  HMMA.16816.F32.BF16 R128, R140, R150, R128 ;  /* 0x000000968c80723c */ /* 0x000fe20000041880 */
[----:B------:R-:W2:Y:S02]  /*dcb0*/  LDSM.16.MT88.4 R140, [R197+0x1000] ;  /* 0x00100000c58c783b */ /* 0x000ea40000004200 */
[----:B------:R4:W5:Y:S06]  /*dcc0*/  MUFU.EX2 R134, R3 ;  /* 0x0000000300867308 */ /* 0x00096c0000000800 */
[----:B------:R-:W2:Y:S01]  /*dcd0*/  LDSM.16.MT88.4 R148, [R196+0x1000] ;  /* 0x00100000c494783b */ /* 0x000ea20000004200 */
[C---:B---3--:R-:W-:Y:S05]  /*dce0*/  HMMA.16816.F32.BF16 R4, R136.reuse, R144, R4 ;  /* 0x000000908804723c */ /* 0x048fea0000041804 */
[----:B----4-:R-:W-:Y:S02]  /*dcf0*/  FADD.FTZ R3, R178, R0 ;  /* 0x00000000b2037221 */ /* 0x010fe40000010000 */
[----:B------:R-:W-:Y:S01]  /*dd00*/  FADD.FTZ R0, R183, R2 ;  /* 0x00000002b7007221 */ /* 0x000fe20000010000 */
[C---:B------:R-:W-:Y:S01]  /*dd10*/  HMMA.16816.F32.BF16 R8, R136.reuse, R146, R8 ;  /* 0x000000928808723c */ /* 0x040fe20000041808 */
[----:B------:R-:W3:Y:S03]  /*dd20*/  LDSM.16.MT88.4 R144, [R193+0x3000] ;  /* 0x00300000c190783b */ /* 0x000ee60000004200 */
[----:B------:R-:W-:Y:S02]  /*dd30*/  FADD.FTZ R0, R185, R0 ;  /* 0x00000000b9007221 */ /* 0x000fe40000010000 */
[----:B-1----:R-:W-:Y:S02]  /*dd40*/  FADD.FTZ R3, R176, R3 ;  /* 0x00000003b0037221 */ /* 0x002fe40000010000 */
[C---:B------:R-:W-:Y:S04]  /*dd50*/  HMMA.16816.F32.BF16 R12, R136.reuse, R152, R12 ;  /* 0x00000098880c723c */ /* 0x040fe8000004180c */
[----:B------:R-:W-:Y:S02]  /*dd60*/  FADD.FTZ R2, R184, R0 ;  /* 0x00000000b8027221 */ /* 0x000fe40000010000 */
[----:B------:R-:W-:Y:S02]  /*dd70*/  FADD.FTZ R3, R177, R3 ;  /* 0x00000003b1037221 */ /* 0x000fe40000010000 */
[C---:B------:R-:W-:Y:S01]  /*dd80*/  HMMA.16816.F32.BF16 R16, R136.reuse, R154, R16 ;  /* 0x0000009a8810723c */ /* 0x040fe20000041810 */
[----:B------:R-:W1:Y:S03]  /*dd90*/  LDSM.16.MT88.4 R152, [R194+0x3000] ;  /* 0x00300000c298783b */ /* 0x000e660000004200 */
[----:B------:R-:W-:Y:S02]  /*dda0*/  FADD.FTZ R2, R182, R2 ;  /* 0x00000002b6027221 */ /* 0x000fe40000010000 */
[----:B------:R-:W-:Y:S02]  /*ddb0*/  FADD.FTZ R0, R135, R3 ;  /* 0x0000000387007221 */ /* 0x000fe40000010000 */
[C---:B--2---:R-:W-:Y:S01]  /*ddc0*/  HMMA.16816.F32.BF16 R20, R136.reuse, R140, R20 ;  /* 0x0000008c8814723c */ /* 0x044fe20000041814 */
[----:B------:R-:W-:Y:S03]  /*ddd0*/  STL [R1+0x8], R2 ;  /* 0x0000080201007387 */ /* 0x000fe60000100800 */
[----:B-----5:R-:W-:Y:S04]  /*dde0*/  FADD.FTZ R0, R134, R0 ;  /* 0x0000000086007221 */ /* 0x020fe80000010000 */
[C---:B------:R-:W-:Y:S01]  /*ddf0*/  HMMA.16816.F32.BF16 R24, R136.reuse, R142, R24 ;  /* 0x0000008e8818723c */ /* 0x040fe20000041818 */
[----:B------:R-:W2:Y:S07]  /*de00*/  LDSM.16.MT88.4 R140, [R197+0x3000] ;  /* 0x00300000c58c783b */ /* 0x000eae0000004200 */
[C---:B------:R-:W-:Y:S01]  /*de10*/  HMMA.16816.F32.BF16 R28, R136.reuse, R148, R28 ;  /* 0x00000094881c723c */ /* 0x040fe2000004181c */
[----:B------:R-:W-:Y:S07]  /*de20*/  STL [R1+0xc], R0 ;  /* 0x00000c0001007387 */ /* 0x000fee0000100800 */
[C---:B------:R-:W-:Y:S01]  /*de30*/  HMMA.16816.F32.BF16 R32, R136.reuse, R150, R32 ;  /* 0x000000968820723c */ /* 0x040fe20000041820 */
[----:B------:R-:W-:Y:S07]  /*de40*/  LDSM.16.MT88.4 R148, [R193+0x5000] ;  /* 0x00500000c194783b */ /* 0x000fee0000004200 */
        /* <DEDUP_REMOVED lines=17> */
[----:B------:R-:W-:Y:S07]  /*df60*/  LDSM.16.MT88.4 R152, [R197+0x7000] ;  /* 0x00700000c598783b */ /* 0x000fee0000004200 */
[C---:B--2---:R-:W-:Y:S08]  /*df70*/  HMMA.16816.F32.BF16 R84, R136.reuse, R140, R84 ;  /* 0x0000008c8854723c */ /* 0x044ff00000041854 */
[C---:B------:R-:W-:Y:S01]  /*df80*/  HMMA.16816.F32.BF16 R88, R136.reuse, R142, R88 ;  /* 0x0000008e8858723c */ /* 0x040fe20000041858 */
[----:B------:R-:W1:Y:S07]  /*df90*/  LDSM.16.MT88.4 R140, [R194+0x7000] ;  /* 0x00700000c28c783b */ /* 0x000e6e0000004200 */
[C---:B---3--:R-:W-:Y:S08]  /*dfa0*/  HMMA.16816.F32.BF16 R92, R136.reuse, R144, R92 ;  /* 0x00000090885c723c */ /* 0x048ff0000004185c */
[C---:B------:R-:W-:Y:S01]  /*dfb0*/  HMMA.16816.F32.BF16 R96, R136.reuse, R146, R96 ;  /* 0x000000928860723c */ /* 0x040fe20000041860 */
[----:B------:R-:W2:Y:S07]  /*dfc0*/  LDSM.16.MT88.4 R144, [R196+0x7000] ;  /* 0x00700000c490783b */ /* 0x000eae0000004200 */
[C---:B----4-:R-:W-:Y:S08]  /*dfd0*/  HMMA.16816.F32.BF16 R100, R136.reuse, R148, R100 ;  /* 0x000000948864723c */ /* 0x050ff00000041864 */
[C---:B------:R-:W-:Y:S01]  /*dfe0*/  HMMA.16816.F32.BF16 R104, R136.reuse, R150, R104 ;  /* 0x000000968868723c */ /* 0x040fe20000041868 */
[----:B------:R-:W3:Y:S07]  /*dff0*/  LDSM.16.MT88.4 R148, [R193+0x1800] ;  /* 0x00180000c194783b */ /* 0x000eee0000004200 */
[C---:B-1----:R-:W-:Y:S08]  /*e000*/  HMMA.16816.F32.BF16 R108, R136.reuse, R140, R108 ;  /* 0x0000008c886c723c */ /* 0x042ff0000004186c */
[C---:B------:R-:W-:Y:S08]  /*e010*/  HMMA.16816.F32.BF16 R112, R136.reuse, R142, R112 ;  /* 0x0000008e8870723c */ /* 0x040ff00000041870 */
[C---:B------:R-:W-:Y:S08]  /*e020*/  HMMA.16816.F32.BF16 R116, R136.reuse, R152, R116 ;  /* 0x000000988874723c */ /* 0x040ff00000041874 */
[C---:B------:R-:W-:Y:S08]  /*e030*/  HMMA.16816.F32.BF16 R120, R136.reuse, R154, R120 ;  /* 0x0000009a8878723c */ /* 0x040ff00000041878 */
[C---:B--2---:R-:W-:Y:S08]  /*e040*/  HMMA.16816.F32.BF16 R124, R136.reuse, R144, R124 ;  /* 0x00000090887c723c */ /* 0x044ff0000004187c */
[----:B------:R-:W-:Y:S07]  /*e050*/  HMMA.16816.F32.BF16 R128, R136, R146, R128 ;  /* 0x000000928880723c */ /* 0x000fee0000041880 */
[----:B------:R-:W-:Y:S02]  /*e060*/  F2FP.BF16.PACK_AB R136, R185, R183 ;  /* 0x000000b7b988723e */ /* 0x000fe400000010ff */
[----:B------:R-:W-:Y:S03]  /*e070*/  F2FP.BF16.PACK_AB R137, R177, R176 ;  /* 0x000000b0b189723e */ /* 0x000fe600000010ff */
[----:B------:R-:W-:Y:S02]  /*e080*/  F2FP.BF16.PACK_AB R138, R182, R184 ;  /* 0x000000b8b68a723e */ /* 0x000fe400000010ff */
[----:B------:R-:W-:Y:S02]  /*e090*/  F2FP.BF16.PACK_AB R139, R134, R135 ;  /* 0x00000087868b723e */ /* 0x000fe400000010ff */
[----:B------:R-:W-:Y:S02]  /*e0a0*/  MOV R135, R132 ;  /* 0x0000008400877202 */ /* 0x000fe40000000f00 */
[----:B------:R-:W-:Y:S03]  /*e0b0*/  MOV R134, R133 ;  /* 0x0000008500867202 */ /* 0x000fe60000000f00 */
[C---:B---3--:R-:W-:Y:S01]  /*e0c0*/  HMMA.16816.F32.BF16 R140, R136.reuse, R148, R4 ;  /* 0x00000094888c723c */ /* 0x048fe20000041804 */
        /* <DEDUP_REMOVED lines=31> */
[C---:B------:R-:W-:Y:S08]  /*e2c0*/  HMMA.16816.F32.BF16 R88, R136.reuse, R6, R88 ;  /* 0x000000068858723c */ /* 0x040ff00000041858 */
[C---:B--2---:R-:W-:Y:S08]  /*e2d0*/  HMMA.16816.F32.BF16 R92, R136.reuse, R8, R92 ;  /* 0x00000008885c723c */ /* 0x044ff0000004185c */
[C---:B------:R-:W-:Y:S08]  /*e2e0*/  HMMA.16816.F32.BF16 R96, R136.reuse, R10, R96 ;  /* 0x0000000a8860723c */ /* 0x040ff00000041860 */
[C---:B---3--:R-:W-:Y:S08]  /*e2f0*/  HMMA.16816.F32.BF16 R100, R136.reuse, R12, R100 ;  /* 0x0000000c8864723c */ /* 0x048ff00000041864 */
[C---:B------:R-:W-:Y:S08]  /*e300*/  HMMA.16816.F32.BF16 R104, R136.reuse, R14, R104 ;  /* 0x0000000e8868723c */ /* 0x040ff00000041868 */
[C---:B----4-:R-:W-:Y:S08]  /*e310*/  HMMA.16816.F32.BF16 R108, R136.reuse, R16, R108 ;  /* 0x00000010886c723c */ /* 0x050ff0000004186c */
[C---:B------:R-:W-:Y:S08]  /*e320*/  HMMA.16816.F32.BF16 R112, R136.reuse, R18, R112 ;  /* 0x000000128870723c */ /* 0x040ff00000041870 */
[C---:B------:R-:W-:Y:S08]  /*e330*/  HMMA.16816.F32.BF16 R116, R136.reuse, R24, R116 ;  /* 0x000000188874723c */ /* 0x040ff00000041874 */
[C---:B------:R-:W-:Y:S08]  /*e340*/  HMMA.16816.F32.BF16 R120, R136.reuse, R26, R120 ;  /* 0x0000001a8878723c */ /* 0x040ff00000041878 */
[C---:B-----5:R-:W-:Y:S08]  /*e350*/  HMMA.16816.F32.BF16 R124, R136.reuse, R20, R124 ;  /* 0x00000014887c723c */ /* 0x060ff0000004187c */
[----:B------:R-:W-:Y:S01]  /*e360*/  HMMA.16816.F32.BF16 R128, R136, R22, R128 ;  /* 0x000000168880723c */ /* 0x000fe20000041880 */
[----:B------:R-:W-:-:S07]  /*e370*/  @P6 BRA `(.L_x_2232) ;  /* 0xffffc87000006947 */ /* 0x000fce000383ffff */
.L_x_2231:
[----:B------:R-:W-:Y:S07]  /*e380*/  @!UPT UIADD3 URZ, URZ, URZ, URZ ;  /* 0x0000003f3f3ff290 */ /* 0x000fee000fffe03f */
[----:B------:R-:W-:Y:S02]  /*e390*/  MOV R7, 0x1f ;  /* 0x0000001f00077802 */ /* 0x000fe40000000f00 */
[----:B------:R-:W-:Y:S01]  /*e3a0*/  MOV R6, 0xffffffff ;  /* 0xffffffff00067802 */ /* 0x000fe20000000f00 */
[----:B------:R-:W-:Y:S06]  /*e3b0*/  BRA.DIV ~URZ, `(.L_x_2233) ;  /* 0x000067627f007947 */ /* 0x000fec000b800000 */
[----:B------:R-:W2:Y:S04]  /*e3c0*/  LDL R2, [R1+0x8] ;  /* 0x0000080001027983 */ /* 0x000ea80000100800 */
[----:B--2---:R1:W2:Y:S02]  /*e3d0*/  SHFL.BFLY PT, R0, R2, 0x2, 0x1f ;  /* 0x0c401f0002007f89 */ /* 0x0042a400000e0000 */
.L_x_2306:
        /* <DEDUP_REMOVED lines=9> */
.L_x_2307:
        /* <DEDUP_REMOVED lines=78> */
[C---:B-1----:R-:W-:Y:S02]  /*e950*/  FMUL.FTZ R152, R0.reuse, R38 ;  /* 0x0000002600987220 */ /* 0x042fe40000410000 */
[C---:B------:R-:W-:Y:S02]  /*e960*/  FMUL.FTZ R153, R0.reuse, R39 ;  /* 0x0000002700997220 */ /* 0x040fe40000410000 */
[C---:B------:R-:W-:Y:S02]  /*e970*/  FMUL.FTZ R38, R0.reuse, R42 ;  /* 0x0000002a00267220 */ /* 0x040fe40000410000 */
[C---:B------:R-:W-:Y:S02]  /*e980*/  FMUL.FTZ R39, R0.reuse, R43 ;  /* 0x0000002b00277220 */ /* 0x040fe40000410000 */
[C---:B------:R-:W-:Y:S02]  /*e990*/  FMUL.FTZ R42, R0.reuse, R46 ;  /* 0x0000002e002a7220 */ /* 0x040fe40000410000 */
[----:B------:R-:W-:-:S02]  /*e9a0*/  FMUL.FTZ R43, R0, R47 ;  /* 0x0000002f002b7220 */ /* 0x000fc40000410000 */
[----:B------:R-:W-:Y:S01]  /*e9b0*/  @P1 FFMA.FTZ R21, R4, R133, R5 ;  /* 0x0000008504151223 */ /* 0x000fe20000010005 */
[----:B--2---:R-:W-:Y:S01]  /*e9c0*/  @P0 MOV R3, 0x3f317218 ;  /* 0x3f31721800030802 */ /* 0x004fe20000000f00 */
[C---:B------:R-:W-:Y:S01]  /*e9d0*/  FMUL.FTZ R46, R0.reuse, R54 ;  /* 0x00000036002e7220 */ /* 0x040fe20000410000 */
[----:B------:R-:W-:Y:S01]  /*e9e0*/  MOV R4, 0x1 ;  /* 0x0000000100047802 */ /* 0x000fe20000000f00 */
        /* <DEDUP_REMOVED lines=61> */
.L_x_2214:
        /* <DEDUP_REMOVED lines=19> */
.L_x_2236:
[----:B--2---:R-:W-:Y:S05]  /*eef0*/  BSYNC B0 ;  /* 0x0000000000007941 */ /* 0x004fea0003800000 */
.L_x_2235:
        /* <DEDUP_REMOVED lines=166> */
.L_x_2239:
[----:B---3--:R-:W2:Y:S04]  /*f960*/  LDL R3, [R1+0x50] ;  /* 0x0000500001037983 */ /* 0x008ea80000100800 */
        /* <DEDUP_REMOVED lines=8> */
[----:B------:R1:W3:Y:S08]  /*f9f0*/  LDC.64 R14, c[0x0][R10+0x168] ;  /* 0x00005a000a0e7b82 */ /* 0x0002f00000000a00 */
[----:B------:R1:W2:Y:S08]  /*fa00*/  LDC.64 R18, c[0x0][R10+0x178] ;  /* 0x00005e000a127b82 */ /* 0x0002b00000000a00 */
[----:B------:R1:W2:Y:S01]  /*fa10*/  LDC.64 R16, c[0x0][R10+0x160] ;  /* 0x000058000a107b82 */ /* 0x0002a20000000a00 */
[----:B------:R-:W-:Y:S01]  /*fa20*/  ISETP.NE.U32.AND P0, PT, RZ, c[0x0][0x500], PT ;  /* 0x00014000ff007a0c */ /* 0x000fe20003f05070 */
[----:B------:R-:W-:-:S03]  /*fa30*/  IMAD.MOV.U32 R0, RZ, RZ, c[0x0][0x4e8] ;  /* 0x00013a00ff007624 */ /* 0x000fc600078e00ff */
[----:B------:R-:W-:Y:S02]  /*fa40*/  ISETP.NE.AND.EX P0, PT, RZ, c[0x0][0x504], PT, P0 ;  /* 0x00014100ff007a0c */ /* 0x000fe40003f05300 */
[----:B------:R-:W-:Y:S02]  /*fa50*/  ISETP.NE.AND P2, PT, R0, 0x1, PT ;  /* 0x000000010000780c */ /* 0x000fe40003f45270 */
        /* <DEDUP_REMOVED lines=8> */
[----:B------:R-:W-:Y:S01]  /*fae0*/  IMAD.MOV.U32 R4, RZ, RZ, R3 ;  /* 0x000000ffff047224 */ /* 0x000fe200078e0003 */
[----:B------:R-:W-:Y:S01]  /*faf0*/  @P2 SHF.R.U32.HI R4, RZ, c[0x0][0x4f0], R5 ;  /* 0x00013c00ff042a19 */ /* 0x000fe20000011605 */
[----:B---3--:R-:W-:Y:S01]  /*fb00*/  IMAD.WIDE.U32 R8, R14, R106, RZ ;  /* 0x0000006a0e087225 */ /* 0x008fe200078e00ff */
[----:B----4-:R-:W-:-:S03]  /*fb10*/  SEL R5, R13, RZ, P3 ;  /* 0x000000ff0d057207 */ /* 0x010fc60001800000 */
[----:B------:R-:W-:Y:S01]  /*fb20*/  IMAD R11, R15, R106, RZ ;  /* 0x0000006a0f0b7224 */ /* 0x000fe200078e02ff */
[----:B-----5:R-:W-:Y:S01]  /*fb30*/  IADD3 R14, P1, P0, R6, R8, R2 ;  /* 0x00000008060e7210 */ /* 0x020fe2000783e002 */
[----:B------:R-:W-:Y:S01]  /*fb40*/  IMAD.IADD R13, R7, 0x1, R10 ;  /* 0x00000001070d7824 */ /* 0x000fe200078e020a */
[----:B------:R-:W-:Y:S01]  /*fb50*/  SHF.R.S32.HI R6, RZ, 0x1f, R2 ;  /* 0x0000001fff067819 */ /* 0x000fe20000011402 */
[----:B------:R-:W-:Y:S02]  /*fb60*/  IMAD.IADD R7, R9, 0x1, R11 ;  /* 0x0000000109077824 */ /* 0x000fe400078e020b */
        /* <DEDUP_REMOVED lines=23> */
[----:B------:R-:W-:Y:S01]  /*fce0*/  SHFL.IDX PT, R10, R8, RZ, 0x1c1f ;  /* 0x001c1fff080a7589 */ /* 0x000fe200000e0000 */
[----:B------:R-:W-:-:S03]  /*fcf0*/  IMAD.IADD R5, R107, 0x1, R103 ;  /* 0x000000016b057824 */ /* 0x000fc600078e0267 */
[----:B------:R-:W1:Y:S01]  /*fd00*/  SHFL.IDX PT, R11, R4, RZ, 0x1c1f ;  /* 0x001c1fff040b7589 */ /* 0x000e6200000e0000 */
[----:B------:R-:W-:-:S03]  /*fd10*/  IMAD.IADD R15, R110, 0x1, -R15 ;  /* 0x000000016e0f7824 */ /* 0x000fc600078e0a0f */
[----:B------:R-:W-:Y:S04]  /*fd20*/  SHFL.IDX PT, R8, R8, 0x1, 0x1c1f ;  /* 0x003c1f0008087f89 */ /* 0x000fe800000e0000 */
[----:B------:R2:W3:Y:S01]  /*fd30*/  SHFL.IDX PT, R9, R4, 0x1, 0x1c1f ;  /* 0x003c1f0004097f89 */ /* 0x0004e200000e0000 */
[----:B------:R-:W-:Y:S02]  /*fd40*/  LOP3.LUT P0, RZ, R15, 0x3, RZ, 0xc0, !PT ;  /* 0x000000030fff7812 */ /* 0x000fe4000780c0ff */
[----:B------:R-:W-:Y:S01]  /*fd50*/  IADD3 R7, R5, 0x8, RZ ;  /* 0x0000000805077810 */ /* 0x000fe20007ffe0ff */
[----:B--2---:R-:W-:-:S05]  /*fd60*/  IMAD R4, R12, c[0x0][0x4e8], RZ ;  /* 0x00013a000c047a24 */ /* 0x004fca00078e02ff */
[-C--:B------:R-:W-:Y:S02]  /*fd70*/  ISETP.GE.OR P1, PT, R5, R4.reuse, P0 ;  /* 0x000000040500720c */ /* 0x080fe40000726670 */
[----:B------:R-:W-:-:S11]  /*fd80*/  ISETP.GE.OR P0, PT, R7, R4, P0 ;  /* 0x000000040700720c */ /* 0x000fd60000706670 */
[----:B-1----:R1:W-:Y:S01]  /*fd90*/  @!P1 ST.E [R10.64], R21 ;  /* 0x000000150a009985 */ /* 0x0023e2000c101906 */
[----:B------:R-:W-:-:S03]  /*fda0*/  ISETP.GE.AND P1, PT, R5, R4, PT ;  /* 0x000000040500720c */ /* 0x000fc60003f26270 */
[----:B---3--:R1:W-:Y:S01]  /*fdb0*/  @!P0 ST.E [R8.64], R20 ;  /* 0x0000001408008985 */ /* 0x0083e2000c101906 */
        /* <DEDUP_REMOVED lines=56> */
.L_x_2308:
[----:B------:R-:W-:Y:S05]  /*10140*/  BRA.DIV ~URZ, `(.L_x_2242) ;  /* 0x00004bb27f007947 */ /* 0x000fea000b800000 */
[----:B------:R3:W4:Y:S02]  /*10150*/  SHFL.IDX PT, R0, R15, RZ, 0x181f ;  /* 0x00181fff0f007589 */ /* 0x00072400000e0000 */
.L_x_2309:
        /* <DEDUP_REMOVED lines=26> */
.L_x_2244:
[----:B------:R-:W-:Y:S05]  /*10300*/  BSYNC B0 ;  /* 0x0000000000007941 */ /* 0x000fea0003800000 */
.L_x_2243:
[----:B------:R-:W-:Y:S05]  /*10310*/  BRA.DIV ~URZ, `(.L_x_2245) ;  /* 0x00004a427f007947 */ /* 0x000fea000b800000 */
[----:B--2---:R2:W1:Y:S04]  /*10320*/  SHFL.IDX PT, R6, R14, 0x1, 0x181f ;  /* 0x00381f000e067f89 */ /* 0x00446800000e0000 */
[----:B----4-:R2:W4:Y:S02]  /*10330*/  SHFL.IDX PT, R0, R15, 0x1, 0x181f ;  /* 0x00381f000f007f89 */ /* 0x01052400000e0000 */
.L_x_2310:
        /* <DEDUP_REMOVED lines=27> */
.L_x_2247:
[----:B------:R-:W-:Y:S05]  /*104f0*/  BSYNC B0 ;  /* 0x0000000000007941 */ /* 0x000fea0003800000 */
.L_x_2246:
[----:B------:R-:W-:Y:S05]  /*10500*/  BRA.DIV ~URZ, `(.L_x_2248) ;  /* 0x000049127f007947 */ /* 0x000fea000b800000 */
[----:B-1----:R1:W2:Y:S02]  /*10510*/  SHFL.IDX PT, R6, R14, 0x2, 0x181f ;  /* 0x00581f000e067f89 */ /* 0x0022a400000e0000 */
.L_x_2311:
[----:B------:R-:W-:Y:S05]  /*10520*/  BRA.DIV ~URZ, `(.L_x_2249) ;  /* 0x000049627f007947 */ /* 0x000fea000b800000 */
[----:B----4-:R4:W1:Y:S02]  /*10530*/  SHFL.IDX PT, R0, R15, 0x2, 0x181f ;  /* 0x00581f000f007f89 */ /* 0x01086400000e0000 */
.L_x_2312:
        /* <DEDUP_REMOVED lines=27> */
.L_x_2251:
[----:B------:R-:W-:Y:S05]  /*106f0*/  BSYNC B0 ;  /* 0x0000000000007941 */ /* 0x000fea0003800000 */
.L_x_2250:
[----:B------:R-:W-:Y:S05]  /*10700*/  BRA.DIV ~URZ, `(.L_x_2252) ;  /* 0x000047e27f007947 */ /* 0x000fea000b800000 */
[----:B--2---:R2:W3:Y:S04]  /*10710*/  SHFL.IDX PT, R6, R14, 0x3, 0x181f ;  /* 0x00781f000e067f89 */ /* 0x0044e800000e0000 */
[----:B-1----:R2:W1:Y:S02]  /*10720*/  SHFL.IDX PT, R0, R15, 0x3, 0x181f ;  /* 0x00781f000f007f89 */ /* 0x00246400000e0000 */
.L_x_2313:
        /* <DEDUP_REMOVED lines=28> */
.L_x_2240:
        /* <DEDUP_REMOVED lines=34> */
.L_x_2314:
[----:B------:R-:W-:Y:S05]  /*10b10*/  BRA.DIV ~URZ, `(.L_x_2255) ;  /* 0x000045027f007947 */ /* 0x000fea000b800000 */
[----:B------:R3:W4:Y:S02]  /*10b20*/  SHFL.IDX PT, R0, R19, RZ, 0x1c1f ;  /* 0x001c1fff13007589 */ /* 0x00072400000e0000 */
.L_x_2315:
[----:B------:R-:W-:Y:S01]  /*10b30*/  BSSY B0, `(.L_x_2256) ;  /* 0x00000c2000007945 */ /* 0x000fe20003800000 */
[----:B------:R-:W-:Y:S05]  /*10b40*/  @P1 BRA `(.L_x_2257) ;  /* 0x00000c0000001947 */ /* 0x000fea0003800000 */
[----:B------:R-:W5:Y:S04]  /*10b50*/  LDL R20, [R1+0x10] ;  /* 0x0000100001147983 */ /* 0x000f680000100800 */
[----:B---3--:R-:W3:Y:S04]  /*10b60*/  LDL R9, [R1+0x8c] ;  /* 0x00008c0001097983 */ /* 0x008ee80000100800 */
[----:B----4-:R-:W4:Y:S04]  /*10b70*/  LDL R12, [R1+0x88] ;  /* 0x00008800010c7983 */ /* 0x010f280000100800 */
[----:B--2---:R-:W2:Y:S04]  /*10b80*/  LDL R103, [R1+0x84] ;  /* 0x0000840001677983 */ /* 0x004ea80000100800 */
[----:B------:R-:W2:Y:S01]  /*10b90*/  LDL R21, [R1+0xc0] ;  /* 0x0000c00001157983 */ /* 0x000ea20000100800 */
[----:B-----5:R-:W-:-:S02]  /*10ba0*/  ISETP.GE.AND P2, PT, R20, c[0x0][0x3c8], PT ;  /* 0x0000f20014007a0c */ /* 0x020fc40003f46270 */
[----:B------:R-:W-:Y:S02]  /*10bb0*/  IADD3 R2, R20, 0x18, RZ ;  /* 0x0000001814027810 */ /* 0x000fe40007ffe0ff */
[----:B---3--:R-:W-:Y:S02]  /*10bc0*/  ISETP.GE.AND P3, PT, R9, c[0x0][0x3c8], PT ;  /* 0x0000f20009007a0c */ /* 0x008fe40003f66270 */
[----:B------:R-:W-:-:S07]  /*10bd0*/  ISETP.GE.AND P1, PT, R2, c[0x0][0x3c8], PT ;  /* 0x0000f20002007a0c */ /* 0x000fce0003f26270 */
[----:B------:R-:W-:Y:S02]  /*10be0*/  @!P2 IMAD.MOV.U32 R6, RZ, RZ, R0 ;  /* 0x000000ffff06a224 */ /* 0x000fe400078e0000 */
[----:B------:R-:W-:-:S04]  /*10bf0*/  @!P2 IMAD.MOV.U32 R7, RZ, RZ, R4 ;  /* 0x000000ffff07a224 */ /* 0x000fc800078e0004 */
[----:B------:R-:W-:Y:S01]  /*10c00*/  @!P2 IMAD.WIDE R6, R20, 0x4, R6 ;  /* 0x000000041406a825 */ /* 0x000fe200078e0206 */
[----:B----4-:R-:W-:Y:S02]  /*10c10*/  ISETP.GE.AND P5, PT, R12, c[0x0][0x3c8], PT ;  /* 0x0000f2000c007a0c */ /* 0x010fe40003fa6270 */
[----:B------:R-:W-:Y:S02]  /*10c20*/  SHF.R.S32.HI R3, RZ, 0x1f, R9 ;  /* 0x0000001fff037819 */ /* 0x000fe40000011409 */
[----:B------:R3:W-:Y:S01]  /*10c30*/  @!P2 ST.E.64 [R6.64], R22 ;  /* 0x000000160600a985 */ /* 0x0007e2000c101b06 */
[----:B------:R-:W-:Y:S02]  /*10c40*/  IADD3 R5, R20, 0x20, RZ ;  /* 0x0000002014057810 */ /* 0x000fe40007ffe0ff */
[----:B------:R-:W-:Y:S02]  /*10c50*/  SHF.R.S32.HI R8, RZ, 0x1f, R2 ;  /* 0x0000001fff087819 */ /* 0x000fe40000011402 */
[----:B------:R-:W-:-:S02]  /*10c60*/  ISETP.GE.AND P6, PT, R5, c[0x0][0x3c8], PT ;  /* 0x0000f20005007a0c */ /* 0x000fc40003fc6270 */
[C---:B---3--:R-:W-:Y:S01]  /*10c70*/  @!P3 LEA R6, P2, R9.reuse, R0, 0x2 ;  /* 0x000000000906b211 */ /* 0x048fe200078410ff */
[----:B------:R-:W3:Y:S03]  /*10c80*/  LDL R22, [R1+0x9c] ;  /* 0x00009c0001167983 */ /* 0x000ee60000100800 */
[----:B------:R-:W-:Y:S01]  /*10c90*/  @!P3 LEA.HI.X R7, R9, R4, R3, 0x2, P2 ;  /* 0x000000040907b211 */ /* 0x000fe200010f1403 */
[----:B------:R-:W4:Y:S01]  /*10ca0*/  LDL R23, [R1+0xc4] ;  /* 0x0000c40001177983 */ /* 0x000f220000100800 */
[----:B------:R-:W-:Y:S02]  /*10cb0*/  IADD3 R3, R20, 0x28, RZ ;  /* 0x0000002814037810 */ /* 0x000fe40007ffe0ff */
[----:B------:R-:W-:Y:S01]  /*10cc0*/  @!P1 LEA R10, P2, R2, R0, 0x2 ;  /* 0x00000000020a9211 */ /* 0x000fe200078410ff */
[----:B------:R5:W-:Y:S01]  /*10cd0*/  @!P3 ST.E.64 [R6.64], R24 ;  /* 0x000000180600b985 */ /* 0x000be2000c101b06 */
[----:B------:R-:W-:-:S02]  /*10ce0*/  ISETP.GE.AND P4, PT, R3, c[0x0][0x3c8], PT ;  /* 0x0000f20003007a0c */ /* 0x000fc40003f86270 */
[----:B------:R-:W-:Y:S02]  /*10cf0*/  @!P1 LEA.HI.X R11, R2, R4, R8, 0x2, P2 ;  /* 0x00000004020b9211 */ /* 0x000fe400010f1408 */
[----:B------:R-:W-:Y:S02]  /*10d00*/  @!P5 LEA R8, P2, R12, R0, 0x2 ;  /* 0x000000000c08d211 */ /* 0x000fe400078410ff */
[----:B------:R-:W-:-:S04]  /*10d10*/  IADD3 R2, R20, 0x30, RZ ;  /* 0x0000003014027810 */ /* 0x000fc80007ffe0ff */
[----:B------:R-:W-:Y:S02]  /*10d20*/  ISETP.GE.AND P3, PT, R2, c[0x0][0x3c8], PT ;  /* 0x0000f20002007a0c */ /* 0x000fe40003f66270 */
[----:B-----5:R-:W-:Y:S01]  /*10d30*/  SHF.R.S32.HI R6, RZ, 0x1f, R12 ;  /* 0x0000001fff067819 */ /* 0x020fe2000001140c */
[----:B------:R-:W5:Y:S03]  /*10d40*/  LDL R24, [R1+0xa0] ;  /* 0x0000a00001187983 */ /* 0x000f660000100800 */
[----:B------:R-:W-:Y:S01]  /*10d50*/  @!P5 LEA.HI.X R9, R12, R4, R6, 0x2, P2 ;  /* 0x000000040c09d211 */ /* 0x000fe200010f1406 */
[----:B------:R-:W3:Y:S01]  /*10d60*/  LDL R25, [R1+0xc8] ;  /* 0x0000c80001197983 */ /* 0x000ee20000100800 */
        /* <DEDUP_REMOVED lines=12> */
[----:B-1----:R-:W-:Y:S01]  /*10e30*/  SHF.R.S32.HI R8, RZ, 0x1f, R3 ;  /* 0x0000001fff087819 */ /* 0x002fe20000011403 */
[----:B------:R-:W3:Y:S01]  /*10e40*/  LDL R28, [R1+0xa8] ;  /* 0x0000a800011c7983 */ /* 0x000ee20000100800 */
[----:B--2---:R-:W-:-:S03]  /*10e50*/  @!P4 LEA R10, P1, R3, R0, 0x2 ;  /* 0x00000000030ac211 */ /* 0x004fc600078210ff */
[----:B------:R-:W2:Y:S01]  /*10e60*/  LDL R26, [R1+0xa4] ;  /* 0x0000a400011a7983 */ /* 0x000ea20000100800 */
[----:B------:R-:W-:-:S03]  /*10e70*/  @!P4 LEA.HI.X R11, R3, R4, R8, 0x2, P1 ;  /* 0x00000004030bc211 */ /* 0x000fc600008f1408 */
[----:B------:R-:W2:Y:S01]  /*10e80*/  LDL R29, [R1+0xd0] ;  /* 0x0000d000011d7983 */ /* 0x000ea20000100800 */
[C---:B------:R-:W-:Y:S02]  /*10e90*/  ISETP.GE.AND P1, PT, R5.reuse, c[0x0][0x3c8], PT ;  /* 0x0000f20005007a0c */ /* 0x040fe40003f26270 */
[----:B------:R-:W-:Y:S01]  /*10ea0*/  SHF.R.S32.HI R3, RZ, 0x1f, R6 ;  /* 0x0000001fff037819 */ /* 0x000fe20000011406 */
[----:B------:R-:W2:Y:S01]  /*10eb0*/  LDL R27, [R1+0xcc] ;  /* 0x0000cc00011b7983 */ /* 0x000ea20000100800 */
[----:B------:R-:W-:Y:S02]  /*10ec0*/  IADD3 R2, R20, 0x48, RZ ;  /* 0x0000004814027810 */ /* 0x000fe40007ffe0ff */
[----:B------:R-:W-:Y:S02]  /*10ed0*/  @!P5 LEA.HI.X R13, R6, R4, R3, 0x2, P2 ;  /* 0x00000004060dd211 */ /* 0x000fe400010f1403 */
[----:B------:R-:W-:Y:S01]  /*10ee0*/  SHF.R.S32.HI R3, RZ, 0x1f, R5 ;  /* 0x0000001fff037819 */ /* 0x000fe20000011405 */
[----:B------:R1:W-:Y:S04]  /*10ef0*/  @!P6 ST.E.64 [R16.64], R30 ;  /* 0x0000001e1000e985 */ /* 0x0003e8000c101b06 */
[----:B------:R-:W-:-:S02]  /*10f00*/  @!P1 LEA R8, P2, R5, R0, 0x2 ;  /* 0x0000000005089211 */ /* 0x000fc400078410ff */
[----:B------:R-:W-:Y:S02]  /*10f10*/  ISETP.GE.AND P6, PT, R2, c[0x0][0x3c8], PT ;  /* 0x0000f20002007a0c */ /* 0x000fe40003fc6270 */
[----:B------:R-:W-:Y:S02]  /*10f20*/  @!P1 LEA.HI.X R9, R5, R4, R3, 0x2, P2 ;  /* 0x0000000405099211 */ /* 0x000fe400010f1403 */
[C---:B------:R-:W-:Y:S01]  /*10f30*/  IADD3 R5, R20.reuse, 0x50, RZ ;  /* 0x0000005014057810 */ /* 0x040fe20007ffe0ff */
[----:B------:R1:W-:Y:S01]  /*10f40*/  @!P4 ST.E.64 [R10.64], R34 ;  /* 0x000000220a00c985 */ /* 0x0003e2000c101b06 */
[----:B------:R-:W-:Y:S02]  /*10f50*/  IADD3 R3, R20, 0x58, RZ ;  /* 0x0000005814037810 */ /* 0x000fe40007ffe0ff */
[----:B------:R-:W-:Y:S01]  /*10f60*/  ISETP.GE.AND P4, PT, R5, c[0x0][0x3c8], PT ;  /* 0x0000f20005007a0c */ /* 0x000fe20003f86270 */
[----:B------:R1:W-:Y:S01]  /*10f70*/  @!P3 ST.E.64 [R14.64], R32 ;  /* 0x000000200e00b985 */ /* 0x0003e2000c101b06 */
[----:B------:R-:W-:-:S02]  /*10f80*/  ISETP.GE.AND P3, PT, R3, c[0x0][0x3c8], PT ;  /* 0x0000f20003007a0c */ /* 0x000fc40003f66270 */
[----:B------:R-:W-:Y:S02]  /*10f90*/  SHF.R.S32.HI R6, RZ, 0x1f, R2 ;  /* 0x0000001fff067819 */ /* 0x000fe40000011402 */
[----:B------:R-:W-:Y:S01]  /*10fa0*/  IADD3 R7, R20, 0x60, RZ ;  /* 0x0000006014077810 */ /* 0x000fe20007ffe0ff */
[----:B------:R-:W-:Y:S03]  /*10fb0*/  @!P5 ST.E.64 [R12.64], R134 ;  /* 0x000000860c00d985 */ /* 0x000fe6000c101b06 */
[----:B------:R-:W-:Y:S01]  /*10fc0*/  ISETP.GE.AND P5, PT, R7, c[0x0][0x3c8], PT ;  /* 0x0000f20007007a0c */ /* 0x000fe20003fa6270 */
[----:B------:R1:W-:Y:S02]  /*10fd0*/  @!P1 ST.E.64 [R8.64], R36 ;  /* 0x0000002408009985 */ /* 0x0003e4000c101b06 */
[C---:B-1----:R-:W-:Y:S02]  /*10fe0*/  @!P6 LEA R16, P2, R2.reuse, R0, 0x2 ;  /* 0x000000000210e211 */ /* 0x042fe400078410ff */
[----:B------:R-:W2:Y:S02]  /*10ff0*/  LDL R30, [R1+0xac] ;  /* 0x0000ac00011e7983 */ /* 0x000ea40000100800 */
[----:B------:R-:W-:-:S02]  /*11000*/  @!P6 LEA.HI.X R17, R2, R4, R6, 0x2, P2 ;  /* 0x000000040211e211 */ /* 0x000fc400010f1406 */
[----:B------:R-:W2:Y:S01]  /*11010*/  LDL R31, [R1+0xd4] ;  /* 0x0000d400011f7983 */ /* 0x000ea20000100800 */
[----:B------:R-:W-:Y:S02]  /*11020*/  IADD3 R2, R20, 0x68, RZ ;  /* 0x0000006814027810 */ /* 0x000fe40007ffe0ff */
[-C--:B------:R-:W-:Y:S01]  /*11030*/  @!P4 LEA R10, P1, R5, R0.reuse, 0x2 ;  /* 0x00000000050ac211 */ /* 0x080fe200078210ff */
[----:B------:R-:W2:Y:S01]  /*11040*/  LDL R34, [R1+0xb4] ;  /* 0x0000b40001227983 */ /* 0x000ea20000100800 */
[----:B------:R-:W-:Y:S02]  /*11050*/  SHF.R.S32.HI R6, RZ, 0x1f, R3 ;  /* 0x0000001fff067819 */ /* 0x000fe40000011403 */
[----:B------:R-:W-:Y:S01]  /*11060*/  @!P3 LEA R14, P2, R3, R0, 0x2 ;  /* 0x00000000030eb211 */ /* 0x000fe200078410ff */
[----:B------:R-:W4:Y:S04]  /*11070*/  LDL R32, [R1+0xb0] ;  /* 0x0000b00001207983 */ /* 0x000f280000100800 */
[----:B------:R-:W5:Y:S04]  /*11080*/  LDL R35, [R1+0xdc] ;  /* 0x0000dc0001237983 */ /* 0x000f680000100800 */
[----:B------:R-:W5:Y:S01]  /*11090*/  LDL R33, [R1+0xd8] ;  /* 0x0000d80001217983 */ /* 0x000f620000100800 */
[----:B------:R-:W-:-:S04]  /*110a0*/  SHF.R.S32.HI R8, RZ, 0x1f, R5 ;  /* 0x0000001fff087819 */ /* 0x000fc80000011405 */
[-C--:B------:R-:W-:Y:S02]  /*110b0*/  @!P4 LEA.HI.X R11, R5, R4.reuse, R8, 0x2, P1 ;  /* 0x00000004050bc211 */ /* 0x080fe400008f1408 */
[----:B------:R-:W-:Y:S02]  /*110c0*/  ISETP.GE.AND P1, PT, R2, c[0x0][0x3c8], PT ;  /* 0x0000f20002007a0c */ /* 0x000fe40003f26270 */
[----:B------:R-:W-:Y:S02]  /*110d0*/  @!P3 LEA.HI.X R15, R3, R4, R6, 0x2, P2 ;  /* 0x00000004030fb211 */ /* 0x000fe400010f1406 */
[----:B------:R-:W-:Y:S01]  /*110e0*/  IADD3 R6, R20, 0x70, RZ ;  /* 0x0000007014067810 */ /* 0x000fe20007ffe0ff */
[----:B------:R1:W-:Y:S01]  /*110f0*/  @!P6 ST.E.64 [R16.64], R40 ;  /* 0x000000281000e985 */ /* 0x0003e2000c101b06 */
[----:B------:R-:W-:Y:S02]  /*11100*/  SHF.R.S32.HI R3, RZ, 0x1f, R7 ;  /* 0x0000001fff037819 */ /* 0x000fe40000011407 */
[----:B------:R-:W-:-:S02]  /*11110*/  @!P5 LEA R12, P2, R7, R0, 0x2 ;  /* 0x00000000070cd211 */ /* 0x000fc400078410ff */
[----:B------:R-:W-:Y:S02]  /*11120*/  ISETP.GE.AND P6, PT, R6, c[0x0][0x3c8], PT ;  /* 0x0000f20006007a0c */ /* 0x000fe40003fc6270 */
[----:B------:R-:W-:Y:S01]  /*11130*/  IADD3 R5, R20, 0x78, RZ ;  /* 0x0000007814057810 */ /* 0x000fe20007ffe0ff */
[----:B------:R1:W-:Y:S01]  /*11140*/  @!P4 ST.E.64 [R10.64], R136 ;  /* 0x000000880a00c985 */ /* 0x0003e2000c101b06 */
[----:B------:R-:W-:Y:S02]  /*11150*/  @!P5 LEA.HI.X R13, R7, R4, R3, 0x2, P2 ;  /* 0x00000004070dd211 */ /* 0x000fe400010f1403 */
[----:B------:R-:W-:Y:S02]  /*11160*/  SHF.R.S32.HI R3, RZ, 0x1f, R2 ;  /* 0x0000001fff037819 */ /* 0x000fe40000011402 */
[----:B------:R-:W-:Y:S02]  /*11170*/  @!P1 LEA R8, P2, R2, R0, 0x2 ;  /* 0x0000000002089211 */ /* 0x000fe400078410ff */
[----:B------:R-:W-:-:S02]  /*11180*/  ISETP.GE.AND P4, PT, R5, c[0x0][0x3c8], PT ;  /* 0x0000f20005007a0c */ /* 0x000fc40003f86270 */
[----:B------:R-:W-:Y:S02]  /*11190*/  @!P1 LEA.HI.X R9, R2, R4, R3, 0x2, P2 ;  /* 0x0000000402099211 */ /* 0x000fe400010f1403 */
[C---:B------:R-:W-:Y:S01]  /*111a0*/  IADD3 R3, R20.reuse, 0x80, RZ ;  /* 0x0000008014037810 */ /* 0x040fe20007ffe0ff */
[----:B------:R1:W-:Y:S01]  /*111b0*/  @!P3 ST.E.64 [R14.64], R44 ;  /* 0x0000002c0e00b985 */ /* 0x0003e2000c101b06 */
[----:B------:R-:W-:Y:S02]  /*111c0*/  SHF.R.S32.HI R7, RZ, 0x1f, R6 ;  /* 0x0000001fff077819 */ /* 0x000fe40000011406 */
[----:B------:R-:W-:Y:S02]  /*111d0*/  ISETP.GE.AND P2, PT, R3, c[0x0][0x3c8], PT ;  /* 0x0000f20003007a0c */ /* 0x000fe40003f46270 */
[----:B------:R-:W-:Y:S01]  /*111e0*/  IADD3 R2, R20, 0x88, RZ ;  /* 0x0000008814027810 */ /* 0x000fe20007ffe0ff */
[----:B------:R-:W-:Y:S01]  /*111f0*/  @!P5 ST.E.64 [R12.64], R52 ;  /* 0x000000340c00d985 */ /* 0x000fe2000c101b06 */
[----:B-1----:R-:W-:-:S03]  /*11200*/  @!P6 LEA R16, P3, R6, R0, 0x2 ;  /* 0x000000000610e211 */ /* 0x002fc600078610ff */
[----:B------:R1:W-:Y:S01]  /*11210*/  @!P1 ST.E.64 [R8.64], R48 ;  /* 0x0000003008009985 */ /* 0x0003e2000c101b06 */
[----:B------:R-:W-:Y:S02]  /*11220*/  ISETP.GE.AND P5, PT, R2, c[0x0][0x3c8], PT ;  /* 0x0000f20002007a0c */ /* 0x000fe40003fa6270 */
[----:B------:R-:W-:Y:S02]  /*11230*/  @!P6 LEA.HI.X R17, R6, R4, R7, 0x2, P3 ;  /* 0x000000040611e211 */ /* 0x000fe400018f1407 */
[----:B------:R-:W-:Y:S02]  /*11240*/  IADD3 R6, R20, 0x90, RZ ;  /* 0x0000009014067810 */ /* 0x000fe40007ffe0ff */
[-C--:B------:R-:W-:Y:S02]  /*11250*/  @!P4 LEA R10, P3, R5, R0.reuse, 0x2 ;  /* 0x00000000050ac211 */ /* 0x080fe400078610ff */
[----:B------:R-:W-:Y:S02]  /*11260*/  SHF.R.S32.HI R7, RZ, 0x1f, R3 ;  /* 0x0000001fff077819 */ /* 0x000fe40000011403 */
[----:B------:R-:W-:-:S02]  /*11270*/  @!P2 LEA R14, P1, R3, R0, 0x2 ;  /* 0x00000000030ea211 */ /* 0x000fc400078210ff */
[----:B-1----:R-:W-:-:S04]  /*11280*/  SHF.R.S32.HI R8, RZ, 0x1f, R5 ;  /* 0x0000001fff087819 */ /* 0x002fc80000011405 */
[-C--:B------:R-:W-:Y:S02]  /*11290*/  @!P4 LEA.HI.X R11, R5, R4.reuse, R8, 0x2, P3 ;  /* 0x00000004050bc211 */ /* 0x080fe400018f1408 */
[----:B------:R-:W-:Y:S02]  /*112a0*/  ISETP.GE.AND P3, PT, R6, c[0x0][0x3c8], PT ;  /* 0x0000f20006007a0c */ /* 0x000fe40003f66270 */
[----:B------:R-:W-:Y:S02]  /*112b0*/  @!P2 LEA.HI.X R15, R3, R4, R7, 0x2, P1 ;  /* 0x00000004030fa211 */ /* 0x000fe400008f1407 */
[----:B------:R-:W-:Y:S02]  /*112c0*/  SHF.R.S32.HI R3, RZ, 0x1f, R2 ;  /* 0x0000001fff037819 */ /* 0x000fe40000011402 */
[----:B------:R-:W-:-:S04]  /*112d0*/  @!P5 LEA R12, P1, R2, R0, 0x2 ;  /* 0x00000000020cd211 */ /* 0x000fc800078210ff */
[----:B------:R-:W-:Y:S02]  /*112e0*/  @!P5 LEA.HI.X R13, R2, R4, R3, 0x2, P1 ;  /* 0x00000004020dd211 */ /* 0x000fe400008f1403 */
[----:B------:R-:W-:Y:S02]  /*112f0*/  SHF.R.S32.HI R2, RZ, 0x1f, R6 ;  /* 0x0000001fff027819 */ /* 0x000fe40000011406 */
[----:B------:R-:W-:Y:S01]  /*11300*/  @!P3 LEA R8, P1, R6, R0, 0x2 ;  /* 0x000000000608b211 */ /* 0x000fe200078210ff */
[----:B------:R1:W-:Y:S01]  /*11310*/  @!P6 ST.E.64 [R16.64], R56 ;  /* 0x000000381000e985 */ /* 0x0003e2000c101b06 */
[----:B------:R-:W-:Y:S02]  /*11320*/  IADD3 R5, R20, 0x98, RZ ;  /* 0x0000009814057810 */ /* 0x000fe40007ffe0ff */
[----:B------:R-:W-:Y:S02]  /*11330*/  @!P3 LEA.HI.X R9, R6, R4, R2, 0x2, P1 ;  /* 0x000000040609b211 */ /* 0x000fe400008f1402 */
[----:B------:R-:W-:-:S02]  /*11340*/  IADD3 R3, R20, 0xa0, RZ ;  /* 0x000000a014037810 */ /* 0x000fc40007ffe0ff */
[----:B------:R-:W-:Y:S02]  /*11350*/  IADD3 R2, R20, 0xa8, RZ ;  /* 0x000000a814027810 */ /* 0x000fe40007ffe0ff */
[----:B------:R-:W5:Y:S04]  /*11360*/  LDL R20, [R1+0x98] ;  /* 0x0000980001147983 */ /* 0x000f680000100800 */
[----:B-1----:R-:W5:Y:S04]  /*11370*/  LDL R16, [R1+0x94] ;  /* 0x0000940001107983 */ /* 0x002f680000100800 */
[----:B------:R-:W5:Y:S01]  /*11380*/  LDL R17, [R1+0xbc] ;  /* 0x0000bc0001117983 */ /* 0x000f620000100800 */
[----:B------:R-:W-:-:S03]  /*11390*/  ISETP.GE.AND P6, PT, R5, c[0x0][0x3c8], PT ;  /* 0x0000f20005007a0c */ /* 0x000fc60003fc6270 */
[----:B------:R1:W-:Y:S01]  /*113a0*/  @!P4 ST.E.64 [R10.64], R138 ;  /* 0x0000008a0a00c985 */ /* 0x0003e2000c101b06 */
[----:B------:R-:W-:Y:S02]  /*113b0*/  ISETP.GE.AND P4, PT, R3, c[0x0][0x3c8], PT ;  /* 0x0000f20003007a0c */ /* 0x000fe40003f86270 */
[----:B------:R-:W-:Y:S01]  /*113c0*/  SHF.R.S32.HI R6, RZ, 0x1f, R5 ;  /* 0x0000001fff067819 */ /* 0x000fe20000011405 */
[----:B------:R-:W-:Y:S01]  /*113d0*/  @!P2 ST.E.64 [R14.64], R68 ;  /* 0x000000440e00a985 */ /* 0x000fe2000c101b06 */
[----:B------:R-:W-:Y:S02]  /*113e0*/  ISETP.GE.AND P2, PT, R2, c[0x0][0x3c8], PT ;  /* 0x0000f20002007a0c */ /* 0x000fe40003f46270 */
[----:B------:R-:W-:Y:S01]  /*113f0*/  SHF.R.S32.HI R7, RZ, 0x1f, R3 ;  /* 0x0000001fff077819 */ /* 0x000fe20000011403 */
[----:B------:R-:W-:Y:S01]  /*11400*/  @!P5 ST.E.64 [R12.64], R72 ;  /* 0x000000480c00d985 */ /* 0x000fe2000c101b06 */
[----:B------:R-:W-:-:S03]  /*11410*/  ISETP.GE.AND P5, PT, R103, c[0x0][0x3c8], PT ;  /* 0x0000f20067007a0c */ /* 0x000fc60003fa6270 */
[----:B------:R1:W-:Y:S02]  /*11420*/  @!P3 ST.E.64 [R8.64], R60 ;  /* 0x0000003c0800b985 */ /* 0x0003e4000c101b06 */
[----:B-1----:R-:W-:-:S04]  /*11430*/  @!P6 LEA R10, P1, R5, R0, 0x2 ;  /* 0x00000000050ae211 */ /* 0x002fc800078210ff */
[----:B------:R-:W-:Y:S02]  /*11440*/  @!P6 LEA.HI.X R11, R5, R4, R6, 0x2, P1 ;  /* 0x00000004050be211 */ /* 0x000fe400008f1406 */
[----:B------:R-:W-:-:S04]  /*11450*/  @!P4 LEA R6, P1, R3, R0, 0x2 ;  /* 0x000000000306c211 */ /* 0x000fc800078210ff */
[----:B------:R-:W-:Y:S02]  /*11460*/  @!P4 LEA.HI.X R7, R3, R4, R7, 0x2, P1 ;  /* 0x000000040307c211 */ /* 0x000fe400008f1407 */
[----:B------:R-:W-:Y:S02]  /*11470*/  SHF.R.S32.HI R5, RZ, 0x1f, R2 ;  /* 0x0000001fff057819 */ /* 0x000fe40000011402 */
[C---:B------:R-:W-:Y:S01]  /*11480*/  @!P2 LEA R8, P3, R2.reuse, R0, 0x2 ;  /* 0x000000000208a211 */ /* 0x040fe200078610ff */
[----:B------:R-:W-:Y:S03]  /*11490*/  @!P6 ST.E.64 [R10.64], R140 ;  /* 0x0000008c0a00e985 */ /* 0x000fe6000c101b06 */
[----:B------:R-:W-:Y:S01]  /*114a0*/  @!P2 LEA.HI.X R9, R2, R4, R5, 0x2, P3 ;  /* 0x000000040209a211 */ /* 0x000fe200018f1405 */
[----:B------:R1:W-:Y:S01]  /*114b0*/  @!P4 ST.E.64 [R6.64], R76 ;  /* 0x0000004c0600c985 */ /* 0x0003e2000c101b06 */
[----:B------:R-:W-:-:S03]  /*114c0*/  SHF.R.S32.HI R3, RZ, 0x1f, R103 ;  /* 0x0000001fff037819 */ /* 0x000fc60000011467 */
[----:B------:R2:W-:Y:S01]  /*114d0*/  @!P2 ST.E.64 [R8.64], R80 ;  /* 0x000000500800a985 */ /* 0x0005e2000c101b06 */
[----:B-1----:R-:W-:-:S04]  /*114e0*/  @!P5 LEA R6, P3, R103, R0, 0x2 ;  /* 0x000000006706d211 */ /* 0x002fc800078610ff */
[----:B------:R-:W-:-:S05]  /*114f0*/  @!P5 LEA.HI.X R7, R103, R4, R3, 0x2, P3 ;  /* 0x000000046707d211 */ /* 0x000fca00018f1403 */
[----:B------:R1:W-:Y:S01]  /*11500*/  @!P5 ST.E.64 [R6.64], R84 ;  /* 0x000000540600d985 */ /* 0x0003e2000c101b06 */
[----:B---3--:R-:W-:Y:S02]  /*11510*/  ISETP.GE.AND P3, PT, R28, c[0x0][0x3c8], PT ;  /* 0x0000f2001c007a0c */ /* 0x008fe40003f66270 */
[----:B--2---:R-:W-:Y:S02]  /*11520*/  ISETP.GE.AND P1, PT, R34, c[0x0][0x3c8], PT ;  /* 0x0000f20022007a0c */ /* 0x004fe40003f26270 */
[----:B----4-:R-:W-:Y:S02]  /*11530*/  ISETP.GE.AND P6, PT, R32, c[0x0][0x3c8], PT ;  /* 0x0000f20020007a0c */ /* 0x010fe40003fc6270 */
[----:B------:R-:W-:-:S09]  /*11540*/  ISETP.GE.AND P4, PT, R30, c[0x0][0x3c8], PT ;  /* 0x0000f2001e007a0c */ /* 0x000fd20003f86270 */
[----:B------:R-:W-:-:S04]  /*11550*/  @!P1 LEA R2, P2, R34, R0, 0x2 ;  /* 0x0000000022029211 */ /* 0x000fc800078410ff */
[----:B-----5:R-:W-:Y:S02]  /*11560*/  @!P1 LEA.HI.X R3, R34, R4, R35, 0x2, P2 ;  /* 0x0000000422039211 */ /* 0x020fe400010f1423 */
[----:B------:R-:W-:-:S03]  /*11570*/  @!P6 LEA R8, P2, R32, R0, 0x2 ;  /* 0x000000002008e211 */ /* 0x000fc600078410ff */
[----:B------:R2:W-:Y:S01]  /*11580*/  @!P1 ST.E.64 [R2.64], R88 ;  /* 0x0000005802009985 */ /* 0x0005e2000c101b06 */
[----:B------:R-:W-:Y:S02]  /*11590*/  ISETP.GE.AND P1, PT, R26, c[0x0][0x3c8], PT ;  /* 0x0000f2001a007a0c */ /* 0x000fe40003f26270 */
[----:B------:R-:W-:Y:S02]  /*115a0*/  @!P6 LEA.HI.X R9, R32, R4, R33, 0x2, P2 ;  /* 0x000000042009e211 */ /* 0x000fe400010f1421 */
[----:B-1----:R-:W-:-:S03]  /*115b0*/  @!P3 LEA R6, P2, R28, R0, 0x2 ;  /* 0x000000001c06b211 */ /* 0x002fc600078410ff */
[----:B------:R-:W-:Y:S01]  /*115c0*/  @!P6 ST.E.64 [R8.64], R144 ;  /* 0x000000900800e985 */ /* 0x000fe2000c101b06 */
[----:B------:R-:W-:Y:S02]  /*115d0*/  ISETP.GE.AND P6, PT, R24, c[0x0][0x3c8], PT ;  /* 0x0000f20018007a0c */ /* 0x000fe40003fc6270 */
[----:B------:R-:W-:Y:S02]  /*115e0*/  @!P3 LEA.HI.X R7, R28, R4, R29, 0x2, P2 ;  /* 0x000000041c07b211 */ /* 0x000fe400010f141d */
[----:B--2---:R-:W-:-:S04]  /*115f0*/  @!P4 LEA R2, P5, R30, R0, 0x2 ;  /* 0x000000001e02c211 */ /* 0x004fc800078a10ff */
[----:B------:R-:W-:Y:S02]  /*11600*/  @!P4 LEA.HI.X R3, R30, R4, R31, 0x2, P5 ;  /* 0x000000041e03c211 */ /* 0x000fe400028f141f */
[----:B------:R-:W-:-:S03]  /*11610*/  ISETP.GE.AND P5, PT, R22, c[0x0][0x3c8], PT ;  /* 0x0000f20016007a0c */ /* 0x000fc60003fa6270 */
[----:B------:R1:W-:Y:S04]  /*11620*/  @!P4 ST.E.64 [R2.64], R92 ;  /* 0x0000005c0200c985 */ /* 0x0003e8000c101b06 */
[----:B------:R2:W-:Y:S01]  /*11630*/  @!P3 ST.E.64 [R6.64], R96 ;  /* 0x000000600600b985 */ /* 0x0005e2000c101b06 */
[----:B-1----:R-:W-:-:S04]  /*11640*/  @!P1 LEA R2, P2, R26, R0, 0x2 ;  /* 0x000000001a029211 */ /* 0x002fc800078410ff */
[----:B------:R-:W-:Y:S02]  /*11650*/  @!P1 LEA.HI.X R3, R26, R4, R27, 0x2, P2 ;  /* 0x000000041a039211 */ /* 0x000fe400010f141b */
[----:B------:R-:W-:-:S03]  /*11660*/  @!P6 LEA R10, P2, R24, R0, 0x2 ;  /* 0x00000000180ae211 */ /* 0x000fc600078410ff */
[----:B------:R1:W-:Y:S01]  /*11670*/  @!P1 ST.E.64 [R2.64], R100 ;  /* 0x0000006402009985 */ /* 0x0003e2000c101b06 */
[----:B------:R-:W-:Y:S02]  /*11680*/  @!P5 LEA R8, P1, R22, R0, 0x2 ;  /* 0x000000001608d211 */ /* 0x000fe400078210ff */
[-C--:B------:R-:W-:Y:S02]  /*11690*/  @!P6 LEA.HI.X R11, R24, R4.reuse, R25, 0x2, P2 ;  /* 0x00000004180be211 */ /* 0x080fe400010f1419 */
[----:B------:R-:W-:Y:S02]  /*116a0*/  ISETP.GE.AND P4, PT, R20, c[0x0][0x3c8], PT ;  /* 0x0000f20014007a0c */ /* 0x000fe40003f86270 */
[----:B------:R-:W-:Y:S02]  /*116b0*/  @!P5 LEA.HI.X R9, R22, R4, R23, 0x2, P1 ;  /* 0x000000041609d211 */ /* 0x000fe400008f1417 */
[----:B------:R-:W-:-:S09]  /*116c0*/  ISETP.GE.AND P3, PT, R16, c[0x0][0x3c8], PT ;  /* 0x0000f20010007a0c */ /* 0x000fd20003f66270 */
[C---:B--2---:R-:W-:Y:S01]  /*116d0*/  @!P4 LEA R6, P2, R20.reuse, R0, 0x2 ;  /* 0x000000001406c211 */ /* 0x044fe200078410ff */
[----:B------:R2:W-:Y:S03]  /*116e0*/  @!P6 ST.E.64 [R10.64], R116 ;  /* 0x000000740a00e985 */ /* 0x0005e6000c101b06 */
[----:B------:R-:W-:Y:S02]  /*116f0*/  @!P4 LEA.HI.X R7, R20, R4, R21, 0x2, P2 ;  /* 0x000000041407c211 */ /* 0x000fe400010f1415 */
[C---:B-1----:R-:W-:Y:S01]  /*11700*/  @!P3 LEA R2, P1, R16.reuse, R0, 0x2 ;  /* 0x000000001002b211 */ /* 0x042fe200078210ff */
[----:B------:R2:W-:Y:S03]  /*11710*/  @!P5 ST.E.64 [R8.64], R108 ;  /* 0x0000006c0800d985 */ /* 0x0005e6000c101b06 */
[----:B------:R-:W-:Y:S01]  /*11720*/  @!P3 LEA.HI.X R3, R16, R4, R17, 0x2, P1 ;  /* 0x000000041003b211 */ /* 0x000fe200008f1411 */
[----:B------:R2:W-:Y:S04]  /*11730*/  @!P4 ST.E.64 [R6.64], R104 ;  /* 0x000000680600c985 */ /* 0x0005e8000c101b06 */
[----:B------:R2:W-:Y:S04]  /*11740*/  @!P3 ST.E.64 [R2.64], R64 ;  /* 0x000000400200b985 */ /* 0x0005e8000c101b06 */
.L_x_2257:
[----:B------:R-:W-:Y:S05]  /*11750*/  BSYNC B0 ;  /* 0x0000000000007941 */ /* 0x000fea0003800000 */
.L_x_2256:
[----:B------:R-:W-:Y:S05]  /*11760*/  BRA.DIV ~URZ, `(.L_x_2258) ;  /* 0x000039127f007947 */ /* 0x000fea000b800000 */
[----:B--2---:R2:W1:Y:S04]  /*11770*/  SHFL.IDX PT, R4, R18, 0x1, 0x1c1f ;  /* 0x003c1f0012047f89 */ /* 0x00446800000e0000 */
[----:B----4-:R2:W4:Y:S02]  /*11780*/  SHFL.IDX PT, R0, R19, 0x1, 0x1c1f ;  /* 0x003c1f0013007f89 */ /* 0x01052400000e0000 */
.L_x_2316:
[----:B------:R-:W-:Y:S05]  /*11790*/  @P0 BRA `(.L_x_2253) ;  /* 0x00001b9000000947 */ /* 0x000fea0003800000 */
[----:B------:R-:W5:Y:S04]  /*117a0*/  LDL R20, [R1+0x10] ;  /* 0x0000100001147983 */ /* 0x000f680000100800 */
[----:B--2---:R-:W2:Y:S04]  /*117b0*/  LDL R12, [R1+0x8c] ;  /* 0x00008c00010c7983 */ /* 0x004ea80000100800 */
[----:B---3--:R-:W3:Y:S04]  /*117c0*/  LDL R16, [R1+0x88] ;  /* 0x0000880001107983 */ /* 0x008ee80000100800 */
[----:B----4-:R-:W4:Y:S04]  /*117d0*/  LDL R37, [R1+0x84] ;  /* 0x0000840001257983 */ /* 0x010f280000100800 */
[----:B------:R-:W3:Y:S04]  /*117e0*/  LDL R35, [R1+0xb4] ;  /* 0x0000b40001237983 */ /* 0x000ee80000100800 */
        /* <DEDUP_REMOVED lines=16> */
[----:B------:R-:W-:Y:S02]  /*118f0*/  IADD3 R5, R20, 0x18, RZ ;  /* 0x0000001814057810 */ /* 0x000fe40007ffe0ff */
[----:B--2---:R-:W-:Y:S02]  /*11900*/  ISETP.GE.AND P4, PT, R12, c[0x0][0x3c8], PT ;  /* 0x0000f2000c007a0c */ /* 0x004fe40003f86270 */
[----:B------:R-:W-:Y:S02]  /*11910*/  ISETP.GE.AND P3, PT, R5, c[0x0][0x3c8], PT ;  /* 0x0000f20005007a0c */ /* 0x000fe40003f66270 */
[----:B------:R-:W-:-:S05]  /*11920*/  IADD3 R2, R20, 0x20, RZ ;  /* 0x0000002014027810 */ /* 0x000fca0007ffe0ff */
[----:B------:R-:W-:Y:S02]  /*11930*/  @!P1 IMAD.MOV.U32 R6, RZ, RZ, R0 ;  /* 0x000000ffff069224 */ /* 0x000fe400078e0000 */
[----:B-1----:R-:W-:Y:S01]  /*11940*/  @!P1 IMAD.MOV.U32 R7, RZ, RZ, R4 ;  /* 0x000000ffff079224 */ /* 0x002fe200078e0004 */
[----:B------:R-:W-:Y:S02]  /*11950*/  ISETP.GE.AND P2, PT, R2, c[0x0][0x3c8], PT ;  /* 0x0000f20002007a0c */ /* 0x000fe40003f46270 */
[----:B---3--:R-:W-:Y:S01]  /*11960*/  ISETP.GE.AND P0, PT, R16, c[0x0][0x3c8], PT ;  /* 0x0000f20010007a0c */ /* 0x008fe20003f06270 */
[C---:B------:R-:W-:Y:S01]  /*11970*/  @!P1 IMAD.WIDE R6, R20.reuse, 0x4, R6 ;  /* 0x0000000414069825 */ /* 0x040fe200078e0206 */
[----:B------:R-:W-:-:S04]  /*11980*/  IADD3 R3, R20, 0x28, RZ ;  /* 0x0000002814037810 */ /* 0x000fc80007ffe0ff */
[----:B------:R1:W-:Y:S01]  /*11990*/  @!P1 ST.E.64 [R6.64], R112 ;  /* 0x0000007006009985 */ /* 0x0003e2000c101b06 */
[----:B------:R-:W-:Y:S02]  /*119a0*/  ISETP.GE.AND P1, PT, R3, c[0x0][0x3c8], PT ;  /* 0x0000f20003007a0c */ /* 0x000fe40003f26270 */
[-C--:B------:R-:W-:Y:S02]  /*119b0*/  @!P3 LEA R14, P5, R5, R0.reuse, 0x2 ;  /* 0x00000000050eb211 */ /* 0x080fe400078a10ff */
[----:B------:R-:W-:Y:S02]  /*119c0*/  @!P4 LEA R8, P6, R12, R0, 0x2 ;  /* 0x000000000c08c211 */ /* 0x000fe400078c10ff */
[----:B------:R-:W-:Y:S02]  /*119d0*/  SHF.R.S32.HI R10, RZ, 0x1f, R16 ;  /* 0x0000001fff0a7819 */ /* 0x000fe40000011410 */
[----:B------:R-:W-:Y:S02]  /*119e0*/  SHF.R.S32.HI R11, RZ, 0x1f, R2 ;  /* 0x0000001fff0b7819 */ /* 0x000fe40000011402 */
[----:B-1----:R-:W-:-:S02]  /*119f0*/  SHF.R.S32.HI R6, RZ, 0x1f, R5 ;  /* 0x0000001fff067819 */ /* 0x002fc40000011405 */
[----:B------:R-:W-:Y:S02]  /*11a00*/  SHF.R.S32.HI R7, RZ, 0x1f, R12 ;  /* 0x0000001fff077819 */ /* 0x000fe4000001140c */
[-C--:B------:R-:W-:Y:S02]  /*11a10*/  @!P3 LEA.HI.X R15, R5, R4.reuse, R6, 0x2, P5 ;  /* 0x00000004050fb211 */ /* 0x080fe400028f1406 */
[----:B------:R-:W-:Y:S02]  /*11a20*/  @!P4 LEA.HI.X R9, R12, R4, R7, 0x2, P6 ;  /* 0x000000040c09c211 */ /* 0x000fe400030f1407 */
[-C--:B------:R-:W-:Y:S02]  /*11a30*/  @!P2 LEA R12, P5, R2, R0.reuse, 0x2 ;  /* 0x00000000020ca211 */ /* 0x080fe400078a10ff */
[----:B------:R-:W-:Y:S02]  /*11a40*/  @!P0 LEA R6, P6, R16, R0, 0x2 ;  /* 0x0000000010068211 */ /* 0x000fe400078c10ff */
[----:B------:R-:W-:-:S02]  /*11a50*/  @!P2 LEA.HI.X R13, R2, R4, R11, 0x2, P5 ;  /* 0x00000004020da211 */ /* 0x000fc400028f140b */
[----:B------:R-:W-:Y:S02]  /*11a60*/  @!P0 LEA.HI.X R7, R16, R4, R10, 0x2, P6 ;  /* 0x0000000410078211 */ /* 0x000fe400030f140a */
[----:B------:R-:W-:Y:S02]  /*11a70*/  IADD3 R5, R20, 0x30, RZ ;  /* 0x0000003014057810 */ /* 0x000fe40007ffe0ff */
[----:B------:R-:W-:Y:S02]  /*11a80*/  SHF.R.S32.HI R2, RZ, 0x1f, R3 ;  /* 0x0000001fff027819 */ /* 0x000fe40000011403 */
[----:B------:R-:W-:Y:S02]  /*11a90*/  @!P1 LEA R18, P6, R3, R0, 0x2 ;  /* 0x0000000003129211 */ /* 0x000fe400078c10ff */
[----:B------:R-:W-:Y:S02]  /*11aa0*/  ISETP.GE.AND P5, PT, R5, c[0x0][0x3c8], PT ;  /* 0x0000f20005007a0c */ /* 0x000fe40003fa6270 */
[----:B------:R-:W-:-:S02]  /*11ab0*/  @!P1 LEA.HI.X R19, R3, R4, R2, 0x2, P6 ;  /* 0x0000000403139211 */ /* 0x000fc400030f1402 */
[C---:B------:R-:W-:Y:S01]  /*11ac0*/  IADD3 R3, R20.reuse, 0x38, RZ ;  /* 0x0000003814037810 */ /* 0x040fe20007ffe0ff */
[----:B------:R-:W-:Y:S04]  /*11ad0*/  @!P4 ST.E.64 [R8.64], R124 ;  /* 0x0000007c0800c985 */ /* 0x000fe8000c101b06 */
[----:B------:R1:W-:Y:S01]  /*11ae0*/  @!P0 ST.E.64 [R6.64], R120 ;  /* 0x0000007806008985 */ /* 0x0003e2000c101b06 */
[----:B------:R-:W-:Y:S02]  /*11af0*/  ISETP.GE.AND P0, PT, R3, c[0x0][0x3c8], PT ;  /* 0x0000f20003007a0c */ /* 0x000fe40003f06270 */
[----:B------:R-:W-:Y:S02]  /*11b00*/  IADD3 R2, R20, 0x40, RZ ;  /* 0x0000004014027810 */ /* 0x000fe40007ffe0ff */
[----:B------:R-:W-:-:S02]  /*11b10*/  @!P5 LEA R10, P6, R5, R0, 0x2 ;  /* 0x00000000050ad211 */ /* 0x000fc400078c10ff */
[----:B------:R-:W-:Y:S01]  /*11b20*/  ISETP.GE.AND P4, PT, R2, c[0x0][0x3c8], PT ;  /* 0x0000f20002007a0c */ /* 0x000fe20003f86270 */
[----:B------:R-:W-:Y:S04]  /*11b30*/  @!P3 ST.E.64 [R14.64], R142 ;  /* 0x0000008e0e00b985 */ /* 0x000fe8000c101b06 */
[----:B------:R2:W-:Y:S01]  /*11b40*/  @!P2 ST.E.64 [R12.64], R128 ;  /* 0x000000800c00a985 */ /* 0x0005e2000c101b06 */
[----:B-1----:R-:W-:Y:S02]  /*11b50*/  SHF.R.S32.HI R7, RZ, 0x1f, R5 ;  /* 0x0000001fff077819 */ /* 0x002fe40000011405 */
[----:B------:R-:W-:Y:S02]  /*11b60*/  IADD3 R6, R20, 0x48, RZ ;  /* 0x0000004814067810 */ /* 0x000fe40007ffe0ff */
[----:B------:R-:W-:-:S02]  /*11b70*/  @!P5 LEA.HI.X R11, R5, R4, R7, 0x2, P6 ;  /* 0x00000004050bd211 */ /* 0x000fc400030f1407 */
[----:B------:R-:W-:Y:S02]  /*11b80*/  ISETP.GE.AND P3, PT, R6, c[0x0][0x3c8], PT ;  /* 0x0000f20006007a0c */ /* 0x000fe40003f66270 */
[----:B------:R-:W-:Y:S02]  /*11b90*/  SHF.R.S32.HI R7, RZ, 0x1f, R3 ;  /* 0x0000001fff077819 */ /* 0x000fe40000011403 */
[C---:B------:R-:W-:Y:S02]  /*11ba0*/  @!P0 LEA R8, P2, R3.reuse, R0, 0x2 ;  /* 0x0000000003088211 */ /* 0x040fe400078410ff */
[----:B------:R-:W-:Y:S02]  /*11bb0*/  IADD3 R5, R20, 0x50, RZ ;  /* 0x0000005014057810 */ /* 0x000fe40007ffe0ff */
[----:B------:R-:W-:Y:S02]  /*11bc0*/  @!P0 LEA.HI.X R9, R3, R4, R7, 0x2, P2 ;  /* 0x0000000403098211 */ /* 0x000fe400010f1407 */
[----:B------:R-:W-:-:S02]  /*11bd0*/  ISETP.GE.AND P2, PT, R5, c[0x0][0x3c8], PT ;  /* 0x0000f20005007a0c */ /* 0x000fc40003f46270 */
[----:B--2---:R-:W-:Y:S02]  /*11be0*/  SHF.R.S32.HI R12, RZ, 0x1f, R2 ;  /* 0x0000001fff0c7819 */ /* 0x004fe40000011402 */
[C---:B------:R-:W-:Y:S02]  /*11bf0*/  @!P4 LEA R16, P6, R2.reuse, R0, 0x2 ;  /* 0x000000000210c211 */ /* 0x040fe400078c10ff */
[----:B------:R-:W-:Y:S02]  /*11c00*/  SHF.R.S32.HI R3, RZ, 0x1f, R6 ;  /* 0x0000001fff037819 */ /* 0x000fe40000011406 */
[----:B------:R-:W-:Y:S02]  /*11c10*/  @!P4 LEA.HI.X R17, R2, R4, R12, 0x2, P6 ;  /* 0x000000040211c211 */ /* 0x000fe400030f140c */
[----:B------:R-:W-:Y:S01]  /*11c20*/  @!P3 LEA R14, P6, R6, R0, 0x2 ;  /* 0x00000000060eb211 */ /* 0x000fe200078c10ff */
[----:B------:R1:W-:Y:S01]  /*11c30*/  @!P1 ST.E.64 [R18.64], R146 ;  /* 0x0000009212009985 */ /* 0x0003e2000c101b06 */
[----:B------:R-:W-:-:S02]  /*11c40*/  IADD3 R2, R20, 0x58, RZ ;  /* 0x0000005814027810 */ /* 0x000fc40007ffe0ff */
[----:B------:R-:W-:Y:S02]  /*11c50*/  @!P3 LEA.HI.X R15, R6, R4, R3, 0x2, P6 ;  /* 0x00000004060fb211 */ /* 0x000fe400030f1403 */
[----:B------:R-:W-:Y:S02]  /*11c60*/  SHF.R.S32.HI R3, RZ, 0x1f, R5 ;  /* 0x0000001fff037819 */ /* 0x000fe40000011405 */
[----:B------:R-:W-:Y:S01]  /*11c70*/  ISETP.GE.AND P1, PT, R2, c[0x0][0x3c8], PT ;  /* 0x0000f20002007a0c */ /* 0x000fe20003f26270 */
[----:B------:R2:W-:Y:S04]  /*11c80*/  @!P5 ST.E.64 [R10.64], R150 ;  /* 0x000000960a00d985 */ /* 0x0005e8000c101b06 */
[----:B------:R3:W-:Y:S01]  /*11c90*/  @!P0 ST.E.64 [R8.64], R148 ;  /* 0x0000009408008985 */ /* 0x0007e2000c101b06 */
[----:B-1----:R-:W-:-:S04]  /*11ca0*/  @!P2 LEA R18, P6, R5, R0, 0x2 ;  /* 0x000000000512a211 */ /* 0x002fc800078c10ff */
[----:B------:R-:W-:Y:S02]  /*11cb0*/  @!P2 LEA.HI.X R19, R5, R4, R3, 0x2, P6 ;  /* 0x000000040513a211 */ /* 0x000fe400030f1403 */
[----:B------:R-:W-:-:S04]  /*11cc0*/  IADD3 R5, R20, 0x60, RZ ;  /* 0x0000006014057810 */ /* 0x000fc80007ffe0ff */
[----:B------:R-:W-:Y:S02]  /*11cd0*/  ISETP.GE.AND P0, PT, R5, c[0x0][0x3c8], PT ;  /* 0x0000f20005007a0c */ /* 0x000fe40003f06270 */
[----:B------:R-:W-:Y:S02]  /*11ce0*/  IADD3 R3, R20, 0x68, RZ ;  /* 0x0000006814037810 */ /* 0x000fe40007ffe0ff */
[----:B------:R-:W-:Y:S02]  /*11cf0*/  SHF.R.S32.HI R7, RZ, 0x1f, R2 ;  /* 0x0000001fff077819 */ /* 0x000fe40000011402 */
[----:B------:R-:W-:Y:S02]  /*11d00*/  @!P1 LEA R12, P6, R2, R0, 0x2 ;  /* 0x00000000020c9211 */ /* 0x000fe400078c10ff */
[----:B------:R-:W-:Y:S02]  /*11d10*/  ISETP.GE.AND P5, PT, R3, c[0x0][0x3c8], PT ;  /* 0x0000f20003007a0c */ /* 0x000fe40003fa6270 */
[----:B------:R-:W-:Y:S01]  /*11d20*/  IADD3 R6, R20, 0x70, RZ ;  /* 0x0000007014067810 */ /* 0x000fe20007ffe0ff */
[----:B------:R-:W-:Y:S01]  /*11d30*/  @!P4 ST.E.64 [R16.64], R152 ;  /* 0x000000981000c985 */ /* 0x000fe2000c101b06 */
[----:B------:R-:W-:-:S02]  /*11d40*/  @!P1 LEA.HI.X R13, R2, R4, R7, 0x2, P6 ;  /* 0x00000004020d9211 */ /* 0x000fc400030f1407 */
[----:B------:R-:W-:Y:S01]  /*11d50*/  ISETP.GE.AND P4, PT, R6, c[0x0][0x3c8], PT ;  /* 0x0000f20006007a0c */ /* 0x000fe20003f86270 */
[----:B------:R1:W-:Y:S01]  /*11d60*/  @!P3 ST.E.64 [R14.64], R38 ;  /* 0x000000260e00b985 */ /* 0x0003e2000c101b06 */
[----:B------:R-:W-:Y:S02]  /*11d70*/  SHF.R.S32.HI R7, RZ, 0x1f, R5 ;  /* 0x0000001fff077819 */ /* 0x000fe40000011405 */
[C---:B--2---:R-:W-:Y:S02]  /*11d80*/  @!P0 LEA R10, P3, R5.reuse, R0, 0x2 ;  /* 0x00000000050a8211 */ /* 0x044fe400078610ff */
[----:B------:R-:W-:Y:S02]  /*11d90*/  IADD3 R2, R20, 0x78, RZ ;  /* 0x0000007814027810 */ /* 0x000fe40007ffe0ff */
[----:B------:R-:W-:Y:S02]  /*11da0*/  @!P0 LEA.HI.X R11, R5, R4, R7, 0x2, P3 ;  /* 0x00000004050b8211 */ /* 0x000fe400018f1407 */
[----:B------:R-:W-:-:S02]  /*11db0*/  ISETP.GE.AND P3, PT, R2, c[0x0][0x3c8], PT ;  /* 0x0000f20002007a0c */ /* 0x000fc40003f66270 */
[----:B---3--:R-:W-:Y:S01]  /*11dc0*/  SHF.R.S32.HI R8, RZ, 0x1f, R3 ;  /* 0x0000001fff087819 */ /* 0x008fe20000011403 */
[----:B------:R2:W-:Y:S01]  /*11dd0*/  @!P2 ST.E.64 [R18.64], R42 ;  /* 0x0000002a1200a985 */ /* 0x0005e2000c101b06 */
[----:B------:R-:W-:Y:S02]  /*11de0*/  IADD3 R5, R20, 0x80, RZ ;  /* 0x0000008014057810 */ /* 0x000fe40007ffe0ff */
[----:B-1----:R-:W-:-:S04]  /*11df0*/  @!P5 LEA R14, P6, R3, R0, 0x2 ;  /* 0x00000000030ed211 */ /* 0x002fc800078c10ff */
[----:B------:R-:W-:Y:S02]  /*11e00*/  @!P5 LEA.HI.X R15, R3, R4, R8, 0x2, P6 ;  /* 0x00000004030fd211 */ /* 0x000fe400030f1408 */
[----:B------:R-:W-:Y:S02]  /*11e10*/  SHF.R.S32.HI R3, RZ, 0x1f, R6 ;  /* 0x0000001fff037819 */ /* 0x000fe40000011406 */
[----:B------:R-:W-:-:S04]  /*11e20*/  @!P4 LEA R8, P6, R6, R0, 0x2 ;  /* 0x000000000608c211 */ /* 0x000fc800078c10ff */
[----:B------:R-:W-:Y:S02]  /*11e30*/  @!P4 LEA.HI.X R9, R6, R4, R3, 0x2, P6 ;  /* 0x000000040609c211 */ /* 0x000fe400030f1403 */
[----:B------:R-:W-:Y:S02]  /*11e40*/  SHF.R.S32.HI R3, RZ, 0x1f, R2 ;  /* 0x0000001fff037819 */ /* 0x000fe40000011402 */
[C---:B--2---:R-:W-:Y:S02]  /*11e50*/  @!P3 LEA R18, P6, R2.reuse, R0, 0x2 ;  /* 0x000000000212b211 */ /* 0x044fe400078c10ff */
[----:B------:R-:W-:Y:S02]  /*11e60*/  ISETP.GE.AND P2, PT, R5, c[0x0][0x3c8], PT ;  /* 0x0000f20005007a0c */ /* 0x000fe40003f46270 */
[----:B------:R-:W-:Y:S02]  /*11e70*/  @!P3 LEA.HI.X R19, R2, R4, R3, 0x2, P6 ;  /* 0x000000040213b211 */ /* 0x000fe400030f1403 */
[----:B------:R-:W-:Y:S01]  /*11e80*/  IADD3 R2, R20, 0x90, RZ ;  /* 0x0000009014027810 */ /* 0x000fe20007ffe0ff */
[----:B------:R1:W-:Y:S04]  /*11e90*/  @!P1 ST.E.64 [R12.64], R50 ;  /* 0x000000320c009985 */ /* 0x0003e8000c101b06 */
[----:B------:R2:W-:Y:S01]  /*11ea0*/  @!P0 ST.E.64 [R10.64], R46 ;  /* 0x0000002e0a008985 */ /* 0x0005e2000c101b06 */
[----:B------:R-:W-:-:S02]  /*11eb0*/  ISETP.GE.AND P0, PT, R2, c[0x0][0x3c8], PT ;  /* 0x0000f20002007a0c */ /* 0x000fc40003f06270 */
[----:B------:R-:W-:Y:S02]  /*11ec0*/  SHF.R.S32.HI R7, RZ, 0x1f, R5 ;  /* 0x0000001fff077819 */ /* 0x000fe40000011405 */
[----:B------:R-:W-:-:S04]  /*11ed0*/  @!P2 LEA R16, P6, R5, R0, 0x2 ;  /* 0x000000000510a211 */ /* 0x000fc800078c10ff */
[----:B------:R-:W-:Y:S02]  /*11ee0*/  @!P2 LEA.HI.X R17, R5, R4, R7, 0x2, P6 ;  /* 0x000000040511a211 */ /* 0x000fe400030f1407 */
[----:B------:R-:W-:Y:S02]  /*11ef0*/  SHF.R.S32.HI R7, RZ, 0x1f, R2 ;  /* 0x0000001fff077819 */ /* 0x000fe40000011402 */
[C---:B------:R-:W-:Y:S02]  /*11f00*/  IADD3 R3, R20.reuse, 0x88, RZ ;  /* 0x0000008814037810 */ /* 0x040fe40007ffe0ff */
[C---:B------:R-:W-:Y:S02]  /*11f10*/  IADD3 R6, R20.reuse, 0x98, RZ ;  /* 0x0000009814067810 */ /* 0x040fe40007ffe0ff */
[----:B------:R-:W-:Y:S02]  /*11f20*/  IADD3 R5, R20, 0xa0, RZ ;  /* 0x000000a014057810 */ /* 0x000fe40007ffe0ff */
[----:B-1----:R-:W-:-:S04]  /*11f30*/  @!P0 LEA R12, P6, R2, R0, 0x2 ;  /* 0x00000000020c8211 */ /* 0x002fc800078c10ff */
[----:B------:R-:W-:Y:S02]  /*11f40*/  @!P0 LEA.HI.X R13, R2, R4, R7, 0x2, P6 ;  /* 0x00000004020d8211 */ /* 0x000fe400030f1407 */
[----:B------:R-:W-:Y:S02]  /*11f50*/  IADD3 R2, R20, 0xa8, RZ ;  /* 0x000000a814027810 */ /* 0x000fe40007ffe0ff */
[----:B------:R-:W3:Y:S01]  /*11f60*/  LDL R20, [R1+0x94] ;  /* 0x0000940001147983 */ /* 0x000ee20000100800 */
[----:B------:R-:W-:-:S03]  /*11f70*/  ISETP.GE.AND P1, PT, R3, c[0x0][0x3c8], PT ;  /* 0x0000f20003007a0c */ /* 0x000fc60003f26270 */
[----:B------:R1:W-:Y:S01]  /*11f80*/  @!P5 ST.E.64 [R14.64], R154 ;  /* 0x0000009a0e00d985 */ /* 0x0003e2000c101b06 */
[----:B------:R-:W-:-:S03]  /*11f90*/  ISETP.GE.AND P5, PT, R6, c[0x0][0x3c8], PT ;  /* 0x0000f20006007a0c */ /* 0x000fc60003fa6270 */
[----:B------:R5:W-:Y:S04]  /*11fa0*/  @!P4 ST.E.64 [R8.64], R54 ;  /* 0x000000360800c985 */ /* 0x000be8000c101b06 */
[----:B------:R-:W-:Y:S01]  /*11fb0*/  @!P3 ST.E.64 [R18.64], R164 ;  /* 0x000000a41200b985 */ /* 0x000fe2000c101b06 */
[----:B------:R-:W-:-:S05]  /*11fc0*/  ISETP.GE.AND P3, PT, R2, c[0x0][0x3c8], PT ;  /* 0x0000f20002007a0c */ /* 0x000fca0003f66270 */
[-C--:B--2---:R-:W-:Y:S02]  /*11fd0*/  @!P5 LEA R10, P6, R6, R0.reuse, 0x2 ;  /* 0x00000000060ad211 */ /* 0x084fe400078c10ff */
[----:B-1----:R-:W-:Y:S02]  /*11fe0*/  @!P1 LEA R14, P4, R3, R0, 0x2 ;  /* 0x00000000030e9211 */ /* 0x002fe400078810ff */
[----:B-----5:R-:W-:-:S04]  /*11ff0*/  SHF.R.S32.HI R8, RZ, 0x1f, R3 ;  /* 0x0000001fff087819 */ /* 0x020fc80000011403 */
[-C--:B------:R-:W-:Y:S02]  /*12000*/  @!P1 LEA.HI.X R15, R3, R4.reuse, R8, 0x2, P4 ;  /* 0x00000004030f9211 */ /* 0x080fe400020f1408 */
[----:B------:R-:W-:Y:S02]  /*12010*/  ISETP.GE.AND P4, PT, R5, c[0x0][0x3c8], PT ;  /* 0x0000f20005007a0c */ /* 0x000fe40003f86270 */
[----:B------:R-:W-:Y:S01]  /*12020*/  SHF.R.S32.HI R3, RZ, 0x1f, R6 ;  /* 0x0000001fff037819 */ /* 0x000fe20000011406 */
[----:B------:R-:W-:Y:S01]  /*12030*/  @!P2 ST.E.64 [R16.64], R166 ;  /* 0x000000a61000a985 */ /* 0x000fe2000c101b06 */
[----:B----4-:R-:W-:Y:S02]  /*12040*/  ISETP.GE.AND P2, PT, R37, c[0x0][0x3c8], PT ;  /* 0x0000f20025007a0c */ /* 0x010fe40003f46270 */
[----:B------:R-:W-:Y:S01]  /*12050*/  @!P5 LEA.HI.X R11, R6, R4, R3, 0x2, P6 ;  /* 0x00000004060bd211 */ /* 0x000fe200030f1403 */
[----:B------:R-:W-:Y:S01]  /*12060*/  @!P1 ST.E.64 [R14.64], R160 ;  /* 0x000000a00e009985 */ /* 0x000fe2000c101b06 */
[----:B------:R-:W-:-:S02]  /*12070*/  SHF.R.S32.HI R3, RZ, 0x1f, R5 ;  /* 0x0000001fff037819 */ /* 0x000fc40000011405 */
[----:B------:R-:W-:Y:S01]  /*12080*/  ISETP.GE.AND P1, PT, R35, c[0x0][0x3c8], PT ;  /* 0x0000f20023007a0c */ /* 0x000fe20003f26270 */
[----:B------:R-:W-:Y:S02]  /*12090*/  @!P0 ST.E.64 [R12.64], R156 ;  /* 0x0000009c0c008985 */ /* 0x000fe4000c101b06 */
[----:B------:R-:W-:Y:S02]  /*120a0*/  @!P4 LEA R8, P6, R5, R0, 0x2 ;  /* 0x000000000508c211 */ /* 0x000fe400078c10ff */
[----:B------:R-:W-:Y:S02]  /*120b0*/  ISETP.GE.AND P0, PT, R33, c[0x0][0x3c8], PT ;  /* 0x0000f20021007a0c */ /* 0x000fe40003f06270 */
[----:B------:R-:W-:Y:S02]  /*120c0*/  @!P4 LEA.HI.X R9, R5, R4, R3, 0x2, P6 ;  /* 0x000000040509c211 */ /* 0x000fe400030f1403 */
[----:B------:R-:W-:Y:S02]  /*120d0*/  SHF.R.S32.HI R3, RZ, 0x1f, R2 ;  /* 0x0000001fff037819 */ /* 0x000fe40000011402 */
[C---:B------:R-:W-:Y:S01]  /*120e0*/  @!P3 LEA R6, P6, R2.reuse, R0, 0x2 ;  /* 0x000000000206b211 */ /* 0x040fe200078c10ff */
[----:B------:R-:W-:Y:S03]  /*120f0*/  @!P5 ST.E.64 [R10.64], R158 ;  /* 0x0000009e0a00d985 */ /* 0x000fe6000c101b06 */
[----:B------:R-:W-:Y:S01]  /*12100*/  @!P3 LEA.HI.X R7, R2, R4, R3, 0x2, P6 ;  /* 0x000000040207b211 */ /* 0x000fe200030f1403 */
[----:B------:R1:W-:Y:S01]  /*12110*/  @!P4 ST.E.64 [R8.64], R74 ;  /* 0x0000004a0800c985 */ /* 0x0003e2000c101b06 */
[----:B------:R-:W-:-:S02]  /*12120*/  ISETP.GE.AND P4, PT, R31, c[0x0][0x3c8], PT ;  /* 0x0000f2001f007a0c */ /* 0x000fc40003f86270 */
[----:B------:R-:W-:Y:S01]  /*12130*/  SHF.R.S32.HI R3, RZ, 0x1f, R37 ;  /* 0x0000001fff037819 */ /* 0x000fe20000011425 */
[----:B------:R2:W-:Y:S01]  /*12140*/  @!P3 ST.E.64 [R6.64], R62 ;  /* 0x0000003e0600b985 */ /* 0x0005e2000c101b06 */
[-C--:B------:R-:W-:Y:S02]  /*12150*/  @!P0 LEA R2, P3, R33, R0.reuse, 0x2 ;  /* 0x0000000021028211 */ /* 0x080fe400078610ff */
[-C--:B-1----:R-:W-:Y:S02]  /*12160*/  @!P2 LEA R8, P5, R37, R0.reuse, 0x2 ;  /* 0x000000002508a211 */ /* 0x082fe400078a10ff */
[----:B--2---:R-:W-:Y:S02]  /*12170*/  @!P1 LEA R6, P6, R35, R0, 0x2 ;  /* 0x0000000023069211 */ /* 0x004fe400078c10ff */
[-C--:B------:R-:W-:Y:S02]  /*12180*/  @!P2 LEA.HI.X R9, R37, R4.reuse, R3, 0x2, P5 ;  /* 0x000000042509a211 */ /* 0x080fe400028f1403 */
[----:B------:R-:W-:-:S02]  /*12190*/  @!P1 LEA.HI.X R7, R35, R4, R36, 0x2, P6 ;  /* 0x0000000423079211 */ /* 0x000fc400030f1424 */
[----:B------:R-:W-:Y:S02]  /*121a0*/  ISETP.GE.AND P5, PT, R29, c[0x0][0x3c8], PT ;  /* 0x0000f2001d007a0c */ /* 0x000fe40003fa6270 */
        /* <DEDUP_REMOVED lines=9> */
[----:B------:R-:W-:Y:S02]  /*12240*/  ISETP.GE.AND P0, PT, R21, c[0x0][0x3c8], PT ;  /* 0x0000f20015007a0c */ /* 0x000fe40003f06270 */
[-C--:B--2---:R-:W-:Y:S01]  /*12250*/  @!P5 LEA R2, P6, R29, R0.reuse, 0x2 ;  /* 0x000000001d02d211 */ /* 0x084fe200078c10ff */
[----:B------:R1:W-:Y:S01]  /*12260*/  @!P4 ST.E.64 [R6.64], R78 ;  /* 0x0000004e0600c985 */ /* 0x0003e2000c101b06 */
[----:B------:R-:W-:Y:S02]  /*12270*/  @!P3 LEA R10, P4, R27, R0, 0x2 ;  /* 0x000000001b0ab211 */ /* 0x000fe400078810ff */
[----:B------:R-:W-:Y:S02]  /*12280*/  @!P5 LEA.HI.X R3, R29, R4, R30, 0x2, P6 ;  /* 0x000000041d03d211 */ /* 0x000fe400030f141e */
[----:B------:R-:W-:-:S02]  /*12290*/  @!P2 LEA R8, P6, R25, R0, 0x2 ;  /* 0x000000001908a211 */ /* 0x000fc400078c10ff */
[-C--:B------:R-:W-:Y:S01]  /*122a0*/  @!P3 LEA.HI.X R11, R27, R4.reuse, R28, 0x2, P4 ;  /* 0x000000041b0bb211 */ /* 0x080fe200020f141c */
[----:B------:R2:W-:Y:S01]  /*122b0*/  @!P5 ST.E.64 [R2.64], R82 ;  /* 0x000000520200d985 */ /* 0x0005e2000c101b06 */
[----:B------:R-:W-:-:S03]  /*122c0*/  @!P2 LEA.HI.X R9, R25, R4, R26, 0x2, P6 ;  /* 0x000000041909a211 */ /* 0x000fc600030f141a */
[----:B------:R4:W-:Y:S04]  /*122d0*/  @!P3 ST.E.64 [R10.64], R98 ;  /* 0x000000620a00b985 */ /* 0x0009e8000c101b06 */
[----:B------:R4:W-:Y:S01]  /*122e0*/  @!P2 ST.E.64 [R8.64], R94 ;  /* 0x0000005e0800a985 */ /* 0x0009e2000c101b06 */
[----:B-1----:R-:W-:-:S04]  /*122f0*/  @!P1 LEA R6, P5, R23, R0, 0x2 ;  /* 0x0000000017069211 */ /* 0x002fc800078a10ff */
[----:B------:R-:W-:Y:S02]  /*12300*/  @!P1 LEA.HI.X R7, R23, R4, R24, 0x2, P5 ;  /* 0x0000000417079211 */ /* 0x000fe400028f1418 */
[----:B--2---:R-:W-:-:S04]  /*12310*/  @!P0 LEA R2, P4, R21, R0, 0x2 ;  /* 0x0000000015028211 */ /* 0x004fc800078810ff */
[----:B------:R-:W-:Y:S01]  /*12320*/  @!P0 LEA.HI.X R3, R21, R4, R22, 0x2, P4 ;  /* 0x0000000415038211 */ /* 0x000fe200020f1416 */
[----:B------:R4:W-:Y:S04]  /*12330*/  @!P1 ST.E.64 [R6.64], R86 ;  /* 0x0000005606009985 */ /* 0x0009e8000c101b06 */
[----:B------:R4:W-:Y:S01]  /*12340*/  @!P0 ST.E.64 [R2.64], R70 ;  /* 0x0000004602008985 */ /* 0x0009e2000c101b06 */
[----:B---3--:R-:W-:-:S13]  /*12350*/  ISETP.GE.AND P0, PT, R20, c[0x0][0x3c8], PT ;  /* 0x0000f20014007a0c */ /* 0x008fda0003f06270 */
[----:B------:R-:W-:Y:S05]  /*12360*/  @P0 BRA `(.L_x_2253) ;  /* 0x00000fc000000947 */ /* 0x000fea0003800000 */
[----:B----4-:R-:W2:Y:S01]  /*12370*/  LDL R5, [R1+0xbc] ;  /* 0x0000bc0001057983 */ /* 0x010ea20000100800 */
[----:B------:R-:W-:-:S04]  /*12380*/  LEA R2, P0, R20, R0, 0x2 ;  /* 0x0000000014027211 */ /* 0x000fc800078010ff */
[----:B--2---:R-:W-:-:S05]  /*12390*/  LEA.HI.X R3, R20, R4, R5, 0x2, P0 ;  /* 0x0000000414037211 */ /* 0x004fca00000f1405 */
[----:B------:R1:W-:Y:S01]  /*123a0*/  ST.E.64 [R2.64], R58 ;  /* 0x0000003a02007985 */ /* 0x0003e2000c101b06 */
[----:B------:R-:W-:Y:S05]  /*123b0*/  BRA `(.L_x_2253) ;  /* 0x00000f7000007947 */ /* 0x000fea0003800000 */
.L_x_2238:
        /* <DEDUP_REMOVED lines=22> */
.L_x_2259:
        /* <DEDUP_REMOVED lines=57> */
.L_x_2261:
[----:B------:R-:W-:Y:S05]  /*128b0*/  BSYNC B0 ;  /* 0x0000000000007941 */ /* 0x000fea0003800000 */
.L_x_2260:
        /* <DEDUP_REMOVED lines=45> */
.L_x_2317:
[----:B------:R-:W-:Y:S05]  /*12b90*/  BRA.DIV ~URZ, `(.L_x_2263) ;  /* 0x000026127f007947 */ /* 0x000fea000b800000 */
[----:B------:R3:W4:Y:S02]  /*12ba0*/  SHFL.IDX PT, R0, R15, RZ, 0x181f ;  /* 0x00181fff0f007589 */ /* 0x00072400000e0000 */
.L_x_2318:
        /* <DEDUP_REMOVED lines=27> */
.L_x_2265:
[----:B------:R-:W-:Y:S05]  /*12d60*/  BSYNC B0 ;  /* 0x0000000000007941 */ /* 0x000fea0003800000 */
.L_x_2264:
[----:B------:R-:W-:Y:S05]  /*12d70*/  BRA.DIV ~URZ, `(.L_x_2266) ;  /* 0x000024927f007947 */ /* 0x000fea000b800000 */
[----:B--2---:R2:W1:Y:S04]  /*12d80*/  SHFL.IDX PT, R4, R12, 0x1, 0x181f ;  /* 0x00381f000c047f89 */ /* 0x00446800000e0000 */
[----:B----4-:R2:W4:Y:S02]  /*12d90*/  SHFL.IDX PT, R0, R15, 0x1, 0x181f ;  /* 0x00381f000f007f89 */ /* 0x01052400000e0000 */
.L_x_2319:
        /* <DEDUP_REMOVED lines=27> */
.L_x_2268:
[----:B------:R-:W-:Y:S05]  /*12f50*/  BSYNC B0 ;  /* 0x0000000000007941 */ /* 0x000fea0003800000 */
.L_x_2267:
[----:B------:R-:W-:Y:S05]  /*12f60*/  BRA.DIV ~URZ, `(.L_x_2269) ;  /* 0x000023627f007947 */ /* 0x000fea000b800000 */
[----:B-1----:R1:W2:Y:S02]  /*12f70*/  SHFL.IDX PT, R4, R12, 0x2, 0x181f ;  /* 0x00581f000c047f89 */ /* 0x0022a400000e0000 */
.L_x_2320:
[----:B------:R-:W-:Y:S05]  /*12f80*/  BRA.DIV ~URZ, `(.L_x_2270) ;  /* 0x000023b27f007947 */ /* 0x000fea000b800000 */
[----:B----4-:R4:W1:Y:S02]  /*12f90*/  SHFL.IDX PT, R0, R15, 0x2, 0x181f ;  /* 0x00581f000f007f89 */ /* 0x01086400000e0000 */
.L_x_2321:
        /* <DEDUP_REMOVED lines=27> */
.L_x_2272:
[----:B------:R-:W-:Y:S05]  /*13150*/  BSYNC B0 ;  /* 0x0000000000007941 */ /* 0x000fea0003800000 */
.L_x_2271:
[----:B------:R-:W-:Y:S05]  /*13160*/  BRA.DIV ~URZ, `(.L_x_2273) ;  /* 0x000022327f007947 */ /* 0x000fea000b800000 */
[----:B--2---:R2:W3:Y:S04]  /*13170*/  SHFL.IDX PT, R4, R12, 0x3, 0x181f ;  /* 0x00781f000c047f89 */ /* 0x0044e800000e0000 */
[----:B-1----:R2:W1:Y:S02]  /*13180*/  SHFL.IDX PT, R0, R15, 0x3, 0x181f ;  /* 0x00781f000f007f89 */ /* 0x00246400000e0000 */
.L_x_2322:
        /* <DEDUP_REMOVED lines=26> */
.L_x_2253:
[----:B----4-:R-:W-:Y:S05]  /*13330*/  BSYNC B1 ;  /* 0x0000000000017941 */ /* 0x010fea0003800000 */
.L_x_2237:
[----:B-1----:R-:W4:Y:S02]  /*13340*/  LDL R0, [R1+0xe0] ;  /* 0x0000e00001007983 */ /* 0x002f240000100800 */
        /* <DEDUP_REMOVED lines=14> */
.L_x_2323:
[----:B------:R-:W-:Y:S05]  /*13430*/  BRA.DIV ~URZ, `(.L_x_2276) ;  /* 0x000020927f007947 */ /* 0x000fea000b800000 */
[----:B------:R3:W4:Y:S02]  /*13440*/  SHFL.IDX PT, R8, R102, 0x1, 0x1f ;  /* 0x00201f0066087f89 */ /* 0x00072400000e0000 */
.L_x_2324:
        /* <DEDUP_REMOVED lines=19> */
.L_x_2325:
        /* <DEDUP_REMOVED lines=16> */
.L_x_2326:
[----:B---3--:R-:W-:Y:S01]  /*13680*/  IMAD R0, R0, c[0x0][0x538], RZ ;  /* 0x00014e0000007a24 */ /* 0x008fe200078e02ff */
[----:B------:R-:W-:Y:S04]  /*13690*/  BSSY B1, `(.L_x_2279) ;  /* 0x00000ce000017945 */ /* 0x000fe80003800000 */
[----:B----4-:R-:W-:-:S04]  /*136a0*/  IADD3 R8, R0, R8, RZ ;  /* 0x0000000800087210 */ /* 0x010fc80007ffe0ff */
[----:B--2---:R-:W-:-:S13]  /*136b0*/  ISETP.GT.AND P6, PT, R8, R9, PT ;  /* 0x000000090800720c */ /* 0x004fda0003fc4270 */
[----:B------:R-:W-:Y:S05]  /*136c0*/  @P6 BRA `(.L_x_2280) ;  /* 0x0000025000006947 */ /* 0x000fea0003800000 */
.L_x_2284:
        /* <DEDUP_REMOVED lines=17> */
.L_x_2327:
        /* <DEDUP_REMOVED lines=16> */
.L_x_2328:
[----:B--2---:R-:W-:-:S05]  /*138e0*/  IMAD R0, R0, c[0x0][0x538], RZ ;  /* 0x00014e0000007a24 */ /* 0x004fca00078e02ff */
[----:B------:R-:W-:-:S04]  /*138f0*/  IADD3 R8, R0, R8, RZ ;  /* 0x0000000800087210 */ /* 0x000fc80007ffe0ff */
[----:B------:R-:W-:-:S13]  /*13900*/  ISETP.GT.AND P6, PT, R8, R9, PT ;  /* 0x000000090800720c */ /* 0x000fda0003fc4270 */
[----:B-1----:R-:W-:Y:S05]  /*13910*/  @!P6 BRA `(.L_x_2284) ;  /* 0xfffffdb00000e947 */ /* 0x002fea000383ffff */
.L_x_2280:
[----:B------:R-:W-:-:S05]  /*13920*/  IADD3 R11, -R0, R8, RZ ;  /* 0x00000008000b7210 */ /* 0x000fca0007ffe1ff */
[----:B------:R-:W-:-:S05]  /*13930*/  IMAD R0, R4, c[0x0][0x538], R11 ;  /* 0x00014e0004007a24 */ /* 0x000fca00078e020b */
[----:B------:R-:W-:Y:S01]  /*13940*/  ISETP.GT.AND P0, PT, R0, R9, PT ;  /* 0x000000090000720c */ /* 0x000fe20003f04270 */
[----:B------:R-:W-:-:S12]  /*13950*/  BRA.DIV ~URZ, `(.L_x_2285) ;  /* 0x00001fb27f007947 */ /* 0x000fd8000b800000 */
[----:B------:R-:W-:-:S03]  /*13960*/  VOTE.ANY R12, PT, !P0 ;  /* 0x00000000000c7806 */ /* 0x000fc600040e0100 */
.L_x_2329:
[----:B------:R-:W2:Y:S01]  /*13970*/  LDL.LU R0, [R1+0x2c] ;  /* 0x00002c0001007983 */ /* 0x000ea20000300800 */
[----:B------:R-:W2:Y:S02]  /*13980*/  POPC R8, R12 ;  /* 0x0000000c00087309 */ /* 0x000ea40000000000 */
[----:B--2---:R-:W-:-:S05]  /*13990*/  IADD3 R0, R8, R0, RZ ;  /* 0x0000000008007210 */ /* 0x004fca0007ffe0ff */
[----:B------:R2:W-:Y:S01]  /*139a0*/  STL [R1+0x2c], R0 ;  /* 0x00002c0001007387 */ /* 0x0005e20000100800 */
[----:B------:R-:W-:Y:S05]  /*139b0*/  BRA.DIV ~URZ, `(.L_x_2286) ;  /* 0x00001fa27f007947 */ /* 0x000fea000b800000 */
[----:B------:R3:W4:Y:S04]  /*139c0*/  SHFL.IDX PT, R10, R6, R8, 0x1f ;  /* 0x00001f08060a7589 */ /* 0x00072800000e0000 */
[----:B------:R3:W1:Y:S02]  /*139d0*/  SHFL.IDX PT, R7, R7, R8, 0x1f ;  /* 0x00001f0807077589 */ /* 0x00066400000e0000 */
.L_x_2330:
[----:B------:R-:W-:Y:S01]  /*139e0*/  ISETP.NE.AND P0, PT, R12, RZ, PT ;  /* 0x000000ff0c00720c */ /* 0x000fe20003f05270 */
[----:B------:R-:W-:-:S12]  /*139f0*/  BSSY B0, `(.L_x_2287) ;  /* 0x0000005000007945 */ /* 0x000fd80003800000 */
[----:B------:R-:W-:Y:S05]  /*13a00*/  @!P0 BRA `(.L_x_2288) ;  /* 0x0000003000008947 */ /* 0x000fea0003800000 */
[----:B------:R-:W-:Y:S01]  /*13a10*/  IADD3 R3, R8, -0x1, RZ ;  /* 0xffffffff08037810 */ /* 0x000fe20007ffe0ff */
[----:B------:R-:W-:Y:S05]  /*13a20*/  BRA.DIV ~URZ, `(.L_x_2289) ;  /* 0x000020027f007947 */ /* 0x000fea000b800000 */
[----:B------:R2:W3:Y:S02]  /*13a30*/  SHFL.IDX PT, R13, R4, R3, 0x1f ;  /* 0x00001f03040d7589 */ /* 0x0004e400000e0000 */
.L_x_2288:
[----:B------:R-:W-:Y:S05]  /*13a40*/  BSYNC B0 ;  /* 0x0000000000007941 */ /* 0x000fea0003800000 */
.L_x_2287:
        /* <DEDUP_REMOVED lines=68> */
.L_x_2291:
        /* <DEDUP_REMOVED lines=68> */
.L_x_2292:
[----:B------:R-:W-:Y:S05]  /*142d0*/  BSYNC B0 ;  /* 0x0000000000007941 */ /* 0x000fea0003800000 */
.L_x_2290:
[----:B------:R-:W-:-:S04]  /*142e0*/  LOP3.LUT R2, RZ, R2, RZ, 0x33, !PT ;  /* 0x00000002ff027212 */ /* 0x000fc800078e33ff */
[----:B-1----:R-:W-:-:S05]  /*142f0*/  IADD3 R0, R2, R10, RZ ;  /* 0x0000000a02007210 */ /* 0x002fca0007ffe0ff */
[----:B------:R1:W-:Y:S01]  /*14300*/  STL [R1+0x24], R0 ;  /* 0x0000240001007387 */ /* 0x0003e20000100800 */
[----:B------:R-:W-:Y:S05]  /*14310*/  BRA `(.L_x_2293) ;  /* 0x0000005000007947 */ /* 0x000fea0003800000 */
.L_x_2281:
[----:B------:R-:W-:Y:S01]  /*14320*/  MOV R0, c[0x0][0x53c] ;  /* 0x00014f0000007a02 */ /* 0x000fe20000000f00 */
[----:B------:R2:W-:Y:S04]  /*14330*/  STL [R1+0x20], R9 ;  /* 0x0000200901007387 */ /* 0x0005e80000100800 */
[----:B------:R2:W-:Y:S04]  /*14340*/  STL [R1+0x24], RZ ;  /* 0x000024ff01007387 */ /* 0x0005e80000100800 */
[----:B------:R2:W-:Y:S04]  /*14350*/  STL [R1+0x28], RZ ;  /* 0x000028ff01007387 */ /* 0x0005e80000100800 */
[----:B------:R2:W-:Y:S02]  /*14360*/  STL [R1+0x2c], R0 ;  /* 0x00002c0001007387 */ /* 0x0005e40000100800 */
.L_x_2293:
[----:B------:R-:W-:Y:S05]  /*14370*/  BSYNC B1 ;  /* 0x0000000000017941 */ /* 0x000fea0003800000 */
.L_x_2279:
        /* <DEDUP_REMOVED lines=9> */
.L_x_2274:
[----:B--2---:R-:W2:Y:S02]  /*14410*/  LDL R0, [R1+0x2c] ;  /* 0x00002c0001007983 */ /* 0x004ea40000100800 */
[----:B--2---:R-:W-:-:S13]  /*14420*/  ISETP.GE.AND P0, PT, R0, c[0x0][0x53c], PT ;  /* 0x00014f0000007a0c */ /* 0x004fda0003f06270 */
[----:B-1----:R-:W-:Y:S01]  /*14430*/  @P0 CALL.REL.NOINC `(.L_x_2294) ;  /* 0x0000001000000944 */ /* 0x002fe20003c00000 */
[----:B------:R-:W-:Y:S05]  /*14440*/  BRA `(.L_x_2295) ;  /* 0xfffed8d000007947 */ /* 0x000fea000383ffff */
.L_x_2294:
[----:B------:R-:W-:Y:S05]  /*14450*/  EXIT ;  /* 0x000000000000794d */ /* 0x000fea0003800000 */
.L_x_2197:
[----:B------:R-:W-:Y:S01]  /*14460*/  IMAD.MOV.U32 R0, RZ, RZ, R5 ;  /* 0x000000ffff007224 */ /* 0x000fe200078e0005 */
[----:B------:R-:W-:Y:S02]  /*14470*/  MOV R2, 0x1 ;  /* 0x0000000100027802 */ /* 0x000fe40000000f00 */
[----:B------:R-:W-:Y:S02]  /*14480*/  MOV R3, 0x144a0 ;  /* 0x000144a000037802 */ /* 0x000fe40000000f00 */
[----:B------:R-:W-:Y:S05]  /*14490*/  CALL.REL.NOINC `($__internal_46_$__cuda_sm70_shflsync_up_p) ;  /* 0x0000169000007944 */ /* 0x000fea0003c00000 */
[----:B------:R-:W-:Y:S01]  /*144a0*/  MOV R0, R4 ;  /* 0x0000000400007202 */ /* 0x000fe20000000f00 */
[----:B------:R-:W-:Y:S05]  /*144b0*/  BRA `(.L_x_2296) ;  /* 0xfffebfa000007947 */ /* 0x000fea000383ffff */
.L_x_2198:
[----:B------:R-:W-:Y:S01]  /*144c0*/  IMAD.MOV.U32 R0, RZ, RZ, R5 ;  /* 0x000000ffff007224 */ /* 0x000fe200078e0005 */
[----:B------:R-:W-:Y:S02]  /*144d0*/  MOV R2, 0x2 ;  /* 0x0000000200027802 */ /* 0x000fe40000000f00 */
[----:B------:R-:W-:Y:S02]  /*144e0*/  MOV R3, 0x14500 ;  /* 0x0001450000037802 */ /* 0x000fe40000000f00 */
[----:B------:R-:W-:Y:S05]  /*144f0*/  CALL.REL.NOINC `($__internal_46_$__cuda_sm70_shflsync_up_p) ;  /* 0x0000163000007944 */ /* 0x000fea0003c00000 */
[----:B------:R-:W-:Y:S01]  /*14500*/  SEL R0, R4, RZ, P4 ;  /* 0x000000ff04007207 */ /* 0x000fe20002000000 */
[----:B------:R-:W-:Y:S01]  /*14510*/  IMAD.MOV.U32 R2, RZ, RZ, 0x4 ;  /* 0x00000004ff027424 */ /* 0x000fe200078e00ff */
[----:B------:R-:W-:-:S03]  /*14520*/  MOV R3, 0x14550 ;  /* 0x0001455000037802 */ /* 0x000fc60000000f00 */
[----:B------:R-:W-:Y:S02]  /*14530*/  IMAD.IADD R0, R5, 0x1, R0 ;  /* 0x0000000105007824 */ /* 0x000fe400078e0200 */
        /* <DEDUP_REMOVED lines=14> */
[----:B------:R-:W-:Y:S01]  /*14620*/  IMAD.IADD R4, R0, 0x1, R4 ;  /* 0x0000000100047824 */ /* 0x000fe200078e0204 */
[----:B------:R-:W-:-:S03]  /*14630*/  MOV R0, 0x1f ;  /* 0x0000001f00007802 */ /* 0x000fc60000000f00 */
[----:B------:R-:W-:Y:S02]  /*14640*/  IMAD.MOV.U32 R5, RZ, RZ, R4 ;  /* 0x000000ffff057224 */ /* 0x000fe400078e0004 */
[----:B------:R-:W-:Y:S05]  /*14650*/  CALL.REL.NOINC `($__internal_45_$__cuda_sm70_shflsync_idx_p) ;  /* 0x0000148000007944 */ /* 0x000fea0003c00000 */
[----:B------:R-:W-:Y:S05]  /*14660*/  BRA `(.L_x_2297) ;  /* 0xfffebef000007947 */ /* 0x000fea000383ffff */
.L_x_2200:
[----:B------:R-:W-:Y:S02]  /*14670*/  SEL R0, RZ, 0x1, P0 ;  /* 0x00000001ff007807 */ /* 0x000fe40000000000 */
[----:B------:R-:W-:Y:S02]  /*14680*/  MOV R2, 0x146a0 ;  /* 0x000146a000027802 */ /* 0x000fe40000000f00 */
[----:B------:R-:W-:Y:S05]  /*14690*/  CALL.REL.NOINC `($__internal_47_$__cuda_sm70_votesync_ballot) ;  /* 0x0000150000007944 */ /* 0x000fea0003c00000 */
[----:B------:R-:W-:Y:S01]  /*146a0*/  MOV R10, R0 ;  /* 0x00000000000a7202 */ /* 0x000fe20000000f00 */
[----:B------:R-:W-:Y:S05]  /*146b0*/  BRA `(.L_x_2298) ;  /* 0xfffebf3000007947 */ /* 0x000fea000383ffff */
.L_x_2201:
[----:B------:R-:W-:Y:S01]  /*146c0*/  IMAD.MOV.U32 R5, RZ, RZ, R9 ;  /* 0x000000ffff057224 */ /* 0x000fe200078e0009 */
[----:B------:R-:W-:Y:S01]  /*146d0*/  MOV R3, R7 ;  /* 0x0000000700037202 */ /* 0x000fe20000000f00 */
[----:B-1----:R-:W-:Y:S01]  /*146e0*/  IMAD.MOV.U32 R0, RZ, RZ, 0x1f ;  /* 0x0000001fff007424 */ /* 0x002fe200078e00ff */
[----:B------:R-:W-:Y:S02]  /*146f0*/  MOV R2, 0x14710 ;  /* 0x0001471000027802 */ /* 0x000fe40000000f00 */
[----:B------:R-:W-:Y:S05]  /*14700*/  CALL.REL.NOINC `($__internal_45_$__cuda_sm70_shflsync_idx_p) ;  /* 0x000013d000007944 */ /* 0x000fea0003c00000 */
[----:B------:R-:W-:Y:S01]  /*14710*/  IMAD.MOV.U32 R12, RZ, RZ, R0 ;  /* 0x000000ffff0c7224 */ /* 0x000fe200078e0000 */
[----:B------:R-:W-:Y:S01]  /*14720*/  MOV R5, R8 ;  /* 0x0000000800057202 */ /* 0x000fe20000000f00 */
[----:B------:R-:W-:Y:S01]  /*14730*/  IMAD.MOV.U32 R6, RZ, RZ, RZ ;  /* 0x000000ffff067224 */ /* 0x000fe200078e00ff */
[----:B------:R-:W-:Y:S01]  /*14740*/  MOV R3, R7 ;  /* 0x0000000700037202 */ /* 0x000fe20000000f00 */
[----:B------:R-:W-:Y:S01]  /*14750*/  IMAD.MOV.U32 R0, RZ, RZ, 0x1f ;  /* 0x0000001fff007424 */ /* 0x000fe200078e00ff */
[----:B------:R-:W-:-:S02]  /*14760*/  MOV R2, 0x14780 ;  /* 0x0001478000027802 */ /* 0x000fc40000000f00 */
[----:B------:R-:W-:Y:S05]  /*14770*/  CALL.REL.NOINC `($__internal_45_$__cuda_sm70_shflsync_idx_p) ;  /* 0x0000136000007944 */ /* 0x000fea0003c00000 */
[----:B------:R-:W-:Y:S01]  /*14780*/  MOV R9, R0 ;  /* 0x0000000000097202 */ /* 0x000fe20000000f00 */
[----:B------:R-:W-:Y:S05]  /*14790*/  BRA `(.L_x_2299) ;  /* 0xfffebec000007947 */ /* 0x000fea000383ffff */
.L_x_2204:
[----:B------:R-:W-:Y:S01]  /*147a0*/  IMAD.MOV.U32 R5, RZ, RZ, R4 ;  /* 0x000000ffff057224 */ /* 0x000fe200078e0004 */
[----:B-1----:R-:W-:-:S02]  /*147b0*/  MOV R0, 0x1f ;  /* 0x0000001f00007802 */ /* 0x002fc40000000f00 */
[----:B------:R-:W-:Y:S02]  /*147c0*/  MOV R2, 0x147e0 ;  /* 0x000147e000027802 */ /* 0x000fe40000000f00 */
[----:B--234-:R-:W-:Y:S05]  /*147d0*/  CALL.REL.NOINC `($__internal_45_$__cuda_sm70_shflsync_idx_p) ;  /* 0x0000130000007944 */ /* 0x01cfea0003c00000 */
[----:B------:R-:W-:Y:S01]  /*147e0*/  MOV R6, R0 ;  /* 0x0000000000067202 */ /* 0x000fe20000000f00 */
[----:B------:R-:W-:Y:S05]  /*147f0*/  BRA `(.L_x_2203) ;  /* 0xfffebec000007947 */ /* 0x000fea000383ffff */
.L_x_2215:
[----:B------:R-:W-:Y:S01]  /*14800*/  IMAD.MOV.U32 R5, RZ, RZ, R14 ;  /* 0x000000ffff057224 */ /* 0x000fe200078e000e */
[----:B------:R-:W-:Y:S01]  /*14810*/  MOV R3, RZ ;  /* 0x000000ff00037202 */ /* 0x000fe20000000f00 */
[----:B-1----:R-:W-:Y:S01]  /*14820*/  IMAD.MOV.U32 R0, RZ, RZ, 0x181f ;  /* 0x0000181fff007424 */ /* 0x002fe200078e00ff */
[----:B------:R-:W-:Y:S02]  /*14830*/  MOV R2, 0x14850 ;  /* 0x0001485000027802 */ /* 0x000fe40000000f00 */
[----:B------:R-:W-:Y:S05]  /*14840*/  CALL.REL.NOINC `($__internal_45_$__cuda_sm70_shflsync_idx_p) ;  /* 0x0000129000007944 */ /* 0x000fea0003c00000 */
[----:B------:R-:W-:Y:S01]  /*14850*/  MOV R4, R0 ;  /* 0x0000000000047202 */ /* 0x000fe20000000f00 */
[----:B------:R-:W-:Y:S05]  /*14860*/  BRA `(.L_x_2300) ;  /* 0xfffee75000007947 */ /* 0x000fea000383ffff */
.L_x_2216:
[----:B------:R-:W-:Y:S01]  /*14870*/  IMAD.MOV.U32 R5, RZ, RZ, R15 ;  /* 0x000000ffff057224 */ /* 0x000fe200078e000f */
[----:B------:R-:W-:Y:S01]  /*14880*/  MOV R3, RZ ;  /* 0x000000ff00037202 */ /* 0x000fe20000000f00 */
[----:B-1----:R-:W-:Y:S01]  /*14890*/  IMAD.MOV.U32 R0, RZ, RZ, 0x181f ;  /* 0x0000181fff007424 */ /* 0x002fe200078e00ff */
[----:B------:R-:W-:Y:S02]  /*148a0*/  MOV R2, 0x148c0 ;  /* 0x000148c000027802 */ /* 0x000fe40000000f00 */
[----:B--23--:R-:W-:Y:S05]  /*148b0*/  CALL.REL.NOINC `($__internal_45_$__cuda_sm70_shflsync_idx_p) ;  /* 0x0000122000007944 */ /* 0x00cfea0003c00000 */
[----:B------:R-:W-:Y:S05]  /*148c0*/  BRA `(.L_x_2301) ;  /* 0xfffee71000007947 */ /* 0x000fea000383ffff */
.L_x_2219:
[----:B------:R-:W-:Y:S01]  /*148d0*/  IMAD.MOV.U32 R5, RZ, RZ, R14 ;  /* 0x000000ffff057224 */ /* 0x000fe200078e000e */
[----:B--2---:R-:W-:Y:S01]  /*148e0*/  MOV R3, 0x1 ;  /* 0x0000000100037802 */ /* 0x004fe20000000f00 */
[----:B----4-:R-:W-:Y:S01]  /*148f0*/  IMAD.MOV.U32 R0, RZ, RZ, 0x181f ;  /* 0x0000181fff007424 */ /* 0x010fe200078e00ff */
[----:B------:R-:W-:-:S02]  /*14900*/  MOV R2, 0x14920 ;  /* 0x0001492000027802 */ /* 0x000fc40000000f00 */
[----:B-1-3--:R-:W-:Y:S05]  /*14910*/  CALL.REL.NOINC `($__internal_45_$__cuda_sm70_shflsync_idx_p) ;  /* 0x000011c000007944 */ /* 0x00afea0003c00000 */
[----:B------:R-:W-:Y:S01]  /*14920*/  IMAD.MOV.U32 R4, RZ, RZ, R0 ;  /* 0x000000ffff047224 */ /* 0x000fe200078e0000 */
[----:B------:R-:W-:Y:S01]  /*14930*/  MOV R3, 0x1 ;  /* 0x0000000100037802 */ /* 0x000fe20000000f00 */
[----:B------:R-:W-:Y:S01]  /*14940*/  IMAD.MOV.U32 R5, RZ, RZ, R15 ;  /* 0x000000ffff057224 */ /* 0x000fe200078e000f */
[----:B------:R-:W-:-:S02]  /*14950*/  MOV R0, 0x181f ;  /* 0x0000181f00007802 */ /* 0x000fc40000000f00 */
[----:B------:R-:W-:Y:S02]  /*14960*/  MOV R2, 0x14980 ;  /* 0x0001498000027802 */ /* 0x000fe40000000f00 */
[----:B------:R-:W-:Y:S05]  /*14970*/  CALL.REL.NOINC `($__internal_45_$__cuda_sm70_shflsync_idx_p) ;  /* 0x0000116000007944 */ /* 0x000fea0003c00000 */
[----:B------:R-:W-:Y:S05]  /*14980*/  BRA `(.L_x_2302) ;  /* 0xfffee8d000007947 */ /* 0x000fea000383ffff */
.L_x_2222:
[----:B------:R-:W-:Y:S01]  /*14990*/  IMAD.MOV.U32 R5, RZ, RZ, R14 ;  /* 0x000000ffff057224 */ /* 0x000fe200078e000e */
[----:B-1----:R-:W-:Y:S01]  /*149a0*/  MOV R3, 0x2 ;  /* 0x0000000200037802 */ /* 0x002fe20000000f00 */
[----:B----4-:R-:W-:Y:S01]  /*149b0*/  IMAD.MOV.U32 R0, RZ, RZ, 0x181f ;  /* 0x0000181fff007424 */ /* 0x010fe200078e00ff */
[----:B------:R-:W-:Y:S02]  /*149c0*/  MOV R2, 0x149e0 ;  /* 0x000149e000027802 */ /* 0x000fe40000000f00 */
[----:B---3--:R-:W-:Y:S05]  /*149d0*/  CALL.REL.NOINC `($__internal_45_$__cuda_sm70_shflsync_idx_p) ;  /* 0x0000110000007944 */ /* 0x008fea0003c00000 */
[----:B------:R-:W-:Y:S01]  /*149e0*/  MOV R4, R0 ;  /* 0x0000000000047202 */ /* 0x000fe20000000f00 */
[----:B------:R-:W-:Y:S05]  /*149f0*/  BRA `(.L_x_2303) ;  /* 0xfffeeac000007947 */ /* 0x000fea000383ffff */
.L_x_2223:
[----:B------:R-:W-:Y:S01]  /*14a00*/  IMAD.MOV.U32 R5, RZ, RZ, R15 ;  /* 0x000000ffff057224 */ /* 0x000fe200078e000f */
[----:B------:R-:W-:Y:S01]  /*14a10*/  MOV R3, 0x2 ;  /* 0x0000000200037802 */ /* 0x000fe20000000f00 */
[----:B----4-:R-:W-:Y:S01]  /*14a20*/  IMAD.MOV.U32 R0, RZ, RZ, 0x181f ;  /* 0x0000181fff007424 */ /* 0x010fe200078e00ff */
[----:B------:R-:W-:Y:S02]  /*14a30*/  MOV R2, 0x14a50 ;  /* 0x00014a5000027802 */ /* 0x000fe40000000f00 */
[----:B-123--:R-:W-:Y:S05]  /*14a40*/  CALL.REL.NOINC `($__internal_45_$__cuda_sm70_shflsync_idx_p) ;  /* 0x0000109000007944 */ /* 0x00efea0003c00000 */
[----:B------:R-:W-:Y:S05]  /*14a50*/  BRA `(.L_x_2304) ;  /* 0xfffeea8000007947 */ /* 0x000fea000383ffff */
.L_x_2226:
[----:B------:R-:W-:Y:S01]  /*14a60*/  IMAD.MOV.U32 R5, RZ, RZ, R14 ;  /* 0x000000ffff057224 */ /* 0x000fe200078e000e */
[----:B-1----:R-:W-:Y:S01]  /*14a70*/  MOV R3, 0x3 ;  /* 0x0000000300037802 */ /* 0x002fe20000000f00 */
[----:B------:R-:W-:Y:S01]  /*14a80*/  IMAD.MOV.U32 R0, RZ, RZ, 0x181f ;  /* 0x0000181fff007424 */ /* 0x000fe200078e00ff */
[----:B------:R-:W-:-:S02]  /*14a90*/  MOV R2, 0x14ab0 ;  /* 0x00014ab000027802 */ /* 0x000fc40000000f00 */
[----:B--234-:R-:W-:Y:S05]  /*14aa0*/  CALL.REL.NOINC `($__internal_45_$__cuda_sm70_shflsync_idx_p) ;  /* 0x0000103000007944 */ /* 0x01cfea0003c00000 */
[----:B------:R-:W-:Y:S01]  /*14ab0*/  IMAD.MOV.U32 R4, RZ, RZ, R0 ;  /* 0x000000ffff047224 */ /* 0x000fe200078e0000 */
[----:B------:R-:W-:Y:S01]  /*14ac0*/  MOV R3, 0x3 ;  /* 0x0000000300037802 */ /* 0x000fe20000000f00 */
[----:B------:R-:W-:Y:S01]  /*14ad0*/  IMAD.MOV.U32 R5, RZ, RZ, R15 ;  /* 0x000000ffff057224 */ /* 0x000fe200078e000f */
[----:B------:R-:W-:-:S02]  /*14ae0*/  MOV R0, 0x181f ;  /* 0x0000181f00007802 */ /* 0x000fc40000000f00 */
[----:B------:R-:W-:Y:S02]  /*14af0*/  MOV R2, 0x14b10 ;  /* 0x00014b1000027802 */ /* 0x000fe40000000f00 */
[----:B------:R-:W-:Y:S05]  /*14b00*/  CALL.REL.NOINC `($__internal_45_$__cuda_sm70_shflsync_idx_p) ;  /* 0x00000fd000007944 */ /* 0x000fea0003c00000 */
[----:B------:R-:W-:Y:S05]  /*14b10*/  BRA `(.L_x_2305) ;  /* 0xfffeec3000007947 */ /* 0x000fea000383ffff */
.L_x_2233:
[----:B------:R1:W5:Y:S01]  /*14b20*/  LDL R2, [R1+0x8] ;  /* 0x0000080001027983 */ /* 0x0003620000100800 */
[----:B------:R-:W-:Y:S02]  /*14b30*/  MOV R5, 0x2 ;  /* 0x0000000200057802 */ /* 0x000fe40000000f00 */
[----:B------:R-:W-:Y:S02]  /*14b40*/  MOV R3, 0x14b60 ;  /* 0x00014b6000037802 */ /* 0x000fe40000000f00 */
[----:B-1---5:R-:W-:Y:S05]  /*14b50*/  CALL.REL.NOINC `($__internal_44_$__cuda_sm70_shflsync_bfly_p) ;  /* 0x00000f3000007944 */ /* 0x022fea0003c00000 */
[----:B------:R-:W-:Y:S01]  /*14b60*/  MOV R0, R5 ;  /* 0x0000000500007202 */ /* 0x000fe20000000f00 */
[----:B------:R-:W-:Y:S05]  /*14b70*/  BRA `(.L_x_2306) ;  /* 0xffff986000007947 */ /* 0x000fea000383ffff */
.L_x_2234:
[----:B------:R-:W-:Y:S01]  /*14b80*/  IMAD.MOV.U32 R2, RZ, RZ, R0 ;  /* 0x000000ffff027224 */ /* 0x000fe200078e0000 */
[----:B------:R-:W-:Y:S02]  /*14b90*/  MOV R5, 0x1 ;  /* 0x0000000100057802 */ /* 0x000fe40000000f00 */
[----:B------:R-:W-:Y:S02]  /*14ba0*/  MOV R3, 0x14bc0 ;  /* 0x00014bc000037802 */ /* 0x000fe40000000f00 */
[----:B------:R-:W-:Y:S05]  /*14bb0*/  CALL.REL.NOINC `($__internal_44_$__cuda_sm70_shflsync_bfly_p) ;  /* 0x00000ed000007944 */ /* 0x000fea0003c00000 */
[----:B------:R1:W5:Y:S01]  /*14bc0*/  LDL R2, [R1+0xc] ;  /* 0x00000c0001027983 */ /* 0x0003620000100800 */
[----:B------:R-:W-:Y:S01]  /*14bd0*/  FADD.FTZ R0, R0, R5 ;  /* 0x0000000500007221 */ /* 0x000fe20000010000 */
[----:B------:R-:W-:Y:S02]  /*14be0*/  MOV R5, 0x2 ;  /* 0x0000000200057802 */ /* 0x000fe40000000f00 */
[----:B------:R-:W-:-:S02]  /*14bf0*/  MOV R3, 0x14c10 ;  /* 0x00014c1000037802 */ /* 0x000fc40000000f00 */
[----:B-1---5:R-:W-:Y:S05]  /*14c00*/  CALL.REL.NOINC `($__internal_44_$__cuda_sm70_shflsync_bfly_p) ;  /* 0x00000e8000007944 */ /* 0x022fea0003c00000 */
[----:B------:R-:W2:Y:S01]  /*14c10*/  LDL.LU R2, [R1+0xc] ;  /* 0x00000c0001027983 */ /* 0x000ea20000300800 */
[----:B------:R-:W-:Y:S01]  /*14c20*/  MOV R3, 0x14c70 ;  /* 0x00014c7000037802 */ /* 0x000fe20000000f00 */
[----:B--2---:R-:W-:Y:S01]  /*14c30*/  FADD.FTZ R4, R2, R5 ;  /* 0x0000000502047221 */ /* 0x004fe20000010000 */
[----:B------:R-:W-:-:S04]  /*14c40*/  MOV R5, 0x1 ;  /* 0x0000000100057802 */ /* 0x000fc80000000f00 */
[----:B------:R-:W-:Y:S02]  /*14c50*/  MOV R2, R4 ;  /* 0x0000000400027202 */ /* 0x000fe40000000f00 */
[----:B------:R-:W-:Y:S05]  /*14c60*/  CALL.REL.NOINC `($__internal_44_$__cuda_sm70_shflsync_bfly_p) ;  /* 0x00000e2000007944 */ /* 0x000fea0003c00000 */
[----:B------:R-:W-:Y:S01]  /*14c70*/  MOV R3, R5 ;  /* 0x0000000500037202 */ /* 0x000fe20000000f00 */
[----:B------:R-:W-:Y:S05]  /*14c80*/  BRA `(.L_x_2307) ;  /* 0xffff97e000007947 */ /* 0x000fea000383ffff */
.L_x_2241:
[----:B-1-34-:R-:W-:Y:S01]  /*14c90*/  IMAD.MOV.U32 R5, RZ, RZ, R14 ;  /* 0x000000ffff057224 */ /* 0x01afe200078e000e */
[----:B------:R-:W-:Y:S01]  /*14ca0*/  MOV R3, RZ ;  /* 0x000000ff00037202 */ /* 0x000fe20000000f00 */
[----:B------:R-:W-:Y:S01]  /*14cb0*/  IMAD.MOV.U32 R0, RZ, RZ, 0x181f ;  /* 0x0000181fff007424 */ /* 0x000fe200078e00ff */
[----:B------:R-:W-:Y:S02]  /*14cc0*/  MOV R2, 0x14ce0 ;  /* 0x00014ce000027802 */ /* 0x000fe40000000f00 */
[----:B------:R-:W-:Y:S05]  /*14cd0*/  CALL.REL.NOINC `($__internal_45_$__cuda_sm70_shflsync_idx_p) ;  /* 0x00000e0000007944 */ /* 0x000fea0003c00000 */
[----:B------:R-:W-:Y:S01]  /*14ce0*/  MOV R6, R0 ;  /* 0x0000000000067202 */ /* 0x000fe20000000f00 */
[----:B------:R-:W-:Y:S05]  /*14cf0*/  BRA `(.L_x_2308) ;  /* 0xffffb44000007947 */ /* 0x000fea000383ffff */
.L_x_2242:
[----:B------:R-:W-:Y:S01]  /*14d00*/  IMAD.MOV.U32 R5, RZ, RZ, R15 ;  /* 0x000000ffff057224 */ /* 0x000fe200078e000f */
[----:B------:R-:W-:Y:S01]  /*14d10*/  MOV R3, RZ ;  /* 0x000000ff00037202 */ /* 0x000fe20000000f00 */
[----:B------:R-:W-:Y:S01]  /*14d20*/  IMAD.MOV.U32 R0, RZ, RZ, 0x181f ;  /* 0x0000181fff007424 */ /* 0x000fe200078e00ff */
[----:B------:R-:W-:Y:S02]  /*14d30*/  MOV R2, 0x14d50 ;  /* 0x00014d5000027802 */ /* 0x000fe40000000f00 */
[----:B-12---:R-:W-:Y:S05]  /*14d40*/  CALL.REL.NOINC `($__internal_45_$__cuda_sm70_shflsync_idx_p) ;  /* 0x00000d9000007944 */ /* 0x006fea0003c00000 */
[----:B------:R-:W-:Y:S05]  /*14d50*/  BRA `(.L_x_2309) ;  /* 0xffffb40000007947 */ /* 0x000fea000383ffff */
.L_x_2245:
        /* <DEDUP_REMOVED lines=12> */
.L_x_2248:
[----:B------:R-:W-:Y:S01]  /*14e20*/  IMAD.MOV.U32 R5, RZ, RZ, R14 ;  /* 0x000000ffff057224 */ /* 0x000fe200078e000e */
[----:B-1----:R-:W-:Y:S01]  /*14e30*/  MOV R3, 0x2 ;  /* 0x0000000200037802 */ /* 0x002fe20000000f00 */
[----:B----4-:R-:W-:Y:S01]  /*14e40*/  IMAD.MOV.U32 R0, RZ, RZ, 0x181f ;  /* 0x0000181fff007424 */ /* 0x010fe200078e00ff */
[----:B------:R-:W-:Y:S02]  /*14e50*/  MOV R2, 0x14e70 ;  /* 0x00014e7000027802 */ /* 0x000fe40000000f00 */
[----:B--23--:R-:W-:Y:S05]  /*14e60*/  CALL.REL.NOINC `($__internal_45_$__cuda_sm70_shflsync_idx_p) ;  /* 0x00000c7000007944 */ /* 0x00cfea0003c00000 */
[----:B------:R-:W-:Y:S01]  /*14e70*/  MOV R6, R0 ;  /* 0x0000000000067202 */ /* 0x000fe20000000f00 */
[----:B------:R-:W-:Y:S05]  /*14e80*/  BRA `(.L_x_2311) ;  /* 0xffffb69000007947 */ /* 0x000fea000383ffff */
.L_x_2249:
[----:B------:R-:W-:Y:S01]  /*14e90*/  IMAD.MOV.U32 R5, RZ, RZ, R15 ;  /* 0x000000ffff057224 */ /* 0x000fe200078e000f */
[----:B------:R-:W-:Y:S01]  /*14ea0*/  MOV R3, 0x2 ;  /* 0x0000000200037802 */ /* 0x000fe20000000f00 */
[----:B----4-:R-:W-:Y:S01]  /*14eb0*/  IMAD.MOV.U32 R0, RZ, RZ, 0x181f ;  /* 0x0000181fff007424 */ /* 0x010fe200078e00ff */
[----:B------:R-:W-:Y:S02]  /*14ec0*/  MOV R2, 0x14ee0 ;  /* 0x00014ee000027802 */ /* 0x000fe40000000f00 */
[----:B-123--:R-:W-:Y:S05]  /*14ed0*/  CALL.REL.NOINC `($__internal_45_$__cuda_sm70_shflsync_idx_p) ;  /* 0x00000c0000007944 */ /* 0x00efea0003c00000 */
[----:B------:R-:W-:Y:S05]  /*14ee0*/  BRA `(.L_x_2312) ;  /* 0xffffb65000007947 */ /* 0x000fea000383ffff */
.L_x_2252:
        /* <DEDUP_REMOVED lines=12> */
.L_x_2254:
[----:B------:R-:W-:Y:S01]  /*14fb0*/  IMAD.MOV.U32 R5, RZ, RZ, R18 ;  /* 0x000000ffff057224 */ /* 0x000fe200078e0012 */
[----:B------:R-:W-:Y:S01]  /*14fc0*/  MOV R3, RZ ;  /* 0x000000ff00037202 */ /* 0x000fe20000000f00 */
[----:B------:R-:W-:Y:S01]  /*14fd0*/  IMAD.MOV.U32 R0, RZ, RZ, 0x1c1f ;  /* 0x00001c1fff007424 */ /* 0x000fe200078e00ff */
[----:B------:R-:W-:Y:S02]  /*14fe0*/  MOV R2, 0x15000 ;  /* 0x0001500000027802 */ /* 0x000fe40000000f00 */
[----:B------:R-:W-:Y:S05]  /*14ff0*/  CALL.REL.NOINC `($__internal_45_$__cuda_sm70_shflsync_idx_p) ;  /* 0x00000ae000007944 */ /* 0x000fea0003c00000 */
[----:B------:R-:W-:Y:S01]  /*15000*/  MOV R4, R0 ;  /* 0x0000000000047202 */ /* 0x000fe20000000f00 */
[----:B------:R-:W-:Y:S05]  /*15010*/  BRA `(.L_x_2314) ;  /* 0xffffbaf000007947 */ /* 0x000fea000383ffff */
.L_x_2255:
[----:B------:R-:W-:Y:S01]  /*15020*/  IMAD.MOV.U32 R5, RZ, RZ, R19 ;  /* 0x000000ffff057224 */ /* 0x000fe200078e0013 */
[----:B------:R-:W-:Y:S01]  /*15030*/  MOV R3, RZ ;  /* 0x000000ff00037202 */ /* 0x000fe20000000f00 */
[----:B------:R-:W-:Y:S01]  /*15040*/  IMAD.MOV.U32 R0, RZ, RZ, 0x1c1f ;  /* 0x00001c1fff007424 */ /* 0x000fe200078e00ff */
[----:B------:R-:W-:Y:S02]  /*15050*/  MOV R2, 0x15070 ;  /* 0x0001507000027802 */ /* 0x000fe40000000f00 */
[----:B-12---:R-:W-:Y:S05]  /*15060*/  CALL.REL.NOINC `($__internal_45_$__cuda_sm70_shflsync_idx_p) ;  /* 0x00000a7000007944 */ /* 0x006fea0003c00000 */
[----:B------:R-:W-:Y:S05]  /*15070*/  BRA `(.L_x_2315) ;  /* 0xffffbab000007947 */ /* 0x000fea000383ffff */
.L_x_2258:
        /* <DEDUP_REMOVED lines=12> */
.L_x_2262:
[----:B------:R-:W-:Y:S01]  /*15140*/  IMAD.MOV.U32 R5, RZ, RZ, R12 ;  /* 0x000000ffff057224 */ /* 0x000fe200078e000c */
[----:B------:R-:W-:Y:S01]  /*15150*/  MOV R3, RZ ;  /* 0x000000ff00037202 */ /* 0x000fe20000000f00 */
[----:B------:R-:W-:Y:S01]  /*15160*/  IMAD.MOV.U32 R0, RZ, RZ, 0x181f ;  /* 0x0000181fff007424 */ /* 0x000fe200078e00ff */
[----:B------:R-:W-:Y:S02]  /*15170*/  MOV R2, 0x15190 ;  /* 0x0001519000027802 */ /* 0x000fe40000000f00 */
[----:B------:R-:W-:Y:S05]  /*15180*/  CALL.REL.NOINC `($__internal_45_$__cuda_sm70_shflsync_idx_p) ;  /* 0x0000095000007944 */ /* 0x000fea0003c00000 */
[----:B------:R-:W-:Y:S01]  /*15190*/  MOV R4, R0 ;  /* 0x0000000000047202 */ /* 0x000fe20000000f00 */
[----:B------:R-:W-:Y:S05]  /*151a0*/  BRA `(.L_x_2317) ;  /* 0xffffd9e000007947 */ /* 0x000fea000383ffff */
.L_x_2263:
[----:B------:R-:W-:Y:S01]  /*151b0*/  IMAD.MOV.U32 R5, RZ, RZ, R15 ;  /* 0x000000ffff057224 */ /* 0x000fe200078e000f */
[----:B------:R-:W-:Y:S01]  /*151c0*/  MOV R3, RZ ;  /* 0x000000ff00037202 */ /* 0x000fe20000000f00 */
[----:B------:R-:W-:Y:S01]  /*151d0*/  IMAD.MOV.U32 R0, RZ, RZ, 0x181f ;  /* 0x0000181fff007424 */ /* 0x000fe200078e00ff */
[----:B------:R-:W-:Y:S02]  /*151e0*/  MOV R2, 0x15200 ;  /* 0x0001520000027802 */ /* 0x000fe40000000f00 */
[----:B-12---:R-:W-:Y:S05]  /*151f0*/  CALL.REL.NOINC `($__internal_45_$__cuda_sm70_shflsync_idx_p) ;  /* 0x000008e000007944 */ /* 0x006fea0003c00000 */
[----:B------:R-:W-:Y:S05]  /*15200*/  BRA `(.L_x_2318) ;  /* 0xffffd9a000007947 */ /* 0x000fea000383ffff */
.L_x_2266:
        /* <DEDUP_REMOVED lines=12> */
.L_x_2269:
[----:B------:R-:W-:Y:S01]  /*152d0*/  IMAD.MOV.U32 R5, RZ, RZ, R12 ;  /* 0x000000ffff057224 */ /* 0x000fe200078e000c */
[----:B-1----:R-:W-:Y:S01]  /*152e0*/  MOV R3, 0x2 ;  /* 0x0000000200037802 */ /* 0x002fe20000000f00 */
[----:B----4-:R-:W-:Y:S01]  /*152f0*/  IMAD.MOV.U32 R0, RZ, RZ, 0x181f ;  /* 0x0000181fff007424 */ /* 0x010fe200078e00ff */
[----:B------:R-:W-:Y:S02]  /*15300*/  MOV R2, 0x15320 ;  /* 0x0001532000027802 */ /* 0x000fe40000000f00 */
[----:B--23--:R-:W-:Y:S05]  /*15310*/  CALL.REL.NOINC `($__internal_45_$__cuda_sm70_shflsync_idx_p) ;  /* 0x000007c000007944 */ /* 0x00cfea0003c00000 */
[----:B------:R-:W-:Y:S01]  /*15320*/  MOV R4, R0 ;  /* 0x0000000000047202 */ /* 0x000fe20000000f00 */
[----:B------:R-:W-:Y:S05]  /*15330*/  BRA `(.L_x_2320) ;  /* 0xffffdc4000007947 */ /* 0x000fea000383ffff */
.L_x_2270:
[----:B------:R-:W-:Y:S01]  /*15340*/  IMAD.MOV.U32 R5, RZ, RZ, R15 ;  /* 0x000000ffff057224 */ /* 0x000fe200078e000f */
[----:B------:R-:W-:Y:S01]  /*15350*/  MOV R3, 0x2 ;  /* 0x0000000200037802 */ /* 0x000fe20000000f00 */
[----:B----4-:R-:W-:Y:S01]  /*15360*/  IMAD.MOV.U32 R0, RZ, RZ, 0x181f ;  /* 0x0000181fff007424 */ /* 0x010fe200078e00ff */
[----:B------:R-:W-:Y:S02]  /*15370*/  MOV R2, 0x15390 ;  /* 0x0001539000027802 */ /* 0x000fe40000000f00 */
[----:B-123--:R-:W-:Y:S05]  /*15380*/  CALL.REL.NOINC `($__internal_45_$__cuda_sm70_shflsync_idx_p) ;  /* 0x0000075000007944 */ /* 0x00efea0003c00000 */
[----:B------:R-:W-:Y:S05]  /*15390*/  BRA `(.L_x_2321) ;  /* 0xffffdc0000007947 */ /* 0x000fea000383ffff */
.L_x_2273:
        /* <DEDUP_REMOVED lines=12> */
.L_x_2275:
[----:B------:R-:W-:Y:S01]  /*15460*/  IMAD.MOV.U32 R5, RZ, RZ, R102 ;  /* 0x000000ffff057224 */ /* 0x000fe200078e0066 */
[----:B------:R-:W-:Y:S01]  /*15470*/  MOV R3, RZ ;  /* 0x000000ff00037202 */ /* 0x000fe20000000f00 */
[----:B------:R-:W-:Y:S01]  /*15480*/  IMAD.MOV.U32 R0, RZ, RZ, 0x1f ;  /* 0x0000001fff007424 */ /* 0x000fe200078e00ff */
[----:B------:R-:W-:Y:S02]  /*15490*/  MOV R2, 0x154b0 ;  /* 0x000154b000027802 */ /* 0x000fe40000000f00 */
[----:B------:R-:W-:Y:S05]  /*154a0*/  CALL.REL.NOINC `($__internal_45_$__cuda_sm70_shflsync_idx_p) ;  /* 0x0000063000007944 */ /* 0x000fea0003c00000 */
[----:B------:R-:W-:Y:S01]  /*154b0*/  MOV R9, R0 ;  /* 0x0000000000097202 */ /* 0x000fe20000000f00 */
[----:B------:R-:W-:Y:S05]  /*154c0*/  BRA `(.L_x_2323) ;  /* 0xffffdf6000007947 */ /* 0x000fea000383ffff */
.L_x_2276:
[----:B------:R-:W-:Y:S01]  /*154d0*/  IMAD.MOV.U32 R5, RZ, RZ, R102 ;  /* 0x000000ffff057224 */ /* 0x000fe200078e0066 */
[----:B------:R-:W-:Y:S01]  /*154e0*/  MOV R3, 0x1 ;  /* 0x0000000100037802 */ /* 0x000fe20000000f00 */
[----:B------:R-:W-:Y:S01]  /*154f0*/  IMAD.MOV.U32 R0, RZ, RZ, 0x1f ;  /* 0x0000001fff007424 */ /* 0x000fe200078e00ff */
[----:B------:R-:W-:Y:S02]  /*15500*/  MOV R2, 0x15520 ;  /* 0x0001552000027802 */ /* 0x000fe40000000f00 */
[----:B-12---:R-:W-:Y:S05]  /*15510*/  CALL.REL.NOINC `($__internal_45_$__cuda_sm70_shflsync_idx_p) ;  /* 0x000005c000007944 */ /* 0x006fea0003c00000 */
[----:B------:R-:W-:Y:S01]  /*15520*/  MOV R8, R0 ;  /* 0x0000000000087202 */ /* 0x000fe20000000f00 */
[----:B------:R-:W-:Y:S05]  /*15530*/  BRA `(.L_x_2324) ;  /* 0xffffdf1000007947 */ /* 0x000fea000383ffff */
.L_x_2277:
[----:B------:R-:W-:Y:S02]  /*15540*/  MOV R2, 0x1 ;  /* 0x0000000100027802 */ /* 0x000fe40000000f00 */
[----:B------:R-:W-:-:S02]  /*15550*/  MOV R3, 0x15570 ;  /* 0x0001557000037802 */ /* 0x000fc40000000f00 */
[----:B-1234-:R-:W-:Y:S05]  /*15560*/  CALL.REL.NOINC `($__internal_46_$__cuda_sm70_shflsync_up_p) ;  /* 0x000005c000007944 */ /* 0x01efea0003c00000 */
[----:B------:R-:W-:Y:S05]  /*15570*/  BRA `(.L_x_2325) ;  /* 0xffffe00000007947 */ /* 0x000fea000383ffff */
.L_x_2278:
[----:B------:R-:W-:Y:S02]  /*15580*/  MOV R2, 0x2 ;  /* 0x0000000200027802 */ /* 0x000fe40000000f00 */
[----:B------:R-:W-:-:S02]  /*15590*/  MOV R3, 0x155b0 ;  /* 0x000155b000037802 */ /* 0x000fc40000000f00 */
[----:B--2-4-:R-:W-:Y:S05]  /*155a0*/  CALL.REL.NOINC `($__internal_46_$__cuda_sm70_shflsync_up_p) ;  /* 0x0000058000007944 */ /* 0x014fea0003c00000 */
[----:B------:R-:W-:Y:S01]  /*155b0*/  SEL R3, R4, RZ, P1 ;  /* 0x000000ff04037207 */ /* 0x000fe20000800000 */
[----:B------:R-:W-:-:S04]  /*155c0*/  IMAD.MOV.U32 R2, RZ, RZ, 0x4 ;  /* 0x00000004ff027424 */ /* 0x000fc800078e00ff */
[----:B------:R-:W-:Y:S01]  /*155d0*/  IMAD.IADD R0, R0, 0x1, R3 ;  /* 0x0000000100007824 */ /* 0x000fe200078e0203 */
        /* <DEDUP_REMOVED lines=20> */
.L_x_2282:
[----:B------:R-:W-:Y:S02]  /*15720*/  MOV R2, 0x1 ;  /* 0x0000000100027802 */ /* 0x000fe40000000f00 */
[----:B------:R-:W-:Y:S02]  /*15730*/  MOV R3, 0x15750 ;  /* 0x0001575000037802 */ /* 0x000fe40000000f00 */
[----:B------:R-:W-:Y:S05]  /*15740*/  CALL.REL.NOINC `($__internal_46_$__cuda_sm70_shflsync_up_p) ;  /* 0x000003e000007944 */ /* 0x000fea0003c00000 */
[----:B------:R-:W-:Y:S01]  /*15750*/  MOV R2, R4 ;  /* 0x0000000400027202 */ /* 0x000fe20000000f00 */
[----:B------:R-:W-:Y:S05]  /*15760*/  BRA `(.L_x_2327) ;  /* 0xffffe07000007947 */ /* 0x000fea000383ffff */
.L_x_2283:
        /* <DEDUP_REMOVED lines=26> */
.L_x_2285:
[----:B------:R-:W-:Y:S02]  /*15910*/  SEL R0, RZ, 0x1, P0 ;  /* 0x00000001ff007807 */ /* 0x000fe40000000000 */
[----:B------:R-:W-:Y:S02]  /*15920*/  MOV R2, 0x15940 ;  /* 0x0001594000027802 */ /* 0x000fe40000000f00 */
[----:B-1----:R-:W-:Y:S05]  /*15930*/  CALL.REL.NOINC `($__internal_47_$__cuda_sm70_votesync_ballot) ;  /* 0x0000026000007944 */ /* 0x002fea0003c00000 */
[----:B------:R-:W-:Y:S01]  /*15940*/  MOV R12, R0 ;  /* 0x00000000000c7202 */ /* 0x000fe20000000f00 */
[----:B------:R-:W-:Y:S05]  /*15950*/  BRA `(.L_x_2329) ;  /* 0xffffe01000007947 */ /* 0x000fea000383ffff */
.L_x_2286:
[----:B------:R-:W-:Y:S01]  /*15960*/  IMAD.MOV.U32 R5, RZ, RZ, R6 ;  /* 0x000000ffff057224 */ /* 0x000fe200078e0006 */
[----:B------:R-:W-:Y:S01]  /*15970*/  MOV R3, R8 ;  /* 0x0000000800037202 */ /* 0x000fe20000000f00 */
[----:B--2---:R-:W-:Y:S01]  /*15980*/  IMAD.MOV.U32 R0, RZ, RZ, 0x1f ;  /* 0x0000001fff007424 */ /* 0x004fe200078e00ff */
[----:B------:R-:W-:Y:S02]  /*15990*/  MOV R2, 0x159b0 ;  /* 0x000159b000027802 */ /* 0x000fe40000000f00 */
[----:B-1----:R-:W-:Y:S05]  /*159a0*/  CALL.REL.NOINC `($__internal_45_$__cuda_sm70_shflsync_idx_p) ;  /* 0x0000013000007944 */ /* 0x002fea0003c00000 */
[----:B------:R-:W-:Y:S01]  /*159b0*/  IMAD.MOV.U32 R10, RZ, RZ, R0 ;  /* 0x000000ffff0a7224 */ /* 0x000fe200078e0000 */
[----:B------:R-:W-:Y:S01]  /*159c0*/  MOV R3, R8 ;  /* 0x0000000800037202 */ /* 0x000fe20000000f00 */
[----:B------:R-:W-:Y:S01]  /*159d0*/  IMAD.MOV.U32 R5, RZ, RZ, R7 ;  /* 0x000000ffff057224 */ /* 0x000fe200078e0007 */
[----:B------:R-:W-:Y:S02]  /*159e0*/  MOV R0, 0x1f ;  /* 0x0000001f00007802 */ /* 0x000fe40000000f00 */
[----:B------:R-:W-:-:S02]  /*159f0*/  MOV R2, 0x15a10 ;  /* 0x00015a1000027802 */ /* 0x000fc40000000f00 */
[----:B------:R-:W-:Y:S05]  /*15a00*/  CALL.REL.NOINC `($__internal_45_$__cuda_sm70_shflsync_idx_p) ;  /* 0x000000d000007944 */ /* 0x000fea0003c00000 */
[----:B------:R-:W-:Y:S01]  /*15a10*/  MOV R7, R0 ;  /* 0x0000000000077202 */ /* 0x000fe20000000f00 */
[----:B------:R-:W-:Y:S05]  /*15a20*/  BRA `(.L_x_2330) ;  /* 0xffffdfb000007947 */ /* 0x000fea000383ffff */
.L_x_2289:
[----:B------:R-:W-:Y:S01]  /*15a30*/  IMAD.MOV.U32 R5, RZ, RZ, R4 ;  /* 0x000000ffff057224 */ /* 0x000fe200078e0004 */
[----:B--2---:R-:W-:-:S02]  /*15a40*/  MOV R0, 0x1f ;  /* 0x0000001f00007802 */ /* 0x004fc40000000f00 */
[----:B------:R-:W-:Y:S02]  /*15a50*/  MOV R2, 0x15a70 ;  /* 0x00015a7000027802 */ /* 0x000fe40000000f00 */
[----:B-1-34-:R-:W-:Y:S05]  /*15a60*/  CALL.REL.NOINC `($__internal_45_$__cuda_sm70_shflsync_idx_p) ;  /* 0x0000007000007944 */ /* 0x01afea0003c00000 */
[----:B------:R-:W-:Y:S01]  /*15a70*/  MOV R13, R0 ;  /* 0x00000000000d7202 */ /* 0x000fe20000000f00 */
[----:B------:R-:W-:Y:S05]  /*15a80*/  BRA `(.L_x_2288) ;  /* 0xffffdfb000007947 */ /* 0x000fea000383ffff */
        .weak           $__internal_44_$__cuda_sm70_shflsync_bfly_p
        .type           $__internal_44_$__cuda_sm70_shflsync_bfly_p,@function
        .size           $__internal_44_$__cuda_sm70_shflsync_bfly_p,($__internal_45_$__cuda_sm70_shflsync_idx_p - $__internal_44_$__cuda_sm70_shflsync_bfly_p)
$__internal_44_$__cuda_sm70_shflsync_bfly_p:
[----:B------:R-:W-:Y:S04]  /*15a90*/  WARPSYNC R6 ;  /* 0x0000000600007348 */ /* 0x000fe80003800000 */
[----:B------:R1:W2:Y:S02]  /*15aa0*/  SHFL.BFLY PT, R5, R2, R5, R7 ;  /* 0x0c00000502057389 */ /* 0x0002a400000e0007 */
[----:B-1----:R-:W-:Y:S02]  /*15ab0*/  MOV R2, R3 ;  /* 0x0000000300027202 */ /* 0x002fe40000000f00 */
[----:B------:R-:W-:-:S04]  /*15ac0*/  MOV R3, 0x0 ;  /* 0x0000000000037802 */ /* 0x000fc80000000f00 */
[----:B--2---:R-:W-:Y:S05]  /*15ad0*/  RET.REL.NODEC R2 `(_ZN7cutlass13device_kernelIN5flash19enable_sm80_to_sm89INS1_16FlashAttnFwdSm80INS1_25CollectiveMainloopFwdSm80ILi8ELi1ELb0EN4cute5tupleIJNS5_1CILi128EEENS7_ILi64EEENS7_ILi256EEEEEELi256ENS_10bfloat16_tEfNS_4arch4Sm80ELb1ELb0ELb1ELb1ELb0ELb0ELb1ELb1EEENS1_21CollectiveEpilogueFwdINS6_IJS8_SA_S9_EEENS6_IJNS7_ILi1EEESI_SI_EEESC_SE_Li256ELb1ELb1ELb1ELb0EEENS1_36VarlenDynamicPersistentTileSchedulerILi128ELi64ELi256ELi256ELb1ELb1ELb0ELb1ELb1ELb1EEEEEEEEEvNT_6ParamsE) ;  /* 0xfffea52002007950 */ /* 0x004fea0003c3ffff */
        .weak           $__internal_45_$__cuda_sm70_shflsync_idx_p
        .type           $__internal_45_$__cuda_sm70_shflsync_idx_p,@function
        .size           $__internal_45_$__cuda_sm70_shflsync_idx_p,($__internal_46_$__cuda_sm70_shflsync_up_p - $__internal_45_$__cuda_sm70_shflsync_idx_p)
$__internal_45_$__cuda_sm70_shflsync_idx_p:
[----:B------:R-:W-:-:S04]  /*15ae0*/  MOV R103, 0xffffffff ;  /* 0xffffffff00677802 */ /* 0x000fc80000000f00 */
[----:B------:R-:W-:Y:S04]  /*15af0*/  WARPSYNC R103 ;  /* 0x0000006700007348 */ /* 0x000fe80003800000 */
[----:B------:R1:W2:Y:S02]  /*15b00*/  SHFL.IDX PT, R0, R5, R3, R0 ;  /* 0x0000000305007389 */ /* 0x0002a400000e0000 */
[----:B-1----:R-:W-:-:S04]  /*15b10*/  MOV R3, 0x0 ;  /* 0x0000000000037802 */ /* 0x002fc80000000f00 */
[----:B--2---:R-:W-:Y:S05]  /*15b20*/  RET.REL.NODEC R2 `(_ZN7cutlass13device_kernelIN5flash19enable_sm80_to_sm89INS1_16FlashAttnFwdSm80INS1_25CollectiveMainloopFwdSm80ILi8ELi1ELb0EN4cute5tupleIJNS5_1CILi128EEENS7_ILi64EEENS7_ILi256EEEEEELi256ENS_10bfloat16_tEfNS_4arch4Sm80ELb1ELb0ELb1ELb1ELb0ELb0ELb1ELb1EEENS1_21CollectiveEpilogueFwdINS6_IJS8_SA_S9_EEENS6_IJNS7_ILi1EEESI_SI_EEESC_SE_Li256ELb1ELb1ELb1ELb0EEENS1_36VarlenDynamicPersistentTileSchedulerILi128ELi64ELi256ELi256ELb1ELb1ELb0ELb1ELb1ELb1EEEEEEEEEvNT_6ParamsE) ;  /* 0xfffea4d002007950 */ /* 0x004fea0003c3ffff */
        .weak           $__internal_46_$__cuda_sm70_shflsync_up_p
        .type           $__internal_46_$__cuda_sm70_shflsync_up_p,@function
        .size           $__internal_46_$__cuda_sm70_shflsync_up_p,($__internal_47_$__cuda_sm70_votesync_ballot - $__internal_46_$__cuda_sm70_shflsync_up_p)
$__internal_46_$__cuda_sm70_shflsync_up_p:
[----:B------:R-:W-:Y:S02]  /*15b30*/  IMAD.MOV.U32 R4, RZ, RZ, RZ ;  /* 0x000000ffff047224 */ /* 0x000fe400078e00ff */
[----:B------:R-:W-:-:S04]  /*15b40*/  IMAD.MOV.U32 R10, RZ, RZ, -0x1 ;  /* 0xffffffffff0a7424 */ /* 0x000fc800078e00ff */
[----:B------:R-:W-:Y:S04]  /*15b50*/  WARPSYNC R10 ;  /* 0x0000000a00007348 */ /* 0x000fe80003800000 */
[----:B------:R1:W2:Y:S02]  /*15b60*/  SHFL.UP PT, R4, R0, R2, R4 ;  /* 0x0400000200047389 */ /* 0x0002a400000e0004 */
[----:B-1----:R-:W-:Y:S02]  /*15b70*/  MOV R2, R3 ;  /* 0x0000000300027202 */ /* 0x002fe40000000f00 */
[----:B------:R-:W-:-:S04]  /*15b80*/  MOV R3, 0x0 ;  /* 0x0000000000037802 */ /* 0x000fc80000000f00 */
[----:B--2---:R-:W-:Y:S05]  /*15b90*/  RET.REL.NODEC R2 `(_ZN7cutlass13device_kernelIN5flash19enable_sm80_to_sm89INS1_16FlashAttnFwdSm80INS1_25CollectiveMainloopFwdSm80ILi8ELi1ELb0EN4cute5tupleIJNS5_1CILi128EEENS7_ILi64EEENS7_ILi256EEEEEELi256ENS_10bfloat16_tEfNS_4arch4Sm80ELb1ELb0ELb1ELb1ELb0ELb0ELb1ELb1EEENS1_21CollectiveEpilogueFwdINS6_IJS8_SA_S9_EEENS6_IJNS7_ILi1EEESI_SI_EEESC_SE_Li256ELb1ELb1ELb1ELb0EEENS1_36VarlenDynamicPersistentTileSchedulerILi128ELi64ELi256ELi256ELb1ELb1ELb0ELb1ELb1ELb1EEEEEEEEEvNT_6ParamsE) ;  /* 0xfffea46002007950 */ /* 0x004fea0003c3ffff */
        .weak           $__internal_47_$__cuda_sm70_votesync_ballot
        .type           $__internal_47_$__cuda_sm70_votesync_ballot,@function
        .size           $__internal_47_$__cuda_sm70_votesync_ballot,(.L_x_2645 - $__internal_47_$__cuda_sm70_votesync_ballot)
$__internal_47_$__cuda_sm70_votesync_ballot:
[----:B------:R-:W-:Y:S01]  /*15ba0*/  ISETP.NE.U32.AND P0, PT, R0, 0x1, PT ;  /* 0x000000010000780c */ /* 0x000fe20003f05070 */
[----:B------:R-:W-:-:S04]  /*15bb0*/  IMAD.MOV.U32 R3, RZ, RZ, -0x1 ;  /* 0xffffffffff037424 */ /* 0x000fc800078e00ff */
[----:B------:R-:W-:Y:S08]  /*15bc0*/  WARPSYNC R3 ;  /* 0x0000000300007348 */ /* 0x000ff00003800000 */
[----:B------:R-:W-:-:S04]  /*15bd0*/  VOTE.ANY R0, PT, !P0 ;  /* 0x0000000000007806 */ /* 0x000fc800040e0100 */
[----:B------:R-:W-:Y:S01]  /*15be0*/  LOP3.LUT R0, R0, R3, RZ, 0xc0, !PT ;  /* 0x0000000300007212 */ /* 0x000fe200078ec0ff */
[----:B------:R-:W-:-:S04]  /*15bf0*/  IMAD.MOV.U32 R3, RZ, RZ, 0x0 ;  /* 0x00000000ff037424 */ /* 0x000fc800078e00ff */
[----:B------:R-:W-:Y:S05]  /*15c00*/  RET.REL.NODEC R2 `(_ZN7cutlass13device_kernelIN5flash19enable_sm80_to_sm89INS1_16FlashAttnFwdSm80INS1_25CollectiveMainloopFwdSm80ILi8ELi1ELb0EN4cute5tupleIJNS5_1CILi128EEENS7_ILi64EEENS7_ILi256EEEEEELi256ENS_10bfloat16_tEfNS_4arch4Sm80ELb1ELb0ELb1ELb1ELb0ELb0ELb1ELb1EEENS1_21CollectiveEpilogueFwdINS6_IJS8_SA_S9_EEENS6_IJNS7_ILi1EEESI_SI_EEESC_SE_Li256ELb1ELb1ELb1ELb0EEENS1_36VarlenDynamicPersistentTileSchedulerILi128ELi64ELi256ELi256ELb1ELb1ELb0ELb1ELb1ELb1EEEEEEEEEvNT_6ParamsE) ;  /* 0xfffea3f002007950 */ /* 0x000fea0003c3ffff */
.L_x_2331:
        /* <DEDUP_REMOVED lines=15> */
.L_x_2645:


//--------------------- .text._ZN7cutlass13device_kernelIN5flash19enable_sm80_to_sm89INS1_16FlashAttnFwdSm80INS1_25CollectiveMainloopFwdSm80ILi8ELi1ELb0EN4cute5tupleIJNS5_1CILi128EEENS7_ILi48EEENS7_ILi256EEEEEELi256ENS_10bfloat16_tEfNS_4arch4Sm80ELb1ELb0ELb1ELb1ELb0ELb1ELb1ELb1EEENS1_21CollectiveEpilogueFwdINS6_IJS8_SA_S9_EEENS6_IJNS7_ILi1EEESI_SI_EEESC_SE_Li256ELb1ELb1ELb1ELb0EEENS1_36VarlenDynamicPersistentTileSchedulerILi128ELi48ELi256ELi256ELb1ELb1ELb0ELb1ELb1ELb1EEEEEEEEEvNT_6ParamsE --------------------------
	.section	.text._ZN7cutlass13device_kernelIN5flash19enable_sm80_to_sm89INS1_16FlashAttnFwdSm80INS1_25CollectiveMainloopFwdSm80ILi8ELi1ELb0EN4cute5tupleIJNS5_1CILi128EEENS7_ILi48EEENS7_ILi256EEEEEELi256ENS_10bfloat16_tEfNS_4arch4Sm80ELb1ELb0ELb1ELb1ELb0ELb1ELb1ELb1EEENS1_21CollectiveEpilogueFwdINS6_IJS8_SA_S9_EEENS6_IJNS7_ILi1EEESI_SI_EEESC_SE_Li256ELb1ELb1ELb1ELb0EEENS1_36VarlenDynamicPersistentTileSchedulerILi128ELi48ELi256ELi256ELb1ELb1ELb0ELb1ELb1ELb1EEEEEEEEEvNT_6ParamsE,"ax",@progbits
	.sectioninfo	@"SHI_REGISTERS=255"
	.align	128
.text._ZN7cutlass13device_kernelIN5flash19enable_sm80_to_sm89INS1_16FlashAttnFwdSm80INS1_25CollectiveMainloopFwdSm80ILi8ELi1ELb0EN4cute5tupleIJNS5_1CILi128EEENS7_ILi48EEENS7_ILi256EEEEEELi256ENS_10bfloat16_tEfNS_4arch4Sm80ELb1ELb0ELb1ELb1ELb0ELb1ELb1ELb1EEENS1_21CollectiveEpilogueFwdINS6_IJS8_SA_S9_EEENS6_IJNS7_ILi1EEESI_SI_EEESC_SE_Li256ELb1ELb1ELb1ELb0EEENS1_36VarlenDynamicPersistentTileSchedulerILi128ELi48ELi256ELi256ELb1ELb1ELb0ELb1ELb1ELb1EEEEEEEEEvNT_6ParamsE:
        .type           _ZN7cutlass13device_kernelIN5flash19enable_sm80_to_sm89INS1_16FlashAttnFwdSm80INS1_25CollectiveMainloopFwdSm80ILi8ELi1ELb0EN4cute5tupleIJNS5_1CILi128EEENS7_ILi48EEENS7_ILi256EEEEEELi256ENS_10bfloat16_tEfNS_4arch4Sm80ELb1ELb0ELb1ELb1ELb0ELb1ELb1ELb1EEENS1_21CollectiveEpilogueFwdINS6_IJS8_SA_S9_EEENS6_IJNS7_ILi1EEESI_SI_EEESC_SE_Li256ELb1ELb1ELb1ELb0EEENS1_36VarlenDynamicPersistentTileSchedulerILi128ELi48ELi256ELi256ELb1ELb1ELb0ELb1ELb1ELb1EEEEEEEEEvNT_6ParamsE,@function
        .size           _ZN7cutlass13device_kernelIN5flash19enable_sm80_to_sm89INS1_16FlashAttnFwdSm80INS1_25CollectiveMainloopFwdSm80ILi8ELi1ELb0EN4cute5tupleIJNS5_1CILi128EEENS7_ILi48EEENS7_ILi256EEEEEELi256ENS_10bfloat16_tEfNS_4arch4Sm80ELb1ELb0ELb1ELb1ELb0ELb1ELb1ELb1EEENS1_21CollectiveEpilogueFwdINS6_IJS8_SA_S9_EEENS6_IJNS7_ILi1EEESI_SI_EEESC_SE_Li256ELb1ELb1ELb1ELb0EEENS1_36VarlenDynamicPersistentTileSchedulerILi128ELi48ELi256ELi256ELb1ELb1ELb0ELb1ELb1ELb1EEEEEEEEEvNT_6ParamsE,(.L_x_2650 - _ZN7cutlass13device_kernelIN5flash19enable_sm80_to_sm89INS1_16FlashAttnFwdSm80INS1_25CollectiveMainloopFwdSm80ILi8ELi1ELb0EN4cute5tupleIJNS5_1CILi128EEENS7_ILi48EEENS7_ILi256EEEEEELi256ENS_10bfloat16_tEfNS_4arch4Sm80ELb1ELb0ELb1ELb1ELb0ELb1ELb1ELb1EEENS1_21CollectiveEpilogueFwdINS6_IJS8_SA_S9_EEENS6_IJNS7_ILi1EEESI_SI_EEESC_SE_Li256ELb1ELb1ELb1ELb0EEENS1_36VarlenDynamicPersistentTileSchedulerILi128ELi48ELi256ELi256ELb1ELb1ELb0ELb1ELb1ELb1EEEEEEEEEvNT_6ParamsE)
        .other          _ZN7cutlass13device_kernelIN5flash19enable_sm80_to_sm89INS1_16FlashAttnFwdSm80INS1_25CollectiveMainloopFwdSm80ILi8ELi1ELb0EN4cute5tupleIJNS5_1CILi128EEENS7_ILi48EEENS7_ILi256EEEEEELi256ENS_10bfloat16_tEfNS_4arch4Sm80ELb1ELb0ELb1ELb1ELb0ELb1ELb1ELb1EEENS1_21CollectiveEpilogueFwdINS6_IJS8_SA_S9_EEENS6_IJNS7_ILi1EEESI_SI_EEESC_SE_Li256ELb1ELb1ELb1ELb0EEENS1_36VarlenDynamicPersistentTileSchedulerILi128ELi48ELi256ELi256ELb1ELb1ELb0ELb1ELb1ELb1EEEEEEEEEvNT_6ParamsE,@"STO_CUDA_ENTRY STV_DEFAULT"
_ZN7cutlass13device_kernelIN5flash19enable_sm80_to_sm89INS1_16FlashAttnFwdSm80INS1_25CollectiveMainloopFwdSm80ILi8ELi1ELb0EN4cute5tupleIJNS5_1CILi128EEENS7_ILi48EEENS7_ILi256EEEEEELi256ENS_10bfloat16_tEfNS_4arch4Sm80ELb1ELb0ELb1ELb1ELb0ELb1ELb1ELb1EEENS1_21CollectiveEpilogueFwdINS6_IJS8_SA_S9_EEENS6_IJNS7_ILi1EEESI_SI_EEESC_SE_Li256ELb1ELb1ELb1ELb0EEENS1_36VarlenDynamicPersistentTileSchedulerILi128ELi48ELi256ELi256ELb1ELb1ELb0ELb1ELb1ELb1EEEEEEEEEvNT_6ParamsE:
        /* <DEDUP_REMOVED lines=10> */
[----:B-1----:R1:W-:Y:S04]  /*00a0*/  @P0 STL.64 [R1], R4 ;  /* 0x0000000401000387 */ /* 0x0023e80000100a00 */
[----:B------:R1:W-:Y:S04]  /*00b0*/  @P0 STL.64 [R1+0x8], R6 ;  /* 0x0000080601000387 */ /* 0x0003e80000100a00 */
[----:B------:R-:W-:Y:S06]  /*00c0*/  @P0 BAR.ARV 0x4, 0x100 ;  /* 0x0104000000000b1d */ /* 0x000fec0000002000 */
[----:B------:R-:W-:Y:S05]  /*00d0*/  @P0 BRA `(.L_x_2332) ;  /* 0x00000ff000000947 */ /* 0x000fea0003800000 */
[----:B------:R-:W-:Y:S01]  /*00e0*/  LOP3.LUT R14, R2, 0x1f, RZ, 0xc0, !PT ;  /* 0x0000001f020e7812 */ /* 0x000fe200078ec0ff */
[----:B------:R-:W-:-:S02]  /*00f0*/  IMAD.MOV.U32 R10, RZ, RZ, RZ ;  /* 0x000000ffff0a7224 */ /* 0x000fc400078e00ff */
[----:B------:R-:W-:Y:S01]  /*0100*/  IMAD.MOV.U32 R8, RZ, RZ, RZ ;  /* 0x000000ffff087224 */ /* 0x000fe200078e00ff */
        /* <DEDUP_REMOVED lines=13> */
[----:B------:R-:W-:Y:S02]  /*01e0*/  ISETP.GE.U32.AND P1, PT, R14, 0x10, PT ;  /* 0x000000100e00780c */ /* 0x000fe40003f26070 */
[----:B------:R-:W-:Y:S01]  /*01f0*/  MOV R7, RZ ;  /* 0x000000ff00077202 */ /* 0x000fe20000000f00 */
[----:B--2---:R-:W-:-:S05]  /*0200*/  IMAD R4, R10, R8, RZ ;  /* 0x000000080a047224 */ /* 0x004fca00078e02ff */
[----:B------:R-:W2:Y:S02]  /*0210*/  SHFL.UP PT, R0, R4, 0x1, RZ ;  /* 0x0420000004007989 */ /* 0x000ea400000e00ff */
[----:B--2---:R-:W-:-:S05]  /*0220*/  SEL R0, R0, RZ, P5 ;  /* 0x000000ff00007207 */ /* 0x004fca0002800000 */
[----:B------:R-:W-:-:S05]  /*0230*/  IMAD.IADD R4, R4, 0x1, R0 ;  /* 0x0000000104047824 */ /* 0x000fca00078e0200 */
[----:B------:R-:W2:Y:S02]  /*0240*/  SHFL.UP PT, R0, R4, 0x2, RZ ;  /* 0x0440000004007989 */ /* 0x000ea400000e00ff */
[----:B--2---:R-:W-:-:S04]  /*0250*/  SEL R0, R0, RZ, P4 ;  /* 0x000000ff00007207 */ /* 0x004fc80002000000 */
[----:B------:R-:W-:-:S05]  /*0260*/  IADD3 R4, R4, R0, RZ ;  /* 0x0000000004047210 */ /* 0x000fca0007ffe0ff */
        /* <DEDUP_REMOVED lines=16> */
.L_x_2337:
        /* <DEDUP_REMOVED lines=17> */
.L_x_2548:
        /* <DEDUP_REMOVED lines=16> */
.L_x_2549:
[----:B--2---:R-:W-:-:S05]  /*0580*/  IMAD R0, R0, c[0x0][0x538], RZ ;  /* 0x00014e0000007a24 */ /* 0x004fca00078e02ff */
[----:B------:R-:W-:-:S04]  /*0590*/  IADD3 R6, R0, R6, RZ ;  /* 0x0000000600067210 */ /* 0x000fc80007ffe0ff */
[----:B------:R-:W-:-:S13]  /*05a0*/  ISETP.GT.AND P0, PT, R6, UR4, PT ;  /* 0x0000000406007c0c */ /* 0x000fda000bf04270 */
[----:B-1----:R-:W-:Y:S05]  /*05b0*/  @!P0 BRA `(.L_x_2337) ;  /* 0xfffffdb000008947 */ /* 0x002fea000383ffff */
.L_x_2333:
[----:B------:R-:W-:-:S05]  /*05c0*/  IADD3 R12, -R0, R6, RZ ;  /* 0x00000006000c7210 */ /* 0x000fca0007ffe1ff */
[----:B------:R-:W-:-:S05]  /*05d0*/  IMAD R0, R4, c[0x0][0x538], R12 ;  /* 0x00014e0004007a24 */ /* 0x000fca00078e020c */
[----:B------:R-:W-:Y:S01]  /*05e0*/  ISETP.GT.AND P0, PT, R0, UR4, PT ;  /* 0x0000000400007c0c */ /* 0x000fe2000bf04270 */
[----:B------:R-:W-:-:S12]  /*05f0*/  BRA.DIV ~URZ, `(.L_x_2338) ;  /* 0x00021ce27f007947 */ /* 0x000fd8000b800000 */
[----:B------:R-:W-:-:S04]  /*0600*/  VOTE.ANY R11, PT, !P0 ;  /* 0x00000000000b7806 */ /* 0x000fc800040e0100 */
.L_x_2550:
[----:B------:R-:W1:Y:S02]  /*0610*/  POPC R0, R11 ;  /* 0x0000000b00007309 */ /* 0x000e640000000000 */
[----:B-1----:R-:W-:-:S05]  /*0620*/  IADD3 R2, R0, R7, RZ ;  /* 0x0000000700027210 */ /* 0x002fca0007ffe0ff */
[----:B------:R1:W-:Y:S01]  /*0630*/  STL [R1+0xc], R2 ;  /* 0x00000c0201007387 */ /* 0x0003e20000100800 */
[----:B------:R-:W-:Y:S05]  /*0640*/  BRA.DIV ~URZ, `(.L_x_2339) ;  /* 0x00021ce27f007947 */ /* 0x000fea000b800000 */
[----:B------:R2:W3:Y:S01]  /*0650*/  SHFL.IDX PT, R13, R10, R0, 0x1f ;  /* 0x00001f000a0d7589 */ /* 0x0004e200000e0000 */
[----:B------:R-:W-:-:S03]  /*0660*/  MOV R6, RZ ;  /* 0x000000ff00067202 */ /* 0x000fc60000000f00 */
[----:B------:R2:W4:Y:S04]  /*0670*/  SHFL.IDX PT, R10, R8, R0, 0x1f ;  /* 0x00001f00080a7589 */ /* 0x00052800000e0000 */
.L_x_2551:
[----:B------:R-:W-:Y:S01]  /*0680*/  ISETP.NE.AND P0, PT, R11, RZ, PT ;  /* 0x000000ff0b00720c */ /* 0x000fe20003f05270 */
[----:B------:R-:W-:-:S12]  /*0690*/  BSSY B0, `(.L_x_2340) ;  /* 0x0000005000007945 */ /* 0x000fd80003800000 */
[----:B------:R-:W-:Y:S05]  /*06a0*/  @!P0 BRA `(.L_x_2341) ;  /* 0x0000003000008947 */ /* 0x000fea0003800000 */
[----:B------:R-:W-:Y:S01]  /*06b0*/  IADD3 R5, R0, -0x1, RZ ;  /* 0xffffffff00057810 */ /* 0x000fe20007ffe0ff */
[----:B------:R-:W-:Y:S05]  /*06c0*/  BRA.DIV ~URZ, `(.L_x_2342) ;  /* 0x00021d427f007947 */ /* 0x000fea000b800000 */
[----:B------:R1:W2:Y:S02]  /*06d0*/  SHFL.IDX PT, R6, R4, R5, 0x1f ;  /* 0x00001f0504067589 */ /* 0x0002a400000e0000 */
.L_x_2341:
[----:B------:R-:W-:Y:S05]  /*06e0*/  BSYNC B0 ;  /* 0x0000000000007941 */ /* 0x000fea0003800000 */
.L_x_2340:
[----:B--2---:R-:W-:Y:S01]  /*06f0*/  IMAD R0, R6, c[0x0][0x538], R12 ;  /* 0x00014e0006007a24 */ /* 0x004fe200078e020c */
[----:B----4-:R-:W-:Y:S01]  /*0700*/  ISETP.NE.AND P0, PT, R10, 0x1, PT ;  /* 0x000000010a00780c */ /* 0x010fe20003f05270 */
[----:B------:R-:W-:Y:S03]  /*0710*/  BSSY B0, `(.L_x_2343) ;  /* 0x0000089000007945 */ /* 0x000fe60003800000 */
[----:B------:R2:W-:Y:S01]  /*0720*/  STL [R1], R0 ;  /* 0x0000000001007387 */ /* 0x0005e20000100800 */
[----:B------:R-:W-:-:S08]  /*0730*/  IADD3 R9, -R0, UR4, RZ ;  /* 0x0000000400097c10 */ /* 0x000fd0000fffe1ff */
[----:B------:R-:W-:Y:S05]  /*0740*/  @!P0 BRA `(.L_x_2344) ;  /* 0x000003f000008947 */ /* 0x000fea0003800000 */
[-C--:B--23--:R-:W-:Y:S02]  /*0750*/  IABS R0, R13.reuse ;  /* 0x0000000d00007213 */ /* 0x08cfe40000000000 */
[----:B------:R-:W-:-:S03]  /*0760*/  IABS R6, R13 ;  /* 0x0000000d00067213 */ /* 0x000fc60000000000 */
[----:B-1----:R-:W-:Y:S01]  /*0770*/  IMAD.MOV.U32 R5, RZ, RZ, R0 ;  /* 0x000000ffff057224 */ /* 0x002fe200078e0000 */
        /* <DEDUP_REMOVED lines=60> */
.L_x_2344:
[----:B------:R-:W4:Y:S01]  /*0b40*/  LDL R3, [R1+0xc] ;  /* 0x00000c0001037983 */ /* 0x000f220000100800 */
[----:B-1----:R-:W-:-:S04]  /*0b50*/  IMAD.MOV.U32 R2, RZ, RZ, 0x4 ;  /* 0x00000004ff027424 */ /* 0x002fc800078e00ff */
[----:B----4-:R-:W-:-:S05]  /*0b60*/  IMAD.WIDE R2, R3, R2, c[0x0][0x590] ;  /* 0x0001640003027625 */ /* 0x010fca00078e0202 */
[----:B------:R-:W4:Y:S02]  /*0b70*/  LDG.E R7, [R2.64] ;  /* 0x0000000602077981 */ /* 0x000f24000c1e1900 */
[----:B---34-:R-:W-:-:S05]  /*0b80*/  IMAD R11, R7, R13, RZ ;  /* 0x0000000d070b7224 */ /* 0x018fca00078e02ff */
[-C--:B--2---:R-:W-:Y:S02]  /*0b90*/  IABS R0, R11.reuse ;  /* 0x0000000b00007213 */ /* 0x084fe40000000000 */
        /* <DEDUP_REMOVED lines=64> */
.L_x_2345:
[----:B------:R-:W-:Y:S05]  /*0fa0*/  BSYNC B0 ;  /* 0x0000000000007941 */ /* 0x000fea0003800000 */
.L_x_2343:
[----:B------:R-:W-:-:S04]  /*0fb0*/  LOP3.LUT R0, RZ, R0, RZ, 0x33, !PT ;  /* 0x00000000ff007212 */ /* 0x000fc800078e33ff */
[----:B------:R-:W-:-:S05]  /*0fc0*/  IADD3 R0, R0, R13, RZ ;  /* 0x0000000d00007210 */ /* 0x000fca0007ffe0ff */
[----:B------:R2:W-:Y:S01]  /*0fd0*/  STL [R1+0x4], R0 ;  /* 0x0000040001007387 */ /* 0x0005e20000100800 */
[----:B------:R-:W-:Y:S05]  /*0fe0*/  BRA `(.L_x_2346) ;  /* 0x0000006000007947 */ /* 0x000fea0003800000 */
.L_x_2334:
[----:B------:R-:W-:Y:S01]  /*0ff0*/  MOV R0, UR4 ;  /* 0x0000000400007c02 */ /* 0x000fe20008000f00 */
[----:B------:R-:W-:Y:S04]  /*1000*/  STL [R1+0x4], RZ ;  /* 0x000004ff01007387 */ /* 0x000fe80000100800 */
[----:B------:R-:W-:Y:S04]  /*1010*/  STL [R1+0x8], RZ ;  /* 0x000008ff01007387 */ /* 0x000fe80000100800 */
[----:B------:R1:W-:Y:S02]  /*1020*/  STL [R1], R0 ;  /* 0x0000000001007387 */ /* 0x0003e40000100800 */
[----:B-1----:R-:W-:-:S05]  /*1030*/  MOV R0, c[0x0][0x53c] ;  /* 0x00014f0000007a02 */ /* 0x002fca0000000f00 */
[----:B------:R1:W-:Y:S02]  /*1040*/  STL [R1+0xc], R0 ;  /* 0x00000c0001007387 */ /* 0x0003e40000100800 */
.L_x_2346:
[----:B------:R-:W3:Y:S04]  /*1050*/  LDL R4, [R1] ;  /* 0x0000000001047983 */ /* 0x000ee80000100800 */
[----:B------:R-:W3:Y:S04]  /*1060*/  LDL R5, [R1+0x4] ;  /* 0x0000040001057983 */ /* 0x000ee80000100800 */
[----:B------:R-:W3:Y:S04]  /*1070*/  LDL R6, [R1+0x8] ;  /* 0x0000080001067983 */ /* 0x000ee80000100800 */
[----:B------:R-:W3:Y:S01]  /*1080*/  LDL R7, [R1+0xc] ;  /* 0x00000c0001077983 */ /* 0x000ee20000100800 */
[----:B------:R-:W-:Y:S01]  /*1090*/  ISETP.NE.AND P0, PT, R14, RZ, PT ;  /* 0x000000ff0e00720c */ /* 0x000fe20003f05270 */
[----:B------:R-:W-:-:S12]  /*10a0*/  WARPSYNC 0xffffffff ;  /* 0xffffffff00007948 */ /* 0x000fd80003800000 */
[----:B---3--:R3:W-:Y:S04]  /*10b0*/  @!P0 STS.128 [0x20080], R4 ;  /* 0x02008004ff008388 */ /* 0x0087e80000000c00 */
[----:B------:R-:W-:Y:S06]  /*10c0*/  BAR.ARV 0x5, 0x100 ;  /* 0x0144000000007b1d */ /* 0x000fec0000002000 */
.L_x_2332:
        /* <DEDUP_REMOVED lines=10> */
[----:B---3--:R-:W-:-:S02]  /*1170*/  LOP3.LUT R4, R8, 0xfffffff8, RZ, 0xc0, !PT ;  /* 0xfffffff808047812 */ /* 0x008fc400078ec0ff */
[----:B------:R-:W-:Y:S02]  /*1180*/  LOP3.LUT R0, R0, 0xfffffffe, RZ, 0xc0, !PT ;  /* 0xfffffffe00007812 */ /* 0x000fe400078ec0ff */
[----:B------:R-:W-:Y:S01]  /*1190*/  SHF.R.S32.HI R225, RZ, 0x3, R8 ;  /* 0x00000003ffe17819 */ /* 0x000fe20000011408 */
[----:B------:R-:W-:Y:S01]  /*11a0*/  IMAD.IADD R10, R15, 0x1, -R4 ;  /* 0x000000010f0a7824 */ /* 0x000fe200078e0a04 */
[----:B------:R-:W-:Y:S01]  /*11b0*/  SHF.R.S32.HI R6, RZ, 0x2, R14 ;  /* 0x00000002ff067819 */ /* 0x000fe2000001140e */
        /* <DEDUP_REMOVED lines=34> */
[C---:B------:R-:W-:Y:S01]  /*13e0*/  IMAD.IADD R0, R15.reuse, 0x1, -R5 ;  /* 0x000000010f007824 */ /* 0x040fe200078e0a05 */
        /* <DEDUP_REMOVED lines=29> */
[----:B------:R-:W-:Y:S01]  /*15c0*/  IMAD.MOV.U32 R7, RZ, RZ, 0x20 ;  /* 0x00000020ff077424 */ /* 0x000fe200078e00ff */
[----:B------:R-:W-:Y:S01]  /*15d0*/  LOP3.LUT R2, R3, R0, RZ, 0x3c, !PT ;  /* 0x0000000003027212 */ /* 0x000fe200078e3cff */
[----:B------:R-:W-:Y:S01]  /*15e0*/  IMAD R0, R12, 0x200, R13 ;  /* 0x000002000c007824 */ /* 0x000fe200078e020d */
[----:B------:R-:W-:Y:S01]  /*15f0*/  LOP3.LUT R4, R4, 0xfffffe00, RZ, 0xc0, !PT ;  /* 0xfffffe0004047812 */ /* 0x000fe200078ec0ff */
[----:B------:R-:W-:Y:S01]  /*1600*/  IMAD.MOV.U32 R8, RZ, RZ, 0x40 ;  /* 0x00000040ff087424 */ /* 0x000fe200078e00ff */
[----:B------:R-:W-:Y:S01]  /*1610*/  IADD3 R5, R16, 0x80, RZ ;  /* 0x0000008010057810 */ /* 0x000fe20007ffe0ff */
[----:B------:R1:W-:Y:S01]  /*1620*/  STL [R1+0x5c], R17 ;  /* 0x00005c1101007387 */ /* 0x0003e20000100800 */
[----:B------:R-:W-:-:S02]  /*1630*/  IADD3 R3, R2, R4, R6 ;  /* 0x0000000402037210 */ /* 0x000fc40007ffe006 */
[----:B------:R-:W-:Y:S01]  /*1640*/  LOP3.LUT R4, R2, R4, RZ, 0xfc, !PT ;  /* 0x0000000402047212 */ /* 0x000fe200078efcff */
[----:B------:R-:W-:Y:S01]  /*1650*/  STL [R1+0x2c], R16 ;  /* 0x00002c1001007387 */ /* 0x000fe20000100800 */
[----:B------:R-:W-:Y:S02]  /*1660*/  IADD3 R2, R225, 0x20, RZ ;  /* 0x00000020e1027810 */ /* 0x000fe40007ffe0ff */
[----:B------:R-:W-:Y:S01]  /*1670*/  LOP3.LUT R2, R9, 0x7ffffffc, RZ, 0xc0, !PT ;  /* 0x7ffffffc09027812 */ /* 0x000fe200078ec0ff */
[----:B------:R-:W-:Y:S01]  /*1680*/  IMAD R9, R14, 0x8, R17 ;  /* 0x000000080e097824 */ /* 0x000fe200078e0211 */
[----:B------:R-:W-:Y:S02]  /*1690*/  SEL R6, R7, 0xffffffe0, !P1 ;  /* 0xffffffe007067807 */ /* 0x000fe40004800000 */
[----:B------:R-:W-:Y:S01]  /*16a0*/  IADD3 R15, R16, 0x70, RZ ;  /* 0x00000070100f7810 */ /* 0x000fe20007ffe0ff */
[----:B------:R-:W-:Y:S01]  /*16b0*/  IMAD.IADD R2, R18, 0x1, -R2 ;  /* 0x0000000112027824 */ /* 0x000fe200078e0a02 */
[----:B------:R-:W-:-:S02]  /*16c0*/  @P0 IADD3 R15, R5, 0x10, RZ ;  /* 0x00000010050f0810 */ /* 0x000fc40007ffe0ff */
[----:B------:R-:W-:Y:S01]  /*16d0*/  SEL R5, R8, 0xffffffc0, !P2 ;  /* 0xffffffc008057807 */ /* 0x000fe20005000000 */
[----:B------:R-:W-:Y:S01]  /*16e0*/  IMAD.SHL.U32 R235, R2, 0x2, RZ ;  /* 0x0000000202eb7824 */ /* 0x000fe200078e00ff */
[----:B------:R-:W-:Y:S01]  /*16f0*/  SEL R2, R7, 0xffffffe0, !P4 ;  /* 0xffffffe007027807 */ /* 0x000fe20006000000 */
[----:B------:R-:W-:Y:S01]  /*1700*/  STL [R1+0x30], R15 ;  /* 0x0000300f01007387 */ /* 0x000fe20000100800 */
[----:B------:R-:W-:Y:S02]  /*1710*/  LEA R190, R0, 0xa080, 0x1 ;  /* 0x0000a08000be7811 */ /* 0x000fe400078e08ff */
[C---:B------:R-:W-:Y:S01]  /*1720*/  IADD3 R18, R235.reuse, 0x10, RZ ;  /* 0x00000010eb127810 */ /* 0x040fe20007ffe0ff */
[----:B------:R2:W-:Y:S01]  /*1730*/  STL [R1+0x54], R9 ;  /* 0x0000540901007387 */ /* 0x0005e20000100800 */
[C---:B------:R-:W-:Y:S02]  /*1740*/  IADD3 R13, R235.reuse, 0x20, RZ ;  /* 0x00000020eb0d7810 */ /* 0x040fe40007ffe0ff */
[----:B------:R-:W-:-:S02]  /*1750*/  IADD3 R7, R235, 0x48, RZ ;  /* 0x00000048eb077810 */ /* 0x000fc40007ffe0ff */
[C---:B------:R-:W-:Y:S02]  /*1760*/  IADD3 R19, R235.reuse, 0x8, RZ ;  /* 0x00000008eb137810 */ /* 0x040fe40007ffe0ff */
[----:B------:R-:W-:Y:S02]  /*1770*/  SHF.R.S32.HI R7, RZ, 0x1f, R18 ;  /* 0x0000001fff077819 */ /* 0x000fe40000011412 */
[C---:B-1----:R-:W-:Y:S02]  /*1780*/  IADD3 R17, R235.reuse, 0x18, RZ ;  /* 0x00000018eb117810 */ /* 0x042fe40007ffe0ff */
[----:B------:R-:W-:Y:S01]  /*1790*/  SHF.R.S32.HI R7, RZ, 0x1f, R13 ;  /* 0x0000001fff077819 */ /* 0x000fe2000001140d */
[----:B------:R-:W-:Y:S01]  /*17a0*/  IMAD.IADD R7, R16, 0x1, R6 ;  /* 0x0000000110077824 */ /* 0x000fe200078e0206 */
[----:B------:R-:W-:Y:S01]  /*17b0*/  IADD3 R11, R235, 0x30, RZ ;  /* 0x00000030eb0b7810 */ /* 0x000fe20007ffe0ff */
[----:B------:R-:W-:Y:S01]  /*17c0*/  IMAD.IADD R6, R6, 0x1, R15 ;  /* 0x0000000106067824 */ /* 0x000fe200078e020f */
[----:B------:R-:W-:-:S02]  /*17d0*/  SEL R0, R8, 0xffffffc0, !P3 ;  /* 0xffffffc008007807 */ /* 0x000fc40005800000 */
[----:B------:R-:W-:Y:S01]  /*17e0*/  SHF.R.S32.HI R8, RZ, 0x1f, R19 ;  /* 0x0000001fff087819 */ /* 0x000fe20000011413 */
[----:B------:R1:W-:Y:S01]  /*17f0*/  STL [R1+0x38], R7 ;  /* 0x0000380701007387 */ /* 0x0003e20000100800 */
[----:B------:R-:W-:Y:S02]  /*1800*/  SHF.R.S32.HI R8, RZ, 0x1f, R17 ;  /* 0x0000001fff087819 */ /* 0x000fe40000011411 */
[----:B------:R-:W-:Y:S01]  /*1810*/  LEA R195, R3, 0x10080, 0x1 ;  /* 0x0001008003c37811 */ /* 0x000fe200078e08ff */
[----:B------:R-:W-:Y:S01]  /*1820*/  IMAD.IADD R3, R5, 0x1, R15 ;  /* 0x0000000105037824 */ /* 0x000fe200078e020f */
[----:B------:R-:W-:Y:S02]  /*1830*/  LEA R191, R4, 0x4080, 0x1 ;  /* 0x0000408004bf7811 */ /* 0x000fe400078e08ff */
[----:B------:R-:W-:Y:S01]  /*1840*/  SHF.R.S32.HI R8, RZ, 0x1f, R11 ;  /* 0x0000001fff087819 */ /* 0x000fe2000001140b */
[----:B------:R-:W-:Y:S01]  /*1850*/  IMAD.IADD R8, R16, 0x1, R5 ;  /* 0x0000000110087824 */ /* 0x000fe200078e0205 */
[----:B------:R-:W-:Y:S01]  /*1860*/  IADD3 R139, R140, 0x40, RZ ;  /* 0x000000408c8b7810 */ /* 0x000fe20007ffe0ff */
[----:B------:R-:W-:Y:S01]  /*1870*/  IMAD.IADD R196, R195, 0x1, R2 ;  /* 0x00000001c3c47824 */ /* 0x000fe200078e0202 */
[C---:B------:R-:W-:Y:S01]  /*1880*/  IADD3 R12, R235.reuse, 0x28, RZ ;  /* 0x00000028eb0c7810 */ /* 0x040fe20007ffe0ff */
[----:B------:R-:W-:Y:S01]  /*1890*/  IMAD.IADD R192, R2, 0x1, R191 ;  /* 0x0000000102c07824 */ /* 0x000fe200078e02bf */
[----:B------:R3:W-:Y:S01]  /*18a0*/  STL [R1+0x48], R8 ;  /* 0x0000480801007387 */ /* 0x0007e20000100800 */
[----:B------:R-:W-:Y:S01]  /*18b0*/  IMAD.IADD R2, R6, 0x1, R5 ;  /* 0x0000000106027824 */ /* 0x000fe200078e0205 */
[C---:B------:R-:W-:Y:S01]  /*18c0*/  IADD3 R10, R235.reuse, 0x38, RZ ;  /* 0x00000038eb0a7810 */ /* 0x040fe20007ffe0ff */
[C---:B------:R-:W-:Y:S01]  /*18d0*/  IMAD.IADD R133, R140.reuse, 0x1, R139 ;  /* 0x000000018c857824 */ /* 0x040fe200078e028b */
[----:B--2---:R-:W-:Y:S01]  /*18e0*/  IADD3 R9, R235, 0x40, RZ ;  /* 0x00000040eb097810 */ /* 0x004fe20007ffe0ff */
[--C-:B------:R-:W-:Y:S01]  /*18f0*/  IMAD.IADD R198, R195, 0x1, R0.reuse ;  /* 0x00000001c3c67824 */ /* 0x100fe200078e0200 */
[----:B------:R-:W-:Y:S01]  /*1900*/  IADD3 R143, R140, 0x20, RZ ;  /* 0x000000208c8f7810 */ /* 0x000fe20007ffe0ff */
[----:B------:R-:W-:Y:S01]  /*1910*/  IMAD.IADD R194, R0, 0x1, R191 ;  /* 0x0000000100c27824 */ /* 0x000fe200078e02bf */
[----:B------:R-:W-:Y:S01]  /*1920*/  IADD3 R142, R140, 0x60, RZ ;  /* 0x000000608c8e7810 */ /* 0x000fe20007ffe0ff */
[----:B------:R-:W-:Y:S01]  /*1930*/  IMAD.IADD R197, R196, 0x1, R0 ;  /* 0x00000001c4c57824 */ /* 0x000fe200078e0200 */
[----:B------:R-:W-:Y:S01]  /*1940*/  IADD3 R227, R134, 0xc0, RZ ;  /* 0x000000c086e37810 */ /* 0x000fe20007ffe0ff */
[----:B------:R-:W-:Y:S01]  /*1950*/  IMAD.IADD R193, R0, 0x1, R192 ;  /* 0x0000000100c17824 */ /* 0x000fe200078e02c0 */
[----:B------:R-:W-:Y:S01]  /*1960*/  SHF.R.S32.HI R12, RZ, 0x1f, R12 ;  /* 0x0000001fff0c7819 */ /* 0x000fe2000001140c */
[----:B-1----:R-:W-:Y:S01]  /*1970*/  IMAD.IADD R7, R5, 0x1, R7 ;  /* 0x0000000105077824 */ /* 0x002fe200078e0207 */
[----:B------:R-:W-:-:S02]  /*1980*/  SHF.R.S32.HI R10, RZ, 0x1f, R10 ;  /* 0x0000001fff0a7819 */ /* 0x000fc4000001140a */
[----:B------:R-:W-:Y:S02]  /*1990*/  SHF.R.S32.HI R9, RZ, 0x1f, R9 ;  /* 0x0000001fff097819 */ /* 0x000fe40000011409 */
[----:B------:R3:W-:Y:S04]  /*19a0*/  STL [R1+0x44], R7 ;  /* 0x0000440701007387 */ /* 0x0007e80000100800 */
[----:B------:R3:W-:Y:S04]  /*19b0*/  STL [R1+0x40], R3 ;  /* 0x0000400301007387 */ /* 0x0007e80000100800 */
[----:B------:R3:W-:Y:S04]  /*19c0*/  STL [R1+0x34], R6 ;  /* 0x0000340601007387 */ /* 0x0007e80000100800 */
[----:B------:R3:W-:Y:S02]  /*19d0*/  STL [R1+0x3c], R2 ;  /* 0x00003c0201007387 */ /* 0x0007e40000100800 */
.L_x_2547:
[----:B------:R-:W2:Y:S01]  /*19e0*/  LDL R0, [R1+0xc] ;  /* 0x00000c0001007983 */ /* 0x000ea20000100800 */
[----:B------:R-:W-:Y:S01]  /*19f0*/  IMAD.MOV.U32 R14, RZ, RZ, 0x4 ;  /* 0x00000004ff0e7424 */ /* 0x000fe200078e00ff */
[----:B------:R-:W-:-:S02]  /*1a00*/  ISETP.NE.U32.AND P4, PT, RZ, c[0x0][0x360], PT ;  /* 0x0000d800ff007a0c */ /* 0x000fc40003f85070 */
[----:B------:R-:W4:Y:S02]  /*1a10*/  LDL R9, [R1+0x8] ;  /* 0x0000080001097983 */ /* 0x000f240000100800 */
[----:B------:R-:W-:Y:S01]  /*1a20*/  ISETP.NE.AND.EX P4, PT, RZ, c[0x0][0x364], PT, P4 ;  /* 0x0000d900ff007a0c */ /* 0x000fe20003f85340 */
[----:B--23--:R-:W-:-:S05]  /*1a30*/  IMAD.WIDE R2, R0, R14, c[0x0][0x588] ;  /* 0x0001620000027625 */ /* 0x00cfca00078e020e */
[----:B------:R-:W2:Y:S01]  /*1a40*/  LDG.E R16, [R2.64] ;  /* 0x0000000602107981 */ /* 0x000ea2000c1e1900 */
[----:B------:R-:W-:Y:S01]  /*1a50*/  ISETP.NE.U32.AND P0, PT, RZ, c[0x0][0x370], PT ;  /* 0x0000dc00ff007a0c */ /* 0x000fe20003f05070 */
[----:B------:R-:W-:Y:S01]  /*1a60*/  IMAD.MOV.U32 R164, RZ, RZ, RZ ;  /* 0x000000ffffa47224 */ /* 0x000fe200078e00ff */
[----:B------:R-:W-:Y:S02]  /*1a70*/  ISETP.NE.U32.AND P3, PT, RZ, c[0x0][0x348], PT ;  /* 0x0000d200ff007a0c */ /* 0x000fe40003f65070 */
[----:B------:R-:W-:Y:S02]  /*1a80*/  ISETP.NE.AND.EX P2, PT, RZ, c[0x0][0x374], PT, P0 ;  /* 0x0000dd00ff007a0c */ /* 0x000fe40003f45300 */
[----:B------:R-:W-:Y:S02]  /*1a90*/  ISETP.NE.U32.AND P5, PT, RZ, c[0x0][0x358], PT ;  /* 0x0000d600ff007a0c */ /* 0x000fe40003fa5070 */
[----:B------:R-:W-:Y:S02]  /*1aa0*/  ISETP.NE.AND.EX P3, PT, RZ, c[0x0][0x34c], PT, P3 ;  /* 0x0000d300ff007a0c */ /* 0x000fe40003f65330 */
[----:B------:R-:W-:Y:S01]  /*1ab0*/  ISETP.NE.AND.EX P5, PT, RZ, c[0x0][0x35c], PT, P5 ;  /* 0x0000d700ff007a0c */ /* 0x000fe20003fa5350 */
[----:B------:R-:W-:-:S02]  /*1ac0*/  IMAD.MOV.U32 R174, RZ, RZ, RZ ;  /* 0x000000ffffae7224 */ /* 0x000fc400078e00ff */
[----:B------:R-:W-:Y:S02]  /*1ad0*/  IMAD.MOV.U32 R163, RZ, RZ, RZ ;  /* 0x000000ffffa37224 */ /* 0x000fe400078e00ff */
[----:B------:R-:W-:Y:S01]  /*1ae0*/  IMAD.MOV.U32 R12, RZ, RZ, RZ ;  /* 0x000000ffff0c7224 */ /* 0x000fe200078e00ff */
[----:B--2---:R-:W-:Y:S01]  /*1af0*/  SHF.R.S32.HI R15, RZ, 0x1f, R16 ;  /* 0x0000001fff0f7819 */ /* 0x004fe20000011410 */
[----:B------:R1:W-:Y:S01]  /*1b00*/  STL [R1+0x10], R16 ;  /* 0x0000101001007387 */ /* 0x0003e20000100800 */
[C---:B------:R-:W-:Y:S02]  /*1b10*/  @P4 LEA R2, P0, R16.reuse, c[0x0][0x360], 0x2 ;  /* 0x0000d80010024a11 */ /* 0x040fe400078010ff */
[C---:B------:R-:W-:Y:S01]  /*1b20*/  @P2 LEA R4, P1, R16.reuse, c[0x0][0x370], 0x2 ;  /* 0x0000dc0010042a11 */ /* 0x040fe200078210ff */
[----:B------:R1:W-:Y:S01]  /*1b30*/  STL [R1+0x24], R15 ;  /* 0x0000240f01007387 */ /* 0x0003e20000100800 */
[C-C-:B------:R-:W-:Y:S02]  /*1b40*/  @P4 LEA.HI.X R3, R16.reuse, c[0x0][0x364], R15.reuse, 0x2, P0 ;  /* 0x0000d90010034a11 */ /* 0x140fe400000f140f */
[----:B------:R-:W-:-:S03]  /*1b50*/  @P2 LEA.HI.X R5, R16, c[0x0][0x374], R15, 0x2, P1 ;  /* 0x0000dd0010052a11 */ /* 0x000fc600008f140f */
[----:B------:R2:W3:Y:S01]  /*1b60*/  @P4 LDG.E R0, [R2.64] ;  /* 0x0000000602004981 */ /* 0x0004e2000c1e1900 */
[----:B------:R-:W-:-:S03]  /*1b70*/  ISETP.NE.U32.AND P0, PT, RZ, c[0x0][0x350], PT ;  /* 0x0000d400ff007a0c */ /* 0x000fc60003f05070 */
[----:B------:R1:W5:Y:S01]  /*1b80*/  @P2 LDG.E R164, [R4.64] ;  /* 0x0000000604a42981 */ /* 0x000362000c1e1900 */
[----:B------:R-:W-:Y:S02]  /*1b90*/  ISETP.NE.AND.EX P6, PT, RZ, c[0x0][0x354], PT, P0 ;  /* 0x0000d500ff007a0c */ /* 0x000fe40003fc5300 */
[----:B------:R-:W-:-:S04]  /*1ba0*/  LEA R6, P2, R16, c[0x0][0x348], 0x2 ;  /* 0x0000d20010067a11 */ /* 0x000fc800078410ff */
[----:B------:R-:W-:-:S05]  /*1bb0*/  LEA.HI.X R7, R16, c[0x0][0x34c], R15, 0x2, P2 ;  /* 0x0000d30010077a11 */ /* 0x000fca00010f140f */
[----:B------:R3:W5:Y:S01]  /*1bc0*/  @P3 LDG.E R174, [R6.64] ;  /* 0x0000000606ae3981 */ /* 0x000762000c1e1900 */
[C---:B--2---:R-:W-:Y:S02]  /*1bd0*/  LEA R2, P0, R16.reuse, c[0x0][0x358], 0x2 ;  /* 0x0000d60010027a11 */ /* 0x044fe400078010ff */
[C---:B-1----:R-:W-:Y:S02]  /*1be0*/  LEA R4, P1, R16.reuse, c[0x0][0x350], 0x2 ;  /* 0x0000d40010047a11 */ /* 0x042fe400078210ff */
[C-C-:B------:R-:W-:Y:S02]  /*1bf0*/  LEA.HI.X R3, R16.reuse, c[0x0][0x35c], R15.reuse, 0x2, P0 ;  /* 0x0000d70010037a11 */ /* 0x140fe400000f140f */
[----:B------:R-:W-:-:S03]  /*1c00*/  LEA.HI.X R5, R16, c[0x0][0x354], R15, 0x2, P1 ;  /* 0x0000d50010057a11 */ /* 0x000fc600008f140f */
[----:B------:R1:W5:Y:S04]  /*1c10*/  @P5 LDG.E R12, [R2.64] ;  /* 0x00000006020c5981 */ /* 0x000368000c1e1900 */
[----:B------:R1:W5:Y:S01]  /*1c20*/  @P6 LDG.E R163, [R4.64] ;  /* 0x0000000604a36981 */ /* 0x000362000c1e1900 */
[----:B----4-:R-:W-:-:S05]  /*1c30*/  LOP3.LUT R25, R9, 0xffff, RZ, 0xc0, !PT ;  /* 0x0000ffff09197812 */ /* 0x010fca00078ec0ff */
[----:B------:R1:W-:Y:S01]  /*1c40*/  STL [R1+0x1c], R25 ;  /* 0x00001c1901007387 */ /* 0x0003e20000100800 */
[----:B------:R-:W-:Y:S01]  /*1c50*/  YIELD ;  /* 0x0000000000007946 */ /* 0x000fe20003800000 */
[----:B------:R-:W-:Y:S02]  /*1c60*/  P2R R13, PR, RZ, 0x40 ;  /* 0x00000040ff0d7803 */ /* 0x000fe40000000000 */
        /* <DEDUP_REMOVED lines=9> */
.L_x_2347:
[----:B------:R-:W-:-:S04]  /*1d00*/  ISETP.NE.U32.AND P0, PT, RZ, c[0x0][0x368], PT ;  /* 0x0000da00ff007a0c */ /* 0x000fc80003f05070 */
[----:B------:R-:W-:-:S13]  /*1d10*/  ISETP.NE.AND.EX P0, PT, RZ, c[0x0][0x36c], PT, P0 ;  /* 0x0000db00ff007a0c */ /* 0x000fda0003f05300 */
[----:B------:R-:W-:Y:S05]  /*1d20*/  @!P0 BRA `(.L_x_2348) ;  /* 0x0000004000008947 */ /* 0x000fea0003800000 */
[----:B-1----:R-:W-:-:S04]  /*1d30*/  LEA R4, P0, R16, c[0x0][0x368], 0x2 ;  /* 0x0000da0010047a11 */ /* 0x002fc800078010ff */
[----:B------:R-:W-:-:S05]  /*1d40*/  LEA.HI.X R5, R16, c[0x0][0x36c], R15, 0x2, P0 ;  /* 0x0000db0010057a11 */ /* 0x000fca00000f140f */
[----:B------:R1:W5:Y:S01]  /*1d50*/  LDG.E R11, [R4.64] ;  /* 0x00000006040b7981 */ /* 0x000362000c1e1900 */
[----:B------:R-:W-:Y:S05]  /*1d60*/  BRA `(.L_x_2349) ;  /* 0x0000005000007947 */ /* 0x000fea0003800000 */
.L_x_2348:
[----:B------:R-:W-:Y:S01]  /*1d70*/  MOV R11, c[0x0][0x1d0] ;  /* 0x00007400000b7a02 */ /* 0x000fe20000000f00 */
[----:B------:R-:W-:Y:S05]  /*1d80*/  @!P6 BRA `(.L_x_2349) ;  /* 0x000000300000e947 */ /* 0x000fea0003800000 */
[----:B------:R-:W2:Y:S04]  /*1d90*/  LDG.E R6, [R4.64] ;  /* 0x0000000604067981 */ /* 0x000ea8000c1e1900 */
[----:B-1----:R-:W2:Y:S02]  /*1da0*/  LDG.E R0, [R4.64+0x4] ;  /* 0x0000040604007981 */ /* 0x002ea4000c1e1900 */
[----:B--2---:R-:W-:Y:S02]  /*1db0*/  IADD3 R11, -R6, R0, RZ ;  /* 0x00000000060b7210 */ /* 0x004fe40007ffe1ff */
.L_x_2349:
[----:B-1----:R-:W2:Y:S04]  /*1dc0*/  LDL R4, [R1+0x14] ;  /* 0x0000140001047983 */ /* 0x002ea80000100800 */
[----:B------:R-:W3:Y:S04]  /*1dd0*/  LDL.LU R0, [R1+0x4] ;  /* 0x0000040001007983 */ /* 0x000ee80000300800 */
[----:B------:R1:W4:Y:S01]  /*1de0*/  @P5 LDG.E R5, [R2.64] ;  /* 0x0000000602055981 */ /* 0x000322000c1e1900 */
[----:B------:R-:W-:-:S04]  /*1df0*/  ISETP.NE.U32.AND P0, PT, RZ, c[0x0][0x378], PT ;  /* 0x0000de00ff007a0c */ /* 0x000fc80003f05070 */
[----:B------:R-:W-:Y:S01]  /*1e00*/  ISETP.NE.AND.EX P1, PT, RZ, c[0x0][0x37c], PT, P0 ;  /* 0x0000df00ff007a0c */ /* 0x000fe20003f25300 */
[----:B--2---:R-:W-:Y:S02]  /*1e10*/  IMAD.MOV.U32 R8, RZ, RZ, R4 ;  /* 0x000000ffff087224 */ /* 0x004fe400078e0004 */
[----:B------:R1:W4:Y:S01]  /*1e20*/  @P5 LDG.E R4, [R2.64+0x4] ;  /* 0x0000040602045981 */ /* 0x000322000c1e1900 */
[----:B-----5:R-:W-:Y:S02]  /*1e30*/  IMAD.MOV.U32 R158, RZ, RZ, R11 ;  /* 0x000000ffff9e7224 */ /* 0x020fe400078e000b */
[----:B------:R-:W-:-:S05]  /*1e40*/  IMAD.MOV.U32 R6, RZ, RZ, c[0x0][0x2c4] ;  /* 0x0000b100ff067624 */ /* 0x000fca00078e00ff */
[----:B------:R-:W-:Y:S02]  /*1e50*/  ISETP.NE.AND P2, PT, R6, 0x1, PT ;  /* 0x000000010600780c */ /* 0x000fe40003f45270 */
[----:B-1----:R-:W-:-:S04]  /*1e60*/  @P1 LEA R2, P0, R16, c[0x0][0x378], 0x2 ;  /* 0x0000de0010021a11 */ /* 0x002fc800078010ff */
[----:B------:R-:W-:-:S05]  /*1e70*/  @P1 LEA.HI.X R3, R16, c[0x0][0x37c], R15, 0x2, P0 ;  /* 0x0000df0010031a11 */ /* 0x000fca00000f140f */
[----:B------:R3:W5:Y:S01]  /*1e80*/  @P1 LDG.E R158, [R2.64] ;  /* 0x00000006029e1981 */ /* 0x000762000c1e1900 */
[----:B------:R-:W-:Y:S02]  /*1e90*/  IMAD.IADD R7, R11, 0x1, -R164 ;  /* 0x000000010b077824 */ /* 0x000fe400078e0aa4 */
[----:B---3--:R-:W-:Y:S02]  /*1ea0*/  IMAD.SHL.U32 R2, R0, 0x80, RZ ;  /* 0x0000008000027824 */ /* 0x008fe400078e00ff */
[----:B------:R-:W-:-:S03]  /*1eb0*/  IMAD.MOV.U32 R0, RZ, RZ, c[0x0][0x228] ;  /* 0x00008a00ff007624 */ /* 0x000fc600078e00ff */
[----:B------:R1:W-:Y:S02]  /*1ec0*/  STL [R1+0x20], R2 ;  /* 0x0000200201007387 */ /* 0x0003e40000100800 */
[----:B-1----:R-:W-:-:S05]  /*1ed0*/  IADD3 R2, R2, 0x7f, RZ ;  /* 0x0000007f02027810 */ /* 0x002fca0007ffe0ff */
[----:B------:R-:W-:-:S05]  /*1ee0*/  @P2 IMAD.HI.U32 R3, R2, c[0x0][0x2c8], RZ ;  /* 0x0000b20002032a27 */ /* 0x000fca00078e00ff */
[----:B------:R-:W-:Y:S01]  /*1ef0*/  @P2 SHF.R.U32.HI R2, RZ, c[0x0][0x2cc], R3 ;  /* 0x0000b300ff022a19 */ /* 0x000fe20000011603 */
[----:B------:R-:W-:Y:S01]  /*1f00*/  BSSY B0, `(.L_x_2350) ;  /* 0x000003a000007945 */ /* 0x000fe20003800000 */
[----:B------:R-:W-:-:S04]  /*1f10*/  LOP3.LUT R224, R224, 0xffffffbf, RZ, 0xc0, !PT ;  /* 0xffffffbfe0e07812 */ /* 0x000fc800078ec0ff */
[----:B------:R-:W-:Y:S01]  /*1f20*/  @P2 LOP3.LUT R224, R224, 0x40, RZ, 0xfc, !PT ;  /* 0x00000040e0e02812 */ /* 0x000fe200078efcff */
[----:B----4-:R-:W-:-:S04]  /*1f30*/  @P5 IMAD.IADD R0, R4, 0x1, -R5 ;  /* 0x0000000104005824 */ /* 0x010fc800078e0a05 */
[----:B------:R-:W-:-:S05]  /*1f40*/  IMAD.IADD R6, R7, 0x1, R0 ;  /* 0x0000000107067824 */ /* 0x000fca00078e0200 */
[C---:B------:R-:W-:Y:S02]  /*1f50*/  IADD3 R167, R6.reuse, 0x30, -R8 ;  /* 0x0000003006a77810 */ /* 0x040fe40007ffe808 */
[----:B------:R-:W-:Y:S02]  /*1f60*/  IADD3 R4, R6, 0x2f, RZ ;  /* 0x0000002f06047810 */ /* 0x000fe40007ffe0ff */
[----:B------:R-:W-:Y:S01]  /*1f70*/  LOP3.LUT R5, R9, 0xff000000, RZ, 0xc0, !PT ;  /* 0xff00000009057812 */ /* 0x000fe200078ec0ff */
[----:B------:R-:W-:Y:S01]  /*1f80*/  IMAD.IADD R3, R167, 0x1, R2 ;  /* 0x00000001a7037824 */ /* 0x000fe200078e0202 */
[----:B------:R1:W-:Y:S01]  /*1f90*/  STL [R1+0x18], R6 ;  /* 0x0000180601007387 */ /* 0x0003e20000100800 */
[----:B------:R-:W-:Y:S01]  /*1fa0*/  IMAD.HI R2, R4, 0x2aaaaaab, RZ ;  /* 0x2aaaaaab04027827 */ /* 0x000fe200078e02ff */
[----:B------:R-:W-:-:S04]  /*1fb0*/  SHF.R.U32.HI R8, RZ, 0x8, R5 ;  /* 0x00000008ff087819 */ /* 0x000fc80000011605 */
[----:B------:R-:W-:-:S04]  /*1fc0*/  SHF.R.U32.HI R4, RZ, 0x1f, R2 ;  /* 0x0000001fff047819 */ /* 0x000fc80000011602 */
[----:B------:R-:W-:Y:S01]  /*1fd0*/  LEA.HI.SX32 R166, R2, R4, 0x1d ;  /* 0x0000000402a67211 */ /* 0x000fe200078feaff */
[----:B-1----:R-:W-:Y:S01]  /*1fe0*/  IMAD.HI R6, R3, 0x2aaaaaab, RZ ;  /* 0x2aaaaaab03067827 */ /* 0x002fe200078e02ff */
[----:B------:R-:W-:-:S04]  /*1ff0*/  LOP3.LUT R3, R9, 0xff0000, RZ, 0xc0, !PT ;  /* 0x00ff000009037812 */ /* 0x000fc800078ec0ff */
[----:B------:R-:W-:Y:S02]  /*2000*/  LEA.HI R3, R3, R8, RZ, 0x10 ;  /* 0x0000000803037211 */ /* 0x000fe400078f80ff */
[----:B------:R-:W-:Y:S02]  /*2010*/  SHF.R.U32.HI R5, RZ, 0x1f, R6 ;  /* 0x0000001fff057819 */ /* 0x000fe40000011606 */
[----:B------:R-:W-:Y:S02]  /*2020*/  SHF.R.U32.HI R9, RZ, 0x10, R3 ;  /* 0x00000010ff097819 */ /* 0x000fe40000011603 */
[----:B------:R-:W-:Y:S02]  /*2030*/  LOP3.LUT R17, R3, 0xff, RZ, 0xc0, !PT ;  /* 0x000000ff03117812 */ /* 0x000fe400078ec0ff */
[----:B------:R-:W-:Y:S01]  /*2040*/  LEA.HI.SX32 R2, R6, R5, 0x1d ;  /* 0x0000000506027211 */ /* 0x000fe200078feaff */
[----:B------:R1:W-:Y:S03]  /*2050*/  STL [R1+0x4c], R9 ;  /* 0x00004c0901007387 */ /* 0x0003e60000100800 */
[----:B------:R-:W-:Y:S01]  /*2060*/  IMNMX R5, R166, R2, PT ;  /* 0x00000002a6057217 */ /* 0x000fe20003800200 */
[----:B------:R1:W-:Y:S03]  /*2070*/  STL [R1+0x50], R17 ;  /* 0x0000501101007387 */ /* 0x0003e60000100800 */
[----:B------:R-:W-:-:S02]  /*2080*/  ISETP.GE.AND P0, PT, R5, 0x1, PT ;  /* 0x000000010500780c */ /* 0x000fc40003f06270 */
[----:B------:R-:W-:Y:S01]  /*2090*/  ISETP.NE.AND P1, PT, R9, RZ, PT ;  /* 0x000000ff0900720c */ /* 0x000fe20003f25270 */
[----:B------:R-:W-:-:S03]  /*20a0*/  IMAD.MOV.U32 R2, RZ, RZ, RZ ;  /* 0x000000ffff027224 */ /* 0x000fc600078e00ff */
[----:B------:R-:W-:-:S07]  /*20b0*/  SEL R150, R9, c[0x0][0x338], P1 ;  /* 0x0000ce0009967a07 */ /* 0x000fce0000800000 */
[----:B------:R-:W-:Y:S05]  /*20c0*/  @!P0 BRA `(.L_x_2351) ;  /* 0x000001d000008947 */ /* 0x000fea0003800000 */
[----:B------:R-:W-:Y:S02]  /*20d0*/  IABS R2, R150 ;  /* 0x0000009600027213 */ /* 0x000fe40000000000 */
[----:B------:R-:W-:-:S03]  /*20e0*/  IADD3 R6, R150, -0x1, R5 ;  /* 0xffffffff96067810 */ /* 0x000fc60007ffe005 */
[----:B------:R-:W-:Y:S01]  /*20f0*/  IMAD.MOV.U32 R4, RZ, RZ, R2 ;  /* 0x000000ffff047224 */ /* 0x000fe200078e0002 */
[----:B------:R-:W-:-:S03]  /*2100*/  IABS R10, R6 ;  /* 0x00000006000a7213 */ /* 0x000fc60000000000 */
[----:B------:R-:W2:Y:S08]  /*2110*/  I2F.RP R2, R4 ;  /* 0x0000000400027306 */ /* 0x000eb00000209400 */
[----:B--2---:R-:W2:Y:S02]  /*2120*/  MUFU.RCP R2, R2 ;  /* 0x0000000200027308 */ /* 0x004ea40000001000 */
[----:B--2---:R-:W-:-:S06]  /*2130*/  IADD3 R2, R2, 0xffffffe, RZ ;  /* 0x0ffffffe02027810 */ /* 0x004fcc0007ffe0ff */
[----:B------:R-:W2:Y:S02]  /*2140*/  F2I.FTZ.U32.TRUNC.NTZ R3, R2 ;  /* 0x0000000200037305 */ /* 0x000ea4000021f000 */
[----:B--2---:R-:W-:-:S04]  /*2150*/  IMAD.MOV R2, RZ, RZ, -R3 ;  /* 0x000000ffff027224 */ /* 0x004fc800078e0a03 */
[----:B------:R-:W-:Y:S01]  /*2160*/  IMAD.MOV.U32 R8, RZ, RZ, R2 ;  /* 0x000000ffff087224 */ /* 0x000fe200078e0002 */
[----:B------:R-:W-:-:S03]  /*2170*/  IABS R2, R150 ;  /* 0x0000009600027213 */ /* 0x000fc60000000000 */
[----:B------:R-:W-:Y:S02]  /*2180*/  IMAD R8, R8, R4, RZ ;  /* 0x0000000408087224 */ /* 0x000fe400078e02ff */
[----:B-1----:R-:W-:Y:S02]  /*2190*/  IMAD.MOV R9, RZ, RZ, -R2 ;  /* 0x000000ffff097224 */ /* 0x002fe400078e0a02 */
        /* <DEDUP_REMOVED lines=16> */
.L_x_2351:
[----:B------:R-:W-:Y:S05]  /*22a0*/  BSYNC B0 ;  /* 0x0000000000007941 */ /* 0x000fea0003800000 */
.L_x_2350:
[----:B------:R-:W-:Y:S01]  /*22b0*/  IMAD R3, R17, R2, RZ ;  /* 0x0000000211037224 */ /* 0x000fe200078e02ff */
[----:B------:R-:W2:Y:S01]  /*22c0*/  S2R R6, SR_TID.X ;  /* 0x0000000000067919 */ /* 0x000ea20000002100 */
[----:B------:R-:W-:Y:S02]  /*22d0*/  IADD3 R24, R225, 0x20, RZ ;  /* 0x00000020e1187810 */ /* 0x000fe40007ffe0ff */
[C---:B------:R-:W-:Y:S01]  /*22e0*/  IMAD.IADD R2, R3.reuse, 0x1, R2 ;  /* 0x0000000103027824 */ /* 0x040fe200078e0202 */
[----:B------:R-:W-:Y:S01]  /*22f0*/  SHF.R.S32.HI R135, RZ, 0x1f, R134 ;  /* 0x0000001fff877819 */ /* 0x000fe20000011486 */
        /* <DEDUP_REMOVED lines=9> */
[----:B--2---:R-:W-:Y:S02]  /*2390*/  SHF.R.S32.HI R186, RZ, 0x1f, R6 ;  /* 0x0000001fffba7819 */ /* 0x004fe40000011406 */
        /* <DEDUP_REMOVED lines=30> */
[----:B------:R-:W-:Y:S01]  /*2580*/  IMAD R4, R21, c[0x0][0x248], RZ ;  /* 0x0000920015047a24 */ /* 0x000fe200078e02ff */
[----:B------:R-:W-:Y:S01]  /*2590*/  MOV R175, c[0x0][0x238] ;  /* 0x00008e0000af7a02 */ /* 0x000fe20000000f00 */
[----:B------:R-:W-:Y:S01]  /*25a0*/  IMAD R3, R130, c[0x0][0x23c], R3 ;  /* 0x00008f0082037a24 */ /* 0x000fe200078e0203 */
[----:B------:R-:W-:Y:S01]  /*25b0*/  ISETP.GE.AND P4, PT, R134, c[0x0][0x1d4], PT ;  /* 0x0000750086007a0c */ /* 0x000fe20003f86270 */
[----:B------:R-:W-:Y:S01]  /*25c0*/  IMAD.WIDE.U32 R152, R154, c[0x0][0x238], RZ ;  /* 0x00008e009a987a25 */ /* 0x000fe200078e00ff */
[----:B------:R-:W-:Y:S02]  /*25d0*/  ISETP.GE.AND P6, PT, R133, c[0x0][0x1d4], PT ;  /* 0x0000750085007a0c */ /* 0x000fe40003fc6270 */
[----:B------:R-:W-:Y:S01]  /*25e0*/  IADD3 R3, R5, R3, RZ ;  /* 0x0000000305037210 */ /* 0x000fe20007ffe0ff */
[----:B------:R-:W-:Y:S01]  /*25f0*/  IMAD R5, R34, -0x30, R0 ;  /* 0xffffffd022057824 */ /* 0x000fe200078e0200 */
[----:B------:R-:W-:Y:S01]  /*2600*/  P2R R119, PR, RZ, 0x10 ;  /* 0x00000010ff777803 */ /* 0x000fe20000000000 */
[----:B------:R-:W-:Y:S01]  /*2610*/  IMAD.IADD R171, R153, 0x1, R171 ;  /* 0x0000000199ab7824 */ /* 0x000fe200078e02ab */
[----:B------:R-:W-:Y:S01]  /*2620*/  ISETP.GE.AND P5, PT, R226, c[0x0][0x1d4], PT ;  /* 0x00007500e2007a0c */ /* 0x000fe20003fa6270 */
[----:B------:R-:W-:Y:S01]  /*2630*/  IMAD.WIDE.U32 R2, R25, c[0x0][0x240], R2 ;  /* 0x0000900019027a25 */ /* 0x000fe200078e0002 */
[----:B------:R-:W-:-:S02]  /*2640*/  IMNMX R6, R5, 0x30, PT ;  /* 0x0000003005067817 */ /* 0x000fc40003800200 */
[----:B------:R-:W-:Y:S01]  /*2650*/  ISETP.GE.AND P4, PT, R227, c[0x0][0x1d4], PT ;  /* 0x00007500e3007a0c */ /* 0x000fe20003f86270 */
[----:B------:R-:W-:Y:S02]  /*2660*/  IMAD R3, R25, c[0x0][0x244], R3 ;  /* 0x0000910019037a24 */ /* 0x000fe400078e0203 */
[C---:B------:R-:W-:Y:S01]  /*2670*/  IMAD R5, R20.reuse, c[0x0][0x24c], R4 ;  /* 0x0000930014057a24 */ /* 0x040fe200078e0204 */
[----:B------:R-:W-:Y:S01]  /*2680*/  IADD3 R4, -R225, R6, RZ ;  /* 0x00000006e1047210 */ /* 0x000fe20007ffe1ff */
[----:B------:R-:W-:Y:S01]  /*2690*/  IMAD.WIDE.U32 R124, R20, c[0x0][0x248], R2 ;  /* 0x00009200147c7a25 */ /* 0x000fe200078e0002 */
[----:B------:R-:W-:Y:S02]  /*26a0*/  SHF.R.S32.HI R3, RZ, 0x1f, R34 ;  /* 0x0000001fff037819 */ /* 0x000fe40000011422 */
[C---:B------:R-:W-:Y:S01]  /*26b0*/  ISETP.GT.AND P0, PT, R4.reuse, 0x20, PT ;  /* 0x000000200400780c */ /* 0x040fe20003f04270 */
[----:B------:R-:W-:Y:S01]  /*26c0*/  IMAD R2, R171, R34, RZ ;  /* 0x00000022ab027224 */ /* 0x000fe200078e02ff */
[----:B------:R-:W-:Y:S01]  /*26d0*/  MOV R122, R124 ;  /* 0x0000007c007a7202 */ /* 0x000fe20000000f00 */
[----:B------:R-:W-:Y:S01]  /*26e0*/  IMAD.IADD R123, R125, 0x1, R5 ;  /* 0x000000017d7b7824 */ /* 0x000fe200078e0205 */
[----:B------:R-:W-:Y:S01]  /*26f0*/  ISETP.GE.AND P1, PT, R4, 0x1, PT ;  /* 0x000000010400780c */ /* 0x000fe20003f26270 */
[----:B------:R-:W-:-:S02]  /*2700*/  IMAD R3, R3, R152, R2 ;  /* 0x0000009803037224 */ /* 0x000fc400078e0202 */
[----:B------:R-:W-:-:S04]  /*2710*/  IMAD.WIDE.U32 R6, R34, R152, R122 ;  /* 0x0000009822067225 */ /* 0x000fc800078e007a */
[----:B------:R-:W-:Y:S01]  /*2720*/  IMAD.SHL.U32 R184, R175, 0x20, RZ ;  /* 0x00000020afb87824 */ /* 0x000fe200078e00ff */
[----:B------:R-:W-:Y:S02]  /*2730*/  IADD3 R3, R7, R3, RZ ;  /* 0x0000000307037210 */ /* 0x000fe40007ffe0ff */
[----:B------:R-:W-:Y:S02]  /*2740*/  SHF.L.U64.HI R175, R175, R165, c[0x0][0x23c] ;  /* 0x00008f00afaf7619 */ /* 0x000fe400000102a5 */
[----:B------:R-:W-:Y:S02]  /*2750*/  @P0 IADD3 R7, P2, R184, R6, RZ ;  /* 0x00000006b8070210 */ /* 0x000fe40007f5e0ff */
[----:B------:R-:W-:-:S03]  /*2760*/  @P1 LEA R4, P3, R6, c[0x0][0x220], 0x1 ;  /* 0x0000880006041a11 */ /* 0x000fc600078608ff */
[----:B------:R-:W-:Y:S01]  /*2770*/  @P0 IMAD.X R8, R3, 0x1, R175, P2 ;  /* 0x0000000103080824 */ /* 0x000fe200010e06af */
[C---:B------:R-:W-:Y:S02]  /*2780*/  @P0 LEA R2, P2, R7.reuse, c[0x0][0x220], 0x1 ;  /* 0x0000880007020a11 */ /* 0x040fe400078408ff */
[----:B------:R-:W-:Y:S02]  /*2790*/  @P1 LEA.HI.X R5, R6, c[0x0][0x224], R3, 0x1, P3 ;  /* 0x0000890006051a11 */ /* 0x000fe400018f0c03 */
[----:B------:R-:W-:Y:S02]  /*27a0*/  @P0 LEA.HI.X R3, R7, c[0x0][0x224], R8, 0x1, P2 ;  /* 0x0000890007030a11 */ /* 0x000fe400010f0c08 */
[----:B------:R-:W-:Y:S02]  /*27b0*/  ISETP.NE.AND P2, PT, R119, RZ, PT ;  /* 0x000000ff7700720c */ /* 0x000fe40003f45270 */
[----:B------:R-:W-:-:S11]  /*27c0*/  ISETP.NE.AND P3, PT, R13, RZ, PT ;  /* 0x000000ff0d00720c */ /* 0x000fd60003f65270 */
        /* <DEDUP_REMOVED lines=11> */
[----:B------:R-:W-:-:S02]  /*2880*/  ISETP.NE.U32.AND P0, PT, RZ, c[0x0][0x340], PT ;  /* 0x0000d000ff007a0c */ /* 0x000fc40003f05070 */
[----:B------:R-:W-:Y:S02]  /*2890*/  IADD3 R13, R11, R163, RZ ;  /* 0x000000a30b0d7210 */ /* 0x000fe40007ffe0ff */
[----:B------:R-:W-:Y:S01]  /*28a0*/  SHF.R.S32.HI R141, RZ, 0x1f, R140 ;  /* 0x0000001fff8d7819 */ /* 0x000fe2000001148c */
[C---:B------:R-:W-:Y:S01]  /*28b0*/  IMAD R12, R22.reuse, c[0x0][0x290], RZ ;  /* 0x0000a400160c7a24 */ /* 0x040fe200078e02ff */
[----:B------:R-:W-:Y:S01]  /*28c0*/  ISETP.NE.AND.EX P0, PT, RZ, c[0x0][0x344], PT, P0 ;  /* 0x0000d100ff007a0c */ /* 0x000fe20003f05300 */
[----:B-1----:R-:W-:Y:S02]  /*28d0*/  IMAD R17, R22, c[0x0][0x1e0], RZ ;  /* 0x0000780016117a24 */ /* 0x002fe400078e02ff */
[----:B------:R-:W-:Y:S01]  /*28e0*/  IMAD.WIDE.U32 R180, R225, c[0x0][0x1e0], RZ ;  /* 0x00007800e1b47a25 */ /* 0x000fe200078e00ff */
[----:B------:R-:W-:Y:S01]  /*28f0*/  MOV R177, c[0x0][0x280] ;  /* 0x0000a00000b17a02 */ /* 0x000fe20000000f00 */
[----:B------:R-:W0:Y:S08]  /*2900*/  LDGDEPBAR ;  /* 0x00000000000079af */ /* 0x000e300000000000 */
[----:B---3--:R-:W-:-:S05]  /*2910*/  @P0 IMAD.WIDE R2, R16, R14, c[0x0][0x340] ;  /* 0x0000d00010020625 */ /* 0x008fca00078e020e */
[----:B------:R1:W3:Y:S01]  /*2920*/  @P0 LDG.E R6, [R2.64] ;  /* 0x0000000602060981 */ /* 0x0002e2000c1e1900 */
[----:B------:R-:W-:Y:S01]  /*2930*/  SHF.R.S32.HI R19, RZ, 0x1f, R13 ;  /* 0x0000001fff137819 */ /* 0x000fe2000001140d */
[----:B--2---:R-:W-:Y:S01]  /*2940*/  IMAD R5, R22, c[0x0][0x280], RZ ;  /* 0x0000a00016057a24 */ /* 0x004fe200078e02ff */
[----:B------:R-:W-:Y:S01]  /*2950*/  MOV R176, c[0x0][0x290] ;  /* 0x0000a40000b07a02 */ /* 0x000fe20000000f00 */
[----:B------:R-:W-:Y:S01]  /*2960*/  IMAD.WIDE.U32 R10, R225, c[0x0][0x290], R134 ;  /* 0x0000a400e10a7a25 */ /* 0x000fe200078e0086 */
[----:B------:R-:W-:Y:S01]  /*2970*/  WARPSYNC 0xffffffff ;  /* 0xffffffff00007948 */ /* 0x000fe20003800000 */
[-C--:B------:R-:W-:Y:S02]  /*2980*/  SHF.L.U64.HI R162, R177, R165.reuse, c[0x0][0x284] ;  /* 0x0000a100b1a27619 */ /* 0x080fe400000102a5 */
[----:B------:R-:W-:Y:S01]  /*2990*/  IMAD R4, R19, c[0x0][0x1e0], RZ ;  /* 0x0000780013047a24 */ /* 0x000fe200078e02ff */
[C---:B------:R-:W-:Y:S01]  /*29a0*/  SHF.L.U64.HI R151, R176.reuse, R165, c[0x0][0x294] ;  /* 0x0000a500b0977619 */ /* 0x040fe200000102a5 */
[----:B------:R-:W-:Y:S01]  /*29b0*/  IMAD R14, R225, c[0x0][0x284], R5 ;  /* 0x0000a100e10e7a24 */ /* 0x000fe200078e0205 */
[----:B------:R-:W-:Y:S01]  /*29c0*/  SHF.R.U32.HI R23, RZ, 0x3, R159 ;  /* 0x00000003ff177819 */ /* 0x000fe2000001169f */
[----:B------:R-:W-:Y:S01]  /*29d0*/  IMAD R4, R13, c[0x0][0x1e4], R4 ;  /* 0x000079000d047a24 */ /* 0x000fe200078e0204 */
[----:B------:R-:W-:Y:S01]  /*29e0*/  SHF.L.U32 R177, R177, 0x5, RZ ;  /* 0x00000005b1b17819 */ /* 0x000fe200000006ff */
[C---:B------:R-:W-:Y:S01]  /*29f0*/  IMAD R12, R225.reuse, c[0x0][0x294], R12 ;  /* 0x0000a500e10c7a24 */ /* 0x040fe200078e020c */
[----:B------:R-:W-:Y:S01]  /*2a00*/  SHF.L.U32 R176, R176, 0x5, RZ ;  /* 0x00000005b0b07819 */ /* 0x000fe200000006ff */
[----:B------:R-:W-:-:S02]  /*2a10*/  IMAD R17, R225, c[0x0][0x1e4], R17 ;  /* 0x00007900e1117a24 */ /* 0x000fc400078e0211 */
[C---:B------:R-:W-:Y:S02]  /*2a20*/  IMAD R168, R154.reuse, c[0x0][0x1e4], RZ ;  /* 0x000079009aa87a24 */ /* 0x040fe400078e02ff */
[C---:B------:R-:W-:Y:S01]  /*2a30*/  IMAD R169, R154.reuse, c[0x0][0x284], RZ ;  /* 0x0000a1009aa97a24 */ /* 0x040fe200078e02ff */
[----:B------:R-:W-:Y:S01]  /*2a40*/  IADD3 R146, R181, R17, RZ ;  /* 0x00000011b5927210 */ /* 0x000fe20007ffe0ff */
[C---:B------:R-:W-:Y:S02]  /*2a50*/  IMAD R170, R154.reuse, c[0x0][0x294], RZ ;  /* 0x0000a5009aaa7a24 */ /* 0x040fe400078e02ff */
[----:B------:R-:W-:-:S04]  /*2a60*/  IMAD.WIDE.U32 R160, R154, c[0x0][0x1e0], RZ ;  /* 0x000078009aa07a25 */ /* 0x000fc800078e00ff */
[----:B-1----:R-:W-:Y:S01]  /*2a70*/  IMAD.WIDE.U32 R2, R13, c[0x0][0x1e0], RZ ;  /* 0x000078000d027a25 */ /* 0x002fe200078e00ff */
[----:B------:R-:W-:-:S03]  /*2a80*/  IADD3 R168, R161, R168, RZ ;  /* 0x000000a8a1a87210 */ /* 0x000fc60007ffe0ff */
[----:B------:R-:W-:Y:S02]  /*2a90*/  IMAD.IADD R3, R3, 0x1, R4 ;  /* 0x0000000103037824 */ /* 0x000fe400078e0204 */
[----:B------:R-:W-:-:S04]  /*2aa0*/  IMAD.WIDE.U32 R4, R225, c[0x0][0x280], R140 ;  /* 0x0000a000e1047a25 */ /* 0x000fc800078e008c */
[----:B------:R-:W-:Y:S01]  /*2ab0*/  IMAD.WIDE.U32 R2, R25, c[0x0][0x1e8], R2 ;  /* 0x00007a0019027a25 */ /* 0x000fe200078e0002 */
[----:B------:R-:W-:-:S03]  /*2ac0*/  IADD3 R9, R5, R14, RZ ;  /* 0x0000000e05097210 */ /* 0x000fc60007ffe0ff */
[----:B------:R-:W-:Y:S02]  /*2ad0*/  IMAD R3, R25, c[0x0][0x1ec], R3 ;  /* 0x00007b0019037a24 */ /* 0x000fe400078e0203 */
[----:B------:R-:W-:Y:S02]  /*2ae0*/  IMAD.MOV.U32 R8, RZ, RZ, R4 ;  /* 0x000000ffff087224 */ /* 0x000fe400078e0004 */
[----:B------:R-:W-:-:S04]  /*2af0*/  IMAD.WIDE.U32 R156, R154, c[0x0][0x280], RZ ;  /* 0x0000a0009a9c7a25 */ /* 0x000fc800078e00ff */
[----:B------:R-:W-:-:S04]  /*2b00*/  IMAD.WIDE.U32 R154, R154, c[0x0][0x290], RZ ;  /* 0x0000a4009a9a7a25 */ /* 0x000fc800078e00ff */
[----:B-----5:R-:W-:Y:S01]  /*2b10*/  IMAD.WIDE.U32 R106, R158, c[0x0][0x280], R8 ;  /* 0x0000a0009e6a7a25 */ /* 0x020fe200078e0008 */
[----:B------:R-:W-:-:S03]  /*2b20*/  IADD3 R170, R155, R170, RZ ;  /* 0x000000aa9baa7210 */ /* 0x000fc60007ffe0ff */
[----:B------:R-:W-:Y:S02]  /*2b30*/  IMAD.MOV.U32 R185, RZ, RZ, c[0x0][0x27c] ;  /* 0x00009f00ffb97624 */ /* 0x000fe400078e00ff */
[----:B------:R-:W-:Y:S01]  /*2b40*/  IMAD.IADD R169, R157, 0x1, R169 ;  /* 0x000000019da97824 */ /* 0x000fe200078e02a9 */
[----:B---3--:R-:W-:Y:S01]  /*2b50*/  @P0 SHF.R.S32.HI R5, RZ, 0x1f, R6 ;  /* 0x0000001fff050819 */ /* 0x008fe20000011406 */
[----:B------:R-:W-:Y:S01]  /*2b60*/  @!P0 IMAD.MOV.U32 R5, RZ, RZ, R15 ;  /* 0x000000ffff058224 */ /* 0x000fe200078e000f */
[----:B------:R-:W-:-:S04]  /*2b70*/  @!P0 MOV R6, R16 ;  /* 0x0000001000068202 */ /* 0x000fc80000000f00 */
[----:B------:R-:W-:Y:S01]  /*2b80*/  SEL R15, R6, RZ, !P3 ;  /* 0x000000ff060f7207 */ /* 0x000fe20005800000 */
[----:B------:R-:W-:Y:S01]  /*2b90*/  IMAD.WIDE.U32 R6, R225, c[0x0][0x290], R140 ;  /* 0x0000a400e1067a25 */ /* 0x000fe200078e008c */
[----:B------:R-:W-:-:S03]  /*2ba0*/  SEL R18, R5, RZ, !P3 ;  /* 0x000000ff05127207 */ /* 0x000fc60005800000 */
[----:B------:R-:W-:Y:S01]  /*2bb0*/  IMAD.WIDE.U32 R90, R15, c[0x0][0x1f0], R2 ;  /* 0x00007c000f5a7a25 */ /* 0x000fe200078e0002 */
[----:B------:R-:W-:-:S03]  /*2bc0*/  IADD3 R7, R7, R12, RZ ;  /* 0x0000000c07077210 */ /* 0x000fc60007ffe0ff */
[----:B------:R-:W-:Y:S01]  /*2bd0*/  IMAD.WIDE.U32 R4, R225, c[0x0][0x280], R134 ;  /* 0x0000a000e1047a25 */ /* 0x000fe200078e0086 */
[----:B------:R-:W-:-:S03]  /*2be0*/  IADD3 R121, P1, P0, R90, R180, R134 ;  /* 0x000000b45a797210 */ /* 0x000fc6000783e086 */
[----:B------:R-:W-:Y:S01]  /*2bf0*/  IMAD.MOV.U32 R2, RZ, RZ, R10 ;  /* 0x000000ffff027224 */ /* 0x000fe200078e000a */
[----:B------:R-:W-:Y:S01]  /*2c00*/  SHF.R.S32.HI R10, RZ, 0x1f, R158 ;  /* 0x0000001fff0a7819 */ /* 0x000fe2000001149e */
[----:B------:R-:W-:Y:S01]  /*2c10*/  IMAD.IADD R3, R12, 0x1, R11 ;  /* 0x000000010c037824 */ /* 0x000fe200078e020b */
[----:B------:R-:W-:Y:S01]  /*2c20*/  SHF.R.S32.HI R11, RZ, 0x1f, R24 ;  /* 0x0000001fff0b7819 */ /* 0x000fe20000011418 */
[----:B------:R-:W-:Y:S01]  /*2c30*/  IMAD R16, R18, c[0x0][0x1f0], RZ ;  /* 0x00007c0012107a24 */ /* 0x000fe200078e02ff */
[----:B------:R-:W-:Y:S01]  /*2c40*/  IADD3 R5, R14, R5, RZ ;  /* 0x000000050e057210 */ /* 0x000fe20007ffe0ff */
[C---:B------:R-:W-:Y:S01]  /*2c50*/  IMAD R14, R10.reuse, c[0x0][0x280], RZ ;  /* 0x0000a0000a0e7a24 */ /* 0x040fe200078e02ff */
[----:B------:R-:W-:Y:S01]  /*2c60*/  LEA.HI R11, R11, R24, RZ, 0x3 ;  /* 0x000000180b0b7211 */ /* 0x000fe200078f18ff */
[----:B------:R-:W-:Y:S02]  /*2c70*/  IMAD R16, R15, c[0x0][0x1f4], R16 ;  /* 0x00007d000f107a24 */ /* 0x000fe400078e0210 */
[----:B------:R-:W-:Y:S01]  /*2c80*/  IMAD R10, R10, c[0x0][0x290], RZ ;  /* 0x0000a4000a0a7a24 */ /* 0x000fe200078e02ff */
[----:B------:R-:W-:Y:S01]  /*2c90*/  SHF.L.U32 R12, R11, 0x6, RZ ;  /* 0x000000060b0c7819 */ /* 0x000fe200000006ff */
[C---:B------:R-:W-:Y:S01]  /*2ca0*/  IMAD R11, R158.reuse, c[0x0][0x284], R14 ;  /* 0x0000a1009e0b7a24 */ /* 0x040fe200078e020e */
[----:B------:R-:W-:Y:S01]  /*2cb0*/  IADD3 R89, R91, R16, RZ ;  /* 0x000000105b597210 */ /* 0x000fe20007ffe0ff */
[----:B------:R-:W-:-:S02]  /*2cc0*/  IMAD R10, R158, c[0x0][0x294], R10 ;  /* 0x0000a5009e0a7a24 */ /* 0x000fc400078e020a */
[----:B------:R-:W-:Y:S01]  /*2cd0*/  IMAD.WIDE.U32 R102, R158, c[0x0][0x290], R6 ;  /* 0x0000a4009e667a25 */ /* 0x000fe200078e0006 */
[----:B------:R-:W-:Y:S02]  /*2ce0*/  IADD3.X R120, R89, R146, R135, P1, P0 ;  /* 0x0000009259787210 */ /* 0x000fe40000fe0487 */
[----:B------:R-:W-:Y:S01]  /*2cf0*/  ISETP.GE.AND P1, PT, R134, c[0x0][0x27c], PT ;  /* 0x00009f0086007a0c */ /* 0x000fe20003f26270 */
[----:B------:R-:W-:Y:S01]  /*2d00*/  IMAD.WIDE.U32 R100, R158, c[0x0][0x290], R2 ;  /* 0x0000a4009e647a25 */ /* 0x000fe200078e0002 */
[----:B------:R-:W-:Y:S02]  /*2d10*/  LOP3.LUT R2, R12, 0xfffffe00, RZ, 0xc0, !PT ;  /* 0xfffffe000c027812 */ /* 0x000fe400078ec0ff */
[----:B------:R-:W-:Y:S01]  /*2d20*/  IADD3 R118, R107, R11, RZ ;  /* 0x0000000b6b767210 */ /* 0x000fe20007ffe0ff */
[----:B------:R-:W-:Y:S01]  /*2d30*/  IMAD.WIDE.U32 R104, R158, c[0x0][0x280], R4 ;  /* 0x0000a0009e687a25 */ /* 0x000fe200078e0004 */
[----:B------:R-:W-:Y:S02]  /*2d40*/  IADD3 R117, R103, R10, RZ ;  /* 0x0000000a67757210 */ /* 0x000fe40007ffe0ff */
[----:B------:R-:W-:Y:S01]  /*2d50*/  IADD3 R115, R10, R101, RZ ;  /* 0x000000650a737210 */ /* 0x000fe20007ffe0ff */
[----:B------:R-:W-:-:S02]  /*2d60*/  IMAD.SHL.U32 R16, R185, 0x2, RZ ;  /* 0x00000002b9107824 */ /* 0x000fc400078e00ff */
[----:B------:R-:W-:Y:S02]  /*2d70*/  IMAD.IADD R116, R11, 0x1, R105 ;  /* 0x000000010b747824 */ /* 0x000fe400078e0269 */
[----:B------:R-:W-:Y:S01]  /*2d80*/  SEL R3, RZ, c[0x0][0x27c], !P1 ;  /* 0x00009f00ff037a07 */ /* 0x000fe20004800000 */
[----:B------:R-:W-:Y:S01]  /*2d90*/  IMAD.WIDE.U32 R4, R25, c[0x0][0x260], R134 ;  /* 0x0000980019047a25 */ /* 0x000fe200078e0086 */
[----:B------:R-:W-:Y:S01]  /*2da0*/  IADD3 R149, P0, R225, R13, RZ ;  /* 0x0000000de1957210 */ /* 0x000fe20007f1e0ff */
[----:B------:R-:W-:Y:S01]  /*2db0*/  BAR.SYNC.DEFER_BLOCKING 0x0 ;  /* 0x0000000000007b1d */ /* 0x000fe20000010000 */
[----:B------:R-:W-:Y:S01]  /*2dc0*/  IADD3 R10, -R16, c[0x0][0x1d4], RZ ;  /* 0x00007500100a7a10 */ /* 0x000fe20007ffe1ff */
[----:B------:R-:W-:Y:S02]  /*2dd0*/  IMAD.IADD R3, R134, 0x1, R3 ;  /* 0x0000000186037824 */ /* 0x000fe400078e0203 */
[----:B------:R-:W-:Y:S01]  /*2de0*/  IMAD R9, R25, c[0x0][0x264], R5 ;  /* 0x0000990019097a24 */ /* 0x000fe200078e0205 */
[-C--:B------:R-:W-:Y:S01]  /*2df0*/  SEL R11, R16, R10.reuse, !P1 ;  /* 0x0000000a100b7207 */ /* 0x080fe20004800000 */
[----:B------:R-:W-:Y:S01]  /*2e00*/  IMAD.X R148, R22, 0x1, R19, P0 ;  /* 0x0000000116947824 */ /* 0x000fe200000e0613 */
[----:B------:R-:W-:Y:S01]  /*2e10*/  SHF.R.S32.HI R5, RZ, 0x1f, R3 ;  /* 0x0000001fff057819 */ /* 0x000fe20000011403 */
[----:B------:R-:W-:Y:S01]  /*2e20*/  IMAD.MOV.U32 R8, RZ, RZ, R4 ;  /* 0x000000ffff087224 */ /* 0x000fe200078e0004 */
[----:B------:R-:W-:Y:S01]  /*2e30*/  ISETP.GE.AND P0, PT, R133, c[0x0][0x27c], PT ;  /* 0x00009f0085007a0c */ /* 0x000fe20003f06270 */
[----:B------:R-:W-:Y:S01]  /*2e40*/  IMAD.WIDE.U32 R6, R25, c[0x0][0x210], R134 ;  /* 0x0000840019067a25 */ /* 0x000fe200078e0086 */
[CC--:B------:R-:W-:Y:S01]  /*2e50*/  LEA.HI R4, R5.reuse, R3.reuse, RZ, 0x3 ;  /* 0x0000000305047211 */ /* 0x0c0fe200078f18ff */
[----:B------:R-:W-:Y:S01]  /*2e60*/  ULDC.U8 UR4, c[0x0][0x298] ;  /* 0x0000a60000047ab9 */ /* 0x000fe20000000000 */
[----:B------:R-:W-:Y:S01]  /*2e70*/  LEA.HI R14, R5, R3, RZ, 0x6 ;  /* 0x00000003050e7211 */ /* 0x000fe200078f30ff */
[----:B------:R-:W-:Y:S01]  /*2e80*/  IMAD R7, R25, c[0x0][0x214], R7 ;  /* 0x0000850019077a24 */ /* 0x000fe200078e0207 */
[----:B------:R-:W-:Y:S01]  /*2e90*/  SEL R3, RZ, c[0x0][0x27c], !P0 ;  /* 0x00009f00ff037a07 */ /* 0x000fe20004000000 */
[----:B------:R-:W-:Y:S01]  /*2ea0*/  IMAD R5, R18, c[0x0][0x218], RZ ;  /* 0x0000860012057a24 */ /* 0x000fe200078e02ff */
[----:B------:R-:W-:Y:S01]  /*2eb0*/  SEL R10, R16, R10, !P0 ;  /* 0x0000000a100a7207 */ /* 0x000fe20004000000 */
[----:B------:R-:W-:Y:S01]  /*2ec0*/  IMAD.WIDE.U32 R98, R20, c[0x0][0x268], R8 ;  /* 0x00009a0014627a25 */ /* 0x000fe200078e0008 */
[----:B------:R-:W-:-:S02]  /*2ed0*/  SHF.R.S32.HI R8, RZ, 0x6, R14 ;  /* 0x00000006ff087819 */ /* 0x000fc4000001140e */
[----:B------:R-:W-:Y:S01]  /*2ee0*/  SHF.R.S32.HI R13, RZ, 0x1f, R10 ;  /* 0x0000001fff0d7819 */ /* 0x000fe2000001140a */
[----:B------:R-:W-:Y:S01]  /*2ef0*/  IMAD.IADD R3, R133, 0x1, R3 ;  /* 0x0000000185037824 */ /* 0x000fe200078e0203 */
[----:B------:R-:W-:Y:S01]  /*2f00*/  SHF.R.S32.HI R12, RZ, 0x1f, R11 ;  /* 0x0000001fff0c7819 */ /* 0x000fe2000001140b */
[----:B------:R-:W-:Y:S01]  /*2f10*/  IMAD.WIDE.U32 R96, R15, c[0x0][0x218], R6 ;  /* 0x000086000f607a25 */ /* 0x000fe200078e0006 */
[--C-:B------:R-:W-:Y:S02]  /*2f20*/  LOP3.LUT R7, R172, 0x38, R4.reuse, 0xf8, !PT ;  /* 0x00000038ac077812 */ /* 0x100fe400078ef804 */
[----:B------:R-:W-:Y:S01]  /*2f30*/  LOP3.LUT R6, R159, 0x38, R4, 0xf8, !PT ;  /* 0x000000389f067812 */ /* 0x000fe200078ef804 */
[----:B------:R-:W-:Y:S01]  /*2f40*/  IMAD R17, R15, c[0x0][0x21c], R5 ;  /* 0x000087000f117a24 */ /* 0x000fe200078e0205 */
[----:B------:R-:W-:Y:S01]  /*2f50*/  SHF.R.S32.HI R5, RZ, 0x1f, R3 ;  /* 0x0000001fff057819 */ /* 0x000fe20000011403 */
[C---:B------:R-:W-:Y:S01]  /*2f60*/  IMAD R9, R8.reuse, 0xc00, R2 ;  /* 0x00000c0008097824 */ /* 0x040fe200078e0202 */
[----:B------:R-:W-:Y:S01]  /*2f70*/  LEA.HI R13, R13, R10, RZ, 0x4 ;  /* 0x0000000a0d0d7211 */ /* 0x000fe200078f20ff */
[----:B------:R-:W-:Y:S01]  /*2f80*/  IMAD R10, R8, 0xc00, R173 ;  /* 0x00000c00080a7824 */ /* 0x000fe200078e02ad */
[----:B------:R-:W-:Y:S01]  /*2f90*/  LOP3.LUT R8, R7, R182, RZ, 0x3c, !PT ;  /* 0x000000b607087212 */ /* 0x000fe200078e3cff */
[----:B------:R-:W-:Y:S01]  /*2fa0*/  IMAD.MOV.U32 R183, RZ, RZ, c[0x0][0x1e0] ;  /* 0x00007800ffb77624 */ /* 0x000fe200078e00ff */
[----:B------:R-:W-:Y:S01]  /*2fb0*/  LOP3.LUT R6, R6, R23, RZ, 0x3c, !PT ;  /* 0x0000001706067212 */ /* 0x000fe200078e3cff */
[----:B------:R-:W-:Y:S01]  /*2fc0*/  IMAD.WIDE.U32 R178, R24, c[0x0][0x1e0], RZ ;  /* 0x0000780018b27a25 */ /* 0x000fe200078e00ff */
[----:B------:R-:W-:-:S02]  /*2fd0*/  LEA.HI R7, R5, R3, RZ, 0x6 ;  /* 0x0000000305077211 */ /* 0x000fc400078f30ff */
[----:B------:R-:W-:Y:S01]  /*2fe0*/  LEA.HI R3, R5, R3, RZ, 0x3 ;  /* 0x0000000305037211 */ /* 0x000fe200078f18ff */
[----:B------:R-:W-:Y:S01]  /*2ff0*/  IMAD.IADD R15, R9, 0x1, R6 ;  /* 0x00000001090f7824 */ /* 0x000fe200078e0206 */
[----:B------:R-:W-:Y:S01]  /*3000*/  LEA.HI R12, R12, R11, RZ, 0x4 ;  /* 0x0000000b0c0c7211 */ /* 0x000fe200078f20ff */
[----:B------:R-:W-:Y:S01]  /*3010*/  IMAD R11, R21, c[0x0][0x268], RZ ;  /* 0x00009a00150b7a24 */ /* 0x000fe200078e02ff */
[----:B------:R-:W-:Y:S01]  /*3020*/  SHF.R.S32.HI R5, RZ, 0x6, R7 ;  /* 0x00000006ff057819 */ /* 0x000fe20000011407 */
[----:B------:R-:W-:Y:S01]  /*3030*/  IMAD.IADD R16, R10, 0x1, R8 ;  /* 0x000000010a107824 */ /* 0x000fe200078e0208 */
[----:B------:R-:W-:Y:S01]  /*3040*/  LOP3.LUT R7, R172, 0x38, R3, 0xf8, !PT ;  /* 0x00000038ac077812 */ /* 0x000fe200078ef803 */
[----:B------:R-:W-:Y:S01]  /*3050*/  IMAD R18, R20, c[0x0][0x26c], R11 ;  /* 0x00009b0014127a24 */ /* 0x000fe200078e020b */
[----:B------:R-:W-:Y:S01]  /*3060*/  LOP3.LUT R6, R159, 0x38, R3, 0xf8, !PT ;  /* 0x000000389f067812 */ /* 0x000fe200078ef803 */
[----:B------:R-:W-:Y:S01]  /*3070*/  IMAD R11, R5, 0xc00, R2 ;  /* 0x00000c00050b7824 */ /* 0x000fe200078e0202 */
[----:B------:R-:W-:Y:S01]  /*3080*/  SHF.R.S32.HI R10, RZ, 0x4, R13 ;  /* 0x00000004ff0a7819 */ /* 0x000fe2000001140d */
[----:B------:R-:W-:Y:S01]  /*3090*/  IMAD.IADD R108, R99, 0x1, R18 ;  /* 0x00000001636c7824 */ /* 0x000fe200078e0212 */
[----:B------:R-:W-:Y:S01]  /*30a0*/  SHF.R.S32.HI R8, RZ, 0x4, R12 ;  /* 0x00000004ff087819 */ /* 0x000fe2000001140c */
[----:B------:R-:W-:Y:S01]  /*30b0*/  IMAD R12, R5, 0xc00, R173 ;  /* 0x00000c00050c7824 */ /* 0x000fe200078e02ad */
[----:B------:R-:W-:Y:S01]  /*30c0*/  LOP3.LUT R9, R7, R182, RZ, 0x3c, !PT ;  /* 0x000000b607097212 */ /* 0x000fe200078e3cff */
[----:B------:R-:W-:Y:S01]  /*30d0*/  IMAD.IADD R95, R97, 0x1, R17 ;  /* 0x00000001615f7824 */ /* 0x000fe200078e0211 */
[----:B------:R-:W-:Y:S01]  /*30e0*/  LOP3.LUT R7, R6, R23, RZ, 0x3c, !PT ;  /* 0x0000001706077212 */ /* 0x000fe200078e3cff */
[----:B------:R-:W-:Y:S01]  /*30f0*/  IMAD.SHL.U32 R137, R16, 0x2, RZ ;  /* 0x0000000210897824 */ /* 0x000fe200078e00ff */
        /* <DEDUP_REMOVED lines=15> */
[----:B------:R-:W-:Y:S02]  /*31f0*/  LOP3.LUT R7, R172, 0x38, R93, 0xf8, !PT ;  /* 0x00000038ac077812 */ /* 0x000fe400078ef85d */
[----:B------:R-:W-:Y:S02]  /*3200*/  SHF.R.S32.HI R6, RZ, 0x3, R6 ;  /* 0x00000003ff067819 */ /* 0x000fe40000011406 */
[----:B------:R-:W-:Y:S02]  /*3210*/  SHF.R.S32.HI R5, RZ, 0x3, R5 ;  /* 0x00000003ff057819 */ /* 0x000fe40000011405 */
[-C--:B------:R-:W-:Y:S01]  /*3220*/  LOP3.LUT R11, R9, R23.reuse, RZ, 0x3c, !PT ;  /* 0x00000017090b7212 */ /* 0x080fe200078e3cff */
[----:B------:R-:W-:Y:S01]  /*3230*/  IMAD R8, R6, 0xc00, R2 ;  /* 0x00000c0006087824 */ /* 0x000fe200078e0202 */
[----:B------:R-:W-:Y:S01]  /*3240*/  LOP3.LUT R9, R172, 0x38, R94, 0xf8, !PT ;  /* 0x00000038ac097812 */ /* 0x000fe200078ef85e */
[----:B------:R-:W-:Y:S01]  /*3250*/  IMAD R6, R6, 0xc00, R173 ;  /* 0x00000c0006067824 */ /* 0x000fe200078e02ad */
[----:B------:R-:W-:-:S02]  /*3260*/  LOP3.LUT R12, R10, R23, RZ, 0x3c, !PT ;  /* 0x000000170a0c7212 */ /* 0x000fc400078e3cff */
[-C--:B------:R-:W-:Y:S01]  /*3270*/  LOP3.LUT R10, R7, R182.reuse, RZ, 0x3c, !PT ;  /* 0x000000b6070a7212 */ /* 0x080fe200078e3cff */
[----:B------:R-:W-:Y:S01]  /*3280*/  IMAD R7, R5, 0xc00, R2 ;  /* 0x00000c0005077824 */ /* 0x000fe200078e0202 */
[----:B------:R-:W-:Y:S01]  /*3290*/  LOP3.LUT R2, R9, R182, RZ, 0x3c, !PT ;  /* 0x000000b609027212 */ /* 0x000fe200078e3cff */
[----:B------:R-:W-:Y:S01]  /*32a0*/  IMAD R5, R5, 0xc00, R173 ;  /* 0x00000c0005057824 */ /* 0x000fe200078e02ad */
[----:B------:R-:W-:Y:S01]  /*32b0*/  SHF.R.S32.HI R19, RZ, 0x1f, R24 ;  /* 0x0000001fff137819 */ /* 0x000fe20000011418 */
[----:B------:R-:W-:Y:S01]  /*32c0*/  IMAD.IADD R8, R8, 0x1, R12 ;  /* 0x0000000108087824 */ /* 0x000fe200078e020c */
[----:B------:R-:W-:Y:S01]  /*32d0*/  ISETP.NE.AND P0, PT, RZ, UR4, PT ;  /* 0x00000004ff007c0c */ /* 0x000fe2000bf05270 */
[----:B------:R-:W-:Y:S01]  /*32e0*/  IMAD.IADD R5, R5, 0x1, R2 ;  /* 0x0000000105057824 */ /* 0x000fe200078e0202 */
[----:B------:R-:W-:Y:S01]  /*32f0*/  LOP3.LUT R110, R4, 0xfffffff8, RZ, 0xc0, !PT ;  /* 0xfffffff8046e7812 */ /* 0x000fe200078ec0ff */
[----:B------:R-:W-:Y:S01]  /*3300*/  IMAD R2, R19, c[0x0][0x1e0], RZ ;  /* 0x0000780013027a24 */ /* 0x000fe200078e02ff */
[----:B------:R-:W-:Y:S01]  /*3310*/  LOP3.LUT R109, R3, 0xfffffff8, RZ, 0xc0, !PT ;  /* 0xfffffff8036d7812 */ /* 0x000fe200078ec0ff */
[----:B------:R-:W-:Y:S01]  /*3320*/  IMAD.IADD R7, R7, 0x1, R11 ;  /* 0x0000000107077824 */ /* 0x000fe200078e020b */
[C---:B------:R-:W-:Y:S01]  /*3330*/  SHF.L.U64.HI R165, R183.reuse, R165, c[0x0][0x1e4] ;  /* 0x00007900b7a57619 */ /* 0x040fe200000102a5 */
[----:B------:R-:W-:Y:S01]  /*3340*/  IMAD.IADD R6, R6, 0x1, R10 ;  /* 0x0000000106067824 */ /* 0x000fe200078e020a */
[----:B------:R-:W-:Y:S01]  /*3350*/  P2R R144, PR, RZ, 0x1 ;  /* 0x00000001ff907803 */ /* 0x000fe20000000000 */
[----:B------:R-:W-:Y:S01]  /*3360*/  IMAD R2, R24, c[0x0][0x1e4], R2 ;  /* 0x0000790018027a24 */ /* 0x000fe200078e0202 */
[----:B------:R-:W-:Y:S01]  /*3370*/  SHF.R.S32.HI R114, RZ, 0x1f, R110 ;  /* 0x0000001fff727819 */ /* 0x000fe2000001146e */
[----:B------:R-:W-:Y:S01]  /*3380*/  IMAD.SHL.U32 R183, R183, 0x20, RZ ;  /* 0x00000020b7b77824 */ /* 0x000fe200078e00ff */
[----:B------:R-:W-:Y:S01]  /*3390*/  SHF.R.S32.HI R113, RZ, 0x1f, R109 ;  /* 0x0000001fff717819 */ /* 0x000fe2000001146d */
[----:B------:R-:W-:Y:S01]  /*33a0*/  IMAD.IADD R138, R179, 0x1, R2 ;  /* 0x00000001b38a7824 */ /* 0x000fe200078e0202 */
[----:B------:R-:W-:Y:S01]  /*33b0*/  SHF.R.S32.HI R112, RZ, 0x1f, R93 ;  /* 0x0000001fff707819 */ /* 0x000fe2000001145d */
[----:B------:R-:W-:Y:S01]  /*33c0*/  IMAD.SHL.U32 R129, R8, 0x2, RZ ;  /* 0x0000000208817824 */ /* 0x000fe200078e00ff */
[----:B------:R-:W-:Y:S01]  /*33d0*/  SHF.R.S32.HI R111, RZ, 0x1f, R94 ;  /* 0x0000001fff6f7819 */ /* 0x000fe2000001145e */
[----:B------:R-:W-:Y:S01]  /*33e0*/  IMAD.SHL.U32 R128, R7, 0x2, RZ ;  /* 0x0000000207807824 */ /* 0x000fe200078e00ff */
[----:B------:R-:W-:Y:S01]  /*33f0*/  ISETP.GE.AND P0, PT, R185, 0x1, PT ;  /* 0x00000001b900780c */ /* 0x000fe20003f06270 */
[----:B------:R-:W-:-:S02]  /*3400*/  IMAD.SHL.U32 R127, R6, 0x2, RZ ;  /* 0x00000002067f7824 */ /* 0x000fc400078e00ff */
[----:B------:R-:W-:Y:S02]  /*3410*/  IMAD.SHL.U32 R126, R5, 0x2, RZ ;  /* 0x00000002057e7824 */ /* 0x000fe400078e00ff */
.L_x_2393:
        /* <DEDUP_REMOVED lines=76> */
.L_x_2357:
[----:B------:R-:W-:Y:S05]  /*38e0*/  BSYNC B0 ;  /* 0x0000000000007941 */ /* 0x000fea0003800000 */
.L_x_2356:
        /* <DEDUP_REMOVED lines=66> */
.L_x_2359:
[----:B------:R-:W-:Y:S05]  /*3d10*/  BSYNC B0 ;  /* 0x0000000000007941 */ /* 0x000fea0003800000 */
.L_x_2358:
        /* <DEDUP_REMOVED lines=82> */
.L_x_2363:
[----:B------:R-:W-:Y:S05]  /*4240*/  BSYNC B0 ;  /* 0x0000000000007941 */ /* 0x000fea0003800000 */
.L_x_2362:
        /* <DEDUP_REMOVED lines=56> */
.L_x_2365:
[----:B------:R-:W-:Y:S05]  /*45d0*/  BSYNC B0 ;  /* 0x0000000000007941 */ /* 0x000fea0003800000 */
.L_x_2364:
        /* <DEDUP_REMOVED lines=56> */
.L_x_2367:
[----:B------:R-:W-:Y:S05]  /*4960*/  BSYNC B0 ;  /* 0x0000000000007941 */ /* 0x000fea0003800000 */
.L_x_2366:
        /* <DEDUP_REMOVED lines=55> */
.L_x_2361:
[----:B------:R-:W-:Y:S05]  /*4ce0*/  BSYNC B1 ;  /* 0x0000000000017941 */ /* 0x000fea0003800000 */
.L_x_2360:
        /* <DEDUP_REMOVED lines=57> */
.L_x_2370:
[----:B------:R-:W-:Y:S05]  /*5080*/  BSYNC B0 ;  /* 0x0000000000007941 */ /* 0x000fea0003800000 */
.L_x_2369:
        /* <DEDUP_REMOVED lines=56> */
.L_x_2372:
[----:B------:R-:W-:Y:S05]  /*5410*/  BSYNC B0 ;  /* 0x0000000000007941 */ /* 0x000fea0003800000 */
.L_x_2371:
        /* <DEDUP_REMOVED lines=56> */
.L_x_2374:
[----:B------:R-:W-:Y:S05]  /*57a0*/  BSYNC B0 ;  /* 0x0000000000007941 */ /* 0x000fea0003800000 */
.L_x_2373:
        /* <DEDUP_REMOVED lines=56> */
.L_x_2355:
        /* <DEDUP_REMOVED lines=36> */
.L_x_2376:
[----:B------:R-:W-:Y:S05]  /*5d70*/  BSYNC B0 ;  /* 0x0000000000007941 */ /* 0x000fea0003800000 */
.L_x_2375:
        /* <DEDUP_REMOVED lines=30> */
[----:B------:R-:W-:Y:S01]  /*5f60*/  PRMT R43, R9, 0x7610, R43 ;  /* 0x00007610092b7816 */ /* 0x000fe2000000002b */
[----:B------:R-:W-:Y:S01]  /*5f70*/  CS2R R60, SRZ ;  /* 0x00000000003c7805 */ /* 0x000fe2000001ff00 */
        /* <DEDUP_REMOVED lines=27> */
.L_x_2378:
[----:B------:R-:W-:Y:S05]  /*6130*/  BSYNC B0 ;  /* 0x0000000000007941 */ /* 0x000fea0003800000 */
.L_x_2377:
        /* <DEDUP_REMOVED lines=34> */
[CC--:B------:R-:W-:Y:S04]  /*6360*/  IADD3 R2, P1, P0, R90.reuse, R71.reuse, R110 ;  /* 0x000000475a027210 */ /* 0x0c0fe8000783e06e */
[CC--:B------:R-:W-:Y:S03]  /*6370*/  IADD3.X R8, R89.reuse, R72.reuse, R114, P1, P0 ;  /* 0x0000004859087210 */ /* 0x0c0fe60000fe0472 */
        /* <DEDUP_REMOVED lines=9> */
[----:B------:R-:W-:Y:S02]  /*6410*/  @!P0 SHF.R.U32.HI R3, RZ, 0x10, R7 ;  /* 0x00000010ff038819 */ /* 0x000fe40000011607 */
[----:B------:R-:W-:Y:S02]  /*6420*/  @!P0 SHF.R.U64 R8, R36, 0x10, R37 ;  /* 0x0000001024088819 */ /* 0x000fe40000001225 */
[----:B------:R-:W-:Y:S01]  /*6430*/  @!P0 SHF.R.U64 R36, R38, 0x10, R39 ;  /* 0x0000001026248819 */ /* 0x000fe20000001227 */
[C---:B-1----:R-:W-:Y:S01]  /*6440*/  @!P0 IMAD.U32 R42, R54.reuse, 0x10000, RZ ;  /* 0x00010000362a8824 */ /* 0x042fe200078e00ff */
[----:B------:R-:W-:Y:S01]  /*6450*/  @!P0 LOP3.LUT R44, R54, 0xffff0000, RZ, 0xc0, !PT ;  /* 0xffff0000362c8812 */ /* 0x000fe200078ec0ff */
[C---:B------:R-:W-:Y:S01]  /*6460*/  @!P0 IMAD.U32 R46, R55.reuse, 0x10000, RZ ;  /* 0x00010000372e8824 */ /* 0x040fe200078e00ff */
[----:B------:R-:W-:Y:S02]  /*6470*/  @!P0 LOP3.LUT R48, R55, 0xffff0000, RZ, 0xc0, !PT ;  /* 0xffff000037308812 */ /* 0x000fe400078ec0ff */
[----:B------:R-:W-:Y:S02]  /*6480*/  @!P0 PRMT R43, R43, 0x5410, R36 ;  /* 0x000054102b2b8816 */ /* 0x000fe40000000024 */
[----:B------:R-:W-:Y:S02]  /*6490*/  @!P0 LOP3.LUT R36, R52, 0xffff0000, RZ, 0xc0, !PT ;  /* 0xffff000034248812 */ /* 0x000fe400078ec0ff */
[--C-:B------:R-:W-:Y:S01]  /*64a0*/  @!P0 SHF.R.U64 R2, R4, 0x10, R5.reuse ;  /* 0x0000001004028819 */ /* 0x100fe20000001205 */
[----:B------:R-:W-:Y:S01]  /*64b0*/  @!P0 IMAD.U32 R41, R43, 0x10000, RZ ;  /* 0x000100002b298824 */ /* 0x000fe200078e00ff */
[----:B------:R-:W-:Y:S02]  /*64c0*/  @!P0 SHF.R.U32.HI R4, RZ, 0x10, R5 ;  /* 0x00000010ff048819 */ /* 0x000fe40000011605 */
[----:B------:R-:W-:Y:S02]  /*64d0*/  @!P0 PRMT R35, R35, 0x5410, R8 ;  /* 0x0000541023238816 */ /* 0x000fe40000000008 */
[----:B------:R-:W-:Y:S02]  /*64e0*/  @!P0 SHF.R.U32.HI R9, RZ, 0x10, R37 ;  /* 0x00000010ff098819 */ /* 0x000fe40000011625 */
[----:B------:R-:W-:Y:S02]  /*64f0*/  @!P0 PRMT R2, R10, 0x5432, R2 ;  /* 0x000054320a028816 */ /* 0x000fe40000000002 */
[----:B------:R-:W-:Y:S02]  /*6500*/  @!P0 SHF.R.U32.HI R38, RZ, 0x10, R39 ;  /* 0x00000010ff268819 */ /* 0x000fe40000011627 */
[C---:B------:R-:W-:Y:S01]  /*6510*/  @!P0 PRMT R39, R40.reuse, 0x5410, R9 ;  /* 0x0000541028278816 */ /* 0x040fe20000000009 */
[C---:B------:R-:W-:Y:S01]  /*6520*/  @!P0 IMAD.U32 R9, R35.reuse, 0x10000, RZ ;  /* 0x0001000023098824 */ /* 0x040fe200078e00ff */
[----:B------:R-:W-:Y:S02]  /*6530*/  @!P0 LOP3.LUT R35, R35, 0xffff0000, RZ, 0xc0, !PT ;  /* 0xffff000023238812 */ /* 0x000fe400078ec0ff */
[----:B------:R-:W-:Y:S02]  /*6540*/  @!P0 PRMT R47, R40, 0x5432, R38 ;  /* 0x00005432282f8816 */ /* 0x000fe40000000026 */
[----:B------:R-:W-:Y:S02]  /*6550*/  @!P0 LOP3.LUT R40, R53, 0xffff0000, RZ, 0xc0, !PT ;  /* 0xffff000035288812 */ /* 0x000fe400078ec0ff */
[----:B------:R-:W-:Y:S01]  /*6560*/  @!P0 SHF.R.U64 R5, R6, 0x10, R7 ;  /* 0x0000001006058819 */ /* 0x000fe20000001207 */
[----:B------:R-:W-:Y:S01]  /*6570*/  @!P0 IMAD.U32 R7, R2, 0x10000, RZ ;  /* 0x0001000002078824 */ /* 0x000fe200078e00ff */
[----:B------:R-:W-:Y:S02]  /*6580*/  @!P0 PRMT R6, R10, 0x5410, R4 ;  /* 0x000054100a068816 */ /* 0x000fe40000000004 */
[C---:B------:R-:W-:Y:S02]  /*6590*/  @!P0 LOP3.LUT R4, R12.reuse, 0xffff0000, RZ, 0xc0, !PT ;  /* 0xffff00000c048812 */ /* 0x040fe400078ec0ff */
[C---:B------:R-:W-:Y:S01]  /*65a0*/  @!P0 PRMT R10, R11.reuse, 0x5410, R3 ;  /* 0x000054100b0a8816 */ /* 0x040fe20000000003 */
[----:B------:R-:W-:Y:S01]  /*65b0*/  @!P0 IMAD.U32 R3, R12, 0x10000, RZ ;  /* 0x000100000c038824 */ /* 0x000fe200078e00ff */
[----:B------:R-:W-:Y:S01]  /*65c0*/  @!P0 PRMT R8, R11, 0x5432, R5 ;  /* 0x000054320b088816 */ /* 0x000fe20000000005 */
[----:B------:R-:W-:Y:S01]  /*65d0*/  @!P0 IMAD.U32 R11, R52, 0x10000, RZ ;  /* 0x00010000340b8824 */ /* 0x000fe200078e00ff */
[----:B------:R-:W-:Y:S01]  /*65e0*/  @!P0 LOP3.LUT R5, R2, 0xffff0000, RZ, 0xc0, !PT ;  /* 0xffff000002058812 */ /* 0x000fe200078ec0ff */
[----:B------:R-:W-:Y:S01]  /*65f0*/  @!P0 FMUL.FTZ R37, R3, R9 ;  /* 0x0000000903258220 */ /* 0x000fe20000410000 */
[----:B------:R-:W-:Y:S01]  /*6600*/  @!P0 LOP3.LUT R43, R43, 0xffff0000, RZ, 0xc0, !PT ;  /* 0xffff00002b2b8812 */ /* 0x000fe200078ec0ff */
[C---:B------:R-:W-:Y:S02]  /*6610*/  @!P0 FMUL.FTZ R38, R4.reuse, R35 ;  /* 0x0000002304268220 */ /* 0x040fe40000410000 */
[-C--:B------:R-:W-:Y:S01]  /*6620*/  @!P0 FFMA.FTZ R86, R11, R7.reuse, -R37 ;  /* 0x000000070b568223 */ /* 0x080fe20000010825 */
[----:B------:R-:W-:Y:S01]  /*6630*/  @!P0 SHF.L.U32 R37, R39, 0x10, RZ ;  /* 0x0000001027258819 */ /* 0x000fe200000006ff */
[----:B------:R-:W-:Y:S01]  /*6640*/  @!P0 FMUL.FTZ R2, R3, R7 ;  /* 0x0000000703028220 */ /* 0x000fe20000410000 */
[----:B------:R-:W-:Y:S01]  /*6650*/  @!P0 LOP3.LUT R39, R39, 0xffff0000, RZ, 0xc0, !PT ;  /* 0xffff000027278812 */ /* 0x000fe200078ec0ff */
[-C--:B------:R-:W-:Y:S02]  /*6660*/  @!P0 FMUL.FTZ R3, R4, R5.reuse ;  /* 0x0000000504038220 */ /* 0x080fe40000410000 */
[----:B------:R-:W-:Y:S01]  /*6670*/  @!P0 FFMA.FTZ R85, R36, R5, -R38 ;  /* 0x0000000524558223 */ /* 0x000fe20000010826 */
[C---:B------:R-:W-:Y:S01]  /*6680*/  @!P0 LOP3.LUT R5, R13.reuse, 0xffff0000, RZ, 0xc0, !PT ;  /* 0xffff00000d058812 */ /* 0x040fe200078ec0ff */
[----:B------:R-:W-:Y:S02]  /*6690*/  @!P0 IMAD.U32 R4, R13, 0x10000, RZ ;  /* 0x000100000d048824 */ /* 0x000fe400078e00ff */
[----:B------:R-:W-:Y:S02]  /*66a0*/  @!P0 FFMA.FTZ R2, R9, R11, R2 ;  /* 0x0000000b09028223 */ /* 0x000fe40000010002 */
[----:B------:R-:W-:Y:S02]  /*66b0*/  @!P0 IMAD.U32 R38, R53, 0x10000, RZ ;  /* 0x0001000035268824 */ /* 0x000fe400078e00ff */
[C---:B------:R-:W-:Y:S01]  /*66c0*/  @!P0 IMAD.U32 R7, R6.reuse, 0x10000, RZ ;  /* 0x0001000006078824 */ /* 0x040fe200078e00ff */
[----:B------:R-:W-:Y:S01]  /*66d0*/  @!P0 LOP3.LUT R6, R6, 0xffff0000, RZ, 0xc0, !PT ;  /* 0xffff000006068812 */ /* 0x000fe200078ec0ff */
[C---:B------:R-:W-:Y:S02]  /*66e0*/  @!P0 FMUL.FTZ R9, R4.reuse, R37 ;  /* 0x0000002504098220 */ /* 0x040fe40000410000 */
[C---:B------:R-:W-:Y:S02]  /*66f0*/  @!P0 FMUL.FTZ R11, R5.reuse, R39 ;  /* 0x00000027050b8220 */ /* 0x040fe40000410000 */
[-C--:B------:R-:W-:Y:S02]  /*6700*/  @!P0 FMUL.FTZ R4, R4, R7.reuse ;  /* 0x0000000704048220 */ /* 0x080fe40000410000 */
[----:B------:R-:W-:Y:S01]  /*6710*/  @!P0 FFMA.FTZ R84, R38, R7, -R9 ;  /* 0x0000000726548223 */ /* 0x000fe20000010809 */
[----:B------:R-:W-:Y:S01]  /*6720*/  @!P0 LOP3.LUT R7, R14, 0xffff0000, RZ, 0xc0, !PT ;  /* 0xffff00000e078812 */ /* 0x000fe200078ec0ff */
[-C--:B------:R-:W-:Y:S01]  /*6730*/  @!P0 FMUL.FTZ R5, R5, R6.reuse ;  /* 0x0000000605058220 */ /* 0x080fe20000410000 */
[----:B------:R-:W-:Y:S01]  /*6740*/  @!P0 SHF.L.U32 R9, R8, 0x10, RZ ;  /* 0x0000001008098819 */ /* 0x000fe200000006ff */
[----:B------:R-:W-:Y:S01]  /*6750*/  @!P0 FFMA.FTZ R83, R40, R6, -R11 ;  /* 0x0000000628538223 */ /* 0x000fe2000001080b */
[----:B------:R-:W-:Y:S01]  /*6760*/  @!P0 LOP3.LUT R8, R8, 0xffff0000, RZ, 0xc0, !PT ;  /* 0xffff000008088812 */ /* 0x000fe200078ec0ff */
[----:B------:R-:W-:Y:S02]  /*6770*/  @!P0 IMAD.U32 R6, R14, 0x10000, RZ ;  /* 0x000100000e068824 */ /* 0x000fe400078e00ff */
[----:B------:R-:W-:Y:S02]  /*6780*/  @!P0 FMUL.FTZ R45, R7, R43 ;  /* 0x0000002b072d8220 */ /* 0x000fe40000410000 */
[C---:B------:R-:W-:Y:S02]  /*6790*/  @!P0 FMUL.FTZ R11, R6.reuse, R41 ;  /* 0x00000029060b8220 */ /* 0x040fe40000410000 */
[-C--:B------:R-:W-:Y:S02]  /*67a0*/  @!P0 FMUL.FTZ R6, R6, R9.reuse ;  /* 0x0000000906068220 */ /* 0x080fe40000410000 */
        /* <DEDUP_REMOVED lines=11> */
[----:B------:R-:W-:Y:S01]  /*6860*/  @!P0 FFMA.FTZ R3, R35, R36, R3 ;  /* 0x0000002423038223 */ /* 0x000fe20000010003 */
[----:B------:R-:W-:Y:S01]  /*6870*/  @!P0 F2FP.BF16.PACK_AB R35, R81, R82 ;  /* 0x000000525123823e */ /* 0x000fe200000010ff */
[----:B------:R-:W-:Y:S01]  /*6880*/  @!P0 FFMA.FTZ R4, R37, R38, R4 ;  /* 0x0000002625048223 */ /* 0x000fe20000010004 */
[----:B------:R-:W-:Y:S01]  /*6890*/  @!P0 F2FP.BF16.PACK_AB R36, R85, R86 ;  /* 0x000000565524823e */ /* 0x000fe200000010ff */
[-C--:B------:R-:W-:Y:S02]  /*68a0*/  @!P0 FMUL.FTZ R8, R8, R11.reuse ;  /* 0x0000000b08088220 */ /* 0x080fe40000410000 */
[----:B------:R-:W-:Y:S01]  /*68b0*/  @!P0 FFMA.FTZ R11, R46, R11, -R73 ;  /* 0x0000000b2e0b8223 */ /* 0x000fe20000010849 */
[----:B------:R-:W-:Y:S01]  /*68c0*/  @!P0 MOV R52, R36 ;  /* 0x0000002400348202 */ /* 0x000fe20000000f00 */
[----:B------:R-:W-:Y:S01]  /*68d0*/  @!P0 FFMA.FTZ R80, R48, R10, -R80 ;  /* 0x0000000a30508223 */ /* 0x000fe20000010850 */
[----:B------:R-:W-:Y:S01]  /*68e0*/  @!P0 F2FP.BF16.PACK_AB R73, R83, R84 ;  /* 0x000000545349823e */ /* 0x000fe200000010ff */
[----:B------:R-:W-:Y:S02]  /*68f0*/  @!P0 FFMA.FTZ R5, R39, R40, R5 ;  /* 0x0000002827058223 */ /* 0x000fe40000010005 */
[----:B------:R-:W-:Y:S01]  /*6900*/  @!P0 FFMA.FTZ R6, R41, R42, R6 ;  /* 0x0000002a29068223 */ /* 0x000fe20000010006 */
[----:B------:R-:W-:Y:S01]  /*6910*/  @!P0 F2FP.BF16.PACK_AB R11, R80, R11 ;  /* 0x0000000b500b823e */ /* 0x000fe200000010ff */
[----:B------:R-:W-:Y:S01]  /*6920*/  @!P0 FMUL.FTZ R9, R9, R10 ;  /* 0x0000000a09098220 */ /* 0x000fe20000410000 */
        /* <DEDUP_REMOVED lines=16> */
.L_x_2382:
[----:B------:R-:W-:Y:S05]  /*6a30*/  BSYNC B0 ;  /* 0x0000000000007941 */ /* 0x000fea0003800000 */
.L_x_2381:
[----:B------:R-:W-:Y:S11]  /*6a40*/  ISETP.GE.AND P0, PT, R133, c[0x0][0x1d4], PT ;  /* 0x0000750085007a0c */ /* 0x000ff60003f06270 */
[----:B------:R-:W-:Y:S02]  /*6a50*/  @!UPT UIADD3 URZ, URZ, URZ, URZ ;  /* 0x0000003f3f3ff290 */ /* 0x000fe4000fffe03f */
[----:B------:R-:W-:-:S05]  /*6a60*/  @P0 BRA `(.L_x_2380) ;  /* 0x000006f000000947 */ /* 0x000fca0003800000 */
[----:B------:R-:W-:Y:S01]  /*6a70*/  ISETP.GE.AND P2, PT, R94, c[0x0][0x1d4], PT ;  /* 0x000075005e007a0c */ /* 0x000fe20003f46270 */
[----:B-1----:R-:W-:Y:S01]  /*6a80*/  LDS.128 R12, [R126+0xa080] ;  /* 0x00a080007e0c7984 */ /* 0x002fe20000000c00 */
        /* <DEDUP_REMOVED lines=12> */
[--C-:B------:R-:W-:Y:S02]  /*6b50*/  @!P0 SHF.R.U64 R4, R18, 0x10, R19.reuse ;  /* 0x0000001012048819 */ /* 0x100fe40000001213 */
[----:B------:R-:W-:Y:S01]  /*6b60*/  @!P0 SHF.R.U32.HI R3, RZ, 0x10, R19 ;  /* 0x00000010ff038819 */ /* 0x000fe20000011613 */
[----:B-1----:R-:W-:Y:S01]  /*6b70*/  @!P0 IMAD.U32 R11, R44, 0x10000, RZ ;  /* 0x000100002c0b8824 */ /* 0x002fe200078e00ff */
[C---:B------:R-:W-:Y:S01]  /*6b80*/  @!P0 LOP3.LUT R38, R46.reuse, 0xffff0000, RZ, 0xc0, !PT ;  /* 0xffff00002e268812 */ /* 0x040fe200078ec0ff */
[----:B------:R-:W-:Y:S01]  /*6b90*/  @!P0 IMAD.U32 R36, R46, 0x10000, RZ ;  /* 0x000100002e248824 */ /* 0x000fe200078e00ff */
[C---:B------:R-:W-:Y:S01]  /*6ba0*/  @!P0 LOP3.LUT R42, R47.reuse, 0xffff0000, RZ, 0xc0, !PT ;  /* 0xffff00002f2a8812 */ /* 0x040fe200078ec0ff */
[----:B------:R-:W-:Y:S01]  /*6bb0*/  @!P0 IMAD.U32 R40, R47, 0x10000, RZ ;  /* 0x000100002f288824 */ /* 0x000fe200078e00ff */
[----:B------:R-:W-:Y:S01]  /*6bc0*/  @!P0 PRMT R10, R29, 0x5410, R3 ;  /* 0x000054101d0a8816 */ /* 0x000fe20000000003 */
[----:B------:R-:W-:Y:S01]  /*6bd0*/  @!P0 IMAD.U32 R3, R12, 0x10000, RZ ;  /* 0x000100000c038824 */ /* 0x000fe200078e00ff */
[----:B------:R-:W-:Y:S02]  /*6be0*/  @!P0 SHF.R.U32.HI R6, RZ, 0x10, R17 ;  /* 0x00000010ff068819 */ /* 0x000fe40000011611 */
[----:B------:R-:W-:Y:S02]  /*6bf0*/  @!P0 LOP3.LUT R17, R44, 0xffff0000, RZ, 0xc0, !PT ;  /* 0xffff00002c118812 */ /* 0x000fe400078ec0ff */
[----:B------:R-:W-:Y:S02]  /*6c00*/  @!P0 SHF.R.U64 R5, R56, 0x10, R57 ;  /* 0x0000001038058819 */ /* 0x000fe40000001239 */
[----:B------:R-:W-:Y:S02]  /*6c10*/  @!P0 SHF.R.U64 R8, R58, 0x10, R59 ;  /* 0x000000103a088819 */ /* 0x000fe4000000123b */
[----:B------:R-:W-:Y:S02]  /*6c20*/  @!P0 PRMT R5, R49, 0x5410, R5 ;  /* 0x0000541031058816 */ /* 0x000fe40000000005 */
[----:B------:R-:W-:Y:S02]  /*6c30*/  @!P0 SHF.R.U32.HI R9, RZ, 0x10, R59 ;  /* 0x00000010ff098819 */ /* 0x000fe4000001163b */
[----:B------:R-:W-:Y:S02]  /*6c40*/  @!P0 LOP3.LUT R16, R5, 0xffff0000, RZ, 0xc0, !PT ;  /* 0xffff000005108812 */ /* 0x000fe400078ec0ff */
[----:B------:R-:W-:Y:S02]  /*6c50*/  @!P0 PRMT R2, R28, 0x5432, R2 ;  /* 0x000054321c028816 */ /* 0x000fe40000000002 */
[----:B------:R-:W-:Y:S02]  /*6c60*/  @!P0 SHF.R.U32.HI R7, RZ, 0x10, R57 ;  /* 0x00000010ff078819 */ /* 0x000fe40000011639 */
[----:B------:R-:W-:Y:S02]  /*6c70*/  @!P0 PRMT R37, R50, 0x5410, R8 ;  /* 0x0000541032258816 */ /* 0x000fe40000000008 */
[----:B------:R-:W-:Y:S02]  /*6c80*/  @!P0 PRMT R8, R29, 0x5432, R4 ;  /* 0x000054321d088816 */ /* 0x000fe40000000004 */
[----:B------:R-:W-:Y:S02]  /*6c90*/  @!P0 LOP3.LUT R4, R12, 0xffff0000, RZ, 0xc0, !PT ;  /* 0xffff00000c048812 */ /* 0x000fe400078ec0ff */
[----:B------:R-:W-:Y:S02]  /*6ca0*/  @!P0 LOP3.LUT R29, R45, 0xffff0000, RZ, 0xc0, !PT ;  /* 0xffff00002d1d8812 */ /* 0x000fe400078ec0ff */
[----:B------:R-:W-:Y:S01]  /*6cb0*/  @!P0 PRMT R41, R50, 0x5432, R9 ;  /* 0x0000543232298816 */ /* 0x000fe20000000009 */
[----:B------:R-:W-:Y:S01]  /*6cc0*/  @!P0 IMAD.U32 R9, R5, 0x10000, RZ ;  /* 0x0001000005098824 */ /* 0x000fe200078e00ff */
[----:B------:R-:W-:Y:S01]  /*6cd0*/  @!P0 LOP3.LUT R5, R2, 0xffff0000, RZ, 0xc0, !PT ;  /* 0xffff000002058812 */ /* 0x000fe200078ec0ff */
[----:B------:R-:W-:Y:S01]  /*6ce0*/  @!P0 FMUL.FTZ R19, R4, R16 ;  /* 0x0000001004138220 */ /* 0x000fe20000410000 */
[----:B------:R-:W-:Y:S01]  /*6cf0*/  @!P0 PRMT R35, R49, 0x5432, R7 ;  /* 0x0000543231238816 */ /* 0x000fe20000000007 */
[----:B------:R-:W-:Y:S01]  /*6d00*/  @!P0 IMAD.U32 R7, R2, 0x10000, RZ ;  /* 0x0001000002078824 */ /* 0x000fe200078e00ff */
[----:B------:R-:W-:Y:S01]  /*6d10*/  @!P0 PRMT R6, R28, 0x5410, R6 ;  /* 0x000054101c068816 */ /* 0x000fe20000000006 */
[----:B------:R-:W-:Y:S01]  /*6d20*/  @!P0 FMUL.FTZ R18, R3, R9 ;  /* 0x0000000903128220 */ /* 0x000fe20000410000 */
[----:B------:R-:W-:Y:S01]  /*6d30*/  @!P0 LOP3.LUT R28, R35, 0xffff0000, RZ, 0xc0, !PT ;  /* 0xffff0000231c8812 */ /* 0x000fe200078ec0ff */
[-C--:B------:R-:W-:Y:S02]  /*6d40*/  @!P0 FMUL.FTZ R2, R3, R7.reuse ;  /* 0x0000000703028220 */ /* 0x080fe40000410000 */
[----:B------:R-:W-:Y:S01]  /*6d50*/  @!P0 FFMA.FTZ R59, R11, R7, -R18 ;  /* 0x000000070b3b8223 */ /* 0x000fe20000010812 */
[----:B------:R-:W-:Y:S01]  /*6d60*/  @!P0 SHF.L.U32 R18, R35, 0x10, RZ ;  /* 0x0000001023128819 */ /* 0x000fe200000006ff */
        /* <DEDUP_REMOVED lines=15> */
[-C--:B------:R-:W-:Y:S01]  /*6e60*/  @!P0 FMUL.FTZ R5, R5, R6.reuse ;  /* 0x0000000605058220 */ /* 0x080fe20000410000 */
[C---:B------:R-:W-:Y:S01]  /*6e70*/  @!P0 SHF.L.U32 R9, R8.reuse, 0x10, RZ ;  /* 0x0000001008098819 */ /* 0x040fe200000006ff */
        /* <DEDUP_REMOVED lines=15> */
[----:B------:R-:W-:Y:S02]  /*6f70*/  @!P0 FMUL.FTZ R43, R8, R39 ;  /* 0x00000027082b8220 */ /* 0x000fe40000410000 */
        /* <DEDUP_REMOVED lines=30> */
.L_x_2380:
[----:B------:R-:W-:Y:S05]  /*7160*/  BSYNC B1 ;  /* 0x0000000000017941 */ /* 0x000fea0003800000 */
.L_x_2379:
        /* <DEDUP_REMOVED lines=118> */
.L_x_2384:
[----:B------:R-:W-:Y:S05]  /*78d0*/  BSYNC B0 ;  /* 0x0000000000007941 */ /* 0x000fea0003800000 */
.L_x_2383:
        /* <DEDUP_REMOVED lines=11> */
[--C-:B------:R-:W-:Y:S02]  /*7990*/  @!P0 SHF.R.U64 R2, R24, 0x10, R25.reuse ;  /* 0x0000001018028819 */ /* 0x100fe40000001219 */
[----:B------:R-:W-:Y:S02]  /*79a0*/  @!P0 SHF.R.U32.HI R3, RZ, 0x10, R25 ;  /* 0x00000010ff038819 */ /* 0x000fe40000011619 */
[--C-:B------:R-:W-:Y:S02]  /*79b0*/  @!P0 SHF.R.U64 R4, R26, 0x10, R27.reuse ;  /* 0x000000101a048819 */ /* 0x100fe4000000121b */
[----:B------:R-:W-:Y:S02]  /*79c0*/  @!P0 SHF.R.U32.HI R6, RZ, 0x10, R27 ;  /* 0x00000010ff068819 */ /* 0x000fe4000001161b */
[----:B------:R-:W-:Y:S02]  /*79d0*/  @!P0 SHF.R.U64 R5, R64, 0x10, R65 ;  /* 0x0000001040058819 */ /* 0x000fe40000001241 */
[----:B------:R-:W-:Y:S02]  /*79e0*/  @!P0 SHF.R.U32.HI R9, RZ, 0x10, R67 ;  /* 0x00000010ff098819 */ /* 0x000fe40000011643 */
[----:B------:R-:W-:Y:S02]  /*79f0*/  @!P0 PRMT R17, R69, 0x5410, R5 ;  /* 0x0000541045118816 */ /* 0x000fe40000000005 */
[----:B------:R-:W-:Y:S01]  /*7a00*/  @!P0 PRMT R7, R32, 0x5432, R2 ;  /* 0x0000543220078816 */ /* 0x000fe20000000002 */
[----:B-1----:R-:W-:Y:S01]  /*7a10*/  @!P0 IMAD.U32 R2, R12, 0x10000, RZ ;  /* 0x000100000c028824 */ /* 0x002fe200078e00ff */
[----:B------:R-:W-:Y:S02]  /*7a20*/  @!P0 PRMT R5, R32, 0x5410, R3 ;  /* 0x0000541020058816 */ /* 0x000fe40000000003 */
[----:B------:R-:W-:Y:S02]  /*7a30*/  @!P0 SHF.L.U32 R3, R13, 0x10, RZ ;  /* 0x000000100d038819 */ /* 0x000fe400000006ff */
[----:B------:R-:W-:Y:S01]  /*7a40*/  @!P0 PRMT R22, R70, 0x5410, R9 ;  /* 0x0000541046168816 */ /* 0x000fe20000000009 */
[----:B------:R-:W-:Y:S01]  /*7a50*/  @!P0 IMAD.U32 R9, R17, 0x10000, RZ ;  /* 0x0001000011098824 */ /* 0x000fe200078e00ff */
[----:B------:R-:W-:Y:S01]  /*7a60*/  @!P0 SHF.R.U32.HI R8, RZ, 0x10, R65 ;  /* 0x00000010ff088819 */ /* 0x000fe20000011641 */
[----:B--2---:R-:W-:Y:S01]  /*7a70*/  @!P0 IMAD.U32 R11, R36, 0x10000, RZ ;  /* 0x00010000240b8824 */ /* 0x004fe200078e00ff */
[C---:B------:R-:W-:Y:S01]  /*7a80*/  @!P0 SHF.L.U32 R27, R39.reuse, 0x10, RZ ;  /* 0x00000010271b8819 */ /* 0x040fe200000006ff */
[----:B------:R-:W-:Y:S01]  /*7a90*/  @!P0 FMUL.FTZ R20, R2, R9 ;  /* 0x0000000902148220 */ /* 0x000fe20000410000 */
[----:B------:R-:W-:Y:S01]  /*7aa0*/  @!P0 LOP3.LUT R29, R39, 0xffff0000, RZ, 0xc0, !PT ;  /* 0xffff0000271d8812 */ /* 0x000fe200078ec0ff */
[----:B------:R-:W-:Y:S01]  /*7ab0*/  @!P0 IMAD.U32 R19, R37, 0x10000, RZ ;  /* 0x0001000025138824 */ /* 0x000fe200078e00ff */
[----:B------:R-:W-:Y:S01]  /*7ac0*/  @!P0 LOP3.LUT R25, R38, 0xffff0000, RZ, 0xc0, !PT ;  /* 0xffff000026198812 */ /* 0x000fe200078ec0ff */
[C---:B------:R-:W-:Y:S01]  /*7ad0*/  @!P0 IMAD.U32 R26, R22.reuse, 0x10000, RZ ;  /* 0x00010000161a8824 */ /* 0x040fe200078e00ff */
[----:B------:R-:W-:Y:S02]  /*7ae0*/  @!P0 PRMT R16, R69, 0x5432, R8 ;  /* 0x0000543245108816 */ /* 0x000fe40000000008 */
[----:B------:R-:W-:Y:S01]  /*7af0*/  @!P0 PRMT R8, R33, 0x5410, R6 ;  /* 0x0000541021088816 */ /* 0x000fe20000000006 */
[----:B------:R-:W-:Y:S01]  /*7b00*/  @!P0 IMAD.U32 R6, R5, 0x10000, RZ ;  /* 0x0001000005068824 */ /* 0x000fe200078e00ff */
[----:B------:R-:W-:Y:S01]  /*7b10*/  @!P0 LOP3.LUT R28, R22, 0xffff0000, RZ, 0xc0, !PT ;  /* 0xffff0000161c8812 */ /* 0x000fe200078ec0ff */
[----:B------:R-:W-:Y:S01]  /*7b20*/  @!P0 IMAD.U32 R18, R16, 0x10000, RZ ;  /* 0x0001000010128824 */ /* 0x000fe200078e00ff */
[----:B------:R-:W-:Y:S03]  /*7b30*/  @!P0 SHF.R.U64 R10, R66, 0x10, R67 ;  /* 0x00000010420a8819 */ /* 0x000fe60000001243 */
[----:B------:R-:W-:Y:S01]  /*7b40*/  @!P0 FMUL.FTZ R21, R3, R18 ;  /* 0x0000001203158220 */ /* 0x000fe20000410000 */
[----:B------:R-:W-:Y:S02]  /*7b50*/  @!P0 PRMT R24, R70, 0x5432, R10 ;  /* 0x0000543246188816 */ /* 0x000fe4000000000a */
[----:B------:R-:W-:Y:S01]  /*7b60*/  @!P0 PRMT R10, R33, 0x5432, R4 ;  /* 0x00005432210a8816 */ /* 0x000fe20000000004 */
[C---:B------:R-:W-:Y:S01]  /*7b70*/  @!P0 IMAD.U32 R4, R7.reuse, 0x10000, RZ ;  /* 0x0001000007048824 */ /* 0x040fe200078e00ff */
[----:B------:R-:W-:Y:S01]  /*7b80*/  @!P0 LOP3.LUT R7, R7, 0xffff0000, RZ, 0xc0, !PT ;  /* 0xffff000007078812 */ /* 0x000fe200078ec0ff */
[----:B------:R-:W-:Y:S01]  /*7b90*/  @!P0 FFMA.FTZ R41, R19, R6, -R21 ;  /* 0x0000000613298223 */ /* 0x000fe20000010815 */
[----:B------:R-:W-:Y:S01]  /*7ba0*/  @!P0 LOP3.LUT R21, R37, 0xffff0000, RZ, 0xc0, !PT ;  /* 0xffff000025158812 */ /* 0x000fe200078ec0ff */
[-C--:B------:R-:W-:Y:S02]  /*7bb0*/  @!P0 FMUL.FTZ R2, R2, R4.reuse ;  /* 0x0000000402028220 */ /* 0x080fe40000410000 */
[----:B------:R-:W-:Y:S01]  /*7bc0*/  @!P0 FFMA.FTZ R44, R11, R4, -R20 ;  /* 0x000000040b2c8223 */ /* 0x000fe20000010814 */
[----:B------:R-:W-:Y:S01]  /*7bd0*/  @!P0 LOP3.LUT R20, R16, 0xffff0000, RZ, 0xc0, !PT ;  /* 0xffff000010148812 */ /* 0x000fe200078ec0ff */
[----:B------:R-:W-:Y:S01]  /*7be0*/  @!P0 FMUL.FTZ R4, R3, R6 ;  /* 0x0000000603048220 */ /* 0x000fe20000410000 */
[----:B------:R-:W-:Y:S01]  /*7bf0*/  @!P0 LOP3.LUT R16, R17, 0xffff0000, RZ, 0xc0, !PT ;  /* 0xffff000011108812 */ /* 0x000fe200078ec0ff */
[----:B------:R-:W-:Y:S01]  /*7c00*/  @!P0 FFMA.FTZ R2, R9, R11, R2 ;  /* 0x0000000b09028223 */ /* 0x000fe20000010002 */
[----:B------:R-:W-:Y:S02]  /*7c10*/  @!P0 LOP3.LUT R17, R36, 0xffff0000, RZ, 0xc0, !PT ;  /* 0xffff000024118812 */ /* 0x000fe400078ec0ff */
[----:B------:R-:W-:Y:S02]  /*7c20*/  @!P0 LOP3.LUT R6, R12, 0xffff0000, RZ, 0xc0, !PT ;  /* 0xffff00000c068812 */ /* 0x000fe400078ec0ff */
[----:B------:R-:W-:Y:S02]  /*7c30*/  @!P0 LOP3.LUT R9, R5, 0xffff0000, RZ, 0xc0, !PT ;  /* 0xffff000005098812 */ /* 0x000fe400078ec0ff */
[----:B------:R-:W-:Y:S01]  /*7c40*/  @!P0 LOP3.LUT R3, R13, 0xffff0000, RZ, 0xc0, !PT ;  /* 0xffff00000d038812 */ /* 0x000fe200078ec0ff */
[C---:B------:R-:W-:Y:S04]  /*7c50*/  @!P0 FMUL.FTZ R23, R6.reuse, R16 ;  /* 0x0000001006178220 */ /* 0x040fe80000410000 */
[C---:B------:R-:W-:Y:S02]  /*7c60*/  @!P0 FMUL.FTZ R11, R3.reuse, R20 ;  /* 0x00000014030b8220 */ /* 0x040fe40000410000 */
[----:B------:R-:W-:Y:S02]  /*7c70*/  @!P0 FMUL.FTZ R5, R3, R9 ;  /* 0x0000000903058220 */ /* 0x000fe40000410000 */
[----:B------:R-:W-:Y:S02]  /*7c80*/  @!P0 FMUL.FTZ R3, R6, R7 ;  /* 0x0000000706038220 */ /* 0x000fe40000410000 */
[----:B------:R-:W-:Y:S02]  /*7c90*/  @!P0 IMAD.U32 R6, R15, 0x10000, RZ ;  /* 0x000100000f068824 */ /* 0x000fe400078e00ff */
[----:B------:R-:W-:Y:S01]  /*7ca0*/  @!P0 FFMA.FTZ R40, R21, R9, -R11 ;  /* 0x0000000915288223 */ /* 0x000fe2000001080b */
[C---:B------:R-:W-:Y:S01]  /*7cb0*/  @!P0 LOP3.LUT R11, R8.reuse, 0xffff0000, RZ, 0xc0, !PT ;  /* 0xffff0000080b8812 */ /* 0x040fe200078ec0ff */
[----:B------:R-:W-:Y:S01]  /*7cc0*/  @!P0 FFMA.FTZ R35, R17, R7, -R23 ;  /* 0x0000000711238223 */ /* 0x000fe20000010817 */
[----:B------:R-:W-:Y:S01]  /*7cd0*/  @!P0 LOP3.LUT R7, R15, 0xffff0000, RZ, 0xc0, !PT ;  /* 0xffff00000f078812 */ /* 0x000fe200078ec0ff */
[----:B------:R-:W-:Y:S02]  /*7ce0*/  @!P0 IMAD.U32 R9, R8, 0x10000, RZ ;  /* 0x0001000008098824 */ /* 0x000fe400078e00ff */
[C---:B------:R-:W-:Y:S02]  /*7cf0*/  @!P0 FMUL.FTZ R22, R6.reuse, R26 ;  /* 0x0000001a06168220 */ /* 0x040fe40000410000 */
[----:B------:R-:W-:Y:S02]  /*7d00*/  @!P0 FMUL.FTZ R23, R7, R28 ;  /* 0x0000001c07178220 */ /* 0x000fe40000410000 */
[-C--:B------:R-:W-:Y:S02]  /*7d10*/  @!P0 FMUL.FTZ R8, R6, R9.reuse ;  /* 0x0000000906088220 */ /* 0x080fe40000410000 */
[----:B------:R-:W-:Y:S02]  /*7d20*/  @!P0 FFMA.FTZ R33, R27, R9, -R22 ;  /* 0x000000091b218223 */ /* 0x000fe40000010816 */
[-C--:B------:R-:W-:Y:S01]  /*7d30*/  @!P0 FMUL.FTZ R9, R7, R11.reuse ;  /* 0x0000000b07098220 */ /* 0x080fe20000410000 */
[----:B------:R-:W-:Y:S01]  /*7d40*/  @!P0 LOP3.LUT R7, R14, 0xffff0000, RZ, 0xc0, !PT ;  /* 0xffff00000e078812 */ /* 0x000fe200078ec0ff */
[C---:B------:R-:W-:Y:S01]  /*7d50*/  @!P0 IMAD.U32 R22, R24.reuse, 0x10000, RZ ;  /* 0x0001000018168824 */ /* 0x040fe200078e00ff */
[----:B------:R-:W-:Y:S01]  /*7d60*/  @!P0 LOP3.LUT R24, R24, 0xffff0000, RZ, 0xc0, !PT ;  /* 0xffff000018188812 */ /* 0x000fe200078ec0ff */
[----:B------:R-:W-:Y:S02]  /*7d70*/  @!P0 IMAD.U32 R6, R14, 0x10000, RZ ;  /* 0x000100000e068824 */ /* 0x000fe400078e00ff */
[----:B------:R-:W-:Y:S01]  /*7d80*/  @!P0 FFMA.FTZ R32, R29, R11, -R23 ;  /* 0x0000000b1d208223 */ /* 0x000fe20000010817 */
[----:B------:R-:W-:Y:S01]  /*7d90*/  @!P0 SHF.L.U32 R23, R38, 0x10, RZ ;  /* 0x0000001026178819 */ /* 0x000fe200000006ff */
[C---:B------:R-:W-:Y:S01]  /*7da0*/  @!P0 IMAD.U32 R11, R10.reuse, 0x10000, RZ ;  /* 0x000100000a0b8824 */ /* 0x040fe200078e00ff */
[----:B------:R-:W-:Y:S01]  /*7db0*/  @!P0 LOP3.LUT R10, R10, 0xffff0000, RZ, 0xc0, !PT ;  /* 0xffff00000a0a8812 */ /* 0x000fe200078ec0ff */
[----:B------:R-:W-:Y:S02]  /*7dc0*/  @!P0 FMUL.FTZ R30, R6, R22 ;  /* 0x00000016061e8220 */ /* 0x000fe40000410000 */
[----:B------:R-:W-:Y:S02]  /*7dd0*/  @!P0 FMUL.FTZ R31, R7, R24 ;  /* 0x00000018071f8220 */ /* 0x000fe40000410000 */
[----:B------:R-:W-:Y:S01]  /*7de0*/  @!P0 FFMA.FTZ R3, R16, R17, R3 ;  /* 0x0000001110038223 */ /* 0x000fe20000010003 */
[----:B------:R-:W-:Y:S01]  /*7df0*/  @!P0 F2FP.BF16.PACK_AB R17, R35, R44 ;  /* 0x0000002c2311823e */ /* 0x000fe200000010ff */
[----:B------:R-:W-:Y:S01]  /*7e00*/  @!P0 FMUL.FTZ R6, R6, R11 ;  /* 0x0000000b06068220 */ /* 0x000fe20000410000 */
[----:B------:R-:W-:Y:S01]  /*7e10*/  @!P0 F2FP.BF16.PACK_AB R16, R32, R33 ;  /* 0x000000212010823e */ /* 0x000fe200000010ff */
[----:B------:R-:W-:Y:S01]  /*7e20*/  @!P0 FFMA.FTZ R11, R23, R11, -R30 ;  /* 0x0000000b170b8223 */ /* 0x000fe2000001081e */
[----:B------:R-:W-:Y:S01]  /*7e30*/  @!P0 MOV R36, R17 ;  /* 0x0000001100248202 */ /* 0x000fe20000000f00 */
[----:B------:R-:W-:Y:S01]  /*7e40*/  @!P0 FFMA.FTZ R31, R25, R10, -R31 ;  /* 0x0000000a191f8223 */ /* 0x000fe2000001081f */
[----:B------:R-:W-:Y:S01]  /*7e50*/  @!P0 MOV R39, R16 ;  /* 0x0000001000278202 */ /* 0x000fe20000000f00 */
        /* <DEDUP_REMOVED lines=29> */
.L_x_2354:
        /* <DEDUP_REMOVED lines=22> */
.L_x_2386:
[----:B------:R-:W-:Y:S05]  /*8190*/  BSYNC B0 ;  /* 0x0000000000007941 */ /* 0x000fea0003800000 */
.L_x_2385:
        /* <DEDUP_REMOVED lines=19> */
.L_x_2368:
[----:B------:R-:W-:Y:S05]  /*82d0*/  BSYNC B2 ;  /* 0x0000000000027941 */ /* 0x000fea0003800000 */
.L_x_2353:
[----:B--2---:R-:W-:Y:S01]  /*82e0*/  IMAD.WIDE.U32 R2, R34, 0x30, RZ ;  /* 0x0000003022027825 */ /* 0x004fe200078e00ff */
[----:B------:R-:W-:Y:S01]  /*82f0*/  ISETP.NE.AND P3, PT, R119, RZ, PT ;  /* 0x000000ff7700720c */ /* 0x000fe20003f65270 */
[----:B------:R-:W-:Y:S02]  /*8300*/  BSSY B0, `(.L_x_2387) ;  /* 0x0000046000007945 */ /* 0x000fe40003800000 */
[----:B-1----:R-:W-:Y:S01]  /*8310*/  IMAD R5, R92, 0x30, RZ ;  /* 0x000000305c057824 */ /* 0x002fe200078e02ff */
[-C--:B------:R-:W-:Y:S03]  /*8320*/  IADD3 R4, P0, R130, R2.reuse, RZ ;  /* 0x0000000282047210 */ /* 0x080fe60007f1e0ff */
[----:B------:R-:W-:Y:S04]  /*8330*/  IMAD.IADD R5, R3, 0x1, R5 ;  /* 0x0000000103057824 */ /* 0x000fe800078e0205 */
[----:B------:R-:W-:Y:S01]  /*8340*/  IMAD.X R3, R5, 0x1, R147, P0 ;  /* 0x0000000105037824 */ /* 0x000fe200000e0693 */
[----:B------:R-:W-:Y:S01]  /*8350*/  IADD3 R16, P0, R149, R2, RZ ;  /* 0x0000000295107210 */ /* 0x000fe20007f1e0ff */
[----:B------:R-:W-:Y:S03]  /*8360*/  IMAD.IADD R2, R88, 0x1, -R225 ;  /* 0x0000000158027824 */ /* 0x000fe600078e0ae1 */
[----:B------:R-:W-:Y:S02]  /*8370*/  IADD3.X R17, R5, R148, RZ, P0, !PT ;  /* 0x0000009405117210 */ /* 0x000fe400007fe4ff */
[----:B------:R-:W-:Y:S11]  /*8380*/  ISETP.GE.AND P0, PT, R2, 0x21, PT ;  /* 0x000000210200780c */ /* 0x000ff60003f06270 */
[----:B------:R-:W-:Y:S02]  /*8390*/  @!UPT UIADD3 URZ, URZ, URZ, URZ ;  /* 0x0000003f3f3ff290 */ /* 0x000fe4000fffe03f */
[----:B------:R-:W-:Y:S04]  /*83a0*/  @P0 IADD3 R5, P1, R4, 0x20, RZ ;  /* 0x0000002004050810 */ /* 0x000fe80007f3e0ff */
[----:B------:R-:W-:Y:S02]  /*83b0*/  @P0 IADD3.X R8, RZ, R3, RZ, P1, !PT ;  /* 0x00000003ff080210 */ /* 0x000fe40000ffe4ff */
[----:B------:R-:W-:Y:S11]  /*83c0*/  ISETP.GE.AND P1, PT, R2, 0x1, PT ;  /* 0x000000010200780c */ /* 0x000ff60003f26270 */
[----:B------:R-:W-:Y:S02]  /*83d0*/  @!UPT UIADD3 URZ, URZ, URZ, URZ ;  /* 0x0000003f3f3ff290 */ /* 0x000fe4000fffe03f */
[----:B------:R-:W-:Y:S01]  /*83e0*/  @P1 IMAD R6, R3, c[0x0][0x258], RZ ;  /* 0x0000960003061a24 */ /* 0x000fe200078e02ff */
[----:B------:R-:W-:Y:S01]  /*83f0*/  @P1 MOV R3, R108 ;  /* 0x0000006c00031202 */ /* 0x000fe20000000f00 */
[----:B------:R-:W-:Y:S04]  /*8400*/  @P1 IMAD.MOV.U32 R2, RZ, RZ, R98 ;  /* 0x000000ffff021224 */ /* 0x000fe800078e0062 */
[C---:B------:R-:W-:Y:S04]  /*8410*/  @P1 IMAD.WIDE.U32 R2, R4.reuse, c[0x0][0x258], R2 ;  /* 0x0000960004021a25 */ /* 0x040fe800078e0002 */
[----:B------:R-:W-:Y:S01]  /*8420*/  @P1 IMAD R4, R4, c[0x0][0x25c], R6 ;  /* 0x0000970004041a24 */ /* 0x000fe200078e0206 */
[----:B------:R-:W-:Y:S03]  /*8430*/  @P1 LEA R6, P2, R2, c[0x0][0x250], 0x1 ;  /* 0x0000940002061a11 */ /* 0x000fe600078408ff */
[----:B------:R-:W-:Y:S02]  /*8440*/  @P1 IMAD.IADD R3, R3, 0x1, R4 ;  /* 0x0000000103031824 */ /* 0x000fe400078e0204 */
[----:B------:R-:W-:Y:S03]  /*8450*/  @P0 IMAD R4, R8, c[0x0][0x258], RZ ;  /* 0x0000960008040a24 */ /* 0x000fe600078e02ff */
[----:B------:R-:W-:Y:S01]  /*8460*/  @P1 LEA.HI.X R7, R2, c[0x0][0x254], R3, 0x1, P2 ;  /* 0x0000950002071a11 */ /* 0x000fe200010f0c03 */
[----:B------:R-:W-:Y:S01]  /*8470*/  @P0 IMAD.MOV.U32 R3, RZ, RZ, R108 ;  /* 0x000000ffff030224 */ /* 0x000fe200078e006c */
[----:B------:R-:W-:Y:S03]  /*8480*/  @P0 MOV R2, R98 ;  /* 0x0000006200020202 */ /* 0x000fe60000000f00 */
[----:B------:R-:W-:Y:S01]  /*8490*/  @!PT LDS RZ, [RZ] ;  /* 0x00000000fffff984 */ /* 0x000fe20000000800 */
[----:B------:R-:W-:Y:S01]  /*84a0*/  @!PT LDS RZ, [RZ] ;  /* 0x00000000fffff984 */ /* 0x000fe20000000800 */
[----:B------:R-:W-:Y:S01]  /*84b0*/  @!PT LDS RZ, [RZ] ;  /* 0x00000000fffff984 */ /* 0x000fe20000000800 */
[----:B------:R1:W-:Y:S02]  /*84c0*/  @P1 LDGSTS.E.BYPASS.LTC128B.128 [R211+0x4080], [R6.64], !P3 ;  /* 0x0408000006d31fae */ /* 0x0003e4000d901d46 */
[C---:B------:R-:W-:Y:S02]  /*84d0*/  @P0 IMAD.WIDE.U32 R2, R5.reuse, c[0x0][0x258], R2 ;  /* 0x0000960005020a25 */ /* 0x040fe400078e0002 */
[----:B------:R1:W-:Y:S02]  /*84e0*/  @P1 LDGSTS.E.BYPASS.LTC128B.128 [R211+0x5880], [R6.64+0x80], !P6 ;  /* 0x0588008006d31fae */ /* 0x0003e4000f101d46 */
[----:B------:R-:W-:Y:S01]  /*84f0*/  @P0 IMAD R5, R5, c[0x0][0x25c], R4 ;  /* 0x0000970005050a24 */ /* 0x000fe200078e0204 */
[C---:B------:R-:W-:Y:S01]  /*8500*/  @P0 LEA R4, P2, R2.reuse, c[0x0][0x250], 0x1 ;  /* 0x0000940002040a11 */ /* 0x040fe200078408ff */
[----:B------:R1:W-:Y:S03]  /*8510*/  @P1 LDGSTS.E.BYPASS.LTC128B.128 [R211+0x7080], [R6.64+0x100], !P5 ;  /* 0x0708010006d31fae */ /* 0x0003e6000e901d46 */
[----:B------:R-:W-:Y:S01]  /*8520*/  @P0 IADD3 R3, R3, R5, RZ ;  /* 0x0000000503030210 */ /* 0x000fe20007ffe0ff */
[----:B------:R1:W-:Y:S03]  /*8530*/  @P1 LDGSTS.E.BYPASS.LTC128B.128 [R211+0x8880], [R6.64+0x180], !P4 ;  /* 0x0888018006d31fae */ /* 0x0003e6000e101d46 */
[----:B------:R-:W-:Y:S05]  /*8540*/  @P0 LEA.HI.X R5, R2, c[0x0][0x254], R3, 0x1, P2 ;  /* 0x0000950002050a11 */ /* 0x000fea00010f0c03 */
        /* <DEDUP_REMOVED lines=13> */
[----:B------:R-:W-:Y:S04]  /*8620*/  IMAD R2, R16, c[0x0][0x20c], R2 ;  /* 0x0000830010027a24 */ /* 0x000fe800078e0202 */
        /* <DEDUP_REMOVED lines=19> */
.L_x_2388:
[----:B-1----:R-:W-:Y:S05]  /*8760*/  BSYNC B0 ;  /* 0x0000000000007941 */ /* 0x002fea0003800000 */
.L_x_2387:
        /* <DEDUP_REMOVED lines=30> */
.L_x_2390:
[----:B------:R-:W-:Y:S05]  /*8950*/  BSYNC B0 ;  /* 0x0000000000007941 */ /* 0x000fea0003800000 */
.L_x_2389:
        /* <DEDUP_REMOVED lines=13> */
[C---:B------:R-:W-:Y:S11]  /*8a30*/  ISETP.GE.AND P1, PT, R5.reuse, 0x1, PT ;  /* 0x000000010500780c */ /* 0x040ff60003f26270 */
        /* <DEDUP_REMOVED lines=9> */
[----:B------:R-:W-:Y:S11]  /*8ad0*/  ISETP.NE.AND P2, PT, R119, RZ, PT ;  /* 0x000000ff7700720c */ /* 0x000ff60003f45270 */
        /* <DEDUP_REMOVED lines=12> */
.L_x_2392:
[----:B------:R-:W-:Y:S05]  /*8ba0*/  BSYNC B0 ;  /* 0x0000000000007941 */ /* 0x000fea0003800000 */
.L_x_2391:
[----:B------:R-:W0:Y:S01]  /*8bb0*/  LDGDEPBAR ;  /* 0x00000000000079af */ /* 0x000e220000000000 */
[----:B------:R-:W-:Y:S01]  /*8bc0*/  IADD3 R34, R34, -0x1, RZ ;  /* 0xffffffff22227810 */ /* 0x000fe20007ffe0ff */
[----:B------:R-:W-:-:S05]  /*8bd0*/  @P3 BRA `(.L_x_2393) ;  /* 0xffffa84000003947 */ /* 0x000fca000383ffff */
[----:B------:R-:W-:Y:S01]  /*8be0*/  WARPSYNC 0xffffffff ;  /* 0xffffffff00007948 */ /* 0x000fe20003800000 */
[----:B------:R-:W-:Y:S06]  /*8bf0*/  BAR.SYNC.DEFER_BLOCKING 0x0 ;  /* 0x0000000000007b1d */ /* 0x000fec0000010000 */
.L_x_2352:
[----:B-1----:R-:W2:Y:S01]  /*8c00*/  LDL R17, [R1+0x20] ;  /* 0x0000200001117983 */ /* 0x002ea20000100800 */
[----:B------:R-:W-:-:S05]  /*8c10*/  IMAD.MOV.U32 R0, RZ, RZ, c[0x0][0x2c4] ;  /* 0x0000b100ff007624 */ /* 0x000fca00078e00ff */
[----:B------:R-:W-:Y:S01]  /*8c20*/  ISETP.NE.AND P3, PT, R0, 0x1, PT ;  /* 0x000000010000780c */ /* 0x000fe20003f65270 */
[----:B------:R-:W-:Y:S01]  /*8c30*/  BSSY B0, `(.L_x_2394) ;  /* 0x000002a000007945 */ /* 0x000fe20003800000 */
[----:B------:R-:W-:Y:S01]  /*8c40*/  IMAD.IADD R10, R163, 0x1, R164 ;  /* 0x00000001a30a7824 */ /* 0x000fe200078e02a4 */
[----:B--2---:R-:W-:-:S10]  /*8c50*/  IADD3 R0, R17, 0x7f, RZ ;  /* 0x0000007f11007810 */ /* 0x004fd40007ffe0ff */
[----:B------:R-:W-:-:S05]  /*8c60*/  @P3 IMAD.HI.U32 R2, R0, c[0x0][0x2c8], RZ ;  /* 0x0000b20000023a27 */ /* 0x000fca00078e00ff */
[----:B------:R-:W-:-:S05]  /*8c70*/  @P3 SHF.R.U32.HI R0, RZ, c[0x0][0x2cc], R2 ;  /* 0x0000b300ff003a19 */ /* 0x000fca0000011602 */
[----:B------:R-:W-:-:S04]  /*8c80*/  IMAD.IADD R0, R167, 0x1, R0 ;  /* 0x00000001a7007824 */ /* 0x000fc800078e0200 */
[----:B------:R-:W-:-:S05]  /*8c90*/  IMAD.HI R0, R0, 0x2aaaaaab, RZ ;  /* 0x2aaaaaab00007827 */ /* 0x000fca00078e02ff */
[----:B------:R-:W-:-:S04]  /*8ca0*/  SHF.R.U32.HI R2, RZ, 0x1f, R0 ;  /* 0x0000001fff027819 */ /* 0x000fc80000011600 */
[----:B------:R-:W-:-:S04]  /*8cb0*/  LEA.HI.SX32 R0, R0, R2, 0x1d ;  /* 0x0000000200007211 */ /* 0x000fc800078feaff */
[----:B------:R-:W-:-:S04]  /*8cc0*/  IMNMX R5, R166, R0, PT ;  /* 0x00000000a6057217 */ /* 0x000fc80003800200 */
[----:B------:R-:W-:Y:S01]  /*8cd0*/  ISETP.GE.AND P0, PT, R5, 0x1, PT ;  /* 0x000000010500780c */ /* 0x000fe20003f06270 */
[----:B------:R-:W-:-:S12]  /*8ce0*/  IMAD.MOV.U32 R0, RZ, RZ, RZ ;  /* 0x000000ffff007224 */ /* 0x000fd800078e00ff */
        /* <DEDUP_REMOVED lines=30> */
.L_x_2395:
[----:B------:R-:W-:Y:S05]  /*8ed0*/  BSYNC B0 ;  /* 0x0000000000007941 */ /* 0x000fea0003800000 */
.L_x_2394:
[----:B------:R-:W2:Y:S01]  /*8ee0*/  LDL R2, [R1+0x50] ;  /* 0x0000500001027983 */ /* 0x000ea20000100800 */
        /* <DEDUP_REMOVED lines=68> */
[----:B------:R-:W-:-:S04]  /*9330*/  IMNMX R18, R5, R2, PT ;  /* 0x0000000205127217 */ /* 0x000fc80003800200 */
[----:B------:R-:W-:Y:S01]  /*9340*/  ISETP.GT.AND P0, PT, R18, R234, PT ;  /* 0x000000ea1200720c */ /* 0x000fe20003f04270 */
[----:B------:R1:W-:-:S12]  /*9350*/  STL [R1+0x28], R18 ;  /* 0x0000281201007387 */ /* 0x0003d80000100800 */
[----:B------:R-:W-:Y:S05]  /*9360*/  @!P0 BRA `(.L_x_2396) ;  /* 0x000137f000008947 */ /* 0x000fea0003800000 */
[----:B------:R-:W2:Y:S04]  /*9370*/  LDL R115, [R1+0x10] ;  /* 0x0000100001737983 */ /* 0x000ea80000100800 */
[----:B------:R-:W3:Y:S04]  /*9380*/  LDL R114, [R1+0x24] ;  /* 0x0000240001727983 */ /* 0x000ee80000100800 */
[----:B------:R-:W4:Y:S01]  /*9390*/  LDL R19, [R1+0x1c] ;  /* 0x00001c0001137983 */ /* 0x000f220000100800 */
[----:B------:R-:W-:-:S03]  /*93a0*/  ISETP.NE.U32.AND P0, PT, RZ, c[0x0][0x340], PT ;  /* 0x0000d000ff007a0c */ /* 0x000fc60003f05070 */
[----:B------:R-:W1:Y:S01]  /*93b0*/  S2R R6, SR_TID.X ;  /* 0x0000000000067919 */ /* 0x000e620000002100 */
[----:B------:R-:W-:-:S13]  /*93c0*/  ISETP.NE.AND.EX P2, PT, RZ, c[0x0][0x344], PT, P0 ;  /* 0x0000d100ff007a0c */ /* 0x000fda0003f45300 */
[----:B------:R-:W-:Y:S01]  /*93d0*/  @P2 IMAD.MOV.U32 R2, RZ, RZ, 0x4 ;  /* 0x00000004ff022424 */ /* 0x000fe200078e00ff */
[----:B------:R-:W-:-:S05]  /*93e0*/  SHF.R.S32.HI R0, RZ, 0x1f, R174 ;  /* 0x0000001fff007819 */ /* 0x000fca00000114ae */
[----:B------:R-:W-:Y:S01]  /*93f0*/  IMAD R0, R0, c[0x0][0x178], RZ ;  /* 0x00005e0000007a24 */ /* 0x000fe200078e02ff */
[----:B-1----:R-:W-:-:S03]  /*9400*/  LEA.HI R5, R186, R6, RZ, 0x3 ;  /* 0x00000006ba057211 */ /* 0x002fc600078f18ff */
[----:B------:R-:W-:Y:S01]  /*9410*/  IMAD R4, R174, c[0x0][0x17c], R0 ;  /* 0x00005f00ae047a24 */ /* 0x000fe200078e0200 */
[----:B------:R-:W-:Y:S01]  /*9420*/  LOP3.LUT R0, R5, 0xfffffff8, RZ, 0xc0, !PT ;  /* 0xfffffff805007812 */ /* 0x000fe200078ec0ff */
[----:B--2---:R-:W-:-:S05]  /*9430*/  @P2 IMAD.WIDE R2, R115, R2, c[0x0][0x340] ;  /* 0x0000d00073022625 */ /* 0x004fca00078e0202 */
[----:B------:R1:W2:Y:S01]  /*9440*/  @P2 LDG.E R15, [R2.64] ;  /* 0x00000006020f2981 */ /* 0x0002a2000c1e1900 */
[----:B------:R-:W-:Y:S01]  /*9450*/  ISETP.NE.U32.AND P1, PT, RZ, c[0x0][0x348], PT ;  /* 0x0000d200ff007a0c */ /* 0x000fe20003f25070 */
[----:B------:R-:W-:Y:S01]  /*9460*/  IMAD.IADD R96, R6, 0x1, -R0 ;  /* 0x0000000106607824 */ /* 0x000fe200078e0a00 */
[----:B------:R-:W-:Y:S02]  /*9470*/  SHF.R.S32.HI R9, RZ, 0x1f, R225 ;  /* 0x0000001fff097819 */ /* 0x000fe400000114e1 */
[----:B------:R-:W-:Y:S02]  /*9480*/  ISETP.NE.AND.EX P1, PT, RZ, c[0x0][0x34c], PT, P1 ;  /* 0x0000d300ff007a0c */ /* 0x000fe40003f25310 */
[----:B------:R-:W-:Y:S02]  /*9490*/  LEA R0, R96, R225, 0x5 ;  /* 0x000000e160007211 */ /* 0x000fe400078e28ff */
[----:B---3--:R-:W-:Y:S02]  /*94a0*/  SEL R7, R114, RZ, !P1 ;  /* 0x000000ff72077207 */ /* 0x008fe40004800000 */
[----:B------:R-:W-:Y:S01]  /*94b0*/  SEL R6, R115, RZ, !P1 ;  /* 0x000000ff73067207 */ /* 0x000fe20004800000 */
[----:B------:R-:W-:Y:S01]  /*94c0*/  IMAD.IADD R5, R17, 0x1, R0 ;  /* 0x0000000111057824 */ /* 0x000fe200078e0200 */
[----:B------:R-:W-:Y:S01]  /*94d0*/  ISETP.GE.AND P1, PT, R133, c[0x0][0x1d4], PT ;  /* 0x0000750085007a0c */ /* 0x000fe20003f26270 */
[----:B------:R-:W-:Y:S01]  /*94e0*/  IMAD R7, R7, c[0x0][0x1c0], RZ ;  /* 0x0000700007077a24 */ /* 0x000fe200078e02ff */
[----:B------:R-:W-:Y:S01]  /*94f0*/  LOP3.LUT R224, R224, 0xfffffffb, RZ, 0xc0, !PT ;  /* 0xfffffffbe0e07812 */ /* 0x000fe200078ec0ff */
[----:B------:R-:W-:Y:S01]  /*9500*/  @P3 IMAD.HI.U32 R8, R5, c[0x0][0x2c8], RZ ;  /* 0x0000b20005083a27 */ /* 0x000fe200078e00ff */
[----:B------:R-:W-:-:S02]  /*9510*/  IADD3 R116, R18, -0x1, RZ ;  /* 0xffffffff12747810 */ /* 0x000fc40007ffe0ff */
[----:B------:R-:W-:Y:S01]  /*9520*/  ISETP.GE.AND P4, PT, R226, c[0x0][0x198], PT ;  /* 0x00006600e2007a0c */ /* 0x000fe20003f86270 */
[----:B------:R-:W-:Y:S02]  /*9530*/  IMAD R14, R6, c[0x0][0x1c4], R7 ;  /* 0x00007100060e7a24 */ /* 0x000fe400078e0207 */
[----:B------:R-:W-:Y:S01]  /*9540*/  IMAD.MOV.U32 R0, RZ, RZ, R5 ;  /* 0x000000ffff007224 */ /* 0x000fe200078e0005 */
[----:B------:R-:W-:Y:S01]  /*9550*/  @P3 SHF.R.U32.HI R0, RZ, c[0x0][0x2cc], R8 ;  /* 0x0000b300ff003a19 */ /* 0x000fe20000011608 */
[----:B-1----:R-:W-:Y:S02]  /*9560*/  IMAD.WIDE.U32 R2, R174, c[0x0][0x178], RZ ;  /* 0x00005e00ae027a25 */ /* 0x002fe400078e00ff */
[----:B------:R-:W-:Y:S02]  /*9570*/  @P1 LOP3.LUT R224, R224, 0x4, RZ, 0xfc, !PT ;  /* 0x00000004e0e01812 */ /* 0x000fe400078efcff */
[----:B------:R-:W-:Y:S01]  /*9580*/  ISETP.GE.AND P3, PT, R226, c[0x0][0x1d4], PT ;  /* 0x00007500e2007a0c */ /* 0x000fe20003f66270 */
[----:B------:R-:W-:Y:S01]  /*9590*/  IMAD.IADD R3, R3, 0x1, R4 ;  /* 0x0000000103037824 */ /* 0x000fe200078e0204 */
[----:B------:R-:W-:-:S02]  /*95a0*/  IADD3 R4, P0, R225, R10, RZ ;  /* 0x0000000ae1047210 */ /* 0x000fc40007f1e0ff */
[----:B------:R-:W-:Y:S01]  /*95b0*/  LOP3.LUT R224, R224, 0xfffffff7, RZ, 0xc0, !PT ;  /* 0xfffffff7e0e07812 */ /* 0x000fe200078ec0ff */
[C---:B----4-:R-:W-:Y:S01]  /*95c0*/  IMAD.WIDE.U32 R2, R19.reuse, c[0x0][0x1b8], R2 ;  /* 0x00006e0013027a25 */ /* 0x050fe200078e0002 */
[----:B------:R-:W-:Y:S02]  /*95d0*/  LEA.HI.X.SX32 R12, R10, R9, 0x1, P0 ;  /* 0x000000090a0c7211 */ /* 0x000fe400000f0eff */
[----:B------:R-:W-:Y:S01]  /*95e0*/  ISETP.GE.AND P0, PT, R134, c[0x0][0x1d4], PT ;  /* 0x0000750086007a0c */ /* 0x000fe20003f06270 */
[----:B------:R-:W-:Y:S02]  /*95f0*/  IMAD R3, R19, c[0x0][0x1bc], R3 ;  /* 0x00006f0013037a24 */ /* 0x000fe400078e0203 */
[----:B------:R-:W-:Y:S02]  /*9600*/  IMAD R13, R12, c[0x0][0x1e0], RZ ;  /* 0x000078000c0d7a24 */ /* 0x000fe400078e02ff */
[----:B------:R-:W-:Y:S01]  /*9610*/  IMAD.WIDE.U32 R6, R6, c[0x0][0x1c0], R2 ;  /* 0x0000700006067a25 */ /* 0x000fe200078e0002 */
[----:B------:R-:W-:-:S03]  /*9620*/  MOV R3, R135 ;  /* 0x0000008700037202 */ /* 0x000fc60000000f00 */
[----:B------:R-:W-:Y:S02]  /*9630*/  IMAD.MOV.U32 R2, RZ, RZ, R134 ;  /* 0x000000ffff027224 */ /* 0x000fe400078e0086 */
[----:B------:R-:W-:Y:S02]  /*9640*/  IMAD R12, R12, c[0x0][0x208], RZ ;  /* 0x000082000c0c7a24 */ /* 0x000fe400078e02ff */
[----:B------:R-:W-:Y:S01]  /*9650*/  IMAD.WIDE.U32 R10, R4, c[0x0][0x1e0], R2 ;  /* 0x00007800040a7a25 */ /* 0x000fe200078e0002 */
[----:B------:R-:W-:-:S03]  /*9660*/  @P0 LOP3.LUT R224, R224, 0x8, RZ, 0xfc, !PT ;  /* 0x00000008e0e00812 */ /* 0x000fc600078efcff */
[----:B------:R-:W-:Y:S01]  /*9670*/  IMAD.WIDE.U32 R8, R4, c[0x0][0x208], R2 ;  /* 0x0000820004087a25 */ /* 0x000fe200078e0002 */
[----:B------:R-:W-:-:S03]  /*9680*/  LOP3.LUT R224, R224, 0xfffffffd, RZ, 0xc0, !PT ;  /* 0xfffffffde0e07812 */ /* 0x000fc600078ec0ff */
[----:B------:R-:W-:Y:S01]  /*9690*/  IMAD.MOV R2, RZ, RZ, -R0 ;  /* 0x000000ffff027224 */ /* 0x000fe200078e0a00 */
[----:B------:R-:W-:Y:S01]  /*96a0*/  @P3 LOP3.LUT R224, R224, 0x2, RZ, 0xfc, !PT ;  /* 0x00000002e0e03812 */ /* 0x000fe200078efcff */
[----:B------:R-:W-:Y:S02]  /*96b0*/  IMAD.IADD R3, R7, 0x1, R14 ;  /* 0x0000000107037824 */ /* 0x000fe400078e020e */
[C---:B------:R-:W-:Y:S01]  /*96c0*/  IMAD R16, R4.reuse, c[0x0][0x1e4], R13 ;  /* 0x0000790004107a24 */ /* 0x040fe200078e020d */
[----:B------:R-:W-:Y:S01]  /*96d0*/  SHF.R.S32.HI R13, RZ, 0x1f, R0 ;  /* 0x0000001fff0d7819 */ /* 0x000fe20000011400 */
[----:B------:R-:W-:Y:S01]  /*96e0*/  IMAD R14, R4, c[0x0][0x20c], R12 ;  /* 0x00008300040e7a24 */ /* 0x000fe200078e020c */
[----:B------:R-:W-:Y:S01]  /*96f0*/  LOP3.LUT R224, R224, 0xfffffffe, RZ, 0xc0, !PT ;  /* 0xfffffffee0e07812 */ /* 0x000fe200078ec0ff */
[----:B------:R-:W-:Y:S01]  /*9700*/  IMAD R12, R2, c[0x0][0x2c4], R5 ;  /* 0x0000b100020c7a24 */ /* 0x000fe200078e0205 */
[----:B------:R-:W-:Y:S01]  /*9710*/  SEL R5, RZ, 0xffffffff, P1 ;  /* 0xffffffffff057807 */ /* 0x000fe20000800000 */
[----:B------:R-:W-:Y:S01]  /*9720*/  IMAD R4, R13, c[0x0][0x1b0], RZ ;  /* 0x00006c000d047a24 */ /* 0x000fe200078e02ff */
[----:B------:R-:W-:Y:S01]  /*9730*/  MOV R2, R6 ;  /* 0x0000000600027202 */ /* 0x000fe20000000f00 */
[----:B------:R-:W-:Y:S01]  /*9740*/  IMAD.IADD R7, R11, 0x1, R16 ;  /* 0x000000010b077824 */ /* 0x000fe200078e0210 */
[----:B------:R-:W-:Y:S01]  /*9750*/  SEL R6, RZ, 0x1, P0 ;  /* 0x00000001ff067807 */ /* 0x000fe20000000000 */
[----:B------:R-:W-:Y:S01]  /*9760*/  IMAD.SHL.U32 R13, R5, 0x2, RZ ;  /* 0x00000002050d7824 */ /* 0x000fe200078e00ff */
[----:B------:R-:W-:Y:S01]  /*9770*/  IADD3 R5, R9, R14, RZ ;  /* 0x0000000e09057210 */ /* 0x000fe20007ffe0ff */
[C---:B------:R-:W-:Y:S01]  /*9780*/  IMAD R4, R0.reuse, c[0x0][0x1b4], R4 ;  /* 0x00006d0000047a24 */ /* 0x040fe200078e0204 */
[----:B------:R-:W-:Y:S01]  /*9790*/  ISETP.NE.U32.AND P0, PT, RZ, c[0x0][0x350], PT ;  /* 0x0000d400ff007a0c */ /* 0x000fe20003f05070 */
[----:B------:R-:W-:Y:S01]  /*97a0*/  IMAD.WIDE.U32 R2, R0, c[0x0][0x1b0], R2 ;  /* 0x00006c0000027a25 */ /* 0x000fe200078e0002 */
[----:B------:R-:W-:-:S02]  /*97b0*/  LOP3.LUT R14, R13, 0x2, R6, 0xe2, !PT ;  /* 0x000000020d0e7812 */ /* 0x000fc400078ee206 */
[----:B------:R-:W-:Y:S01]  /*97c0*/  SHF.R.S32.HI R0, RZ, 0x1f, R12 ;  /* 0x0000001fff007819 */ /* 0x000fe2000001140c */
[----:B------:R-:W-:Y:S01]  /*97d0*/  IMAD.MOV.U32 R6, RZ, RZ, R10 ;  /* 0x000000ffff067224 */ /* 0x000fe200078e000a */
[----:B------:R-:W-:Y:S01]  /*97e0*/  ISETP.NE.AND.EX P0, PT, RZ, c[0x0][0x354], PT, P0 ;  /* 0x0000d500ff007a0c */ /* 0x000fe20003f05300 */
[----:B------:R-:W-:Y:S01]  /*97f0*/  IMAD.IADD R3, R3, 0x1, R4 ;  /* 0x0000000103037824 */ /* 0x000fe200078e0204 */
[----:B------:R-:W-:Y:S01]  /*9800*/  MOV R4, R8 ;  /* 0x0000000800047202 */ /* 0x000fe20000000f00 */
[----:B------:R-:W-:Y:S01]  /*9810*/  IMAD.WIDE.U32 R6, R19, c[0x0][0x1e8], R6 ;  /* 0x00007a0013067a25 */ /* 0x000fe200078e0006 */
[----:B------:R-:W-:-:S03]  /*9820*/  ISETP.GE.AND P1, PT, R227, c[0x0][0x1d4], PT ;  /* 0x00007500e3007a0c */ /* 0x000fc60003f26270 */
[----:B------:R-:W-:Y:S01]  /*9830*/  IMAD.WIDE.U32 R8, R12, c[0x0][0x1a8], R2 ;  /* 0x00006a000c087a25 */ /* 0x000fe200078e0002 */
[----:B------:R-:W-:-:S03]  /*9840*/  SEL R11, RZ, 0x8, P1 ;  /* 0x00000008ff0b7807 */ /* 0x000fc60000800000 */
[----:B------:R-:W-:Y:S02]  /*9850*/  IMAD R0, R0, c[0x0][0x1a8], RZ ;  /* 0x00006a0000007a24 */ /* 0x000fe400078e02ff */
[----:B------:R-:W-:-:S04]  /*9860*/  IMAD.WIDE.U32 R2, R19, c[0x0][0x210], R4 ;  /* 0x0000840013027a25 */ /* 0x000fc800078e0004 */
[C---:B------:R-:W-:Y:S01]  /*9870*/  IMAD R5, R19.reuse, c[0x0][0x1ec], R7 ;  /* 0x00007b0013057a24 */ /* 0x040fe200078e0207 */
[----:B------:R-:W-:Y:S01]  /*9880*/  @P1 LOP3.LUT R224, R224, 0x1, RZ, 0xfc, !PT ;  /* 0x00000001e0e01812 */ /* 0x000fe200078efcff */
[----:B------:R-:W-:Y:S01]  /*9890*/  IMAD R13, R12, c[0x0][0x1ac], R0 ;  /* 0x00006b000c0d7a24 */ /* 0x000fe200078e0200 */
[----:B------:R-:W-:Y:S01]  /*98a0*/  SEL R12, RZ, 0x4, P3 ;  /* 0x00000004ff0c7807 */ /* 0x000fe20001800000 */
[----:B------:R-:W-:Y:S01]  /*98b0*/  IMAD R3, R19, c[0x0][0x214], R3 ;  /* 0x0000850013037a24 */ /* 0x000fe200078e0203 */
[----:B------:R-:W-:Y:S01]  /*98c0*/  ISETP.GE.AND P1, PT, R133, c[0x0][0x198], PT ;  /* 0x0000660085007a0c */ /* 0x000fe20003f26270 */
[----:B------:R-:W-:Y:S01]  /*98d0*/  IMAD.MOV.U32 R4, RZ, RZ, R6 ;  /* 0x000000ffff047224 */ /* 0x000fe200078e0006 */
[----:B------:R-:W-:Y:S01]  /*98e0*/  IADD3 R9, R9, R13, RZ ;  /* 0x0000000d09097210 */ /* 0x000fe20007ffe0ff */
[----:B------:R-:W-:Y:S01]  /*98f0*/  IMAD.IADD R16, R225, 0x1, R17 ;  /* 0x00000001e1107824 */ /* 0x000fe200078e0211 */
[----:B------:R-:W-:Y:S02]  /*9900*/  LOP3.LUT R120, R11, R14, R12, 0xfe, !PT ;  /* 0x0000000e0b787212 */ /* 0x000fe400078efe0c */
[----:B------:R-:W-:-:S02]  /*9910*/  ISETP.GE.AND P3, PT, R227, c[0x0][0x198], PT ;  /* 0x00006600e3007a0c */ /* 0x000fc40003f66270 */
[----:B--2---:R-:W-:Y:S01]  /*9920*/  @P2 SHF.R.S32.HI R10, RZ, 0x1f, R15 ;  /* 0x0000001fff0a2819 */ /* 0x004fe2000001140f */
[----:B------:R-:W-:Y:S02]  /*9930*/  @!P2 IMAD.MOV.U32 R10, RZ, RZ, R114 ;  /* 0x000000ffff0aa224 */ /* 0x000fe400078e0072 */
[----:B------:R-:W-:Y:S01]  /*9940*/  @!P2 IMAD.MOV.U32 R15, RZ, RZ, R115 ;  /* 0x000000ffff0fa224 */ /* 0x000fe200078e0073 */
[----:B------:R-:W-:Y:S02]  /*9950*/  ISETP.GE.AND P2, PT, R134, c[0x0][0x198], PT ;  /* 0x0000660086007a0c */ /* 0x000fe40003f46270 */
[----:B------:R-:W-:Y:S02]  /*9960*/  SEL R7, R10, RZ, !P0 ;  /* 0x000000ff0a077207 */ /* 0x000fe40004000000 */
[----:B------:R-:W-:Y:S02]  /*9970*/  SEL R0, R15, RZ, !P0 ;  /* 0x000000ff0f007207 */ /* 0x000fe40004000000 */
[----:B------:R-:W-:Y:S01]  /*9980*/  LEA R15, P0, R8, c[0x0][0x160], 0x1 ;  /* 0x00005800080f7a11 */ /* 0x000fe200078008ff */
[----:B------:R-:W-:-:S02]  /*9990*/  IMAD R6, R7, c[0x0][0x1f0], RZ ;  /* 0x00007c0007067a24 */ /* 0x000fc400078e02ff */
[----:B------:R-:W-:Y:S01]  /*99a0*/  IMAD R7, R7, c[0x0][0x218], RZ ;  /* 0x0000860007077a24 */ /* 0x000fe200078e02ff */
[----:B------:R-:W-:Y:S01]  /*99b0*/  LEA.HI.X R12, R8, c[0x0][0x164], R9, 0x1, P0 ;  /* 0x00005900080c7a11 */ /* 0x000fe200000f0c09 */
        /* <DEDUP_REMOVED lines=8> */
.L_x_2552:
[----:B------:R-:W-:Y:S05]  /*9a40*/  BRA.DIV ~URZ, `(.L_x_2398) ;  /* 0x00018a927f007947 */ /* 0x000fea000b800000 */
[----:B------:R3:W4:Y:S02]  /*9a50*/  SHFL.IDX PT, R2, R15, RZ, 0x181f ;  /* 0x00181fff0f027589 */ /* 0x00072400000e0000 */
.L_x_2553:
[----:B---3--:R-:W3:Y:S01]  /*9a60*/  LDL R0, [R1+0x14] ;  /* 0x0000140001007983 */ /* 0x008ee20000100800 */
[----:B------:R-:W-:Y:S01]  /*9a70*/  SHF.R.S32.HI R97, RZ, 0x1f, R133 ;  /* 0x0000001fff617819 */ /* 0x000fe20000011485 */
[----:B------:R-:W-:Y:S01]  /*9a80*/  BSSY B0, `(.L_x_2399) ;  /* 0x0000018000007945 */ /* 0x000fe20003800000 */
[----:B------:R-:W-:Y:S02]  /*9a90*/  SHF.R.S32.HI R13, RZ, 0x1f, R226 ;  /* 0x0000001fff0d7819 */ /* 0x000fe400000114e2 */
[----:B------:R-:W-:Y:S02]  /*9aa0*/  LEA.HI R59, R97, R133, RZ, 0x3 ;  /* 0x00000085613b7211 */ /* 0x000fe400078f18ff */
[----:B------:R-:W-:Y:S01]  /*9ab0*/  SHF.R.S32.HI R14, RZ, 0x1f, R227 ;  /* 0x0000001fff0e7819 */ /* 0x000fe200000114e3 */
[----:B---3--:R-:W-:Y:S01]  /*9ac0*/  IMAD R66, R0, c[0x0][0x2c4], RZ ;  /* 0x0000b10000427a24 */ /* 0x008fe200078e02ff */
[----:B------:R-:W-:-:S04]  /*9ad0*/  LOP3.LUT R0, R59, 0xfffffff8, RZ, 0xc0, !PT ;  /* 0xfffffff83b007812 */ /* 0x000fc800078ec0ff */
[----:B------:R-:W-:Y:S02]  /*9ae0*/  ISETP.GE.AND P6, PT, R16, R66, PT ;  /* 0x000000421000720c */ /* 0x000fe40003fc6270 */
[----:B------:R-:W-:-:S11]  /*9af0*/  SHF.R.S32.HI R24, RZ, 0x1f, R0 ;  /* 0x0000001fff187819 */ /* 0x000fd60000011400 */
        /* <DEDUP_REMOVED lines=16> */
.L_x_2400:
[----:B------:R-:W-:Y:S05]  /*9c00*/  BSYNC B0 ;  /* 0x0000000000007941 */ /* 0x000fea0003800000 */
.L_x_2399:
[----:B------:R-:W-:Y:S05]  /*9c10*/  BRA.DIV ~URZ, `(.L_x_2401) ;  /* 0x000189327f007947 */ /* 0x000fea000b800000 */
[----:B--2---:R2:W3:Y:S04]  /*9c20*/  SHFL.IDX PT, R4, R12, 0x1, 0x181f ;  /* 0x00381f000c047f89 */ /* 0x0044e800000e0000 */
[----:B----4-:R2:W4:Y:S02]  /*9c30*/  SHFL.IDX PT, R2, R15, 0x1, 0x181f ;  /* 0x00381f000f027f89 */ /* 0x01052400000e0000 */
.L_x_2554:
[----:B------:R-:W-:Y:S01]  /*9c40*/  IADD3 R3, R16, 0x20, RZ ;  /* 0x0000002010037810 */ /* 0x000fe20007ffe0ff */
[----:B------:R-:W-:Y:S01]  /*9c50*/  BSSY B0, `(.L_x_2402) ;  /* 0x0000014000007945 */ /* 0x000fe20003800000 */
[----:B------:R-:W-:Y:S02]  /*9c60*/  LOP3.LUT R224, R224, 0xffffffef, RZ, 0xc0, !PT ;  /* 0xffffffefe0e07812 */ /* 0x000fe400078ec0ff */
[----:B------:R-:W-:-:S13]  /*9c70*/  ISETP.GE.AND P0, PT, R3, R66, PT ;  /* 0x000000420300720c */ /* 0x000fda0003f06270 */
[----:B------:R-:W-:Y:S01]  /*9c80*/  @P0 LOP3.LUT R224, R224, 0x10, RZ, 0xfc, !PT ;  /* 0x00000010e0e00812 */ /* 0x000fe200078efcff */
[----:B------:R-:W-:Y:S05]  /*9c90*/  @P0 BRA `(.L_x_2403) ;  /* 0x000000f000000947 */ /* 0x000fea0003800000 */
[----:B----4-:R-:W-:-:S04]  /*9ca0*/  LEA R10, P0, R134, R2, 0x1 ;  /* 0x00000002860a7211 */ /* 0x010fc800078008ff */
[----:B---3--:R-:W-:Y:S02]  /*9cb0*/  LEA.HI.X R11, R134, R4, R135, 0x1, P0 ;  /* 0x00000004860b7211 */ /* 0x008fe400000f0c87 */
        /* <DEDUP_REMOVED lines=13> */
.L_x_2403:
[----:B------:R-:W-:Y:S05]  /*9d90*/  BSYNC B0 ;  /* 0x0000000000007941 */ /* 0x000fea0003800000 */
.L_x_2402:
[----:B------:R-:W-:Y:S05]  /*9da0*/  BRA.DIV ~URZ, `(.L_x_2404) ;  /* 0x000188727f007947 */ /* 0x000fea000b800000 */
[----:B---3--:R3:W1:Y:S02]  /*9db0*/  SHFL.IDX PT, R4, R12, 0x2, 0x181f ;  /* 0x00581f000c047f89 */ /* 0x00866400000e0000 */
.L_x_2555:
[----:B------:R-:W-:Y:S05]  /*9dc0*/  BRA.DIV ~URZ, `(.L_x_2405) ;  /* 0x000188c27f007947 */ /* 0x000fea000b800000 */
[----:B----4-:R4:W2:Y:S02]  /*9dd0*/  SHFL.IDX PT, R2, R15, 0x2, 0x181f ;  /* 0x00581f000f027f89 */ /* 0x0108a400000e0000 */
.L_x_2556:
[----:B------:R-:W-:Y:S01]  /*9de0*/  IADD3 R3, R16, 0x40, RZ ;  /* 0x0000004010037810 */ /* 0x000fe20007ffe0ff */
[----:B------:R-:W-:Y:S01]  /*9df0*/  BSSY B0, `(.L_x_2406) ;  /* 0x0000014000007945 */ /* 0x000fe20003800000 */
[----:B------:R-:W-:Y:S02]  /*9e00*/  LOP3.LUT R224, R224, 0xffffffdf, RZ, 0xc0, !PT ;  /* 0xffffffdfe0e07812 */ /* 0x000fe400078ec0ff */
[----:B------:R-:W-:-:S13]  /*9e10*/  ISETP.GE.AND P0, PT, R3, R66, PT ;  /* 0x000000420300720c */ /* 0x000fda0003f06270 */
[----:B------:R-:W-:Y:S01]  /*9e20*/  @P0 LOP3.LUT R224, R224, 0x20, RZ, 0xfc, !PT ;  /* 0x00000020e0e00812 */ /* 0x000fe200078efcff */
[----:B------:R-:W-:Y:S05]  /*9e30*/  @P0 BRA `(.L_x_2407) ;  /* 0x000000f000000947 */ /* 0x000fea0003800000 */
[----:B--2---:R-:W-:-:S04]  /*9e40*/  LEA R10, P0, R134, R2, 0x1 ;  /* 0x00000002860a7211 */ /* 0x004fc800078008ff */
        /* <DEDUP_REMOVED lines=14> */
.L_x_2407:
[----:B------:R-:W-:Y:S05]  /*9f30*/  BSYNC B0 ;  /* 0x0000000000007941 */ /* 0x000fea0003800000 */
.L_x_2406:
[----:B------:R-:W-:Y:S05]  /*9f40*/  BRA.DIV ~URZ, `(.L_x_2408) ;  /* 0x000187b27f007947 */ /* 0x000fea000b800000 */
[----:B-1----:R1:W3:Y:S04]  /*9f50*/  SHFL.IDX PT, R4, R12, 0x3, 0x181f ;  /* 0x00781f000c047f89 */ /* 0x0022e800000e0000 */
[----:B--2---:R1:W2:Y:S02]  /*9f60*/  SHFL.IDX PT, R2, R15, 0x3, 0x181f ;  /* 0x00781f000f027f89 */ /* 0x0042a400000e0000 */
.L_x_2557:
[----:B----4-:R-:W4:Y:S04]  /*9f70*/  LDL R130, [R1+0x28] ;  /* 0x0000280001827983 */ /* 0x010f280000100800 */
[----:B---3--:R-:W3:Y:S04]  /*9f80*/  LDL R131, [R1+0x18] ;  /* 0x0000180001837983 */ /* 0x008ee80000100800 */
[----:B------:R1:W5:Y:S01]  /*9f90*/  LDL R132, [R1+0x20] ;  /* 0x0000200001847983 */ /* 0x0003620000100800 */
[----:B------:R-:W-:-:S04]  /*9fa0*/  IADD3 R3, R16, 0x60, RZ ;  /* 0x0000006010037810 */ /* 0x000fc80007ffe0ff */
[----:B------:R-:W-:-:S13]  /*9fb0*/  ISETP.GE.AND P5, PT, R3, R66, PT ;  /* 0x000000420300720c */ /* 0x000fda0003fa6270 */
[----:B-12---:R-:W-:-:S04]  /*9fc0*/  @!P5 LEA R12, P0, R226, R2, 0x1 ;  /* 0x00000002e20cd211 */ /* 0x006fc800078008ff */
[----:B------:R-:W-:Y:S02]  /*9fd0*/  @!P5 LEA.HI.X R13, R226, R4, R13, 0x1, P0 ;  /* 0x00000004e20dd211 */ /* 0x000fe400000f0c0d */
[----:B------:R-:W-:-:S04]  /*9fe0*/  @!P5 LEA R8, P0, R134, R2, 0x1 ;  /* 0x000000028608d211 */ /* 0x000fc800078008ff */
[----:B------:R-:W-:Y:S02]  /*9ff0*/  @!P5 LEA.HI.X R9, R134, R4, R135, 0x1, P0 ;  /* 0x000000048609d211 */ /* 0x000fe400000f0c87 */
[C---:B------:R-:W-:Y:S01]  /*a000*/  @!P5 LEA R6, P0, R0.reuse, R2, 0x1 ;  /* 0x000000020006d211 */ /* 0x040fe200078008ff */
[----:B------:R-:W-:Y:S01]  /*a010*/  IMAD.MOV.U32 R127, RZ, RZ, 0x30 ;  /* 0x00000030ff7f7424 */ /* 0x000fe200078e00ff */
[----:B------:R-:W-:Y:S01]  /*a020*/  SHF.R.S32.HI R126, RZ, 0x1f, R116 ;  /* 0x0000001fff7e7819 */ /* 0x000fe20000011474 */
[----:B------:R-:W-:Y:S01]  /*a030*/  @!PT LDS RZ, [RZ] ;  /* 0x00000000fffff984 */ /* 0x000fe20000000800 */
[----:B------:R-:W-:Y:S01]  /*a040*/  @!PT LDS RZ, [RZ] ;  /* 0x00000000fffff984 */ /* 0x000fe20000000800 */
[----:B------:R-:W-:Y:S01]  /*a050*/  @!PT LDS RZ, [RZ] ;  /* 0x00000000fffff984 */ /* 0x000fe20000000800 */
[----:B------:R1:W-:Y:S01]  /*a060*/  @!P5 LDGSTS.E.BYPASS.LTC128B.128 [R213+0x13080], [R8.64], !P2 ;  /* 0x1308000008d5dfae */ /* 0x0003e2000d101d46 */
[----:B------:R-:W-:Y:S02]  /*a070*/  @!P5 LEA.HI.X R7, R0, R4, R24, 0x1, P0 ;  /* 0x000000040007d211 */ /* 0x000fe400000f0c18 */
[----:B------:R-:W-:-:S03]  /*a080*/  @!P5 LEA R10, P0, R227, R2, 0x1 ;  /* 0x00000002e30ad211 */ /* 0x000fc600078008ff */
[----:B------:R2:W-:Y:S01]  /*a090*/  @!P5 LDGSTS.E.BYPASS.LTC128B.128 [R213+0x17080], [R6.64], !P1 ;  /* 0x1708000006d5dfae */ /* 0x0005e2000c901d46 */
[----:B------:R-:W-:Y:S01]  /*a0a0*/  @!P5 LEA.HI.X R11, R227, R4, R14, 0x1, P0 ;  /* 0x00000004e30bd211 */ /* 0x000fe200000f0c0e */
[----:B------:R-:W-:Y:S02]  /*a0b0*/  IMAD R4, R126, c[0x0][0x1e0], RZ ;  /* 0x000078007e047a24 */ /* 0x000fe400078e02ff */
[C---:B------:R-:W-:Y:S01]  /*a0c0*/  IMAD.WIDE.U32 R2, R116.reuse, c[0x0][0x1e0], RZ ;  /* 0x0000780074027a25 */ /* 0x040fe200078e00ff */
[----:B------:R1:W-:Y:S03]  /*a0d0*/  @!P5 LDGSTS.E.BYPASS.LTC128B.128 [R213+0x1b080], [R12.64], !P4 ;  /* 0x1b0800000cd5dfae */ /* 0x0003e6000e101d46 */
[----:B------:R-:W-:Y:S01]  /*a0e0*/  IMAD R4, R116, c[0x0][0x1e4], R4 ;  /* 0x0000790074047a24 */ /* 0x000fe200078e0204 */
[----:B------:R3:W-:Y:S03]  /*a0f0*/  @!P5 LDGSTS.E.BYPASS.LTC128B.128 [R213+0x1f080], [R10.64], !P3 ;  /* 0x1f0800000ad5dfae */ /* 0x0007e6000d901d46 */
[----:B------:R-:W-:Y:S01]  /*a100*/  IMAD.IADD R4, R3, 0x1, R4 ;  /* 0x0000000103047824 */ /* 0x000fe200078e0204 */
[----:B------:R-:W0:Y:S03]  /*a110*/  LDGDEPBAR ;  /* 0x00000000000079af */ /* 0x000e260000000000 */
[----:B------:R-:W-:-:S02]  /*a120*/  IMAD R5, R4, 0x30, RZ ;  /* 0x0000003004057824 */ /* 0x000fc400078e02ff */
[----:B------:R-:W-:Y:S02]  /*a130*/  IMAD.MOV.U32 R128, RZ, RZ, R228 ;  /* 0x000000ffff807224 */ /* 0x000fe400078e00e4 */
[----:B------:R-:W-:Y:S02]  /*a140*/  IMAD.MOV.U32 R129, RZ, RZ, R232 ;  /* 0x000000ffff817224 */ /* 0x000fe400078e00e8 */
[----:B--2---:R-:W-:Y:S02]  /*a150*/  IMAD.MOV.U32 R7, RZ, RZ, 0x20 ;  /* 0x00000020ff077424 */ /* 0x004fe400078e00ff */
[----:B------:R-:W-:-:S04]  /*a160*/  IMAD.WIDE.U32 R2, R2, 0x30, R128 ;  /* 0x0000003002027825 */ /* 0x000fc800078e0080 */
[----:B-1----:R-:W-:Y:S02]  /*a170*/  IMAD R8, R7, c[0x0][0x1e4], RZ ;  /* 0x0000790007087a24 */ /* 0x002fe400078e02ff */
[----:B------:R-:W-:Y:S01]  /*a180*/  IMAD.IADD R3, R3, 0x1, R5 ;  /* 0x0000000103037824 */ /* 0x000fe200078e0205 */
[----:B------:R-:W-:Y:S01]  /*a190*/  WARPSYNC 0xffffffff ;  /* 0xffffffff00007948 */ /* 0x000fe20003800000 */
[----:B------:R-:W-:Y:S01]  /*a1a0*/  P2R R15, PR, RZ, 0x40 ;  /* 0x00000040ff0f7803 */ /* 0x000fe20000000000 */
[----:B------:R-:W-:Y:S01]  /*a1b0*/  BAR.SYNC.DEFER_BLOCKING 0x0 ;  /* 0x0000000000007b1d */ /* 0x000fe20000010000 */
[C---:B------:R-:W-:Y:S02]  /*a1c0*/  LOP3.LUT P6, RZ, R224.reuse, 0x8, RZ, 0xc0, !PT ;  /* 0x00000008e0ff7812 */ /* 0x040fe400078cc0ff */
[C---:B------:R-:W-:Y:S02]  /*a1d0*/  LOP3.LUT P3, RZ, R224.reuse, 0x2, RZ, 0xc0, !PT ;  /* 0x00000002e0ff7812 */ /* 0x040fe4000786c0ff */
[----:B------:R-:W-:Y:S01]  /*a1e0*/  LOP3.LUT P4, RZ, R224, 0x1, RZ, 0xc0, !PT ;  /* 0x00000001e0ff7812 */ /* 0x000fe2000788c0ff */
[----:B------:R-:W-:-:S02]  /*a1f0*/  IMAD.MOV.U32 R136, RZ, RZ, c[0x0][0x2c4] ;  /* 0x0000b100ff887624 */ /* 0x000fc400078e00ff */
[----:B----4-:R-:W-:-:S04]  /*a200*/  IMAD R127, R130, -0x30, R127 ;  /* 0xffffffd0827f7824 */ /* 0x010fc800078e027f */
[----:B---3--:R-:W-:-:S05]  /*a210*/  IMAD.IADD R125, R131, 0x1, R127 ;  /* 0x00000001837d7824 */ /* 0x008fca00078e027f */
[----:B------:R-:W-:-:S05]  /*a220*/  IMNMX R6, R125, 0x30, PT ;  /* 0x000000307d067817 */ /* 0x000fca0003800200 */
[----:B------:R-:W-:-:S05]  /*a230*/  IMAD.IADD R4, R6, 0x1, -R225 ;  /* 0x0000000106047824 */ /* 0x000fca00078e0ae1 */
[----:B------:R-:W-:Y:S01]  /*a240*/  ISETP.GE.AND P0, PT, R4, 0x21, PT ;  /* 0x000000210400780c */ /* 0x000fe20003f06270 */
[----:B------:R-:W-:-:S12]  /*a250*/  IMAD.WIDE.U32 R6, R7, c[0x0][0x1e0], RZ ;  /* 0x0000780007067a25 */ /* 0x000fd800078e00ff */
        /* <DEDUP_REMOVED lines=14> */
[----:B------:R1:W-:Y:S01]  /*a340*/  @P1 LDGSTS.E.BYPASS.LTC128B.128 [R211+0xe880], [R4.64+0x180], !P4 ;  /* 0x0e88018004d31fae */ /* 0x0003e2000e101d46 */
[----:B------:R-:W-:-:S13]  /*a350*/  LOP3.LUT P1, RZ, R224, 0x8, RZ, 0xc0, !PT ;  /* 0x00000008e0ff7812 */ /* 0x000fda000782c0ff */
[----:B------:R1:W-:Y:S04]  /*a360*/  @P0 LDGSTS.E.BYPASS.LTC128B.128 [R213+0xb080], [R2.64], !P1 ;  /* 0x0b08000002d50fae */ /* 0x0003e8000c901d46 */
[----:B------:R1:W-:Y:S04]  /*a370*/  @P0 LDGSTS.E.BYPASS.LTC128B.128 [R213+0xc880], [R2.64+0x80], !P2 ;  /* 0x0c88008002d50fae */ /* 0x0003e8000d101d46 */
[----:B------:R1:W-:Y:S04]  /*a380*/  @P0 LDGSTS.E.BYPASS.LTC128B.128 [R213+0xe080], [R2.64+0x100], !P3 ;  /* 0x0e08010002d50fae */ /* 0x0003e8000d901d46 */
[----:B------:R1:W-:Y:S01]  /*a390*/  @P0 LDGSTS.E.BYPASS.LTC128B.128 [R213+0xf880], [R2.64+0x180], !P4 ;  /* 0x0f88018002d50fae */ /* 0x0003e2000e101d46 */
[----:B------:R-:W-:-:S03]  /*a3a0*/  ISETP.LT.AND P0, PT, RZ, c[0x0][0x27c], PT ;  /* 0x00009f00ff007a0c */ /* 0x000fc60003f01270 */
[----:B------:R-:W0:Y:S01]  /*a3b0*/  LDGDEPBAR ;  /* 0x00000000000079af */ /* 0x000e220000000000 */
[----:B------:R-:W-:-:S09]  /*a3c0*/  ISETP.NE.AND P6, PT, R15, RZ, PT ;  /* 0x000000ff0f00720c */ /* 0x000fd20003fc5270 */
[----:B------:R-:W-:Y:S05]  /*a3d0*/  @P0 BRA `(.L_x_2409) ;  /* 0x0000002000000947 */ /* 0x000fea0003800000 */
[----:B------:R-:W-:-:S04]  /*a3e0*/  DEPBAR.LE SB0, 0x1 ;  /* 0x000080400000791a */ /* 0x000fc80000000000 */
[----:B------:R-:W-:Y:S05]  /*a3f0*/  BRA `(.L_x_2410) ;  /* 0x000095c000007947 */ /* 0x000fea0003800000 */
.L_x_2409:
[----:B------:R-:W-:Y:S01]  /*a400*/  ULDC.U8 UR4, c[0x0][0x298] ;  /* 0x0000a60000047ab9 */ /* 0x000fe20000000000 */
[----:B-1---5:R-:W-:Y:S01]  /*a410*/  SHF.R.S32.HI R2, RZ, 0x1f, R158 ;  /* 0x0000001fff027819 */ /* 0x022fe2000001149e */
[----:B------:R-:W-:Y:S01]  /*a420*/  IMAD.WIDE.U32 R6, R158, c[0x0][0x280], RZ ;  /* 0x0000a0009e067a25 */ /* 0x000fe200078e00ff */
[----:B------:R-:W-:Y:S01]  /*a430*/  ISETP.NE.AND P0, PT, RZ, UR4, PT ;  /* 0x00000004ff007c0c */ /* 0x000fe2000bf05270 */
[----:B------:R-:W-:Y:S02]  /*a440*/  BSSY B2, `(.L_x_2410) ;  /* 0x0000957000027945 */ /* 0x000fe40003800000 */
[C---:B------:R-:W-:Y:S02]  /*a450*/  IMAD R3, R2.reuse, c[0x0][0x280], RZ ;  /* 0x0000a00002037a24 */ /* 0x040fe400078e02ff */
[----:B------:R-:W-:Y:S02]  /*a460*/  IMAD R2, R2, c[0x0][0x290], RZ ;  /* 0x0000a40002027a24 */ /* 0x000fe400078e02ff */
[----:B------:R-:W-:-:S02]  /*a470*/  IMAD R3, R158, c[0x0][0x284], R3 ;  /* 0x0000a1009e037a24 */ /* 0x000fc400078e0203 */
[----:B------:R-:W-:Y:S01]  /*a480*/  IMAD R8, R158, c[0x0][0x294], R2 ;  /* 0x0000a5009e087a24 */ /* 0x000fe200078e0202 */
[----:B------:R-:W-:Y:S01]  /*a490*/  LEA R2, R96, R16, 0x5 ;  /* 0x0000001060027211 */ /* 0x000fe200078e28ff */
[----:B------:R-:W-:Y:S01]  /*a4a0*/  IMAD.WIDE.U32 R4, R158, c[0x0][0x290], RZ ;  /* 0x0000a4009e047a25 */ /* 0x000fe200078e00ff */
[----:B------:R-:W-:-:S04]  /*a4b0*/  IADD3 R3, R3, R7, RZ ;  /* 0x0000000703037210 */ /* 0x000fc80007ffe0ff */
[----:B------:R-:W-:Y:S01]  /*a4c0*/  IADD3 R8, R8, R5, RZ ;  /* 0x0000000508087210 */ /* 0x000fe20007ffe0ff */
[----:B------:R-:W-:Y:S05]  /*a4d0*/  @!P0 BRA `(.L_x_2411) ;  /* 0x0000494000008947 */ /* 0x000fea0003800000 */
[----:B------:R-:W-:Y:S01]  /*a4e0*/  ISETP.NE.AND P1, PT, R136, 0x1, PT ;  /* 0x000000018800780c */ /* 0x000fe20003f25270 */
[----:B------:R-:W-:Y:S01]  /*a4f0*/  IMAD.MOV.U32 R7, RZ, RZ, R3 ;  /* 0x000000ffff077224 */ /* 0x000fe200078e0003 */
[----:B------:R-:W-:Y:S01]  /*a500*/  BSSY B0, `(.L_x_2412) ;  /* 0x000004f000007945 */ /* 0x000fe20003800000 */
[----:B------:R-:W-:Y:S01]  /*a510*/  SHF.R.S32.HI R40, RZ, 0x1f, R142 ;  /* 0x0000001fff287819 */ /* 0x000fe2000001148e */
[----:B------:R-:W-:Y:S01]  /*a520*/  CS2R R64, SRZ ;  /* 0x0000000000407805 */ /* 0x000fe2000001ff00 */
        /* <DEDUP_REMOVED lines=8> */
[----:B------:R-:W-:Y:S01]  /*a5b0*/  @P1 IMAD.HI.U32 R0, R2, c[0x0][0x2c8], RZ ;  /* 0x0000b20002001a27 */ /* 0x000fe200078e00ff */
[----:B------:R-:W-:Y:S01]  /*a5c0*/  CS2R R36, SRZ ;  /* 0x0000000000247805 */ /* 0x000fe2000001ff00 */
[----:B------:R-:W-:Y:S01]  /*a5d0*/  CS2R R28, SRZ ;  /* 0x00000000001c7805 */ /* 0x000fe2000001ff00 */
[----:B------:R-:W-:-:S02]  /*a5e0*/  CS2R R24, SRZ ;  /* 0x0000000000187805 */ /* 0x000fc4000001ff00 */
[----:B------:R-:W-:-:S04]  /*a5f0*/  @P1 SHF.R.U32.HI R2, RZ, c[0x0][0x2cc], R0 ;  /* 0x0000b300ff021a19 */ /* 0x000fc80000011600 */
        /* <DEDUP_REMOVED lines=23> */
[----:B------:R-:W-:-:S09]  /*a770*/  ISETP.GE.AND P1, PT, R139, c[0x0][0x27c], PT ;  /* 0x00009f008b007a0c */ /* 0x000fd20003f26270 */
[C---:B------:R-:W-:Y:S01]  /*a780*/  @!P3 IMAD.SHL.U32 R6, R140.reuse, 0x2, RZ ;  /* 0x000000028c06b824 */ /* 0x040fe200078e00ff */
[----:B------:R-:W-:-:S04]  /*a790*/  @!P3 SHF.L.U64.HI R5, R140, 0x1, R38 ;  /* 0x000000018c05b819 */ /* 0x000fc80000010226 */
[----:B--2---:R-:W-:-:S05]  /*a7a0*/  @!P3 IADD3 R18, P0, R3, R6, RZ ;  /* 0x000000060312b210 */ /* 0x004fca0007f1e0ff */
[----:B----4-:R-:W-:Y:S01]  /*a7b0*/  @!P3 IMAD.X R19, R4, 0x1, R5, P0 ;  /* 0x000000010413b824 */ /* 0x010fe200000e0605 */
        /* <DEDUP_REMOVED lines=33> */
[----:B------:R-:W-:-:S05]  /*a9d0*/  @!P0 IMAD.X R5, R2, 0x1, R20, P4 ;  /* 0x0000000102058824 */ /* 0x000fca00020e0614 */
[----:B------:R1:W5:Y:S03]  /*a9e0*/  @!P0 LD.E.64 R44, [R4.64] ;  /* 0x00000006042c8980 */ /* 0x000366000c101b00 */
.L_x_2413:
[----:B------:R-:W-:Y:S05]  /*a9f0*/  BSYNC B0 ;  /* 0x0000000000007941 */ /* 0x000fea0003800000 */
.L_x_2412:
        /* <DEDUP_REMOVED lines=82> */
.L_x_2415:
[----:B------:R-:W-:Y:S05]  /*af20*/  BSYNC B0 ;  /* 0x0000000000007941 */ /* 0x000fea0003800000 */
.L_x_2414:
        /* <DEDUP_REMOVED lines=53> */
[----:B------:R1:W5:Y:S01]  /*b280*/  @!P3 LD.E.64 R60, [R18.64] ;  /* 0x00000006123cb980 */ /* 0x000362000c101b00 */
[----:B----4-:R-:W-:Y:S01]  /*b290*/  @!P3 IMAD.X R17, R2, 0x1, R6, P0 ;  /* 0x000000010211b824 */ /* 0x010fe200000e0606 */
[----:B------:R-:W-:Y:S02]  /*b2a0*/  @!P2 SHF.L.U64.HI R6, R143, 0x1, R21 ;  /* 0x000000018f06a819 */ /* 0x000fe40000010215 */
[-C--:B------:R-:W-:Y:S01]  /*b2b0*/  @!P2 IADD3 R14, P0, R3, R5.reuse, RZ ;  /* 0x00000005030ea210 */ /* 0x080fe20007f1e0ff */
[----:B------:R-:W-:Y:S01]  /*b2c0*/  CS2R R72, SRZ ;  /* 0x0000000000487805 */ /* 0x000fe2000001ff00 */
[----:B------:R-:W-:Y:S01]  /*b2d0*/  CS2R R74, SRZ ;  /* 0x00000000004a7805 */ /* 0x000fe2000001ff00 */
[----:B------:R-:W-:Y:S01]  /*b2e0*/  CS2R R76, SRZ ;  /* 0x00000000004c7805 */ /* 0x000fe2000001ff00 */
[----:B------:R2:W5:Y:S01]  /*b2f0*/  @!P3 LD.E.64 R62, [R16.64] ;  /* 0x00000006103eb980 */ /* 0x000562000c101b00 */
[----:B------:R-:W-:Y:S01]  /*b300*/  @!P2 IMAD.X R15, R4, 0x1, R6, P0 ;  /* 0x00000001040fa824 */ /* 0x000fe200000e0606 */
[----:B------:R-:W-:Y:S01]  /*b310*/  @!P2 IADD3 R12, P0, R0, R5, RZ ;  /* 0x00000005000ca210 */ /* 0x000fe20007f1e0ff */
[----:B------:R-:W-:-:S04]  /*b320*/  @!P1 IMAD.SHL.U32 R5, R139, 0x2, RZ ;  /* 0x000000028b059824 */ /* 0x000fc800078e00ff */
[----:B------:R-:W-:Y:S01]  /*b330*/  @!P2 IMAD.X R13, R2, 0x1, R6, P0 ;  /* 0x00000001020da824 */ /* 0x000fe200000e0606 */
[----:B------:R-:W-:Y:S02]  /*b340*/  @!P1 SHF.L.U64.HI R6, R139, 0x1, R31 ;  /* 0x000000018b069819 */ /* 0x000fe4000001021f */
[-C--:B------:R-:W-:Y:S02]  /*b350*/  @!P1 IADD3 R10, P0, R3, R5.reuse, RZ ;  /* 0x00000005030a9210 */ /* 0x080fe40007f1e0ff */
[----:B------:R2:W5:Y:S03]  /*b360*/  @!P2 LD.E.64 R68, [R12.64] ;  /* 0x000000060c44a980 */ /* 0x000566000c101b00 */
[----:B------:R-:W-:Y:S01]  /*b370*/  @!P1 IMAD.X R11, R4, 0x1, R6, P0 ;  /* 0x00000001040b9824 */ /* 0x000fe200000e0606 */
[----:B------:R-:W-:Y:S01]  /*b380*/  @!P1 IADD3 R8, P0, R0, R5, RZ ;  /* 0x0000000500089210 */ /* 0x000fe20007f1e0ff */
[----:B-1----:R-:W-:-:S03]  /*b390*/  CS2R R18, SRZ ;  /* 0x0000000000127805 */ /* 0x002fc6000001ff00 */
[----:B------:R2:W5:Y:S01]  /*b3a0*/  @!P1 LD.E.64 R70, [R10.64] ;  /* 0x000000060a469980 */ /* 0x000562000c101b00 */
[----:B------:R-:W-:Y:S01]  /*b3b0*/  @!P1 IMAD.X R9, R2, 0x1, R6, P0 ;  /* 0x0000000102099824 */ /* 0x000fe200000e0606 */
[C---:B------:R-:W-:Y:S02]  /*b3c0*/  ISETP.GE.AND P0, PT, R142.reuse, c[0x0][0x27c], PT ;  /* 0x00009f008e007a0c */ /* 0x040fe40003f06270 */
[----:B------:R2:W5:Y:S04]  /*b3d0*/  @!P2 LD.E.64 R18, [R14.64] ;  /* 0x000000060e12a980 */ /* 0x000568000c101b00 */
[----:B------:R2:W5:Y:S07]  /*b3e0*/  @!P1 LD.E.64 R72, [R8.64] ;  /* 0x0000000608489980 */ /* 0x00056e000c101b00 */
        /* <DEDUP_REMOVED lines=8> */
.L_x_2417:
[----:B------:R-:W-:Y:S05]  /*b470*/  BSYNC B0 ;  /* 0x0000000000007941 */ /* 0x000fea0003800000 */
.L_x_2416:
[----:B--2--5:R-:W-:Y:S01]  /*b480*/  IMAD.MOV.U32 R4, RZ, RZ, R70 ;  /* 0x000000ffff047224 */ /* 0x024fe200078e0046 */
[----:B---3--:R-:W-:Y:S01]  /*b490*/  MOV R3, R71 ;  /* 0x0000004700037202 */ /* 0x008fe20000000f00 */
[----:B----4-:R-:W-:Y:S01]  /*b4a0*/  IMAD.MOV.U32 R2, RZ, RZ, R74 ;  /* 0x000000ffff027224 */ /* 0x010fe200078e004a */
[----:B------:R-:W-:Y:S01]  /*b4b0*/  MOV R7, R68 ;  /* 0x0000004400077202 */ /* 0x000fe20000000f00 */
[----:B-1----:R-:W-:Y:S01]  /*b4c0*/  IMAD.MOV.U32 R0, RZ, RZ, R75 ;  /* 0x000000ffff007224 */ /* 0x002fe200078e004b */
        /* <DEDUP_REMOVED lines=8> */
[----:B------:R-:W1:Y:S01]  /*b550*/  SHFL.IDX PT, R3, R33, 0x3, 0x181f ;  /* 0x00781f0021037f89 */ /* 0x000e6200000e0000 */
[----:B------:R-:W-:Y:S01]  /*b560*/  IMAD.MOV.U32 R4, RZ, RZ, R73 ;  /* 0x000000ffff047224 */ /* 0x000fe200078e0049 */
[----:B------:R-:W-:Y:S01]  /*b570*/  BSSY B0, `(.L_x_2418) ;  /* 0x0000042000007945 */ /* 0x000fe20003800000 */
[----:B------:R-:W-:Y:S01]  /*b580*/  IMAD.MOV.U32 R6, RZ, RZ, R69 ;  /* 0x000000ffff067224 */ /* 0x000fe200078e0045 */
[----:B------:R-:W-:Y:S01]  /*b590*/  PRMT R108, R0, 0x5410, R2 ;  /* 0x00005410006c7816 */ /* 0x000fe20000000002 */
[----:B------:R-:W-:Y:S01]  /*b5a0*/  IMAD.MOV.U32 R2, RZ, RZ, R76 ;  /* 0x000000ffff027224 */ /* 0x000fe200078e004c */
[----:B------:R-:W-:Y:S01]  /*b5b0*/  MOV R0, R77 ;  /* 0x0000004d00007202 */ /* 0x000fe20000000f00 */
[----:B------:R2:W3:Y:S01]  /*b5c0*/  SHFL.IDX PT, R8, R30, 0x3, 0x181f ;  /* 0x00781f001e087f89 */ /* 0x0004e200000e0000 */
[----:B------:R-:W-:Y:S01]  /*b5d0*/  PRMT R109, R4, 0x5410, R5 ;  /* 0x00005410046d7816 */ /* 0x000fe20000000005 */
[----:B------:R-:W-:Y:S01]  /*b5e0*/  IMAD.MOV.U32 R5, RZ, RZ, R62 ;  /* 0x000000ffff057224 */ /* 0x000fe200078e003e */
[----:B------:R-:W-:Y:S01]  /*b5f0*/  PRMT R111, R0, 0x5410, R2 ;  /* 0x00005410006f7816 */ /* 0x000fe20000000002 */
[----:B------:R-:W-:Y:S01]  /*b600*/  CS2R R84, SRZ ;  /* 0x0000000000547805 */ /* 0x000fe2000001ff00 */
[----:B------:R-:W-:Y:S01]  /*b610*/  MOV R4, R63 ;  /* 0x0000003f00047202 */ /* 0x000fe20000000f00 */
[----:B------:R4:W1:Y:S01]  /*b620*/  SHFL.IDX PT, R2, R39, 0x3, 0x181f ;  /* 0x00781f0027027f89 */ /* 0x00086200000e0000 */
[----:B------:R-:W-:Y:S01]  /*b630*/  CS2R R80, SRZ ;  /* 0x0000000000507805 */ /* 0x000fe2000001ff00 */
[----:B------:R-:W-:Y:S01]  /*b640*/  CS2R R88, SRZ ;  /* 0x0000000000587805 */ /* 0x000fe2000001ff00 */
[----:B------:R-:W-:Y:S01]  /*b650*/  CS2R R86, SRZ ;  /* 0x0000000000567805 */ /* 0x000fe2000001ff00 */
[----:B------:R1:W3:Y:S01]  /*b660*/  SHFL.IDX PT, R0, R32, 0x3, 0x181f ;  /* 0x00781f0020007f89 */ /* 0x0002e200000e0000 */
[----:B------:R-:W-:Y:S01]  /*b670*/  CS2R R82, SRZ ;  /* 0x0000000000527805 */ /* 0x000fe2000001ff00 */
[----:B------:R-:W-:Y:S01]  /*b680*/  CS2R R78, SRZ ;  /* 0x00000000004e7805 */ /* 0x000fe2000001ff00 */
[----:B--2---:R-:W-:-:S02]  /*b690*/  PRMT R30, R4, 0x5410, R5 ;  /* 0x00005410041e7816 */ /* 0x004fc40000000005 */
[----:B----4-:R-:W-:Y:S01]  /*b6a0*/  PRMT R39, R6, 0x5410, R7 ;  /* 0x0000541006277816 */ /* 0x010fe20000000007 */
[----:B-1----:R-:W-:Y:S01]  /*b6b0*/  CS2R R32, SRZ ;  /* 0x0000000000207805 */ /* 0x002fe2000001ff00 */
[----:B------:R-:W-:Y:S05]  /*b6c0*/  @P5 BRA `(.L_x_2419) ;  /* 0x000002c000005947 */ /* 0x000fea0003800000 */
[----:B---3--:R-:W-:Y:S01]  /*b6d0*/  ISETP.GE.AND P1, PT, R143, c[0x0][0x27c], PT ;  /* 0x00009f008f007a0c */ /* 0x008fe20003f26270 */
[----:B------:R-:W-:Y:S01]  /*b6e0*/  CS2R R80, SRZ ;  /* 0x0000000000507805 */ /* 0x000fe2000001ff00 */
[----:B------:R-:W-:-:S11]  /*b6f0*/  CS2R R82, SRZ ;  /* 0x0000000000527805 */ /* 0x000fd6000001ff00 */
[C---:B------:R-:W-:Y:S01]  /*b700*/  @!P1 IMAD.SHL.U32 R4, R143.reuse, 0x2, RZ ;  /* 0x000000028f049824 */ /* 0x040fe200078e00ff */
[----:B------:R-:W-:-:S04]  /*b710*/  @!P1 SHF.L.U64.HI R5, R143, 0x1, R21 ;  /* 0x000000018f059819 */ /* 0x000fc80000010215 */
[----:B------:R-:W-:-:S05]  /*b720*/  @!P1 IADD3 R6, P0, R2, R4, RZ ;  /* 0x0000000402069210 */ /* 0x000fca0007f1e0ff */
        /* <DEDUP_REMOVED lines=18> */
[----:B------:R-:W-:-:S04]  /*b850*/  CS2R R32, SRZ ;  /* 0x0000000000207805 */ /* 0x000fc8000001ff00 */
[----:B-1----:R-:W-:Y:S02]  /*b860*/  @!P1 IADD3 R6, P0, R2, R9, RZ ;  /* 0x0000000902069210 */ /* 0x002fe40007f1e0ff */
[----:B--2---:R-:W-:-:S05]  /*b870*/  @!P1 SHF.L.U64.HI R5, R140, 0x1, R38 ;  /* 0x000000018c059819 */ /* 0x004fca0000010226 */
[----:B------:R-:W-:Y:S01]  /*b880*/  @!P1 IMAD.X R7, R3, 0x1, R5, P0 ;  /* 0x0000000103079824 */ /* 0x000fe200000e0605 */
[----:B------:R-:W-:Y:S01]  /*b890*/  @!P1 IADD3 R4, P0, R0, R9, RZ ;  /* 0x0000000900049210 */ /* 0x000fe20007f1e0ff */
[----:B------:R-:W-:-:S03]  /*b8a0*/  CS2R R78, SRZ ;  /* 0x00000000004e7805 */ /* 0x000fc6000001ff00 */
[----:B------:R1:W5:Y:S01]  /*b8b0*/  @!P1 LD.E.64 R32, [R6.64] ;  /* 0x0000000606209980 */ /* 0x000362000c101b00 */
[----:B------:R-:W-:Y:S01]  /*b8c0*/  @!P1 IMAD.X R5, R8, 0x1, R5, P0 ;  /* 0x0000000108059824 */ /* 0x000fe200000e0605 */
[----:B------:R-:W-:-:S04]  /*b8d0*/  ISETP.GE.AND P0, PT, R142, c[0x0][0x27c], PT ;  /* 0x00009f008e007a0c */ /* 0x000fc80003f06270 */
[----:B------:R2:W5:Y:S01]  /*b8e0*/  @!P1 LD.E.64 R78, [R4.64] ;  /* 0x00000006044e9980 */ /* 0x000562000c101b00 */
[----:B------:R-:W-:Y:S01]  /*b8f0*/  CS2R R90, SRZ ;  /* 0x00000000005a7805 */ /* 0x000fe2000001ff00 */
[----:B------:R-:W-:-:S07]  /*b900*/  CS2R R88, SRZ ;  /* 0x0000000000587805 */ /* 0x000fce000001ff00 */
[C---:B-1----:R-:W-:Y:S01]  /*b910*/  @!P0 IMAD.SHL.U32 R6, R142.reuse, 0x2, RZ ;  /* 0x000000028e068824 */ /* 0x042fe200078e00ff */
[----:B------:R-:W-:-:S04]  /*b920*/  @!P0 SHF.L.U64.HI R7, R142, 0x1, R40 ;  /* 0x000000018e078819 */ /* 0x000fc80000010228 */
[----:B--2---:R-:W-:-:S05]  /*b930*/  @!P0 IADD3 R4, P1, R2, R6, RZ ;  /* 0x0000000602048210 */ /* 0x004fca0007f3e0ff */
[----:B------:R-:W-:Y:S01]  /*b940*/  @!P0 IMAD.X R5, R3, 0x1, R7, P1 ;  /* 0x0000000103058824 */ /* 0x000fe200008e0607 */
[----:B------:R-:W-:-:S04]  /*b950*/  @!P0 IADD3 R2, P1, R0, R6, RZ ;  /* 0x0000000600028210 */ /* 0x000fc80007f3e0ff */
[----:B------:R1:W5:Y:S01]  /*b960*/  @!P0 LD.E.64 R90, [R4.64] ;  /* 0x00000006045a8980 */ /* 0x000362000c101b00 */
[----:B------:R-:W-:-:S05]  /*b970*/  @!P0 IMAD.X R3, R8, 0x1, R7, P1 ;  /* 0x0000000108038824 */ /* 0x000fca00008e0607 */
[----:B------:R1:W5:Y:S03]  /*b980*/  @!P0 LD.E.64 R88, [R2.64] ;  /* 0x0000000602588980 */ /* 0x000366000c101b00 */
.L_x_2419:
[----:B---3--:R-:W-:Y:S05]  /*b990*/  BSYNC B0 ;  /* 0x0000000000007941 */ /* 0x008fea0003800000 */
.L_x_2418:
        /* <DEDUP_REMOVED lines=82> */
.L_x_2423:
[----:B------:R-:W-:Y:S05]  /*bec0*/  BSYNC B0 ;  /* 0x0000000000007941 */ /* 0x000fea0003800000 */
.L_x_2422:
        /* <DEDUP_REMOVED lines=49> */
.L_x_2425:
[----:B------:R-:W-:Y:S05]  /*c1e0*/  BSYNC B0 ;  /* 0x0000000000007941 */ /* 0x000fea0003800000 */
.L_x_2424:
        /* <DEDUP_REMOVED lines=49> */
.L_x_2427:
[----:B------:R-:W-:Y:S05]  /*c500*/  BSYNC B0 ;  /* 0x0000000000007941 */ /* 0x000fea0003800000 */
.L_x_2426:
        /* <DEDUP_REMOVED lines=48> */
.L_x_2421:
[----:B------:R-:W-:Y:S05]  /*c810*/  BSYNC B1 ;  /* 0x0000000000017941 */ /* 0x000fea0003800000 */
.L_x_2420:
        /* <DEDUP_REMOVED lines=53> */
.L_x_2431:
[----:B------:R-:W-:Y:S05]  /*cb70*/  BSYNC B0 ;  /* 0x0000000000007941 */ /* 0x000fea0003800000 */
.L_x_2430:
        /* <DEDUP_REMOVED lines=49> */
.L_x_2433:
[----:B------:R-:W-:Y:S05]  /*ce90*/  BSYNC B0 ;  /* 0x0000000000007941 */ /* 0x000fea0003800000 */
.L_x_2432:
        /* <DEDUP_REMOVED lines=49> */
.L_x_2435:
[----:B------:R-:W-:Y:S05]  /*d1b0*/  BSYNC B0 ;  /* 0x0000000000007941 */ /* 0x000fea0003800000 */
.L_x_2434:
        /* <DEDUP_REMOVED lines=48> */
.L_x_2429:
[----:B------:R-:W-:Y:S05]  /*d4c0*/  BSYNC B1 ;  /* 0x0000000000017941 */ /* 0x000fea0003800000 */
.L_x_2428:
        /* <DEDUP_REMOVED lines=53> */
.L_x_2439:
[----:B------:R-:W-:Y:S05]  /*d820*/  BSYNC B0 ;  /* 0x0000000000007941 */ /* 0x000fea0003800000 */
.L_x_2438:
        /* <DEDUP_REMOVED lines=49> */
.L_x_2441:
[----:B------:R-:W-:Y:S05]  /*db40*/  BSYNC B0 ;  /* 0x0000000000007941 */ /* 0x000fea0003800000 */
.L_x_2440:
        /* <DEDUP_REMOVED lines=49> */
.L_x_2443:
[----:B------:R-:W-:Y:S05]  /*de60*/  BSYNC B0 ;  /* 0x0000000000007941 */ /* 0x000fea0003800000 */
.L_x_2442:
        /* <DEDUP_REMOVED lines=48> */
.L_x_2437:
[----:B------:R-:W-:Y:S05]  /*e170*/  BSYNC B1 ;  /* 0x0000000000017941 */ /* 0x000fea0003800000 */
.L_x_2436:
        /* <DEDUP_REMOVED lines=52> */
.L_x_2446:
[----:B------:R-:W-:Y:S05]  /*e4c0*/  BSYNC B0 ;  /* 0x0000000000007941 */ /* 0x000fea0003800000 */
.L_x_2445:
        /* <DEDUP_REMOVED lines=49> */
.L_x_2448:
[----:B------:R-:W-:Y:S05]  /*e7e0*/  BSYNC B0 ;  /* 0x0000000000007941 */ /* 0x000fea0003800000 */
.L_x_2447:
        /* <DEDUP_REMOVED lines=49> */
.L_x_2450:
[----:B------:R-:W-:Y:S05]  /*eb00*/  BSYNC B0 ;  /* 0x0000000000007941 */ /* 0x000fea0003800000 */
.L_x_2449:
        /* <DEDUP_REMOVED lines=49> */
.L_x_2411:
[----:B------:R-:W-:Y:S01]  /*ee20*/  ISETP.NE.AND P0, PT, R136, 0x1, PT ;  /* 0x000000018800780c */ /* 0x000fe20003f05270 */
[----:B------:R-:W-:Y:S01]  /*ee30*/  IMAD.MOV.U32 R7, RZ, RZ, R3 ;  /* 0x000000ffff077224 */ /* 0x000fe200078e0003 */
        /* <DEDUP_REMOVED lines=9> */
[----:B------:R-:W-:-:S02]  /*eed0*/  CS2R R20, SRZ ;  /* 0x0000000000147805 */ /* 0x000fc4000001ff00 */
        /* <DEDUP_REMOVED lines=47> */
.L_x_2452:
[----:B------:R-:W-:Y:S05]  /*f1d0*/  BSYNC B0 ;  /* 0x0000000000007941 */ /* 0x000fea0003800000 */
.L_x_2451:
[----:B-12--5:R-:W-:Y:S01]  /*f1e0*/  IMAD.MOV.U32 R3, RZ, RZ, R30 ;  /* 0x000000ffff037224 */ /* 0x026fe200078e001e */
[----:B------:R-:W-:Y:S01]  /*f1f0*/  LOP3.LUT P0, RZ, R224, 0x10, RZ, 0xc0, !PT ;  /* 0x00000010e0ff7812 */ /* 0x000fe2000780c0ff */
[----:B------:R-:W-:Y:S01]  /*f200*/  IMAD.MOV.U32 R2, RZ, RZ, R31 ;  /* 0x000000ffff027224 */ /* 0x000fe200078e001f */
[----:B------:R-:W-:Y:S01]  /*f210*/  MOV R4, R29 ;  /* 0x0000001d00047202 */ /* 0x000fe20000000f00 */
        /* <DEDUP_REMOVED lines=10> */
[----:B------:R-:W-:Y:S01]  /*f2c0*/  BSSY B0, `(.L_x_2453) ;  /* 0x0000032000007945 */ /* 0x000fe20003800000 */
[----:B------:R-:W-:Y:S01]  /*f2d0*/  PRMT R38, R2, 0x5410, R3 ;  /* 0x0000541002267816 */ /* 0x000fe20000000003 */
[----:B------:R-:W-:Y:S01]  /*f2e0*/  IMAD.MOV.U32 R3, RZ, RZ, R34 ;  /* 0x000000ffff037224 */ /* 0x000fe200078e0022 */
[----:B------:R-:W-:Y:S01]  /*f2f0*/  MOV R2, R35 ;  /* 0x0000002300027202 */ /* 0x000fe20000000f00 */
[----:B---3--:R1:W3:Y:S01]  /*f300*/  SHFL.IDX PT, R10, R14, 0x1, 0x181f ;  /* 0x00381f000e0a7f89 */ /* 0x0082e200000e0000 */
[----:B------:R-:W-:Y:S01]  /*f310*/  PRMT R27, R4, 0x5410, R5 ;  /* 0x00005410041b7816 */ /* 0x000fe20000000005 */
[----:B------:R-:W-:Y:S01]  /*f320*/  CS2R R52, SRZ ;  /* 0x0000000000347805 */ /* 0x000fe2000001ff00 */
[----:B------:R-:W-:Y:S01]  /*f330*/  PRMT R67, R2, 0x5410, R3 ;  /* 0x0000541002437816 */ /* 0x000fe20000000003 */
[----:B------:R-:W-:Y:S01]  /*f340*/  IMAD.MOV.U32 R3, RZ, RZ, R32 ;  /* 0x000000ffff037224 */ /* 0x000fe200078e0020 */
[----:B------:R1:W4:Y:S01]  /*f350*/  SHFL.IDX PT, R5, R15, 0x1, 0x181f ;  /* 0x00381f000f057f89 */ /* 0x00032200000e0000 */
[----:B------:R-:W-:Y:S01]  /*f360*/  IMAD.MOV.U32 R2, RZ, RZ, R33 ;  /* 0x000000ffff027224 */ /* 0x000fe200078e0021 */
[----:B------:R-:W-:Y:S01]  /*f370*/  PRMT R37, R6, 0x5410, R7 ;  /* 0x0000541006257816 */ /* 0x000fe20000000007 */
[----:B------:R-:W-:Y:S01]  /*f380*/  CS2R R42, SRZ ;  /* 0x00000000002a7805 */ /* 0x000fe2000001ff00 */
[----:B------:R1:W1:Y:S01]  /*f390*/  SHFL.IDX PT, R4, R25, 0x1, 0x181f ;  /* 0x00381f0019047f89 */ /* 0x00026200000e0000 */
        /* <DEDUP_REMOVED lines=36> */
.L_x_2454:
[----:B--2---:R-:W-:Y:S05]  /*f5e0*/  BSYNC B0 ;  /* 0x0000000000007941 */ /* 0x004fea0003800000 */
.L_x_2453:
[----:B-1---5:R-:W-:Y:S01]  /*f5f0*/  IMAD.MOV.U32 R3, RZ, RZ, R52 ;  /* 0x000000ffff037224 */ /* 0x022fe200078e0034 */
[----:B------:R-:W-:Y:S01]  /*f600*/  MOV R2, R53 ;  /* 0x0000003500027202 */ /* 0x000fe20000000f00 */
[----:B----4-:R-:W-:Y:S01]  /*f610*/  IMAD.MOV.U32 R5, RZ, RZ, R54 ;  /* 0x000000ffff057224 */ /* 0x010fe200078e0036 */
        /* <DEDUP_REMOVED lines=63> */
.L_x_2456:
[----:B--2---:R-:W-:Y:S05]  /*fa10*/  BSYNC B0 ;  /* 0x0000000000007941 */ /* 0x004fea0003800000 */
.L_x_2455:
[----:B-1---5:R-:W-:Y:S01]  /*fa20*/  IMAD.MOV.U32 R3, RZ, RZ, R74 ;  /* 0x000000ffff037224 */ /* 0x022fe200078e004a */
[----:B------:R-:W-:Y:S01]  /*fa30*/  MOV R4, R73 ;  /* 0x0000004900047202 */ /* 0x000fe20000000f00 */
[----:B------:R-:W-:Y:S01]  /*fa40*/  IMAD.MOV.U32 R2, RZ, RZ, R75 ;  /* 0x000000ffff027224 */ /* 0x000fe200078e004b */
[----:B------:R-:W-:Y:S01]  /*fa50*/  MOV R7, R70 ;  /* 0x0000004600077202 */ /* 0x000fe20000000f00 */
[----:B----4-:R-:W-:Y:S01]  /*fa60*/  IMAD.MOV.U32 R5, RZ, RZ, R72 ;  /* 0x000000ffff057224 */ /* 0x010fe200078e0048 */
[----:B------:R1:W2:Y:S01]  /*fa70*/  SHFL.IDX PT, R11, R13, 0x3, 0x181f ;  /* 0x00781f000d0b7f89 */ /* 0x0002a200000e0000 */
[----:B------:R-:W-:Y:S01]  /*fa80*/  IMAD.MOV.U32 R6, RZ, RZ, R71 ;  /* 0x000000ffff067224 */ /* 0x000fe200078e0047 */
        /* <DEDUP_REMOVED lines=11> */
[----:B------:R-:W-:Y:S01]  /*fb40*/  CS2R R92, SRZ ;  /* 0x00000000005c7805 */ /* 0x000fe2000001ff00 */
        /* <DEDUP_REMOVED lines=17> */
[----:B------:R-:W-:Y:S05]  /*fc60*/  @P5 BRA `(.L_x_2458) ;  /* 0x000001a000005947 */ /* 0x000fea0003800000 */
[----:B--2---:R-:W-:Y:S01]  /*fc70*/  ISETP.GE.AND P1, PT, R134, c[0x0][0x27c], PT ;  /* 0x00009f0086007a0c */ /* 0x004fe20003f26270 */
[----:B------:R-:W-:Y:S01]  /*fc80*/  CS2R R82, SRZ ;  /* 0x0000000000527805 */ /* 0x000fe2000001ff00 */
[----:B------:R-:W-:-:S11]  /*fc90*/  CS2R R80, SRZ ;  /* 0x0000000000507805 */ /* 0x000fd6000001ff00 */
        /* <DEDUP_REMOVED lines=23> */
.L_x_2458:
[----:B--2---:R-:W-:Y:S05]  /*fe10*/  BSYNC B0 ;  /* 0x0000000000007941 */ /* 0x004fea0003800000 */
.L_x_2457:
        /* <DEDUP_REMOVED lines=39> */
[----:B------:R-:W-:Y:S02]  /*10090*/  SHF.R.U64 R13, R18, 0x10, R19 ;  /* 0x00000010120d7819 */ /* 0x000fe40000001213 */
[----:B------:R-:W-:Y:S02]  /*100a0*/  LEA.HI R0, R0, R96, RZ, 0x1d ;  /* 0x0000006000007211 */ /* 0x000fe400078fe8ff */
[----:B------:R-:W-:Y:S02]  /*100b0*/  PRMT R14, R27, 0x5432, R14 ;  /* 0x000054321b0e7816 */ /* 0x000fe4000000000e */
[----:B------:R-:W-:Y:S01]  /*100c0*/  SHF.R.S32.HI R3, RZ, 0x1f, R0 ;  /* 0x0000001fff037819 */ /* 0x000fe20000011400 */
[----:B------:R-:W-:Y:S01]  /*100d0*/  IMAD.SHL.U32 R2, R0, 0x8, RZ ;  /* 0x0000000800027824 */ /* 0x000fe200078e00ff */
[----:B------:R-:W-:Y:S01]  /*100e0*/  SHF.R.U64 R15, R22, 0x10, R23 ;  /* 0x00000010160f7819 */ /* 0x000fe20000001217 */
[----:B------:R-:W-:Y:S01]  /*100f0*/  IMAD.U32 R39, R14, 0x10000, RZ ;  /* 0x000100000e277824 */ /* 0x000fe200078e00ff */
[----:B------:R-:W-:-:S02]  /*10100*/  LEA.HI R0, R3, R0, RZ, 0x3 ;  /* 0x0000000003007211 */ /* 0x000fc400078f18ff */
[----:B------:R-:W-:Y:S02]  /*10110*/  LOP3.LUT R2, R172, 0x38, R2, 0xf8, !PT ;  /* 0x00000038ac027812 */ /* 0x000fe400078ef802 */
[----:B------:R-:W-:Y:S01]  /*10120*/  SHF.R.U64 R3, R20, 0x10, R21 ;  /* 0x0000001014037819 */ /* 0x000fe20000001215 */
[----:B------:R-:W-:Y:S01]  /*10130*/  IMAD.SHL.U32 R0, R0, 0x400, RZ ;  /* 0x0000040000007824 */ /* 0x000fe200078e00ff */
[----:B------:R-:W-:Y:S02]  /*10140*/  LOP3.LUT R2, R2, R182, RZ, 0x3c, !PT ;  /* 0x000000b602027212 */ /* 0x000fe400078e3cff */
[----:B------:R-:W-:Y:S02]  /*10150*/  SHF.R.U32.HI R16, RZ, 0x10, R23 ;  /* 0x00000010ff107819 */ /* 0x000fe40000011617 */
[----:B------:R-:W-:Y:S02]  /*10160*/  LOP3.LUT R0, R0, 0x7fffe000, RZ, 0xc0, !PT ;  /* 0x7fffe00000007812 */ /* 0x000fe400078ec0ff */
[----:B------:R-:W-:-:S02]  /*10170*/  SHF.R.U32.HI R12, RZ, 0x10, R21 ;  /* 0x00000010ff0c7819 */ /* 0x000fc40000011615 */
[----:B------:R-:W-:Y:S02]  /*10180*/  IADD3 R0, R2, R0, R173 ;  /* 0x0000000002007210 */ /* 0x000fe40007ffe0ad */
[----:B------:R-:W-:Y:S02]  /*10190*/  SHF.R.U32.HI R2, RZ, 0x10, R19 ;  /* 0x00000010ff027819 */ /* 0x000fe40000011613 */
[----:B------:R-:W-:Y:S01]  /*101a0*/  PRMT R23, R37, 0x5432, R15 ;  /* 0x0000543225177816 */ /* 0x000fe2000000000f */
[----:B------:R-:W-:Y:S01]  /*101b0*/  IMAD.SHL.U32 R36, R0, 0x2, RZ ;  /* 0x0000000200247824 */ /* 0x000fe200078e00ff */
[----:B------:R-:W-:Y:S02]  /*101c0*/  SHF.R.U32.HI R0, RZ, 0x10, R17 ;  /* 0x00000010ff007819 */ /* 0x000fe40000011611 */
[----:B------:R-:W-:Y:S02]  /*101d0*/  PRMT R24, R38, 0x5410, R2 ;  /* 0x0000541026187816 */ /* 0x000fe40000000002 */
[----:B----4-:R-:W2:Y:S01]  /*101e0*/  LDS.128 R4, [R36+0x10080] ;  /* 0x0100800024047984 */ /* 0x010ea20000000c00 */
[----:B------:R-:W-:-:S02]  /*101f0*/  PRMT R18, R27, 0x5410, R0 ;  /* 0x000054101b127816 */ /* 0x000fc40000000000 */
[----:B------:R-:W-:Y:S01]  /*10200*/  PRMT R27, R38, 0x5432, R13 ;  /* 0x00005432261b7816 */ /* 0x000fe2000000000d */
[----:B-1----:R-:W-:Y:S01]  /*10210*/  IMAD.U32 R20, R10, 0x10000, RZ ;  /* 0x000100000a147824 */ /* 0x002fe200078e00ff */
[C---:B------:R-:W-:Y:S02]  /*10220*/  PRMT R13, R26.reuse, 0x5432, R3 ;  /* 0x000054321a0d7816 */ /* 0x040fe40000000003 */
[C---:B------:R-:W-:Y:S02]  /*10230*/  SHF.L.U32 R15, R9.reuse, 0x10, RZ ;  /* 0x00000010090f7819 */ /* 0x040fe400000006ff */
[----:B------:R-:W-:Y:S01]  /*10240*/  LOP3.LUT R19, R9, 0xffff0000, RZ, 0xc0, !PT ;  /* 0xffff000009137812 */ /* 0x000fe200078ec0ff */
[----:B------:R-:W-:Y:S01]  /*10250*/  IMAD.U32 R38, R13, 0x10000, RZ ;  /* 0x000100000d267824 */ /* 0x000fe200078e00ff */
[----:B------:R-:W-:Y:S01]  /*10260*/  PRMT R17, R26, 0x5410, R12 ;  /* 0x000054101a117816 */ /* 0x000fe2000000000c */
[----:B------:R-:W-:Y:S01]  /*10270*/  IMAD.U32 R12, R11, 0x10000, RZ ;  /* 0x000100000b0c7824 */ /* 0x000fe200078e00ff */
[----:B------:R-:W-:Y:S01]  /*10280*/  PRMT R22, R37, 0x5410, R16 ;  /* 0x0000541025167816 */ /* 0x000fe20000000010 */
[C---:B------:R-:W-:Y:S01]  /*10290*/  IMAD.U32 R16, R8.reuse, 0x10000, RZ ;  /* 0x0001000008107824 */ /* 0x040fe200078e00ff */
[----:B------:R-:W-:Y:S01]  /*102a0*/  LOP3.LUT R25, R11, 0xffff0000, RZ, 0xc0, !PT ;  /* 0xffff00000b197812 */ /* 0x000fe200078ec0ff */
[----:B------:R-:W-:Y:S01]  /*102b0*/  IMAD.U32 R57, R17, 0x10000, RZ ;  /* 0x0001000011397824 */ /* 0x000fe200078e00ff */
[----:B------:R-:W-:Y:S01]  /*102c0*/  LOP3.LUT R21, R8, 0xffff0000, RZ, 0xc0, !PT ;  /* 0xffff000008157812 */ /* 0x000fe200078ec0ff */
[----:B------:R-:W-:Y:S01]  /*102d0*/  IMAD.U32 R56, R22, 0x10000, RZ ;  /* 0x0001000016387824 */ /* 0x000fe200078e00ff */
[----:B------:R-:W-:-:S02]  /*102e0*/  LOP3.LUT R26, R10, 0xffff0000, RZ, 0xc0, !PT ;  /* 0xffff00000a1a7812 */ /* 0x000fc400078ec0ff */
        /* <DEDUP_REMOVED lines=17> */
[----:B------:R-:W-:Y:S01]  /*10400*/  FFMA.FTZ R37, R15, R11, -R9 ;  /* 0x0000000b0f257223 */ /* 0x000fe20000010809 */
[----:B------:R-:W-:Y:S01]  /*10410*/  LOP3.LUT R11, R17, 0xffff0000, RZ, 0xc0, !PT ;  /* 0xffff0000110b7812 */ /* 0x000fe200078ec0ff */
[----:B------:R-:W-:Y:S01]  /*10420*/  FMUL.FTZ R5, R0, R56 ;  /* 0x0000003800057220 */ /* 0x000fe20000410000 */
[----:B------:R-:W-:Y:S01]  /*10430*/  LOP3.LUT R9, R18, 0xffff0000, RZ, 0xc0, !PT ;  /* 0xffff000012097812 */ /* 0x000fe200078ec0ff */
[----:B------:R-:W-:Y:S01]  /*10440*/  FMUL.FTZ R0, R0, R16 ;  /* 0x0000001000007220 */ /* 0x000fe20000410000 */
[----:B------:R-:W-:Y:S01]  /*10450*/  LOP3.LUT R17, R27, 0xffff0000, RZ, 0xc0, !PT ;  /* 0xffff00001b117812 */ /* 0x000fe200078ec0ff */
[----:B------:R-:W-:Y:S01]  /*10460*/  FFMA.FTZ R15, R15, R57, R7 ;  /* 0x000000390f0f7223 */ /* 0x000fe20000010007 */
[----:B------:R-:W-:Y:S01]  /*10470*/  LOP3.LUT R7, R14, 0xffff0000, RZ, 0xc0, !PT ;  /* 0xffff00000e077812 */ /* 0x000fe200078ec0ff */
[----:B------:R-:W-:Y:S01]  /*10480*/  FFMA.FTZ R13, R12, R56, R0 ;  /* 0x000000380c0d7223 */ /* 0x000fe20000010000 */
[----:B------:R-:W-:Y:S01]  /*10490*/  LOP3.LUT R18, R22, 0xffff0000, RZ, 0xc0, !PT ;  /* 0xffff000016127812 */ /* 0x000fe200078ec0ff */
[----:B------:R-:W-:Y:S01]  /*104a0*/  FFMA.FTZ R16, R12, R16, -R5 ;  /* 0x000000100c107223 */ /* 0x000fe20000010805 */
[----:B------:R-:W-:Y:S01]  /*104b0*/  LOP3.LUT R14, R24, 0xffff0000, RZ, 0xc0, !PT ;  /* 0xffff0000180e7812 */ /* 0x000fe200078ec0ff */
[----:B------:R-:W-:-:S02]  /*104c0*/  FMUL.FTZ R0, R4, R58 ;  /* 0x0000003a04007220 */ /* 0x000fc40000410000 */
[----:B------:R-:W-:Y:S02]  /*104d0*/  FMUL.FTZ R5, R4, R7 ;  /* 0x0000000704057220 */ /* 0x000fe40000410000 */
[C---:B------:R-:W-:Y:S02]  /*104e0*/  FMUL.FTZ R4, R3.reuse, R11 ;  /* 0x0000000b03047220 */ /* 0x040fe40000410000 */
[----:B------:R-:W-:Y:S02]  /*104f0*/  FMUL.FTZ R3, R3, R9 ;  /* 0x0000000903037220 */ /* 0x000fe40000410000 */
[----:B------:R-:W-:Y:S02]  /*10500*/  FFMA.FTZ R8, R21, R7, -R0 ;  /* 0x0000000715087223 */ /* 0x000fe40000010800 */
[----:B------:R-:W-:Y:S02]  /*10510*/  IMAD.U32 R56, R23, 0x10000, RZ ;  /* 0x0001000017387824 */ /* 0x000fe400078e00ff */
[----:B------:R-:W-:Y:S01]  /*10520*/  IMAD.U32 R7, R27, 0x10000, RZ ;  /* 0x000100001b077824 */ /* 0x000fe200078e00ff */
[----:B------:R-:W-:Y:S01]  /*10530*/  F2FP.BF16.PACK_AB R8, R8, R39 ;  /* 0x000000270808723e */ /* 0x000fe200000010ff */
[----:B------:R-:W-:-:S02]  /*10540*/  FFMA.FTZ R12, R21, R58, R5 ;  /* 0x0000003a150c7223 */ /* 0x000fc40000010005 */
[C---:B------:R-:W-:Y:S02]  /*10550*/  FFMA.FTZ R9, R19.reuse, R9, -R4 ;  /* 0x0000000913097223 */ /* 0x040fe40000010804 */
[----:B------:R-:W-:Y:S01]  /*10560*/  FFMA.FTZ R5, R19, R11, R3 ;  /* 0x0000000b13057223 */ /* 0x000fe20000010003 */
[----:B------:R-:W-:Y:S01]  /*10570*/  LOP3.LUT R19, R23, 0xffff0000, RZ, 0xc0, !PT ;  /* 0xffff000017137812 */ /* 0x000fe200078ec0ff */
[CC--:B------:R-:W-:Y:S01]  /*10580*/  FMUL.FTZ R0, R2.reuse, R56.reuse ;  /* 0x0000003802007220 */ /* 0x0c0fe20000410000 */
[----:B------:R-:W-:Y:S01]  /*10590*/  F2FP.BF16.PACK_AB R9, R9, R37 ;  /* 0x000000250909723e */ /* 0x000fe200000010ff */
[----:B------:R-:W-:Y:S01]  /*105a0*/  FMUL.FTZ R2, R2, R7 ;  /* 0x0000000702027220 */ /* 0x000fe20000410000 */
[----:B------:R-:W-:Y:S01]  /*105b0*/  F2FP.BF16.PACK_AB R5, R5, R15 ;  /* 0x0000000f0505723e */ /* 0x000fe200000010ff */
[C---:B------:R-:W-:Y:S02]  /*105c0*/  FFMA.FTZ R11, R20.reuse, R7, -R0 ;  /* 0x00000007140b7223 */ /* 0x040fe40000010800 */
[----:B------:R-:W-:-:S02]  /*105d0*/  FFMA.FTZ R7, R20, R56, R2 ;  /* 0x0000003814077223 */ /* 0x000fc40000010002 */
[C---:B------:R-:W-:Y:S02]  /*105e0*/  FMUL.FTZ R4, R10.reuse, R19 ;  /* 0x000000130a047220 */ /* 0x040fe40000410000 */
[-C--:B------:R-:W-:Y:S02]  /*105f0*/  FMUL.FTZ R3, R10, R17.reuse ;  /* 0x000000110a037220 */ /* 0x080fe40000410000 */
        /* <DEDUP_REMOVED lines=13> */
.L_x_2462:
[----:B------:R-:W-:Y:S05]  /*106d0*/  BSYNC B0 ;  /* 0x0000000000007941 */ /* 0x000fea0003800000 */
.L_x_2461:
        /* <DEDUP_REMOVED lines=9> */
[----:B----4-:R-:W-:Y:S01]  /*10770*/  IMAD.SHL.U32 R5, R0, 0x8, RZ ;  /* 0x0000000800057824 */ /* 0x010fe200078e00ff */
        /* <DEDUP_REMOVED lines=12> */
[--C-:B------:R-:W-:Y:S02]  /*10840*/  SHF.R.U64 R14, R32, 0x10, R33.reuse ;  /* 0x00000010200e7819 */ /* 0x100fe40000001221 */
[----:B------:R-:W-:Y:S01]  /*10850*/  SHF.R.U32.HI R15, RZ, 0x10, R33 ;  /* 0x00000010ff0f7819 */ /* 0x000fe20000011621 */
[----:B------:R-:W-:Y:S01]  /*10860*/  IMAD.SHL.U32 R36, R0, 0x2, RZ ;  /* 0x0000000200247824 */ /* 0x000fe200078e00ff */
[----:B------:R-:W-:-:S02]  /*10870*/  SHF.R.U64 R0, R28, 0x10, R29 ;  /* 0x000000101c007819 */ /* 0x000fc4000000121d */
[----:B------:R-:W-:Y:S02]  /*10880*/  PRMT R24, R99, 0x5410, R12 ;  /* 0x0000541063187816 */ /* 0x000fe4000000000c */
[----:B------:R-:W2:Y:S01]  /*10890*/  LDS.128 R4, [R36+0x10080] ;  /* 0x0100800024047984 */ /* 0x000ea20000000c00 */
[C---:B------:R-:W-:Y:S02]  /*108a0*/  PRMT R12, R65.reuse, 0x5432, R14 ;  /* 0x00005432410c7816 */ /* 0x040fe4000000000e */
[----:B------:R-:W-:Y:S02]  /*108b0*/  SHF.R.U32.HI R18, RZ, 0x10, R35 ;  /* 0x00000010ff127819 */ /* 0x000fe40000011623 */
[----:B------:R-:W-:Y:S02]  /*108c0*/  PRMT R13, R98, 0x5432, R0 ;  /* 0x00005432620d7816 */ /* 0x000fe40000000000 */
[----:B------:R-:W-:Y:S02]  /*108d0*/  PRMT R17, R65, 0x5410, R15 ;  /* 0x0000541041117816 */ /* 0x000fe4000000000f */
[----:B------:R-:W-:Y:S01]  /*108e0*/  SHF.R.U32.HI R2, RZ, 0x10, R29 ;  /* 0x00000010ff027819 */ /* 0x000fe2000001161d */
[----:B------:R-:W-:Y:S01]  /*108f0*/  IMAD.U32 R29, R12, 0x10000, RZ ;  /* 0x000100000c1d7824 */ /* 0x000fe200078e00ff */
[----:B------:R-:W-:-:S02]  /*10900*/  SHF.R.U64 R16, R34, 0x10, R35 ;  /* 0x0000001022107819 */ /* 0x000fc40000001223 */
[C---:B------:R-:W-:Y:S02]  /*10910*/  PRMT R22, R67.reuse, 0x5410, R18 ;  /* 0x0000541043167816 */ /* 0x040fe40000000012 */
[----:B------:R-:W-:Y:S02]  /*10920*/  SHF.R.U64 R3, R30, 0x10, R31 ;  /* 0x000000101e037819 */ /* 0x000fe4000000121f */
[----:B------:R-:W-:Y:S02]  /*10930*/  PRMT R23, R67, 0x5432, R16 ;  /* 0x0000543243177816 */ /* 0x000fe40000000010 */
[----:B------:R-:W-:Y:S02]  /*10940*/  LOP3.LUT R12, R12, 0xffff0000, RZ, 0xc0, !PT ;  /* 0xffff00000c0c7812 */ /* 0x000fe400078ec0ff */
[----:B------:R-:W-:Y:S02]  /*10950*/  PRMT R27, R99, 0x5432, R3 ;  /* 0x00005432631b7816 */ /* 0x000fe40000000003 */
[----:B------:R-:W-:Y:S01]  /*10960*/  PRMT R21, R98, 0x5410, R2 ;  /* 0x0000541062157816 */ /* 0x000fe20000000002 */
[C---:B-1----:R-:W-:Y:S01]  /*10970*/  IMAD.U32 R15, R9.reuse, 0x10000, RZ ;  /* 0x00010000090f7824 */ /* 0x042fe200078e00ff */
[----:B------:R-:W-:Y:S01]  /*10980*/  LOP3.LUT R19, R9, 0xffff0000, RZ, 0xc0, !PT ;  /* 0xffff000009137812 */ /* 0x000fe200078ec0ff */
[C---:B------:R-:W-:Y:S01]  /*10990*/  IMAD.U32 R18, R11.reuse, 0x10000, RZ ;  /* 0x000100000b127824 */ /* 0x040fe200078e00ff */
[----:B------:R-:W-:Y:S01]  /*109a0*/  LOP3.LUT R25, R11, 0xffff0000, RZ, 0xc0, !PT ;  /* 0xffff00000b197812 */ /* 0x000fe200078ec0ff */
[C---:B------:R-:W-:Y:S01]  /*109b0*/  IMAD.U32 R20, R10.reuse, 0x10000, RZ ;  /* 0x000100000a147824 */ /* 0x040fe200078e00ff */
[----:B------:R-:W-:Y:S01]  /*109c0*/  LOP3.LUT R26, R10, 0xffff0000, RZ, 0xc0, !PT ;  /* 0xffff00000a1a7812 */ /* 0x000fe200078ec0ff */
[----:B------:R-:W-:Y:S01]  /*109d0*/  IMAD.U32 R11, R13, 0x10000, RZ ;  /* 0x000100000d0b7824 */ /* 0x000fe200078e00ff */
[C---:B------:R-:W-:Y:S01]  /*109e0*/  LOP3.LUT R16, R8.reuse, 0xffff0000, RZ, 0xc0, !PT ;  /* 0xffff000008107812 */ /* 0x040fe200078ec0ff */
[----:B------:R-:W-:-:S02]  /*109f0*/  IMAD.U32 R14, R8, 0x10000, RZ ;  /* 0x00010000080e7824 */ /* 0x000fc400078e00ff */
[C---:B--2---:R-:W-:Y:S01]  /*10a00*/  IMAD.U32 R9, R4.reuse, 0x10000, RZ ;  /* 0x0001000004097824 */ /* 0x044fe200078e00ff */
[----:B------:R-:W-:Y:S01]  /*10a10*/  LOP3.LUT R8, R4, 0xffff0000, RZ, 0xc0, !PT ;  /* 0xffff000004087812 */ /* 0x000fe200078ec0ff */
[C---:B------:R-:W-:Y:S01]  /*10a20*/  IMAD.U32 R4, R5.reuse, 0x10000, RZ ;  /* 0x0001000005047824 */ /* 0x040fe200078e00ff */
[----:B------:R-:W-:Y:S01]  /*10a30*/  LOP3.LUT R3, R5, 0xffff0000, RZ, 0xc0, !PT ;  /* 0xffff000005037812 */ /* 0x000fe200078ec0ff */
[C---:B------:R-:W-:Y:S01]  /*10a40*/  FMUL.FTZ R10, R9.reuse, R29 ;  /* 0x0000001d090a7220 */ /* 0x040fe20000410000 */
[C---:B------:R-:W-:Y:S01]  /*10a50*/  LOP3.LUT R5, R6.reuse, 0xffff0000, RZ, 0xc0, !PT ;  /* 0xffff000006057812 */ /* 0x040fe200078ec0ff */
[-C--:B------:R-:W-:Y:S02]  /*10a60*/  FMUL.FTZ R9, R9, R11.reuse ;  /* 0x0000000b09097220 */ /* 0x080fe40000410000 */
[----:B------:R-:W-:Y:S01]  /*10a70*/  IMAD.U32 R2, R6, 0x10000, RZ ;  /* 0x0001000006027824 */ /* 0x000fe200078e00ff */
[----:B------:R-:W-:Y:S01]  /*10a80*/  LOP3.LUT R6, R7, 0xffff0000, RZ, 0xc0, !PT ;  /* 0xffff000007067812 */ /* 0x000fe200078ec0ff */
[----:B------:R-:W-:Y:S01]  /*10a90*/  FFMA.FTZ R30, R14, R11, -R10 ;  /* 0x0000000b0e1e7223 */ /* 0x000fe2000001080a */
[----:B------:R-:W-:Y:S01]  /*10aa0*/  LOP3.LUT R10, R13, 0xffff0000, RZ, 0xc0, !PT ;  /* 0xffff00000d0a7812 */ /* 0x000fe200078ec0ff */
[----:B------:R-:W-:-:S02]  /*10ab0*/  IMAD.U32 R0, R7, 0x10000, RZ ;  /* 0x0001000007007824 */ /* 0x000fc400078e00ff */
[----:B------:R-:W-:Y:S02]  /*10ac0*/  FMUL.FTZ R7, R8, R12 ;  /* 0x0000000c08077220 */ /* 0x000fe40000410000 */
[----:B------:R-:W-:Y:S02]  /*10ad0*/  IMAD.U32 R11, R17, 0x10000, RZ ;  /* 0x00010000110b7824 */ /* 0x000fe400078e00ff */
[----:B------:R-:W-:Y:S02]  /*10ae0*/  FFMA.FTZ R29, R14, R29, R9 ;  /* 0x0000001d0e1d7223 */ /* 0x000fe40000010009 */
[----:B------:R-:W-:Y:S02]  /*10af0*/  IMAD.U32 R9, R21, 0x10000, RZ ;  /* 0x0001000015097824 */ /* 0x000fe400078e00ff */
[----:B------:R-:W-:Y:S02]  /*10b00*/  FFMA.FTZ R28, R16, R10, -R7 ;  /* 0x0000000a101c7223 */ /* 0x000fe40000010807 */
[----:B------:R-:W-:-:S02]  /*10b10*/  FMUL.FTZ R7, R4, R11 ;  /* 0x0000000b04077220 */ /* 0x000fc40000410000 */
[----:B------:R-:W-:Y:S02]  /*10b20*/  FMUL.FTZ R8, R8, R10 ;  /* 0x0000000a08087220 */ /* 0x000fe40000410000 */
[-C--:B------:R-:W-:Y:S02]  /*10b30*/  FMUL.FTZ R4, R4, R9.reuse ;  /* 0x0000000904047220 */ /* 0x080fe40000410000 */
[----:B------:R-:W-:Y:S02]  /*10b40*/  IMAD.U32 R10, R22, 0x10000, RZ ;  /* 0x00010000160a7824 */ /* 0x000fe400078e00ff */
[----:B------:R-:W-:Y:S01]  /*10b50*/  FFMA.FTZ R14, R15, R9, -R7 ;  /* 0x000000090f0e7223 */ /* 0x000fe20000010807 */
[----:B------:R-:W-:Y:S01]  /*10b60*/  LOP3.LUT R9, R21, 0xffff0000, RZ, 0xc0, !PT ;  /* 0xffff000015097812 */ /* 0x000fe200078ec0ff */
[----:B------:R-:W-:Y:S01]  /*10b70*/  FFMA.FTZ R15, R15, R11, R4 ;  /* 0x0000000b0f0f7223 */ /* 0x000fe20000010004 */
[----:B------:R-:W-:Y:S01]  /*10b80*/  LOP3.LUT R11, R17, 0xffff0000, RZ, 0xc0, !PT ;  /* 0xffff0000110b7812 */ /* 0x000fe200078ec0ff */
[----:B------:R-:W-:Y:S01]  /*10b90*/  IMAD.U32 R7, R24, 0x10000, RZ ;  /* 0x0001000018077824 */ /* 0x000fe200078e00ff */
[----:B------:R-:W-:Y:S01]  /*10ba0*/  LOP3.LUT R17, R27, 0xffff0000, RZ, 0xc0, !PT ;  /* 0xffff00001b117812 */ /* 0x000fe200078ec0ff */
[----:B------:R-:W-:-:S02]  /*10bb0*/  FMUL.FTZ R4, R0, R10 ;  /* 0x0000000a00047220 */ /* 0x000fc40000410000 */
[-C--:B------:R-:W-:Y:S02]  /*10bc0*/  FMUL.FTZ R0, R0, R7.reuse ;  /* 0x0000000700007220 */ /* 0x080fe40000410000 */
[----:B------:R-:W-:Y:S02]  /*10bd0*/  FFMA.FTZ R13, R18, R7, -R4 ;  /* 0x00000007120d7223 */ /* 0x000fe40000010804 */
[C---:B------:R-:W-:Y:S02]  /*10be0*/  FMUL.FTZ R4, R3.reuse, R11 ;  /* 0x0000000b03047220 */ /* 0x040fe40000410000 */
[----:B------:R-:W-:Y:S02]  /*10bf0*/  FMUL.FTZ R3, R3, R9 ;  /* 0x0000000903037220 */ /* 0x000fe40000410000 */
[----:B------:R-:W-:Y:S02]  /*10c00*/  IMAD.U32 R21, R23, 0x10000, RZ ;  /* 0x0001000017157824 */ /* 0x000fe400078e00ff */
[----:B------:R-:W-:-:S02]  /*10c10*/  IMAD.U32 R7, R27, 0x10000, RZ ;  /* 0x000100001b077824 */ /* 0x000fc400078e00ff */
[----:B------:R-:W-:Y:S01]  /*10c20*/  FFMA.FTZ R16, R16, R12, R8 ;  /* 0x0000000c10107223 */ /* 0x000fe20000010008 */
[----:B------:R-:W-:Y:S01]  /*10c30*/  LOP3.LUT R8, R24, 0xffff0000, RZ, 0xc0, !PT ;  /* 0xffff000018087812 */ /* 0x000fe200078ec0ff */
[----:B------:R-:W-:Y:S01]  /*10c40*/  FFMA.FTZ R12, R18, R10, R0 ;  /* 0x0000000a120c7223 */ /* 0x000fe20000010000 */
[----:B------:R-:W-:Y:S01]  /*10c50*/  LOP3.LUT R18, R22, 0xffff0000, RZ, 0xc0, !PT ;  /* 0xffff000016127812 */ /* 0x000fe200078ec0ff */
[C---:B------:R-:W-:Y:S02]  /*10c60*/  FFMA.FTZ R9, R19.reuse, R9, -R4 ;  /* 0x0000000913097223 */ /* 0x040fe40000010804 */
[----:B------:R-:W-:Y:S01]  /*10c70*/  FFMA.FTZ R11, R19, R11, R3 ;  /* 0x0000000b130b7223 */ /* 0x000fe20000010003 */
[----:B------:R-:W-:Y:S01]  /*10c80*/  LOP3.LUT R19, R23, 0xffff0000, RZ, 0xc0, !PT ;  /* 0xffff000017137812 */ /* 0x000fe200078ec0ff */
[C---:B------:R-:W-:Y:S01]  /*10c90*/  FMUL.FTZ R0, R2.reuse, R21 ;  /* 0x0000001502007220 */ /* 0x040fe20000410000 */
[----:B------:R-:W-:Y:S01]  /*10ca0*/  F2FP.BF16.PACK_AB R9, R9, R14 ;  /* 0x0000000e0909723e */ /* 0x000fe200000010ff */
[----:B------:R-:W-:-:S02]  /*10cb0*/  FMUL.FTZ R2, R2, R7 ;  /* 0x0000000702027220 */ /* 0x000fc40000410000 */
[C---:B------:R-:W-:Y:S02]  /*10cc0*/  FFMA.FTZ R10, R20.reuse, R7, -R0 ;  /* 0x00000007140a7223 */ /* 0x040fe40000010800 */
[----:B------:R-:W-:Y:S02]  /*10cd0*/  FFMA.FTZ R7, R20, R21, R2 ;  /* 0x0000001514077223 */ /* 0x000fe40000010002 */
[C---:B------:R-:W-:Y:S02]  /*10ce0*/  FMUL.FTZ R4, R5.reuse, R19 ;  /* 0x0000001305047220 */ /* 0x040fe40000410000 */
[----:B------:R-:W-:Y:S01]  /*10cf0*/  FMUL.FTZ R3, R5, R17 ;  /* 0x0000001105037220 */ /* 0x000fe20000410000 */
[----:B------:R-:W-:Y:S01]  /*10d00*/  F2FP.BF16.PACK_AB R5, R11, R15 ;  /* 0x0000000f0b05723e */ /* 0x000fe200000010ff */
[C---:B------:R-:W-:Y:S02]  /*10d10*/  FMUL.FTZ R2, R6.reuse, R18 ;  /* 0x0000001206027220 */ /* 0x040fe40000410000 */
[----:B------:R-:W-:-:S02]  /*10d20*/  FMUL.FTZ R0, R6, R8 ;  /* 0x0000000806007220 */ /* 0x000fc40000410000 */
[----:B------:R-:W-:Y:S01]  /*10d30*/  FFMA.FTZ R6, R26, R17, -R4 ;  /* 0x000000111a067223 */ /* 0x000fe20000010804 */
[----:B------:R-:W-:Y:S01]  /*10d40*/  F2FP.BF16.PACK_AB R4, R16, R29 ;  /* 0x0000001d1004723e */ /* 0x000fe200000010ff */
[----:B------:R-:W-:Y:S02]  /*10d50*/  FFMA.FTZ R3, R26, R19, R3 ;  /* 0x000000131a037223 */ /* 0x000fe40000010003 */
        /* <DEDUP_REMOVED lines=9> */
.L_x_2460:
[----:B------:R-:W-:Y:S05]  /*10df0*/  BSYNC B1 ;  /* 0x0000000000017941 */ /* 0x000fea0003800000 */
.L_x_2459:
[----:B------:R-:W-:Y:S01]  /*10e00*/  IADD3 R2, R225, 0x20, RZ ;  /* 0x00000020e1027810 */ /* 0x000fe20007ffe0ff */
[----:B------:R-:W-:Y:S01]  /*10e10*/  BSSY B1, `(.L_x_2463) ;  /* 0x00000e7000017945 */ /* 0x000fe20003800000 */
[----:B------:R-:W-:Y:S02]  /*10e20*/  SHF.R.S32.HI R39, RZ, 0x3, R59 ;  /* 0x00000003ff277819 */ /* 0x000fe4000001143b */
[----:B------:R-:W-:-:S13]  /*10e30*/  ISETP.GE.AND P0, PT, R2, R64, PT ;  /* 0x000000400200720c */ /* 0x000fda0003f06270 */
[----:B------:R-:W-:Y:S05]  /*10e40*/  @P0 BRA `(.L_x_2464) ;  /* 0x00000e3000000947 */ /* 0x000fea0003800000 */
[----:B------:R-:W-:Y:S01]  /*10e50*/  ISETP.GE.AND P0, PT, R134, c[0x0][0x27c], PT ;  /* 0x00009f0086007a0c */ /* 0x000fe20003f06270 */
[----:B------:R-:W-:Y:S01]  /*10e60*/  BSSY B0, `(.L_x_2465) ;  /* 0x0000071000007945 */ /* 0x000fe20003800000 */
[----:B------:R-:W-:Y:S02]  /*10e70*/  SHF.R.S32.HI R0, RZ, 0x1f, R2 ;  /* 0x0000001fff007819 */ /* 0x000fe40000011402 */
[----:B-1----:R-:W-:Y:S02]  /*10e80*/  SHF.R.U32.HI R37, RZ, 0x3, R159 ;  /* 0x00000003ff257819 */ /* 0x002fe4000001169f */
[----:B------:R-:W-:-:S05]  /*10e90*/  LEA.HI R0, R0, R2, RZ, 0x3 ;  /* 0x0000000200007211 */ /* 0x000fca00078f18ff */
[----:B------:R-:W-:-:S05]  /*10ea0*/  IMAD.SHL.U32 R0, R0, 0x40, RZ ;  /* 0x0000004000007824 */ /* 0x000fca00078e00ff */
[----:B------:R-:W-:Y:S01]  /*10eb0*/  LOP3.LUT R26, R0, 0xfffffe00, RZ, 0xc0, !PT ;  /* 0xfffffe00001a7812 */ /* 0x000fe200078ec0ff */
[----:B------:R-:W-:Y:S05]  /*10ec0*/  @P0 BRA `(.L_x_2466) ;  /* 0x000006a000000947 */ /* 0x000fea0003800000 */
[----:B------:R-:W-:Y:S01]  /*10ed0*/  IMAD.MOV.U32 R3, RZ, RZ, c[0x0][0x27c] ;  /* 0x00009f00ff037624 */ /* 0x000fe200078e00ff */
[----:B------:R-:W-:Y:S02]  /*10ee0*/  LOP3.LUT R0, R159, 0x38, R134, 0xf8, !PT ;  /* 0x000000389f007812 */ /* 0x000fe400078ef886 */
[----:B------:R-:W-:Y:S02]  /*10ef0*/  SHF.R.U64 R13, R44, 0x10, R45 ;  /* 0x000000102c0d7819 */ /* 0x000fe4000000122d */
        /* <DEDUP_REMOVED lines=8> */
[----:B------:R-:W-:Y:S01]  /*10f80*/  SHF.R.U32.HI R15, RZ, 0x10, R45 ;  /* 0x00000010ff0f7819 */ /* 0x000fe2000001162d */
        /* <DEDUP_REMOVED lines=10> */
[----:B------:R-:W-:Y:S01]  /*11030*/  PRMT R22, R101, 0x5410, R19 ;  /* 0x0000541065167816 */ /* 0x000fe20000000013 */
[----:B------:R-:W-:Y:S01]  /*11040*/  IMAD.U32 R36, R17, 0x10000, RZ ;  /* 0x0001000011247824 */ /* 0x000fe200078e00ff */
[----:B----4-:R-:W2:Y:S01]  /*11050*/  LDS.128 R4, [R29+0x10080] ;  /* 0x010080001d047984 */ /* 0x010ea20000000c00 */
[----:B------:R-:W-:-:S02]  /*11060*/  SHF.R.U64 R16, R46, 0x10, R47 ;  /* 0x000000102e107819 */ /* 0x000fc4000000122f */
[----:B------:R-:W-:Y:S02]  /*11070*/  PRMT R14, R102, 0x5432, R0 ;  /* 0x00005432660e7816 */ /* 0x000fe40000000000 */
[----:B------:R-:W-:Y:S02]  /*11080*/  SHF.L.U32 R33, R13, 0x10, RZ ;  /* 0x000000100d217819 */ /* 0x000fe400000006ff */
[----:B------:R-:W-:Y:S01]  /*11090*/  SHF.R.U32.HI R2, RZ, 0x10, R41 ;  /* 0x00000010ff027819 */ /* 0x000fe20000011629 */
[----:B------:R-:W-:Y:S01]  /*110a0*/  IMAD.U32 R31, R14, 0x10000, RZ ;  /* 0x000100000e1f7824 */ /* 0x000fe200078e00ff */
[----:B------:R-:W-:Y:S02]  /*110b0*/  SHF.R.U64 R3, R42, 0x10, R43 ;  /* 0x000000102a037819 */ /* 0x000fe4000000122b */
[----:B------:R-:W-:Y:S02]  /*110c0*/  PRMT R24, R103, 0x5410, R12 ;  /* 0x0000541067187816 */ /* 0x000fe4000000000c */
[----:B------:R-:W-:-:S02]  /*110d0*/  PRMT R23, R101, 0x5432, R16 ;  /* 0x0000543265177816 */ /* 0x000fc40000000010 */
        /* <DEDUP_REMOVED lines=9> */
[----:B------:R-:W-:-:S02]  /*11170*/  SHF.L.U32 R35, R22, 0x10, RZ ;  /* 0x0000001016237819 */ /* 0x000fc400000006ff */
[----:B------:R-:W-:Y:S02]  /*11180*/  LOP3.LUT R27, R10, 0xffff0000, RZ, 0xc0, !PT ;  /* 0xffff00000a1b7812 */ /* 0x000fe400078ec0ff */
[----:B------:R-:W-:Y:S01]  /*11190*/  LOP3.LUT R13, R13, 0xffff0000, RZ, 0xc0, !PT ;  /* 0xffff00000d0d7812 */ /* 0x000fe200078ec0ff */
[----:B--2---:R-:W-:Y:S01]  /*111a0*/  IMAD.U32 R9, R4, 0x10000, RZ ;  /* 0x0001000004097824 */ /* 0x004fe200078e00ff */
[C---:B------:R-:W-:Y:S01]  /*111b0*/  LOP3.LUT R3, R5.reuse, 0xffff0000, RZ, 0xc0, !PT ;  /* 0xffff000005037812 */ /* 0x040fe200078ec0ff */
[----:B------:R-:W-:Y:S01]  /*111c0*/  IMAD.U32 R8, R5, 0x10000, RZ ;  /* 0x0001000005087824 */ /* 0x000fe200078e00ff */
[----:B------:R-:W-:Y:S01]  /*111d0*/  LOP3.LUT R10, R6, 0xffff0000, RZ, 0xc0, !PT ;  /* 0xffff0000060a7812 */ /* 0x000fe200078ec0ff */
[C---:B------:R-:W-:Y:S01]  /*111e0*/  FMUL.FTZ R11, R9.reuse, R33 ;  /* 0x00000021090b7220 */ /* 0x040fe20000410000 */
[----:B------:R-:W-:Y:S01]  /*111f0*/  LOP3.LUT R4, R4, 0xffff0000, RZ, 0xc0, !PT ;  /* 0xffff000004047812 */ /* 0x000fe200078ec0ff */
[-C--:B------:R-:W-:Y:S02]  /*11200*/  FMUL.FTZ R5, R9, R31.reuse ;  /* 0x0000001f09057220 */ /* 0x080fe40000410000 */
[----:B------:R-:W-:-:S02]  /*11210*/  FFMA.FTZ R34, R16, R31, -R11 ;  /* 0x0000001f10227223 */ /* 0x000fc4000001080b */
[C---:B------:R-:W-:Y:S02]  /*11220*/  IMAD.U32 R0, R7.reuse, 0x10000, RZ ;  /* 0x0001000007007824 */ /* 0x040fe400078e00ff */
[----:B------:R-:W-:Y:S02]  /*11230*/  IMAD.U32 R11, R18, 0x10000, RZ ;  /* 0x00010000120b7824 */ /* 0x000fe400078e00ff */
[----:B------:R-:W-:Y:S02]  /*11240*/  IMAD.U32 R31, R24, 0x10000, RZ ;  /* 0x00010000181f7824 */ /* 0x000fe400078e00ff */
[----:B------:R-:W-:Y:S01]  /*11250*/  IMAD.U32 R2, R6, 0x10000, RZ ;  /* 0x0001000006027824 */ /* 0x000fe200078e00ff */
[----:B------:R-:W-:Y:S01]  /*11260*/  LOP3.LUT R6, R7, 0xffff0000, RZ, 0xc0, !PT ;  /* 0xffff000007067812 */ /* 0x000fe200078ec0ff */
[----:B------:R-:W-:Y:S02]  /*11270*/  FFMA.FTZ R33, R16, R33, R5 ;  /* 0x0000002110217223 */ /* 0x000fe40000010005 */
[----:B------:R-:W-:-:S02]  /*11280*/  FMUL.FTZ R9, R8, R36 ;  /* 0x0000002408097220 */ /* 0x000fc40000410000 */
[----:B------:R-:W-:Y:S02]  /*11290*/  FMUL.FTZ R7, R8, R11 ;  /* 0x0000000b08077220 */ /* 0x000fe40000410000 */
[C---:B------:R-:W-:Y:S02]  /*112a0*/  FMUL.FTZ R5, R0.reuse, R35 ;  /* 0x0000002300057220 */ /* 0x040fe40000410000 */
[----:B------:R-:W-:Y:S02]  /*112b0*/  FMUL.FTZ R0, R0, R31 ;  /* 0x0000001f00007220 */ /* 0x000fe40000410000 */
[----:B------:R-:W-:Y:S01]  /*112c0*/  FFMA.FTZ R32, R15, R11, -R9 ;  /* 0x0000000b0f207223 */ /* 0x000fe20000010809 */
        /* <DEDUP_REMOVED lines=31> */
[C---:B------:R-:W-:Y:S01]  /*114c0*/  FFMA.FTZ R6, R27.reuse, R14, -R4 ;  /* 0x0000000e1b067223 */ /* 0x040fe20000010804 */
        /* <DEDUP_REMOVED lines=10> */
.L_x_2466:
[----:B------:R-:W-:Y:S05]  /*11570*/  BSYNC B0 ;  /* 0x0000000000007941 */ /* 0x000fea0003800000 */
.L_x_2465:
        /* <DEDUP_REMOVED lines=8> */
[----:B----4-:R-:W-:Y:S01]  /*11600*/  SHF.R.S32.HI R5, RZ, 0x1f, R0 ;  /* 0x0000001fff057819 */ /* 0x010fe20000011400 */
        /* <DEDUP_REMOVED lines=9> */
[----:B---3--:R-:W1:Y:S01]  /*116a0*/  LDS.128 R8, [R30] ;  /* 0x000000001e087984 */ /* 0x008e620000000c00 */
[----:B------:R-:W-:-:S02]  /*116b0*/  SHF.R.U32.HI R12, RZ, 0x10, R55 ;  /* 0x00000010ff0c7819 */ /* 0x000fc40000011637 */
[----:B------:R-:W-:Y:S02]  /*116c0*/  IADD3 R0, R3, R0, R26 ;  /* 0x0000000003007210 */ /* 0x000fe40007ffe01a */
[--C-:B------:R-:W-:Y:S02]  /*116d0*/  SHF.R.U64 R14, R48, 0x10, R49.reuse ;  /* 0x00000010300e7819 */ /* 0x100fe40000001231 */
[----:B------:R-:W-:Y:S01]  /*116e0*/  SHF.R.U32.HI R15, RZ, 0x10, R49 ;  /* 0x00000010ff0f7819 */ /* 0x000fe20000011631 */
[----:B------:R-:W-:Y:S01]  /*116f0*/  IMAD.SHL.U32 R28, R0, 0x2, RZ ;  /* 0x00000002001c7824 */ /* 0x000fe200078e00ff */
[----:B------:R-:W-:Y:S02]  /*11700*/  SHF.R.U64 R0, R52, 0x10, R53 ;  /* 0x0000001034007819 */ /* 0x000fe40000001235 */
[----:B------:R-:W-:Y:S02]  /*11710*/  PRMT R24, R107, 0x5410, R12 ;  /* 0x000054106b187816 */ /* 0x000fe4000000000c */
[----:B------:R-:W2:Y:S01]  /*11720*/  LDS.128 R4, [R28+0x10080] ;  /* 0x010080001c047984 */ /* 0x000ea20000000c00 */
[----:B------:R-:W-:-:S02]  /*11730*/  PRMT R12, R104, 0x5432, R14 ;  /* 0x00005432680c7816 */ /* 0x000fc4000000000e */
[----:B------:R-:W-:Y:S02]  /*11740*/  SHF.R.U32.HI R18, RZ, 0x10, R51 ;  /* 0x00000010ff127819 */ /* 0x000fe40000011633 */
[----:B------:R-:W-:Y:S01]  /*11750*/  PRMT R13, R106, 0x5432, R0 ;  /* 0x000054326a0d7816 */ /* 0x000fe20000000000 */
[----:B------:R-:W-:Y:S01]  /*11760*/  IMAD.U32 R31, R12, 0x10000, RZ ;  /* 0x000100000c1f7824 */ /* 0x000fe200078e00ff */
[----:B------:R-:W-:Y:S02]  /*11770*/  PRMT R17, R104, 0x5410, R15 ;  /* 0x0000541068117816 */ /* 0x000fe4000000000f */
[----:B------:R-:W-:Y:S02]  /*11780*/  SHF.R.U64 R16, R50, 0x10, R51 ;  /* 0x0000001032107819 */ /* 0x000fe40000001233 */
[----:B------:R-:W-:Y:S02]  /*11790*/  PRMT R22, R105, 0x5410, R18 ;  /* 0x0000541069167816 */ /* 0x000fe40000000012 */
[----:B------:R-:W-:-:S02]  /*117a0*/  SHF.R.U64 R3, R54, 0x10, R55 ;  /* 0x0000001036037819 */ /* 0x000fc40000001237 */
[----:B------:R-:W-:Y:S02]  /*117b0*/  SHF.R.U32.HI R2, RZ, 0x10, R53 ;  /* 0x00000010ff027819 */ /* 0x000fe40000011635 */
        /* <DEDUP_REMOVED lines=76> */
.L_x_2464:
[----:B------:R-:W-:Y:S05]  /*11c80*/  BSYNC B1 ;  /* 0x0000000000017941 */ /* 0x000fea0003800000 */
.L_x_2463:
        /* <DEDUP_REMOVED lines=19> */
[----:B----4-:R-:W-:Y:S01]  /*11dc0*/  SHF.R.S32.HI R5, RZ, 0x1f, R4 ;  /* 0x0000001fff057819 */ /* 0x010fe20000011404 */
        /* <DEDUP_REMOVED lines=100> */
.L_x_2470:
[----:B------:R-:W-:Y:S05]  /*12410*/  BSYNC B0 ;  /* 0x0000000000007941 */ /* 0x000fea0003800000 */
.L_x_2469:
[----:B------:R-:W-:-:S13]  /*12420*/  ISETP.GE.AND P0, PT, R133, c[0x0][0x27c], PT ;  /* 0x00009f0085007a0c */ /* 0x000fda0003f06270 */
[----:B------:R-:W-:Y:S05]  /*12430*/  @P0 BRA `(.L_x_2468) ;  /* 0x000006e000000947 */ /* 0x000fea0003800000 */
[----:B------:R-:W-:Y:S01]  /*12440*/  IMAD.MOV.U32 R2, RZ, RZ, c[0x0][0x27c] ;  /* 0x00009f00ff027624 */ /* 0x000fe200078e00ff */
[----:B------:R-:W-:Y:S02]  /*12450*/  LEA.HI R3, R97, R133, RZ, 0x6 ;  /* 0x0000008561037211 */ /* 0x000fe400078f30ff */
[----:B-1----:R-:W-:Y:S02]  /*12460*/  LOP3.LUT R4, R0, 0x38, R59, 0xf8, !PT ;  /* 0x0000003800047812 */ /* 0x002fe400078ef83b */
[----:B------:R-:W-:Y:S01]  /*12470*/  LEA.HI R2, R2, R39, RZ, 0x1d ;  /* 0x0000002702027211 */ /* 0x000fe200078fe8ff */
[----:B------:R-:W-:Y:S01]  /*12480*/  IMAD.SHL.U32 R3, R3, 0x80, RZ ;  /* 0x0000008003037824 */ /* 0x000fe200078e00ff */
[----:B----4-:R-:W-:Y:S02]  /*12490*/  LOP3.LUT R5, R4, R38, RZ, 0x3c, !PT ;  /* 0x0000002604057212 */ /* 0x010fe400078e3cff */
        /* <DEDUP_REMOVED lines=20> */
[----:B------:R-:W-:Y:S02]  /*125e0*/  SHF.R.U32.HI R18, RZ, 0x10, R79 ;  /* 0x00000010ff127819 */ /* 0x000fe4000001164f */
[----:B------:R-:W-:Y:S01]  /*125f0*/  PRMT R13, R114, 0x5432, R0 ;  /* 0x00005432720d7816 */ /* 0x000fe20000000000 */
[----:B------:R-:W-:Y:S01]  /*12600*/  IMAD.U32 R31, R12, 0x10000, RZ ;  /* 0x000100000c1f7824 */ /* 0x000fe200078e00ff */
[----:B------:R-:W-:Y:S02]  /*12610*/  PRMT R17, R112, 0x5410, R15 ;  /* 0x0000541070117816 */ /* 0x000fe4000000000f */
[----:B------:R-:W-:Y:S02]  /*12620*/  SHF.R.U64 R16, R78, 0x10, R79 ;  /* 0x000000104e107819 */ /* 0x000fe4000000124f */
[----:B------:R-:W-:-:S02]  /*12630*/  PRMT R22, R113, 0x5410, R18 ;  /* 0x0000541071167816 */ /* 0x000fc40000000012 */
[----:B------:R-:W-:Y:S02]  /*12640*/  SHF.R.U64 R3, R74, 0x10, R75 ;  /* 0x000000104a037819 */ /* 0x000fe4000000124b */
        /* <DEDUP_REMOVED lines=77> */
.L_x_2468:
[----:B------:R-:W-:Y:S05]  /*12b20*/  BSYNC B1 ;  /* 0x0000000000017941 */ /* 0x000fea0003800000 */
.L_x_2467:
        /* <DEDUP_REMOVED lines=119> */
.L_x_2472:
[----:B------:R-:W-:Y:S05]  /*132a0*/  BSYNC B0 ;  /* 0x0000000000007941 */ /* 0x000fea0003800000 */
.L_x_2471:
        /* <DEDUP_REMOVED lines=9> */
[----:B----4-:R-:W-:Y:S01]  /*13340*/  IMAD.SHL.U32 R5, R2, 0x8, RZ ;  /* 0x0000000802057824 */ /* 0x010fe200078e00ff */
        /* <DEDUP_REMOVED lines=8> */
[--C-:B------:R-:W-:Y:S01]  /*133d0*/  SHF.R.U64 R13, R88, 0x10, R89.reuse ;  /* 0x00000010580d7819 */ /* 0x100fe20000001259 */
[----:B---3--:R-:W1:Y:S01]  /*133e0*/  LDS.128 R8, [R29] ;  /* 0x000000001d087984 */ /* 0x008e620000000c00 */
[----:B------:R-:W-:Y:S02]  /*133f0*/  IADD3 R0, R3, R0, R24 ;  /* 0x0000000003007210 */ /* 0x000fe40007ffe018 */
[----:B------:R-:W-:Y:S02]  /*13400*/  SHF.R.U32.HI R15, RZ, 0x10, R89 ;  /* 0x00000010ff0f7819 */ /* 0x000fe40000011659 */
[----:B------:R-:W-:Y:S01]  /*13410*/  SHF.R.U32.HI R19, RZ, 0x10, R91 ;  /* 0x00000010ff137819 */ /* 0x000fe2000001165b */
[----:B------:R-:W-:Y:S01]  /*13420*/  IMAD.SHL.U32 R28, R0, 0x2, RZ ;  /* 0x00000002001c7824 */ /* 0x000fe200078e00ff */
[----:B------:R-:W-:Y:S02]  /*13430*/  SHF.R.U64 R0, R92, 0x10, R93 ;  /* 0x000000105c007819 */ /* 0x000fe4000000125d */
[----:B------:R-:W-:-:S02]  /*13440*/  PRMT R13, R121, 0x5432, R13 ;  /* 0x00005432790d7816 */ /* 0x000fc4000000000d */
[----:B------:R-:W2:Y:S01]  /*13450*/  LDS.128 R4, [R28+0x10080] ;  /* 0x010080001c047984 */ /* 0x000ea20000000c00 */
[----:B------:R-:W-:Y:S02]  /*13460*/  SHF.R.U32.HI R12, RZ, 0x10, R95 ;  /* 0x00000010ff0c7819 */ /* 0x000fe4000001165f */
[----:B------:R-:W-:Y:S01]  /*13470*/  PRMT R17, R121, 0x5410, R15 ;  /* 0x0000541079117816 */ /* 0x000fe2000000000f */
[----:B------:R-:W-:Y:S01]  /*13480*/  IMAD.U32 R31, R13, 0x10000, RZ ;  /* 0x000100000d1f7824 */ /* 0x000fe200078e00ff */
[----:B------:R-:W-:Y:S02]  /*13490*/  PRMT R22, R122, 0x5410, R19 ;  /* 0x000054107a167816 */ /* 0x000fe40000000013 */
[----:B------:R-:W-:Y:S01]  /*134a0*/  SHF.R.U64 R16, R90, 0x10, R91 ;  /* 0x000000105a107819 */ /* 0x000fe2000000125b */
[----:B------:R-:W-:Y:S01]  /*134b0*/  IMAD.U32 R35, R17, 0x10000, RZ ;  /* 0x0001000011237824 */ /* 0x000fe200078e00ff */
[----:B------:R-:W-:Y:S01]  /*134c0*/  PRMT R14, R123, 0x5432, R0 ;  /* 0x000054327b0e7816 */ /* 0x000fe20000000000 */
[----:B------:R-:W-:Y:S01]  /*134d0*/  IMAD.U32 R34, R22, 0x10000, RZ ;  /* 0x0001000016227824 */ /* 0x000fe200078e00ff */
[----:B------:R-:W-:-:S02]  /*134e0*/  SHF.R.U32.HI R2, RZ, 0x10, R93 ;  /* 0x00000010ff027819 */ /* 0x000fc4000001165d */
[----:B------:R-:W-:Y:S01]  /*134f0*/  SHF.R.U64 R3, R94, 0x10, R95 ;  /* 0x000000105e037819 */ /* 0x000fe2000000125f */
[----:B------:R-:W-:Y:S01]  /*13500*/  IMAD.U32 R30, R14, 0x10000, RZ ;  /* 0x000100000e1e7824 */ /* 0x000fe200078e00ff */
[----:B------:R-:W-:Y:S02]  /*13510*/  PRMT R24, R124, 0x5410, R12 ;  /* 0x000054107c187816 */ /* 0x000fe4000000000c */
[----:B------:R-:W-:Y:S02]  /*13520*/  PRMT R23, R122, 0x5432, R16 ;  /* 0x000054327a177816 */ /* 0x000fe40000000010 */
[----:B------:R-:W-:Y:S02]  /*13530*/  PRMT R18, R123, 0x5410, R2 ;  /* 0x000054107b127816 */ /* 0x000fe40000000002 */
[----:B------:R-:W-:Y:S02]  /*13540*/  PRMT R27, R124, 0x5432, R3 ;  /* 0x000054327c1b7816 */ /* 0x000fe40000000003 */
        /* <DEDUP_REMOVED lines=19> */
[----:B------:R-:W-:Y:S02]  /*13680*/  IMAD.U32 R30, R24, 0x10000, RZ ;  /* 0x00010000181e7824 */ /* 0x000fe400078e00ff */
[----:B------:R-:W-:Y:S01]  /*13690*/  IMAD.U32 R2, R6, 0x10000, RZ ;  /* 0x0001000006027824 */ /* 0x000fe200078e00ff */
[----:B------:R-:W-:Y:S01]  /*136a0*/  LOP3.LUT R6, R7, 0xffff0000, RZ, 0xc0, !PT ;  /* 0xffff000007067812 */ /* 0x000fe200078ec0ff */
[----:B------:R-:W-:-:S02]  /*136b0*/  FFMA.FTZ R32, R16, R31, R5 ;  /* 0x0000001f10207223 */ /* 0x000fc40000010005 */
[C---:B------:R-:W-:Y:S02]  /*136c0*/  FMUL.FTZ R9, R8.reuse, R35 ;  /* 0x0000002308097220 */ /* 0x040fe40000410000 */
[-C--:B------:R-:W-:Y:S02]  /*136d0*/  FMUL.FTZ R7, R8, R11.reuse ;  /* 0x0000000b08077220 */ /* 0x080fe40000410000 */
        /* <DEDUP_REMOVED lines=33> */
[-C--:B------:R-:W-:Y:S02]  /*138f0*/  FMUL.FTZ R0, R6, R13.reuse ;  /* 0x0000000d06007220 */ /* 0x080fe40000410000 */
        /* <DEDUP_REMOVED lines=11> */
.L_x_2444:
[----:B------:R-:W-:Y:S05]  /*139b0*/  BSYNC B2 ;  /* 0x0000000000027941 */ /* 0x000fea0003800000 */
.L_x_2410:
[----:B-1----:R-:W1:Y:S01]  /*139c0*/  S2R R4, SR_TID.X ;  /* 0x0000000000047919 */ /* 0x002e620000002100 */
[----:B------:R-:W-:Y:S01]  /*139d0*/  IMAD R0, R126, c[0x0][0x208], RZ ;  /* 0x000082007e007a24 */ /* 0x000fe200078e02ff */
[----:B------:R-:W-:-:S04]  /*139e0*/  DEPBAR.LE SB0, 0x0 ;  /* 0x000080000000791a */ /* 0x000fc80000000000 */
[----:B------:R-:W-:Y:S01]  /*139f0*/  IMAD.WIDE.U32 R2, R116, c[0x0][0x208], RZ ;  /* 0x0000820074027a25 */ /* 0x000fe200078e00ff */
[----:B------:R-:W-:Y:S01]  /*13a00*/  BAR.SYNC.DEFER_BLOCKING 0x0 ;  /* 0x0000000000007b1d */ /* 0x000fe20000010000 */
[----:B------:R-:W-:Y:S02]  /*13a10*/  IADD3 R199, R190, 0x20, RZ ;  /* 0x00000020bec77810 */ /* 0x000fe40007ffe0ff */
[----:B------:R-:W-:Y:S01]  /*13a20*/  IMAD R0, R116, c[0x0][0x20c], R0 ;  /* 0x0000830074007a24 */ /* 0x000fe200078e0200 */
[C---:B------:R-:W-:Y:S01]  /*13a30*/  LOP3.LUT P3, RZ, R120.reuse, 0x1, RZ, 0xc0, !PT ;  /* 0x0000000178ff7812 */ /* 0x040fe2000786c0ff */
[----:B----4-:R-:W-:Y:S01]  /*13a40*/  IMAD.MOV.U32 R5, RZ, RZ, R233 ;  /* 0x000000ffff057224 */ /* 0x010fe200078e00e9 */
[C---:B------:R-:W-:Y:S01]  /*13a50*/  LOP3.LUT P2, RZ, R120.reuse, 0x2, RZ, 0xc0, !PT ;  /* 0x0000000278ff7812 */ /* 0x040fe2000784c0ff */
[----:B------:R-:W-:Y:S01]  /*13a60*/  IMAD.IADD R0, R3, 0x1, R0 ;  /* 0x0000000103007824 */ /* 0x000fe200078e0200 */
[----:B------:R-:W-:Y:S01]  /*13a70*/  LOP3.LUT P1, RZ, R120, 0x4, RZ, 0xc0, !PT ;  /* 0x0000000478ff7812 */ /* 0x000fe2000782c0ff */
[----:B------:R-:W-:Y:S02]  /*13a80*/  BSSY B0, `(.L_x_2473) ;  /* 0x0000130000007945 */ /* 0x000fe40003800000 */
[----:B------:R-:W-:Y:S01]  /*13a90*/  IMAD R0, R0, 0x30, RZ ;  /* 0x0000003000007824 */ /* 0x000fe200078e02ff */
[----:B-1----:R-:W-:Y:S01]  /*13aa0*/  ISETP.GT.AND P5, PT, R4, 0x7f, PT ;  /* 0x0000007f0400780c */ /* 0x002fe20003fa4270 */
[----:B------:R-:W-:-:S04]  /*13ab0*/  IMAD.MOV.U32 R4, RZ, RZ, R230 ;  /* 0x000000ffff047224 */ /* 0x000fc800078e00e6 */
[----:B------:R-:W-:Y:S01]  /*13ac0*/  IMAD.WIDE.U32 R4, R2, 0x30, R4 ;  /* 0x0000003002047825 */ /* 0x000fe200078e0004 */
[----:B------:R-:W-:Y:S04]  /*13ad0*/  LDSM.16.M88.4 R12, [R195] ;  /* 0x00000000c30c783b */ /* 0x000fe80000000200 */
[----:B------:R-:W-:Y:S01]  /*13ae0*/  IADD3 R0, R5, R0, RZ ;  /* 0x0000000005007210 */ /* 0x000fe20007ffe0ff */
[----:B------:R-:W1:Y:S01]  /*13af0*/  LDSM.16.M88.4 R20, [R190] ;  /* 0x00000000be14783b */ /* 0x000e620000000200 */
[C---:B------:R-:W-:Y:S01]  /*13b00*/  LEA R2, P0, R4.reuse, c[0x0][0x1f8], 0x1 ;  /* 0x00007e0004027a11 */ /* 0x040fe200078008ff */
[----:B------:R-:W-:Y:S02]  /*13b10*/  @!P5 IMAD.MOV.U32 R5, RZ, RZ, c[0x0][0x208] ;  /* 0x00008200ff05d624 */ /* 0x000fe400078e00ff */
[----:B------:R-:W-:Y:S01]  /*13b20*/  @!P5 IMAD.MOV.U32 R6, RZ, RZ, c[0x0][0x20c] ;  /* 0x00008300ff06d624 */ /* 0x000fe200078e00ff */
[----:B------:R-:W-:Y:S01]  /*13b30*/  LEA.HI.X R3, R4, c[0x0][0x1fc], R0, 0x1, P0 ;  /* 0x00007f0004037a11 */ /* 0x000fe200000f0c00 */
[----:B------:R-:W2:Y:S01]  /*13b40*/  LDSM.16.M88.4 R24, [R190+0x800] ;  /* 0x00080000be18783b */ /* 0x000ea20000000200 */
[----:B------:R-:W-:-:S02]  /*13b50*/  @!P5 LEA R4, P0, R5, R2, 0x6 ;  /* 0x000000020504d211 */ /* 0x000fc400078030ff */
[----:B------:R-:W-:Y:S01]  /*13b60*/  MOV R0, 0x40 ;  /* 0x0000004000007802 */ /* 0x000fe20000000f00 */
[----:B------:R-:W-:Y:S01]  /*13b70*/  LDSM.16.M88.4 R44, [R190+0x1000] ;  /* 0x00100000be2c783b */ /* 0x000fe20000000200 */
[----:B------:R-:W-:Y:S02]  /*13b80*/  @!P5 LEA.HI.X R5, R5, R3, R6, 0x6, P0 ;  /* 0x000000030505d211 */ /* 0x000fe400000f3406 */
[----:B------:R-:W-:Y:S01]  /*13b90*/  LOP3.LUT P0, RZ, R96, 0x2, RZ, 0xc0, !PT ;  /* 0x0000000260ff7812 */ /* 0x000fe2000780c0ff */
[----:B---3--:R-:W-:Y:S01]  /*13ba0*/  LDSM.16.M88.4 R8, [R196] ;  /* 0x00000000c408783b */ /* 0x008fe20000000200 */
[----:B------:R-:W-:-:S11]  /*13bb0*/  IADD3 R6, R127, R131, -R225 ;  /* 0x000000837f067210 */ /* 0x000fd60007ffe8e1 */
[----:B------:R-:W-:Y:S02]  /*13bc0*/  @P0 IADD3 R199, R190, -0x20, RZ ;  /* 0xffffffe0bec70810 */ /* 0x000fe40007ffe0ff */
[----:B------:R-:W-:Y:S02]  /*13bd0*/  LOP3.LUT P0, RZ, R96, 0x4, RZ, 0xc0, !PT ;  /* 0x0000000460ff7812 */ /* 0x000fe4000780c0ff */
[C---:B------:R-:W-:Y:S01]  /*13be0*/  IADD3 R210, R199.reuse, 0x1000, RZ ;  /* 0x00001000c7d27810 */ /* 0x040fe20007ffe0ff */
[----:B------:R-:W3:Y:S01]  /*13bf0*/  LDSM.16.M88.4 R36, [R199] ;  /* 0x00000000c724783b */ /* 0x000ee20000000200 */
[----:B------:R-:W-:Y:S02]  /*13c00*/  SEL R0, R0, 0xffffffc0, !P0 ;  /* 0xffffffc000007807 */ /* 0x000fe40004000000 */
[C---:B------:R-:W-:Y:S01]  /*13c10*/  ISETP.LT.OR P0, PT, R6.reuse, 0x1, !P3 ;  /* 0x000000010600780c */ /* 0x040fe20005f01670 */
[----:B------:R-:W4:Y:S01]  /*13c20*/  LDSM.16.M88.4 R52, [R199+0x800] ;  /* 0x00080000c734783b */ /* 0x000f220000000200 */
[----:B------:R-:W-:Y:S01]  /*13c30*/  @!P5 ISETP.LT.OR P3, PT, R6, 0x21, !P3 ;  /* 0x000000210600d80c */ /* 0x000fe20005f61670 */
[----:B------:R-:W-:Y:S01]  /*13c40*/  IMAD.IADD R189, R190, 0x1, R0 ;  /* 0x00000001bebd7824 */ /* 0x000fe200078e0200 */
[C---:B------:R-:W-:Y:S01]  /*13c50*/  IADD3 R188, R199.reuse, R0, RZ ;  /* 0x00000000c7bc7210 */ /* 0x040fe20007ffe0ff */
[----:B------:R-:W4:Y:S01]  /*13c60*/  LDSM.16.M88.4 R68, [R199+0x1000] ;  /* 0x00100000c744783b */ /* 0x000f220000000200 */
[----:B-1----:R-:W-:Y:S01]  /*13c70*/  HMMA.16816.F32.BF16 R16, R12, R20, RZ ;  /* 0x000000140c10723c */ /* 0x002fe200000418ff */
[----:B------:R-:W-:-:S02]  /*13c80*/  IADD3 R209, R199, 0x800, RZ ;  /* 0x00000800c7d17810 */ /* 0x000fc40007ffe0ff */
[C---:B------:R-:W-:Y:S02]  /*13c90*/  IADD3 R208, R199.reuse, 0x4800, RZ ;  /* 0x00004800c7d07810 */ /* 0x040fe40007ffe0ff */
[C---:B------:R-:W-:Y:S02]  /*13ca0*/  IADD3 R207, R199.reuse, 0x5800, RZ ;  /* 0x00005800c7cf7810 */ /* 0x040fe40007ffe0ff */
[----:B------:R-:W-:Y:S01]  /*13cb0*/  @!PT LDS RZ, [RZ] ;  /* 0x00000000fffff984 */ /* 0x000fe20000000800 */
[----:B------:R-:W-:Y:S01]  /*13cc0*/  @!PT LDS RZ, [RZ] ;  /* 0x00000000fffff984 */ /* 0x000fe20000000800 */
[----:B------:R-:W-:Y:S01]  /*13cd0*/  @!PT LDS RZ, [RZ] ;  /* 0x00000000fffff984 */ /* 0x000fe20000000800 */
[----:B------:R1:W-:Y:S01]  /*13ce0*/  LDGSTS.E.BYPASS.LTC128B.128 [R211+0x4080], [R2.64], !P0 ;  /* 0x0408000002d37fae */ /* 0x0003e2000c101d46 */
[C---:B------:R-:W-:Y:S01]  /*13cf0*/  ISETP.LT.OR P0, PT, R6.reuse, 0x1, !P2 ;  /* 0x000000010600780c */ /* 0x040fe20005701670 */
[----:B------:R-:W-:Y:S01]  /*13d00*/  HMMA.16816.F32.BF16 R28, R12, R22, RZ ;  /* 0x000000160c1c723c */ /* 0x000fe200000418ff */
[----:B------:R-:W-:Y:S02]  /*13d10*/  @!P5 ISETP.LT.OR P2, PT, R6, 0x21, !P2 ;  /* 0x000000210600d80c */ /* 0x000fe40005741670 */
[C---:B------:R-:W-:Y:S02]  /*13d20*/  IADD3 R206, R199.reuse, 0x5000, RZ ;  /* 0x00005000c7ce7810 */ /* 0x040fe40007ffe0ff */
[----:B------:R-:W-:-:S02]  /*13d30*/  IADD3 R205, R199, 0x3000, RZ ;  /* 0x00003000c7cd7810 */ /* 0x000fc40007ffe0ff */
[C---:B------:R-:W-:Y:S01]  /*13d40*/  IADD3 R204, R199.reuse, 0x4000, RZ ;  /* 0x00004000c7cc7810 */ /* 0x040fe20007ffe0ff */
[C---:B--2---:R-:W-:Y:S01]  /*13d50*/  HMMA.16816.F32.BF16 R32, R12.reuse, R24, RZ ;  /* 0x000000180c20723c */ /* 0x044fe200000418ff */
[C---:B------:R-:W-:Y:S02]  /*13d60*/  IADD3 R203, R199.reuse, 0x3800, RZ ;  /* 0x00003800c7cb7810 */ /* 0x040fe40007ffe0ff */
[C---:B------:R-:W-:Y:S01]  /*13d70*/  IADD3 R202, R199.reuse, 0x1800, RZ ;  /* 0x00001800c7ca7810 */ /* 0x040fe20007ffe0ff */
[----:B------:R1:W-:Y:S01]  /*13d80*/  LDGSTS.E.BYPASS.LTC128B.128 [R211+0x5880], [R2.64+0x80], !P0 ;  /* 0x0588008002d37fae */ /* 0x0003e2000c101d46 */
[C---:B------:R-:W-:Y:S02]  /*13d90*/  ISETP.LT.OR P0, PT, R6.reuse, 0x1, !P1 ;  /* 0x000000010600780c */ /* 0x040fe40004f01670 */
[----:B------:R-:W-:Y:S01]  /*13da0*/  @!P5 ISETP.LT.OR P1, PT, R6, 0x21, !P1 ;  /* 0x000000210600d80c */ /* 0x000fe20004f21670 */
[----:B------:R-:W-:Y:S01]  /*13db0*/  HMMA.16816.F32.BF16 R40, R12, R26, RZ ;  /* 0x0000001a0c28723c */ /* 0x000fe200000418ff */
[----:B------:R-:W-:-:S02]  /*13dc0*/  IADD3 R201, R199, 0x2800, RZ ;  /* 0x00002800c7c97810 */ /* 0x000fc40007ffe0ff */
[----:B------:R-:W-:-:S05]  /*13dd0*/  IADD3 R200, R199, 0x2000, RZ ;  /* 0x00002000c7c87810 */ /* 0x000fca0007ffe0ff */
[----:B---3--:R-:W-:Y:S02]  /*13de0*/  HMMA.16816.F32.BF16 R16, R8, R36, R16 ;  /* 0x000000240810723c */ /* 0x008fe40000041810 */
[----:B------:R1:W-:Y:S01]  /*13df0*/  LDGSTS.E.BYPASS.LTC128B.128 [R211+0x7080], [R2.64+0x100], !P0 ;  /* 0x0708010002d37fae */ /* 0x0003e2000c101d46 */
[----:B------:R-:W-:-:S04]  /*13e00*/  LOP3.LUT P0, RZ, R120, 0x8, RZ, 0xc0, !PT ;  /* 0x0000000878ff7812 */ /* 0x000fc8000780c0ff */
[C---:B------:R-:W-:Y:S01]  /*13e10*/  ISETP.LT.OR P4, PT, R6.reuse, 0x1, !P0 ;  /* 0x000000010600780c */ /* 0x040fe20004781670 */
[----:B------:R-:W-:Y:S01]  /*13e20*/  HMMA.16816.F32.BF16 R48, R12, R44, RZ ;  /* 0x0000002c0c30723c */ /* 0x000fe200000418ff */
[----:B------:R-:W-:-:S07]  /*13e30*/  @!P5 ISETP.LT.OR P0, PT, R6, 0x21, !P0 ;  /* 0x000000210600d80c */ /* 0x000fce0004701670 */
[----:B------:R-:W-:Y:S04]  /*13e40*/  HMMA.16816.F32.BF16 R44, R12, R46, RZ ;  /* 0x0000002e0c2c723c */ /* 0x000fe800000418ff */
[----:B------:R1:W-:Y:S04]  /*13e50*/  LDGSTS.E.BYPASS.LTC128B.128 [R211+0x8880], [R2.64+0x180], !P4 ;  /* 0x0888018002d37fae */ /* 0x0003e8000e101d46 */
[----:B------:R2:W-:Y:S01]  /*13e60*/  @!P5 LDGSTS.E.BYPASS.LTC128B.128 [R213+0x5080], [R4.64], !P3 ;  /* 0x0508000004d5dfae */ /* 0x0005e2000d901d46 */
[C---:B------:R-:W-:Y:S03]  /*13e70*/  HMMA.16816.F32.BF16 R28, R8.reuse, R38, R28 ;  /* 0x00000026081c723c */ /* 0x040fe6000004181c */
[----:B------:R2:W-:Y:S04]  /*13e80*/  @!P5 LDGSTS.E.BYPASS.LTC128B.128 [R213+0x6880], [R4.64+0x80], !P2 ;  /* 0x0688008004d5dfae */ /* 0x0005e8000d101d46 */
[----:B------:R2:W-:Y:S01]  /*13e90*/  @!P5 LDGSTS.E.BYPASS.LTC128B.128 [R213+0x8080], [R4.64+0x100], !P1 ;  /* 0x0808010004d5dfae */ /* 0x0005e2000c901d46 */
[----:B----4-:R-:W-:Y:S03]  /*13ea0*/  HMMA.16816.F32.BF16 R32, R8, R52, R32 ;  /* 0x000000340820723c */ /* 0x010fe60000041820 */
[----:B------:R2:W-:Y:S01]  /*13eb0*/  @!P5 LDGSTS.E.BYPASS.LTC128B.128 [R213+0x9880], [R4.64+0x180], !P0 ;  /* 0x0988018004d5dfae */ /* 0x0005e2000c101d46 */
[----:B------:R-:W-:-:S03]  /*13ec0*/  ISETP.GT.AND P0, PT, R116, R234, PT ;  /* 0x000000ea7400720c */ /* 0x000fc60003f04270 */
[----:B------:R-:W-:Y:S01]  /*13ed0*/  LDSM.16.M88.4 R56, [R189] ;  /* 0x00000000bd38783b */ /* 0x000fe20000000200 */
[C---:B------:R-:W-:Y:S03]  /*13ee0*/  HMMA.16816.F32.BF16 R40, R8.reuse, R54, R40 ;  /* 0x000000360828723c */ /* 0x040fe60000041828 */
[----:B------:R-:W-:Y:S04]  /*13ef0*/  LDSM.16.M88.4 R24, [R197] ;  /* 0x00000000c518783b */ /* 0x000fe80000000200 */
[----:B------:R-:W-:Y:S01]  /*13f00*/  LDSM.16.M88.4 R76, [R188] ;  /* 0x00000000bc4c783b */ /* 0x000fe20000000200 */
[C---:B------:R-:W-:Y:S03]  /*13f10*/  HMMA.16816.F32.BF16 R48, R8.reuse, R68, R48 ;  /* 0x000000440830723c */ /* 0x040fe60000041830 */
[----:B------:R-:W-:Y:S04]  /*13f20*/  LDSM.16.M88.4 R64, [R189+0x800] ;  /* 0x00080000bd40783b */ /* 0x000fe80000000200 */
[----:B------:R-:W-:Y:S01]  /*13f30*/  LDSM.16.M88.4 R60, [R189+0x1000] ;  /* 0x00100000bd3c783b */ /* 0x000fe20000000200 */
[----:B------:R-:W-:Y:S03]  /*13f40*/  HMMA.16816.F32.BF16 R44, R8, R70, R44 ;  /* 0x00000046082c723c */ /* 0x000fe6000004182c */
[----:B------:R-:W-:Y:S04]  /*13f50*/  LDSM.16.M88.4 R20, [R195+0x4000] ;  /* 0x00400000c314783b */ /* 0x000fe80000000200 */
[----:B--2---:R-:W2:Y:S04]  /*13f60*/  LDSM.16.M88.4 R4, [R198] ;  /* 0x00000000c604783b */ /* 0x004ea80000000200 */
[----:B------:R-:W3:Y:S04]  /*13f70*/  LDSM.16.M88.4 R80, [R190+0x1800] ;  /* 0x00180000be50783b */ /* 0x000ee80000000200 */
[----:B------:R-:W4:Y:S04]  /*13f80*/  LDSM.16.M88.4 R72, [R188+0x800] ;  /* 0x00080000bc48783b */ /* 0x000f280000000200 */
[----:B------:R-:W1:Y:S04]  /*13f90*/  LDSM.16.M88.4 R36, [R188+0x1000] ;  /* 0x00100000bc24783b */ /* 0x000e680000000200 */
[----:B------:R-:W-:Y:S04]  /*13fa0*/  LDSM.16.M88.4 R68, [R190+0x2000] ;  /* 0x00200000be44783b */ /* 0x000fe80000000200 */
[----:B------:R-:W-:Y:S04]  /*13fb0*/  LDSM.16.M88.4 R52, [R190+0x2800] ;  /* 0x00280000be34783b */ /* 0x000fe80000000200 */
[----:B------:R-:W-:Y:S04]  /*13fc0*/  LDSM.16.M88.4 R84, [R188+0x4800] ;  /* 0x00480000bc54783b */ /* 0x000fe80000000200 */
[----:B------:R-:W0:Y:S01]  /*13fd0*/  LDGDEPBAR ;  /* 0x00000000000079af */ /* 0x000e220000000000 */
[C---:B--2---:R-:W-:Y:S03]  /*13fe0*/  HMMA.16816.F32.BF16 R12, R4.reuse, R56, R16 ;  /* 0x00000038040c723c */ /* 0x044fe60000041810 */
[----:B------:R-:W-:Y:S05]  /*13ff0*/  LDSM.16.M88.4 R16, [R196+0x4000] ;  /* 0x00400000c410783b */ /* 0x000fea0000000200 */
[C---:B------:R-:W-:Y:S01]  /*14000*/  HMMA.16816.F32.BF16 R28, R4.reuse, R58, R28 ;  /* 0x0000003a041c723c */ /* 0x040fe2000004181c */
[----:B------:R-:W-:Y:S07]  /*14010*/  LDSM.16.M88.4 R56, [R199+0x2000] ;  /* 0x00200000c738783b */ /* 0x000fee0000000200 */
[----:B------:R-:W-:Y:S08]  /*14020*/  HMMA.16816.F32.BF16 R32, R4, R64, R32 ;  /* 0x000000400420723c */ /* 0x000ff00000041820 */
[----:B------:R-:W-:Y:S01]  /*14030*/  HMMA.16816.F32.BF16 R8, R24, R76, R12 ;  /* 0x0000004c1808723c */ /* 0x000fe2000004180c */
[----:B------:R-:W-:Y:S07]  /*14040*/  LDSM.16.M88.4 R12, [R198+0x4000] ;  /* 0x00400000c60c783b */ /* 0x000fee0000000200 */
[C---:B------:R-:W-:Y:S01]  /*14050*/  HMMA.16816.F32.BF16 R40, R4.reuse, R66, R40 ;  /* 0x000000420428723c */ /* 0x040fe20000041828 */
[----:B------:R-:W2:Y:S07]  /*14060*/  LDSM.16.M88.4 R64, [R199+0x1800] ;  /* 0x00180000c740783b */ /* 0x000eae0000000200 */
[C---:B------:R-:W-:Y:S08]  /*14070*/  HMMA.16816.F32.BF16 R48, R4.reuse, R60, R48 ;  /* 0x0000003c0430723c */ /* 0x040ff00000041830 */
[----:B------:R-:W-:Y:S01]  /*14080*/  HMMA.16816.F32.BF16 R44, R4, R62, R44 ;  /* 0x0000003e042c723c */ /* 0x000fe2000004182c */
[----:B------:R-:W-:Y:S07]  /*14090*/  LDSM.16.M88.4 R60, [R189+0x2000] ;  /* 0x00200000bd3c783b */ /* 0x000fee0000000200 */
[----:B------:R-:W-:Y:S01]  /*140a0*/  HMMA.16816.F32.BF16 R28, R24, R78, R28 ;  /* 0x0000004e181c723c */ /* 0x000fe2000004181c */
[----:B------:R-:W-:Y:S07]  /*140b0*/  LDSM.16.M88.4 R76, [R190+0x3000] ;  /* 0x00300000be4c783b */ /* 0x000fee0000000200 */
[----:B---3--:R-:W-:Y:S01]  /*140c0*/  HMMA.16816.F32.BF16 R4, R20, R80, R8 ;  /* 0x000000501404723c */ /* 0x008fe20000041808 */
[----:B------:R-:W-:Y:S07]  /*140d0*/  LDSM.16.M88.4 R8, [R197+0x4000] ;  /* 0x00400000c508783b */ /* 0x000fee0000000200 */
[C---:B----4-:R-:W-:Y:S08]  /*140e0*/  HMMA.16816.F32.BF16 R32, R24.reuse, R72, R32 ;  /* 0x000000481820723c */ /* 0x050ff00000041820 */
[C---:B------:R-:W-:Y:S01]  /*140f0*/  HMMA.16816.F32.BF16 R40, R24.reuse, R74, R40 ;  /* 0x0000004a1828723c */ /* 0x040fe20000041828 */
[----:B------:R-:W3:Y:S07]  /*14100*/  LDSM.16.M88.4 R72, [R189+0x1800] ;  /* 0x00180000bd48783b */ /* 0x000eee0000000200 */
[C---:B-1----:R-:W-:Y:S08]  /*14110*/  HMMA.16816.F32.BF16 R48, R24.reuse, R36, R48 ;  /* 0x000000241830723c */ /* 0x042ff00000041830 */
[----:B------:R-:W-:Y:S01]  /*14120*/  HMMA.16816.F32.BF16 R44, R24, R38, R44 ;  /* 0x00000026182c723c */ /* 0x000fe2000004182c */
[----:B------:R-:W-:Y:S07]  /*14130*/  LDSM.16.M88.4 R36, [R189+0x2800] ;  /* 0x00280000bd24783b */ /* 0x000fee0000000200 */
[----:B------:R-:W-:Y:S01]  /*14140*/  HMMA.16816.F32.BF16 R24, R20, R82, R28 ;  /* 0x000000521418723c */ /* 0x000fe2000004181c */
[----:B------:R-:W1:Y:S04]  /*14150*/  LDSM.16.M88.4 R28, [R199+0x2800] ;  /* 0x00280000c71c783b */ /* 0x000e680000000200 */
[----:B------:R-:W-:Y:S03]  /*14160*/  LDSM.16.M88.4 R80, [R189+0x4000] ;  /* 0x00400000bd50783b */ /* 0x000fe60000000200 */
[----:B--2---:R-:W-:Y:S08]  /*14170*/  HMMA.16816.F32.BF16 R4, R16, R64, R4 ;  /* 0x000000401004723c */ /* 0x004ff00000041804 */
[C---:B------:R-:W-:Y:S08]  /*14180*/  HMMA.16816.F32.BF16 R32, R20.reuse, R68, R32 ;  /* 0x000000441420723c */ /* 0x040ff00000041820 */
        /* <DEDUP_REMOVED lines=8> */
[----:B------:R-:W3:Y:S07]  /*14210*/  LDSM.16.M88.4 R4, [R195+0x8000] ;  /* 0x00800000c304783b */ /* 0x000eee0000000200 */
[C---:B------:R-:W-:Y:S08]  /*14220*/  HMMA.16816.F32.BF16 R32, R16.reuse, R56, R32 ;  /* 0x000000381020723c */ /* 0x040ff00000041820 */
[C---:B------:R-:W-:Y:S01]  /*14230*/  HMMA.16816.F32.BF16 R40, R16.reuse, R58, R40 ;  /* 0x0000003a1028723c */ /* 0x040fe20000041828 */
[----:B------:R-:W-:Y:S07]  /*14240*/  LDSM.16.M88.4 R56, [R190+0x3800] ;  /* 0x00380000be38783b */ /* 0x000fee0000000200 */
[C---:B-1----:R-:W-:Y:S08]  /*14250*/  HMMA.16816.F32.BF16 R48, R16.reuse, R28, R48 ;  /* 0x0000001c1030723c */ /* 0x042ff00000041830 */
[----:B------:R-:W-:Y:S08]  /*14260*/  HMMA.16816.F32.BF16 R44, R16, R30, R44 ;  /* 0x0000001e102c723c */ /* 0x000ff0000004182c */
[----:B------:R-:W-:Y:S01]  /*14270*/  HMMA.16816.F32.BF16 R28, R12, R74, R20 ;  /* 0x0000004a0c1c723c */ /* 0x000fe20000041814 */
[----:B------:R-:W-:Y:S07]  /*14280*/  LDSM.16.M88.4 R72, [R199+0x3000] ;  /* 0x00300000c748783b */ /* 0x000fee0000000200 */
[----:B--2---:R-:W-:Y:S01]  /*14290*/  HMMA.16816.F32.BF16 R16, R8, R68, R24 ;  /* 0x000000440810723c */ /* 0x004fe20000041818 */
        /* <DEDUP_REMOVED lines=8> */
[----:B------:R-:W2:Y:S03]  /*14320*/  LDSM.16.M88.4 R68, [R189+0x3000] ;  /* 0x00300000bd44783b */ /* 0x000ea60000000200 */
[----:B---3--:R-:W-:Y:S08]  /*14330*/  HMMA.16816.F32.BF16 R12, R4, R76, R16 ;  /* 0x0000004c040c723c */ /* 0x008ff00000041810 */
[C---:B------:R-:W-:Y:S08]  /*14340*/  HMMA.16816.F32.BF16 R32, R8.reuse, R64, R20 ;  /* 0x000000400820723c */ /* 0x040ff00000041814 */
[----:B------:R-:W-:Y:S01]  /*14350*/  HMMA.16816.F32.BF16 R20, R8, R66, R40 ;  /* 0x000000420814723c */ /* 0x000fe20000041828 */
[----:B------:R-:W3:Y:S04]  /*14360*/  LDSM.16.M88.4 R40, [R199+0x3800] ;  /* 0x00380000c728783b */ /* 0x000ee80000000200 */
        /* <DEDUP_REMOVED lines=13> */
[----:B--2---:R-:W-:Y:S08]  /*14440*/  HMMA.16816.F32.BF16 R8, R28, R68, R8 ;  /* 0x000000441c08723c */ /* 0x004ff00000041808 */
[C---:B------:R-:W-:Y:S08]  /*14450*/  HMMA.16816.F32.BF16 R48, R4.reuse, R60, R48 ;  /* 0x0000003c0430723c */ /* 0x040ff00000041830 */
[----:B------:R-:W-:Y:S01]  /*14460*/  HMMA.16816.F32.BF16 R52, R4, R62, R44 ;  /* 0x0000003e0434723c */ /* 0x000fe2000004182c */
[----:B------:R-:W2:Y:S04]  /*14470*/  LDSM.16.M88.4 R60, [R190+0x4800] ;  /* 0x00480000be3c783b */ /* 0x000ea80000000200 */
[----:B------:R-:W2:Y:S03]  /*14480*/  LDSM.16.M88.4 R44, [R188+0x3800] ;  /* 0x00380000bc2c783b */ /* 0x000ea60000000200 */
[----:B---3--:R-:W-:Y:S08]  /*14490*/  HMMA.16816.F32.BF16 R36, R24, R40, R36 ;  /* 0x000000281824723c */ /* 0x008ff00000041824 */
[----:B------:R-:W-:Y:S01]  /*144a0*/  HMMA.16816.F32.BF16 R32, R28, R70, R32 ;  /* 0x000000461c20723c */ /* 0x000fe20000041820 */
[----:B------:R-:W-:Y:S07]  /*144b0*/  LDSM.16.M88.4 R68, [R199+0x4800] ;  /* 0x00480000c744783b */ /* 0x000fee0000000200 */
[----:B-1----:R-:W-:Y:S01]  /*144c0*/  HMMA.16816.F32.BF16 R4, R20, R56, R8 ;  /* 0x000000381404723c */ /* 0x002fe20000041808 */
[----:B------:R-:W-:Y:S07]  /*144d0*/  LDSM.16.M88.4 R8, [R198+0xc000] ;  /* 0x00c00000c608783b */ /* 0x000fee0000000200 */
[----:B------:R-:W-:Y:S01]  /*144e0*/  HMMA.16816.F32.BF16 R40, R24, R42, R12 ;  /* 0x0000002a1828723c */ /* 0x000fe2000004180c */
[----:B------:R-:W1:Y:S07]  /*144f0*/  LDSM.16.M88.4 R12, [R196+0xc000] ;  /* 0x00c00000c40c783b */ /* 0x000e6e0000000200 */
[----:B----4-:R-:W-:Y:S08]  /*14500*/  HMMA.16816.F32.BF16 R36, R28, R72, R36 ;  /* 0x000000481c24723c */ /* 0x010ff00000041824 */
[----:B------:R-:W-:Y:S01]  /*14510*/  HMMA.16816.F32.BF16 R32, R20, R58, R32 ;  /* 0x0000003a1420723c */ /* 0x000fe20000041820 */
[----:B------:R-:W3:Y:S07]  /*14520*/  LDSM.16.M88.4 R56, [R189+0x4800] ;  /* 0x00480000bd38783b */ /* 0x000eee0000000200 */
[----:B--2---:R-:W-:Y:S08]  /*14530*/  HMMA.16816.F32.BF16 R4, R16, R60, R4 ;  /* 0x0000003c1004723c */ /* 0x004ff00000041804 */
[----:B------:R-:W-:Y:S08]  /*14540*/  HMMA.16816.F32.BF16 R48, R24, R64, R48 ;  /* 0x000000401830723c */ /* 0x000ff00000041830 */
[----:B------:R-:W-:Y:S01]  /*14550*/  HMMA.16816.F32.BF16 R40, R28, R74, R40 ;  /* 0x0000004a1c28723c */ /* 0x000fe20000041828 */
[----:B------:R-:W-:Y:S07]  /*14560*/  LDSM.16.M88.4 R72, [R199+0x5000] ;  /* 0x00500000c748783b */ /* 0x000fee0000000200 */
[----:B------:R-:W-:Y:S08]  /*14570*/  HMMA.16816.F32.BF16 R36, R20, R44, R36 ;  /* 0x0000002c1424723c */ /* 0x000ff00000041824 */
[----:B------:R-:W-:Y:S01]  /*14580*/  HMMA.16816.F32.BF16 R32, R16, R62, R32 ;  /* 0x0000003e1020723c */ /* 0x000fe20000041820 */
[----:B------:R-:W2:Y:S07]  /*14590*/  LDSM.16.M88.4 R60, [R188+0x4000] ;  /* 0x00400000bc3c783b */ /* 0x000eae0000000200 */
        /* <DEDUP_REMOVED lines=8> */
[----:B------:R-:W4:Y:S07]  /*14620*/  LDSM.16.M88.4 R68, [R190+0x5800] ;  /* 0x00580000be44783b */ /* 0x000f2e0000000200 */
[----:B---3--:R-:W-:Y:S08]  /*14630*/  HMMA.16816.F32.BF16 R24, R8, R56, R24 ;  /* 0x000000380818723c */ /* 0x008ff00000041818 */
[----:B------:R-:W-:Y:S01]  /*14640*/  HMMA.16816.F32.BF16 R28, R28, R82, R52 ;  /* 0x000000521c1c723c */ /* 0x000fe20000041834 */
[----:B------:R-:W-:Y:S07]  /*14650*/  LDSM.16.M88.4 R52, [R188+0x5000] ;  /* 0x00500000bc34783b */ /* 0x000fee0000000200 */
[----:B--2---:R-:W-:Y:S08]  /*14660*/  HMMA.16816.F32.BF16 R32, R20, R60, R48 ;  /* 0x0000003c1420723c */ /* 0x004ff00000041830 */
[----:B------:R-:W-:Y:S08]  /*14670*/  HMMA.16816.F32.BF16 R44, R16, R78, R44 ;  /* 0x0000004e102c723c */ /* 0x000ff0000004182c */
[----:B------:R-:W-:Y:S08]  /*14680*/  HMMA.16816.F32.BF16 R40, R12, R72, R40 ;  /* 0x000000480c28723c */ /* 0x000ff00000041828 */
[----:B------:R-:W-:Y:S01]  /*14690*/  HMMA.16816.F32.BF16 R36, R8, R58, R36 ;  /* 0x0000003a0824723c */ /* 0x000fe20000041824 */
[----:B------:R-:W2:Y:S07]  /*146a0*/  LDSM.16.M88.4 R56, [R199+0x5800] ;  /* 0x00580000c738783b */ /* 0x000eae0000000200 */
[----:B-1----:R-:W-:Y:S08]  /*146b0*/  HMMA.16816.F32.BF16 R48, R4, R84, R24 ;  /* 0x000000540430723c */ /* 0x002ff00000041818 */
[----:B------:R-:W-:Y:S08]  /*146c0*/  HMMA.16816.F32.BF16 R20, R20, R62, R28 ;  /* 0x0000003e1414723c */ /* 0x000ff0000004181c */
[----:B----4-:R-:W-:Y:S08]  /*146d0*/  HMMA.16816.F32.BF16 R24, R16, R68, R32 ;  /* 0x000000441018723c */ /* 0x010ff00000041820 */
[----:B------:R-:W-:Y:S01]  /*146e0*/  HMMA.16816.F32.BF16 R28, R12, R74, R44 ;  /* 0x0000004a0c1c723c */ /* 0x000fe2000004182c */
[----:B------:R-:W-:-:S04]  /*146f0*/  FMUL.FTZ R0, R48, c[0x0][0x320] ;  /* 0x0000c80030007a20 */ /* 0x000fc80000410000 */
[----:B------:R1:W3:Y:S03]  /*14700*/  MUFU.TANH R60, R0 ;  /* 0x00000000003c7308 */ /* 0x0002e60000002400 */
[----:B------:R-:W-:Y:S01]  /*14710*/  HMMA.16816.F32.BF16 R32, R8, R64, R40 ;  /* 0x000000400820723c */ /* 0x000fe20000041828 */
[----:B------:R-:W4:Y:S07]  /*14720*/  LDSM.16.M88.4 R40, [R189+0x5800] ;  /* 0x00580000bd28783b */ /* 0x000f2e0000000200 */
[----:B------:R-:W-:Y:S01]  /*14730*/  HMMA.16816.F32.BF16 R36, R4, R86, R36 ;  /* 0x000000560424723c */ /* 0x000fe20000041824 */
[----:B-1----:R-:W-:-:S07]  /*14740*/  FMUL.FTZ R0, R49, c[0x0][0x320] ;  /* 0x0000c80031007a20 */ /* 0x002fce0000410000 */
[----:B------:R-:W-:Y:S01]  /*14750*/  HMMA.16816.F32.BF16 R16, R16, R70, R20 ;  /* 0x000000461010723c */ /* 0x000fe20000041814 */
[----:B------:R1:W1:Y:S07]  /*14760*/  MUFU.TANH R46, R0 ;  /* 0x00000000002e7308 */ /* 0x00026e0000002400 */
[----:B--2---:R-:W-:Y:S08]  /*14770*/  HMMA.16816.F32.BF16 R20, R12, R56, R24 ;  /* 0x000000380c14723c */ /* 0x004ff00000041818 */
[----:B------:R-:W-:Y:S01]  /*14780*/  HMMA.16816.F32.BF16 R24, R8, R66, R28 ;  /* 0x000000420818723c */ /* 0x000fe2000004181c */
[----:B-1----:R-:W-:-:S04]  /*14790*/  FMUL.FTZ R0, R50, c[0x0][0x320] ;  /* 0x0000c80032007a20 */ /* 0x002fc80000410000 */
[----:B------:R1:W2:Y:S03]  /*147a0*/  MUFU.TANH R48, R0 ;  /* 0x0000000000307308 */ /* 0x0002a60000002400 */
[----:B------:R-:W-:Y:S01]  /*147b0*/  HMMA.16816.F32.BF16 R28, R4, R52, R32 ;  /* 0x00000034041c723c */ /* 0x000fe20000041820 */
[----:B------:R-:W2:Y:S01]  /*147c0*/  LDSM.16.M88.4 R32, [R188+0x5800] ;  /* 0x00580000bc20783b */ /* 0x000ea20000000200 */
[----:B------:R-:W-:-:S06]  /*147d0*/  DEPBAR.LE SB0, 0x0 ;  /* 0x000080000000791a */ /* 0x000fcc0000000000 */
[----:B------:R-:W-:Y:S01]  /*147e0*/  HMMA.16816.F32.BF16 R12, R12, R58, R16 ;  /* 0x0000003a0c0c723c */ /* 0x000fe20000041810 */
[----:B-1----:R-:W-:-:S07]  /*147f0*/  FMUL.FTZ R0, R51, c[0x0][0x320] ;  /* 0x0000c80033007a20 */ /* 0x002fce0000410000 */
[----:B----4-:R-:W-:Y:S01]  /*14800*/  HMMA.16816.F32.BF16 R16, R8, R40, R20 ;  /* 0x000000280810723c */ /* 0x010fe20000041814 */
[----:B------:R1:W4:Y:S07]  /*14810*/  MUFU.TANH R47, R0 ;  /* 0x00000000002f7308 */ /* 0x00032e0000002400 */
[----:B------:R-:W-:Y:S08]  /*14820*/  HMMA.16816.F32.BF16 R20, R4, R54, R24 ;  /* 0x000000360414723c */ /* 0x000ff00000041818 */
[----:B------:R-:W-:Y:S01]  /*14830*/  HMMA.16816.F32.BF16 R8, R8, R42, R12 ;  /* 0x0000002a0808723c */ /* 0x000fe2000004180c */
[----:B-1----:R-:W-:-:S04]  /*14840*/  FMUL.FTZ R0, R36, c[0x0][0x320] ;  /* 0x0000c80024007a20 */ /* 0x002fc80000410000 */
[----:B------:R1:W1:Y:S03]  /*14850*/  MUFU.TANH R44, R0 ;  /* 0x00000000002c7308 */ /* 0x0002660000002400 */
[C---:B--2---:R-:W-:Y:S01]  /*14860*/  HMMA.16816.F32.BF16 R12, R4.reuse, R32, R16 ;  /* 0x00000020040c723c */ /* 0x044fe20000041810 */
[----:B-1----:R-:W-:Y:S11]  /*14870*/  FMUL.FTZ R0, R37, c[0x0][0x320] ;  /* 0x0000c80025007a20 */ /* 0x002ff60000410000 */
[----:B------:R-:W-:Y:S04]  /*14880*/  @!UPT UIADD3 URZ, URZ, URZ, URZ ;  /* 0x0000003f3f3ff290 */ /* 0x000fe8000fffe03f */
[----:B------:R-:W-:Y:S01]  /*14890*/  HMMA.16816.F32.BF16 R4, R4, R34, R8 ;  /* 0x000000220404723c */ /* 0x000fe20000041808 */
[----:B------:R1:W2:Y:S02]  /*148a0*/  MUFU.TANH R37, R0 ;  /* 0x0000000000257308 */ /* 0x0002a40000002400 */
        /* <DEDUP_REMOVED lines=38> */
[----:B-1234-:R-:W-:Y:S02]  /*14b10*/  IADD3 R0, -R225, 0x30, RZ ;  /* 0x00000030e1007810 */ /* 0x01efe40007ffe1ff */
[----:B------:R-:W-:Y:S02]  /*14b20*/  IADD3 R4, R130, -0x2, RZ ;  /* 0xfffffffe82047810 */ /* 0x000fe40007ffe0ff */
[----:B------:R-:W-:-:S02]  /*14b30*/  ISETP.GE.AND P0, PT, R0, 0x21, PT ;  /* 0x000000210000780c */ /* 0x000fc40003f06270 */
[----:B------:R-:W-:Y:S02]  /*14b40*/  SHF.R.S32.HI R2, RZ, 0x1f, R4 ;  /* 0x0000001fff027819 */ /* 0x000fe40000011404 */
[C---:B------:R-:W-:Y:S02]  /*14b50*/  LOP3.LUT P5, RZ, R224.reuse, 0x8, RZ, 0xc0, !PT ;  /* 0x00000008e0ff7812 */ /* 0x040fe400078ac0ff */
[----:B------:R-:W-:Y:S01]  /*14b60*/  LOP3.LUT P3, RZ, R224, 0x4, RZ, 0xc0, !PT ;  /* 0x00000004e0ff7812 */ /* 0x000fe2000786c0ff */
[----:B------:R-:W-:Y:S01]  /*14b70*/  IMAD R2, R2, c[0x0][0x1e0], RZ ;  /* 0x0000780002027a24 */ /* 0x000fe200078e02ff */
[C---:B------:R-:W-:Y:S02]  /*14b80*/  LOP3.LUT P4, RZ, R224.reuse, 0x2, RZ, 0xc0, !PT ;  /* 0x00000002e0ff7812 */ /* 0x040fe4000788c0ff */
[----:B------:R-:W-:Y:S01]  /*14b90*/  LOP3.LUT P6, RZ, R224, 0x1, RZ, 0xc0, !PT ;  /* 0x00000001e0ff7812 */ /* 0x000fe200078cc0ff */
        /* <DEDUP_REMOVED lines=30> */
.L_x_2474:
[----:B--234-:R-:W-:Y:S05]  /*14d80*/  BSYNC B0 ;  /* 0x0000000000007941 */ /* 0x01cfea0003800000 */
.L_x_2473:
[----:B-1----:R-:W2:Y:S04]  /*14d90*/  LDL R0, [R1+0x54] ;  /* 0x0000540001007983 */ /* 0x002ea80000100800 */
[----:B------:R-:W3:Y:S01]  /*14da0*/  LDL R113, [R1+0x14] ;  /* 0x0000140001717983 */ /* 0x000ee20000100800 */
[----:B------:R-:W-:Y:S01]  /*14db0*/  ISETP.NE.AND P3, PT, R136, 0x1, PT ;  /* 0x000000018800780c */ /* 0x000fe20003f65270 */
[----:B------:R-:W-:Y:S01]  /*14dc0*/  IMAD.IADD R4, R125, 0x1, -R235 ;  /* 0x000000017d047824 */ /* 0x000fe200078e0aeb */
[----:B------:R-:W-:Y:S01]  /*14dd0*/  IADD3 R3, -R235, 0x1, R125 ;  /* 0x00000001eb037810 */ /* 0x000fe20007ffe17d */
[----:B------:R-:W-:Y:S04]  /*14de0*/  LDSM.16.MT88.4 R32, [R192] ;  /* 0x00000000c020783b */ /* 0x000fe80000004200 */
[----:B------:R-:W-:Y:S04]  /*14df0*/  LDSM.16.MT88.4 R40, [R192+0x800] ;  /* 0x00080000c028783b */ /* 0x000fe80000004200 */
[----:B------:R-:W-:Y:S04]  /*14e00*/  LDSM.16.MT88.4 R64, [R194+0x3000] ;  /* 0x00300000c240783b */ /* 0x000fe80000004200 */
[----:B------:R-:W-:Y:S04]  /*14e10*/  LDSM.16.MT88.4 R68, [R192+0x3000] ;  /* 0x00300000c044783b */ /* 0x000fe80000004200 */
[----:B------:R-:W-:Y:S04]  /*14e20*/  LDSM.16.MT88.4 R72, [R192+0x3800] ;  /* 0x00380000c048783b */ /* 0x000fe80000004200 */
[----:B------:R-:W-:Y:S04]  /*14e30*/  LDSM.16.MT88.4 R76, [R193+0x3000] ;  /* 0x00300000c14c783b */ /* 0x000fe80000004200 */
[----:B------:R-:W-:Y:S04]  /*14e40*/  LDSM.16.MT88.4 R152, [R192+0x1000] ;  /* 0x00100000c098783b */ /* 0x000fe80000004200 */
[----:B------:R-:W-:Y:S04]  /*14e50*/  LDSM.16.MT88.4 R160, [R191+0x1000] ;  /* 0x00100000bfa0783b */ /* 0x000fe80000004200 */
[----:B------:R-:W0:Y:S01]  /*14e60*/  LDGDEPBAR ;  /* 0x00000000000079af */ /* 0x000e220000000000 */
[----:B--2--5:R-:W-:-:S04]  /*14e70*/  IMAD.IADD R0, R0, 0x1, R132 ;  /* 0x0000000100007824 */ /* 0x024fc800078e0284 */
[----:B------:R-:W-:-:S04]  /*14e80*/  @P3 IMAD.HI.U32 R2, R0, c[0x0][0x2c8], RZ ;  /* 0x0000b20000023a27 */ /* 0x000fc800078e00ff */
[----:B---3--:R-:W-:Y:S01]  /*14e90*/  IMAD.IADD R3, R3, 0x1, -R113 ;  /* 0x0000000103037824 */ /* 0x008fe200078e0a71 */
[----:B------:R-:W-:-:S05]  /*14ea0*/  @P3 SHF.R.U32.HI R0, RZ, c[0x0][0x2cc], R2 ;  /* 0x0000b300ff003a19 */ /* 0x000fca0000011602 */
[----:B------:R-:W1:Y:S04]  /*14eb0*/  SHFL.IDX PT, R2, R0, RZ, 0x1c1f ;  /* 0x001c1fff00027589 */ /* 0x000e6800000e0000 */
[----:B------:R-:W2:Y:S01]  /*14ec0*/  SHFL.IDX PT, R5, R0, 0x1, 0x1c1f ;  /* 0x003c1f0000057f89 */ /* 0x000ea200000e0000 */
[C---:B-1----:R-:W-:Y:S02]  /*14ed0*/  IMAD.IADD R2, R3.reuse, 0x1, R2 ;  /* 0x0000000103027824 */ /* 0x042fe400078e0202 */
[----:B--2---:R-:W-:-:S03]  /*14ee0*/  IMAD.IADD R5, R3, 0x1, R5 ;  /* 0x0000000103057824 */ /* 0x004fc600078e0205 */
[----:B------:R-:W-:-:S04]  /*14ef0*/  IMNMX R2, R4, R2, PT ;  /* 0x0000000204027217 */ /* 0x000fc80003800200 */
[C---:B------:R-:W-:Y:S02]  /*14f00*/  ISETP.GT.AND P0, PT, R2.reuse, RZ, PT ;  /* 0x000000ff0200720c */ /* 0x040fe40003f04270 */
[----:B------:R-:W-:Y:S02]  /*14f10*/  ISETP.GT.AND P1, PT, R2, 0x1, PT ;  /* 0x000000010200780c */ /* 0x000fe40003f24270 */
[----:B------:R-:W-:Y:S02]  /*14f20*/  FSEL R11, R60, -INF , P0 ;  /* 0xff8000003c0b7808 */ /* 0x000fe40000000000 */
[----:B------:R-:W-:Y:S01]  /*14f30*/  ISETP.GT.AND P0, PT, R2, 0x8, PT ;  /* 0x000000080200780c */ /* 0x000fe20003f04270 */
[----:B------:R-:W-:Y:S01]  /*14f40*/  LDSM.16.MT88.4 R60, [R191+0x3000] ;  /* 0x00300000bf3c783b */ /* 0x000fe20000004200 */
        /* <DEDUP_REMOVED lines=12> */
[----:B------:R-:W-:Y:S02]  /*15010*/  ISETP.GT.AND P1, PT, R2, 0x19, PT ;  /* 0x000000190200780c */ /* 0x000fe40003f24270 */
        /* <DEDUP_REMOVED lines=10> */
[----:B------:R-:W-:Y:S02]  /*150c0*/  IMNMX R0, R4, R5, PT ;  /* 0x0000000504007217 */ /* 0x000fe40003800200 */
[----:B------:R-:W-:Y:S02]  /*150d0*/  ISETP.GT.AND P1, PT, R2, 0x29, PT ;  /* 0x000000290200780c */ /* 0x000fe40003f24270 */
[----:B------:R-:W-:-:S02]  /*150e0*/  FMNMX.FTZ R3, R13, R3, !PT ;  /* 0x000000030d037209 */ /* 0x000fc40007810000 */
[----:B------:R-:W-:Y:S02]  /*150f0*/  FSEL R92, R9, -INF , P0 ;  /* 0xff800000095c7808 */ /* 0x000fe40000000000 */
[----:B------:R-:W-:Y:S02]  /*15100*/  ISETP.GT.AND P0, PT, R0, RZ, PT ;  /* 0x000000ff0000720c */ /* 0x000fe40003f04270 */
[----:B------:R-:W-:Y:S02]  /*15110*/  FSEL R91, R8, -INF , P1 ;  /* 0xff800000085b7808 */ /* 0x000fe40000800000 */
[----:B------:R-:W-:Y:S02]  /*15120*/  ISETP.GT.AND P1, PT, R0, 0x1, PT ;  /* 0x000000010000780c */ /* 0x000fe40003f24270 */
[----:B------:R-:W-:Y:S02]  /*15130*/  FMNMX.FTZ R2, R94, R3, !PT ;  /* 0x000000035e027209 */ /* 0x000fe40007810000 */
[----:B------:R-:W-:-:S02]  /*15140*/  FSEL R5, R48, -INF , P0 ;  /* 0xff80000030057808 */ /* 0x000fc40000000000 */
[C---:B------:R-:W-:Y:S01]  /*15150*/  ISETP.GT.AND P0, PT, R0.reuse, 0x8, PT ;  /* 0x000000080000780c */ /* 0x040fe20003f04270 */
[----:B------:R-:W-:Y:S01]  /*15160*/  LDSM.16.MT88.4 R48, [R192+0x1800] ;  /* 0x00180000c030783b */ /* 0x000fe20000004200 */
[----:B------:R-:W-:Y:S02]  /*15170*/  FSEL R10, R47, -INF , P1 ;  /* 0xff8000002f0a7808 */ /* 0x000fe40000800000 */
[----:B------:R-:W-:Y:S02]  /*15180*/  FMNMX.FTZ R2, R93, R2, !PT ;  /* 0x000000025d027209 */ /* 0x000fe40007810000 */
[----:B------:R-:W-:Y:S02]  /*15190*/  ISETP.GT.AND P1, PT, R0, 0x9, PT ;  /* 0x000000090000780c */ /* 0x000fe40003f24270 */
[----:B------:R-:W-:Y:S02]  /*151a0*/  FSEL R9, R45, -INF , P0 ;  /* 0xff8000002d097808 */ /* 0x000fe40000000000 */
[----:B------:R-:W-:Y:S01]  /*151b0*/  FMNMX.FTZ R3, R5, R10, !PT ;  /* 0x0000000a05037209 */ /* 0x000fe20007810000 */
[----:B------:R-:W-:Y:S01]  /*151c0*/  LDSM.16.MT88.4 R44, [R193] ;  /* 0x00000000c12c783b */ /* 0x000fe20000004200 */
[----:B------:R-:W-:-:S02]  /*151d0*/  FMNMX.FTZ R2, R92, R2, !PT ;  /* 0x000000025c027209 */ /* 0x000fc40007810000 */
[----:B------:R-:W-:Y:S02]  /*151e0*/  ISETP.GT.AND P0, PT, R0, 0x10, PT ;  /* 0x000000100000780c */ /* 0x000fe40003f04270 */
[----:B------:R-:W-:Y:S02]  /*151f0*/  FSEL R8, R38, -INF , P1 ;  /* 0xff80000026087808 */ /* 0x000fe40000800000 */
[----:B------:R-:W-:Y:S01]  /*15200*/  FMNMX.FTZ R3, R9, R3, !PT ;  /* 0x0000000309037209 */ /* 0x000fe20007810000 */
[----:B------:R-:W-:Y:S01]  /*15210*/  LDSM.16.MT88.4 R36, [R191+0x1800] ;  /* 0x00180000bf24783b */ /* 0x000fe20000004200 */
[----:B------:R-:W-:Y:S02]  /*15220*/  FMNMX.FTZ R2, R91, R2, !PT ;  /* 0x000000025b027209 */ /* 0x000fe40007810000 */
[----:B------:R-:W-:Y:S02]  /*15230*/  ISETP.GT.AND P1, PT, R0, 0x11, PT ;  /* 0x000000110000780c */ /* 0x000fe40003f24270 */
[----:B------:R-:W-:Y:S01]  /*15240*/  FSEL R7, R30, -INF , P0 ;  /* 0xff8000001e077808 */ /* 0x000fe20000000000 */
[----:B------:R-:W1:Y:S01]  /*15250*/  SHFL.BFLY PT, R4, R2, 0x2, 0x1f ;  /* 0x0c401f0002047f89 */ /* 0x000e6200000e0000 */
[----:B------:R-:W-:-:S02]  /*15260*/  FMNMX.FTZ R3, R8, R3, !PT ;  /* 0x0000000308037209 */ /* 0x000fc40007810000 */
[C---:B------:R-:W-:Y:S02]  /*15270*/  ISETP.GT.AND P0, PT, R0.reuse, 0x18, PT ;  /* 0x000000180000780c */ /* 0x040fe40003f04270 */
[----:B------:R-:W-:Y:S02]  /*15280*/  FSEL R6, R29, -INF , P1 ;  /* 0xff8000001d067808 */ /* 0x000fe40000800000 */
[----:B------:R-:W-:Y:S01]  /*15290*/  FMNMX.FTZ R3, R7, R3, !PT ;  /* 0x0000000307037209 */ /* 0x000fe20007810000 */
[----:B------:R-:W-:Y:S01]  /*152a0*/  LDSM.16.MT88.4 R28, [R194] ;  /* 0x00000000c21c783b */ /* 0x000fe20000004200 */
        /* <DEDUP_REMOVED lines=33> */
[----:B------:R1:W-:Y:S01]  /*154c0*/  MUFU.EX2 R83, R3 ;  /* 0x0000000300537308 */ /* 0x0003e20000000800 */
[----:B------:R-:W-:-:S07]  /*154d0*/  FSETP.NEU.FTZ.AND P0, PT, R132, -INF , PT ;  /* 0xff8000008400780b */ /* 0x000fce0003f1d000 */
[----:B------:R2:W-:Y:S01]  /*154e0*/  MUFU.EX2 R252, R0 ;  /* 0x0000000000fc7308 */ /* 0x0005e20000000800 */
[----:B-1----:R-:W-:-:S07]  /*154f0*/  FFMA.FTZ R3, R14, c[0x0][0x2d0], -R2 ;  /* 0x0000b4000e037a23 */ /* 0x002fce0000010802 */
[----:B------:R1:W-:Y:S01]  /*15500*/  MUFU.EX2 R86, R3 ;  /* 0x0000000300567308 */ /* 0x0003e20000000800 */
[----:B--2---:R-:W-:-:S05]  /*15510*/  FMUL.FTZ R0, R132, c[0x0][0x2d0] ;  /* 0x0000b40084007a20 */ /* 0x004fca0000410000 */
[----:B------:R-:W-:Y:S01]  /*15520*/  FSEL R0, R0, RZ, P0 ;  /* 0x000000ff00007208 */ /* 0x000fe20000000000 */
[----:B-1----:R-:W-:-:S04]  /*15530*/  FFMA.FTZ R3, R17, c[0x0][0x2d0], -R2 ;  /* 0x0000b40011037a23 */ /* 0x002fc80000010802 */
[----:B------:R1:W-:Y:S02]  /*15540*/  MUFU.EX2 R85, R3 ;  /* 0x0000000300557308 */ /* 0x0003e40000000800 */
[--C-:B-1----:R-:W-:Y:S02]  /*15550*/  FFMA.FTZ R3, R16, c[0x0][0x2d0], -R2.reuse ;  /* 0x0000b40010037a23 */ /* 0x102fe40000010802 */
[----:B------:R-:W1:Y:S04]  /*15560*/  LDSM.16.MT88.4 R16, [R191] ;  /* 0x00000000bf10783b */ /* 0x000e680000004200 */
        /* <DEDUP_REMOVED lines=8> */
[----:B--2---:R-:W-:Y:S01]  /*155f0*/  FFMA.FTZ R3, R10, c[0x0][0x2d0], -R0 ;  /* 0x0000b4000a037a23 */ /* 0x004fe20000010800 */
[----:B------:R-:W-:-:S05]  /*15600*/  F2FP.BF16.PACK_AB R10, R85, R86 ;  /* 0x00000056550a723e */ /* 0x000fca00000010ff */
[----:B------:R2:W3:Y:S02]  /*15610*/  MUFU.EX2 R81, R3 ;  /* 0x0000000300517308 */ /* 0x0004e40000000800 */
[----:B--2---:R-:W-:Y:S01]  /*15620*/  FFMA.FTZ R3, R9, c[0x0][0x2d0], -R0 ;  /* 0x0000b40009037a23 */ /* 0x004fe20000010800 */
[----:B---3--:R-:W-:-:S05]  /*15630*/  F2FP.BF16.PACK_AB R9, R81, R82 ;  /* 0x000000525109723e */ /* 0x008fca00000010ff */
[----:B------:R2:W-:Y:S02]  /*15640*/  MUFU.EX2 R80, R3 ;  /* 0x0000000300507308 */ /* 0x0005e40000000800 */
[----:B--2---:R-:W-:Y:S01]  /*15650*/  FFMA.FTZ R3, R8, c[0x0][0x2d0], -R0 ;  /* 0x0000b40008037a23 */ /* 0x004fe20000010800 */
[----:B------:R-:W-:-:S05]  /*15660*/  F2FP.BF16.PACK_AB R8, R83, R84 ;  /* 0x000000545308723e */ /* 0x000fca00000010ff */
[----:B------:R2:W3:Y:S02]  /*15670*/  MUFU.EX2 R136, R3 ;  /* 0x0000000300887308 */ /* 0x0004e40000000800 */
[----:B--2---:R-:W-:Y:S01]  /*15680*/  FFMA.FTZ R3, R7, c[0x0][0x2d0], -R0 ;  /* 0x0000b40007037a23 */ /* 0x004fe20000010800 */
[----:B---3--:R-:W-:-:S05]  /*15690*/  F2FP.BF16.PACK_AB R11, R136, R80 ;  /* 0x00000050880b723e */ /* 0x008fca00000010ff */
[----:B------:R2:W-:Y:S02]  /*156a0*/  MUFU.EX2 R137, R3 ;  /* 0x0000000300897308 */ /* 0x0005e40000000800 */
[----:B------:R-:W-:Y:S01]  /*156b0*/  HMMA.16816.F32.BF16 R12, R8, R32, RZ ;  /* 0x00000020080c723c */ /* 0x000fe200000418ff */
[----:B--2---:R-:W-:Y:S01]  /*156c0*/  FFMA.FTZ R3, R6, c[0x0][0x2d0], -R0 ;  /* 0x0000b40006037a23 */ /* 0x004fe20000010800 */
[----:B------:R-:W-:-:S04]  /*156d0*/  F2FP.BF16.PACK_AB R6, R111, R112 ;  /* 0x000000706f06723e */ /* 0x000fc800000010ff */
[----:B------:R2:W3:Y:S02]  /*156e0*/  MUFU.EX2 R214, R3 ;  /* 0x0000000300d67308 */ /* 0x0004e40000000800 */
[----:B--2---:R-:W-:Y:S01]  /*156f0*/  FFMA.FTZ R3, R21, c[0x0][0x2d0], -R0 ;  /* 0x0000b40015037a23 */ /* 0x004fe20000010800 */
[----:B---3--:R-:W-:-:S05]  /*15700*/  F2FP.BF16.PACK_AB R5, R214, R137 ;  /* 0x00000089d605723e */ /* 0x008fca00000010ff */
[----:B------:R2:W-:Y:S02]  /*15710*/  MUFU.EX2 R215, R3 ;  /* 0x0000000300d77308 */ /* 0x0005e40000000800 */
[----:B--2---:R-:W-:Y:S02]  /*15720*/  FFMA.FTZ R3, R20, c[0x0][0x2d0], -R0 ;  /* 0x0000b40014037a23 */ /* 0x004fe40000010800 */
[C---:B-1----:R-:W-:Y:S04]  /*15730*/  HMMA.16816.F32.BF16 R20, R8.reuse, R16, RZ ;  /* 0x000000100814723c */ /* 0x042fe800000418ff */
[----:B------:R-:W1:Y:S04]  /*15740*/  MUFU.EX2 R212, R3 ;  /* 0x0000000300d47308 */ /* 0x000e680000000800 */
[----:B------:R-:W-:Y:S01]  /*15750*/  HMMA.16816.F32.BF16 R16, R8, R18, RZ ;  /* 0x000000120810723c */ /* 0x000fe200000418ff */
[----:B-1----:R-:W-:Y:S11]  /*15760*/  F2FP.BF16.PACK_AB R7, R212, R215 ;  /* 0x000000d7d407723e */ /* 0x002ff600000010ff */
[----:B------:R-:W-:Y:S04]  /*15770*/  @!UPT UIADD3 URZ, URZ, URZ, URZ ;  /* 0x0000003f3f3ff290 */ /* 0x000fe8000fffe03f */
        /* <DEDUP_REMOVED lines=19> */
[----:B------:R-:W-:Y:S01]  /*158b0*/  HMMA.16816.F32.BF16 R56, R4, R26, R16 ;  /* 0x0000001a0438723c */ /* 0x000fe20000041810 */
[----:B------:R-:W1:Y:S07]  /*158c0*/  LDSM.16.MT88.4 R24, [R194+0x1800] ;  /* 0x00180000c218783b */ /* 0x000e6e0000004200 */
[----:B------:R-:W-:Y:S08]  /*158d0*/  HMMA.16816.F32.BF16 R28, R8, R36, RZ ;  /* 0x00000024081c723c */ /* 0x000ff000000418ff */
[C---:B--2---:R-:W-:Y:S01]  /*158e0*/  HMMA.16816.F32.BF16 R244, R4.reuse, R54, R20 ;  /* 0x0000003604f4723c */ /* 0x044fe20000041814 */
[----:B------:R-:W2:Y:S07]  /*158f0*/  LDSM.16.MT88.4 R20, [R193+0x1800] ;  /* 0x00180000c114783b */ /* 0x000eae0000004200 */
[----:B------:R-:W-:Y:S01]  /*15900*/  HMMA.16816.F32.BF16 R12, R4, R52, R12 ;  /* 0x00000034040c723c */ /* 0x000fe2000004180c */
[----:B------:R-:W3:Y:S01]  /*15910*/  LDSM.16.MT88.4 R52, [R194+0x2000] ;  /* 0x00200000c234783b */ /* 0x000ee20000004200 */
[----:B------:R-:W-:-:S02]  /*15920*/  IMAD.MOV.U32 R99, RZ, RZ, R56 ;  /* 0x000000ffff637224 */ /* 0x000fc400078e0038 */
[----:B------:R-:W-:Y:S02]  /*15930*/  IMAD.MOV.U32 R98, RZ, RZ, R57 ;  /* 0x000000ffff627224 */ /* 0x000fe400078e0039 */
[----:B------:R-:W-:Y:S02]  /*15940*/  IMAD.MOV.U32 R97, RZ, RZ, R58 ;  /* 0x000000ffff617224 */ /* 0x000fe400078e003a */
[----:B------:R-:W-:Y:S01]  /*15950*/  HMMA.16816.F32.BF16 R16, R8, R38, RZ ;  /* 0x000000260810723c */ /* 0x000fe200000418ff */
[----:B------:R-:W-:Y:S02]  /*15960*/  IMAD.MOV.U32 R96, RZ, RZ, R59 ;  /* 0x000000ffff607224 */ /* 0x000fe400078e003b */
[----:B------:R-:W4:Y:S05]  /*15970*/  LDSM.16.MT88.4 R56, [R192+0x2000] ;  /* 0x00200000c038783b */ /* 0x000f2a0000004200 */
[----:B------:R-:W-:Y:S08]  /*15980*/  HMMA.16816.F32.BF16 R28, R4, R32, R28 ;  /* 0x00000020041c723c */ /* 0x000ff0000004181c */
[----:B-1----:R-:W-:Y:S01]  /*15990*/  HMMA.16816.F32.BF16 R36, R8, R24, RZ ;  /* 0x000000180824723c */ /* 0x002fe200000418ff */
[----:B------:R-:W-:-:S02]  /*159a0*/  IMAD.MOV.U32 R106, RZ, RZ, R12 ;  /* 0x000000ffff6a7224 */ /* 0x000fc400078e000c */
[----:B------:R-:W-:Y:S02]  /*159b0*/  IMAD.MOV.U32 R105, RZ, RZ, R13 ;  /* 0x000000ffff697224 */ /* 0x000fe400078e000d */
[----:B------:R-:W-:Y:S02]  /*159c0*/  IMAD.MOV.U32 R104, RZ, RZ, R14 ;  /* 0x000000ffff687224 */ /* 0x000fe400078e000e */
[----:B------:R-:W-:Y:S01]  /*159d0*/  IMAD.MOV.U32 R103, RZ, RZ, R15 ;  /* 0x000000ffff677224 */ /* 0x000fe200078e000f */
[----:B------:R-:W-:Y:S08]  /*159e0*/  HMMA.16816.F32.BF16 R248, R4, R34, R16 ;  /* 0x0000002204f8723c */ /* 0x000ff00000041810 */
[----:B------:R-:W-:Y:S01]  /*159f0*/  IMAD.MOV.U32 R110, RZ, RZ, R28 ;  /* 0x000000ffff6e7224 */ /* 0x000fe200078e001c */
[----:B------:R-:W-:Y:S01]  /*15a00*/  HMMA.16816.F32.BF16 R32, R8, R26, RZ ;  /* 0x0000001a0820723c */ /* 0x000fe200000418ff */
[----:B------:R-:W-:-:S02]  /*15a10*/  IMAD.MOV.U32 R109, RZ, RZ, R29 ;  /* 0x000000ffff6d7224 */ /* 0x000fc400078e001d */
[----:B------:R-:W-:Y:S02]  /*15a20*/  IMAD.MOV.U32 R108, RZ, RZ, R30 ;  /* 0x000000ffff6c7224 */ /* 0x000fe400078e001e */
[----:B------:R-:W-:-:S03]  /*15a30*/  IMAD.MOV.U32 R107, RZ, RZ, R31 ;  /* 0x000000ffff6b7224 */ /* 0x000fc600078e001f */
[C---:B--2---:R-:W-:Y:S08]  /*15a40*/  HMMA.16816.F32.BF16 R28, R8.reuse, R20, RZ ;  /* 0x00000014081c723c */ /* 0x044ff000000418ff */
[C---:B------:R-:W-:Y:S08]  /*15a50*/  HMMA.16816.F32.BF16 R24, R8.reuse, R22, RZ ;  /* 0x000000160818723c */ /* 0x040ff000000418ff */
        /* <DEDUP_REMOVED lines=11> */
[----:B------:R-:W-:-:S07]  /*15b10*/  IMAD.MOV.U32 R46, RZ, RZ, R108 ;  /* 0x000000ffff2e7224 */ /* 0x000fce00078e006c */
[----:B------:R-:W-:Y:S01]  /*15b20*/  HMMA.16816.F32.BF16 R216, R4, R54, R32 ;  /* 0x0000003604d8723c */ /* 0x000fe20000041820 */
[----:B------:R-:W2:Y:S06]  /*15b30*/  LDSM.16.MT88.4 R32, [R191+0x4800] ;  /* 0x00480000bf20783b */ /* 0x000eac0000004200 */
[----:B------:R-:W-:Y:S01]  /*15b40*/  IMAD.MOV.U32 R55, RZ, RZ, R130 ;  /* 0x000000ffff377224 */ /* 0x000fe200078e0082 */
[C---:B------:R-:W-:Y:S07]  /*15b50*/  HMMA.16816.F32.BF16 R24, R8.reuse, R64, RZ ;  /* 0x000000400818723c */ /* 0x040fee00000418ff */
[----:B------:R-:W-:Y:S01]  /*15b60*/  IMAD.MOV.U32 R64, RZ, RZ, R106 ;  /* 0x000000ffff407224 */ /* 0x000fe200078e006a */
[----:B------:R-:W-:Y:S01]  /*15b70*/  HMMA.16816.F32.BF16 R20, R8, R66, RZ ;  /* 0x000000420814723c */ /* 0x000fe200000418ff */
[----:B------:R-:W-:-:S06]  /*15b80*/  IMAD.MOV.U32 R65, RZ, RZ, R105 ;  /* 0x000000ffff417224 */ /* 0x000fcc00078e0069 */
[----:B------:R-:W-:Y:S01]  /*15b90*/  IMAD.MOV.U32 R66, RZ, RZ, R104 ;  /* 0x000000ffff427224 */ /* 0x000fe200078e0068 */
[----:B----4-:R-:W-:Y:S01]  /*15ba0*/  HMMA.16816.F32.BF16 R240, R4, R56, R12 ;  /* 0x0000003804f0723c */ /* 0x010fe2000004180c */
[----:B------:R-:W-:-:S07]  /*15bb0*/  IMAD.MOV.U32 R67, RZ, RZ, R103 ;  /* 0x000000ffff437224 */ /* 0x000fce00078e0067 */
[----:B------:R-:W-:Y:S07]  /*15bc0*/  HMMA.16816.F32.BF16 R12, R8, R68, RZ ;  /* 0x00000044080c723c */ /* 0x000fee00000418ff */
[----:B------:R-:W-:Y:S01]  /*15bd0*/  IMAD.MOV.U32 R69, RZ, RZ, R113 ;  /* 0x000000ffff457224 */ /* 0x000fe200078e0071 */
[----:B------:R-:W-:Y:S01]  /*15be0*/  HMMA.16816.F32.BF16 R56, R4, R58, R48 ;  /* 0x0000003a0438723c */ /* 0x000fe20000041830 */
[----:B------:R-:W3:Y:S01]  /*15bf0*/  LDSM.16.MT88.4 R48, [R193+0x3800] ;  /* 0x00380000c130783b */ /* 0x000ee20000004200 */
[----:B------:R-:W-:-:S06]  /*15c00*/  IMAD.MOV.U32 R68, RZ, RZ, R131 ;  /* 0x000000ffff447224 */ /* 0x000fcc00078e0083 */
        /* <DEDUP_REMOVED lines=9> */
[----:B------:R-:W-:Y:S07]  /*15ca0*/  HMMA.16816.F32.BF16 R180, R4, R72, R12 ;  /* 0x0000004804b4723c */ /* 0x000fee000004180c */
[----:B------:R-:W-:Y:S01]  /*15cb0*/  IMAD.MOV.U32 R72, RZ, RZ, R102 ;  /* 0x000000ffff487224 */ /* 0x000fe200078e0066 */
[----:B------:R-:W-:Y:S01]  /*15cc0*/  HMMA.16816.F32.BF16 R16, R8, R76, RZ ;  /* 0x0000004c0810723c */ /* 0x000fe200000418ff */
[----:B------:R-:W-:-:S06]  /*15cd0*/  IMAD.MOV.U32 R73, RZ, RZ, R101 ;  /* 0x000000ffff497224 */ /* 0x000fcc00078e0065 */
[----:B------:R-:W-:Y:S01]  /*15ce0*/  IMAD.MOV.U32 R76, RZ, RZ, R99 ;  /* 0x000000ffff4c7224 */ /* 0x000fe200078e0063 */
[----:B------:R-:W-:Y:S01]  /*15cf0*/  HMMA.16816.F32.BF16 R12, R8, R78, RZ ;  /* 0x0000004e080c723c */ /* 0x000fe200000418ff */
[----:B------:R-:W-:-:S06]  /*15d00*/  IMAD.MOV.U32 R77, RZ, RZ, R98 ;  /* 0x000000ffff4d7224 */ /* 0x000fcc00078e0062 */
[----:B------:R-:W-:Y:S01]  /*15d10*/  IMAD.MOV.U32 R78, RZ, RZ, R97 ;  /* 0x000000ffff4e7224 */ /* 0x000fe200078e0061 */
[----:B--2---:R-:W-:Y:S01]  /*15d20*/  HMMA.16816.F32.BF16 R24, R8, R32, RZ ;  /* 0x000000200818723c */ /* 0x004fe200000418ff */
[----:B------:R-:W-:-:S07]  /*15d30*/  IMAD.MOV.U32 R79, RZ, RZ, R96 ;  /* 0x000000ffff4f7224 */ /* 0x000fce00078e0060 */
[----:B------:R-:W-:Y:S01]  /*15d40*/  HMMA.16816.F32.BF16 R96, R4, R74, R28 ;  /* 0x0000004a0460723c */ /* 0x000fe2000004181c */
[----:B------:R-:W2:Y:S06]  /*15d50*/  LDSM.16.MT88.4 R28, [R192+0x5000] ;  /* 0x00500000c01c783b */ /* 0x000eac0000004200 */
[----:B------:R-:W-:Y:S01]  /*15d60*/  IMAD.MOV.U32 R74, RZ, RZ, R100 ;  /* 0x000000ffff4a7224 */ /* 0x000fe200078e0064 */
[----:B------:R-:W-:Y:S01]  /*15d70*/  HMMA.16816.F32.BF16 R20, R8, R34, RZ ;  /* 0x000000220814723c */ /* 0x000fe200000418ff */
[----:B------:R-:W2:Y:S01]  /*15d80*/  LDSM.16.MT88.4 R32, [R194+0x4800] ;  /* 0x00480000c220783b */ /* 0x000ea20000004200 */
[----:B------:R-:W-:-:S02]  /*15d90*/  IMAD.MOV.U32 R75, RZ, RZ, R3 ;  /* 0x000000ffff4b7224 */ /* 0x000fc400078e0003 */
[----:B------:R-:W-:-:S04]  /*15da0*/  FFMA.FTZ R3, R94, c[0x0][0x2d0], -R2 ;  /* 0x0000b4005e037a23 */ /* 0x000fc80000010802 */
        /* <DEDUP_REMOVED lines=9> */
[C---:B--2---:R-:W-:Y:S08]  /*15e40*/  HMMA.16816.F32.BF16 R108, R4.reuse, R28, R16 ;  /* 0x0000001c046c723c */ /* 0x044ff00000041810 */
[----:B------:R-:W-:Y:S08]  /*15e50*/  HMMA.16816.F32.BF16 R24, R4, R30, R12 ;  /* 0x0000001e0418723c */ /* 0x000ff0000004180c */
[C---:B------:R-:W-:Y:S08]  /*15e60*/  HMMA.16816.F32.BF16 R16, R8.reuse, R32, RZ ;  /* 0x000000200810723c */ /* 0x040ff000000418ff */
        /* <DEDUP_REMOVED lines=10> */
[C---:B-1----:R-:W-:Y:S08]  /*15f10*/  HMMA.16816.F32.BF16 R124, R4.reuse, R12, R16 ;  /* 0x0000000c047c723c */ /* 0x042ff00000041810 */
[----:B------:R-:W-:Y:S01]  /*15f20*/  HMMA.16816.F32.BF16 R16, R4, R14, R8 ;  /* 0x0000000e0410723c */ /* 0x000fe20000041808 */
[----:B------:R1:W-:Y:S01]  /*15f30*/  MUFU.EX2 R11, R3 ;  /* 0x00000003000b7308 */ /* 0x0003e20000000800 */
[----:B------:R-:W-:Y:S01]  /*15f40*/  LDSM.16.MT88.4 R12, [R193+0x5800] ;  /* 0x00580000c10c783b */ /* 0x000fe20000004200 */
[----:B-1----:R-:W-:-:S06]  /*15f50*/  FFMA.FTZ R3, R93, c[0x0][0x2d0], -R2 ;  /* 0x0000b4005d037a23 */ /* 0x002fcc0000010802 */
        /* <DEDUP_REMOVED lines=17> */
[----:B------:R-:W2:Y:S01]  /*16070*/  MUFU.EX2 R4, R0 ;  /* 0x0000000000047308 */ /* 0x000ea20000000800 */
[----:B-1----:R-:W-:-:S04]  /*16080*/  FADD.FTZ R2, R82, R81 ;  /* 0x0000005152027221 */ /* 0x002fc80000010000 */
[----:B------:R-:W-:Y:S02]  /*16090*/  FADD.FTZ R2, R80, R2 ;  /* 0x0000000250027221 */ /* 0x000fe40000010000 */
[----:B------:R-:W-:Y:S01]  /*160a0*/  LDSM.16.MT88.4 R80, [R192+0x4000] ;  /* 0x00400000c050783b */ /* 0x000fe20000004200 */
[----:B--2---:R-:W-:Y:S01]  /*160b0*/  F2FP.BF16.PACK_AB R131, R4, R5 ;  /* 0x000000050483723e */ /* 0x004fe200000010ff */
[----:B------:R-:W-:-:S06]  /*160c0*/  FADD.FTZ R0, R86, R3 ;  /* 0x0000000356007221 */ /* 0x000fcc0000010000 */
[C---:B------:R-:W-:Y:S01]  /*160d0*/  HMMA.16816.F32.BF16 R28, R128.reuse, R32, R64 ;  /* 0x00000020801c723c */ /* 0x040fe20000041840 */
[----:B------:R-:W-:Y:S01]  /*160e0*/  FADD.FTZ R0, R85, R0 ;  /* 0x0000000055007221 */ /* 0x000fe20000010000 */
[----:B------:R-:W-:Y:S06]  /*160f0*/  LDSM.16.MT88.4 R64, [R193+0x2800] ;  /* 0x00280000c140783b */ /* 0x000fec0000004200 */
[C---:B------:R-:W-:Y:S01]  /*16100*/  HMMA.16816.F32.BF16 R32, R128.reuse, R34, R244 ;  /* 0x000000228020723c */ /* 0x040fe200000418f4 */
[----:B------:R-:W2:Y:S07]  /*16110*/  LDL R246, [R1+0x20] ;  /* 0x0000200001f67983 */ /* 0x000eae0000100800 */
[C---:B------:R-:W-:Y:S08]  /*16120*/  HMMA.16816.F32.BF16 R156, R128.reuse, R152, R156 ;  /* 0x00000098809c723c */ /* 0x040ff0000004189c */
[----:B------:R-:W-:Y:S01]  /*16130*/  HMMA.16816.F32.BF16 R36, R128, R40, R44 ;  /* 0x000000288024723c */ /* 0x000fe2000004182c */
[----:B------:R-:W-:-:S02]  /*16140*/  FADD.FTZ R3, R136, R2 ;  /* 0x0000000288037221 */ /* 0x000fc40000010000 */
[----:B------:R-:W-:Y:S02]  /*16150*/  IMAD.MOV.U32 R244, RZ, RZ, R53 ;  /* 0x000000fffff47224 */ /* 0x000fe400078e0035 */
[----:B------:R-:W-:Y:S02]  /*16160*/  IMAD.MOV.U32 R245, RZ, RZ, R52 ;  /* 0x000000fffff57224 */ /* 0x000fe400078e0034 */
[----:B------:R-:W-:Y:S01]  /*16170*/  IMAD.MOV.U32 R247, RZ, RZ, R55 ;  /* 0x000000fffff77224 */ /* 0x000fe200078e0037 */
[C---:B------:R-:W-:Y:S01]  /*16180*/  HMMA.16816.F32.BF16 R152, R128.reuse, R154, R144 ;  /* 0x0000009a8098723c */ /* 0x040fe20000041890 */
[----:B------:R-:W1:Y:S07]  /*16190*/  LDSM.16.MT88.4 R144, [R194+0x1000] ;  /* 0x00100000c290783b */ /* 0x000e6e0000004200 */
[C---:B------:R-:W-:Y:S08]  /*161a0*/  HMMA.16816.F32.BF16 R164, R128.reuse, R160, R164 ;  /* 0x000000a080a4723c */ /* 0x040ff000000418a4 */
[C---:B------:R-:W-:Y:S08]  /*161b0*/  HMMA.16816.F32.BF16 R40, R128.reuse, R42, R248 ;  /* 0x0000002a8028723c */ /* 0x040ff000000418f8 */
[C---:B-1----:R-:W-:Y:S08]  /*161c0*/  HMMA.16816.F32.BF16 R148, R128.reuse, R144, R148 ;  /* 0x000000908094723c */ /* 0x042ff00000041894 */
[C---:B------:R-:W-:Y:S08]  /*161d0*/  HMMA.16816.F32.BF16 R144, R128.reuse, R146, R76 ;  /* 0x000000928090723c */ /* 0x040ff0000004184c */
[C---:B------:R-:W-:Y:S08]  /*161e0*/  HMMA.16816.F32.BF16 R76, R128.reuse, R80, R180 ;  /* 0x00000050804c723c */ /* 0x040ff000000418b4 */
[----:B------:R-:W-:Y:S01]  /*161f0*/  HMMA.16816.F32.BF16 R80, R128, R82, R96 ;  /* 0x000000528050723c */ /* 0x000fe20000041860 */
[----:B------:R-:W1:Y:S01]  /*16200*/  LDSM.16.MT88.4 R96, [R193+0x4000] ;  /* 0x00400000c160783b */ /* 0x000e620000004200 */
[----:B------:R-:W-:-:S06]  /*16210*/  IMAD.MOV.U32 R249, RZ, RZ, R95 ;  /* 0x000000fffff97224 */ /* 0x000fcc00078e005f */
[C---:B------:R-:W-:Y:S08]  /*16220*/  HMMA.16816.F32.BF16 R44, R128.reuse, R48, R240 ;  /* 0x00000030802c723c */ /* 0x040ff000000418f0 */
[C---:B------:R-:W-:Y:S01]  /*16230*/  HMMA.16816.F32.BF16 R160, R128.reuse, R162, R72 ;  /* 0x000000a280a0723c */ /* 0x040fe20000041848 */
[----:B------:R-:W-:Y:S07]  /*16240*/  LDSM.16.MT88.4 R72, [R191+0x4000] ;  /* 0x00400000bf48783b */ /* 0x000fee0000004200 */
[C---:B-1----:R-:W-:Y:S01]  /*16250*/  HMMA.16816.F32.BF16 R92, R128.reuse, R96, R112 ;  /* 0x00000060805c723c */ /* 0x042fe20000041870 */
[----:B------:R-:W-:Y:S07]  /*16260*/  LDSM.16.MT88.4 R112, [R192+0x5800] ;  /* 0x00580000c070783b */ /* 0x000fee0000004200 */
[C---:B------:R-:W-:Y:S01]  /*16270*/  HMMA.16816.F32.BF16 R96, R128.reuse, R98, R104 ;  /* 0x000000628060723c */ /* 0x040fe20000041868 */
[----:B------:R-:W1:Y:S07]  /*16280*/  LDSM.16.MT88.4 R104, [R191+0x5800] ;  /* 0x00580000bf68783b */ /* 0x000e6e0000004200 */
[----:B------:R-:W-:Y:S01]  /*16290*/  HMMA.16816.F32.BF16 R48, R128, R50, R56 ;  /* 0x000000328030723c */ /* 0x000fe20000041838 */
[----:B------:R-:W3:Y:S01]  /*162a0*/  LDSM.16.MT88.4 R56, [R194+0x2800] ;  /* 0x00280000c238783b */ /* 0x000ee20000004200 */
[----:B------:R-:W-:-:S02]  /*162b0*/  IMAD.MOV.U32 R251, RZ, RZ, R68 ;  /* 0x000000fffffb7224 */ /* 0x000fc400078e0044 */
[----:B------:R-:W-:-:S04]  /*162c0*/  IMAD.MOV.U32 R250, RZ, RZ, R69 ;  /* 0x000000fffffa7224 */ /* 0x000fc800078e0045 */
[C---:B------:R-:W-:Y:S07]  /*162d0*/  HMMA.16816.F32.BF16 R124, R128.reuse, R12, R124 ;  /* 0x0000000c807c723c */ /* 0x040fee000004187c */
[----:B------:R-:W-:Y:S01]  /*162e0*/  FADD.FTZ R12, R249, R0 ;  /* 0x00000000f90c7221 */ /* 0x000fe20000010000 */
[C---:B-1----:R-:W-:Y:S08]  /*162f0*/  HMMA.16816.F32.BF16 R100, R128.reuse, R104, R100 ;  /* 0x000000688064723c */ /* 0x042ff00000041864 */
[----:B------:R-:W-:Y:S01]  /*16300*/  HMMA.16816.F32.BF16 R104, R128, R106, R120 ;  /* 0x0000006a8068723c */ /* 0x000fe20000041878 */
[----:B------:R-:W1:Y:S01]  /*16310*/  LDSM.16.MT88.4 R120, [R194+0x5800] ;  /* 0x00580000c278783b */ /* 0x000e620000004200 */
[----:B------:R-:W-:-:S06]  /*16320*/  IADD3 R182, R247, -0x2, RZ ;  /* 0xfffffffef7b67810 */ /* 0x000fcc0007ffe0ff */
[C---:B---3--:R-:W-:Y:S08]  /*16330*/  HMMA.16816.F32.BF16 R52, R128.reuse, R56, R236 ;  /* 0x000000388034723c */ /* 0x048ff000000418ec */
[C---:B------:R-:W-:Y:S08]  /*16340*/  HMMA.16816.F32.BF16 R56, R128.reuse, R58, R216 ;  /* 0x0000003a8038723c */ /* 0x040ff000000418d8 */
[C---:B------:R-:W-:Y:S08]  /*16350*/  HMMA.16816.F32.BF16 R60, R128.reuse, R64, R60 ;  /* 0x00000040803c723c */ /* 0x040ff0000004183c */
[C---:B------:R-:W-:Y:S08]  /*16360*/  HMMA.16816.F32.BF16 R68, R128.reuse, R72, R220 ;  /* 0x000000488044723c */ /* 0x040ff000000418dc */
[C---:B------:R-:W-:Y:S08]  /*16370*/  HMMA.16816.F32.BF16 R84, R128.reuse, R88, R172 ;  /* 0x000000588054723c */ /* 0x040ff000000418ac */
[C---:B------:R-:W-:Y:S08]  /*16380*/  HMMA.16816.F32.BF16 R108, R128.reuse, R112, R108 ;  /* 0x00000070806c723c */ /* 0x040ff0000004186c */
[C---:B-1----:R-:W-:Y:S08]  /*16390*/  HMMA.16816.F32.BF16 R116, R128.reuse, R120, R116 ;  /* 0x000000788074723c */ /* 0x042ff00000041874 */
[C---:B------:R-:W-:Y:S08]  /*163a0*/  HMMA.16816.F32.BF16 R64, R128.reuse, R66, R176 ;  /* 0x000000428040723c */ /* 0x040ff000000418b0 */
[----:B------:R-:W-:Y:S01]  /*163b0*/  HMMA.16816.F32.BF16 R72, R128, R74, R184 ;  /* 0x0000004a8048723c */ /* 0x000fe200000418b8 */
[----:B--2---:R-:W-:-:S04]  /*163c0*/  @P3 IMAD.HI.U32 R2, R246, c[0x0][0x2c8], RZ ;  /* 0x0000b200f6023a27 */ /* 0x004fc800078e00ff */
[----:B------:R-:W-:Y:S01]  /*163d0*/  IMAD.MOV.U32 R0, RZ, RZ, R246 ;  /* 0x000000ffff007224 */ /* 0x000fe200078e00f6 */
[----:B------:R-:W-:Y:S01]  /*163e0*/  @P3 SHF.R.U32.HI R0, RZ, c[0x0][0x2cc], R2 ;  /* 0x0000b300ff003a19 */ /* 0x000fe20000011602 */
[----:B------:R-:W-:Y:S02]  /*163f0*/  FADD.FTZ R2, R137, R3 ;  /* 0x0000000389027221 */ /* 0x000fe40000010000 */
[----:B------:R-:W-:Y:S01]  /*16400*/  FADD.FTZ R3, R252, R12 ;  /* 0x0000000cfc037221 */ /* 0x000fe20000010000 */
[----:B------:R-:W-:Y:S01]  /*16410*/  IADD3 R0, R0, R251, -R250 ;  /* 0x000000fb00007210 */ /* 0x000fe20007ffe8fa */
[----:B------:R-:W-:Y:S02]  /*16420*/  FADD.FTZ R2, R214, R2 ;  /* 0x00000002d6027221 */ /* 0x000fe40000010000 */
[----:B------:R-:W-:Y:S02]  /*16430*/  FADD.FTZ R3, R244, R3 ;  /* 0x00000003f4037221 */ /* 0x000fe40000010000 */
[----:B------:R-:W-:-:S04]  /*16440*/  IMAD.HI R12, R0, 0x2aaaaaab, RZ ;  /* 0x2aaaaaab000c7827 */ /* 0x000fc800078e02ff */
[----:B------:R-:W-:Y:S02]  /*16450*/  FADD.FTZ R0, R215, R2 ;  /* 0x00000002d7007221 */ /* 0x000fe40000010000 */
[----:B------:R-:W-:Y:S01]  /*16460*/  FADD.FTZ R2, R245, R3 ;  /* 0x00000003f5027221 */ /* 0x000fe20000010000 */
[----:B------:R-:W-:-:S04]  /*16470*/  SHF.R.U32.HI R3, RZ, 0x1f, R12 ;  /* 0x0000001fff037819 */ /* 0x000fc8000001160c */
[----:B------:R-:W-:Y:S01]  /*16480*/  LEA.HI.SX32 R3, R12, R3, 0x1d ;  /* 0x000000030c037211 */ /* 0x000fe200078feaff */
[----:B------:R-:W-:-:S03]  /*16490*/  FADD.FTZ R0, R212, R0 ;  /* 0x00000000d4007221 */ /* 0x000fc60000010000 */
[----:B------:R-:W-:Y:S01]  /*164a0*/  IMNMX R217, R234, R3, !PT ;  /* 0x00000003ead97217 */ /* 0x000fe20007800200 */
[----:B------:R-:W-:-:S03]  /*164b0*/  FADD.FTZ R2, R11, R2 ;  /* 0x000000020b027221 */ /* 0x000fc60000010000 */
[----:B------:R-:W-:Y:S01]  /*164c0*/  ISETP.GE.AND P0, PT, R182, R217, PT ;  /* 0x000000d9b600720c */ /* 0x000fe20003f06270 */
[----:B------:R-:W-:Y:S02]  /*164d0*/  FADD.FTZ R0, R7, R0 ;  /* 0x0000000007007221 */ /* 0x000fe40000010000 */
[----:B------:R-:W-:Y:S02]  /*164e0*/  FADD.FTZ R2, R10, R2 ;  /* 0x000000020a027221 */ /* 0x000fe40000010000 */
[----:B------:R-:W-:Y:S01]  /*164f0*/  FADD.FTZ R0, R6, R0 ;  /* 0x0000000006007221 */ /* 0x000fe20000010000 */
[----:B------:R-:W-:Y:S01]  /*16500*/  HMMA.16816.F32.BF16 R88, R128, R90, R168 ;  /* 0x0000005a8058723c */ /* 0x000fe200000418a8 */
[----:B------:R-:W-:Y:S02]  /*16510*/  FADD.FTZ R2, R9, R2 ;  /* 0x0000000209027221 */ /* 0x000fe40000010000 */
[----:B------:R-:W-:-:S05]  /*16520*/  FADD.FTZ R0, R5, R0 ;  /* 0x0000000005007221 */ /* 0x000fca0000010000 */
[----:B------:R-:W-:Y:S01]  /*16530*/  HMMA.16816.F32.BF16 R112, R128, R114, R24 ;  /* 0x000000728070723c */ /* 0x000fe20000041818 */
[----:B------:R-:W-:Y:S02]  /*16540*/  FADD.FTZ R215, R8, R2 ;  /* 0x0000000208d77221 */ /* 0x000fe40000010000 */
[----:B------:R-:W-:-:S05]  /*16550*/  FADD.FTZ R218, R4, R0 ;  /* 0x0000000004da7221 */ /* 0x000fca0000010000 */
[C---:B------:R-:W-:Y:S08]  /*16560*/  HMMA.16816.F32.BF16 R120, R128.reuse, R122, R20 ;  /* 0x0000007a8078723c */ /* 0x040ff00000041814 */
[----:B------:R-:W-:Y:S01]  /*16570*/  HMMA.16816.F32.BF16 R128, R128, R14, R16 ;  /* 0x0000000e8080723c */ /* 0x000fe20000041810 */
[----:B------:R-:W-:Y:S07]  /*16580*/  @!P0 BRA `(.L_x_2475) ;  /* 0x0000304000008947 */ /* 0x000fee0003800000 */
[----:B------:R-:W2:Y:S01]  /*16590*/  LDL R247, [R1+0x54] ;  /* 0x0000540001f77983 */ /* 0x000ea20000100800 */
[----:B------:R-:W-:Y:S01]  /*165a0*/  IMAD.MOV.U32 R136, RZ, RZ, R132 ;  /* 0x000000ffff887224 */ /* 0x000fe200078e0084 */
[----:B------:R-:W-:-:S02]  /*165b0*/  MOV R137, R138 ;  /* 0x0000008a00897202 */ /* 0x000fc40000000f00 */
[----:B------:R-:W-:Y:S01]  /*165c0*/  MOV R212, R182 ;  /* 0x000000b600d47202 */ /* 0x000fe20000000f00 */
[----:B--2---:R-:W-:-:S04]  /*165d0*/  IMAD.IADD R216, R247, 0x1, R246 ;  /* 0x00000001f7d87824 */ /* 0x004fc800078e02f6 */
[----:B------:R-:W-:-:S05]  /*165e0*/  @P3 IMAD.HI.U32 R0, R216, c[0x0][0x2c8], RZ ;  /* 0x0000b200d8003a27 */ /* 0x000fca00078e00ff */
[----:B------:R-:W-:Y:S02]  /*165f0*/  @P3 SHF.R.U32.HI R219, RZ, c[0x0][0x2cc], R0 ;  /* 0x0000b300ffdb3a19 */ /* 0x000fe40000011600 */
.L_x_2480:
[----:B------:R-:W-:Y:S04]  /*16600*/  DEPBAR.LE SB0, 0x0 ;  /* 0x000080000000791a */ /* 0x000fe80000000000 */
[----:B------:R-:W-:Y:S01]  /*16610*/  WARPSYNC 0xffffffff ;  /* 0xffffffff00007948 */ /* 0x000fe20003800000 */
[----:B------:R-:W-:Y:S01]  /*16620*/  BAR.SYNC.DEFER_BLOCKING 0x0 ;  /* 0x0000000000007b1d */ /* 0x000fe20000010000 */
[----:B------:R-:W-:Y:S02]  /*16630*/  ISETP.GT.AND P0, PT, R234, R212, PT ;  /* 0x000000d4ea00720c */ /* 0x000fe40003f04270 */
        /* <DEDUP_REMOVED lines=13> */
[----:B------:R-:W5:Y:S01]  /*16710*/  S2R R2, SR_TID.X ;  /* 0x0000000000027919 */ /* 0x000f620000002100 */
[----:B------:R-:W-:Y:S02]  /*16720*/  SHF.R.S32.HI R0, RZ, 0x1f, R212 ;  /* 0x0000001fff007819 */ /* 0x000fe400000114d4 */
[----:B------:R-:W-:Y:S03]  /*16730*/  LOP3.LUT P3, RZ, R224, 0x8, RZ, 0xc0, !PT ;  /* 0x00000008e0ff7812 */ /* 0x000fe6000786c0ff */
[----:B------:R-:W-:Y:S04]  /*16740*/  IMAD R0, R0, c[0x0][0x208], RZ ;  /* 0x0000820000007a24 */ /* 0x000fe800078e02ff */
[----:B------:R-:W-:Y:S01]  /*16750*/  IMAD R0, R212, c[0x0][0x20c], R0 ;  /* 0x00008300d4007a24 */ /* 0x000fe200078e0200 */
[----:B-----5:R-:W-:Y:S01]  /*16760*/  ISETP.GT.AND P2, PT, R2, 0x7f, PT ;  /* 0x0000007f0200780c */ /* 0x020fe20003f44270 */
[----:B------:R-:W-:Y:S04]  /*16770*/  IMAD.WIDE.U32 R2, R212, c[0x0][0x208], RZ ;  /* 0x00008200d4027a25 */ /* 0x000fe800078e00ff */
[----:B------:R-:W-:Y:S02]  /*16780*/  IMAD.IADD R0, R3, 0x1, R0 ;  /* 0x0000000103007824 */ /* 0x000fe400078e0200 */
[----:B------:R-:W-:Y:S04]  /*16790*/  IMAD.WIDE.U32 R2, R2, 0x30, RZ ;  /* 0x0000003002027825 */ /* 0x000fe800078e00ff */
[----:B------:R-:W-:Y:S01]  /*167a0*/  IMAD R0, R0, 0x30, RZ ;  /* 0x0000003000007824 */ /* 0x000fe200078e02ff */
[-C--:B------:R-:W-:Y:S01]  /*167b0*/  IADD3 R5, P1, R230, R2.reuse, RZ ;  /* 0x00000002e6057210 */ /* 0x080fe20007f3e0ff */
[----:B------:R-:W-:Y:S02]  /*167c0*/  @!P2 IMAD.MOV.U32 R4, RZ, RZ, c[0x0][0x208] ;  /* 0x00008200ff04a624 */ /* 0x000fe400078e00ff */
[----:B------:R-:W-:Y:S02]  /*167d0*/  IMAD.IADD R0, R3, 0x1, R0 ;  /* 0x0000000103007824 */ /* 0x000fe400078e0200 */
[----:B------:R-:W-:Y:S01]  /*167e0*/  @!P2 IMAD.MOV.U32 R3, RZ, RZ, c[0x0][0x20c] ;  /* 0x00008300ff03a624 */ /* 0x000fe200078e00ff */
[C---:B------:R-:W-:Y:S04]  /*167f0*/  @!P2 LEA R2, P0, R4.reuse, R2, 0x5 ;  /* 0x000000020402a211 */ /* 0x040fe800078028ff */
[----:B------:R-:W-:Y:S01]  /*16800*/  @!P2 LEA.HI.X R3, R4, R0, R3, 0x5, P0 ;  /* 0x000000000403a211 */ /* 0x000fe200000f2c03 */
[--C-:B------:R-:W-:Y:S01]  /*16810*/  IMAD.X R0, R0, 0x1, R233.reuse, P1 ;  /* 0x0000000100007824 */ /* 0x100fe200008e06e9 */
[C---:B------:R-:W-:Y:S04]  /*16820*/  LEA R4, P0, R5.reuse, c[0x0][0x1f8], 0x1 ;  /* 0x00007e0005047a11 */ /* 0x040fe800078008ff */
[----:B------:R-:W-:Y:S02]  /*16830*/  LEA.HI.X R5, R5, c[0x0][0x1fc], R0, 0x1, P0 ;  /* 0x00007f0005057a11 */ /* 0x000fe400000f0c00 */
[----:B------:R-:W-:Y:S03]  /*16840*/  @!P2 IADD3 R0, P0, R2, R230, RZ ;  /* 0x000000e60200a210 */ /* 0x000fe60007f1e0ff */
[----:B------:R-:W-:Y:S01]  /*16850*/  @!PT LDS RZ, [RZ] ;  /* 0x00000000fffff984 */ /* 0x000fe20000000800 */
[----:B------:R-:W-:Y:S01]  /*16860*/  @!PT LDS RZ, [RZ] ;  /* 0x00000000fffff984 */ /* 0x000fe20000000800 */
[----:B------:R-:W-:Y:S01]  /*16870*/  @!PT LDS RZ, [RZ] ;  /* 0x00000000fffff984 */ /* 0x000fe20000000800 */
[----:B------:R4:W-:Y:S02]  /*16880*/  LDGSTS.E.BYPASS.LTC128B.128 [R211+0x4080], [R4.64], !P3 ;  /* 0x0408000004d37fae */ /* 0x0009e4000d901d46 */
        /* <DEDUP_REMOVED lines=10> */
.L_x_2477:
[----:B------:R-:W-:Y:S05]  /*16930*/  BSYNC B0 ;  /* 0x0000000000007941 */ /* 0x000fea0003800000 */
.L_x_2476:
        /* <DEDUP_REMOVED lines=148> */
[C---:B-1----:R-:W-:Y:S08]  /*17280*/  HMMA.16816.F32.BF16 R4, R172.reuse, R176, R4 ;  /* 0x000000b0ac04723c */ /* 0x042ff00000041804 */
[C---:B------:R-:W-:Y:S08]  /*17290*/  HMMA.16816.F32.BF16 R8, R172.reuse, R178, R8 ;  /* 0x000000b2ac08723c */ /* 0x040ff00000041808 */
[C---:B--2---:R-:W-:Y:S08]  /*172a0*/  HMMA.16816.F32.BF16 R12, R172.reuse, R168, R12 ;  /* 0x000000a8ac0c723c */ /* 0x044ff0000004180c */
[----:B------:R-:W-:Y:S01]  /*172b0*/  FMUL.FTZ R0, R4, c[0x0][0x320] ;  /* 0x0000c80004007a20 */ /* 0x000fe20000410000 */
[C---:B------:R-:W-:Y:S03]  /*172c0*/  HMMA.16816.F32.BF16 R16, R172.reuse, R170, R16 ;  /* 0x000000aaac10723c */ /* 0x040fe60000041810 */
[----:B------:R1:W2:Y:S04]  /*172d0*/  MUFU.TANH R185, R0 ;  /* 0x0000000000b97308 */ /* 0x0002a80000002400 */
[----:B------:R-:W-:Y:S02]  /*172e0*/  FMUL.FTZ R3, R11, c[0x0][0x320] ;  /* 0x0000c8000b037a20 */ /* 0x000fe40000410000 */
[----:B------:R-:W-:Y:S04]  /*172f0*/  FMUL.FTZ R10, R10, c[0x0][0x320] ;  /* 0x0000c8000a0a7a20 */ /* 0x000fe80000410000 */
[----:B------:R-:W3:Y:S02]  /*17300*/  MUFU.TANH R138, R10 ;  /* 0x0000000a008a7308 */ /* 0x000ee40000002400 */
[----:B------:R-:W-:Y:S08]  /*17310*/  FMUL.FTZ R2, R13, c[0x0][0x320] ;  /* 0x0000c8000d027a20 */ /* 0x000ff00000410000 */
[----:B------:R-:W4:Y:S01]  /*17320*/  MUFU.TANH R132, R3 ;  /* 0x0000000300847308 */ /* 0x000f220000002400 */
[----:B-1----:R-:W-:Y:S09]  /*17330*/  FMUL.FTZ R0, R5, c[0x0][0x320] ;  /* 0x0000c80005007a20 */ /* 0x002ff20000410000 */
[----:B------:R1:W1:Y:S10]  /*17340*/  MUFU.TANH R184, R0 ;  /* 0x0000000000b87308 */ /* 0x0002740000002400 */
[----:B------:R-:W2:Y:S01]  /*17350*/  MUFU.TANH R180, R2 ;  /* 0x0000000200b47308 */ /* 0x000ea20000002400 */
[----:B-1----:R-:W-:Y:S09]  /*17360*/  FMUL.FTZ R0, R6, c[0x0][0x320] ;  /* 0x0000c80006007a20 */ /* 0x002ff20000410000 */
[----:B------:R1:W1:Y:S02]  /*17370*/  MUFU.TANH R177, R0 ;  /* 0x0000000000b17308 */ /* 0x0002640000002400 */
[----:B-1----:R-:W-:Y:S02]  /*17380*/  FMUL.FTZ R0, R7, c[0x0][0x320] ;  /* 0x0000c80007007a20 */ /* 0x002fe40000410000 */
[----:B------:R-:W1:Y:S01]  /*17390*/  LDSM.16.M88.4 R4, [R188+0x5800] ;  /* 0x00580000bc04783b */ /* 0x000e620000000200 */
[----:B------:R-:W-:Y:S05]  /*173a0*/  DEPBAR.LE SB0, 0x0 ;  /* 0x000080000000791a */ /* 0x000fea0000000000 */
[----:B------:R5:W1:Y:S01]  /*173b0*/  MUFU.TANH R176, R0 ;  /* 0x0000000000b07308 */ /* 0x000a620000002400 */
[----:B------:R-:W-:Y:S01]  /*173c0*/  BAR.SYNC.DEFER_BLOCKING 0x0 ;  /* 0x0000000000007b1d */ /* 0x000fe20000010000 */
[----:B-----5:R-:W-:Y:S08]  /*173d0*/  FMUL.FTZ R0, R8, c[0x0][0x320] ;  /* 0x0000c80008007a20 */ /* 0x020ff00000410000 */
[----:B------:R5:W2:Y:S01]  /*173e0*/  MUFU.TANH R183, R0 ;  /* 0x0000000000b77308 */ /* 0x000aa20000002400 */
[C---:B-1----:R-:W-:Y:S08]  /*173f0*/  HMMA.16816.F32.BF16 R20, R172.reuse, R4, R20 ;  /* 0x00000004ac14723c */ /* 0x042ff00000041814 */
[----:B------:R-:W-:Y:S04]  /*17400*/  HMMA.16816.F32.BF16 R24, R172, R6, R24 ;  /* 0x00000006ac18723c */ /* 0x000fe80000041818 */
[----:B-----5:R-:W-:Y:S04]  /*17410*/  FMUL.FTZ R0, R9, c[0x0][0x320] ;  /* 0x0000c80009007a20 */ /* 0x020fe80000410000 */
[----:B------:R1:W1:Y:S04]  /*17420*/  MUFU.TANH R182, R0 ;  /* 0x0000000000b67308 */ /* 0x0002680000002400 */
        /* <DEDUP_REMOVED lines=29> */
[----:B------:R1:W1:Y:S01]  /*17600*/  MUFU.TANH R10, R0 ;  /* 0x00000000000a7308 */ /* 0x0002620000002400 */
[----:B------:R-:W-:-:S05]  /*17610*/  @!P0 BRA `(.L_x_2479) ;  /* 0x0000024000008947 */ /* 0x000fca0003800000 */
[----:B-1234-:R-:W-:Y:S02]  /*17620*/  IADD3 R0, R212, -0x1, RZ ;  /* 0xffffffffd4007810 */ /* 0x01efe40007ffe0ff */
[----:B------:R-:W-:Y:S02]  /*17630*/  IADD3 R3, -R225, 0x30, RZ ;  /* 0x00000030e1037810 */ /* 0x000fe40007ffe1ff */
[----:B------:R-:W-:Y:S02]  /*17640*/  SHF.R.S32.HI R2, RZ, 0x1f, R0 ;  /* 0x0000001fff027819 */ /* 0x000fe40000011400 */
[C---:B------:R-:W-:Y:S02]  /*17650*/  ISETP.GE.AND P0, PT, R3.reuse, 0x21, PT ;  /* 0x000000210300780c */ /* 0x040fe40003f06270 */
[----:B------:R-:W-:Y:S01]  /*17660*/  ISETP.GE.AND P1, PT, R3, 0x1, PT ;  /* 0x000000010300780c */ /* 0x000fe20003f26270 */
[----:B------:R-:W-:Y:S02]  /*17670*/  IMAD R4, R2, c[0x0][0x1e0], RZ ;  /* 0x0000780002047a24 */ /* 0x000fe400078e02ff */
[C---:B------:R-:W-:Y:S04]  /*17680*/  IMAD.WIDE.U32 R2, R0.reuse, c[0x0][0x1e0], RZ ;  /* 0x0000780000027a25 */ /* 0x040fe800078e00ff */
[----:B------:R-:W-:Y:S04]  /*17690*/  IMAD R4, R0, c[0x0][0x1e4], R4 ;  /* 0x0000790000047a24 */ /* 0x000fe800078e0204 */
[----:B------:R-:W-:Y:S02]  /*176a0*/  IMAD.IADD R0, R3, 0x1, R4 ;  /* 0x0000000103007824 */ /* 0x000fe400078e0204 */
[----:B------:R-:W-:Y:S04]  /*176b0*/  IMAD.WIDE.U32 R2, R2, 0x30, RZ ;  /* 0x0000003002027825 */ /* 0x000fe800078e00ff */
[----:B------:R-:W-:Y:S01]  /*176c0*/  @P0 IMAD.MOV.U32 R4, RZ, RZ, c[0x0][0x1e0] ;  /* 0x00007800ff040624 */ /* 0x000fe200078e00ff */
[-C--:B------:R-:W-:Y:S01]  /*176d0*/  @P1 IADD3 R5, P3, R228, R2.reuse, RZ ;  /* 0x00000002e4051210 */ /* 0x080fe20007f7e0ff */
[----:B------:R-:W-:Y:S03]  /*176e0*/  IMAD R0, R0, 0x30, RZ ;  /* 0x0000003000007824 */ /* 0x000fe600078e02ff */
[----:B------:R-:W-:Y:S01]  /*176f0*/  @P0 LEA R2, P2, R4, R2, 0x5 ;  /* 0x0000000204020211 */ /* 0x000fe200078428ff */
[----:B------:R-:W-:Y:S02]  /*17700*/  IMAD.IADD R0, R3, 0x1, R0 ;  /* 0x0000000103007824 */ /* 0x000fe400078e0200 */
[----:B------:R-:W-:Y:S02]  /*17710*/  @P0 IMAD.MOV.U32 R3, RZ, RZ, c[0x0][0x1e4] ;  /* 0x00007900ff030624 */ /* 0x000fe400078e00ff */
[--C-:B------:R-:W-:Y:S01]  /*17720*/  @P1 IMAD.X R6, R0, 0x1, R232.reuse, P3 ;  /* 0x0000000100061824 */ /* 0x100fe200018e06e8 */
[----:B------:R-:W-:Y:S02]  /*17730*/  LOP3.LUT P3, RZ, R224, 0x8, RZ, 0xc0, !PT ;  /* 0x00000008e0ff7812 */ /* 0x000fe4000786c0ff */
[----:B------:R-:W-:Y:S02]  /*17740*/  @P0 LEA.HI.X R3, R4, R0, R3, 0x5, P2 ;  /* 0x0000000004030211 */ /* 0x000fe400010f2c03 */
[----:B------:R-:W-:Y:S05]  /*17750*/  @P0 IADD3 R0, P2, R2, R228, RZ ;  /* 0x000000e402000210 */ /* 0x000fea0007f5e0ff */
        /* <DEDUP_REMOVED lines=16> */
.L_x_2479:
[----:B--234-:R-:W-:Y:S05]  /*17860*/  BSYNC B0 ;  /* 0x0000000000007941 */ /* 0x01cfea0003800000 */
.L_x_2478:
[----:B-1----:R-:W2:Y:S01]  /*17870*/  LDL R5, [R1+0x18] ;  /* 0x0000180001057983 */ /* 0x002ea20000100800 */
[----:B------:R-:W-:Y:S03]  /*17880*/  MOV R0, c[0x0][0x2c4] ;  /* 0x0000b10000007a02 */ /* 0x000fe60000000f00 */
[----:B------:R-:W2:Y:S01]  /*17890*/  LDL R4, [R1+0x14] ;  /* 0x0000140001047983 */ /* 0x000ea20000100800 */
[----:B------:R-:W-:Y:S02]  /*178a0*/  ISETP.NE.AND P0, PT, R0, 0x1, PT ;  /* 0x000000010000780c */ /* 0x000fe40003f05270 */
[----:B------:R-:W-:Y:S01]  /*178b0*/  MOV R0, R216 ;  /* 0x000000d800007202 */ /* 0x000fe20000000f00 */
[----:B------:R-:W0:Y:S10]  /*178c0*/  LDGDEPBAR ;  /* 0x00000000000079af */ /* 0x000e340000000000 */
[----:B------:R-:W-:Y:S05]  /*178d0*/  @P0 MOV R0, R219 ;  /* 0x000000db00000202 */ /* 0x000fea0000000f00 */
[----:B------:R-:W1:Y:S08]  /*178e0*/  SHFL.IDX PT, R3, R0, RZ, 0x1c1f ;  /* 0x001c1fff00037589 */ /* 0x000e7000000e0000 */
[----:B------:R3:W4:Y:S02]  /*178f0*/  SHFL.IDX PT, R2, R0, 0x1, 0x1c1f ;  /* 0x003c1f0000027f89 */ /* 0x00072400000e0000 */
[----:B---3--:R-:W-:Y:S05]  /*17900*/  IMAD R0, R212, -0x30, RZ ;  /* 0xffffffd0d4007824 */ /* 0x008fea00078e02ff */
[----:B------:R-:W-:Y:S04]  /*17910*/  IADD3 R0, -R235, 0x1, R0 ;  /* 0x00000001eb007810 */ /* 0x000fe80007ffe100 */
[----:B--2---:R-:W-:Y:S04]  /*17920*/  IADD3 R0, -R4, R0, R5 ;  /* 0x0000000004007210 */ /* 0x004fe80007ffe105 */
[C---:B-1----:R-:W-:Y:S02]  /*17930*/  IADD3 R4, R0.reuse, R3, RZ ;  /* 0x0000000300047210 */ /* 0x042fe40007ffe0ff */
[----:B----4-:R-:W-:Y:S02]  /*17940*/  IADD3 R0, R0, R2, RZ ;  /* 0x0000000200007210 */ /* 0x010fe40007ffe0ff */
[----:B------:R-:W-:Y:S02]  /*17950*/  ISETP.GT.AND P5, PT, R4, 0x19, PT ;  /* 0x000000190400780c */ /* 0x000fe40003fa4270 */
[C---:B------:R-:W-:Y:S02]  /*17960*/  ISETP.GT.AND P0, PT, R0.reuse, RZ, PT ;  /* 0x000000ff0000720c */ /* 0x040fe40003f04270 */
[C---:B------:R-:W-:Y:S02]  /*17970*/  ISETP.GT.AND P1, PT, R0.reuse, 0x1, PT ;  /* 0x000000010000780c */ /* 0x040fe40003f24270 */
[----:B------:R-:W-:Y:S02]  /*17980*/  FSEL R5, R177, -INF , P0 ;  /* 0xff800000b1057808 */ /* 0x000fe40000000000 */
[----:B------:R-:W-:Y:S02]  /*17990*/  ISETP.GT.AND P0, PT, R0, 0x8, PT ;  /* 0x000000080000780c */ /* 0x000fe40003f04270 */
[----:B------:R-:W-:Y:S02]  /*179a0*/  FSEL R20, R176, -INF , P1 ;  /* 0xff800000b0147808 */ /* 0x000fe40000800000 */
[----:B------:R-:W-:Y:S02]  /*179b0*/  FSEL R19, R138, -INF , P0 ;  /* 0xff8000008a137808 */ /* 0x000fe40000000000 */
[C---:B------:R-:W-:Y:S02]  /*179c0*/  ISETP.GT.AND P1, PT, R0.reuse, 0x9, PT ;  /* 0x000000090000780c */ /* 0x040fe40003f24270 */
        /* <DEDUP_REMOVED lines=12> */
[C---:B------:R-:W-:Y:S02]  /*17a90*/  ISETP.GT.AND P0, PT, R0.reuse, 0x29, PT ;  /* 0x000000290000780c */ /* 0x040fe40003f04270 */
[----:B------:R-:W-:Y:S02]  /*17aa0*/  ISETP.GT.AND P1, PT, R0, 0x28, PT ;  /* 0x000000280000780c */ /* 0x000fe40003f24270 */
[----:B------:R-:W-:Y:S02]  /*17ab0*/  FMNMX.FTZ R0, R5, R136, !PT ;  /* 0x0000008805007209 */ /* 0x000fe40007810000 */
[----:B------:R-:W-:Y:S02]  /*17ac0*/  FSEL R12, R7, -INF , P2 ;  /* 0xff800000070c7808 */ /* 0x000fe40001000000 */
[----:B------:R-:W-:Y:S02]  /*17ad0*/  FMNMX.FTZ R0, R20, R0, !PT ;  /* 0x0000000014007209 */ /* 0x000fe40007810000 */
[----:B------:R-:W-:Y:S02]  /*17ae0*/  FSEL R6, R9, -INF , P1 ;  /* 0xff80000009067808 */ /* 0x000fe40000800000 */
[----:B------:R-:W-:Y:S02]  /*17af0*/  FMNMX.FTZ R0, R19, R0, !PT ;  /* 0x0000000013007209 */ /* 0x000fe40007810000 */
[----:B------:R-:W-:Y:S02]  /*17b00*/  FSEL R3, R10, -INF , P0 ;  /* 0xff8000000a037808 */ /* 0x000fe40000000000 */
[----:B------:R-:W-:Y:S02]  /*17b10*/  FMNMX.FTZ R0, R18, R0, !PT ;  /* 0x0000000012007209 */ /* 0x000fe40007810000 */
[----:B------:R-:W-:Y:S02]  /*17b20*/  ISETP.GT.AND P0, PT, R4, RZ, PT ;  /* 0x000000ff0400720c */ /* 0x000fe40003f04270 */
        /* <DEDUP_REMOVED lines=16> */
[----:B------:R-:W-:Y:S01]  /*17c30*/  ISETP.GT.AND P2, PT, R4, 0x1, PT ;  /* 0x000000010400780c */ /* 0x000fe20003f44270 */
[----:B------:R-:W1:Y:S01]  /*17c40*/  SHFL.BFLY PT, R2, R0, 0x2, 0x1f ;  /* 0x0c401f0000027f89 */ /* 0x000e6200000e0000 */
[----:B------:R-:W-:Y:S02]  /*17c50*/  FSEL R21, R180, -INF , P1 ;  /* 0xff800000b4157808 */ /* 0x000fe40000800000 */
[----:B------:R-:W-:Y:S02]  /*17c60*/  FSEL R25, R184, -INF , P2 ;  /* 0xff800000b8197808 */ /* 0x000fe40001000000 */
[----:B------:R-:W-:Y:S02]  /*17c70*/  FSEL R9, R178, -INF , P5 ;  /* 0xff800000b2097808 */ /* 0x000fe40002800000 */
[C---:B------:R-:W-:Y:S02]  /*17c80*/  ISETP.GT.AND P6, PT, R4.reuse, 0x18, PT ;  /* 0x000000180400780c */ /* 0x040fe40003fc4270 */
[C---:B------:R-:W-:Y:S02]  /*17c90*/  ISETP.GT.AND P4, PT, R4.reuse, 0x20, PT ;  /* 0x000000200400780c */ /* 0x040fe40003f84270 */
[----:B------:R-:W-:Y:S02]  /*17ca0*/  FSEL R10, R179, -INF , P6 ;  /* 0xff800000b30a7808 */ /* 0x000fe40003000000 */
[----:B------:R-:W-:Y:S02]  /*17cb0*/  FSEL R8, R169, -INF , P4 ;  /* 0xff800000a9087808 */ /* 0x000fe40002000000 */
[C---:B------:R-:W-:Y:S02]  /*17cc0*/  ISETP.GT.AND P3, PT, R4.reuse, 0x21, PT ;  /* 0x000000210400780c */ /* 0x040fe40003f64270 */
[----:B------:R-:W-:Y:S02]  /*17cd0*/  ISETP.GT.AND P2, PT, R4, 0x28, PT ;  /* 0x000000280400780c */ /* 0x000fe40003f44270 */
[----:B------:R-:W-:Y:S02]  /*17ce0*/  FSEL R7, R168, -INF , P3 ;  /* 0xff800000a8077808 */ /* 0x000fe40001800000 */
[----:B------:R-:W-:Y:S02]  /*17cf0*/  ISETP.GT.AND P1, PT, R4, 0x29, PT ;  /* 0x000000290400780c */ /* 0x000fe40003f24270 */
[----:B-1----:R-:W-:Y:S02]  /*17d00*/  FMNMX.FTZ R0, R0, R2, !PT ;  /* 0x0000000200007209 */ /* 0x002fe40007810000 */
[----:B------:R-:W-:Y:S03]  /*17d10*/  FSEL R4, R171, -INF , P1 ;  /* 0xff800000ab047808 */ /* 0x000fe60000800000 */
[----:B------:R-:W1:Y:S02]  /*17d20*/  SHFL.BFLY PT, R2, R0, 0x1, 0x1f ;  /* 0x0c201f0000027f89 */ /* 0x000e6400000e0000 */
[----:B-1----:R-:W-:Y:S04]  /*17d30*/  FMNMX.FTZ R132, R0, R2, !PT ;  /* 0x0000000200847209 */ /* 0x002fe80007810000 */
[C---:B------:R-:W-:Y:S04]  /*17d40*/  FSETP.NEU.FTZ.AND P0, PT, R132.reuse, -INF , PT ;  /* 0xff8000008400780b */ /* 0x040fe80003f1d000 */
[----:B------:R-:W-:Y:S05]  /*17d50*/  FSEL R0, R132, RZ, P0 ;  /* 0x000000ff84007208 */ /* 0x000fea0000000000 */
[----:B------:R-:W-:Y:S02]  /*17d60*/  FADD.FTZ R2, -R0, R136 ;  /* 0x0000008800027221 */ /* 0x000fe40000010100 */
[----:B------:R-:W-:Y:S02]  /*17d70*/  FMUL.FTZ R0, R132, c[0x0][0x2d0] ;  /* 0x0000b40084007a20 */ /* 0x000fe40000410000 */
[----:B------:R-:W-:Y:S03]  /*17d80*/  FMUL.FTZ R2, R2, c[0x0][0x2d0] ;  /* 0x0000b40002027a20 */ /* 0x000fe60000410000 */
[----:B------:R-:W-:Y:S03]  /*17d90*/  FSEL R0, R0, RZ, P0 ;  /* 0x000000ff00007208 */ /* 0x000fe60000000000 */
[----:B------:R-:W1:Y:S02]  /*17da0*/  MUFU.EX2 R2, R2 ;  /* 0x0000000200027308 */ /* 0x000e640000000800 */
[--C-:B------:R-:W-:Y:S02]  /*17db0*/  FFMA.FTZ R20, R20, c[0x0][0x2d0], -R0.reuse ;  /* 0x0000b40014147a23 */ /* 0x100fe40000010800 */
[--C-:B------:R-:W-:Y:S02]  /*17dc0*/  FFMA.FTZ R19, R19, c[0x0][0x2d0], -R0.reuse ;  /* 0x0000b40013137a23 */ /* 0x100fe40000010800 */
[--C-:B------:R-:W-:Y:S02]  /*17dd0*/  FFMA.FTZ R18, R18, c[0x0][0x2d0], -R0.reuse ;  /* 0x0000b40012127a23 */ /* 0x100fe40000010800 */
[--C-:B------:R-:W-:Y:S01]  /*17de0*/  FFMA.FTZ R26, R5, c[0x0][0x2d0], -R0.reuse ;  /* 0x0000b400051a7a23 */ /* 0x100fe20000010800 */
[----:B------:R-:W-:Y:S01]  /*17df0*/  FSEL R5, R170, -INF , P2 ;  /* 0xff800000aa057808 */ /* 0x000fe20001000000 */
[--C-:B------:R-:W-:Y:S01]  /*17e00*/  FFMA.FTZ R178, R17, c[0x0][0x2d0], -R0.reuse ;  /* 0x0000b40011b27a23 */ /* 0x100fe20000010800 */
[----:B------:R2:W-:Y:S01]  /*17e10*/  MUFU.EX2 R168, R19 ;  /* 0x0000001300a87308 */ /* 0x0005e20000000800 */
[--C-:B------:R-:W-:Y:S02]  /*17e20*/  FFMA.FTZ R177, R16, c[0x0][0x2d0], -R0.reuse ;  /* 0x0000b40010b17a23 */ /* 0x100fe40000010800 */
[--C-:B------:R-:W-:Y:S02]  /*17e30*/  FFMA.FTZ R180, R15, c[0x0][0x2d0], -R0.reuse ;  /* 0x0000b4000fb47a23 */ /* 0x100fe40000010800 */
[--C-:B------:R-:W-:Y:S02]  /*17e40*/  FFMA.FTZ R181, R14, c[0x0][0x2d0], -R0.reuse ;  /* 0x0000b4000eb57a23 */ /* 0x100fe40000010800 */
[--C-:B------:R-:W-:Y:S02]  /*17e50*/  FFMA.FTZ R186, R13, c[0x0][0x2d0], -R0.reuse ;  /* 0x0000b4000dba7a23 */ /* 0x100fe40000010800 */
[--C-:B------:R-:W-:Y:S01]  /*17e60*/  FFMA.FTZ R185, R12, c[0x0][0x2d0], -R0.reuse ;  /* 0x0000b4000cb97a23 */ /* 0x100fe20000010800 */
[----:B------:R3:W4:Y:S01]  /*17e70*/  MUFU.EX2 R172, R18 ;  /* 0x0000001200ac7308 */ /* 0x0007220000000800 */
[--C-:B------:R-:W-:Y:S02]  /*17e80*/  FFMA.FTZ R187, R6, c[0x0][0x2d0], -R0.reuse ;  /* 0x0000b40006bb7a23 */ /* 0x100fe40000010800 */
[----:B------:R-:W-:Y:S01]  /*17e90*/  FFMA.FTZ R214, R3, c[0x0][0x2d0], -R0 ;  /* 0x0000b40003d67a23 */ /* 0x000fe20000010800 */
[----:B------:R-:W-:Y:S01]  /*17ea0*/  FMNMX.FTZ R0, R11, R137, !PT ;  /* 0x000000890b007209 */ /* 0x000fe20007810000 */
[C---:B-1----:R-:W-:Y:S02]  /*17eb0*/  FMUL.FTZ R27, R2.reuse, R147 ;  /* 0x00000093021b7220 */ /* 0x042fe40000410000 */
[C---:B------:R-:W-:Y:S01]  /*17ec0*/  FMUL.FTZ R14, R2.reuse, R158 ;  /* 0x0000009e020e7220 */ /* 0x040fe20000410000 */
[----:B------:R-:W-:Y:S01]  /*17ed0*/  FMNMX.FTZ R0, R25, R0, !PT ;  /* 0x0000000019007209 */ /* 0x000fe20007810000 */
[C---:B------:R-:W-:Y:S01]  /*17ee0*/  FMUL.FTZ R15, R2.reuse, R159 ;  /* 0x0000009f020f7220 */ /* 0x040fe20000410000 */
[----:B------:R1:W-:Y:S01]  /*17ef0*/  MUFU.EX2 R136, R26 ;  /* 0x0000001a00887308 */ /* 0x0003e20000000800 */
[----:B------:R-:W-:Y:S01]  /*17f00*/  FMUL.FTZ R30, R2, R30 ;  /* 0x0000001e021e7220 */ /* 0x000fe20000410000 */
[----:B------:R-:W-:Y:S01]  /*17f10*/  FMNMX.FTZ R0, R24, R0, !PT ;  /* 0x0000000018007209 */ /* 0x000fe20007810000 */
[C---:B------:R-:W-:Y:S02]  /*17f20*/  FMUL.FTZ R31, R2.reuse, R31 ;  /* 0x0000001f021f7220 */ /* 0x040fe40000410000 */
[C---:B--2---:R-:W-:Y:S01]  /*17f30*/  FMUL.FTZ R19, R2.reuse, R155 ;  /* 0x0000009b02137220 */ /* 0x044fe20000410000 */
[----:B------:R-:W-:Y:S01]  /*17f40*/  FMNMX.FTZ R0, R23, R0, !PT ;  /* 0x0000000017007209 */ /* 0x000fe20007810000 */
[C---:B------:R-:W-:Y:S02]  /*17f50*/  FMUL.FTZ R34, R2.reuse, R34 ;  /* 0x0000002202227220 */ /* 0x040fe40000410000 */
[----:B------:R-:W-:Y:S01]  /*17f60*/  FMUL.FTZ R35, R2, R35 ;  /* 0x0000002302237220 */ /* 0x000fe20000410000 */
[----:B------:R-:W-:Y:S01]  /*17f70*/  FMNMX.FTZ R0, R22, R0, !PT ;  /* 0x0000000016007209 */ /* 0x000fe20007810000 */
[C---:B------:R-:W-:Y:S02]  /*17f80*/  FMUL.FTZ R38, R2.reuse, R38 ;  /* 0x0000002602267220 */ /* 0x040fe40000410000 */
[C---:B------:R-:W-:Y:S01]  /*17f90*/  FMUL.FTZ R39, R2.reuse, R39 ;  /* 0x0000002702277220 */ /* 0x040fe20000410000 */
[----:B------:R-:W-:Y:S01]  /*17fa0*/  FMNMX.FTZ R0, R21, R0, !PT ;  /* 0x0000000015007209 */ /* 0x000fe20007810000 */
[----:B---3--:R-:W-:Y:S01]  /*17fb0*/  FMUL.FTZ R18, R2, R154 ;  /* 0x0000009a02127220 */ /* 0x008fe20000410000 */
[----:B----4-:R-:W-:Y:S01]  /*17fc0*/  F2FP.BF16.PACK_AB R147, R172, R168 ;  /* 0x000000a8ac93723e */ /* 0x010fe200000010ff */
[----:B------:R-:W-:Y:S01]  /*17fd0*/  FMUL.FTZ R42, R2, R42 ;  /* 0x0000002a022a7220 */ /* 0x000fe20000410000 */
[----:B------:R-:W-:Y:S01]  /*17fe0*/  FMNMX.FTZ R0, R10, R0, !PT ;  /* 0x000000000a007209 */ /* 0x000fe20007810000 */
[C---:B------:R-:W-:Y:S02]  /*17ff0*/  FMUL.FTZ R43, R2.reuse, R43 ;  /* 0x0000002b022b7220 */ /* 0x040fe40000410000 */
[C---:B------:R-:W-:Y:S01]  /*18000*/  FMUL.FTZ R46, R2.reuse, R46 ;  /* 0x0000002e022e7220 */ /* 0x040fe20000410000 */
[----:B------:R-:W-:Y:S01]  /*18010*/  FMNMX.FTZ R0, R9, R0, !PT ;  /* 0x0000000009007209 */ /* 0x000fe20007810000 */
[C---:B------:R-:W-:Y:S02]  /*18020*/  FMUL.FTZ R47, R2.reuse, R47 ;  /* 0x0000002f022f7220 */ /* 0x040fe40000410000 */
[----:B-1----:R-:W-:Y:S01]  /*18030*/  FMUL.FTZ R26, R2, R146 ;  /* 0x00000092021a7220 */ /* 0x002fe20000410000 */
        /* <DEDUP_REMOVED lines=43> */
[----:B------:R-:W-:Y:S01]  /*182f0*/  FMUL.FTZ R119, R2, R119 ;  /* 0x0000007702777220 */ /* 0x000fe20000410000 */
[C---:B------:R-:W-:Y:S01]  /*18300*/  FSETP.NEU.FTZ.AND P0, PT, R138.reuse, -INF , PT ;  /* 0xff8000008a00780b */ /* 0x040fe20003f1d000 */
[----:B------:R-:W-:Y:S02]  /*18310*/  FMUL.FTZ R3, R138, c[0x0][0x2d0] ;  /* 0x0000b4008a037a20 */ /* 0x000fe40000410000 */
[----:B------:R-:W-:Y:S01]  /*18320*/  FMUL.FTZ R122, R2, R122 ;  /* 0x0000007a027a7220 */ /* 0x000fe20000410000 */
[----:B------:R-:W-:Y:S01]  /*18330*/  FSEL R0, R138, RZ, P0 ;  /* 0x000000ff8a007208 */ /* 0x000fe20000000000 */
[C---:B------:R-:W-:Y:S01]  /*18340*/  FMUL.FTZ R123, R2.reuse, R123 ;  /* 0x0000007b027b7220 */ /* 0x040fe20000410000 */
[----:B------:R-:W-:Y:S01]  /*18350*/  FSEL R3, R3, RZ, P0 ;  /* 0x000000ff03037208 */ /* 0x000fe20000000000 */
[----:B------:R-:W-:Y:S01]  /*18360*/  FMUL.FTZ R126, R2, R126 ;  /* 0x0000007e027e7220 */ /* 0x000fe20000410000 */
[----:B------:R-:W-:Y:S01]  /*18370*/  ISETP.GT.AND P0, PT, R212, R217, PT ;  /* 0x000000d9d400720c */ /* 0x000fe20003f04270 */
[----:B------:R-:W-:Y:S02]  /*18380*/  FADD.FTZ R0, -R0, R137 ;  /* 0x0000008900007221 */ /* 0x000fe40000010100 */
[----:B------:R-:W-:Y:S01]  /*18390*/  MUFU.EX2 R137, R20 ;  /* 0x0000001400897308 */ /* 0x000fe20000000800 */
[--C-:B------:R-:W-:Y:S02]  /*183a0*/  FFMA.FTZ R171, R23, c[0x0][0x2d0], -R3.reuse ;  /* 0x0000b40017ab7a23 */ /* 0x100fe40000010803 */
[----:B------:R-:W-:Y:S02]  /*183b0*/  FMUL.FTZ R0, R0, c[0x0][0x2d0] ;  /* 0x0000b40000007a20 */ /* 0x000fe40000410000 */
[----:B------:R-:W-:Y:S02]  /*183c0*/  FMUL.FTZ R23, R2, R151 ;  /* 0x0000009702177220 */ /* 0x000fe40000410000 */
[--C-:B------:R-:W-:Y:S02]  /*183d0*/  FFMA.FTZ R174, R22, c[0x0][0x2d0], -R3.reuse ;  /* 0x0000b40016ae7a23 */ /* 0x100fe40000010803 */
[----:B------:R-:W-:Y:S01]  /*183e0*/  FMUL.FTZ R22, R2, R150 ;  /* 0x0000009602167220 */ /* 0x000fe20000410000 */
        /* <DEDUP_REMOVED lines=10> */
[----:B------:R-:W-:Y:S02]  /*18490*/  FMUL.FTZ R7, R2, R167 ;  /* 0x000000a702077220 */ /* 0x000fe40000410000 */
[--C-:B------:R-:W-:Y:S01]  /*184a0*/  FFMA.FTZ R184, R5, c[0x0][0x2d0], -R3.reuse ;  /* 0x0000b40005b87a23 */ /* 0x100fe20000010803 */
[----:B------:R-:W-:Y:S01]  /*184b0*/  MUFU.EX2 R158, R173 ;  /* 0x000000ad009e7308 */ /* 0x000fe20000000800 */
[----:B------:R-:W-:Y:S02]  /*184c0*/  FFMA.FTZ R3, R4, c[0x0][0x2d0], -R3 ;  /* 0x0000b40004037a23 */ /* 0x000fe40000010803 */
[----:B------:R-:W-:Y:S02]  /*184d0*/  FMUL.FTZ R10, R2, R162 ;  /* 0x000000a2020a7220 */ /* 0x000fe40000410000 */
[C---:B-1----:R-:W-:Y:S02]  /*184e0*/  FMUL.FTZ R20, R0.reuse, R148 ;  /* 0x0000009400147220 */ /* 0x042fe40000410000 */
[C---:B------:R-:W-:Y:S02]  /*184f0*/  FMUL.FTZ R21, R0.reuse, R149 ;  /* 0x0000009500157220 */ /* 0x040fe40000410000 */
[----:B------:R-:W1:Y:S01]  /*18500*/  LDSM.16.MT88.4 R148, [R191] ;  /* 0x00000000bf94783b */ /* 0x000e620000004200 */
[C---:B------:R-:W-:Y:S01]  /*18510*/  FMUL.FTZ R12, R0.reuse, R156 ;  /* 0x0000009c000c7220 */ /* 0x040fe20000410000 */
[----:B------:R-:W-:Y:S01]  /*18520*/  MUFU.EX2 R159, R176 ;  /* 0x000000b0009f7308 */ /* 0x000fe20000000800 */
[C---:B------:R-:W-:Y:S02]  /*18530*/  FMUL.FTZ R16, R0.reuse, R152 ;  /* 0x0000009800107220 */ /* 0x040fe40000410000 */
[C---:B------:R-:W-:Y:S02]  /*18540*/  FMUL.FTZ R17, R0.reuse, R153 ;  /* 0x0000009900117220 */ /* 0x040fe40000410000 */
[C---:B------:R-:W-:Y:S02]  /*18550*/  FMUL.FTZ R4, R0.reuse, R164 ;  /* 0x000000a400047220 */ /* 0x040fe40000410000 */
[C---:B------:R-:W-:Y:S02]  /*18560*/  FMUL.FTZ R5, R0.reuse, R165 ;  /* 0x000000a500057220 */ /* 0x040fe40000410000 */
[C---:B------:R-:W-:Y:S01]  /*18570*/  FMUL.FTZ R24, R0.reuse, R144 ;  /* 0x0000009000187220 */ /* 0x040fe20000410000 */
[----:B------:R-:W3:Y:S01]  /*18580*/  MUFU.EX2 R153, R11 ;  /* 0x0000000b00997308 */ /* 0x000ee20000000800 */
[----:B------:R-:W-:Y:S01]  /*18590*/  FMUL.FTZ R25, R0, R145 ;  /* 0x0000009100197220 */ /* 0x000fe20000410000 */
[----:B------:R-:W-:Y:S01]  /*185a0*/  F2FP.BF16.PACK_AB R145, R137, R136 ;  /* 0x000000888991723e */ /* 0x000fe200000010ff */
[----:B--2---:R-:W-:Y:S02]  /*185b0*/  FMUL.FTZ R6, R2, R166 ;  /* 0x000000a602067220 */ /* 0x004fe40000410000 */
        /* <DEDUP_REMOVED lines=9> */
[----:B------:R-:W2:Y:S01]  /*18650*/  MUFU.EX2 R156, R171 ;  /* 0x000000ab009c7308 */ /* 0x000ea20000000800 */
[C---:B------:R-:W-:Y:S02]  /*18660*/  FMUL.FTZ R37, R0.reuse, R37 ;  /* 0x0000002500257220 */ /* 0x040fe40000410000 */
[----:B------:R-:W-:Y:S01]  /*18670*/  FMUL.FTZ R40, R0, R40 ;  /* 0x0000002800287220 */ /* 0x000fe20000410000 */
[----:B---3--:R-:W-:Y:S01]  /*18680*/  F2FP.BF16.PACK_AB R144, R153, R169 ;  /* 0x000000a99990723e */ /* 0x008fe200000010ff */
[----:B------:R-:W-:Y:S02]  /*18690*/  FMUL.FTZ R11, R2, R163 ;  /* 0x000000a3020b7220 */ /* 0x000fe40000410000 */
        /* <DEDUP_REMOVED lines=12> */
[C---:B------:R-:W-:Y:S02]  /*18760*/  FFMA.FTZ R161, R0.reuse, R215, R169 ;  /* 0x000000d700a17223 */ /* 0x040fe400000100a9 */
[C---:B------:R-:W-:Y:S02]  /*18770*/  FMUL.FTZ R60, R0.reuse, R60 ;  /* 0x0000003c003c7220 */ /* 0x040fe40000410000 */
[C---:B------:R-:W-:Y:S01]  /*18780*/  FMUL.FTZ R61, R0.reuse, R61 ;  /* 0x0000003d003d7220 */ /* 0x040fe20000410000 */
[----:B------:R2:W-:Y:S01]  /*18790*/  MUFU.EX2 R173, R182 ;  /* 0x000000b600ad7308 */ /* 0x0005e20000000800 */
[C---:B-1----:R-:W-:Y:S05]  /*187a0*/  HMMA.16816.F32.BF16 R4, R144.reuse, R148, R4 ;  /* 0x000000949004723c */ /* 0x042fea0000041804 */
[C---:B------:R-:W-:Y:S02]  /*187b0*/  FMUL.FTZ R64, R0.reuse, R64 ;  /* 0x0000004000407220 */ /* 0x040fe40000410000 */
[C---:B------:R-:W-:Y:S01]  /*187c0*/  FMUL.FTZ R65, R0.reuse, R65 ;  /* 0x0000004100417220 */ /* 0x040fe20000410000 */
[C---:B------:R-:W-:Y:S01]  /*187d0*/  HMMA.16816.F32.BF16 R8, R144.reuse, R150, R8 ;  /* 0x000000969008723c */ /* 0x040fe20000041808 */
[----:B------:R-:W1:Y:S01]  /*187e0*/  LDSM.16.MT88.4 R148, [R192] ;  /* 0x00000000c094783b */ /* 0x000e620000004200 */
[----:B------:R-:W-:Y:S02]  /*187f0*/  MUFU.EX2 R175, R183 ;  /* 0x000000b700af7308 */ /* 0x000fe40000000800 */
[C---:B------:R-:W-:Y:S02]  /*18800*/  FMUL.FTZ R68, R0.reuse, R68 ;  /* 0x0000004400447220 */ /* 0x040fe40000410000 */
[C---:B------:R-:W-:Y:S02]  /*18810*/  FMUL.FTZ R69, R0.reuse, R69 ;  /* 0x0000004500457220 */ /* 0x040fe40000410000 */
[C---:B------:R-:W-:Y:S04]  /*18820*/  FMUL.FTZ R72, R0.reuse, R72 ;  /* 0x0000004800487220 */ /* 0x040fe80000410000 */
[C---:B------:R-:W-:Y:S01]  /*18830*/  FMUL.FTZ R73, R0.reuse, R73 ;  /* 0x0000004900497220 */ /* 0x040fe20000410000 */
[----:B------:R-:W-:Y:S01]  /*18840*/  MUFU.EX2 R176, R184 ;  /* 0x000000b800b07308 */ /* 0x000fe20000000800 */
[----:B------:R-:W-:Y:S01]  /*18850*/  FMUL.FTZ R76, R0, R76 ;  /* 0x0000004c004c7220 */ /* 0x000fe20000410000 */
[----:B--2---:R-:W-:Y:S01]  /*18860*/  IADD3 R182, R212, -0x1, RZ ;  /* 0xffffffffd4b67810 */ /* 0x004fe20007ffe0ff */
[C---:B------:R-:W-:Y:S02]  /*18870*/  FMUL.FTZ R77, R0.reuse, R77 ;  /* 0x0000004d004d7220 */ /* 0x040fe40000410000 */
[C---:B------:R-:W-:Y:S01]  /*18880*/  FMUL.FTZ R80, R0.reuse, R80 ;  /* 0x0000005000507220 */ /* 0x040fe20000410000 */
[----:B------:R-:W-:Y:S01]  /*18890*/  MOV R212, R182 ;  /* 0x000000b600d47202 */ /* 0x000fe20000000f00 */
        /* <DEDUP_REMOVED lines=13> */
[C---:B-1----:R-:W-:Y:S03]  /*18970*/  HMMA.16816.F32.BF16 R12, R144.reuse, R148, R12 ;  /* 0x00000094900c723c */ /* 0x042fe6000004180c */
[C---:B------:R-:W-:Y:S02]  /*18980*/  FMUL.FTZ R104, R0.reuse, R104 ;  /* 0x0000006800687220 */ /* 0x040fe40000410000 */
[C---:B------:R-:W-:Y:S01]  /*18990*/  FMUL.FTZ R105, R0.reuse, R105 ;  /* 0x0000006900697220 */ /* 0x040fe20000410000 */
[----:B--2---:R-:W-:Y:S01]  /*189a0*/  F2FP.BF16.PACK_AB R170, R177, R176 ;  /* 0x000000b0b1aa723e */ /* 0x004fe200000010ff */
        /* <DEDUP_REMOVED lines=16> */
[C---:B------:R-:W-:Y:S02]  /*18ab0*/  FMUL.FTZ R131, R2.reuse, R131 ;  /* 0x0000008302837220 */ /* 0x040fe40000410000 */
[----:B------:R-:W-:Y:S02]  /*18ac0*/  FFMA.FTZ R0, R2, R218, R136 ;  /* 0x000000da02007223 */ /* 0x000fe40000010088 */
[----:B------:R-:W2:Y:S02]  /*18ad0*/  MUFU.EX2 R2, R178 ;  /* 0x000000b200027308 */ /* 0x000ea40000000800 */
[----:B------:R-:W-:Y:S01]  /*18ae0*/  FADD.FTZ R0, R137, R0 ;  /* 0x0000000089007221 */ /* 0x000fe20000010000 */
[C---:B-1----:R-:W-:Y:S03]  /*18af0*/  HMMA.16816.F32.BF16 R20, R144.reuse, R148, R20 ;  /* 0x000000949014723c */ /* 0x042fe60000041814 */
[----:B------:R-:W-:Y:S01]  /*18b00*/  FADD.FTZ R160, R168, R0 ;  /* 0x00000000a8a07221 */ /* 0x000fe20000010000 */
[----:B------:R-:W-:Y:S01]  /*18b10*/  F2FP.BF16.PACK_AB R168, R175, R173 ;  /* 0x000000adafa8723e */ /* 0x000fe200000010ff */
[----:B------:R-:W-:Y:S02]  /*18b20*/  FADD.FTZ R0, R153, R161 ;  /* 0x000000a199007221 */ /* 0x000fe40000010000 */
[----:B------:R-:W-:Y:S01]  /*18b30*/  MUFU.EX2 R137, R174 ;  /* 0x000000ae00897308 */ /* 0x000fe20000000800 */
[----:B------:R-:W-:Y:S01]  /*18b40*/  FADD.FTZ R160, R172, R160 ;  /* 0x000000a0aca07221 */ /* 0x000fe20000010000 */
[C---:B------:R-:W-:Y:S01]  /*18b50*/  HMMA.16816.F32.BF16 R24, R144.reuse, R150, R24 ;  /* 0x000000969018723c */ /* 0x040fe20000041818 */
[----:B------:R-:W1:Y:S02]  /*18b60*/  LDSM.16.MT88.4 R148, [R193] ;  /* 0x00000000c194783b */ /* 0x000e640000004200 */
[----:B------:R-:W-:Y:S05]  /*18b70*/  FADD.FTZ R0, R152, R0 ;  /* 0x0000000098007221 */ /* 0x000fea0000010000 */
[----:B------:R-:W3:Y:S01]  /*18b80*/  MUFU.EX2 R136, R180 ;  /* 0x000000b400887308 */ /* 0x000ee20000000800 */
[----:B------:R-:W-:Y:S03]  /*18b90*/  LDSM.16.MT88.4 R152, [R192+0x800] ;  /* 0x00080000c098783b */ /* 0x000fe60000004200 */
[----:B------:R-:W-:Y:S02]  /*18ba0*/  FADD.FTZ R156, R156, R0 ;  /* 0x000000009c9c7221 */ /* 0x000fe40000010000 */
[----:B--2---:R-:W-:Y:S03]  /*18bb0*/  FADD.FTZ R0, R2, R160 ;  /* 0x000000a002007221 */ /* 0x004fe60000010000 */
[----:B------:R-:W-:Y:S01]  /*18bc0*/  LDSM.16.MT88.4 R160, [R191+0x1000] ;  /* 0x00100000bfa0783b */ /* 0x000fe20000004200 */
[----:B------:R-:W2:Y:S01]  /*18bd0*/  MUFU.EX2 R178, R181 ;  /* 0x000000b500b27308 */ /* 0x000ea20000000800 */
[----:B------:R-:W-:Y:S09]  /*18be0*/  FADD.FTZ R0, R157, R0 ;  /* 0x000000009d007221 */ /* 0x000ff20000010000 */
[----:B------:R-:W4:Y:S01]  /*18bf0*/  MUFU.EX2 R172, R186 ;  /* 0x000000ba00ac7308 */ /* 0x000f220000000800 */
[----:B---3--:R-:W-:Y:S09]  /*18c00*/  FADD.FTZ R0, R136, R0 ;  /* 0x0000000088007221 */ /* 0x008ff20000010000 */
[----:B------:R-:W3:Y:S01]  /*18c10*/  MUFU.EX2 R174, R185 ;  /* 0x000000b900ae7308 */ /* 0x000ee20000000800 */
[C---:B-1----:R-:W-:Y:S03]  /*18c20*/  HMMA.16816.F32.BF16 R28, R144.reuse, R148, R28 ;  /* 0x00000094901c723c */ /* 0x042fe6000004181c */
[----:B--2---:R-:W-:Y:S05]  /*18c30*/  FADD.FTZ R0, R178, R0 ;  /* 0x00000000b2007221 */ /* 0x004fea0000010000 */
[C---:B------:R-:W-:Y:S01]  /*18c40*/  HMMA.16816.F32.BF16 R32, R144.reuse, R150, R32 ;  /* 0x000000969020723c */ /* 0x040fe20000041820 */
[----:B------:R-:W1:Y:S03]  /*18c50*/  LDSM.16.MT88.4 R148, [R191+0x1800] ;  /* 0x00180000bf94783b */ /* 0x000e660000004200 */
[----:B----4-:R-:W-:Y:S01]  /*18c60*/  FADD.FTZ R0, R172, R0 ;  /* 0x00000000ac007221 */ /* 0x010fe20000010000 */
[C---:B---3--:R-:W-:Y:S03]  /*18c70*/  F2FP.BF16.PACK_AB R169, R174.reuse, R172 ;  /* 0x000000acaea9723e */ /* 0x048fe600000010ff */
        /* <DEDUP_REMOVED lines=40> */
[----:B------:R-:W-:Y:S01]  /*18f00*/  F2FP.BF16.PACK_AB R146, R179, R159 ;  /* 0x0000009fb392723e */ /* 0x000fe200000010ff */
[----:B------:R-:W-:Y:S01]  /*18f10*/  FADD.FTZ R2, R137, R156 ;  /* 0x0000009c89027221 */ /* 0x000fe20000010000 */
[----:B------:R-:W-:Y:S01]  /*18f20*/  F2FP.BF16.PACK_AB R147, R178, R136 ;  /* 0x00000088b293723e */ /* 0x000fe200000010ff */
[----:B------:R-:W2:Y:S01]  /*18f30*/  MUFU.EX2 R137, R214 ;  /* 0x000000d600897308 */ /* 0x000ea20000000800 */
[----:B------:R-:W-:Y:S01]  /*18f40*/  MOV R136, R132 ;  /* 0x0000008400887202 */ /* 0x000fe20000000f00 */
[----:B------:R-:W-:Y:S04]  /*18f50*/  FADD.FTZ R2, R158, R2 ;  /* 0x000000029e027221 */ /* 0x000fe80000010000 */
[----:B------:R-:W-:Y:S04]  /*18f60*/  FADD.FTZ R2, R159, R2 ;  /* 0x000000029f027221 */ /* 0x000fe80000010000 */
[----:B------:R-:W-:Y:S04]  /*18f70*/  FADD.FTZ R2, R179, R2 ;  /* 0x00000002b3027221 */ /* 0x000fe80000010000 */
[----:B------:R-:W-:Y:S04]  /*18f80*/  FADD.FTZ R2, R173, R2 ;  /* 0x00000002ad027221 */ /* 0x000fe80000010000 */
[----:B------:R-:W-:Y:S04]  /*18f90*/  FADD.FTZ R2, R175, R2 ;  /* 0x00000002af027221 */ /* 0x000fe80000010000 */
[----:B------:R-:W-:Y:S01]  /*18fa0*/  FADD.FTZ R2, R176, R2 ;  /* 0x00000002b0027221 */ /* 0x000fe20000010000 */
[C---:B--2---:R-:W-:Y:S01]  /*18fb0*/  F2FP.BF16.PACK_AB R171, R137.reuse, R3 ;  /* 0x0000000389ab723e */ /* 0x044fe200000010ff */
[----:B------:R-:W-:Y:S01]  /*18fc0*/  FADD.FTZ R218, R137, R0 ;  /* 0x0000000089da7221 */ /* 0x000fe20000010000 */
[C---:B-1----:R-:W-:Y:S03]  /*18fd0*/  HMMA.16816.F32.BF16 R4, R144.reuse, R148, R4 ;  /* 0x000000949004723c */ /* 0x042fe60000041804 */
[----:B------:R-:W-:Y:S01]  /*18fe0*/  MOV R137, R138 ;  /* 0x0000008a00897202 */ /* 0x000fe20000000f00 */
[----:B------:R-:W-:Y:S04]  /*18ff0*/  FADD.FTZ R215, R177, R2 ;  /* 0x00000002b1d77221 */ /* 0x000fe80000010000 */
        /* <DEDUP_REMOVED lines=93> */
.L_x_2475:
[----:B------:R-:W-:-:S13]  /*195d0*/  ISETP.GE.AND P0, PT, R182, R234, PT ;  /* 0x000000eab600720c */ /* 0x000fda0003f06270 */
[----:B------:R-:W-:Y:S05]  /*195e0*/  @!P0 BRA `(.L_x_2481) ;  /* 0x00002b7000008947 */ /* 0x000fea0003800000 */
.L_x_2484:
[----:B------:R-:W-:Y:S04]  /*195f0*/  DEPBAR.LE SB0, 0x0 ;  /* 0x000080000000791a */ /* 0x000fe80000000000 */
[----:B------:R-:W-:Y:S01]  /*19600*/  WARPSYNC 0xffffffff ;  /* 0xffffffff00007948 */ /* 0x000fe20003800000 */
[----:B------:R-:W-:Y:S01]  /*19610*/  BAR.SYNC.DEFER_BLOCKING 0x0 ;  /* 0x0000000000007b1d */ /* 0x000fe20000010000 */
[----:B------:R-:W-:Y:S02]  /*19620*/  SHF.R.S32.HI R0, RZ, 0x1f, R182 ;  /* 0x0000001fff007819 */ /* 0x000fe400000114b6 */
[C---:B------:R-:W-:Y:S02]  /*19630*/  LOP3.LUT P3, RZ, R224.reuse, 0x8, RZ, 0xc0, !PT ;  /* 0x00000008e0ff7812 */ /* 0x040fe4000786c0ff */
[----:B------:R-:W-:Y:S01]  /*19640*/  LOP3.LUT P6, RZ, R224, 0x4, RZ, 0xc0, !PT ;  /* 0x00000004e0ff7812 */ /* 0x000fe200078cc0ff */
[----:B------:R-:W-:Y:S01]  /*19650*/  IMAD R0, R0, c[0x0][0x208], RZ ;  /* 0x0000820000007a24 */ /* 0x000fe200078e02ff */
[C---:B------:R-:W-:Y:S02]  /*19660*/  LOP3.LUT P5, RZ, R224.reuse, 0x2, RZ, 0xc0, !PT ;  /* 0x00000002e0ff7812 */ /* 0x040fe400078ac0ff */
[----:B------:R-:W-:Y:S01]  /*19670*/  LOP3.LUT P4, RZ, R224, 0x1, RZ, 0xc0, !PT ;  /* 0x00000001e0ff7812 */ /* 0x000fe2000788c0ff */
[----:B------:R-:W-:Y:S01]  /*19680*/  IMAD R0, R182, c[0x0][0x20c], R0 ;  /* 0x00008300b6007a24 */ /* 0x000fe200078e0200 */
[----:B------:R-:W-:Y:S01]  /*19690*/  LDSM.16.M88.4 R24, [R195] ;  /* 0x00000000c318783b */ /* 0x000fe20000000200 */
[----:B------:R-:W-:Y:S05]  /*196a0*/  BSSY B0, `(.L_x_2482) ;  /* 0x000011b000007945 */ /* 0x000fea0003800000 */
[----:B------:R-:W1:Y:S06]  /*196b0*/  LDSM.16.M88.4 R8, [R190] ;  /* 0x00000000be08783b */ /* 0x000e6c0000000200 */
[----:B------:R-:W2:Y:S06]  /*196c0*/  LDSM.16.M88.4 R16, [R190+0x800] ;  /* 0x00080000be10783b */ /* 0x000eac0000000200 */
[----:B------:R-:W3:Y:S06]  /*196d0*/  LDSM.16.M88.4 R168, [R190+0x1000] ;  /* 0x00100000bea8783b */ /* 0x000eec0000000200 */
[----:B------:R-:W-:Y:S06]  /*196e0*/  LDSM.16.M88.4 R172, [R196] ;  /* 0x00000000c4ac783b */ /* 0x000fec0000000200 */
[----:B------:R-:W4:Y:S01]  /*196f0*/  S2R R2, SR_TID.X ;  /* 0x0000000000027919 */ /* 0x000f220000002100 */
[C---:B-1----:R-:W-:Y:S08]  /*19700*/  HMMA.16816.F32.BF16 R4, R24.reuse, R8, RZ ;  /* 0x000000081804723c */ /* 0x042ff000000418ff */
[C---:B------:R-:W-:Y:S01]  /*19710*/  HMMA.16816.F32.BF16 R8, R24.reuse, R10, RZ ;  /* 0x0000000a1808723c */ /* 0x040fe200000418ff */
[----:B----4-:R-:W-:Y:S03]  /*19720*/  ISETP.GT.AND P2, PT, R2, 0x7f, PT ;  /* 0x0000007f0200780c */ /* 0x010fe60003f44270 */
[----:B------:R-:W-:Y:S04]  /*19730*/  IMAD.WIDE.U32 R2, R182, c[0x0][0x208], RZ ;  /* 0x00008200b6027a25 */ /* 0x000fe800078e00ff */
[C---:B--2---:R-:W-:Y:S01]  /*19740*/  HMMA.16816.F32.BF16 R12, R24.reuse, R16, RZ ;  /* 0x00000010180c723c */ /* 0x044fe200000418ff */
[----:B------:R-:W-:Y:S03]  /*19750*/  IADD3 R0, R3, R0, RZ ;  /* 0x0000000003007210 */ /* 0x000fe60007ffe0ff */
[----:B------:R-:W-:Y:S02]  /*19760*/  IMAD.WIDE.U32 R2, R2, 0x30, RZ ;  /* 0x0000003002027825 */ /* 0x000fe400078e00ff */
[----:B------:R-:W-:Y:S02]  /*19770*/  @!P2 MOV R137, c[0x0][0x208] ;  /* 0x000082000089aa02 */ /* 0x000fe40000000f00 */
[C---:B------:R-:W-:Y:S01]  /*19780*/  HMMA.16816.F32.BF16 R16, R24.reuse, R18, RZ ;  /* 0x000000121810723c */ /* 0x040fe200000418ff */
[----:B------:R-:W-:Y:S05]  /*19790*/  IMAD R0, R0, 0x30, RZ ;  /* 0x0000003000007824 */ /* 0x000fea00078e02ff */
[----:B------:R-:W-:Y:S02]  /*197a0*/  IADD3 R0, R3, R0, RZ ;  /* 0x0000000003007210 */ /* 0x000fe40007ffe0ff */
[C---:B---3--:R-:W-:Y:S01]  /*197b0*/  HMMA.16816.F32.BF16 R20, R24.reuse, R168, RZ ;  /* 0x000000a81814723c */ /* 0x048fe200000418ff */
[-C--:B------:R-:W-:Y:S04]  /*197c0*/  IADD3 R3, P1, R230, R2.reuse, RZ ;  /* 0x00000002e6037210 */ /* 0x080fe80007f3e0ff */
[-C--:B------:R-:W-:Y:S03]  /*197d0*/  IADD3.X R136, R0, R233.reuse, RZ, P1, !PT ;  /* 0x000000e900887210 */ /* 0x080fe60000ffe4ff */
[----:B------:R-:W-:Y:S01]  /*197e0*/  HMMA.16816.F32.BF16 R24, R24, R170, RZ ;  /* 0x000000aa1818723c */ /* 0x000fe200000418ff */
[----:B------:R-:W1:Y:S07]  /*197f0*/  LDSM.16.M88.4 R168, [R199] ;  /* 0x00000000c7a8783b */ /* 0x000e6e0000000200 */
[C---:B-1----:R-:W-:Y:S08]  /*19800*/  HMMA.16816.F32.BF16 R4, R172.reuse, R168, R4 ;  /* 0x000000a8ac04723c */ /* 0x042ff00000041804 */
[C---:B------:R-:W-:Y:S01]  /*19810*/  HMMA.16816.F32.BF16 R8, R172.reuse, R170, R8 ;  /* 0x000000aaac08723c */ /* 0x040fe20000041808 */
[----:B------:R-:W1:Y:S07]  /*19820*/  LDSM.16.M88.4 R168, [R209] ;  /* 0x00000000d1a8783b */ /* 0x000e6e0000000200 */
[C---:B-1----:R-:W-:Y:S07]  /*19830*/  HMMA.16816.F32.BF16 R12, R172.reuse, R168, R12 ;  /* 0x000000a8ac0c723c */ /* 0x042fee000004180c */
[C---:B------:R-:W-:Y:S01]  /*19840*/  @!P2 LEA R168, P0, R137.reuse, R2, 0x5 ;  /* 0x0000000289a8a211 */ /* 0x040fe200078028ff */
[C---:B------:R-:W-:Y:S01]  /*19850*/  HMMA.16816.F32.BF16 R16, R172.reuse, R170, R16 ;  /* 0x000000aaac10723c */ /* 0x040fe20000041810 */
[----:B------:R-:W-:Y:S04]  /*19860*/  @!P2 MOV R2, c[0x0][0x20c] ;  /* 0x000083000002aa02 */ /* 0x000fe80000000f00 */
[----:B------:R-:W-:Y:S02]  /*19870*/  @!P2 LEA.HI.X R137, R137, R0, R2, 0x5, P0 ;  /* 0x000000008989a211 */ /* 0x000fe400000f2c02 */
[C---:B------:R-:W-:Y:S02]  /*19880*/  LEA R2, P0, R3.reuse, c[0x0][0x1f8], 0x1 ;  /* 0x00007e0003027a11 */ /* 0x040fe400078008ff */
[----:B------:R-:W-:Y:S02]  /*19890*/  @!P2 IADD3 R0, P1, R168, R230, RZ ;  /* 0x000000e6a800a210 */ /* 0x000fe40007f3e0ff */
[----:B------:R-:W1:Y:S01]  /*198a0*/  LDSM.16.M88.4 R168, [R210] ;  /* 0x00000000d2a8783b */ /* 0x000e620000000200 */
[----:B------:R-:W-:Y:S02]  /*198b0*/  LEA.HI.X R3, R3, c[0x0][0x1fc], R136, 0x1, P0 ;  /* 0x00007f0003037a11 */ /* 0x000fe400000f0c88 */
[C---:B------:R-:W-:Y:S02]  /*198c0*/  @!P2 LEA R136, P0, R0.reuse, c[0x0][0x1f8], 0x1 ;  /* 0x00007e000088aa11 */ /* 0x040fe400078008ff */
[----:B------:R-:W-:Y:S01]  /*198d0*/  @!P2 IADD3.X R137, R137, R233, RZ, P1, !PT ;  /* 0x000000e98989a210 */ /* 0x000fe20000ffe4ff */
[----:B------:R-:W-:Y:S01]  /*198e0*/  @!PT LDS RZ, [RZ] ;  /* 0x00000000fffff984 */ /* 0x000fe20000000800 */
[----:B------:R-:W-:Y:S01]  /*198f0*/  @!PT LDS RZ, [RZ] ;  /* 0x00000000fffff984 */ /* 0x000fe20000000800 */
[----:B------:R-:W-:Y:S01]  /*19900*/  @!PT LDS RZ, [RZ] ;  /* 0x00000000fffff984 */ /* 0x000fe20000000800 */
[----:B------:R2:W-:Y:S03]  /*19910*/  LDGSTS.E.BYPASS.LTC128B.128 [R213+0x4080], [R2.64], !P3 ;  /* 0x0408000002d57fae */ /* 0x0005e6000d901d46 */
[----:B------:R-:W-:Y:S03]  /*19920*/  @!P2 LEA.HI.X R137, R0, c[0x0][0x1fc], R137, 0x1, P0 ;  /* 0x00007f000089aa11 */ /* 0x000fe600000f0c89 */
[----:B------:R2:W-:Y:S06]  /*19930*/  LDGSTS.E.BYPASS.LTC128B.128 [R213+0x5880], [R2.64+0x80], !P6 ;  /* 0x0588008002d57fae */ /* 0x0005ec000f101d46 */
[----:B------:R2:W-:Y:S06]  /*19940*/  LDGSTS.E.BYPASS.LTC128B.128 [R213+0x7080], [R2.64+0x100], !P5 ;  /* 0x0708010002d57fae */ /* 0x0005ec000e901d46 */
[----:B------:R2:W-:Y:S06]  /*19950*/  LDGSTS.E.BYPASS.LTC128B.128 [R213+0x8880], [R2.64+0x180], !P4 ;  /* 0x0888018002d57fae */ /* 0x0005ec000e101d46 */
[----:B------:R3:W-:Y:S01]  /*19960*/  @!P2 LDGSTS.E.BYPASS.LTC128B.128 [R213+0x5080], [R136.64], !P3 ;  /* 0x0508000088d5afae */ /* 0x0007e2000d901d46 */
[----:B------:R-:W-:Y:S05]  /*19970*/  ISETP.GT.AND P3, PT, R182, R234, PT ;  /* 0x000000eab600720c */ /* 0x000fea0003f64270 */
[----:B------:R3:W-:Y:S01]  /*19980*/  @!P2 LDGSTS.E.BYPASS.LTC128B.128 [R213+0x6880], [R136.64+0x80], !P6 ;  /* 0x0688008088d5afae */ /* 0x0007e2000f101d46 */
[C---:B-1----:R-:W-:Y:S05]  /*19990*/  HMMA.16816.F32.BF16 R20, R172.reuse, R168, R20 ;  /* 0x000000a8ac14723c */ /* 0x042fea0000041814 */
[----:B------:R3:W-:Y:S03]  /*199a0*/  @!P2 LDGSTS.E.BYPASS.LTC128B.128 [R213+0x8080], [R136.64+0x100], !P5 ;  /* 0x0808010088d5afae */ /* 0x0007e6000e901d46 */
[----:B------:R-:W-:Y:S03]  /*199b0*/  HMMA.16816.F32.BF16 R24, R172, R170, R24 ;  /* 0x000000aaac18723c */ /* 0x000fe60000041818 */
[----:B------:R3:W-:Y:S06]  /*199c0*/  @!P2 LDGSTS.E.BYPASS.LTC128B.128 [R213+0x9880], [R136.64+0x180], !P4 ;  /* 0x0988018088d5afae */ /* 0x0007ec000e101d46 */
[----:B------:R-:W-:Y:S06]  /*199d0*/  LDSM.16.M88.4 R168, [R198] ;  /* 0x00000000c6a8783b */ /* 0x000fec0000000200 */
[----:B------:R-:W1:Y:S06]  /*199e0*/  LDSM.16.M88.4 R172, [R189] ;  /* 0x00000000bdac783b */ /* 0x000e6c0000000200 */
[----:B------:R-:W0:Y:S01]  /*199f0*/  LDGDEPBAR ;  /* 0x00000000000079af */ /* 0x000e220000000000 */
        /* <DEDUP_REMOVED lines=132> */
[----:B------:R-:W1:Y:S11]  /*1a240*/  LDSM.16.M88.4 R172, [R188+0x5000] ;  /* 0x00500000bcac783b */ /* 0x000e760000000200 */
[----:B------:R-:W-:Y:S04]  /*1a250*/  @!UPT UIADD3 URZ, URZ, URZ, URZ ;  /* 0x0000003f3f3ff290 */ /* 0x000fe8000fffe03f */
[----:B------:R-:W-:Y:S04]  /*1a260*/  FMUL.FTZ R0, R4, c[0x0][0x320] ;  /* 0x0000c80004007a20 */ /* 0x000fe80000410000 */
[----:B------:R4:W3:Y:S04]  /*1a270*/  MUFU.TANH R179, R0 ;  /* 0x0000000000b37308 */ /* 0x0008e80000002400 */
[----:B--2---:R-:W-:Y:S06]  /*1a280*/  FMUL.FTZ R2, R8, c[0x0][0x320] ;  /* 0x0000c80008027a20 */ /* 0x004fec0000410000 */
[----:B------:R-:W2:Y:S01]  /*1a290*/  MUFU.TANH R177, R2 ;  /* 0x0000000200b17308 */ /* 0x000ea20000002400 */
[C---:B-1----:R-:W-:Y:S03]  /*1a2a0*/  HMMA.16816.F32.BF16 R12, R168.reuse, R172, R12 ;  /* 0x000000aca80c723c */ /* 0x042fe6000004180c */
[----:B----4-:R-:W-:Y:S06]  /*1a2b0*/  FMUL.FTZ R0, R5, c[0x0][0x320] ;  /* 0x0000c80005007a20 */ /* 0x010fec0000410000 */
[----:B------:R1:W4:Y:S01]  /*1a2c0*/  MUFU.TANH R180, R0 ;  /* 0x0000000000b47308 */ /* 0x0003220000002400 */
[C---:B------:R-:W-:Y:S03]  /*1a2d0*/  HMMA.16816.F32.BF16 R16, R168.reuse, R174, R16 ;  /* 0x000000aea810723c */ /* 0x040fe60000041810 */
[----:B-1----:R-:W-:Y:S06]  /*1a2e0*/  FMUL.FTZ R0, R6, c[0x0][0x320] ;  /* 0x0000c80006007a20 */ /* 0x002fec0000410000 */
[----:B------:R1:W1:Y:S03]  /*1a2f0*/  MUFU.TANH R178, R0 ;  /* 0x0000000000b27308 */ /* 0x0002660000002400 */
[----:B-1----:R-:W-:Y:S02]  /*1a300*/  FMUL.FTZ R0, R7, c[0x0][0x320] ;  /* 0x0000c80007007a20 */ /* 0x002fe40000410000 */
[----:B------:R-:W1:Y:S01]  /*1a310*/  LDSM.16.M88.4 R4, [R188+0x5800] ;  /* 0x00580000bc04783b */ /* 0x000e620000000200 */
[----:B------:R-:W-:Y:S04]  /*1a320*/  DEPBAR.LE SB0, 0x0 ;  /* 0x000080000000791a */ /* 0x000fe80000000000 */
[----:B------:R5:W1:Y:S01]  /*1a330*/  MUFU.TANH R181, R0 ;  /* 0x0000000000b57308 */ /* 0x000a620000002400 */
[----:B------:R-:W-:Y:S01]  /*1a340*/  BAR.SYNC.DEFER_BLOCKING 0x0 ;  /* 0x0000000000007b1d */ /* 0x000fe20000010000 */
[----:B-----5:R-:W-:Y:S08]  /*1a350*/  FMUL.FTZ R0, R9, c[0x0][0x320] ;  /* 0x0000c80009007a20 */ /* 0x020ff00000410000 */
[----:B------:R5:W2:Y:S01]  /*1a360*/  MUFU.TANH R176, R0 ;  /* 0x0000000000b07308 */ /* 0x000aa20000002400 */
[C---:B-1----:R-:W-:Y:S07]  /*1a370*/  HMMA.16816.F32.BF16 R20, R168.reuse, R4, R20 ;  /* 0x00000004a814723c */ /* 0x042fee0000041814 */
[----:B------:R-:W-:Y:S01]  /*1a380*/  MOV R4, R138 ;  /* 0x0000008a00047202 */ /* 0x000fe20000000f00 */
        /* <DEDUP_REMOVED lines=34> */
[----:B---3--:R1:W3:Y:S02]  /*1a5b0*/  MUFU.TANH R137, R0 ;  /* 0x0000000000897308 */ /* 0x0082e40000002400 */
[----:B-1----:R-:W-:Y:S08]  /*1a5c0*/  FMUL.FTZ R0, R27, c[0x0][0x320] ;  /* 0x0000c8001b007a20 */ /* 0x002ff00000410000 */
[----:B------:R1:W1:Y:S01]  /*1a5d0*/  MUFU.TANH R136, R0 ;  /* 0x0000000000887308 */ /* 0x0002620000002400 */
[----:B------:R-:W-:-:S05]  /*1a5e0*/  @!P3 BRA `(.L_x_2483) ;  /* 0x000002600000b947 */ /* 0x000fca0003800000 */
[----:B-1234-:R-:W-:Y:S02]  /*1a5f0*/  IADD3 R0, R182, -0x1, RZ ;  /* 0xffffffffb6007810 */ /* 0x01efe40007ffe0ff */
[----:B------:R-:W-:Y:S02]  /*1a600*/  IADD3 R6, -R225, 0x30, RZ ;  /* 0x00000030e1067810 */ /* 0x000fe40007ffe1ff */
[----:B------:R-:W-:Y:S02]  /*1a610*/  SHF.R.S32.HI R2, RZ, 0x1f, R0 ;  /* 0x0000001fff027819 */ /* 0x000fe40000011400 */
[----:B------:R-:W-:Y:S03]  /*1a620*/  ISETP.GE.AND P0, PT, R6, 0x21, PT ;  /* 0x000000210600780c */ /* 0x000fe60003f06270 */
[----:B------:R-:W-:Y:S02]  /*1a630*/  IMAD R5, R2, c[0x0][0x1e0], RZ ;  /* 0x0000780002057a24 */ /* 0x000fe400078e02ff */
[C---:B------:R-:W-:Y:S04]  /*1a640*/  IMAD.WIDE.U32 R2, R0.reuse, c[0x0][0x1e0], RZ ;  /* 0x0000780000027a25 */ /* 0x040fe800078e00ff */
[----:B------:R-:W-:Y:S04]  /*1a650*/  IMAD R0, R0, c[0x0][0x1e4], R5 ;  /* 0x0000790000007a24 */ /* 0x000fe800078e0205 */
[----:B------:R-:W-:Y:S02]  /*1a660*/  IMAD.IADD R0, R3, 0x1, R0 ;  /* 0x0000000103007824 */ /* 0x000fe400078e0200 */
[----:B------:R-:W-:Y:S02]  /*1a670*/  @P0 IMAD.MOV.U32 R7, RZ, RZ, c[0x0][0x1e0] ;  /* 0x00007800ff070624 */ /* 0x000fe400078e00ff */
[----:B------:R-:W-:Y:S04]  /*1a680*/  IMAD.WIDE.U32 R2, R2, 0x30, RZ ;  /* 0x0000003002027825 */ /* 0x000fe800078e00ff */
[----:B------:R-:W-:Y:S01]  /*1a690*/  IMAD R0, R0, 0x30, RZ ;  /* 0x0000003000007824 */ /* 0x000fe200078e02ff */
[----:B------:R-:W-:Y:S01]  /*1a6a0*/  @P0 LEA R5, P1, R7, R2, 0x5 ;  /* 0x0000000207050211 */ /* 0x000fe200078228ff */
[----:B------:R-:W-:Y:S02]  /*1a6b0*/  @P0 IMAD.MOV.U32 R14, RZ, RZ, c[0x0][0x1e4] ;  /* 0x00007900ff0e0624 */ /* 0x000fe400078e00ff */
[----:B------:R-:W-:Y:S05]  /*1a6c0*/  IMAD.IADD R0, R3, 0x1, R0 ;  /* 0x0000000103007824 */ /* 0x000fea00078e0200 */
[----:B------:R-:W-:Y:S02]  /*1a6d0*/  @P0 LEA.HI.X R3, R7, R0, R14, 0x5, P1 ;  /* 0x0000000007030211 */ /* 0x000fe400008f2c0e */
[----:B------:R-:W-:Y:S11]  /*1a6e0*/  ISETP.GE.AND P1, PT, R6, 0x1, PT ;  /* 0x000000010600780c */ /* 0x000ff60003f26270 */
[----:B------:R-:W-:Y:S02]  /*1a6f0*/  @!UPT UIADD3 URZ, URZ, URZ, URZ ;  /* 0x0000003f3f3ff290 */ /* 0x000fe4000fffe03f */
[----:B------:R-:W-:Y:S05]  /*1a700*/  @P1 IADD3 R2, P2, R228, R2, RZ ;  /* 0x00000002e4021210 */ /* 0x000fea0007f5e0ff */
[----:B------:R-:W-:Y:S01]  /*1a710*/  @P1 IMAD.X R0, R0, 0x1, R232, P2 ;  /* 0x0000000100001824 */ /* 0x000fe200010e06e8 */
[C---:B------:R-:W-:Y:S04]  /*1a720*/  @P1 LEA R6, P2, R2.reuse, c[0x0][0x1c8], 0x1 ;  /* 0x0000720002061a11 */ /* 0x040fe800078408ff */
[----:B------:R-:W-:Y:S02]  /*1a730*/  @P1 LEA.HI.X R7, R2, c[0x0][0x1cc], R0, 0x1, P2 ;  /* 0x0000730002071a11 */ /* 0x000fe400010f0c00 */
        /* <DEDUP_REMOVED lines=17> */
.L_x_2483:
[----:B--234-:R-:W-:Y:S05]  /*1a850*/  BSYNC B0 ;  /* 0x0000000000007941 */ /* 0x01cfea0003800000 */
.L_x_2482:
[----:B-1----:R-:W-:Y:S01]  /*1a860*/  FMNMX.FTZ R3, R179, R138, !PT ;  /* 0x0000008ab3037209 */ /* 0x002fe20007810000 */
[----:B------:R-:W-:Y:S01]  /*1a870*/  LDSM.16.MT88.4 R168, [R191] ;  /* 0x00000000bfa8783b */ /* 0x000fe20000004200 */
[----:B------:R-:W-:Y:S02]  /*1a880*/  FMNMX.FTZ R0, R178, R132, !PT ;  /* 0x00000084b2007209 */ /* 0x000fe40007810000 */
[----:B------:R-:W-:Y:S02]  /*1a890*/  FMNMX.FTZ R3, R180, R3, !PT ;  /* 0x00000003b4037209 */ /* 0x000fe40007810000 */
[----:B------:R-:W-:Y:S02]  /*1a8a0*/  FMNMX.FTZ R0, R181, R0, !PT ;  /* 0x00000000b5007209 */ /* 0x000fe40007810000 */
[----:B------:R-:W-:Y:S01]  /*1a8b0*/  FMNMX.FTZ R3, R177, R3, !PT ;  /* 0x00000003b1037209 */ /* 0x000fe20007810000 */
[----:B------:R-:W0:Y:S01]  /*1a8c0*/  LDGDEPBAR ;  /* 0x00000000000079af */ /* 0x000e220000000000 */
        /* <DEDUP_REMOVED lines=20> */
[----:B------:R-:W-:Y:S08]  /*1aa10*/  SHFL.BFLY PT, R5, R3, 0x2, 0x1f ;  /* 0x0c401f0003057f89 */ /* 0x000ff000000e0000 */
[----:B------:R-:W1:Y:S02]  /*1aa20*/  SHFL.BFLY PT, R2, R0, 0x2, 0x1f ;  /* 0x0c401f0000027f89 */ /* 0x000e6400000e0000 */
[----:B-1----:R-:W-:Y:S02]  /*1aa30*/  FMNMX.FTZ R0, R0, R2, !PT ;  /* 0x0000000200007209 */ /* 0x002fe40007810000 */
[----:B------:R-:W-:Y:S04]  /*1aa40*/  FMNMX.FTZ R5, R3, R5, !PT ;  /* 0x0000000503057209 */ /* 0x000fe80007810000 */
[----:B------:R-:W1:Y:S08]  /*1aa50*/  SHFL.BFLY PT, R3, R0, 0x1, 0x1f ;  /* 0x0c201f0000037f89 */ /* 0x000e7000000e0000 */
[----:B------:R-:W2:Y:S01]  /*1aa60*/  SHFL.BFLY PT, R6, R5, 0x1, 0x1f ;  /* 0x0c201f0005067f89 */ /* 0x000ea200000e0000 */
[----:B-1----:R-:W-:Y:S02]  /*1aa70*/  FMNMX.FTZ R3, R0, R3, !PT ;  /* 0x0000000300037209 */ /* 0x002fe40007810000 */
[----:B--2---:R-:W-:Y:S05]  /*1aa80*/  FMNMX.FTZ R138, R5, R6, !PT ;  /* 0x00000006058a7209 */ /* 0x004fea0007810000 */
[C---:B------:R-:W-:Y:S02]  /*1aa90*/  FADD.FTZ R2, -R138.reuse, R4 ;  /* 0x000000048a027221 */ /* 0x040fe40000010100 */
[----:B------:R-:W-:Y:S02]  /*1aaa0*/  FMUL.FTZ R4, R138, c[0x0][0x2d0] ;  /* 0x0000b4008a047a20 */ /* 0x000fe40000410000 */
[----:B------:R-:W-:Y:S02]  /*1aab0*/  FMUL.FTZ R2, R2, c[0x0][0x2d0] ;  /* 0x0000b40002027a20 */ /* 0x000fe40000410000 */
[--C-:B------:R-:W-:Y:S02]  /*1aac0*/  FFMA.FTZ R5, R180, c[0x0][0x2d0], -R4.reuse ;  /* 0x0000b400b4057a23 */ /* 0x100fe40000010804 */
[--C-:B------:R-:W-:Y:S02]  /*1aad0*/  FFMA.FTZ R0, R179, c[0x0][0x2d0], -R4.reuse ;  /* 0x0000b400b3007a23 */ /* 0x100fe40000010804 */
[----:B------:R1:W-:Y:S01]  /*1aae0*/  MUFU.EX2 R214, R5 ;  /* 0x0000000500d67308 */ /* 0x0003e20000000800 */
[--C-:B------:R-:W-:Y:S02]  /*1aaf0*/  FFMA.FTZ R179, R9, c[0x0][0x2d0], -R4.reuse ;  /* 0x0000b40009b37a23 */ /* 0x100fe40000010804 */
[--C-:B------:R-:W-:Y:S07]  /*1ab00*/  FFMA.FTZ R172, R172, c[0x0][0x2d0], -R4.reuse ;  /* 0x0000b400acac7a23 */ /* 0x100fee0000010804 */
[----:B------:R2:W-:Y:S10]  /*1ab10*/  MUFU.EX2 R14, R0 ;  /* 0x00000000000e7308 */ /* 0x0005f40000000800 */
[----:B------:R-:W3:Y:S01]  /*1ab20*/  MUFU.EX2 R2, R2 ;  /* 0x0000000200027308 */ /* 0x000ee20000000800 */
[--C-:B-1----:R-:W-:Y:S02]  /*1ab30*/  FFMA.FTZ R5, R177, c[0x0][0x2d0], -R4.reuse ;  /* 0x0000b400b1057a23 */ /* 0x102fe40000010804 */
[----:B------:R-:W-:Y:S07]  /*1ab40*/  FFMA.FTZ R177, R10, c[0x0][0x2d0], -R4 ;  /* 0x0000b4000ab17a23 */ /* 0x000fee0000010804 */
[----:B------:R1:W-:Y:S01]  /*1ab50*/  MUFU.EX2 R221, R5 ;  /* 0x0000000500dd7308 */ /* 0x0003e20000000800 */
[C---:B--2---:R-:W-:Y:S02]  /*1ab60*/  FADD.FTZ R0, -R3.reuse, R132 ;  /* 0x0000008403007221 */ /* 0x044fe40000010100 */
[----:B------:R-:W-:Y:S02]  /*1ab70*/  FMUL.FTZ R132, R3, c[0x0][0x2d0] ;  /* 0x0000b40003847a20 */ /* 0x000fe40000410000 */
[----:B------:R-:W-:Y:S02]  /*1ab80*/  FMUL.FTZ R0, R0, c[0x0][0x2d0] ;  /* 0x0000b40000007a20 */ /* 0x000fe40000410000 */
[----:B------:R-:W-:Y:S03]  /*1ab90*/  FFMA.FTZ R6, R174, c[0x0][0x2d0], -R132 ;  /* 0x0000b400ae067a23 */ /* 0x000fe60000010884 */
[----:B------:R-:W-:Y:S01]  /*1aba0*/  MUFU.EX2 R217, R172 ;  /* 0x000000ac00d97308 */ /* 0x000fe20000000800 */
[--C-:B------:R-:W-:Y:S02]  /*1abb0*/  FFMA.FTZ R174, R173, c[0x0][0x2d0], -R4.reuse ;  /* 0x0000b400adae7a23 */ /* 0x100fe40000010804 */
[C---:B---3--:R-:W-:Y:S02]  /*1abc0*/  FMUL.FTZ R9, R2.reuse, R161 ;  /* 0x000000a102097220 */ /* 0x048fe40000410000 */
[C---:B------:R-:W-:Y:S02]  /*1abd0*/  FMUL.FTZ R16, R2.reuse, R152 ;  /* 0x0000009802107220 */ /* 0x040fe40000410000 */
[C---:B------:R-:W-:Y:S02]  /*1abe0*/  FMUL.FTZ R17, R2.reuse, R153 ;  /* 0x0000009902117220 */ /* 0x040fe40000410000 */
[--C-:B------:R-:W-:Y:S01]  /*1abf0*/  FFMA.FTZ R173, R13, c[0x0][0x2d0], -R4.reuse ;  /* 0x0000b4000dad7a23 */ /* 0x100fe20000010804 */
[----:B------:R-:W2:Y:S01]  /*1ac00*/  MUFU.EX2 R0, R0 ;  /* 0x0000000000007308 */ /* 0x000ea20000000800 */
[----:B------:R-:W-:Y:S02]  /*1ac10*/  FMUL.FTZ R24, R2, R144 ;  /* 0x0000009002187220 */ /* 0x000fe40000410000 */
[--C-:B-1----:R-:W-:Y:S02]  /*1ac20*/  FFMA.FTZ R5, R176, c[0x0][0x2d0], -R4.reuse ;  /* 0x0000b400b0057a23 */ /* 0x102fe40000010804 */
[----:B------:R-:W-:Y:S02]  /*1ac30*/  FFMA.FTZ R176, R11, c[0x0][0x2d0], -R4 ;  /* 0x0000b4000bb07a23 */ /* 0x000fe40000010804 */
[C---:B------:R-:W-:Y:S02]  /*1ac40*/  FMUL.FTZ R25, R2.reuse, R145 ;  /* 0x0000009102197220 */ /* 0x040fe40000410000 */
[C---:B------:R-:W-:Y:S01]  /*1ac50*/  FMUL.FTZ R13, R2.reuse, R157 ;  /* 0x0000009d020d7220 */ /* 0x040fe20000410000 */
[----:B------:R1:W3:Y:S01]  /*1ac60*/  MUFU.EX2 R223, R5 ;  /* 0x0000000500df7308 */ /* 0x0002e20000000800 */
[C---:B------:R-:W-:Y:S02]  /*1ac70*/  FFMA.FTZ R157, R2.reuse, R215, R14 ;  /* 0x000000d7029d7223 */ /* 0x040fe4000001000e */
[C---:B------:R-:W-:Y:S02]  /*1ac80*/  FMUL.FTZ R20, R2.reuse, R148 ;  /* 0x0000009402147220 */ /* 0x040fe40000410000 */
[C---:B------:R-:W-:Y:S02]  /*1ac90*/  FMUL.FTZ R21, R2.reuse, R149 ;  /* 0x0000009502157220 */ /* 0x040fe40000410000 */
[C---:B------:R-:W-:Y:S02]  /*1aca0*/  FMUL.FTZ R28, R2.reuse, R28 ;  /* 0x0000001c021c7220 */ /* 0x040fe40000410000 */
[C---:B------:R-:W-:Y:S01]  /*1acb0*/  FMUL.FTZ R29, R2.reuse, R29 ;  /* 0x0000001d021d7220 */ /* 0x040fe20000410000 */
[----:B------:R4:W-:Y:S01]  /*1acc0*/  MUFU.EX2 R220, R6 ;  /* 0x0000000600dc7308 */ /* 0x0009e20000000800 */
[C---:B------:R-:W-:Y:S02]  /*1acd0*/  FMUL.FTZ R32, R2.reuse, R32 ;  /* 0x0000002002207220 */ /* 0x040fe40000410000 */
[----:B------:R-:W-:Y:S02]  /*1ace0*/  FMUL.FTZ R33, R2, R33 ;  /* 0x0000002102217220 */ /* 0x000fe40000410000 */
[C---:B--2---:R-:W-:Y:S02]  /*1acf0*/  FMUL.FTZ R10, R0.reuse, R162 ;  /* 0x000000a2000a7220 */ /* 0x044fe40000410000 */
[C---:B------:R-:W-:Y:S02]  /*1ad00*/  FMUL.FTZ R11, R0.reuse, R163 ;  /* 0x000000a3000b7220 */ /* 0x040fe40000410000 */
[C---:B------:R-:W-:Y:S01]  /*1ad10*/  FMUL.FTZ R18, R0.reuse, R154 ;  /* 0x0000009a00127220 */ /* 0x040fe20000410000 */
[----:B------:R-:W-:Y:S01]  /*1ad20*/  MUFU.EX2 R216, R173 ;  /* 0x000000ad00d87308 */ /* 0x000fe20000000800 */
[----:B------:R-:W-:Y:S02]  /*1ad30*/  FMUL.FTZ R19, R0, R155 ;  /* 0x0000009b00137220 */ /* 0x000fe40000410000 */
[----:B------:R-:W-:Y:S01]  /*1ad40*/  LDSM.16.MT88.4 R152, [R194] ;  /* 0x00000000c298783b */ /* 0x000fe20000004200 */
[----:B-1----:R-:W-:Y:S02]  /*1ad50*/  FFMA.FTZ R5, R178, c[0x0][0x2d0], -R132 ;  /* 0x0000b400b2057a23 */ /* 0x002fe40000010884 */
[----:B------:R-:W-:Y:S02]  /*1ad60*/  FFMA.FTZ R178, R8, c[0x0][0x2d0], -R4 ;  /* 0x0000b40008b27a23 */ /* 0x000fe40000010804 */
[----:B------:R-:W-:Y:S02]  /*1ad70*/  FMUL.FTZ R8, R2, R160 ;  /* 0x000000a002087220 */ /* 0x000fe40000410000 */
[----:B------:R1:W-:Y:S01]  /*1ad80*/  MUFU.EX2 R180, R5 ;  /* 0x0000000500b47308 */ /* 0x0003e20000000800 */
[----:B------:R-:W2:Y:S01]  /*1ad90*/  LDSM.16.MT88.4 R160, [R192] ;  /* 0x00000000c0a0783b */ /* 0x000ea20000004200 */
[C---:B------:R-:W-:Y:S02]  /*1ada0*/  FMUL.FTZ R7, R0.reuse, R167 ;  /* 0x000000a700077220 */ /* 0x040fe40000410000 */
[C---:B----4-:R-:W-:Y:S01]  /*1adb0*/  FMUL.FTZ R6, R0.reuse, R166 ;  /* 0x000000a600067220 */ /* 0x050fe20000410000 */
[----:B---3--:R-:W-:Y:S01]  /*1adc0*/  F2FP.BF16.PACK_AB R166, R223, R221 ;  /* 0x000000dddfa6723e */ /* 0x008fe200000010ff */
[C---:B------:R-:W-:Y:S02]  /*1add0*/  FMUL.FTZ R26, R0.reuse, R146 ;  /* 0x00000092001a7220 */ /* 0x040fe40000410000 */
[C---:B------:R-:W-:Y:S02]  /*1ade0*/  FMUL.FTZ R27, R0.reuse, R147 ;  /* 0x00000093001b7220 */ /* 0x040fe40000410000 */
[----:B------:R-:W3:Y:S01]  /*1adf0*/  LDSM.16.MT88.4 R144, [R193] ;  /* 0x00000000c190783b */ /* 0x000ee20000004200 */
[C---:B------:R-:W-:Y:S01]  /*1ae00*/  FMUL.FTZ R15, R0.reuse, R159 ;  /* 0x0000009f000f7220 */ /* 0x040fe20000410000 */
[----:B------:R-:W-:Y:S01]  /*1ae10*/  MUFU.EX2 R173, R176 ;  /* 0x000000b000ad7308 */ /* 0x000fe20000000800 */
[C---:B------:R-:W-:Y:S02]  /*1ae20*/  FMUL.FTZ R22, R0.reuse, R150 ;  /* 0x0000009600167220 */ /* 0x040fe40000410000 */
[C---:B------:R-:W-:Y:S02]  /*1ae30*/  FMUL.FTZ R23, R0.reuse, R151 ;  /* 0x0000009700177220 */ /* 0x040fe40000410000 */
[C---:B------:R-:W-:Y:S01]  /*1ae40*/  FMUL.FTZ R30, R0.reuse, R30 ;  /* 0x0000001e001e7220 */ /* 0x040fe20000410000 */
[----:B------:R-:W-:Y:S01]  /*1ae50*/  LDSM.16.MT88.4 R148, [R191+0x800] ;  /* 0x00080000bf94783b */ /* 0x000fe20000004200 */
[C---:B------:R-:W-:Y:S02]  /*1ae60*/  FMUL.FTZ R31, R0.reuse, R31 ;  /* 0x0000001f001f7220 */ /* 0x040fe40000410000 */
[C---:B------:R-:W-:Y:S01]  /*1ae70*/  FMUL.FTZ R34, R0.reuse, R34 ;  /* 0x0000002200227220 */ /* 0x040fe20000410000 */
[----:B------:R-:W-:Y:S01]  /*1ae80*/  MUFU.EX2 R176, R177 ;  /* 0x000000b100b07308 */ /* 0x000fe20000000800 */
[----:B------:R-:W-:Y:S02]  /*1ae90*/  FMUL.FTZ R35, R0, R35 ;  /* 0x0000002300237220 */ /* 0x000fe40000410000 */
[--C-:B-1----:R-:W-:Y:S02]  /*1aea0*/  FFMA.FTZ R5, R181, c[0x0][0x2d0], -R132.reuse ;  /* 0x0000b400b5057a23 */ /* 0x102fe40000010884 */
[C---:B------:R-:W-:Y:S02]  /*1aeb0*/  FMUL.FTZ R36, R2.reuse, R36 ;  /* 0x0000002402247220 */ /* 0x040fe40000410000 */
[----:B------:R-:W-:Y:S02]  /*1aec0*/  FMUL.FTZ R37, R2, R37 ;  /* 0x0000002502257220 */ /* 0x000fe40000410000 */
[C---:B------:R-:W-:Y:S01]  /*1aed0*/  FMUL.FTZ R38, R0.reuse, R38 ;  /* 0x0000002600267220 */ /* 0x040fe20000410000 */
[----:B------:R1:W-:Y:S01]  /*1aee0*/  MUFU.EX2 R219, R5 ;  /* 0x0000000500db7308 */ /* 0x0003e20000000800 */
        /* <DEDUP_REMOVED lines=14> */
[----:B------:R-:W-:Y:S02]  /*1afd0*/  FFMA.FTZ R175, R12, c[0x0][0x2d0], -R4 ;  /* 0x0000b4000caf7a23 */ /* 0x000fe40000010804 */
[----:B------:R-:W1:Y:S01]  /*1afe0*/  MUFU.EX2 R222, R5 ;  /* 0x0000000500de7308 */ /* 0x000e620000000800 */
[----:B------:R-:W-:Y:S01]  /*1aff0*/  FMUL.FTZ R4, R2, R164 ;  /* 0x000000a402047220 */ /* 0x000fe20000410000 */
[----:B------:R-:W-:Y:S01]  /*1b000*/  F2FP.BF16.PACK_AB R164, R214, R14 ;  /* 0x0000000ed6a4723e */ /* 0x000fe200000010ff */
        /* <DEDUP_REMOVED lines=13> */
[C---:B------:R-:W-:Y:S01]  /*1b0e0*/  FMUL.FTZ R5, R2.reuse, R165 ;  /* 0x000000a502057220 */ /* 0x040fe20000410000 */
[----:B------:R-:W-:Y:S01]  /*1b0f0*/  F2FP.BF16.PACK_AB R165, R219, R180 ;  /* 0x000000b4dba5723e */ /* 0x000fe200000010ff */
[C---:B------:R-:W-:Y:S02]  /*1b100*/  FMUL.FTZ R60, R2.reuse, R60 ;  /* 0x0000003c023c7220 */ /* 0x040fe40000410000 */
[----:B------:R-:W-:Y:S02]  /*1b110*/  FMUL.FTZ R61, R2, R61 ;  /* 0x0000003d023d7220 */ /* 0x000fe40000410000 */
[C---:B------:R-:W-:Y:S02]  /*1b120*/  FMUL.FTZ R62, R0.reuse, R62 ;  /* 0x0000003e003e7220 */ /* 0x040fe40000410000 */
[C---:B------:R-:W-:Y:S05]  /*1b130*/  HMMA.16816.F32.BF16 R4, R164.reuse, R168, R4 ;  /* 0x000000a8a404723c */ /* 0x040fea0000041804 */
[----:B------:R-:W-:Y:S02]  /*1b140*/  FMUL.FTZ R63, R0, R63 ;  /* 0x0000003f003f7220 */ /* 0x000fe40000410000 */
[C---:B------:R-:W-:Y:S01]  /*1b150*/  FMUL.FTZ R64, R2.reuse, R64 ;  /* 0x0000004002407220 */ /* 0x040fe20000410000 */
[C---:B------:R-:W-:Y:S04]  /*1b160*/  HMMA.16816.F32.BF16 R8, R164.reuse, R170, R8 ;  /* 0x000000aaa408723c */ /* 0x040fe80000041808 */
[----:B------:R-:W-:Y:S01]  /*1b170*/  FMUL.FTZ R65, R2, R65 ;  /* 0x0000004102417220 */ /* 0x000fe20000410000 */
[----:B------:R-:W-:Y:S01]  /*1b180*/  F2FP.BF16.PACK_AB R168, R176, R173 ;  /* 0x000000adb0a8723e */ /* 0x000fe200000010ff */
[C---:B------:R-:W-:Y:S02]  /*1b190*/  FMUL.FTZ R66, R0.reuse, R66 ;  /* 0x0000004200427220 */ /* 0x040fe40000410000 */
[C---:B--2---:R-:W-:Y:S04]  /*1b1a0*/  HMMA.16816.F32.BF16 R12, R164.reuse, R160, R12 ;  /* 0x000000a0a40c723c */ /* 0x044fe8000004180c */
[----:B------:R-:W-:Y:S02]  /*1b1b0*/  FMUL.FTZ R67, R0, R67 ;  /* 0x0000004300437220 */ /* 0x000fe40000410000 */
[C---:B------:R-:W-:Y:S02]  /*1b1c0*/  FMUL.FTZ R68, R2.reuse, R68 ;  /* 0x0000004402447220 */ /* 0x040fe40000410000 */
[C---:B------:R-:W-:Y:S01]  /*1b1d0*/  HMMA.16816.F32.BF16 R16, R164.reuse, R162, R16 ;  /* 0x000000a2a410723c */ /* 0x040fe20000041810 */
[----:B------:R-:W-:Y:S03]  /*1b1e0*/  LDSM.16.MT88.4 R160, [R191+0x1000] ;  /* 0x00100000bfa0783b */ /* 0x000fe60000004200 */
[----:B------:R-:W-:Y:S02]  /*1b1f0*/  FMUL.FTZ R69, R2, R69 ;  /* 0x0000004502457220 */ /* 0x000fe40000410000 */
[C---:B------:R-:W-:Y:S02]  /*1b200*/  FMUL.FTZ R70, R0.reuse, R70 ;  /* 0x0000004600467220 */ /* 0x040fe40000410000 */
        /* <DEDUP_REMOVED lines=56> */
[C---:B------:R-:W-:Y:S02]  /*1b590*/  FMUL.FTZ R117, R2.reuse, R117 ;  /* 0x0000007502757220 */ /* 0x040fe40000410000 */
[C---:B------:R-:W-:Y:S01]  /*1b5a0*/  FMUL.FTZ R120, R2.reuse, R120 ;  /* 0x0000007802787220 */ /* 0x040fe20000410000 */
[C---:B------:R-:W-:Y:S01]  /*1b5b0*/  HMMA.16816.F32.BF16 R48, R164.reuse, R146, R48 ;  /* 0x00000092a430723c */ /* 0x040fe20000041830 */
[----:B------:R-:W1:Y:S03]  /*1b5c0*/  LDSM.16.MT88.4 R144, [R194+0x1800] ;  /* 0x00180000c290783b */ /* 0x000e660000004200 */
[----:B------:R-:W-:Y:S02]  /*1b5d0*/  FMUL.FTZ R121, R2, R121 ;  /* 0x0000007902797220 */ /* 0x000fe40000410000 */
[C---:B------:R-:W-:Y:S02]  /*1b5e0*/  FMUL.FTZ R118, R0.reuse, R118 ;  /* 0x0000007600767220 */ /* 0x040fe40000410000 */
[C---:B------:R-:W-:Y:S04]  /*1b5f0*/  FMUL.FTZ R119, R0.reuse, R119 ;  /* 0x0000007700777220 */ /* 0x040fe80000410000 */
[C---:B------:R-:W-:Y:S02]  /*1b600*/  FMUL.FTZ R122, R0.reuse, R122 ;  /* 0x0000007a007a7220 */ /* 0x040fe40000410000 */
[C---:B------:R-:W-:Y:S02]  /*1b610*/  FMUL.FTZ R123, R0.reuse, R123 ;  /* 0x0000007b007b7220 */ /* 0x040fe40000410000 */
[----:B------:R-:W-:Y:S02]  /*1b620*/  FFMA.FTZ R156, R0, R218, R180 ;  /* 0x000000da009c7223 */ /* 0x000fe400000100b4 */
[C---:B------:R-:W-:Y:S02]  /*1b630*/  FMUL.FTZ R124, R2.reuse, R124 ;  /* 0x0000007c027c7220 */ /* 0x040fe40000410000 */
[C---:B------:R-:W-:Y:S02]  /*1b640*/  FMUL.FTZ R125, R2.reuse, R125 ;  /* 0x0000007d027d7220 */ /* 0x040fe40000410000 */
[C---:B------:R-:W-:Y:S02]  /*1b650*/  FMUL.FTZ R128, R2.reuse, R128 ;  /* 0x0000008002807220 */ /* 0x040fe40000410000 */
[----:B------:R-:W-:Y:S02]  /*1b660*/  FMUL.FTZ R129, R2, R129 ;  /* 0x0000008102817220 */ /* 0x000fe40000410000 */
[--C-:B------:R-:W-:Y:S02]  /*1b670*/  FFMA.FTZ R2, R187, c[0x0][0x2d0], -R132.reuse ;  /* 0x0000b400bb027a23 */ /* 0x100fe40000010884 */
[C---:B------:R-:W-:Y:S02]  /*1b680*/  FMUL.FTZ R126, R0.reuse, R126 ;  /* 0x0000007e007e7220 */ /* 0x040fe40000410000 */
[----:B------:R2:W3:Y:S01]  /*1b690*/  MUFU.EX2 R215, R2 ;  /* 0x0000000200d77308 */ /* 0x0004e20000000800 */
[C---:B------:R-:W-:Y:S02]  /*1b6a0*/  FMUL.FTZ R127, R0.reuse, R127 ;  /* 0x0000007f007f7220 */ /* 0x040fe40000410000 */
[C---:B------:R-:W-:Y:S02]  /*1b6b0*/  FMUL.FTZ R130, R0.reuse, R130 ;  /* 0x0000008200827220 */ /* 0x040fe40000410000 */
[----:B------:R-:W-:Y:S02]  /*1b6c0*/  FMUL.FTZ R131, R0, R131 ;  /* 0x0000008300837220 */ /* 0x000fe40000410000 */
[--C-:B------:R-:W-:Y:S02]  /*1b6d0*/  FFMA.FTZ R0, R212, c[0x0][0x2d0], -R132.reuse ;  /* 0x0000b400d4007a23 */ /* 0x100fe40000010884 */
[--C-:B------:R-:W-:Y:S01]  /*1b6e0*/  FFMA.FTZ R137, R137, c[0x0][0x2d0], -R132.reuse ;  /* 0x0000b40089897a23 */ /* 0x100fe20000010884 */
[C---:B-1----:R-:W-:Y:S01]  /*1b6f0*/  HMMA.16816.F32.BF16 R52, R164.reuse, R144, R52 ;  /* 0x00000090a434723c */ /* 0x042fe20000041834 */
[----:B------:R1:W-:Y:S07]  /*1b700*/  MUFU.EX2 R180, R0 ;  /* 0x0000000000b47308 */ /* 0x0003ee0000000800 */
[C---:B------:R-:W-:Y:S01]  /*1b710*/  HMMA.16816.F32.BF16 R56, R164.reuse, R146, R56 ;  /* 0x00000092a438723c */ /* 0x040fe20000041838 */
[----:B------:R-:W4:Y:S02]  /*1b720*/  LDSM.16.MT88.4 R144, [R193+0x1800] ;  /* 0x00180000c190783b */ /* 0x000f240000004200 */
[----:B------:R-:W-:Y:S01]  /*1b730*/  MUFU.EX2 R137, R137 ;  /* 0x0000008900897308 */ /* 0x000fe20000000800 */
[--C-:B--2---:R-:W-:Y:S09]  /*1b740*/  FFMA.FTZ R2, R186, c[0x0][0x2d0], -R132.reuse ;  /* 0x0000b400ba027a23 */ /* 0x104ff20000010884 */
[----:B------:R2:W-:Y:S01]  /*1b750*/  MUFU.EX2 R187, R2 ;  /* 0x0000000200bb7308 */ /* 0x0005e20000000800 */
[--C-:B-1----:R-:W-:Y:S09]  /*1b760*/  FFMA.FTZ R0, R183, c[0x0][0x2d0], -R132.reuse ;  /* 0x0000b400b7007a23 */ /* 0x102ff20000010884 */
[----:B------:R-:W-:Y:S10]  /*1b770*/  MUFU.EX2 R186, R175 ;  /* 0x000000af00ba7308 */ /* 0x000ff40000000800 */
[----:B------:R1:W-:Y:S01]  /*1b780*/  MUFU.EX2 R174, R0 ;  /* 0x0000000000ae7308 */ /* 0x0003e20000000800 */
[----:B--2---:R-:W-:Y:S01]  /*1b790*/  FFMA.FTZ R2, R185, c[0x0][0x2d0], -R132 ;  /* 0x0000b400b9027a23 */ /* 0x004fe20000010884 */
[C---:B----4-:R-:W-:Y:S08]  /*1b7a0*/  HMMA.16816.F32.BF16 R60, R164.reuse, R144, R60 ;  /* 0x00000090a43c723c */ /* 0x050ff0000004183c */
[----:B------:R2:W-:Y:S01]  /*1b7b0*/  MUFU.EX2 R181, R2 ;  /* 0x0000000200b57308 */ /* 0x0005e20000000800 */
[C---:B------:R-:W-:Y:S01]  /*1b7c0*/  HMMA.16816.F32.BF16 R64, R164.reuse, R146, R64 ;  /* 0x00000092a440723c */ /* 0x040fe20000041840 */
[----:B------:R-:W4:Y:S08]  /*1b7d0*/  LDSM.16.MT88.4 R144, [R191+0x3000] ;  /* 0x00300000bf90783b */ /* 0x000f300000004200 */
[----:B------:R-:W5:Y:S03]  /*1b7e0*/  MUFU.EX2 R175, R179 ;  /* 0x000000b300af7308 */ /* 0x000f660000000800 */
[----:B-1----:R-:W-:Y:S04]  /*1b7f0*/  FADD.FTZ R0, R219, R156 ;  /* 0x0000009cdb007221 */ /* 0x002fe80000010000 */
[----:B------:R-:W-:Y:S04]  /*1b800*/  FADD.FTZ R0, R222, R0 ;  /* 0x00000000de007221 */ /* 0x000fe80000010000 */
[----:B------:R-:W-:Y:S02]  /*1b810*/  FADD.FTZ R0, R220, R0 ;  /* 0x00000000dc007221 */ /* 0x000fe40000010000 */
[--C-:B--2---:R-:W-:Y:S02]  /*1b820*/  FFMA.FTZ R2, R184, c[0x0][0x2d0], -R132.reuse ;  /* 0x0000b400b8027a23 */ /* 0x104fe40000010884 */
[----:B------:R-:W-:Y:S02]  /*1b830*/  FFMA.FTZ R132, R136, c[0x0][0x2d0], -R132 ;  /* 0x0000b40088847a23 */ /* 0x000fe40000010884 */
[----:B------:R-:W-:Y:S01]  /*1b840*/  FADD.FTZ R136, R214, R157 ;  /* 0x0000009dd6887221 */ /* 0x000fe20000010000 */
[----:B------:R-:W1:Y:S01]  /*1b850*/  MUFU.EX2 R172, R2 ;  /* 0x0000000200ac7308 */ /* 0x000e620000000800 */
[----:B---3--:R-:W-:Y:S01]  /*1b860*/  FADD.FTZ R0, R215, R0 ;  /* 0x00000000d7007221 */ /* 0x008fe20000010000 */
[----:B-----5:R-:W-:Y:S03]  /*1b870*/  F2FP.BF16.PACK_AB R170, R177, R175 ;  /* 0x000000afb1aa723e */ /* 0x020fe600000010ff */
[----:B------:R-:W-:Y:S05]  /*1b880*/  FADD.FTZ R0, R187, R0 ;  /* 0x00000000bb007221 */ /* 0x000fea0000010000 */
[----:B------:R-:W2:Y:S01]  /*1b890*/  MUFU.EX2 R132, R132 ;  /* 0x0000008400847308 */ /* 0x000ea20000000800 */
[----:B------:R-:W-:Y:S01]  /*1b8a0*/  FADD.FTZ R0, R181, R0 ;  /* 0x00000000b5007221 */ /* 0x000fe20000010000 */
[C---:B----4-:R-:W-:Y:S03]  /*1b8b0*/  HMMA.16816.F32.BF16 R68, R164.reuse, R144, R68 ;  /* 0x00000090a444723c */ /* 0x050fe60000041844 */
[----:B-1----:R-:W-:Y:S01]  /*1b8c0*/  F2FP.BF16.PACK_AB R169, R174, R172 ;  /* 0x000000acaea9723e */ /* 0x002fe200000010ff */
[----:B------:R-:W-:Y:S04]  /*1b8d0*/  FADD.FTZ R2, R221, R136 ;  /* 0x00000088dd027221 */ /* 0x000fe80000010000 */
[C---:B------:R-:W-:Y:S01]  /*1b8e0*/  HMMA.16816.F32.BF16 R72, R164.reuse, R146, R72 ;  /* 0x00000092a448723c */ /* 0x040fe20000041848 */
[----:B------:R-:W1:Y:S03]  /*1b8f0*/  LDSM.16.MT88.4 R144, [R192+0x3000] ;  /* 0x00300000c090783b */ /* 0x000e660000004200 */
[----:B------:R-:W-:Y:S01]  /*1b900*/  FADD.FTZ R2, R223, R2 ;  /* 0x00000002df027221 */ /* 0x000fe20000010000 */
[----:B--2---:R-:W-:Y:S03]  /*1b910*/  F2FP.BF16.PACK_AB R171, R132, R137 ;  /* 0x0000008984ab723e */ /* 0x004fe600000010ff */
[----:B------:R-:W-:Y:S04]  /*1b920*/  FADD.FTZ R2, R158, R2 ;  /* 0x000000029e027221 */ /* 0x000fe80000010000 */
[C---:B------:R-:W-:Y:S04]  /*1b930*/  FADD.FTZ R2, R217.reuse, R2 ;  /* 0x00000002d9027221 */ /* 0x040fe80000010000 */
        /* <DEDUP_REMOVED lines=21> */
[----:B------:R-:W-:Y:S04]  /*1ba90*/  HMMA.16816.F32.BF16 R128, R164, R146, R128 ;  /* 0x00000092a480723c */ /* 0x000fe80000041880 */
[----:B------:R-:W-:Y:S03]  /*1baa0*/  F2FP.BF16.PACK_AB R145, R187, R215 ;  /* 0x000000d7bb91723e */ /* 0x000fe600000010ff */
[----:B------:R-:W-:Y:S02]  /*1bab0*/  F2FP.BF16.PACK_AB R146, R186, R216 ;  /* 0x000000d8ba92723e */ /* 0x000fe400000010ff */
[----:B------:R-:W-:Y:S07]  /*1bac0*/  F2FP.BF16.PACK_AB R147, R180, R181 ;  /* 0x000000b5b493723e */ /* 0x000fee00000010ff */
[C---:B------:R-:W-:Y:S08]  /*1bad0*/  HMMA.16816.F32.BF16 R4, R144.reuse, R148, R4 ;  /* 0x000000949004723c */ /* 0x040ff00000041804 */
        /* <DEDUP_REMOVED lines=102> */
[----:B------:R-:W-:Y:S01]  /*1c140*/  MOV R132, R3 ;  /* 0x0000000300847202 */ /* 0x000fe20000000f00 */
[----:B------:R-:W-:-:S05]  /*1c150*/  @P3 BRA `(.L_x_2484) ;  /* 0xffffd49000003947 */ /* 0x000fca000383ffff */
.L_x_2481:
[----:B------:R-:W-:Y:S02]  /*1c160*/  MOV R7, 0x1f ;  /* 0x0000001f00077802 */ /* 0x000fe40000000f00 */
[----:B------:R-:W-:Y:S01]  /*1c170*/  MOV R6, 0xffffffff ;  /* 0xffffffff00067802 */ /* 0x000fe20000000f00 */
[----:B------:R-:W-:Y:S05]  /*1c180*/  BRA.DIV ~URZ, `(.L_x_2485) ;  /* 0x000066427f007947 */ /* 0x000fea000b800000 */
[----:B------:R1:W2:Y:S02]  /*1c190*/  SHFL.BFLY PT, R0, R215, 0x2, 0x1f ;  /* 0x0c401f00d7007f89 */ /* 0x0002a400000e0000 */
.L_x_2558:
[----:B--2---:R-:W-:Y:S01]  /*1c1a0*/  FADD.FTZ R0, R0, R215 ;  /* 0x000000d700007221 */ /* 0x004fe20000010000 */
[----:B------:R-:W-:Y:S05]  /*1c1b0*/  BRA.DIV ~URZ, `(.L_x_2486) ;  /* 0x000066727f007947 */ /* 0x000fea000b800000 */
[----:B------:R-:W2:Y:S04]  /*1c1c0*/  SHFL.BFLY PT, R2, R218, 0x2, 0x1f ;  /* 0x0c401f00da027f89 */ /* 0x000ea800000e0000 */
[----:B------:R-:W3:Y:S01]  /*1c1d0*/  SHFL.BFLY PT, R5, R0, 0x1, 0x1f ;  /* 0x0c201f0000057f89 */ /* 0x000ee200000e0000 */
[----:B--2---:R-:W-:-:S02]  /*1c1e0*/  FADD.FTZ R4, R2, R218 ;  /* 0x000000da02047221 */ /* 0x004fc40000010000 */
[----:B---3--:R-:W-:-:S03]  /*1c1f0*/  FADD.FTZ R0, R0, R5 ;  /* 0x0000000500007221 */ /* 0x008fc60000010000 */
[----:B------:R2:W3:Y:S04]  /*1c200*/  SHFL.BFLY PT, R3, R4, 0x1, 0x1f ;  /* 0x0c201f0004037f89 */ /* 0x0004e800000e0000 */
.L_x_2559:
[----:B------:R-:W-:Y:S01]  /*1c210*/  FSETP.NE.FTZ.AND P1, PT, R0, RZ, PT ;  /* 0x000000ff0000720b */ /* 0x000fe20003f35000 */
[----:B---3--:R-:W-:Y:S01]  /*1c220*/  FADD.FTZ R3, R3, R4 ;  /* 0x0000000403037221 */ /* 0x008fe20000010000 */
[----:B------:R-:W-:Y:S02]  /*1c230*/  MOV R2, RZ ;  /* 0x000000ff00027202 */ /* 0x000fe40000000f00 */
[----:B------:R-:W-:Y:S02]  /*1c240*/  MOV R21, 0xff800000 ;  /* 0xff80000000157802 */ /* 0x000fe40000000f00 */
[----:B------:R-:W-:Y:S02]  /*1c250*/  FSETP.NE.FTZ.AND P0, PT, R3, RZ, PT ;  /* 0x000000ff0300720b */ /* 0x000fe40003f15000 */
[----:B------:R-:W-:-:S05]  /*1c260*/  MOV R20, 0xff800000 ;  /* 0xff80000000147802 */ /* 0x000fca0000000f00 */
        /* <DEDUP_REMOVED lines=143> */
.L_x_2396:
[----:B------:R2:W5:Y:S01]  /*1cb60*/  LDL R6, [R1] ;  /* 0x0000000001067983 */ /* 0x0005620000100800 */
        /* <DEDUP_REMOVED lines=17> */
[----:B------:R2:W-:Y:S02]  /*1cc80*/  STL [R1], R6 ;  /* 0x0000000601007387 */ /* 0x0005e40000100800 */
.L_x_2488:
[----:B--2---:R-:W-:Y:S05]  /*1cc90*/  BSYNC B0 ;  /* 0x0000000000007941 */ /* 0x004fea0003800000 */
.L_x_2487:
        /* <DEDUP_REMOVED lines=20> */
[----:B--2---:R2:W-:Y:S04]  /*1cde0*/  STS [R9+0x80], R0 ;  /* 0x0000800009007388 */ /* 0x0045e80000000800 */
[----:B------:R1:W-:Y:S04]  /*1cdf0*/  STS [R9+0x480], R2 ;  /* 0x0004800209007388 */ /* 0x0003e80000000800 */
[----:B---3--:R3:W-:Y:S01]  /*1ce00*/  STS [R13], R3 ;  /* 0x000000030d007388 */ /* 0x0087e20000000800 */
[----:B--2---:R-:W-:Y:S02]  /*1ce10*/  F2FP.BF16.PACK_AB R0, R125, R124 ;  /* 0x0000007c7d00723e */ /* 0x004fe400000010ff */
[----:B-1----:R-:W-:-:S03]  /*1ce20*/  F2FP.BF16.PACK_AB R2, R27, R26 ;  /* 0x0000001a1b02723e */ /* 0x002fc600000010ff */
        /* <DEDUP_REMOVED lines=141> */
.L_x_2491:
[----:B-1----:R-:W2:Y:S04]  /*1d700*/  LDL R4, [R1+0x54] ;  /* 0x0000540001047983 */ /* 0x002ea80000100800 */
[----:B------:R-:W2:Y:S04]  /*1d710*/  LDL R115, [R1+0x20] ;  /* 0x0000200001737983 */ /* 0x000ea80000100800 */
[----:B------:R-:W3:Y:S04]  /*1d720*/  LDL R118, [R1+0x1c] ;  /* 0x00001c0001767983 */ /* 0x000ee80000100800 */
        /* <DEDUP_REMOVED lines=15> */
[----:B-1----:R-:W-:Y:S01]  /*1d820*/  IMAD R3, R7, R0, RZ ;  /* 0x0000000007037224 */ /* 0x002fe200078e02ff */
[----:B------:R-:W-:Y:S01]  /*1d830*/  LOP3.LUT R224, R224, 0xfffffffd, RZ, 0xc0, !PT ;  /* 0xfffffffde0e07812 */ /* 0x000fe200078ec0ff */
[----:B--2---:R-:W-:Y:S01]  /*1d840*/  IMAD.IADD R8, R4, 0x1, R115 ;  /* 0x0000000104087824 */ /* 0x004fe200078e0273 */
        /* <DEDUP_REMOVED lines=39> */
[----:B------:R-:W-:Y:S01]  /*1dac0*/  IMAD R11, R12, c[0x0][0x4e8], RZ ;  /* 0x00013a000c0b7a24 */ /* 0x000fe200078e02ff */
[----:B------:R2:W-:Y:S02]  /*1dad0*/  SHFL.IDX PT, R4, R3, 0x1, 0x1c1f ;  /* 0x003c1f0003047f89 */ /* 0x0005e400000e0000 */
[----:B------:R-:W-:Y:S02]  /*1dae0*/  LOP3.LUT P0, RZ, R15, 0x3, RZ, 0xc0, !PT ;  /* 0x000000030fff7812 */ /* 0x000fe4000780c0ff */
        /* <DEDUP_REMOVED lines=28> */
[C---:B------:R-:W-:Y:S01]  /*1dcb0*/  IMAD.WIDE.U32 R4, R118.reuse, c[0x0][0x3e8], R2 ;  /* 0x0000fa0076047a25 */ /* 0x040fe200078e0002 */
        /* <DEDUP_REMOVED lines=37> */
.L_x_2560:
[----:B------:R-:W-:Y:S05]  /*1df10*/  BRA.DIV ~URZ, `(.L_x_2494) ;  /* 0x00004a827f007947 */ /* 0x000fea000b800000 */
[----:B------:R4:W2:Y:S02]  /*1df20*/  SHFL.IDX PT, R2, R14, RZ, 0x181f ;  /* 0x00181fff0e027589 */ /* 0x0008a400000e0000 */
.L_x_2561:
        /* <DEDUP_REMOVED lines=26> */
.L_x_2496:
[----:B------:R-:W-:Y:S05]  /*1e0d0*/  BSYNC B0 ;  /* 0x0000000000007941 */ /* 0x000fea0003800000 */
.L_x_2495:
[----:B------:R-:W-:Y:S05]  /*1e0e0*/  BRA.DIV ~URZ, `(.L_x_2497) ;  /* 0x000049227f007947 */ /* 0x000fea000b800000 */
[----:B---3--:R3:W4:Y:S04]  /*1e0f0*/  SHFL.IDX PT, R10, R13, 0x1, 0x181f ;  /* 0x00381f000d0a7f89 */ /* 0x00872800000e0000 */
[----:B--2---:R3:W2:Y:S02]  /*1e100*/  SHFL.IDX PT, R2, R14, 0x1, 0x181f ;  /* 0x00381f000e027f89 */ /* 0x0046a400000e0000 */
.L_x_2562:
        /* <DEDUP_REMOVED lines=20> */
.L_x_2499:
[----:B------:R-:W-:Y:S05]  /*1e250*/  BSYNC B0 ;  /* 0x0000000000007941 */ /* 0x000fea0003800000 */
.L_x_2498:
[----:B------:R-:W-:Y:S05]  /*1e260*/  BRA.DIV ~URZ, `(.L_x_2500) ;  /* 0x000048727f007947 */ /* 0x000fea000b800000 */
[----:B----4-:R4:W3:Y:S02]  /*1e270*/  SHFL.IDX PT, R10, R13, 0x2, 0x181f ;  /* 0x00581f000d0a7f89 */ /* 0x0108e400000e0000 */
.L_x_2563:
[----:B------:R-:W-:Y:S05]  /*1e280*/  BRA.DIV ~URZ, `(.L_x_2501) ;  /* 0x000048c27f007947 */ /* 0x000fea000b800000 */
[----:B--2---:R2:W4:Y:S02]  /*1e290*/  SHFL.IDX PT, R2, R14, 0x2, 0x181f ;  /* 0x00581f000e027f89 */ /* 0x00452400000e0000 */
.L_x_2564:
        /* <DEDUP_REMOVED lines=20> */
.L_x_2503:
[----:B------:R-:W-:Y:S05]  /*1e3e0*/  BSYNC B0 ;  /* 0x0000000000007941 */ /* 0x000fea0003800000 */
.L_x_2502:
[----:B------:R-:W-:Y:S05]  /*1e3f0*/  BRA.DIV ~URZ, `(.L_x_2504) ;  /* 0x000047c27f007947 */ /* 0x000fea000b800000 */
[----:B---3--:R3:W2:Y:S04]  /*1e400*/  SHFL.IDX PT, R10, R13, 0x3, 0x181f ;  /* 0x00781f000d0a7f89 */ /* 0x0086a800000e0000 */
[----:B----4-:R3:W4:Y:S02]  /*1e410*/  SHFL.IDX PT, R2, R14, 0x3, 0x181f ;  /* 0x00781f000e027f89 */ /* 0x01072400000e0000 */
.L_x_2565:
        /* <DEDUP_REMOVED lines=21> */
.L_x_2492:
        /* <DEDUP_REMOVED lines=35> */
.L_x_2566:
[----:B------:R-:W-:Y:S05]  /*1e7a0*/  BRA.DIV ~URZ, `(.L_x_2507) ;  /* 0x000045527f007947 */ /* 0x000fea000b800000 */
[----:B------:R3:W4:Y:S02]  /*1e7b0*/  SHFL.IDX PT, R0, R17, RZ, 0x1c1f ;  /* 0x001c1fff11007589 */ /* 0x00072400000e0000 */
.L_x_2567:
        /* <DEDUP_REMOVED lines=34> */
[C---:B--2---:R-:W-:Y:S02]  /*1e9e0*/  @!P5 LEA R6, P1, R14.reuse, R0, 0x2 ;  /* 0x000000000e06d211 */ /* 0x044fe400078210ff */
        /* <DEDUP_REMOVED lines=8> */
[----:B------:R-:W-:Y:S02]  /*1ea70*/  SHF.R.S32.HI R13, RZ, 0x1f, R13 ;  /* 0x0000001fff0d7819 */ /* 0x000fe4000001140d */
[----:B------:R-:W-:Y:S02]  /*1ea80*/  IADD3 R12, R235, 0x48, RZ ;  /* 0x00000048eb0c7810 */ /* 0x000fe40007ffe0ff */
[----:B------:R-:W-:-:S02]  /*1ea90*/  @!P6 LEA.HI.X R9, R11, R4, R13, 0x2, P1 ;  /* 0x000000040b09e211 */ /* 0x000fc400008f140d */
[C---:B------:R-:W-:Y:S02]  /*1eaa0*/  IADD3 R11, R235.reuse, 0x38, RZ ;  /* 0x00000038eb0b7810 */ /* 0x040fe40007ffe0ff */
[----:B------:R-:W-:Y:S01]  /*1eab0*/  IADD3 R13, R235, 0x30, RZ ;  /* 0x00000030eb0d7810 */ /* 0x000fe20007ffe0ff */
[----:B------:R5:W-:Y:S01]  /*1eac0*/  @!P6 ST.E.64 [R8.64], R144 ;  /* 0x000000900800e985 */ /* 0x000be2000c101b06 */
[----:B------:R-:W-:Y:S02]  /*1ead0*/  SHF.R.S32.HI R11, RZ, 0x1f, R11 ;  /* 0x0000001fff0b7819 */ /* 0x000fe4000001140b */
[----:B------:R-:W-:Y:S02]  /*1eae0*/  SHF.R.S32.HI R13, RZ, 0x1f, R13 ;  /* 0x0000001fff0d7819 */ /* 0x000fe4000001140d */
[----:B--2---:R-:W-:Y:S02]  /*1eaf0*/  @!P3 LEA R6, P0, R5, R0, 0x2 ;  /* 0x000000000506b211 */ /* 0x004fe400078010ff */
[----:B------:R-:W-:-:S02]  /*1eb00*/  ISETP.GE.AND P1, PT, R12, c[0x0][0x3c8], PT ;  /* 0x0000f2000c007a0c */ /* 0x000fc40003f26270 */
[----:B------:R-:W-:Y:S02]  /*1eb10*/  @!P3 LEA.HI.X R7, R5, R4, R13, 0x2, P0 ;  /* 0x000000040507b211 */ /* 0x000fe400000f140d */
[C---:B------:R-:W-:Y:S02]  /*1eb20*/  IADD3 R5, R235.reuse, 0x50, RZ ;  /* 0x00000050eb057810 */ /* 0x040fe40007ffe0ff */
[----:B------:R-:W-:Y:S01]  /*1eb30*/  IADD3 R13, R235, 0x40, RZ ;  /* 0x00000040eb0d7810 */ /* 0x000fe20007ffe0ff */
[----:B------:R2:W-:Y:S01]  /*1eb40*/  @!P3 ST.E.64 [R6.64], R28 ;  /* 0x0000001c0600b985 */ /* 0x0005e2000c101b06 */
[----:B------:R-:W-:Y:S02]  /*1eb50*/  ISETP.GE.AND P5, PT, R5, c[0x0][0x3c8], PT ;  /* 0x0000f20005007a0c */ /* 0x000fe40003fa6270 */
[----:B------:R-:W-:Y:S02]  /*1eb60*/  SHF.R.S32.HI R13, RZ, 0x1f, R13 ;  /* 0x0000001fff0d7819 */ /* 0x000fe4000001140d */
[----:B----4-:R-:W-:-:S04]  /*1eb70*/  @!P2 LEA R2, P4, R10, R0, 0x2 ;  /* 0x000000000a02a211 */ /* 0x010fc800078810ff */
[----:B------:R-:W-:Y:S02]  /*1eb80*/  @!P2 LEA.HI.X R3, R10, R4, R11, 0x2, P4 ;  /* 0x000000040a03a211 */ /* 0x000fe400020f140b */
[----:B------:R-:W-:Y:S02]  /*1eb90*/  IADD3 R10, R235, 0x40, RZ ;  /* 0x00000040eb0a7810 */ /* 0x000fe40007ffe0ff */
[----:B------:R-:W-:Y:S01]  /*1eba0*/  SHF.R.S32.HI R11, RZ, 0x1f, R5 ;  /* 0x0000001fff0b7819 */ /* 0x000fe20000011405 */
[----:B------:R4:W-:Y:S01]  /*1ebb0*/  @!P2 ST.E.64 [R2.64], R22 ;  /* 0x000000160200a985 */ /* 0x0009e2000c101b06 */
[----:B------:R-:W-:-:S13]  /*1ebc0*/  ISETP.GE.AND P6, PT, R10, c[0x0][0x3c8], PT ;  /* 0x0000f2000a007a0c */ /* 0x000fda0003fc6270 */
[-C--:B-----5:R-:W-:Y:S02]  /*1ebd0*/  @!P6 LEA R8, P0, R10, R0.reuse, 0x2 ;  /* 0x000000000a08e211 */ /* 0x0a0fe400078010ff */
[----:B--2---:R-:W-:Y:S02]  /*1ebe0*/  SHF.R.S32.HI R7, RZ, 0x1f, R12 ;  /* 0x0000001fff077819 */ /* 0x004fe4000001140c */
[----:B------:R-:W-:Y:S02]  /*1ebf0*/  @!P1 LEA R6, P2, R12, R0, 0x2 ;  /* 0x000000000c069211 */ /* 0x000fe400078410ff */
[-C--:B------:R-:W-:Y:S02]  /*1ec00*/  @!P6 LEA.HI.X R9, R10, R4.reuse, R13, 0x2, P0 ;  /* 0x000000040a09e211 */ /* 0x080fe400000f140d */
[----:B------:R-:W-:Y:S02]  /*1ec10*/  @!P1 LEA.HI.X R7, R12, R4, R7, 0x2, P2 ;  /* 0x000000040c079211 */ /* 0x000fe400010f1407 */
[C---:B------:R-:W-:Y:S01]  /*1ec20*/  @!P5 LEA R10, P0, R5.reuse, R0, 0x2 ;  /* 0x00000000050ad211 */ /* 0x040fe200078010ff */
[----:B------:R2:W-:Y:S03]  /*1ec30*/  @!P6 ST.E.64 [R8.64], R36 ;  /* 0x000000240800e985 */ /* 0x0005e6000c101b06 */
[----:B------:R-:W-:Y:S01]  /*1ec40*/  @!P5 LEA.HI.X R11, R5, R4, R11, 0x2, P0 ;  /* 0x00000004050bd211 */ /* 0x000fe200000f140b */
[----:B------:R5:W-:Y:S01]  /*1ec50*/  @!P1 ST.E.64 [R6.64], R32 ;  /* 0x0000002006009985 */ /* 0x000be2000c101b06 */
[----:B----4-:R-:W-:-:S02]  /*1ec60*/  IADD3 R3, R235, 0x58, RZ ;  /* 0x00000058eb037810 */ /* 0x010fc40007ffe0ff */
[----:B------:R-:W-:Y:S01]  /*1ec70*/  IADD3 R2, R235, 0x60, RZ ;  /* 0x00000060eb027810 */ /* 0x000fe20007ffe0ff */
[----:B------:R4:W-:Y:S01]  /*1ec80*/  @!P5 ST.E.64 [R10.64], R44 ;  /* 0x0000002c0a00d985 */ /* 0x0009e2000c101b06 */
[----:B------:R-:W-:Y:S02]  /*1ec90*/  ISETP.GE.AND P3, PT, R3, c[0x0][0x3c8], PT ;  /* 0x0000f20003007a0c */ /* 0x000fe40003f66270 */
[----:B------:R-:W-:Y:S02]  /*1eca0*/  ISETP.GE.AND P4, PT, R2, c[0x0][0x3c8], PT ;  /* 0x0000f20002007a0c */ /* 0x000fe40003f86270 */
[----:B------:R-:W-:-:S04]  /*1ecb0*/  IADD3 R5, R235, 0x70, RZ ;  /* 0x00000070eb057810 */ /* 0x000fc80007ffe0ff */
[----:B------:R-:W-:-:S07]  /*1ecc0*/  ISETP.GE.AND P6, PT, R5, c[0x0][0x3c8], PT ;  /* 0x0000f20005007a0c */ /* 0x000fce0003fc6270 */
[-C--:B------:R-:W-:Y:S02]  /*1ecd0*/  @!P4 LEA R12, P0, R2, R0.reuse, 0x2 ;  /* 0x00000000020cc211 */ /* 0x080fe400078010ff */
[----:B--2---:R-:W-:Y:S02]  /*1ece0*/  SHF.R.S32.HI R9, RZ, 0x1f, R3 ;  /* 0x0000001fff097819 */ /* 0x004fe40000011403 */
[----:B------:R-:W-:Y:S02]  /*1ecf0*/  @!P3 LEA R8, P1, R3, R0, 0x2 ;  /* 0x000000000308b211 */ /* 0x000fe400078210ff */
[----:B-----5:R-:W-:Y:S02]  /*1ed00*/  IADD3 R6, R235, 0x68, RZ ;  /* 0x00000068eb067810 */ /* 0x020fe40007ffe0ff */
[----:B------:R-:W-:Y:S02]  /*1ed10*/  SHF.R.S32.HI R7, RZ, 0x1f, R2 ;  /* 0x0000001fff077819 */ /* 0x000fe40000011402 */
[----:B------:R-:W-:-:S02]  /*1ed20*/  ISETP.GE.AND P2, PT, R6, c[0x0][0x3c8], PT ;  /* 0x0000f20006007a0c */ /* 0x000fc40003f46270 */
[-C--:B------:R-:W-:Y:S02]  /*1ed30*/  @!P3 LEA.HI.X R9, R3, R4.reuse, R9, 0x2, P1 ;  /* 0x000000040309b211 */ /* 0x080fe400008f1409 */
[C---:B------:R-:W-:Y:S02]  /*1ed40*/  IADD3 R3, R235.reuse, 0x78, RZ ;  /* 0x00000078eb037810 */ /* 0x040fe40007ffe0ff */
[----:B------:R-:W-:Y:S01]  /*1ed50*/  @!P4 LEA.HI.X R13, R2, R4, R7, 0x2, P0 ;  /* 0x00000004020dc211 */ /* 0x000fe200000f1407 */
[----:B------:R2:W-:Y:S01]  /*1ed60*/  @!P3 ST.E.64 [R8.64], R40 ;  /* 0x000000280800b985 */ /* 0x0005e2000c101b06 */
[----:B------:R-:W-:Y:S02]  /*1ed70*/  IADD3 R2, R235, 0x80, RZ ;  /* 0x00000080eb027810 */ /* 0x000fe40007ffe0ff */
[----:B------:R-:W-:Y:S01]  /*1ed80*/  ISETP.GE.AND P3, PT, R3, c[0x0][0x3c8], PT ;  /* 0x0000f20003007a0c */ /* 0x000fe20003f66270 */
[----:B------:R5:W-:Y:S01]  /*1ed90*/  @!P4 ST.E.64 [R12.64], R52 ;  /* 0x000000340c00c985 */ /* 0x000be2000c101b06 */
[----:B------:R-:W-:-:S02]  /*1eda0*/  ISETP.GE.AND P5, PT, R2, c[0x0][0x3c8], PT ;  /* 0x0000f20002007a0c */ /* 0x000fc40003fa6270 */
[----:B------:R-:W-:Y:S02]  /*1edb0*/  SHF.R.S32.HI R7, RZ, 0x1f, R6 ;  /* 0x0000001fff077819 */ /* 0x000fe40000011406 */
[----:B----4-:R-:W-:Y:S02]  /*1edc0*/  SHF.R.S32.HI R11, RZ, 0x1f, R5 ;  /* 0x0000001fff0b7819 */ /* 0x010fe40000011405 */
[----:B------:R-:W-:-:S04]  /*1edd0*/  @!P6 LEA R10, P0, R5, R0, 0x2 ;  /* 0x00000000050ae211 */ /* 0x000fc800078010ff */
[----:B------:R-:W-:Y:S02]  /*1ede0*/  @!P6 LEA.HI.X R11, R5, R4, R11, 0x2, P0 ;  /* 0x00000004050be211 */ /* 0x000fe400000f140b */
[----:B------:R-:W-:-:S04]  /*1edf0*/  IADD3 R5, R235, 0x90, RZ ;  /* 0x00000090eb057810 */ /* 0x000fc80007ffe0ff */
[----:B------:R-:W-:Y:S02]  /*1ee00*/  ISETP.GE.AND P4, PT, R5, c[0x0][0x3c8], PT ;  /* 0x0000f20005007a0c */ /* 0x000fe40003f86270 */
[----:B--2---:R-:W-:-:S04]  /*1ee10*/  @!P2 LEA R8, P1, R6, R0, 0x2 ;  /* 0x000000000608a211 */ /* 0x004fc800078210ff */
[----:B------:R-:W-:Y:S02]  /*1ee20*/  @!P2 LEA.HI.X R9, R6, R4, R7, 0x2, P1 ;  /* 0x000000040609a211 */ /* 0x000fe400008f1407 */
[----:B------:R-:W-:Y:S02]  /*1ee30*/  IADD3 R6, R235, 0x88, RZ ;  /* 0x00000088eb067810 */ /* 0x000fe40007ffe0ff */
[----:B------:R-:W-:Y:S01]  /*1ee40*/  SHF.R.S32.HI R7, RZ, 0x1f, R2 ;  /* 0x0000001fff077819 */ /* 0x000fe20000011402 */
[----:B------:R2:W-:Y:S01]  /*1ee50*/  @!P2 ST.E.64 [R8.64], R48 ;  /* 0x000000300800a985 */ /* 0x0005e2000c101b06 */
[----:B------:R-:W-:Y:S02]  /*1ee60*/  ISETP.GE.AND P2, PT, R6, c[0x0][0x3c8], PT ;  /* 0x0000f20006007a0c */ /* 0x000fe40003f46270 */
[C---:B-----5:R-:W-:Y:S01]  /*1ee70*/  @!P5 LEA R12, P0, R2.reuse, R0, 0x2 ;  /* 0x00000000020cd211 */ /* 0x060fe200078010ff */
[----:B------:R4:W-:Y:S03]  /*1ee80*/  @!P6 ST.E.64 [R10.64], R60 ;  /* 0x0000003c0a00e985 */ /* 0x0009e6000c101b06 */
[----:B------:R-:W-:-:S02]  /*1ee90*/  @!P5 LEA.HI.X R13, R2, R4, R7, 0x2, P0 ;  /* 0x00000004020dd211 */ /* 0x000fc400000f1407 */
[----:B------:R-:W-:Y:S02]  /*1eea0*/  IADD3 R2, R235, 0xa0, RZ ;  /* 0x000000a0eb027810 */ /* 0x000fe40007ffe0ff */
[----:B------:R-:W-:Y:S02]  /*1eeb0*/  SHF.R.S32.HI R7, RZ, 0x1f, R5 ;  /* 0x0000001fff077819 */ /* 0x000fe40000011405 */
[----:B--2---:R-:W-:Y:S02]  /*1eec0*/  SHF.R.S32.HI R9, RZ, 0x1f, R3 ;  /* 0x0000001fff097819 */ /* 0x004fe40000011403 */
[-C--:B------:R-:W-:Y:S02]  /*1eed0*/  @!P3 LEA R8, P1, R3, R0.reuse, 0x2 ;  /* 0x000000000308b211 */ /* 0x080fe400078210ff */
[----:B----4-:R-:W-:Y:S02]  /*1eee0*/  @!P4 LEA R10, P0, R5, R0, 0x2 ;  /* 0x00000000050ac211 */ /* 0x010fe400078010ff */
[----:B------:R-:W-:-:S02]  /*1eef0*/  @!P3 LEA.HI.X R9, R3, R4, R9, 0x2, P1 ;  /* 0x000000040309b211 */ /* 0x000fc400008f1409 */
[----:B------:R-:W-:Y:S02]  /*1ef00*/  IADD3 R3, R235, 0x98, RZ ;  /* 0x00000098eb037810 */ /* 0x000fe40007ffe0ff */
[----:B------:R-:W-:Y:S01]  /*1ef10*/  @!P4 LEA.HI.X R11, R5, R4, R7, 0x2, P0 ;  /* 0x00000004050bc211 */ /* 0x000fe200000f1407 */
[----:B------:R2:W-:Y:S01]  /*1ef20*/  @!P3 ST.E.64 [R8.64], R56 ;  /* 0x000000380800b985 */ /* 0x0005e2000c101b06 */
[----:B------:R-:W-:Y:S02]  /*1ef30*/  ISETP.GE.AND P3, PT, R3, c[0x0][0x3c8], PT ;  /* 0x0000f20003007a0c */ /* 0x000fe40003f66270 */
[----:B------:R-:W-:Y:S01]  /*1ef40*/  IADD3 R5, R235, 0xb0, RZ ;  /* 0x000000b0eb057810 */ /* 0x000fe20007ffe0ff */
[----:B------:R4:W-:Y:S01]  /*1ef50*/  @!P5 ST.E.64 [R12.64], R68 ;  /* 0x000000440c00d985 */ /* 0x0009e2000c101b06 */
[----:B------:R-:W-:Y:S02]  /*1ef60*/  ISETP.GE.AND P5, PT, R2, c[0x0][0x3c8], PT ;  /* 0x0000f20002007a0c */ /* 0x000fe40003fa6270 */
[----:B------:R-:W-:-:S02]  /*1ef70*/  SHF.R.S32.HI R7, RZ, 0x1f, R2 ;  /* 0x0000001fff077819 */ /* 0x000fc40000011402 */
[----:B------:R-:W-:Y:S02]  /*1ef80*/  ISETP.GE.AND P6, PT, R5, c[0x0][0x3c8], PT ;  /* 0x0000f20005007a0c */ /* 0x000fe40003fc6270 */
[----:B--2---:R-:W-:Y:S02]  /*1ef90*/  SHF.R.S32.HI R9, RZ, 0x1f, R6 ;  /* 0x0000001fff097819 */ /* 0x004fe40000011406 */
[----:B------:R-:W-:-:S05]  /*1efa0*/  @!P2 LEA R8, P1, R6, R0, 0x2 ;  /* 0x000000000608a211 */ /* 0x000fca00078210ff */
        /* <DEDUP_REMOVED lines=10> */
[----:B--2---:R-:W-:Y:S02]  /*1f050*/  SHF.R.S32.HI R9, RZ, 0x1f, R3 ;  /* 0x0000001fff097819 */ /* 0x004fe40000011403 */
[-C--:B------:R-:W-:Y:S02]  /*1f060*/  @!P3 LEA R8, P1, R3, R0.reuse, 0x2 ;  /* 0x000000000308b211 */ /* 0x080fe400078210ff */
[----:B----4-:R-:W-:Y:S02]  /*1f070*/  @!P6 LEA R10, P0, R5, R0, 0x2 ;  /* 0x00000000050ae211 */ /* 0x010fe400078010ff */
[----:B------:R-:W-:Y:S02]  /*1f080*/  @!P3 LEA.HI.X R9, R3, R4, R9, 0x2, P1 ;  /* 0x000000040309b211 */ /* 0x000fe400008f1409 */
[----:B------:R-:W-:-:S02]  /*1f090*/  IADD3 R3, R235, 0xb8, RZ ;  /* 0x000000b8eb037810 */ /* 0x000fc40007ffe0ff */
[----:B------:R-:W-:Y:S01]  /*1f0a0*/  @!P6 LEA.HI.X R11, R5, R4, R7, 0x2, P0 ;  /* 0x00000004050be211 */ /* 0x000fe200000f1407 */
[----:B------:R2:W-:Y:S01]  /*1f0b0*/  @!P3 ST.E.64 [R8.64], R72 ;  /* 0x000000480800b985 */ /* 0x0005e2000c101b06 */
[----:B------:R-:W-:Y:S02]  /*1f0c0*/  ISETP.GE.AND P3, PT, R3, c[0x0][0x3c8], PT ;  /* 0x0000f20003007a0c */ /* 0x000fe40003f66270 */
[----:B------:R-:W-:Y:S01]  /*1f0d0*/  IADD3 R5, R235, 0xd0, RZ ;  /* 0x000000d0eb057810 */ /* 0x000fe20007ffe0ff */
[----:B------:R4:W-:Y:S01]  /*1f0e0*/  @!P5 ST.E.64 [R12.64], R84 ;  /* 0x000000540c00d985 */ /* 0x0009e2000c101b06 */
[----:B------:R-:W-:Y:S02]  /*1f0f0*/  SHF.R.S32.HI R7, RZ, 0x1f, R2 ;  /* 0x0000001fff077819 */ /* 0x000fe40000011402 */
[----:B------:R-:W-:Y:S02]  /*1f100*/  ISETP.GE.AND P5, PT, R5, c[0x0][0x3c8], PT ;  /* 0x0000f20005007a0c */ /* 0x000fe40003fa6270 */
[----:B--2---:R-:W-:-:S02]  /*1f110*/  SHF.R.S32.HI R9, RZ, 0x1f, R6 ;  /* 0x0000001fff097819 */ /* 0x004fc40000011406 */
[-C--:B------:R-:W-:Y:S02]  /*1f120*/  @!P2 LEA R8, P1, R6, R0.reuse, 0x2 ;  /* 0x000000000608a211 */ /* 0x080fe400078210ff */
[----:B----4-:R-:W-:Y:S02]  /*1f130*/  @!P4 LEA R12, P0, R2, R0, 0x2 ;  /* 0x00000000020cc211 */ /* 0x010fe400078010ff */
[-C--:B------:R-:W-:Y:S02]  /*1f140*/  @!P2 LEA.HI.X R9, R6, R4.reuse, R9, 0x2, P1 ;  /* 0x000000040609a211 */ /* 0x080fe400008f1409 */
[----:B------:R-:W-:Y:S02]  /*1f150*/  IADD3 R6, R235, 0xc8, RZ ;  /* 0x000000c8eb067810 */ /* 0x000fe40007ffe0ff */
[----:B------:R-:W-:Y:S01]  /*1f160*/  @!P4 LEA.HI.X R13, R2, R4, R7, 0x2, P0 ;  /* 0x00000004020dc211 */ /* 0x000fe200000f1407 */
[----:B------:R2:W-:Y:S01]  /*1f170*/  @!P2 ST.E.64 [R8.64], R80 ;  /* 0x000000500800a985 */ /* 0x0005e2000c101b06 */
[----:B------:R-:W-:-:S02]  /*1f180*/  ISETP.GE.AND P2, PT, R6, c[0x0][0x3c8], PT ;  /* 0x0000f20006007a0c */ /* 0x000fc40003f46270 */
[C---:B------:R-:W-:Y:S01]  /*1f190*/  IADD3 R2, R235.reuse, 0xd8, RZ ;  /* 0x000000d8eb027810 */ /* 0x040fe20007ffe0ff */
[----:B------:R4:W-:Y:S01]  /*1f1a0*/  @!P6 ST.E.64 [R10.64], R92 ;  /* 0x0000005c0a00e985 */ /* 0x0009e2000c101b06 */
[----:B------:R-:W-:-:S04]  /*1f1b0*/  IADD3 R7, R235, 0xe0, RZ ;  /* 0x000000e0eb077810 */ /* 0x000fc80007ffe0ff */
[----:B------:R-:W-:Y:S02]  /*1f1c0*/  ISETP.GE.AND P6, PT, R7, c[0x0][0x3c8], PT ;  /* 0x0000f20007007a0c */ /* 0x000fe40003fc6270 */
[----:B--2---:R-:W-:Y:S02]  /*1f1d0*/  SHF.R.S32.HI R9, RZ, 0x1f, R3 ;  /* 0x0000001fff097819 */ /* 0x004fe40000011403 */
[-C--:B------:R-:W-:Y:S02]  /*1f1e0*/  @!P3 LEA R8, P1, R3, R0.reuse, 0x2 ;  /* 0x000000000308b211 */ /* 0x080fe400078210ff */
[----:B----4-:R-:W-:Y:S02]  /*1f1f0*/  @!P5 LEA R10, P0, R5, R0, 0x2 ;  /* 0x00000000050ad211 */ /* 0x010fe400078010ff */
[----:B------:R-:W-:Y:S02]  /*1f200*/  @!P3 LEA.HI.X R9, R3, R4, R9, 0x2, P1 ;  /* 0x000000040309b211 */ /* 0x000fe400008f1409 */
[----:B------:R-:W-:-:S03]  /*1f210*/  SHF.R.S32.HI R3, RZ, 0x1f, R5 ;  /* 0x0000001fff037819 */ /* 0x000fc60000011405 */
[----:B------:R2:W-:Y:S01]  /*1f220*/  @!P3 ST.E.64 [R8.64], R88 ;  /* 0x000000580800b985 */ /* 0x0005e2000c101b06 */
[----:B------:R-:W-:Y:S02]  /*1f230*/  @!P5 LEA.HI.X R11, R5, R4, R3, 0x2, P0 ;  /* 0x00000004050bd211 */ /* 0x000fe400000f1403 */
[----:B------:R-:W-:Y:S01]  /*1f240*/  IADD3 R5, R235, 0xe8, RZ ;  /* 0x000000e8eb057810 */ /* 0x000fe20007ffe0ff */
[----:B------:R4:W-:Y:S01]  /*1f250*/  @!P4 ST.E.64 [R12.64], R100 ;  /* 0x000000640c00c985 */ /* 0x0009e2000c101b06 */
[----:B------:R-:W-:Y:S02]  /*1f260*/  ISETP.GE.AND P4, PT, R2, c[0x0][0x3c8], PT ;  /* 0x0000f20002007a0c */ /* 0x000fe40003f86270 */
[----:B------:R-:W-:Y:S02]  /*1f270*/  ISETP.GE.AND P3, PT, R5, c[0x0][0x3c8], PT ;  /* 0x0000f20005007a0c */ /* 0x000fe40003f66270 */
[----:B------:R-:W-:Y:S02]  /*1f280*/  IADD3 R3, R235, 0xf0, RZ ;  /* 0x000000f0eb037810 */ /* 0x000fe40007ffe0ff */
[----:B--2---:R-:W-:-:S02]  /*1f290*/  SHF.R.S32.HI R9, RZ, 0x1f, R6 ;  /* 0x0000001fff097819 */ /* 0x004fc40000011406 */
[CC--:B------:R-:W-:Y:S02]  /*1f2a0*/  @!P2 LEA R8, P1, R6.reuse, R0.reuse, 0x2 ;  /* 0x000000000608a211 */ /* 0x0c0fe400078210ff */
[----:B----4-:R-:W-:Y:S02]  /*1f2b0*/  @!P6 LEA R12, P0, R7, R0, 0x2 ;  /* 0x00000000070ce211 */ /* 0x010fe400078010ff */
[----:B------:R-:W-:Y:S02]  /*1f2c0*/  @!P2 LEA.HI.X R9, R6, R4, R9, 0x2, P1 ;  /* 0x000000040609a211 */ /* 0x000fe400008f1409 */
[----:B------:R-:W-:Y:S02]  /*1f2d0*/  SHF.R.S32.HI R6, RZ, 0x1f, R2 ;  /* 0x0000001fff067819 */ /* 0x000fe40000011402 */
[----:B------:R-:W-:Y:S01]  /*1f2e0*/  @!P4 LEA R14, P1, R2, R0, 0x2 ;  /* 0x00000000020ec211 */ /* 0x000fe200078210ff */
[----:B------:R2:W-:Y:S01]  /*1f2f0*/  @!P2 ST.E.64 [R8.64], R96 ;  /* 0x000000600800a985 */ /* 0x0005e2000c101b06 */
[----:B------:R-:W-:-:S02]  /*1f300*/  ISETP.GE.AND P2, PT, R3, c[0x0][0x3c8], PT ;  /* 0x0000f20003007a0c */ /* 0x000fc40003f46270 */
[----:B------:R-:W-:Y:S01]  /*1f310*/  @!P4 LEA.HI.X R15, R2, R4, R6, 0x2, P1 ;  /* 0x00000004020fc211 */ /* 0x000fe200008f1406 */
[----:B------:R4:W-:Y:S01]  /*1f320*/  @!P5 ST.E.64 [R10.64], R108 ;  /* 0x0000006c0a00d985 */ /* 0x0009e2000c101b06 */
[----:B------:R-:W-:Y:S02]  /*1f330*/  IADD3 R2, R235, 0xf8, RZ ;  /* 0x000000f8eb027810 */ /* 0x000fe40007ffe0ff */
[----:B------:R-:W-:Y:S01]  /*1f340*/  SHF.R.S32.HI R6, RZ, 0x1f, R5 ;  /* 0x0000001fff067819 */ /* 0x000fe20000011405 */
[----:B------:R1:W-:Y:S01]  /*1f350*/  @!P4 ST.E.64 [R14.64], R160 ;  /* 0x000000a00e00c985 */ /* 0x0003e2000c101b06 */
[----:B------:R-:W-:Y:S02]  /*1f360*/  ISETP.GE.AND P1, PT, R2, c[0x0][0x3c8], PT ;  /* 0x0000f20002007a0c */ /* 0x000fe40003f26270 */
        /* <DEDUP_REMOVED lines=14> */
.L_x_2509:
[----:B------:R-:W-:Y:S05]  /*1f450*/  BSYNC B0 ;  /* 0x0000000000007941 */ /* 0x000fea0003800000 */
.L_x_2508:
[----:B------:R-:W-:Y:S05]  /*1f460*/  BRA.DIV ~URZ, `(.L_x_2510) ;  /* 0x000039027f007947 */ /* 0x000fea000b800000 */
[----:B--2---:R2:W1:Y:S04]  /*1f470*/  SHFL.IDX PT, R4, R16, 0x1, 0x1c1f ;  /* 0x003c1f0010047f89 */ /* 0x00446800000e0000 */
[----:B----4-:R2:W4:Y:S02]  /*1f480*/  SHFL.IDX PT, R0, R17, 0x1, 0x1c1f ;  /* 0x003c1f0011007f89 */ /* 0x01052400000e0000 */
.L_x_2568:
        /* <DEDUP_REMOVED lines=34> */
[----:B------:R-:W-:Y:S02]  /*1f6b0*/  @!P4 LEA R8, P0, R15, R0, 0x2 ;  /* 0x000000000f08c211 */ /* 0x000fe400078010ff */
[----:B------:R-:W-:Y:S01]  /*1f6c0*/  ISETP.GE.AND P1, PT, R13, c[0x0][0x3c8], PT ;  /* 0x0000f2000d007a0c */ /* 0x000fe20003f26270 */
[----:B------:R1:W-:Y:S01]  /*1f6d0*/  @!P5 ST.E.64 [R2.64], R128 ;  /* 0x000000800200d985 */ /* 0x0003e2000c101b06 */
[----:B------:R-:W-:Y:S02]  /*1f6e0*/  @!P4 LEA.HI.X R9, R15, R4, R16, 0x2, P0 ;  /* 0x000000040f09c211 */ /* 0x000fe400000f1410 */
[----:B----4-:R-:W-:Y:S02]  /*1f6f0*/  @!P3 LEA R6, P6, R12, R0, 0x2 ;  /* 0x000000000c06b211 */ /* 0x010fe400078c10ff */
[----:B------:R-:W-:Y:S01]  /*1f700*/  ISETP.GE.AND P0, PT, R10, c[0x0][0x3c8], PT ;  /* 0x0000f2000a007a0c */ /* 0x000fe20003f06270 */
[----:B------:R2:W-:Y:S01]  /*1f710*/  @!P4 ST.E.64 [R8.64], R154 ;  /* 0x0000009a0800c985 */ /* 0x0005e2000c101b06 */
[----:B------:R-:W-:-:S02]  /*1f720*/  @!P3 LEA.HI.X R7, R12, R4, R14, 0x2, P6 ;  /* 0x000000040c07b211 */ /* 0x000fc400030f140e */
[C---:B------:R-:W-:Y:S02]  /*1f730*/  IADD3 R12, R235.reuse, 0x40, RZ ;  /* 0x00000040eb0c7810 */ /* 0x040fe40007ffe0ff */
[C---:B------:R-:W-:Y:S01]  /*1f740*/  IADD3 R15, R235.reuse, 0x30, RZ ;  /* 0x00000030eb0f7810 */ /* 0x040fe20007ffe0ff */
[----:B------:R4:W-:Y:S01]  /*1f750*/  @!P3 ST.E.64 [R6.64], R150 ;  /* 0x000000960600b985 */ /* 0x0009e2000c101b06 */
[----:B------:R-:W-:Y:S02]  /*1f760*/  ISETP.GE.AND P4, PT, R12, c[0x0][0x3c8], PT ;  /* 0x0000f2000c007a0c */ /* 0x000fe40003f86270 */
[----:B------:R-:W-:Y:S02]  /*1f770*/  SHF.R.S32.HI R15, RZ, 0x1f, R15 ;  /* 0x0000001fff0f7819 */ /* 0x000fe4000001140f */
[----:B------:R-:W-:Y:S02]  /*1f780*/  IADD3 R14, R235, 0x48, RZ ;  /* 0x00000048eb0e7810 */ /* 0x000fe40007ffe0ff */
[----:B-1----:R-:W-:-:S04]  /*1f790*/  @!P2 LEA R2, P5, R5, R0, 0x2 ;  /* 0x000000000502a211 */ /* 0x002fc800078a10ff */
[----:B------:R-:W-:Y:S02]  /*1f7a0*/  @!P2 LEA.HI.X R3, R5, R4, R11, 0x2, P5 ;  /* 0x000000040503a211 */ /* 0x000fe400028f140b */
[----:B------:R-:W-:Y:S02]  /*1f7b0*/  IADD3 R11, R235, 0x38, RZ ;  /* 0x00000038eb0b7810 */ /* 0x000fe40007ffe0ff */
        /* <DEDUP_REMOVED lines=10> */
[----:B------:R-:W-:Y:S02]  /*1f860*/  IADD3 R15, R235, 0x40, RZ ;  /* 0x00000040eb0f7810 */ /* 0x000fe40007ffe0ff */
[----:B------:R-:W-:Y:S01]  /*1f870*/  SHF.R.S32.HI R13, RZ, 0x1f, R5 ;  /* 0x0000001fff0d7819 */ /* 0x000fe20000011405 */
[----:B------:R4:W-:Y:S01]  /*1f880*/  @!P0 ST.E.64 [R6.64], R30 ;  /* 0x0000001e06008985 */ /* 0x0009e2000c101b06 */
[----:B------:R-:W-:-:S02]  /*1f890*/  SHF.R.S32.HI R15, RZ, 0x1f, R15 ;  /* 0x0000001fff0f7819 */ /* 0x000fc4000001140f */
[----:B------:R-:W-:-:S04]  /*1f8a0*/  @!P4 LEA R10, P0, R12, R0, 0x2 ;  /* 0x000000000c0ac211 */ /* 0x000fc800078010ff */
[----:B------:R-:W-:Y:S02]  /*1f8b0*/  @!P4 LEA.HI.X R11, R12, R4, R15, 0x2, P0 ;  /* 0x000000040c0bc211 */ /* 0x000fe400000f140f */
[----:B------:R-:W-:Y:S02]  /*1f8c0*/  @!P6 LEA R16, P0, R5, R0, 0x2 ;  /* 0x000000000510e211 */ /* 0x000fe400078010ff */
[C---:B-1----:R-:W-:Y:S01]  /*1f8d0*/  IADD3 R3, R235.reuse, 0x58, RZ ;  /* 0x00000058eb037810 */ /* 0x042fe20007ffe0ff */
[----:B------:R1:W-:Y:S01]  /*1f8e0*/  @!P4 ST.E.64 [R10.64], R38 ;  /* 0x000000260a00c985 */ /* 0x0003e2000c101b06 */
[----:B------:R-:W-:Y:S02]  /*1f8f0*/  IADD3 R2, R235, 0x60, RZ ;  /* 0x00000060eb027810 */ /* 0x000fe40007ffe0ff */
[----:B------:R-:W-:Y:S02]  /*1f900*/  ISETP.GE.AND P5, PT, R3, c[0x0][0x3c8], PT ;  /* 0x0000f20003007a0c */ /* 0x000fe40003fa6270 */
[----:B------:R-:W-:-:S02]  /*1f910*/  SHF.R.S32.HI R12, RZ, 0x1f, R3 ;  /* 0x0000001fff0c7819 */ /* 0x000fc40000011403 */
[----:B---3--:R-:W-:Y:S02]  /*1f920*/  @!P6 LEA.HI.X R17, R5, R4, R13, 0x2, P0 ;  /* 0x000000040511e211 */ /* 0x008fe400000f140d */
[----:B------:R-:W-:Y:S02]  /*1f930*/  ISETP.GE.AND P4, PT, R2, c[0x0][0x3c8], PT ;  /* 0x0000f20002007a0c */ /* 0x000fe40003f86270 */
[----:B--2---:R-:W-:Y:S02]  /*1f940*/  @!P3 LEA R8, P1, R14, R0, 0x2 ;  /* 0x000000000e08b211 */ /* 0x004fe400078210ff */
[C---:B------:R-:W-:Y:S02]  /*1f950*/  IADD3 R5, R235.reuse, 0x70, RZ ;  /* 0x00000070eb057810 */ /* 0x040fe40007ffe0ff */
[----:B----4-:R-:W-:Y:S02]  /*1f960*/  SHF.R.S32.HI R7, RZ, 0x1f, R14 ;  /* 0x0000001fff077819 */ /* 0x010fe4000001140e */
[----:B------:R-:W-:-:S02]  /*1f970*/  IADD3 R6, R235, 0x68, RZ ;  /* 0x00000068eb067810 */ /* 0x000fc40007ffe0ff */
[----:B------:R-:W-:Y:S02]  /*1f980*/  @!P3 LEA.HI.X R9, R14, R4, R7, 0x2, P1 ;  /* 0x000000040e09b211 */ /* 0x000fe400008f1407 */
[C---:B------:R-:W-:Y:S02]  /*1f990*/  @!P5 LEA R14, P1, R3.reuse, R0, 0x2 ;  /* 0x00000000030ed211 */ /* 0x040fe400078210ff */
[----:B------:R-:W-:Y:S01]  /*1f9a0*/  ISETP.GE.AND P2, PT, R6, c[0x0][0x3c8], PT ;  /* 0x0000f20006007a0c */ /* 0x000fe20003f46270 */
[----:B------:R2:W-:Y:S01]  /*1f9b0*/  @!P3 ST.E.64 [R8.64], R34 ;  /* 0x000000220800b985 */ /* 0x0005e2000c101b06 */
[----:B------:R-:W-:Y:S02]  /*1f9c0*/  @!P5 LEA.HI.X R15, R3, R4, R12, 0x2, P1 ;  /* 0x00000004030fd211 */ /* 0x000fe400008f140c */
[----:B------:R-:W-:Y:S01]  /*1f9d0*/  ISETP.GE.AND P1, PT, R5, c[0x0][0x3c8], PT ;  /* 0x0000f20005007a0c */ /* 0x000fe20003f26270 */
[----:B------:R3:W-:Y:S01]  /*1f9e0*/  @!P6 ST.E.64 [R16.64], R46 ;  /* 0x0000002e1000e985 */ /* 0x0007e2000c101b06 */
[----:B------:R-:W-:-:S02]  /*1f9f0*/  @!P4 LEA R12, P0, R2, R0, 0x2 ;  /* 0x00000000020cc211 */ /* 0x000fc400078010ff */
[----:B------:R-:W-:Y:S01]  /*1fa00*/  SHF.R.S32.HI R7, RZ, 0x1f, R6 ;  /* 0x0000001fff077819 */ /* 0x000fe20000011406 */
[----:B------:R4:W-:Y:S01]  /*1fa10*/  @!P5 ST.E.64 [R14.64], R42 ;  /* 0x0000002a0e00d985 */ /* 0x0009e2000c101b06 */
[----:B------:R-:W-:-:S03]  /*1fa20*/  IADD3 R3, R235, 0x78, RZ ;  /* 0x00000078eb037810 */ /* 0x000fc60007ffe0ff */
[----:B-1----:R-:W-:-:S04]  /*1fa30*/  @!P2 LEA R10, P3, R6, R0, 0x2 ;  /* 0x00000000060aa211 */ /* 0x002fc800078610ff */
[----:B------:R-:W-:Y:S02]  /*1fa40*/  @!P2 LEA.HI.X R11, R6, R4, R7, 0x2, P3 ;  /* 0x00000004060ba211 */ /* 0x000fe400018f1407 */
[----:B------:R-:W-:Y:S02]  /*1fa50*/  IADD3 R7, R235, 0x88, RZ ;  /* 0x00000088eb077810 */ /* 0x000fe40007ffe0ff */
[----:B------:R-:W-:Y:S02]  /*1fa60*/  SHF.R.S32.HI R6, RZ, 0x1f, R3 ;  /* 0x0000001fff067819 */ /* 0x000fe40000011403 */
[----:B------:R-:W-:Y:S02]  /*1fa70*/  ISETP.GE.AND P5, PT, R7, c[0x0][0x3c8], PT ;  /* 0x0000f20007007a0c */ /* 0x000fe40003fa6270 */
[----:B--2---:R-:W-:Y:S02]  /*1fa80*/  SHF.R.S32.HI R8, RZ, 0x1f, R2 ;  /* 0x0000001fff087819 */ /* 0x004fe40000011402 */
[----:B------:R-:W-:-:S02]  /*1fa90*/  SHF.R.S32.HI R9, RZ, 0x1f, R5 ;  /* 0x0000001fff097819 */ /* 0x000fc40000011405 */
[C---:B------:R-:W-:Y:S02]  /*1faa0*/  @!P4 LEA.HI.X R13, R2.reuse, R4, R8, 0x2, P0 ;  /* 0x00000004020dc211 */ /* 0x040fe400000f1408 */
[----:B------:R-:W-:Y:S02]  /*1fab0*/  @!P1 LEA R18, P4, R5, R0, 0x2 ;  /* 0x0000000005129211 */ /* 0x000fe400078810ff */
[----:B------:R-:W-:Y:S02]  /*1fac0*/  ISETP.GE.AND P0, PT, R3, c[0x0][0x3c8], PT ;  /* 0x0000f20003007a0c */ /* 0x000fe40003f06270 */
[----:B------:R-:W-:Y:S02]  /*1fad0*/  @!P1 LEA.HI.X R19, R5, R4, R9, 0x2, P4 ;  /* 0x0000000405139211 */ /* 0x000fe400020f1409 */
[----:B------:R-:W-:Y:S02]  /*1fae0*/  ISETP.GE.AND P4, PT, R2, c[0x0][0x3c8], PT ;  /* 0x0000f20002007a0c */ /* 0x000fe40003f86270 */
[----:B------:R-:W-:-:S02]  /*1faf0*/  IADD3 R8, R235, 0x80, RZ ;  /* 0x00000080eb087810 */ /* 0x000fc40007ffe0ff */
[----:B------:R-:W-:Y:S02]  /*1fb00*/  SHF.R.S32.HI R5, RZ, 0x1f, R7 ;  /* 0x0000001fff057819 */ /* 0x000fe40000011407 */
[----:B------:R-:W-:Y:S02]  /*1fb10*/  ISETP.GE.AND P6, PT, R8, c[0x0][0x3c8], PT ;  /* 0x0000f20008007a0c */ /* 0x000fe40003fc6270 */
[----:B------:R-:W-:Y:S02]  /*1fb20*/  IADD3 R2, R235, 0x90, RZ ;  /* 0x00000090eb027810 */ /* 0x000fe40007ffe0ff */
[C---:B---3--:R-:W-:Y:S02]  /*1fb30*/  @!P0 LEA R16, P3, R3.reuse, R0, 0x2 ;  /* 0x0000000003108211 */ /* 0x048fe400078610ff */
[----:B------:R-:W-:Y:S01]  /*1fb40*/  SHF.R.S32.HI R9, RZ, 0x1f, R2 ;  /* 0x0000001fff097819 */ /* 0x000fe20000011402 */
[----:B------:R1:W-:Y:S01]  /*1fb50*/  @!P4 ST.E.64 [R12.64], R54 ;  /* 0x000000360c00c985 */ /* 0x0003e2000c101b06 */
[----:B------:R-:W-:-:S02]  /*1fb60*/  @!P0 LEA.HI.X R17, R3, R4, R6, 0x2, P3 ;  /* 0x0000000403118211 */ /* 0x000fc400018f1406 */
[C---:B------:R-:W-:Y:S01]  /*1fb70*/  IADD3 R6, R235.reuse, 0x98, RZ ;  /* 0x00000098eb067810 */ /* 0x040fe20007ffe0ff */
[----:B------:R2:W-:Y:S01]  /*1fb80*/  @!P2 ST.E.64 [R10.64], R50 ;  /* 0x000000320a00a985 */ /* 0x0005e2000c101b06 */
[----:B------:R-:W-:Y:S02]  /*1fb90*/  SHF.R.S32.HI R3, RZ, 0x1f, R8 ;  /* 0x0000001fff037819 */ /* 0x000fe40000011408 */
[----:B----4-:R-:W-:Y:S01]  /*1fba0*/  @!P6 LEA R14, P3, R8, R0, 0x2 ;  /* 0x00000000080ee211 */ /* 0x010fe200078610ff */
[----:B------:R-:W-:Y:S01]  /*1fbb0*/  @!P1 ST.E.64 [R18.64], R62 ;  /* 0x0000003e12009985 */ /* 0x000fe2000c101b06 */
[----:B------:R-:W-:Y:S02]  /*1fbc0*/  ISETP.GE.AND P4, PT, R6, c[0x0][0x3c8], PT ;  /* 0x0000f20006007a0c */ /* 0x000fe40003f86270 */
[----:B------:R-:W-:Y:S01]  /*1fbd0*/  @!P6 LEA.HI.X R15, R8, R4, R3, 0x2, P3 ;  /* 0x00000004080fe211 */ /* 0x000fe200018f1403 */
[----:B------:R3:W-:Y:S01]  /*1fbe0*/  @!P0 ST.E.64 [R16.64], R58 ;  /* 0x0000003a10008985 */ /* 0x0007e2000c101b06 */
[----:B------:R-:W-:-:S03]  /*1fbf0*/  IADD3 R3, R235, 0xa8, RZ ;  /* 0x000000a8eb037810 */ /* 0x000fc60007ffe0ff */
[----:B------:R-:W-:Y:S01]  /*1fc00*/  @!P6 ST.E.64 [R14.64], R70 ;  /* 0x000000460e00e985 */ /* 0x000fe2000c101b06 */
[----:B------:R-:W-:-:S05]  /*1fc10*/  ISETP.GE.AND P6, PT, R2, c[0x0][0x3c8], PT ;  /* 0x0000f20002007a0c */ /* 0x000fca0003fc6270 */
[-C--:B------:R-:W-:Y:S02]  /*1fc20*/  @!P4 LEA R8, P1, R6, R0.reuse, 0x2 ;  /* 0x000000000608c211 */ /* 0x080fe400078210ff */
        /* <DEDUP_REMOVED lines=8> */
[-C--:B------:R-:W-:Y:S02]  /*1fcb0*/  @!P2 LEA.HI.X R11, R2, R4.reuse, R9, 0x2, P0 ;  /* 0x00000004020ba211 */ /* 0x080fe400000f1409 */
[----:B------:R-:W-:Y:S02]  /*1fcc0*/  ISETP.GE.AND P2, PT, R3, c[0x0][0x3c8], PT ;  /* 0x0000f20003007a0c */ /* 0x000fe40003f46270 */
[----:B------:R-:W-:Y:S01]  /*1fcd0*/  @!P4 LEA.HI.X R9, R6, R4, R7, 0x2, P1 ;  /* 0x000000040609c211 */ /* 0x000fe200008f1407 */
[----:B------:R2:W-:Y:S01]  /*1fce0*/  @!P6 ST.E.64 [R10.64], R78 ;  /* 0x0000004e0a00e985 */ /* 0x0005e2000c101b06 */
[----:B---3--:R-:W-:Y:S02]  /*1fcf0*/  @!P3 LEA R16, P0, R5, R0, 0x2 ;  /* 0x000000000510b211 */ /* 0x008fe400078010ff */
[C---:B------:R-:W-:Y:S01]  /*1fd00*/  IADD3 R6, R235.reuse, 0xb8, RZ ;  /* 0x000000b8eb067810 */ /* 0x040fe20007ffe0ff */
[----:B------:R3:W-:Y:S01]  /*1fd10*/  @!P4 ST.E.64 [R8.64], R74 ;  /* 0x0000004a0800c985 */ /* 0x0007e2000c101b06 */
[----:B------:R-:W-:-:S02]  /*1fd20*/  IADD3 R7, R235, 0xb0, RZ ;  /* 0x000000b0eb077810 */ /* 0x000fc40007ffe0ff */
[----:B------:R-:W-:Y:S02]  /*1fd30*/  IADD3 R2, R235, 0xc8, RZ ;  /* 0x000000c8eb027810 */ /* 0x000fe40007ffe0ff */
[----:B------:R-:W-:Y:S02]  /*1fd40*/  ISETP.GE.AND P1, PT, R7, c[0x0][0x3c8], PT ;  /* 0x0000f20007007a0c */ /* 0x000fe40003f26270 */
[----:B-1----:R-:W-:Y:S02]  /*1fd50*/  SHF.R.S32.HI R13, RZ, 0x1f, R5 ;  /* 0x0000001fff0d7819 */ /* 0x002fe40000011405 */
[----:B------:R-:W-:Y:S02]  /*1fd60*/  SHF.R.S32.HI R12, RZ, 0x1f, R3 ;  /* 0x0000001fff0c7819 */ /* 0x000fe40000011403 */
[----:B------:R-:W-:Y:S02]  /*1fd70*/  @!P3 LEA.HI.X R17, R5, R4, R13, 0x2, P0 ;  /* 0x000000040511b211 */ /* 0x000fe400000f140d */
[----:B------:R-:W-:-:S02]  /*1fd80*/  ISETP.GE.AND P0, PT, R6, c[0x0][0x3c8], PT ;  /* 0x0000f20006007a0c */ /* 0x000fc40003f06270 */
[C---:B------:R-:W-:Y:S01]  /*1fd90*/  @!P2 LEA R14, P5, R3.reuse, R0, 0x2 ;  /* 0x00000000030ea211 */ /* 0x040fe200078a10ff */
[----:B------:R1:W-:Y:S01]  /*1fda0*/  @!P3 ST.E.64 [R16.64], R86 ;  /* 0x000000561000b985 */ /* 0x0003e2000c101b06 */
[----:B------:R-:W-:Y:S02]  /*1fdb0*/  SHF.R.S32.HI R5, RZ, 0x1f, R6 ;  /* 0x0000001fff057819 */ /* 0x000fe40000011406 */
[----:B------:R-:W-:Y:S02]  /*1fdc0*/  @!P2 LEA.HI.X R15, R3, R4, R12, 0x2, P5 ;  /* 0x00000004030fa211 */ /* 0x000fe400028f140c */
[----:B------:R-:W-:Y:S02]  /*1fdd0*/  IADD3 R3, R235, 0xc0, RZ ;  /* 0x000000c0eb037810 */ /* 0x000fe40007ffe0ff */
[----:B------:R-:W-:Y:S01]  /*1fde0*/  @!P1 LEA R12, P5, R7, R0, 0x2 ;  /* 0x00000000070c9211 */ /* 0x000fe200078a10ff */
[----:B------:R4:W-:Y:S01]  /*1fdf0*/  @!P2 ST.E.64 [R14.64], R82 ;  /* 0x000000520e00a985 */ /* 0x0009e2000c101b06 */
[----:B------:R-:W-:-:S02]  /*1fe00*/  ISETP.GE.AND P6, PT, R3, c[0x0][0x3c8], PT ;  /* 0x0000f20003007a0c */ /* 0x000fc40003fc6270 */
[C---:B--2---:R-:W-:Y:S02]  /*1fe10*/  @!P0 LEA R10, P4, R6.reuse, R0, 0x2 ;  /* 0x00000000060a8211 */ /* 0x044fe400078810ff */
[----:B---3--:R-:W-:Y:S02]  /*1fe20*/  SHF.R.S32.HI R8, RZ, 0x1f, R7 ;  /* 0x0000001fff087819 */ /* 0x008fe40000011407 */
[-C--:B------:R-:W-:Y:S02]  /*1fe30*/  @!P0 LEA.HI.X R11, R6, R4.reuse, R5, 0x2, P4 ;  /* 0x00000004060b8211 */ /* 0x080fe400020f1405 */
[----:B------:R-:W-:Y:S02]  /*1fe40*/  ISETP.GE.AND P4, PT, R2, c[0x0][0x3c8], PT ;  /* 0x0000f20002007a0c */ /* 0x000fe40003f86270 */
[----:B------:R-:W-:Y:S02]  /*1fe50*/  SHF.R.S32.HI R5, RZ, 0x1f, R3 ;  /* 0x0000001fff057819 */ /* 0x000fe40000011403 */
[----:B------:R-:W-:-:S02]  /*1fe60*/  @!P1 LEA.HI.X R13, R7, R4, R8, 0x2, P5 ;  /* 0x00000004070d9211 */ /* 0x000fc400028f1408 */
[C---:B------:R-:W-:Y:S02]  /*1fe70*/  IADD3 R7, R235.reuse, 0xd0, RZ ;  /* 0x000000d0eb077810 */ /* 0x040fe40007ffe0ff */
[----:B------:R-:W-:Y:S01]  /*1fe80*/  IADD3 R8, R235, 0xd8, RZ ;  /* 0x000000d8eb087810 */ /* 0x000fe20007ffe0ff */
[----:B------:R2:W-:Y:S01]  /*1fe90*/  @!P1 ST.E.64 [R12.64], R162 ;  /* 0x000000a20c009985 */ /* 0x0005e2000c101b06 */
[----:B------:R-:W-:Y:S02]  /*1fea0*/  ISETP.GE.AND P5, PT, R7, c[0x0][0x3c8], PT ;  /* 0x0000f20007007a0c */ /* 0x000fe40003fa6270 */
[----:B------:R-:W-:Y:S01]  /*1feb0*/  SHF.R.S32.HI R6, RZ, 0x1f, R2 ;  /* 0x0000001fff067819 */ /* 0x000fe20000011402 */
[----:B------:R3:W-:Y:S01]  /*1fec0*/  @!P0 ST.E.64 [R10.64], R90 ;  /* 0x0000005a0a008985 */ /* 0x0007e2000c101b06 */
[----:B-1----:R-:W-:Y:S02]  /*1fed0*/  @!P4 LEA R16, P2, R2, R0, 0x2 ;  /* 0x000000000210c211 */ /* 0x002fe400078410ff */
[----:B------:R-:W-:-:S02]  /*1fee0*/  ISETP.GE.AND P4, PT, R8, c[0x0][0x3c8], PT ;  /* 0x0000f20008007a0c */ /* 0x000fc40003f86270 */
[----:B------:R-:W-:Y:S02]  /*1fef0*/  SHF.R.S32.HI R9, RZ, 0x1f, R8 ;  /* 0x0000001fff097819 */ /* 0x000fe40000011408 */
[----:B----4-:R-:W-:-:S04]  /*1ff00*/  @!P6 LEA R14, P3, R3, R0, 0x2 ;  /* 0x00000000030ee211 */ /* 0x010fc800078610ff */
[----:B------:R-:W-:Y:S02]  /*1ff10*/  @!P6 LEA.HI.X R15, R3, R4, R5, 0x2, P3 ;  /* 0x00000004030fe211 */ /* 0x000fe400018f1405 */
[C---:B------:R-:W-:Y:S02]  /*1ff20*/  ISETP.GE.AND P3, PT, R2.reuse, c[0x0][0x3c8], PT ;  /* 0x0000f20002007a0c */ /* 0x040fe40003f66270 */
[----:B------:R-:W-:Y:S01]  /*1ff30*/  SHF.R.S32.HI R3, RZ, 0x1f, R7 ;  /* 0x0000001fff037819 */ /* 0x000fe20000011407 */
[----:B------:R-:W-:Y:S01]  /*1ff40*/  @!P6 ST.E.64 [R14.64], R166 ;  /* 0x000000a60e00e985 */ /* 0x000fe2000c101b06 */
[----:B------:R-:W-:Y:S02]  /*1ff50*/  IADD3 R5, R235, 0xe8, RZ ;  /* 0x000000e8eb057810 */ /* 0x000fe40007ffe0ff */
[----:B------:R-:W-:Y:S02]  /*1ff60*/  ISETP.GE.AND P6, PT, R2, c[0x0][0x3c8], PT ;  /* 0x0000f20002007a0c */ /* 0x000fe40003fc6270 */
[----:B--2---:R-:W-:-:S05]  /*1ff70*/  @!P5 LEA R12, P1, R7, R0, 0x2 ;  /* 0x00000000070cd211 */ /* 0x004fca00078210ff */
[-C--:B------:R-:W-:Y:S02]  /*1ff80*/  @!P3 LEA.HI.X R17, R2, R4.reuse, R6, 0x2, P2 ;  /* 0x000000040211b211 */ /* 0x080fe400010f1406 */
[----:B------:R-:W-:Y:S02]  /*1ff90*/  IADD3 R6, R235, 0xe0, RZ ;  /* 0x000000e0eb067810 */ /* 0x000fe40007ffe0ff */
[----:B------:R-:W-:Y:S02]  /*1ffa0*/  @!P5 LEA.HI.X R13, R7, R4, R3, 0x2, P1 ;  /* 0x00000004070dd211 */ /* 0x000fe400008f1403 */
[----:B------:R-:W-:Y:S01]  /*1ffb0*/  @!P6 ST.E.64 [R16.64], R170 ;  /* 0x000000aa1000e985 */ /* 0x000fe2000c101b06 */
[----:B------:R-:W-:Y:S02]  /*1ffc0*/  ISETP.GE.AND P3, PT, R6, c[0x0][0x3c8], PT ;  /* 0x0000f20006007a0c */ /* 0x000fe40003f66270 */
[----:B------:R-:W-:Y:S01]  /*1ffd0*/  ISETP.GE.AND P2, PT, R5, c[0x0][0x3c8], PT ;  /* 0x0000f20005007a0c */ /* 0x000fe20003f46270 */
[----:B------:R-:W-:Y:S01]  /*1ffe0*/  @!P5 ST.E.64 [R12.64], R168 ;  /* 0x000000a80c00d985 */ /* 0x000fe2000c101b06 */
[----:B------:R-:W-:-:S02]  /*1fff0*/  IADD3 R3, R235, 0xf0, RZ ;  /* 0x000000f0eb037810 */ /* 0x000fc40007ffe0ff */
[C---:B---3--:R-:W-:Y:S02]  /*20000*/  @!P4 LEA R10, P0, R8.reuse, R0, 0x2 ;  /* 0x00000000080ac211 */ /* 0x048fe400078010ff */
[----:B------:R-:W-:Y:S02]  /*20010*/  ISETP.GE.AND P1, PT, R3, c[0x0][0x3c8], PT ;  /* 0x0000f20003007a0c */ /* 0x000fe40003f26270 */
[----:B------:R-:W-:Y:S02]  /*20020*/  @!P4 LEA.HI.X R11, R8, R4, R9, 0x2, P0 ;  /* 0x00000004080bc211 */ /* 0x000fe400000f1409 */
[----:B------:R-:W-:Y:S02]  /*20030*/  SHF.R.S32.HI R7, RZ, 0x1f, R6 ;  /* 0x0000001fff077819 */ /* 0x000fe40000011406 */
[C---:B------:R-:W-:Y:S01]  /*20040*/  @!P3 LEA R8, P0, R6.reuse, R0, 0x2 ;  /* 0x000000000608b211 */ /* 0x040fe200078010ff */
[----:B------:R-:W-:Y:S03]  /*20050*/  @!P4 ST.E.64 [R10.64], R110 ;  /* 0x0000006e0a00c985 */ /* 0x000fe6000c101b06 */
[----:B------:R-:W-:-:S02]  /*20060*/  @!P3 LEA.HI.X R9, R6, R4, R7, 0x2, P0 ;  /* 0x000000040609b211 */ /* 0x000fc400000f1407 */
        /* <DEDUP_REMOVED lines=17> */
.L_x_2490:
[----:B------:R-:W2:Y:S04]  /*20180*/  LDL.LU R0, [R1+0x4c] ;  /* 0x00004c0001007983 */ /* 0x000ea80000300800 */
[----:B------:R-:W3:Y:S04]  /*20190*/  LDL R8, [R1+0x10] ;  /* 0x0000100001087983 */ /* 0x000ee80000100800 */
[----:B------:R-:W4:Y:S01]  /*201a0*/  LDL R7, [R1+0x24] ;  /* 0x0000240001077983 */ /* 0x000f220000100800 */
        /* <DEDUP_REMOVED lines=13> */
[----:B-1----:R-:W-:Y:S01]  /*20280*/  SEL R18, R0, c[0x0][0x3d4], P0 ;  /* 0x0000f50000127a07 */ /* 0x002fe20000000000 */
[----:B------:R-:W-:Y:S05]  /*20290*/  @P1 BRA `(.L_x_2511) ;  /* 0x0000004000001947 */ /* 0x000fea0003800000 */
[----:B------:R-:W-:Y:S05]  /*202a0*/  @!P2 BRA `(.L_x_2511) ;  /* 0x000000300000a947 */ /* 0x000fea0003800000 */
[----:B------:R1:W2:Y:S04]  /*202b0*/  LDG.E R0, [R4.64] ;  /* 0x0000000604007981 */ /* 0x0002a8000c1e1900 */
[----:B-1-3--:R-:W2:Y:S02]  /*202c0*/  LDG.E R4, [R4.64+0x4] ;  /* 0x0000040604047981 */ /* 0x00aea4000c1e1900 */
[----:B--2--5:R-:W-:Y:S02]  /*202d0*/  IADD3 R19, -R0, R4, RZ ;  /* 0x0000000400137210 */ /* 0x024fe40007ffe1ff */
.L_x_2511:
[----:B------:R-:W1:Y:S01]  /*202e0*/  S2R R21, SR_TID.X ;  /* 0x0000000000157919 */ /* 0x000e620000002100 */
[----:B------:R-:W-:Y:S01]  /*202f0*/  BSSY B0, `(.L_x_2512) ;  /* 0x0000038000007945 */ /* 0x000fe20003800000 */
[----:B------:R-:W-:Y:S02]  /*20300*/  SEL R12, R8, RZ, !P2 ;  /* 0x000000ff080c7207 */ /* 0x000fe40005000000 */
[----:B------:R-:W-:-:S02]  /*20310*/  SEL R20, R7, RZ, !P2 ;  /* 0x000000ff07147207 */ /* 0x000fc40005000000 */
[----:B-----5:R-:W-:Y:S02]  /*20320*/  SHF.R.S32.HI R17, RZ, 0x1f, R6 ;  /* 0x0000001fff117819 */ /* 0x020fe40000011406 */
[----:B-1----:R-:W-:-:S13]  /*20330*/  ISETP.GT.AND P0, PT, R21, 0x7f, PT ;  /* 0x0000007f1500780c */ /* 0x002fda0003f04270 */
[----:B------:R-:W-:Y:S05]  /*20340*/  @P0 BRA `(.L_x_2513) ;  /* 0x0000032000000947 */ /* 0x000fea0003800000 */
[----:B---3--:R-:W2:Y:S01]  /*20350*/  LDL R2, [R1+0x20] ;  /* 0x0000200001027983 */ /* 0x008ea20000100800 */
        /* <DEDUP_REMOVED lines=49> */
.L_x_2513:
[----:B------:R-:W-:Y:S05]  /*20670*/  BSYNC B0 ;  /* 0x0000000000007941 */ /* 0x000fea0003800000 */
.L_x_2512:
[----:B------:R-:W-:-:S13]  /*20680*/  ISETP.GT.AND P0, PT, R18, 0x1, PT ;  /* 0x000000011200780c */ /* 0x000fda0003f04270 */
[----:B------:R-:W-:Y:S05]  /*20690*/  @P0 BRA `(.L_x_2505) ;  /* 0x000008d000000947 */ /* 0x000fea0003800000 */
[----:B------:R-:W2:Y:S04]  /*206a0*/  LDL.LU R8, [R1+0x1c] ;  /* 0x00001c0001087983 */ /* 0x000ea80000300800 */
[----:B------:R-:W4:Y:S01]  /*206b0*/  LDL.LU R7, [R1+0x20] ;  /* 0x0000200001077983 */ /* 0x000f220000300800 */
[----:B-1-3--:R-:W-:Y:S01]  /*206c0*/  SHF.R.S32.HI R4, RZ, 0x1f, R21 ;  /* 0x0000001fff047819 */ /* 0x00afe20000011415 */
        /* <DEDUP_REMOVED lines=12> */
[----:B--2---:R-:W-:-:S04]  /*20790*/  IMAD.WIDE.U32 R2, R8, c[0x0][0x3e8], R2 ;  /* 0x0000fa0008027a25 */ /* 0x004fc800078e0002 */
[----:B----4-:R-:W-:Y:S01]  /*207a0*/  IMAD.IADD R4, R7, 0x1, R0 ;  /* 0x0000000107047824 */ /* 0x010fe200078e0200 */
[----:B------:R-:W-:Y:S01]  /*207b0*/  IADD3 R13, R225, R7, RZ ;  /* 0x00000007e10d7210 */ /* 0x000fe20007ffe0ff */
[----:B------:R-:W-:Y:S02]  /*207c0*/  IMAD R3, R8, c[0x0][0x3ec], R3 ;  /* 0x0000fb0008037a24 */ /* 0x000fe400078e0203 */
[----:B------:R-:W-:Y:S01]  /*207d0*/  @P0 IMAD.HI.U32 R6, R4, c[0x0][0x4ec], RZ ;  /* 0x00013b0004060a27 */ /* 0x000fe200078e00ff */
[----:B------:R-:W-:-:S03]  /*207e0*/  MOV R0, R4 ;  /* 0x0000000400007202 */ /* 0x000fc60000000f00 */
[----:B------:R-:W-:Y:S01]  /*207f0*/  IMAD.WIDE.U32 R2, R12, c[0x0][0x3f0], R2 ;  /* 0x0000fc000c027a25 */ /* 0x000fe200078e0002 */
[----:B------:R-:W-:-:S04]  /*20800*/  @P0 SHF.R.U32.HI R0, RZ, c[0x0][0x4f0], R6 ;  /* 0x00013c00ff000a19 */ /* 0x000fc80000011606 */
[--C-:B------:R-:W-:Y:S02]  /*20810*/  SHF.R.S32.HI R6, RZ, 0x1f, R0.reuse ;  /* 0x0000001fff067819 */ /* 0x100fe40000011400 */
[----:B------:R-:W-:Y:S01]  /*20820*/  IADD3 R3, R3, R5, RZ ;  /* 0x0000000503037210 */ /* 0x000fe20007ffe0ff */
[----:B------:R-:W-:Y:S02]  /*20830*/  IMAD.MOV R5, RZ, RZ, -R0 ;  /* 0x000000ffff057224 */ /* 0x000fe400078e0a00 */
[----:B------:R-:W-:Y:S02]  /*20840*/  IMAD R6, R6, c[0x0][0x3e0], RZ ;  /* 0x0000f80006067a24 */ /* 0x000fe400078e02ff */
        /* <DEDUP_REMOVED lines=13> */
.L_x_2569:
[----:B------:R-:W-:Y:S05]  /*20920*/  BRA.DIV ~URZ, `(.L_x_2515) ;  /* 0x000025827f007947 */ /* 0x000fea000b800000 */
[----:B------:R3:W4:Y:S02]  /*20930*/  SHFL.IDX PT, R2, R14, RZ, 0x181f ;  /* 0x00181fff0e027589 */ /* 0x00072400000e0000 */
.L_x_2570:
        /* <DEDUP_REMOVED lines=27> */
.L_x_2517:
[----:B------:R-:W-:Y:S05]  /*20af0*/  BSYNC B0 ;  /* 0x0000000000007941 */ /* 0x000fea0003800000 */
.L_x_2516:
[----:B------:R-:W-:Y:S05]  /*20b00*/  BRA.DIV ~URZ, `(.L_x_2518) ;  /* 0x000024127f007947 */ /* 0x000fea000b800000 */
[----:B--2---:R2:W1:Y:S04]  /*20b10*/  SHFL.IDX PT, R10, R11, 0x1, 0x181f ;  /* 0x00381f000b0a7f89 */ /* 0x00446800000e0000 */
[----:B----4-:R2:W4:Y:S02]  /*20b20*/  SHFL.IDX PT, R2, R14, 0x1, 0x181f ;  /* 0x00381f000e027f89 */ /* 0x01052400000e0000 */
.L_x_2571:
        /* <DEDUP_REMOVED lines=20> */
.L_x_2520:
[----:B------:R-:W-:Y:S05]  /*20c70*/  BSYNC B0 ;  /* 0x0000000000007941 */ /* 0x000fea0003800000 */
.L_x_2519:
[----:B------:R-:W-:Y:S05]  /*20c80*/  BRA.DIV ~URZ, `(.L_x_2521) ;  /* 0x000023627f007947 */ /* 0x000fea000b800000 */
[----:B-1----:R1:W2:Y:S02]  /*20c90*/  SHFL.IDX PT, R10, R11, 0x2, 0x181f ;  /* 0x00581f000b0a7f89 */ /* 0x0022a400000e0000 */
.L_x_2572:
[----:B------:R-:W-:Y:S05]  /*20ca0*/  BRA.DIV ~URZ, `(.L_x_2522) ;  /* 0x000023b27f007947 */ /* 0x000fea000b800000 */
[----:B----4-:R4:W1:Y:S02]  /*20cb0*/  SHFL.IDX PT, R2, R14, 0x2, 0x181f ;  /* 0x00581f000e027f89 */ /* 0x01086400000e0000 */
.L_x_2573:
        /* <DEDUP_REMOVED lines=20> */
.L_x_2524:
[----:B------:R-:W-:Y:S05]  /*20e00*/  BSYNC B0 ;  /* 0x0000000000007941 */ /* 0x000fea0003800000 */
.L_x_2523:
[----:B------:R-:W-:Y:S05]  /*20e10*/  BRA.DIV ~URZ, `(.L_x_2525) ;  /* 0x000022b27f007947 */ /* 0x000fea000b800000 */
[----:B--2---:R2:W3:Y:S04]  /*20e20*/  SHFL.IDX PT, R10, R11, 0x3, 0x181f ;  /* 0x00781f000b0a7f89 */ /* 0x0044e800000e0000 */
[----:B-1----:R2:W1:Y:S02]  /*20e30*/  SHFL.IDX PT, R2, R14, 0x3, 0x181f ;  /* 0x00781f000e027f89 */ /* 0x00246400000e0000 */
.L_x_2574:
        /* <DEDUP_REMOVED lines=19> */
.L_x_2505:
[----:B------:R-:W-:Y:S05]  /*20f70*/  BSYNC B1 ;  /* 0x0000000000017941 */ /* 0x000fea0003800000 */
.L_x_2489:
[----:B-1--4-:R-:W4:Y:S02]  /*20f80*/  LDL R0, [R1+0x58] ;  /* 0x0000580001007983 */ /* 0x012f240000100800 */
[----:B----4-:R-:W-:-:S13]  /*20f90*/  ISETP.NE.AND P0, PT, R0, RZ, PT ;  /* 0x000000ff0000720c */ /* 0x010fda0003f05270 */
[----:B------:R-:W-:Y:S01]  /*20fa0*/  @P0 WARPSYNC 0xffffffff ;  /* 0xffffffff00000948 */ /* 0x000fe20003800000 */
[----:B------:R-:W-:Y:S06]  /*20fb0*/  @P0 BAR.SYNC.DEFER_BLOCKING 0x5, 0x100 ;  /* 0x0144000000000b1d */ /* 0x000fec0000010000 */
[----:B---3--:R-:W1:Y:S04]  /*20fc0*/  @P0 LDS.128 R4, [0x20080] ;  /* 0x02008000ff040984 */ /* 0x008e680000000c00 */
[----:B-1----:R1:W-:Y:S04]  /*20fd0*/  @P0 STL.64 [R1], R4 ;  /* 0x0000000401000387 */ /* 0x0023e80000100a00 */
        /* <DEDUP_REMOVED lines=9> */
.L_x_2575:
[----:B------:R-:W-:Y:S05]  /*21070*/  BRA.DIV ~URZ, `(.L_x_2528) ;  /* 0x000021927f007947 */ /* 0x000fea000b800000 */
[----:B------:R3:W4:Y:S02]  /*21080*/  SHFL.IDX PT, R8, R114, 0x1, 0x1f ;  /* 0x00201f0072087f89 */ /* 0x00072400000e0000 */
.L_x_2576:
        /* <DEDUP_REMOVED lines=19> */
.L_x_2577:
        /* <DEDUP_REMOVED lines=16> */
.L_x_2578:
[----:B---3--:R-:W-:Y:S01]  /*212c0*/  IMAD R0, R0, c[0x0][0x538], RZ ;  /* 0x00014e0000007a24 */ /* 0x008fe200078e02ff */
[----:B------:R-:W-:Y:S04]  /*212d0*/  BSSY B1, `(.L_x_2531) ;  /* 0x00000d0000017945 */ /* 0x000fe80003800000 */
[----:B----4-:R-:W-:-:S04]  /*212e0*/  IADD3 R8, R0, R8, RZ ;  /* 0x0000000800087210 */ /* 0x010fc80007ffe0ff */
[----:B--2---:R-:W-:-:S13]  /*212f0*/  ISETP.GT.AND P0, PT, R8, R10, PT ;  /* 0x0000000a0800720c */ /* 0x004fda0003f04270 */
[----:B------:R-:W-:Y:S05]  /*21300*/  @P0 BRA `(.L_x_2532) ;  /* 0x0000025000000947 */ /* 0x000fea0003800000 */
.L_x_2536:
        /* <DEDUP_REMOVED lines=17> */
.L_x_2579:
        /* <DEDUP_REMOVED lines=16> */
.L_x_2580:
[----:B--2---:R-:W-:-:S05]  /*21520*/  IMAD R0, R0, c[0x0][0x538], RZ ;  /* 0x00014e0000007a24 */ /* 0x004fca00078e02ff */
[----:B------:R-:W-:-:S04]  /*21530*/  IADD3 R8, R0, R8, RZ ;  /* 0x0000000800087210 */ /* 0x000fc80007ffe0ff */
[----:B------:R-:W-:-:S13]  /*21540*/  ISETP.GT.AND P0, PT, R8, R10, PT ;  /* 0x0000000a0800720c */ /* 0x000fda0003f04270 */
[----:B-1----:R-:W-:Y:S05]  /*21550*/  @!P0 BRA `(.L_x_2536) ;  /* 0xfffffdb000008947 */ /* 0x002fea000383ffff */
.L_x_2532:
[----:B------:R-:W-:-:S05]  /*21560*/  IADD3 R12, -R0, R8, RZ ;  /* 0x00000008000c7210 */ /* 0x000fca0007ffe1ff */
[----:B------:R-:W-:-:S05]  /*21570*/  IMAD R0, R4, c[0x0][0x538], R12 ;  /* 0x00014e0004007a24 */ /* 0x000fca00078e020c */
[----:B------:R-:W-:Y:S01]  /*21580*/  ISETP.GT.AND P0, PT, R0, R10, PT ;  /* 0x0000000a0000720c */ /* 0x000fe20003f04270 */
[----:B------:R-:W-:-:S12]  /*21590*/  BRA.DIV ~URZ, `(.L_x_2537) ;  /* 0x000020d27f007947 */ /* 0x000fd8000b800000 */
[----:B------:R-:W-:-:S03]  /*215a0*/  VOTE.ANY R11, PT, !P0 ;  /* 0x00000000000b7806 */ /* 0x000fc600040e0100 */
.L_x_2581:
[----:B------:R-:W2:Y:S01]  /*215b0*/  LDL.LU R2, [R1+0xc] ;  /* 0x00000c0001027983 */ /* 0x000ea20000300800 */
[----:B------:R-:W2:Y:S02]  /*215c0*/  POPC R0, R11 ;  /* 0x0000000b00007309 */ /* 0x000ea40000000000 */
[----:B--2---:R-:W-:-:S05]  /*215d0*/  IADD3 R2, R0, R2, RZ ;  /* 0x0000000200027210 */ /* 0x004fca0007ffe0ff */
[----:B------:R2:W-:Y:S01]  /*215e0*/  STL [R1+0xc], R2 ;  /* 0x00000c0201007387 */ /* 0x0005e20000100800 */
[----:B------:R-:W-:Y:S05]  /*215f0*/  BRA.DIV ~URZ, `(.L_x_2538) ;  /* 0x000020c27f007947 */ /* 0x000fea000b800000 */
[----:B------:R3:W4:Y:S04]  /*21600*/  SHFL.IDX PT, R8, R6, R0, 0x1f ;  /* 0x00001f0006087589 */ /* 0x00072800000e0000 */
[----:B------:R3:W1:Y:S02]  /*21610*/  SHFL.IDX PT, R7, R7, R0, 0x1f ;  /* 0x00001f0007077589 */ /* 0x00066400000e0000 */
.L_x_2582:
[----:B------:R-:W-:Y:S01]  /*21620*/  ISETP.NE.AND P0, PT, R11, RZ, PT ;  /* 0x000000ff0b00720c */ /* 0x000fe20003f05270 */
[----:B------:R-:W-:-:S12]  /*21630*/  BSSY B0, `(.L_x_2539) ;  /* 0x0000005000007945 */ /* 0x000fd80003800000 */
[----:B------:R-:W-:Y:S05]  /*21640*/  @!P0 BRA `(.L_x_2540) ;  /* 0x0000003000008947 */ /* 0x000fea0003800000 */
[----:B---3--:R-:W-:Y:S01]  /*21650*/  IADD3 R0, R0, -0x1, RZ ;  /* 0xffffffff00007810 */ /* 0x008fe20007ffe0ff */
[----:B------:R-:W-:Y:S05]  /*21660*/  BRA.DIV ~URZ, `(.L_x_2541) ;  /* 0x000021227f007947 */ /* 0x000fea000b800000 */
[----:B------:R3:W2:Y:S02]  /*21670*/  SHFL.IDX PT, R13, R4, R0, 0x1f ;  /* 0x00001f00040d7589 */ /* 0x0006a400000e0000 */
.L_x_2540:
[----:B------:R-:W-:Y:S05]  /*21680*/  BSYNC B0 ;  /* 0x0000000000007941 */ /* 0x000fea0003800000 */
.L_x_2539:
[----:B--23--:R-:W-:Y:S01]  /*21690*/  IMAD R0, R13, c[0x0][0x538], R12 ;  /* 0x00014e000d007a24 */ /* 0x00cfe200078e020c */
[----:B-1----:R-:W-:Y:S01]  /*216a0*/  ISETP.NE.AND P0, PT, R7, 0x1, PT ;  /* 0x000000010700780c */ /* 0x002fe20003f05270 */
[----:B------:R-:W-:Y:S03]  /*216b0*/  BSSY B0, `(.L_x_2542) ;  /* 0x0000088000007945 */ /* 0x000fe60003800000 */
[----:B------:R1:W-:Y:S01]  /*216c0*/  STL [R1], R0 ;  /* 0x0000000001007387 */ /* 0x0003e20000100800 */
[----:B------:R-:W-:-:S08]  /*216d0*/  IADD3 R6, -R0, R10, RZ ;  /* 0x0000000a00067210 */ /* 0x000fd00007ffe1ff */
[----:B------:R-:W-:Y:S05]  /*216e0*/  @!P0 BRA `(.L_x_2543) ;  /* 0x000003f000008947 */ /* 0x000fea0003800000 */
[-C--:B-1--4-:R-:W-:Y:S02]  /*216f0*/  IABS R0, R8.reuse ;  /* 0x0000000800007213 */ /* 0x092fe40000000000 */
        /* <DEDUP_REMOVED lines=62> */
.L_x_2543:
        /* <DEDUP_REMOVED lines=69> */
.L_x_2544:
[----:B------:R-:W-:Y:S05]  /*21f30*/  BSYNC B0 ;  /* 0x0000000000007941 */ /* 0x000fea0003800000 */
.L_x_2542:
[----:B------:R-:W-:-:S04]  /*21f40*/  LOP3.LUT R2, RZ, R2, RZ, 0x33, !PT ;  /* 0x00000002ff027212 */ /* 0x000fc800078e33ff */
[----:B-1----:R-:W-:-:S05]  /*21f50*/  IADD3 R0, R2, R8, RZ ;  /* 0x0000000802007210 */ /* 0x002fca0007ffe0ff */
[----:B------:R1:W-:Y:S01]  /*21f60*/  STL [R1+0x4], R0 ;  /* 0x0000040001007387 */ /* 0x0003e20000100800 */
[----:B------:R-:W-:Y:S05]  /*21f70*/  BRA `(.L_x_2545) ;  /* 0x0000005000007947 */ /* 0x000fea0003800000 */
.L_x_2533:
[----:B------:R-:W-:Y:S01]  /*21f80*/  MOV R0, c[0x0][0x53c] ;  /* 0x00014f0000007a02 */ /* 0x000fe20000000f00 */
[----:B------:R2:W-:Y:S04]  /*21f90*/  STL [R1], R10 ;  /* 0x0000000a01007387 */ /* 0x0005e80000100800 */
[----:B------:R2:W-:Y:S04]  /*21fa0*/  STL [R1+0x4], RZ ;  /* 0x000004ff01007387 */ /* 0x0005e80000100800 */
[----:B------:R2:W-:Y:S04]  /*21fb0*/  STL [R1+0x8], RZ ;  /* 0x000008ff01007387 */ /* 0x0005e80000100800 */
[----:B------:R2:W-:Y:S02]  /*21fc0*/  STL [R1+0xc], R0 ;  /* 0x00000c0001007387 */ /* 0x0005e40000100800 */
.L_x_2545:
[----:B------:R-:W-:Y:S05]  /*21fd0*/  BSYNC B1 ;  /* 0x0000000000017941 */ /* 0x000fea0003800000 */
.L_x_2531:
[----:B-1----:R-:W3:Y:S04]  /*21fe0*/  LDL R4, [R1] ;  /* 0x0000000001047983 */ /* 0x002ee80000100800 */
        /* <DEDUP_REMOVED lines=8> */
.L_x_2526:
[----:B--2---:R-:W2:Y:S02]  /*22070*/  LDL R0, [R1+0xc] ;  /* 0x00000c0001007983 */ /* 0x004ea40000100800 */
[----:B--2---:R-:W-:-:S13]  /*22080*/  ISETP.GE.AND P0, PT, R0, c[0x0][0x53c], PT ;  /* 0x00014f0000007a0c */ /* 0x004fda0003f06270 */
[----:B-1----:R-:W-:Y:S01]  /*22090*/  @P0 CALL.REL.NOINC `(.L_x_2546) ;  /* 0x0000001000000944 */ /* 0x002fe20003c00000 */
[----:B------:R-:W-:Y:S05]  /*220a0*/  BRA `(.L_x_2547) ;  /* 0xfffdf93000007947 */ /* 0x000fea000383ffff */
.L_x_2546:
[----:B------:R-:W-:Y:S05]  /*220b0*/  EXIT ;  /* 0x000000000000794d */ /* 0x000fea0003800000 */
.L_x_2335:
[----:B------:R-:W-:Y:S01]  /*220c0*/  IMAD.MOV.U32 R0, RZ, RZ, R5 ;  /* 0x000000ffff007224 */ /* 0x000fe200078e0005 */
[----:B------:R-:W-:Y:S02]  /*220d0*/  MOV R2, 0x1 ;  /* 0x0000000100027802 */ /* 0x000fe40000000f00 */
[----:B------:R-:W-:Y:S02]  /*220e0*/  MOV R3, 0x22100 ;  /* 0x0002210000037802 */ /* 0x000fe40000000f00 */
[----:B------:R-:W-:Y:S05]  /*220f0*/  CALL.REL.NOINC `($__internal_50_$__cuda_sm70_shflsync_up_p) ;  /* 0x000017a000007944 */ /* 0x000fea0003c00000 */
[----:B------:R-:W-:Y:S01]  /*22100*/  MOV R0, R4 ;  /* 0x0000000400007202 */ /* 0x000fe20000000f00 */
[----:B------:R-:W-:Y:S05]  /*22110*/  BRA `(.L_x_2548) ;  /* 0xfffde36000007947 */ /* 0x000fea000383ffff */
.L_x_2336:
[----:B------:R-:W-:Y:S01]  /*22120*/  IMAD.MOV.U32 R0, RZ, RZ, R5 ;  /* 0x000000ffff007224 */ /* 0x000fe200078e0005 */
[----:B------:R-:W-:Y:S02]  /*22130*/  MOV R2, 0x2 ;  /* 0x0000000200027802 */ /* 0x000fe40000000f00 */
[----:B------:R-:W-:Y:S02]  /*22140*/  MOV R3, 0x22160 ;  /* 0x0002216000037802 */ /* 0x000fe40000000f00 */
[----:B------:R-:W-:Y:S05]  /*22150*/  CALL.REL.NOINC `($__internal_50_$__cuda_sm70_shflsync_up_p) ;  /* 0x0000174000007944 */ /* 0x000fea0003c00000 */
[----:B------:R-:W-:Y:S01]  /*22160*/  SEL R0, R4, RZ, P4 ;  /* 0x000000ff04007207 */ /* 0x000fe20002000000 */
[----:B------:R-:W-:Y:S01]  /*22170*/  IMAD.MOV.U32 R2, RZ, RZ, 0x4 ;  /* 0x00000004ff027424 */ /* 0x000fe200078e00ff */
[----:B------:R-:W-:-:S03]  /*22180*/  MOV R3, 0x221b0 ;  /* 0x000221b000037802 */ /* 0x000fc60000000f00 */
[----:B------:R-:W-:Y:S02]  /*22190*/  IMAD.IADD R0, R5, 0x1, R0 ;  /* 0x0000000105007824 */ /* 0x000fe400078e0200 */
        /* <DEDUP_REMOVED lines=13> */
[----:B------:R-:W-:Y:S02]  /*22270*/  MOV R3, 0x1f ;  /* 0x0000001f00037802 */ /* 0x000fe40000000f00 */
[----:B------:R-:W-:Y:S01]  /*22280*/  MOV R2, 0x222c0 ;  /* 0x000222c000027802 */ /* 0x000fe20000000f00 */
[----:B------:R-:W-:-:S04]  /*22290*/  IMAD.IADD R4, R0, 0x1, R4 ;  /* 0x0000000100047824 */ /* 0x000fc800078e0204 */
[----:B------:R-:W-:Y:S02]  /*222a0*/  IMAD.MOV.U32 R9, RZ, RZ, R4 ;  /* 0x000000ffff097224 */ /* 0x000fe400078e0004 */
[----:B------:R-:W-:Y:S05]  /*222b0*/  CALL.REL.NOINC `($__internal_49_$__cuda_sm70_shflsync_idx_p) ;  /* 0x0000159000007944 */ /* 0x000fea0003c00000 */
[----:B------:R-:W-:Y:S01]  /*222c0*/  MOV R0, R5 ;  /* 0x0000000500007202 */ /* 0x000fe20000000f00 */
[----:B------:R-:W-:Y:S05]  /*222d0*/  BRA `(.L_x_2549) ;  /* 0xfffde2a000007947 */ /* 0x000fea000383ffff */
.L_x_2338:
[----:B------:R-:W-:Y:S02]  /*222e0*/  SEL R0, RZ, 0x1, P0 ;  /* 0x00000001ff007807 */ /* 0x000fe40000000000 */
[----:B------:R-:W-:Y:S02]  /*222f0*/  MOV R2, 0x22310 ;  /* 0x0002231000027802 */ /* 0x000fe40000000f00 */
[----:B------:R-:W-:Y:S05]  /*22300*/  CALL.REL.NOINC `($__internal_51_$__cuda_sm70_votesync_ballot) ;  /* 0x0000160000007944 */ /* 0x000fea0003c00000 */
[----:B------:R-:W-:Y:S01]  /*22310*/  MOV R11, R0 ;  /* 0x00000000000b7202 */ /* 0x000fe20000000f00 */
[----:B------:R-:W-:Y:S05]  /*22320*/  BRA `(.L_x_2550) ;  /* 0xfffde2e000007947 */ /* 0x000fea000383ffff */
.L_x_2339:
[----:B------:R-:W-:Y:S01]  /*22330*/  IMAD.MOV.U32 R9, RZ, RZ, R10 ;  /* 0x000000ffff097224 */ /* 0x000fe200078e000a */
[----:B------:R-:W-:Y:S01]  /*22340*/  MOV R5, R0 ;  /* 0x0000000000057202 */ /* 0x000fe20000000f00 */
[----:B------:R-:W-:Y:S01]  /*22350*/  IMAD.MOV.U32 R3, RZ, RZ, 0x1f ;  /* 0x0000001fff037424 */ /* 0x000fe200078e00ff */
[----:B-1----:R-:W-:Y:S02]  /*22360*/  MOV R2, 0x22380 ;  /* 0x0002238000027802 */ /* 0x002fe40000000f00 */
[----:B------:R-:W-:Y:S05]  /*22370*/  CALL.REL.NOINC `($__internal_49_$__cuda_sm70_shflsync_idx_p) ;  /* 0x000014d000007944 */ /* 0x000fea0003c00000 */
[----:B------:R-:W-:Y:S01]  /*22380*/  IMAD.MOV.U32 R13, RZ, RZ, R5 ;  /* 0x000000ffff0d7224 */ /* 0x000fe200078e0005 */
[----:B------:R-:W-:Y:S01]  /*22390*/  MOV R9, R8 ;  /* 0x0000000800097202 */ /* 0x000fe20000000f00 */
[----:B------:R-:W-:Y:S01]  /*223a0*/  IMAD.MOV.U32 R6, RZ, RZ, RZ ;  /* 0x000000ffff067224 */ /* 0x000fe200078e00ff */
[----:B------:R-:W-:Y:S01]  /*223b0*/  MOV R5, R0 ;  /* 0x0000000000057202 */ /* 0x000fe20000000f00 */
[----:B------:R-:W-:Y:S01]  /*223c0*/  IMAD.MOV.U32 R3, RZ, RZ, 0x1f ;  /* 0x0000001fff037424 */ /* 0x000fe200078e00ff */
[----:B------:R-:W-:-:S02]  /*223d0*/  MOV R2, 0x223f0 ;  /* 0x000223f000027802 */ /* 0x000fc40000000f00 */
[----:B------:R-:W-:Y:S05]  /*223e0*/  CALL.REL.NOINC `($__internal_49_$__cuda_sm70_shflsync_idx_p) ;  /* 0x0000146000007944 */ /* 0x000fea0003c00000 */
[----:B------:R-:W-:Y:S01]  /*223f0*/  MOV R10, R5 ;  /* 0x00000005000a7202 */ /* 0x000fe20000000f00 */
[----:B------:R-:W-:Y:S05]  /*22400*/  BRA `(.L_x_2551) ;  /* 0xfffde27000007947 */ /* 0x000fea000383ffff */
.L_x_2342:
[----:B------:R-:W-:Y:S01]  /*22410*/  IMAD.MOV.U32 R9, RZ, RZ, R4 ;  /* 0x000000ffff097224 */ /* 0x000fe200078e0004 */
[----:B------:R-:W-:-:S02]  /*22420*/  MOV R3, 0x1f ;  /* 0x0000001f00037802 */ /* 0x000fc40000000f00 */
[----:B-1----:R-:W-:Y:S02]  /*22430*/  MOV R2, 0x22450 ;  /* 0x0002245000027802 */ /* 0x002fe40000000f00 */
[----:B--234-:R-:W-:Y:S05]  /*22440*/  CALL.REL.NOINC `($__internal_49_$__cuda_sm70_shflsync_idx_p) ;  /* 0x0000140000007944 */ /* 0x01cfea0003c00000 */
[----:B------:R-:W-:Y:S01]  /*22450*/  MOV R6, R5 ;  /* 0x0000000500067202 */ /* 0x000fe20000000f00 */
[----:B------:R-:W-:Y:S05]  /*22460*/  BRA `(.L_x_2341) ;  /* 0xfffde27000007947 */ /* 0x000fea000383ffff */
.L_x_2397:
[----:B------:R-:W-:Y:S01]  /*22470*/  IMAD.MOV.U32 R9, RZ, RZ, R12 ;  /* 0x000000ffff097224 */ /* 0x000fe200078e000c */
[----:B------:R-:W-:Y:S01]  /*22480*/  MOV R5, RZ ;  /* 0x000000ff00057202 */ /* 0x000fe20000000f00 */
[----:B------:R-:W-:Y:S01]  /*22490*/  IMAD.MOV.U32 R3, RZ, RZ, 0x181f ;  /* 0x0000181fff037424 */ /* 0x000fe200078e00ff */
[----:B------:R-:W-:Y:S02]  /*224a0*/  MOV R2, 0x224c0 ;  /* 0x000224c000027802 */ /* 0x000fe40000000f00 */
[----:B-----5:R-:W-:Y:S05]  /*224b0*/  CALL.REL.NOINC `($__internal_49_$__cuda_sm70_shflsync_idx_p) ;  /* 0x0000139000007944 */ /* 0x020fea0003c00000 */
[----:B------:R-:W-:Y:S01]  /*224c0*/  MOV R4, R5 ;  /* 0x0000000500047202 */ /* 0x000fe20000000f00 */
[----:B------:R-:W-:Y:S05]  /*224d0*/  BRA `(.L_x_2552) ;  /* 0xfffe756000007947 */ /* 0x000fea000383ffff */
.L_x_2398:
[----:B------:R-:W-:Y:S01]  /*224e0*/  IMAD.MOV.U32 R9, RZ, RZ, R15 ;  /* 0x000000ffff097224 */ /* 0x000fe200078e000f */
[----:B------:R-:W-:Y:S01]  /*224f0*/  MOV R5, RZ ;  /* 0x000000ff00057202 */ /* 0x000fe20000000f00 */
[----:B------:R-:W-:Y:S01]  /*22500*/  IMAD.MOV.U32 R3, RZ, RZ, 0x181f ;  /* 0x0000181fff037424 */ /* 0x000fe200078e00ff */
[----:B------:R-:W-:Y:S02]  /*22510*/  MOV R2, 0x22530 ;  /* 0x0002253000027802 */ /* 0x000fe40000000f00 */
[----:B-12--5:R-:W-:Y:S05]  /*22520*/  CALL.REL.NOINC `($__internal_49_$__cuda_sm70_shflsync_idx_p) ;  /* 0x0000132000007944 */ /* 0x026fea0003c00000 */
[----:B------:R-:W-:Y:S01]  /*22530*/  MOV R2, R5 ;  /* 0x0000000500027202 */ /* 0x000fe20000000f00 */
[----:B------:R-:W-:Y:S05]  /*22540*/  BRA `(.L_x_2553) ;  /* 0xfffe751000007947 */ /* 0x000fea000383ffff */
.L_x_2401:
[----:B--2---:R-:W-:Y:S01]  /*22550*/  IMAD.MOV.U32 R9, RZ, RZ, R12 ;  /* 0x000000ffff097224 */ /* 0x004fe200078e000c */
[----:B------:R-:W-:Y:S01]  /*22560*/  MOV R5, 0x1 ;  /* 0x0000000100057802 */ /* 0x000fe20000000f00 */
[----:B------:R-:W-:Y:S01]  /*22570*/  IMAD.MOV.U32 R3, RZ, RZ, 0x181f ;  /* 0x0000181fff037424 */ /* 0x000fe200078e00ff */
[----:B----4-:R-:W-:-:S02]  /*22580*/  MOV R2, 0x225a0 ;  /* 0x000225a000027802 */ /* 0x010fc40000000f00 */
[----:B-1---5:R-:W-:Y:S05]  /*22590*/  CALL.REL.NOINC `($__internal_49_$__cuda_sm70_shflsync_idx_p) ;  /* 0x000012b000007944 */ /* 0x022fea0003c00000 */
[----:B------:R-:W-:Y:S01]  /*225a0*/  IMAD.MOV.U32 R4, RZ, RZ, R5 ;  /* 0x000000ffff047224 */ /* 0x000fe200078e0005 */
[----:B------:R-:W-:Y:S01]  /*225b0*/  MOV R5, 0x1 ;  /* 0x0000000100057802 */ /* 0x000fe20000000f00 */
[----:B------:R-:W-:Y:S01]  /*225c0*/  IMAD.MOV.U32 R9, RZ, RZ, R15 ;  /* 0x000000ffff097224 */ /* 0x000fe200078e000f */
[----:B------:R-:W-:-:S02]  /*225d0*/  MOV R3, 0x181f ;  /* 0x0000181f00037802 */ /* 0x000fc40000000f00 */
[----:B------:R-:W-:Y:S02]  /*225e0*/  MOV R2, 0x22600 ;  /* 0x0002260000027802 */ /* 0x000fe40000000f00 */
[----:B------:R-:W-:Y:S05]  /*225f0*/  CALL.REL.NOINC `($__internal_49_$__cuda_sm70_shflsync_idx_p) ;  /* 0x0000125000007944 */ /* 0x000fea0003c00000 */
[----:B------:R-:W-:Y:S01]  /*22600*/  MOV R2, R5 ;  /* 0x0000000500027202 */ /* 0x000fe20000000f00 */
[----:B------:R-:W-:Y:S05]  /*22610*/  BRA `(.L_x_2554) ;  /* 0xfffe762000007947 */ /* 0x000fea000383ffff */
.L_x_2404:
[----:B---3--:R-:W-:Y:S01]  /*22620*/  IMAD.MOV.U32 R9, RZ, RZ, R12 ;  /* 0x000000ffff097224 */ /* 0x008fe200078e000c */
[----:B------:R-:W-:Y:S01]  /*22630*/  MOV R5, 0x2 ;  /* 0x0000000200057802 */ /* 0x000fe20000000f00 */
[----:B------:R-:W-:Y:S01]  /*22640*/  IMAD.MOV.U32 R3, RZ, RZ, 0x181f ;  /* 0x0000181fff037424 */ /* 0x000fe200078e00ff */
[----:B----4-:R-:W-:Y:S02]  /*22650*/  MOV R2, 0x22670 ;  /* 0x0002267000027802 */ /* 0x010fe40000000f00 */
[----:B-12--5:R-:W-:Y:S05]  /*22660*/  CALL.REL.NOINC `($__internal_49_$__cuda_sm70_shflsync_idx_p) ;  /* 0x000011e000007944 */ /* 0x026fea0003c00000 */
[----:B------:R-:W-:Y:S01]  /*22670*/  MOV R4, R5 ;  /* 0x0000000500047202 */ /* 0x000fe20000000f00 */
[----:B------:R-:W-:Y:S05]  /*22680*/  BRA `(.L_x_2555) ;  /* 0xfffe773000007947 */ /* 0x000fea000383ffff */
.L_x_2405:
[----:B------:R-:W-:Y:S01]  /*22690*/  IMAD.MOV.U32 R9, RZ, RZ, R15 ;  /* 0x000000ffff097224 */ /* 0x000fe200078e000f */
[----:B------:R-:W-:Y:S01]  /*226a0*/  MOV R5, 0x2 ;  /* 0x0000000200057802 */ /* 0x000fe20000000f00 */
[----:B------:R-:W-:Y:S01]  /*226b0*/  IMAD.MOV.U32 R3, RZ, RZ, 0x181f ;  /* 0x0000181fff037424 */ /* 0x000fe200078e00ff */
[----:B----4-:R-:W-:Y:S02]  /*226c0*/  MOV R2, 0x226e0 ;  /* 0x000226e000027802 */ /* 0x010fe40000000f00 */
[----:B-123-5:R-:W-:Y:S05]  /*226d0*/  CALL.REL.NOINC `($__internal_49_$__cuda_sm70_shflsync_idx_p) ;  /* 0x0000117000007944 */ /* 0x02efea0003c00000 */
[----:B------:R-:W-:Y:S01]  /*226e0*/  MOV R2, R5 ;  /* 0x0000000500027202 */ /* 0x000fe20000000f00 */
[----:B------:R-:W-:Y:S05]  /*226f0*/  BRA `(.L_x_2556) ;  /* 0xfffe76e000007947 */ /* 0x000fea000383ffff */
.L_x_2408:
[----:B-1----:R-:W-:Y:S01]  /*22700*/  IMAD.MOV.U32 R9, RZ, RZ, R12 ;  /* 0x000000ffff097224 */ /* 0x002fe200078e000c */
[----:B------:R-:W-:Y:S01]  /*22710*/  MOV R5, 0x3 ;  /* 0x0000000300057802 */ /* 0x000fe20000000f00 */
[----:B------:R-:W-:Y:S01]  /*22720*/  IMAD.MOV.U32 R3, RZ, RZ, 0x181f ;  /* 0x0000181fff037424 */ /* 0x000fe200078e00ff */
[----:B--2---:R-:W-:-:S02]  /*22730*/  MOV R2, 0x22750 ;  /* 0x0002275000027802 */ /* 0x004fc40000000f00 */
[----:B---345:R-:W-:Y:S05]  /*22740*/  CALL.REL.NOINC `($__internal_49_$__cuda_sm70_shflsync_idx_p) ;  /* 0x0000110000007944 */ /* 0x038fea0003c00000 */
        /* <DEDUP_REMOVED lines=8> */
.L_x_2485:
[----:B------:R-:W-:Y:S01]  /*227d0*/  IMAD.MOV.U32 R2, RZ, RZ, R215 ;  /* 0x000000ffff027224 */ /* 0x000fe200078e00d7 */
[----:B------:R-:W-:Y:S02]  /*227e0*/  MOV R5, 0x2 ;  /* 0x0000000200057802 */ /* 0x000fe40000000f00 */
[----:B------:R-:W-:Y:S02]  /*227f0*/  MOV R3, 0x22810 ;  /* 0x0002281000037802 */ /* 0x000fe40000000f00 */
[----:B------:R-:W-:Y:S05]  /*22800*/  CALL.REL.NOINC `($__internal_48_$__cuda_sm70_shflsync_bfly_p) ;  /* 0x00000ff000007944 */ /* 0x000fea0003c00000 */
[----:B------:R-:W-:Y:S01]  /*22810*/  MOV R0, R5 ;  /* 0x0000000500007202 */ /* 0x000fe20000000f00 */
[----:B------:R-:W-:Y:S05]  /*22820*/  BRA `(.L_x_2558) ;  /* 0xffff997000007947 */ /* 0x000fea000383ffff */
.L_x_2486:
[----:B------:R-:W-:Y:S01]  /*22830*/  IMAD.MOV.U32 R2, RZ, RZ, R0 ;  /* 0x000000ffff027224 */ /* 0x000fe200078e0000 */
[----:B------:R-:W-:Y:S02]  /*22840*/  MOV R5, 0x1 ;  /* 0x0000000100057802 */ /* 0x000fe40000000f00 */
[----:B------:R-:W-:Y:S02]  /*22850*/  MOV R3, 0x22870 ;  /* 0x0002287000037802 */ /* 0x000fe40000000f00 */
[----:B-1----:R-:W-:Y:S05]  /*22860*/  CALL.REL.NOINC `($__internal_48_$__cuda_sm70_shflsync_bfly_p) ;  /* 0x00000f9000007944 */ /* 0x002fea0003c00000 */
[----:B------:R-:W-:Y:S01]  /*22870*/  FADD.FTZ R0, R0, R5 ;  /* 0x0000000500007221 */ /* 0x000fe20000010000 */
[----:B------:R-:W-:Y:S02]  /*22880*/  MOV R2, R218 ;  /* 0x000000da00027202 */ /* 0x000fe40000000f00 */
[----:B------:R-:W-:-:S02]  /*22890*/  MOV R5, 0x2 ;  /* 0x0000000200057802 */ /* 0x000fc40000000f00 */
[----:B------:R-:W-:Y:S02]  /*228a0*/  MOV R3, 0x228c0 ;  /* 0x000228c000037802 */ /* 0x000fe40000000f00 */
[----:B------:R-:W-:Y:S05]  /*228b0*/  CALL.REL.NOINC `($__internal_48_$__cuda_sm70_shflsync_bfly_p) ;  /* 0x00000f4000007944 */ /* 0x000fea0003c00000 */
[----:B------:R-:W-:Y:S01]  /*228c0*/  FADD.FTZ R4, R218, R5 ;  /* 0x00000005da047221 */ /* 0x000fe20000010000 */
[----:B------:R-:W-:Y:S02]  /*228d0*/  MOV R5, 0x1 ;  /* 0x0000000100057802 */ /* 0x000fe40000000f00 */
[----:B------:R-:W-:Y:S02]  /*228e0*/  MOV R3, 0x22910 ;  /* 0x0002291000037802 */ /* 0x000fe40000000f00 */
[----:B------:R-:W-:Y:S02]  /*228f0*/  MOV R2, R4 ;  /* 0x0000000400027202 */ /* 0x000fe40000000f00 */
[----:B------:R-:W-:Y:S05]  /*22900*/  CALL.REL.NOINC `($__internal_48_$__cuda_sm70_shflsync_bfly_p) ;  /* 0x00000ef000007944 */ /* 0x000fea0003c00000 */
[----:B------:R-:W-:Y:S01]  /*22910*/  MOV R3, R5 ;  /* 0x0000000500037202 */ /* 0x000fe20000000f00 */
[----:B------:R-:W-:Y:S05]  /*22920*/  BRA `(.L_x_2559) ;  /* 0xffff98e000007947 */ /* 0x000fea000383ffff */
.L_x_2493:
[----:B--234-:R-:W-:Y:S01]  /*22930*/  IMAD.MOV.U32 R9, RZ, RZ, R13 ;  /* 0x000000ffff097224 */ /* 0x01cfe200078e000d */
[----:B------:R-:W-:Y:S01]  /*22940*/  MOV R5, RZ ;  /* 0x000000ff00057202 */ /* 0x000fe20000000f00 */
[----:B------:R-:W-:Y:S01]  /*22950*/  IMAD.MOV.U32 R3, RZ, RZ, 0x181f ;  /* 0x0000181fff037424 */ /* 0x000fe200078e00ff */
[----:B------:R-:W-:Y:S02]  /*22960*/  MOV R2, 0x22980 ;  /* 0x0002298000027802 */ /* 0x000fe40000000f00 */
[----:B-1----:R-:W-:Y:S05]  /*22970*/  CALL.REL.NOINC `($__internal_49_$__cuda_sm70_shflsync_idx_p) ;  /* 0x00000ed000007944 */ /* 0x002fea0003c00000 */
[----:B------:R-:W-:Y:S01]  /*22980*/  MOV R10, R5 ;  /* 0x00000005000a7202 */ /* 0x000fe20000000f00 */
[----:B------:R-:W-:Y:S05]  /*22990*/  BRA `(.L_x_2560) ;  /* 0xffffb57000007947 */ /* 0x000fea000383ffff */
.L_x_2494:
[----:B------:R-:W-:Y:S01]  /*229a0*/  IMAD.MOV.U32 R9, RZ, RZ, R14 ;  /* 0x000000ffff097224 */ /* 0x000fe200078e000e */
[----:B------:R-:W-:Y:S01]  /*229b0*/  MOV R5, RZ ;  /* 0x000000ff00057202 */ /* 0x000fe20000000f00 */
[----:B------:R-:W-:Y:S01]  /*229c0*/  IMAD.MOV.U32 R3, RZ, RZ, 0x181f ;  /* 0x0000181fff037424 */ /* 0x000fe200078e00ff */
[----:B------:R-:W-:-:S02]  /*229d0*/  MOV R2, 0x229f0 ;  /* 0x000229f000027802 */ /* 0x000fc40000000f00 */
[----:B-123--:R-:W-:Y:S05]  /*229e0*/  CALL.REL.NOINC `($__internal_49_$__cuda_sm70_shflsync_idx_p) ;  /* 0x00000e6000007944 */ /* 0x00efea0003c00000 */
[----:B------:R-:W-:Y:S01]  /*229f0*/  MOV R2, R5 ;  /* 0x0000000500027202 */ /* 0x000fe20000000f00 */
[----:B------:R-:W-:Y:S05]  /*22a00*/  BRA `(.L_x_2561) ;  /* 0xffffb52000007947 */ /* 0x000fea000383ffff */
.L_x_2497:
[----:B--2---:R-:W-:Y:S01]  /*22a10*/  IMAD.MOV.U32 R9, RZ, RZ, R13 ;  /* 0x000000ffff097224 */ /* 0x004fe200078e000d */
[----:B------:R-:W-:Y:S01]  /*22a20*/  MOV R5, 0x1 ;  /* 0x0000000100057802 */ /* 0x000fe20000000f00 */
[----:B------:R-:W-:Y:S01]  /*22a30*/  IMAD.MOV.U32 R3, RZ, RZ, 0x181f ;  /* 0x0000181fff037424 */ /* 0x000fe200078e00ff */
[----:B------:R-:W-:-:S02]  /*22a40*/  MOV R2, 0x22a60 ;  /* 0x00022a6000027802 */ /* 0x000fc40000000f00 */
[----:B-1-34-:R-:W-:Y:S05]  /*22a50*/  CALL.REL.NOINC `($__internal_49_$__cuda_sm70_shflsync_idx_p) ;  /* 0x00000df000007944 */ /* 0x01afea0003c00000 */
        /* <DEDUP_REMOVED lines=8> */
.L_x_2500:
[----:B--2---:R-:W-:Y:S01]  /*22ae0*/  IMAD.MOV.U32 R9, RZ, RZ, R13 ;  /* 0x000000ffff097224 */ /* 0x004fe200078e000d */
[----:B------:R-:W-:Y:S01]  /*22af0*/  MOV R5, 0x2 ;  /* 0x0000000200057802 */ /* 0x000fe20000000f00 */
[----:B------:R-:W-:Y:S01]  /*22b00*/  IMAD.MOV.U32 R3, RZ, RZ, 0x181f ;  /* 0x0000181fff037424 */ /* 0x000fe200078e00ff */
[----:B------:R-:W-:Y:S02]  /*22b10*/  MOV R2, 0x22b30 ;  /* 0x00022b3000027802 */ /* 0x000fe40000000f00 */
[----:B-1-34-:R-:W-:Y:S05]  /*22b20*/  CALL.REL.NOINC `($__internal_49_$__cuda_sm70_shflsync_idx_p) ;  /* 0x00000d2000007944 */ /* 0x01afea0003c00000 */
[----:B------:R-:W-:Y:S01]  /*22b30*/  MOV R10, R5 ;  /* 0x00000005000a7202 */ /* 0x000fe20000000f00 */
[----:B------:R-:W-:Y:S05]  /*22b40*/  BRA `(.L_x_2563) ;  /* 0xffffb73000007947 */ /* 0x000fea000383ffff */
.L_x_2501:
[----:B--2---:R-:W-:Y:S01]  /*22b50*/  IMAD.MOV.U32 R9, RZ, RZ, R14 ;  /* 0x000000ffff097224 */ /* 0x004fe200078e000e */
[----:B------:R-:W-:Y:S01]  /*22b60*/  MOV R5, 0x2 ;  /* 0x0000000200057802 */ /* 0x000fe20000000f00 */
[----:B------:R-:W-:Y:S01]  /*22b70*/  IMAD.MOV.U32 R3, RZ, RZ, 0x181f ;  /* 0x0000181fff037424 */ /* 0x000fe200078e00ff */
[----:B------:R-:W-:Y:S02]  /*22b80*/  MOV R2, 0x22ba0 ;  /* 0x00022ba000027802 */ /* 0x000fe40000000f00 */
[----:B-1-34-:R-:W-:Y:S05]  /*22b90*/  CALL.REL.NOINC `($__internal_49_$__cuda_sm70_shflsync_idx_p) ;  /* 0x00000cb000007944 */ /* 0x01afea0003c00000 */
[----:B------:R-:W-:Y:S01]  /*22ba0*/  MOV R2, R5 ;  /* 0x0000000500027202 */ /* 0x000fe20000000f00 */
[----:B------:R-:W-:Y:S05]  /*22bb0*/  BRA `(.L_x_2564) ;  /* 0xffffb6e000007947 */ /* 0x000fea000383ffff */
.L_x_2504:
[----:B---3--:R-:W-:Y:S01]  /*22bc0*/  IMAD.MOV.U32 R9, RZ, RZ, R13 ;  /* 0x000000ffff097224 */ /* 0x008fe200078e000d */
[----:B------:R-:W-:Y:S01]  /*22bd0*/  MOV R5, 0x3 ;  /* 0x0000000300057802 */ /* 0x000fe20000000f00 */
[----:B------:R-:W-:Y:S01]  /*22be0*/  IMAD.MOV.U32 R3, RZ, RZ, 0x181f ;  /* 0x0000181fff037424 */ /* 0x000fe200078e00ff */
[----:B----4-:R-:W-:-:S02]  /*22bf0*/  MOV R2, 0x22c10 ;  /* 0x00022c1000027802 */ /* 0x010fc40000000f00 */
[----:B-12---:R-:W-:Y:S05]  /*22c00*/  CALL.REL.NOINC `($__internal_49_$__cuda_sm70_shflsync_idx_p) ;  /* 0x00000c4000007944 */ /* 0x006fea0003c00000 */
        /* <DEDUP_REMOVED lines=8> */
.L_x_2506:
[----:B------:R-:W-:Y:S01]  /*22c90*/  IMAD.MOV.U32 R9, RZ, RZ, R16 ;  /* 0x000000ffff097224 */ /* 0x000fe200078e0010 */
[----:B------:R-:W-:Y:S01]  /*22ca0*/  MOV R5, RZ ;  /* 0x000000ff00057202 */ /* 0x000fe20000000f00 */
[----:B------:R-:W-:Y:S01]  /*22cb0*/  IMAD.MOV.U32 R3, RZ, RZ, 0x1c1f ;  /* 0x00001c1fff037424 */ /* 0x000fe200078e00ff */
[----:B------:R-:W-:Y:S02]  /*22cc0*/  MOV R2, 0x22ce0 ;  /* 0x00022ce000027802 */ /* 0x000fe40000000f00 */
[----:B------:R-:W-:Y:S05]  /*22cd0*/  CALL.REL.NOINC `($__internal_49_$__cuda_sm70_shflsync_idx_p) ;  /* 0x00000b7000007944 */ /* 0x000fea0003c00000 */
[----:B------:R-:W-:Y:S01]  /*22ce0*/  MOV R4, R5 ;  /* 0x0000000500047202 */ /* 0x000fe20000000f00 */
[----:B------:R-:W-:Y:S05]  /*22cf0*/  BRA `(.L_x_2566) ;  /* 0xffffbaa000007947 */ /* 0x000fea000383ffff */
.L_x_2507:
[----:B------:R-:W-:Y:S01]  /*22d00*/  IMAD.MOV.U32 R9, RZ, RZ, R17 ;  /* 0x000000ffff097224 */ /* 0x000fe200078e0011 */
[----:B------:R-:W-:Y:S01]  /*22d10*/  MOV R5, RZ ;  /* 0x000000ff00057202 */ /* 0x000fe20000000f00 */
[----:B------:R-:W-:Y:S01]  /*22d20*/  IMAD.MOV.U32 R3, RZ, RZ, 0x1c1f ;  /* 0x00001c1fff037424 */ /* 0x000fe200078e00ff */
[----:B------:R-:W-:Y:S02]  /*22d30*/  MOV R2, 0x22d50 ;  /* 0x00022d5000027802 */ /* 0x000fe40000000f00 */
[----:B-12---:R-:W-:Y:S05]  /*22d40*/  CALL.REL.NOINC `($__internal_49_$__cuda_sm70_shflsync_idx_p) ;  /* 0x00000b0000007944 */ /* 0x006fea0003c00000 */
[----:B------:R-:W-:Y:S01]  /*22d50*/  MOV R0, R5 ;  /* 0x0000000500007202 */ /* 0x000fe20000000f00 */
[----:B------:R-:W-:Y:S05]  /*22d60*/  BRA `(.L_x_2567) ;  /* 0xffffba5000007947 */ /* 0x000fea000383ffff */
.L_x_2510:
[----:B-1----:R-:W-:Y:S01]  /*22d70*/  IMAD.MOV.U32 R9, RZ, RZ, R16 ;  /* 0x000000ffff097224 */ /* 0x002fe200078e0010 */
[----:B------:R-:W-:Y:S01]  /*22d80*/  MOV R5, 0x1 ;  /* 0x0000000100057802 */ /* 0x000fe20000000f00 */
[----:B------:R-:W-:Y:S01]  /*22d90*/  IMAD.MOV.U32 R3, RZ, RZ, 0x1c1f ;  /* 0x00001c1fff037424 */ /* 0x000fe200078e00ff */
[----:B------:R-:W-:-:S02]  /*22da0*/  MOV R2, 0x22dc0 ;  /* 0x00022dc000027802 */ /* 0x000fc40000000f00 */
[----:B--234-:R-:W-:Y:S05]  /*22db0*/  CALL.REL.NOINC `($__internal_49_$__cuda_sm70_shflsync_idx_p) ;  /* 0x00000a9000007944 */ /* 0x01cfea0003c00000 */
        /* <DEDUP_REMOVED lines=8> */
.L_x_2514:
[----:B------:R-:W-:Y:S01]  /*22e40*/  IMAD.MOV.U32 R9, RZ, RZ, R11 ;  /* 0x000000ffff097224 */ /* 0x000fe200078e000b */
[----:B------:R-:W-:Y:S01]  /*22e50*/  MOV R5, RZ ;  /* 0x000000ff00057202 */ /* 0x000fe20000000f00 */
[----:B------:R-:W-:Y:S01]  /*22e60*/  IMAD.MOV.U32 R3, RZ, RZ, 0x181f ;  /* 0x0000181fff037424 */ /* 0x000fe200078e00ff */
[----:B------:R-:W-:Y:S02]  /*22e70*/  MOV R2, 0x22e90 ;  /* 0x00022e9000027802 */ /* 0x000fe40000000f00 */
[----:B------:R-:W-:Y:S05]  /*22e80*/  CALL.REL.NOINC `($__internal_49_$__cuda_sm70_shflsync_idx_p) ;  /* 0x000009c000007944 */ /* 0x000fea0003c00000 */
[----:B------:R-:W-:Y:S01]  /*22e90*/  MOV R10, R5 ;  /* 0x00000005000a7202 */ /* 0x000fe20000000f00 */
[----:B------:R-:W-:Y:S05]  /*22ea0*/  BRA `(.L_x_2569) ;  /* 0xffffda7000007947 */ /* 0x000fea000383ffff */
.L_x_2515:
[----:B------:R-:W-:Y:S01]  /*22eb0*/  IMAD.MOV.U32 R9, RZ, RZ, R14 ;  /* 0x000000ffff097224 */ /* 0x000fe200078e000e */
[----:B------:R-:W-:Y:S01]  /*22ec0*/  MOV R5, RZ ;  /* 0x000000ff00057202 */ /* 0x000fe20000000f00 */
[----:B------:R-:W-:Y:S01]  /*22ed0*/  IMAD.MOV.U32 R3, RZ, RZ, 0x181f ;  /* 0x0000181fff037424 */ /* 0x000fe200078e00ff */
[----:B------:R-:W-:Y:S02]  /*22ee0*/  MOV R2, 0x22f00 ;  /* 0x00022f0000027802 */ /* 0x000fe40000000f00 */
[----:B-12---:R-:W-:Y:S05]  /*22ef0*/  CALL.REL.NOINC `($__internal_49_$__cuda_sm70_shflsync_idx_p) ;  /* 0x0000095000007944 */ /* 0x006fea0003c00000 */
[----:B------:R-:W-:Y:S01]  /*22f00*/  MOV R2, R5 ;  /* 0x0000000500027202 */ /* 0x000fe20000000f00 */
[----:B------:R-:W-:Y:S05]  /*22f10*/  BRA `(.L_x_2570) ;  /* 0xffffda2000007947 */ /* 0x000fea000383ffff */
.L_x_2518:
[----:B--2---:R-:W-:Y:S01]  /*22f20*/  IMAD.MOV.U32 R9, RZ, RZ, R11 ;  /* 0x000000ffff097224 */ /* 0x004fe200078e000b */
[----:B------:R-:W-:Y:S01]  /*22f30*/  MOV R5, 0x1 ;  /* 0x0000000100057802 */ /* 0x000fe20000000f00 */
[----:B------:R-:W-:Y:S01]  /*22f40*/  IMAD.MOV.U32 R3, RZ, RZ, 0x181f ;  /* 0x0000181fff037424 */ /* 0x000fe200078e00ff */
[----:B----4-:R-:W-:-:S02]  /*22f50*/  MOV R2, 0x22f70 ;  /* 0x00022f7000027802 */ /* 0x010fc40000000f00 */
[----:B-1-3--:R-:W-:Y:S05]  /*22f60*/  CALL.REL.NOINC `($__internal_49_$__cuda_sm70_shflsync_idx_p) ;  /* 0x000008e000007944 */ /* 0x00afea0003c00000 */
        /* <DEDUP_REMOVED lines=8> */
.L_x_2521:
[----:B-1----:R-:W-:Y:S01]  /*22ff0*/  IMAD.MOV.U32 R9, RZ, RZ, R11 ;  /* 0x000000ffff097224 */ /* 0x002fe200078e000b */
[----:B------:R-:W-:Y:S01]  /*23000*/  MOV R5, 0x2 ;  /* 0x0000000200057802 */ /* 0x000fe20000000f00 */
[----:B------:R-:W-:Y:S01]  /*23010*/  IMAD.MOV.U32 R3, RZ, RZ, 0x181f ;  /* 0x0000181fff037424 */ /* 0x000fe200078e00ff */
[----:B----4-:R-:W-:Y:S02]  /*23020*/  MOV R2, 0x23040 ;  /* 0x0002304000027802 */ /* 0x010fe40000000f00 */
[----:B--23--:R-:W-:Y:S05]  /*23030*/  CALL.REL.NOINC `($__internal_49_$__cuda_sm70_shflsync_idx_p) ;  /* 0x0000081000007944 */ /* 0x00cfea0003c00000 */
[----:B------:R-:W-:Y:S01]  /*23040*/  MOV R10, R5 ;  /* 0x00000005000a7202 */ /* 0x000fe20000000f00 */
[----:B------:R-:W-:Y:S05]  /*23050*/  BRA `(.L_x_2572) ;  /* 0xffffdc4000007947 */ /* 0x000fea000383ffff */
.L_x_2522:
[----:B------:R-:W-:Y:S01]  /*23060*/  IMAD.MOV.U32 R9, RZ, RZ, R14 ;  /* 0x000000ffff097224 */ /* 0x000fe200078e000e */
[----:B------:R-:W-:Y:S01]  /*23070*/  MOV R5, 0x2 ;  /* 0x0000000200057802 */ /* 0x000fe20000000f00 */
[----:B------:R-:W-:Y:S01]  /*23080*/  IMAD.MOV.U32 R3, RZ, RZ, 0x181f ;  /* 0x0000181fff037424 */ /* 0x000fe200078e00ff */
[----:B----4-:R-:W-:Y:S02]  /*23090*/  MOV R2, 0x230b0 ;  /* 0x000230b000027802 */ /* 0x010fe40000000f00 */
[----:B-123--:R-:W-:Y:S05]  /*230a0*/  CALL.REL.NOINC `($__internal_49_$__cuda_sm70_shflsync_idx_p) ;  /* 0x000007a000007944 */ /* 0x00efea0003c00000 */
[----:B------:R-:W-:Y:S01]  /*230b0*/  MOV R2, R5 ;  /* 0x0000000500027202 */ /* 0x000fe20000000f00 */
[----:B------:R-:W-:Y:S05]  /*230c0*/  BRA `(.L_x_2573) ;  /* 0xffffdbf000007947 */ /* 0x000fea000383ffff */
.L_x_2525:
        /* <DEDUP_REMOVED lines=13> */
.L_x_2527:
[----:B------:R-:W-:Y:S01]  /*231a0*/  IMAD.MOV.U32 R9, RZ, RZ, R114 ;  /* 0x000000ffff097224 */ /* 0x000fe200078e0072 */
[----:B------:R-:W-:Y:S01]  /*231b0*/  MOV R5, RZ ;  /* 0x000000ff00057202 */ /* 0x000fe20000000f00 */
[----:B------:R-:W-:Y:S01]  /*231c0*/  IMAD.MOV.U32 R3, RZ, RZ, 0x1f ;  /* 0x0000001fff037424 */ /* 0x000fe200078e00ff */
[----:B------:R-:W-:Y:S02]  /*231d0*/  MOV R2, 0x231f0 ;  /* 0x000231f000027802 */ /* 0x000fe40000000f00 */
[----:B------:R-:W-:Y:S05]  /*231e0*/  CALL.REL.NOINC `($__internal_49_$__cuda_sm70_shflsync_idx_p) ;  /* 0x0000066000007944 */ /* 0x000fea0003c00000 */
[----:B------:R-:W-:Y:S01]  /*231f0*/  MOV R10, R5 ;  /* 0x00000005000a7202 */ /* 0x000fe20000000f00 */
[----:B------:R-:W-:Y:S05]  /*23200*/  BRA `(.L_x_2575) ;  /* 0xffffde6000007947 */ /* 0x000fea000383ffff */
.L_x_2528:
[----:B------:R-:W-:Y:S01]  /*23210*/  IMAD.MOV.U32 R9, RZ, RZ, R114 ;  /* 0x000000ffff097224 */ /* 0x000fe200078e0072 */
[----:B------:R-:W-:Y:S01]  /*23220*/  MOV R5, 0x1 ;  /* 0x0000000100057802 */ /* 0x000fe20000000f00 */
[----:B------:R-:W-:Y:S01]  /*23230*/  IMAD.MOV.U32 R3, RZ, RZ, 0x1f ;  /* 0x0000001fff037424 */ /* 0x000fe200078e00ff */
[----:B------:R-:W-:Y:S02]  /*23240*/  MOV R2, 0x23260 ;  /* 0x0002326000027802 */ /* 0x000fe40000000f00 */
[----:B-12---:R-:W-:Y:S05]  /*23250*/  CALL.REL.NOINC `($__internal_49_$__cuda_sm70_shflsync_idx_p) ;  /* 0x000005f000007944 */ /* 0x006fea0003c00000 */
[----:B------:R-:W-:Y:S01]  /*23260*/  MOV R8, R5 ;  /* 0x0000000500087202 */ /* 0x000fe20000000f00 */
[----:B------:R-:W-:Y:S05]  /*23270*/  BRA `(.L_x_2576) ;  /* 0xffffde1000007947 */ /* 0x000fea000383ffff */
.L_x_2529:
[----:B------:R-:W-:Y:S02]  /*23280*/  MOV R2, 0x1 ;  /* 0x0000000100027802 */ /* 0x000fe40000000f00 */
[----:B------:R-:W-:-:S02]  /*23290*/  MOV R3, 0x232b0 ;  /* 0x000232b000037802 */ /* 0x000fc40000000f00 */
[----:B-1234-:R-:W-:Y:S05]  /*232a0*/  CALL.REL.NOINC `($__internal_50_$__cuda_sm70_shflsync_up_p) ;  /* 0x000005f000007944 */ /* 0x01efea0003c00000 */
[----:B------:R-:W-:Y:S05]  /*232b0*/  BRA `(.L_x_2577) ;  /* 0xffffdf0000007947 */ /* 0x000fea000383ffff */
.L_x_2530:
[----:B------:R-:W-:Y:S02]  /*232c0*/  MOV R2, 0x2 ;  /* 0x0000000200027802 */ /* 0x000fe40000000f00 */
[----:B------:R-:W-:-:S02]  /*232d0*/  MOV R3, 0x232f0 ;  /* 0x000232f000037802 */ /* 0x000fc40000000f00 */
[----:B--2-4-:R-:W-:Y:S05]  /*232e0*/  CALL.REL.NOINC `($__internal_50_$__cuda_sm70_shflsync_up_p) ;  /* 0x000005b000007944 */ /* 0x014fea0003c00000 */
[----:B------:R-:W-:Y:S01]  /*232f0*/  SEL R3, R4, RZ, P1 ;  /* 0x000000ff04037207 */ /* 0x000fe20000800000 */
[----:B------:R-:W-:-:S04]  /*23300*/  IMAD.MOV.U32 R2, RZ, RZ, 0x4 ;  /* 0x00000004ff027424 */ /* 0x000fc800078e00ff */
[----:B------:R-:W-:Y:S01]  /*23310*/  IMAD.IADD R0, R0, 0x1, R3 ;  /* 0x0000000100007824 */ /* 0x000fe200078e0203 */
        /* <DEDUP_REMOVED lines=21> */
.L_x_2534:
[----:B------:R-:W-:Y:S02]  /*23470*/  MOV R2, 0x1 ;  /* 0x0000000100027802 */ /* 0x000fe40000000f00 */
[----:B------:R-:W-:Y:S02]  /*23480*/  MOV R3, 0x234a0 ;  /* 0x000234a000037802 */ /* 0x000fe40000000f00 */
[----:B------:R-:W-:Y:S05]  /*23490*/  CALL.REL.NOINC `($__internal_50_$__cuda_sm70_shflsync_up_p) ;  /* 0x0000040000007944 */ /* 0x000fea0003c00000 */
[----:B------:R-:W-:Y:S01]  /*234a0*/  MOV R2, R4 ;  /* 0x0000000400027202 */ /* 0x000fe20000000f00 */
[----:B------:R-:W-:Y:S05]  /*234b0*/  BRA `(.L_x_2579) ;  /* 0xffffdf6000007947 */ /* 0x000fea000383ffff */
.L_x_2535:
        /* <DEDUP_REMOVED lines=27> */
.L_x_2537:
[----:B------:R-:W-:Y:S02]  /*23670*/  SEL R0, RZ, 0x1, P0 ;  /* 0x00000001ff007807 */ /* 0x000fe40000000000 */
[----:B------:R-:W-:Y:S02]  /*23680*/  MOV R2, 0x236a0 ;  /* 0x000236a000027802 */ /* 0x000fe40000000f00 */
[----:B-1----:R-:W-:Y:S05]  /*23690*/  CALL.REL.NOINC `($__internal_51_$__cuda_sm70_votesync_ballot) ;  /* 0x0000027000007944 */ /* 0x002fea0003c00000 */
[----:B------:R-:W-:Y:S01]  /*236a0*/  MOV R11, R0 ;  /* 0x00000000000b7202 */ /* 0x000fe20000000f00 */
[----:B------:R-:W-:Y:S05]  /*236b0*/  BRA `(.L_x_2581) ;  /* 0xffffdef000007947 */ /* 0x000fea000383ffff */
.L_x_2538:
[----:B------:R-:W-:Y:S01]  /*236c0*/  IMAD.MOV.U32 R9, RZ, RZ, R6 ;  /* 0x000000ffff097224 */ /* 0x000fe200078e0006 */
[----:B------:R-:W-:Y:S01]  /*236d0*/  MOV R5, R0 ;  /* 0x0000000000057202 */ /* 0x000fe20000000f00 */
[----:B------:R-:W-:Y:S01]  /*236e0*/  IMAD.MOV.U32 R3, RZ, RZ, 0x1f ;  /* 0x0000001fff037424 */ /* 0x000fe200078e00ff */
[----:B--2---:R-:W-:Y:S02]  /*236f0*/  MOV R2, 0x23710 ;  /* 0x0002371000027802 */ /* 0x004fe40000000f00 */
[----:B-1----:R-:W-:Y:S05]  /*23700*/  CALL.REL.NOINC `($__internal_49_$__cuda_sm70_shflsync_idx_p) ;  /* 0x0000014000007944 */ /* 0x002fea0003c00000 */
[----:B------:R-:W-:Y:S01]  /*23710*/  IMAD.MOV.U32 R8, RZ, RZ, R5 ;  /* 0x000000ffff087224 */ /* 0x000fe200078e0005 */
[----:B------:R-:W-:Y:S01]  /*23720*/  MOV R5, R0 ;  /* 0x0000000000057202 */ /* 0x000fe20000000f00 */
[----:B------:R-:W-:Y:S01]  /*23730*/  IMAD.MOV.U32 R9, RZ, RZ, R7 ;  /* 0x000000ffff097224 */ /* 0x000fe200078e0007 */
[----:B------:R-:W-:-:S02]  /*23740*/  MOV R3, 0x1f ;  /* 0x0000001f00037802 */ /* 0x000fc40000000f00 */
[----:B------:R-:W-:Y:S02]  /*23750*/  MOV R2, 0x23770 ;  /* 0x0002377000027802 */ /* 0x000fe40000000f00 */
[----:B------:R-:W-:Y:S05]  /*23760*/  CALL.REL.NOINC `($__internal_49_$__cuda_sm70_shflsync_idx_p) ;  /* 0x000000e000007944 */ /* 0x000fea0003c00000 */
[----:B------:R-:W-:Y:S01]  /*23770*/  MOV R7, R5 ;  /* 0x0000000500077202 */ /* 0x000fe20000000f00 */
[----:B------:R-:W-:Y:S05]  /*23780*/  BRA `(.L_x_2582) ;  /* 0xffffde9000007947 */ /* 0x000fea000383ffff */
.L_x_2541:
[----:B------:R-:W-:Y:S01]  /*23790*/  IMAD.MOV.U32 R9, RZ, RZ, R4 ;  /* 0x000000ffff097224 */ /* 0x000fe200078e0004 */
[----:B------:R-:W-:Y:S01]  /*237a0*/  MOV R5, R0 ;  /* 0x0000000000057202 */ /* 0x000fe20000000f00 */
[----:B------:R-:W-:Y:S01]  /*237b0*/  IMAD.MOV.U32 R3, RZ, RZ, 0x1f ;  /* 0x0000001fff037424 */ /* 0x000fe200078e00ff */
[----:B--2---:R-:W-:Y:S02]  /*237c0*/  MOV R2, 0x237e0 ;  /* 0x000237e000027802 */ /* 0x004fe40000000f00 */
[----:B-1--4-:R-:W-:Y:S05]  /*237d0*/  CALL.REL.NOINC `($__internal_49_$__cuda_sm70_shflsync_idx_p) ;  /* 0x0000007000007944 */ /* 0x012fea0003c00000 */
[----:B------:R-:W-:Y:S01]  /*237e0*/  MOV R13, R5 ;  /* 0x00000005000d7202 */ /* 0x000fe20000000f00 */
[----:B------:R-:W-:Y:S05]  /*237f0*/  BRA `(.L_x_2540) ;  /* 0xffffde8000007947 */ /* 0x000fea000383ffff */
        .weak           $__internal_48_$__cuda_sm70_shflsync_bfly_p
        .type           $__internal_48_$__cuda_sm70_shflsync_bfly_p,@function
        .size           $__internal_48_$__cuda_sm70_shflsync_bfly_p,($__internal_49_$__cuda_sm70_shflsync_idx_p - $__internal_48_$__cuda_sm70_shflsync_bfly_p)
$__internal_48_$__cuda_sm70_shflsync_bfly_p:
[----:B------:R-:W-:Y:S04]  /*23800*/  WARPSYNC R6 ;  /* 0x0000000600007348 */ /* 0x000fe80003800000 */
[----:B------:R1:W2:Y:S02]  /*23810*/  SHFL.BFLY PT, R5, R2, R5, R7 ;  /* 0x0c00000502057389 */ /* 0x0002a400000e0007 */
[----:B-1----:R-:W-:-:S02]  /*23820*/  MOV R2, R3 ;  /* 0x0000000300027202 */ /* 0x002fc40000000f00 */
[----:B------:R-:W-:-:S04]  /*23830*/  MOV R3, 0x0 ;  /* 0x0000000000037802 */ /* 0x000fc80000000f00 */
[----:B--2---:R-:W-:Y:S05]  /*23840*/  RET.REL.NODEC R2 `(_ZN7cutlass13device_kernelIN5flash19enable_sm80_to_sm89INS1_16FlashAttnFwdSm80INS1_25CollectiveMainloopFwdSm80ILi8ELi1ELb0EN4cute5tupleIJNS5_1CILi128EEENS7_ILi48EEENS7_ILi256EEEEEELi256ENS_10bfloat16_tEfNS_4arch4Sm80ELb1ELb0ELb1ELb1ELb0ELb1ELb1ELb1EEENS1_21CollectiveEpilogueFwdINS6_IJS8_SA_S9_EEENS6_IJNS7_ILi1EEESI_SI_EEESC_SE_Li256ELb1ELb1ELb1ELb0EEENS1_36VarlenDynamicPersistentTileSchedulerILi128ELi48ELi256ELi256ELb1ELb1ELb0ELb1ELb1ELb1EEEEEEEEEvNT_6ParamsE) ;  /* 0xfffdc7b002007950 */ /* 0x004fea0003c3ffff */
        .weak           $__internal_49_$__cuda_sm70_shflsync_idx_p
        .type           $__internal_49_$__cuda_sm70_shflsync_idx_p,@function
        .size           $__internal_49_$__cuda_sm70_shflsync_idx_p,($__internal_50_$__cuda_sm70_shflsync_up_p - $__internal_49_$__cuda_sm70_shflsync_idx_p)
$__internal_49_$__cuda_sm70_shflsync_idx_p:
[----:B------:R-:W-:-:S04]  /*23850*/  MOV R115, 0xffffffff ;  /* 0xffffffff00737802 */ /* 0x000fc80000000f00 */
[----:B------:R-:W-:Y:S04]  /*23860*/  WARPSYNC R115 ;  /* 0x0000007300007348 */ /* 0x000fe80003800000 */
[----:B------:R1:W2:Y:S02]  /*23870*/  SHFL.IDX PT, R5, R9, R5, R3 ;  /* 0x0000000509057389 */ /* 0x0002a400000e0003 */
[----:B-1----:R-:W-:-:S04]  /*23880*/  MOV R3, 0x0 ;  /* 0x0000000000037802 */ /* 0x002fc80000000f00 */
[----:B--2---:R-:W-:Y:S05]  /*23890*/  RET.REL.NODEC R2 `(_ZN7cutlass13device_kernelIN5flash19enable_sm80_to_sm89INS1_16FlashAttnFwdSm80INS1_25CollectiveMainloopFwdSm80ILi8ELi1ELb0EN4cute5tupleIJNS5_1CILi128EEENS7_ILi48EEENS7_ILi256EEEEEELi256ENS_10bfloat16_tEfNS_4arch4Sm80ELb1ELb0ELb1ELb1ELb0ELb1ELb1ELb1EEENS1_21CollectiveEpilogueFwdINS6_IJS8_SA_S9_EEENS6_IJNS7_ILi1EEESI_SI_EEESC_SE_Li256ELb1ELb1ELb1ELb0EEENS1_36VarlenDynamicPersistentTileSchedulerILi128ELi48ELi256ELi256ELb1ELb1ELb0ELb1ELb1ELb1EEEEEEEEEvNT_6ParamsE) ;  /* 0xfffdc76002007950 */ /* 0x004fea0003c3ffff */
        .weak           $__internal_50_$__cuda_sm70_shflsync_up_p
        .type           $__internal_50_$__cuda_sm70_shflsync_up_p,@function
        .size           $__internal_50_$__cuda_sm70_shflsync_up_p,($__internal_51_$__cuda_sm70_votesync_ballot - $__internal_50_$__cuda_sm70_shflsync_up_p)
$__internal_50_$__cuda_sm70_shflsync_up_p:
[----:B------:R-:W-:Y:S02]  /*238a0*/  IMAD.MOV.U32 R4, RZ, RZ, RZ ;  /* 0x000000ffff047224 */ /* 0x000fe400078e00ff */
[----:B------:R-:W-:-:S04]  /*238b0*/  IMAD.MOV.U32 R9, RZ, RZ, -0x1 ;  /* 0xffffffffff097424 */ /* 0x000fc800078e00ff */
[----:B------:R-:W-:Y:S04]  /*238c0*/  WARPSYNC R9 ;  /* 0x0000000900007348 */ /* 0x000fe80003800000 */
[----:B------:R1:W2:Y:S02]  /*238d0*/  SHFL.UP PT, R4, R0, R2, R4 ;  /* 0x0400000200047389 */ /* 0x0002a400000e0004 */
[----:B-1----:R-:W-:Y:S02]  /*238e0*/  MOV R2, R3 ;  /* 0x0000000300027202 */ /* 0x002fe40000000f00 */
[----:B------:R-:W-:-:S04]  /*238f0*/  MOV R3, 0x0 ;  /* 0x0000000000037802 */ /* 0x000fc80000000f00 */
[----:B--2---:R-:W-:Y:S05]  /*23900*/  RET.REL.NODEC R2 `(_ZN7cutlass13device_kernelIN5flash19enable_sm80_to_sm89INS1_16FlashAttnFwdSm80INS1_25CollectiveMainloopFwdSm80ILi8ELi1ELb0EN4cute5tupleIJNS5_1CILi128EEENS7_ILi48EEENS7_ILi256EEEEEELi256ENS_10bfloat16_tEfNS_4arch4Sm80ELb1ELb0ELb1ELb1ELb0ELb1ELb1ELb1EEENS1_21CollectiveEpilogueFwdINS6_IJS8_SA_S9_EEENS6_IJNS7_ILi1EEESI_SI_EEESC_SE_Li256ELb1ELb1ELb1ELb0EEENS1_36VarlenDynamicPersistentTileSchedulerILi128ELi48ELi256ELi256ELb1ELb1ELb0ELb1ELb1ELb1EEEEEEEEEvNT_6ParamsE) ;  /* 0xfffdc6f002007950 */ /* 0x004fea0003c3ffff */
        .weak           $__internal_51_$__cuda_sm70_votesync_ballot
        .type           $__internal_51_$__cuda_sm70_votesync_ballot,@function
        .size           $__internal_51_$__cuda_sm70_votesync_ballot,(.L_x_2650 - $__internal_51_$__cuda_sm70_votesync_ballot)
$__internal_51_$__cuda_sm70_votesync_ballot:
[----:B------:R-:W-:Y:S01]  /*23910*/  ISETP.NE.U32.AND P0, PT, R0, 0x1, PT ;  /* 0x000000010000780c */ /* 0x000fe20003f05070 */
[----:B------:R-:W-:-:S04]  /*23920*/  IMAD.MOV.U32 R3, RZ, RZ, -0x1 ;  /* 0xffffffffff037424 */ /* 0x000fc800078e00ff */
[----:B------:R-:W-:Y:S08]  /*23930*/  WARPSYNC R3 ;  /* 0x0000000300007348 */ /* 0x000ff00003800000 */
[----:B------:R-:W-:-:S04]  /*23940*/  VOTE.ANY R0, PT, !P0 ;  /* 0x0000000000007806 */ /* 0x000fc800040e0100 */
[----:B------:R-:W-:Y:S01]  /*23950*/  LOP3.LUT R0, R0, R3, RZ, 0xc0, !PT ;  /* 0x0000000300007212 */ /* 0x000fe200078ec0ff */
[----:B------:R-:W-:-:S04]  /*23960*/  IMAD.MOV.U32 R3, RZ, RZ, 0x0 ;  /* 0x00000000ff037424 */ /* 0x000fc800078e00ff */
[----:B------:R-:W-:Y:S05]  /*23970*/  RET.REL.NODEC R2 `(_ZN7cutlass13device_kernelIN5flash19enable_sm80_to_sm89INS1_16FlashAttnFwdSm80INS1_25CollectiveMainloopFwdSm80ILi8ELi1ELb0EN4cute5tupleIJNS5_1CILi128EEENS7_ILi48EEENS7_ILi256EEEEEELi256ENS_10bfloat16_tEfNS_4arch4Sm80ELb1ELb0ELb1ELb1ELb0ELb1ELb1ELb1EEENS1_21CollectiveEpilogueFwdINS6_IJS8_SA_S9_EEENS6_IJNS7_ILi1EEESI_SI_EEESC_SE_Li256ELb1ELb1ELb1ELb0EEENS1_36VarlenDynamicPersistentTileSchedulerILi128ELi48ELi256ELi256ELb1ELb1ELb0ELb1ELb1ELb1EEEEEEEEEvNT_6ParamsE) ;  /* 0xfffdc68002007950 */ /* 0x000fea0003c3ffff */
.L_x_2583:
        /* <DEDUP_REMOVED lines=16> */
.L_x_2650:


//--------------------- .nv.shared._ZN7cutlass13device_kernelIN5flash19enable_sm80_to_sm89INS1_16FlashAttnFwdSm80INS1_25CollectiveMainloopFwdSm80ILi8ELi1ELb1EN4cute5tupleIJNS5_1CILi128EEENS7_ILi64EEENS7_ILi256EEEEEELi256ENS_10bfloat16_tEfNS_4arch4Sm80ELb0ELb0ELb1ELb0ELb0ELb0ELb1ELb1EEENS1_21CollectiveEpilogueFwdINS6_IJS8_SA_S9_EEENS6_IJNS7_ILi1EEESI_SI_EEESC_SE_Li256ELb0ELb1ELb1ELb0EEENS1_19SingleTileSchedulerILb0ELb1ELb1ELi128EEEEEEEEEvNT_6ParamsE --------------------------
	.section	.nv.shared._ZN7cutlass13device_kernelIN5flash19enable_sm80_to_sm89INS1_16FlashAttnFwdSm80INS1_25CollectiveMainloopFwdSm80ILi8ELi1ELb1EN4cute5tupleIJNS5_1CILi128EEENS7_ILi64EEENS7_ILi256EEEEEELi256ENS_10bfloat16_tEfNS_4arch4Sm80ELb0ELb0ELb1ELb0ELb0ELb0ELb1ELb1EEENS1_21CollectiveEpilogueFwdINS6_IJS8_SA_S9_EEENS6_IJNS7_ILi1EEESI_SI_EEESC_SE_Li256ELb0ELb1ELb1ELb0EEENS1_19SingleTileSchedulerILb0ELb1ELb1ELi128EEEEEEEEEvNT_6ParamsE,"aw",@nobits
	.sectionflags	@""
	.align	16


//--------------------- .nv.global                --------------------------
	.section	.nv.global,"aw",@nobits
.nv.global:
	.type		_ZN80_INTERNAL_8f865af5_44_flash_fwd_hdim256_bf16_split_softcap_sm80_cu_49158569_32784cute1_E,@object
	.size		_ZN80_INTERNAL_8f865af5_44_flash_fwd_hdim256_bf16_split_softcap_sm80_cu_49158569_32784cute1_E,(_ZN80_INTERNAL_8f865af5_44_flash_fwd_hdim256_bf16_split_softcap_sm80_cu_49158569_32784cuda3std3__45__cpo6cbeginE - _ZN80_INTERNAL_8f865af5_44_flash_fwd_hdim256_bf16_split_softcap_sm80_cu_49158569_32784cute1_E)
_ZN80_INTERNAL_8f865af5_44_flash_fwd_hdim256_bf16_split_softcap_sm80_cu_49158569_32784cute1_E:
	.zero		1
	.type		_ZN80_INTERNAL_8f865af5_44_flash_fwd_hdim256_bf16_split_softcap_sm80_cu_49158569_32784cuda3std3__45__cpo6cbeginE,@object
	.size		_ZN80_INTERNAL_8f865af5_44_flash_fwd_hdim256_bf16_split_softcap_sm80_cu_49158569_32784cuda3std3__45__cpo6cbeginE,(_ZN80_INTERNAL_8f865af5_44_flash_fwd_hdim256_bf16_split_softcap_sm80_cu_49158569_32784cuda3std3__48in_placeE - _ZN80_INTERNAL_8f865af5_44_flash_fwd_hdim256_bf16_split_softcap_sm80_cu_49158569_32784cuda3std3__45__cpo6cbeginE)
_ZN80_INTERNAL_8f865af5_44_flash_fwd_hdim256_bf16_split_softcap_sm80_cu_49158569_32784cuda3std3__45__cpo6cbeginE:
	.zero		1
	.type		_ZN80_INTERNAL_8f865af5_44_flash_fwd_hdim256_bf16_split_softcap_sm80_cu_49158569_32784cuda3std3__48in_placeE,@object
	.size		_ZN80_INTERNAL_8f865af5_44_flash_fwd_hdim256_bf16_split_softcap_sm80_cu_49158569_32784cuda3std3__48in_placeE,(_ZN80_INTERNAL_8f865af5_44_flash_fwd_hdim256_bf16_split_softcap_sm80_cu_49158569_32784cuda3std6ranges3__45__cpo9iter_moveE - _ZN80_INTERNAL_8f865af5_44_flash_fwd_hdim256_bf16_split_softcap_sm80_cu_49158569_32784cuda3std3__48in_placeE)
_ZN80_INTERNAL_8f865af5_44_flash_fwd_hdim256_bf16_split_softcap_sm80_cu_49158569_32784cuda3std3__48in_placeE:
	.zero		1
	.type		_ZN80_INTERNAL_8f865af5_44_flash_fwd_hdim256_bf16_split_softcap_sm80_cu_49158569_32784cuda3std6ranges3__45__cpo9iter_moveE,@object
	.size		_ZN80_INTERNAL_8f865af5_44_flash_fwd_hdim256_bf16_split_softcap_sm80_cu_49158569_32784cuda3std6ranges3__45__cpo9iter_moveE,(_ZN80_INTERNAL_8f865af5_44_flash_fwd_hdim256_bf16_split_softcap_sm80_cu_49158569_32784cuda3std3__45__cpo5beginE - _ZN80_INTERNAL_8f865af5_44_flash_fwd_hdim256_bf16_split_softcap_sm80_cu_49158569_32784cuda3std6ranges3__45__cpo9iter_moveE)
_ZN80_INTERNAL_8f865af5_44_flash_fwd_hdim256_bf16_split_softcap_sm80_cu_49158569_32784cuda3std6ranges3__45__cpo9iter_moveE:
	.zero		1
	.type		_ZN80_INTERNAL_8f865af5_44_flash_fwd_hdim256_bf16_split_softcap_sm80_cu_49158569_32784cuda3std3__45__cpo5beginE,@object
	.size		_ZN80_INTERNAL_8f865af5_44_flash_fwd_hdim256_bf16_split_softcap_sm80_cu_49158569_32784cuda3std3__45__cpo5beginE,(_ZN80_INTERNAL_8f865af5_44_flash_fwd_hdim256_bf16_split_softcap_sm80_cu_49158569_32784cuda3std3__482_GLOBAL__N__8f865af5_44_flash_fwd_hdim256_bf16_split_softcap_sm80_cu_49158569_32786ignoreE - _ZN80_INTERNAL_8f865af5_44_flash_fwd_hdim256_bf16_split_softcap_sm80_cu_49158569_32784cuda3std3__45__cpo5beginE)
_ZN80_INTERNAL_8f865af5_44_flash_fwd_hdim256_bf16_split_softcap_sm80_cu_49158569_32784cuda3std3__45__cpo5beginE:
	.zero		1
	.type		_ZN80_INTERNAL_8f865af5_44_flash_fwd_hdim256_bf16_split_softcap_sm80_cu_49158569_32784cuda3std3__482_GLOBAL__N__8f865af5_44_flash_fwd_hdim256_bf16_split_softcap_sm80_cu_49158569_32786ignoreE,@object
	.size		_ZN80_INTERNAL_8f865af5_44_flash_fwd_hdim256_bf16_split_softcap_sm80_cu_49158569_32784cuda3std3__482_GLOBAL__N__8f865af5_44_flash_fwd_hdim256_bf16_split_softcap_sm80_cu_49158569_32786ignoreE,(_ZN80_INTERNAL_8f865af5_44_flash_fwd_hdim256_bf16_split_softcap_sm80_cu_49158569_32784cute7productE - _ZN80_INTERNAL_8f865af5_44_flash_fwd_hdim256_bf16_split_softcap_sm80_cu_49158569_32784cuda3std3__482_GLOBAL__N__8f865af5_44_flash_fwd_hdim256_bf16_split_softcap_sm80_cu_49158569_32786ignoreE)
_ZN80_INTERNAL_8f865af5_44_flash_fwd_hdim256_bf16_split_softcap_sm80_cu_49158569_32784cuda3std3__482_GLOBAL__N__8f865af5_44_flash_fwd_hdim256_bf16_split_softcap_sm80_cu_49158569_32786ignoreE:
	.zero		1
	.type		_ZN80_INTERNAL_8f865af5_44_flash_fwd_hdim256_bf16_split_softcap_sm80_cu_49158569_32784cute7productE,@object
	.size		_ZN80_INTERNAL_8f865af5_44_flash_fwd_hdim256_bf16_split_softcap_sm80_cu_49158569_32784cute7productE,(_ZN80_INTERNAL_8f865af5_44_flash_fwd_hdim256_bf16_split_softcap_sm80_cu_49158569_32784cuda3std3__45__cpo3endE - _ZN80_INTERNAL_8f865af5_44_flash_fwd_hdim256_bf16_split_softcap_sm80_cu_49158569_32784cute7productE)
_ZN80_INTERNAL_8f865af5_44_flash_fwd_hdim256_bf16_split_softcap_sm80_cu_49158569_32784cute7productE:
	.zero		1
	.type		_ZN80_INTERNAL_8f865af5_44_flash_fwd_hdim256_bf16_split_softcap_sm80_cu_49158569_32784cuda3std3__45__cpo3endE,@object
	.size		_ZN80_INTERNAL_8f865af5_44_flash_fwd_hdim256_bf16_split_softcap_sm80_cu_49158569_32784cuda3std3__45__cpo3endE,(_ZN80_INTERNAL_8f865af5_44_flash_fwd_hdim256_bf16_split_softcap_sm80_cu_49158569_32784cuda3std3__419piecewise_constructE - _ZN80_INTERNAL_8f865af5_44_flash_fwd_hdim256_bf16_split_softcap_sm80_cu_49158569_32784cuda3std3__45__cpo3endE)
_ZN80_INTERNAL_8f865af5_44_flash_fwd_hdim256_bf16_split_softcap_sm80_cu_49158569_32784cuda3std3__45__cpo3endE:
	.zero		1
	.type		_ZN80_INTERNAL_8f865af5_44_flash_fwd_hdim256_bf16_split_softcap_sm80_cu_49158569_32784cuda3std3__419piecewise_constructE,@object
	.size		_ZN80_INTERNAL_8f865af5_44_flash_fwd_hdim256_bf16_split_softcap_sm80_cu_49158569_32784cuda3std3__419piecewise_constructE,(_ZN80_INTERNAL_8f865af5_44_flash_fwd_hdim256_bf16_split_softcap_sm80_cu_49158569_32784cuda3std3__45__cpo4cendE - _ZN80_INTERNAL_8f865af5_44_flash_fwd_hdim256_bf16_split_softcap_sm80_cu_49158569_32784cuda3std3__419piecewise_constructE)
_ZN80_INTERNAL_8f865af5_44_flash_fwd_hdim256_bf16_split_softcap_sm80_cu_49158569_32784cuda3std3__419piecewise_constructE:
	.zero		1
	.type		_ZN80_INTERNAL_8f865af5_44_flash_fwd_hdim256_bf16_split_softcap_sm80_cu_49158569_32784cuda3std3__45__cpo4cendE,@object
	.size		_ZN80_INTERNAL_8f865af5_44_flash_fwd_hdim256_bf16_split_softcap_sm80_cu_49158569_32784cuda3std3__45__cpo4cendE,(_ZN80_INTERNAL_8f865af5_44_flash_fwd_hdim256_bf16_split_softcap_sm80_cu_49158569_32784cuda3std6ranges3__45__cpo4swapE - _ZN80_INTERNAL_8f865af5_44_flash_fwd_hdim256_bf16_split_softcap_sm80_cu_49158569_32784cuda3std3__45__cpo4cendE)
_ZN80_INTERNAL_8f865af5_44_flash_fwd_hdim256_bf16_split_softcap_sm80_cu_49158569_32784cuda3std3__45__cpo4cendE:
	.zero		1
	.type		_ZN80_INTERNAL_8f865af5_44_flash_fwd_hdim256_bf16_split_softcap_sm80_cu_49158569_32784cuda3std6ranges3__45__cpo4swapE,@object
	.size		_ZN80_INTERNAL_8f865af5_44_flash_fwd_hdim256_bf16_split_softcap_sm80_cu_49158569_32784cuda3std6ranges3__45__cpo4swapE,(.L_7 - _ZN80_INTERNAL_8f865af5_44_flash_fwd_hdim256_bf16_split_softcap_sm80_cu_49158569_32784cuda3std6ranges3__45__cpo4swapE)
_ZN80_INTERNAL_8f865af5_44_flash_fwd_hdim256_bf16_split_softcap_sm80_cu_49158569_32784cuda3std6ranges3__45__cpo4swapE:
	.zero		1
.L_7:


//--------------------- .nv.shared._ZN7cutlass13device_kernelIN5flash19enable_sm80_to_sm89INS1_16FlashAttnFwdSm80INS1_25CollectiveMainloopFwdSm80ILi8ELi1ELb1EN4cute5tupleIJNS5_1CILi128EEENS7_ILi48EEENS7_ILi256EEEEEELi256ENS_10bfloat16_tEfNS_4arch4Sm80ELb0ELb0ELb1ELb1ELb0ELb0ELb1ELb1EEENS1_21CollectiveEpilogueFwdINS6_IJS8_SA_S9_EEENS6_IJNS7_ILi1EEESI_SI_EEESC_SE_Li256ELb1ELb1ELb1ELb0EEENS1_36VarlenDynamicPersistentTileSchedulerILi128ELi48ELi256ELi256ELb1ELb1ELb0ELb0ELb1ELb1EEEEEEEEEvNT_6ParamsE --------------------------
	.section	.nv.shared._ZN7cutlass13device_kernelIN5flash19enable_sm80_to_sm89INS1_16FlashAttnFwdSm80INS1_25CollectiveMainloopFwdSm80ILi8ELi1ELb1EN4cute5tupleIJNS5_1CILi128EEENS7_ILi48EEENS7_ILi256EEEEEELi256ENS_10bfloat16_tEfNS_4arch4Sm80ELb0ELb0ELb1ELb1ELb0ELb0ELb1ELb1EEENS1_21CollectiveEpilogueFwdINS6_IJS8_SA_S9_EEENS6_IJNS7_ILi1EEESI_SI_EEESC_SE_Li256ELb1ELb1ELb1ELb0EEENS1_36VarlenDynamicPersistentTileSchedulerILi128ELi48ELi256ELi256ELb1ELb1ELb0ELb0ELb1ELb1EEEEEEEEEvNT_6ParamsE,"aw",@nobits
	.sectionflags	@""
	.align	16


//--------------------- .nv.shared._ZN7cutlass13device_kernelIN5flash19enable_sm80_to_sm89INS1_16FlashAttnFwdSm80INS1_25CollectiveMainloopFwdSm80ILi8ELi1ELb0EN4cute5tupleIJNS5_1CILi128EEENS7_ILi32EEENS7_ILi256EEEEEELi256ENS_10bfloat16_tEfNS_4arch4Sm80ELb0ELb0ELb1ELb1ELb0ELb1ELb1ELb1EEENS1_21CollectiveEpilogueFwdINS6_IJS8_SA_S9_EEENS6_IJNS7_ILi1EEESI_SI_EEESC_SE_Li256ELb1ELb1ELb1ELb0EEENS1_36VarlenDynamicPersistentTileSchedulerILi128ELi32ELi256ELi256ELb1ELb1ELb0ELb0ELb1ELb1EEEEEEEEEvNT_6ParamsE --------------------------
	.section	.nv.shared._ZN7cutlass13device_kernelIN5flash19enable_sm80_to_sm89INS1_16FlashAttnFwdSm80INS1_25CollectiveMainloopFwdSm80ILi8ELi1ELb0EN4cute5tupleIJNS5_1CILi128EEENS7_ILi32EEENS7_ILi256EEEEEELi256ENS_10bfloat16_tEfNS_4arch4Sm80ELb0ELb0ELb1ELb1ELb0ELb1ELb1ELb1EEENS1_21CollectiveEpilogueFwdINS6_IJS8_SA_S9_EEENS6_IJNS7_ILi1EEESI_SI_EEESC_SE_Li256ELb1ELb1ELb1ELb0EEENS1_36VarlenDynamicPersistentTileSchedulerILi128ELi32ELi256ELi256ELb1ELb1ELb0ELb0ELb1ELb1EEEEEEEEEvNT_6ParamsE,"aw",@nobits
	.sectionflags	@""
	.align	16


//--------------------- .nv.shared._ZN7cutlass13device_kernelIN5flash19enable_sm80_to_sm89INS1_16FlashAttnFwdSm80INS1_25CollectiveMainloopFwdSm80ILi8ELi1ELb1EN4cute5tupleIJNS5_1CILi128EEENS7_ILi48EEENS7_ILi256EEEEEELi256ENS_10bfloat16_tEfNS_4arch4Sm80ELb0ELb1ELb1ELb0ELb0ELb0ELb1ELb1EEENS1_21CollectiveEpilogueFwdINS6_IJS8_SA_S9_EEENS6_IJNS7_ILi1EEESI_SI_EEESC_SE_Li256ELb0ELb1ELb1ELb0EEENS1_19SingleTileSchedulerILb0ELb1ELb1ELi128EEEEEEEEEvNT_6ParamsE --------------------------
	.section	.nv.shared._ZN7cutlass13device_kernelIN5flash19enable_sm80_to_sm89INS1_16FlashAttnFwdSm80INS1_25CollectiveMainloopFwdSm80ILi8ELi1ELb1EN4cute5tupleIJNS5_1CILi128EEENS7_ILi48EEENS7_ILi256EEEEEELi256ENS_10bfloat16_tEfNS_4arch4Sm80ELb0ELb1ELb1ELb0ELb0ELb0ELb1ELb1EEENS1_21CollectiveEpilogueFwdINS6_IJS8_SA_S9_EEENS6_IJNS7_ILi1EEESI_SI_EEESC_SE_Li256ELb0ELb1ELb1ELb0EEENS1_19SingleTileSchedulerILb0ELb1ELb1ELi128EEEEEEEEEvNT_6ParamsE,"aw",@nobits
	.sectionflags	@""
	.align	16


//--------------------- .nv.shared._ZN7cutlass13device_kernelIN5flash19enable_sm80_to_sm89INS1_16FlashAttnFwdSm80INS1_25CollectiveMainloopFwdSm80ILi8ELi1ELb1EN4cute5tupleIJNS5_1CILi128EEENS7_ILi48EEENS7_ILi256EEEEEELi256ENS_10bfloat16_tEfNS_4arch4Sm80ELb0ELb1ELb1ELb1ELb0ELb0ELb1ELb1EEENS1_21CollectiveEpilogueFwdINS6_IJS8_SA_S9_EEENS6_IJNS7_ILi1EEESI_SI_EEESC_SE_Li256ELb1ELb1ELb1ELb0EEENS1_36VarlenDynamicPersistentTileSchedulerILi128ELi48ELi256ELi256ELb1ELb1ELb0ELb1ELb0ELb1EEEEEEEEEvNT_6ParamsE --------------------------
	.section	.nv.shared._ZN7cutlass13device_kernelIN5flash19enable_sm80_to_sm89INS1_16FlashAttnFwdSm80INS1_25CollectiveMainloopFwdSm80ILi8ELi1ELb1EN4cute5tupleIJNS5_1CILi128EEENS7_ILi48EEENS7_ILi256EEEEEELi256ENS_10bfloat16_tEfNS_4arch4Sm80ELb0ELb1ELb1ELb1ELb0ELb0ELb1ELb1EEENS1_21CollectiveEpilogueFwdINS6_IJS8_SA_S9_EEENS6_IJNS7_ILi1EEESI_SI_EEESC_SE_Li256ELb1ELb1ELb1ELb0EEENS1_36VarlenDynamicPersistentTileSchedulerILi128ELi48ELi256ELi256ELb1ELb1ELb0ELb1ELb0ELb1EEEEEEEEEvNT_6ParamsE,"aw",@nobits
	.sectionflags	@""
	.align	16


//--------------------- .nv.shared._ZN7cutlass13device_kernelIN5flash19enable_sm80_to_sm89INS1_16FlashAttnFwdSm80INS1_25CollectiveMainloopFwdSm80ILi8ELi1ELb0EN4cute5tupleIJNS5_1CILi128EEENS7_ILi32EEENS7_ILi256EEEEEELi256ENS_10bfloat16_tEfNS_4arch4Sm80ELb0ELb1ELb1ELb1ELb0ELb1ELb1ELb1EEENS1_21CollectiveEpilogueFwdINS6_IJS8_SA_S9_EEENS6_IJNS7_ILi1EEESI_SI_EEESC_SE_Li256ELb1ELb1ELb1ELb0EEENS1_36VarlenDynamicPersistentTileSchedulerILi128ELi32ELi256ELi256ELb1ELb1ELb0ELb1ELb0ELb1EEEEEEEEEvNT_6ParamsE --------------------------
	.section	.nv.shared._ZN7cutlass13device_kernelIN5flash19enable_sm80_to_sm89INS1_16FlashAttnFwdSm80INS1_25CollectiveMainloopFwdSm80ILi8ELi1ELb0EN4cute5tupleIJNS5_1CILi128EEENS7_ILi32EEENS7_ILi256EEEEEELi256ENS_10bfloat16_tEfNS_4arch4Sm80ELb0ELb1ELb1ELb1ELb0ELb1ELb1ELb1EEENS1_21CollectiveEpilogueFwdINS6_IJS8_SA_S9_EEENS6_IJNS7_ILi1EEESI_SI_EEESC_SE_Li256ELb1ELb1ELb1ELb0EEENS1_36VarlenDynamicPersistentTileSchedulerILi128ELi32ELi256ELi256ELb1ELb1ELb0ELb1ELb0ELb1EEEEEEEEEvNT_6ParamsE,"aw",@nobits
	.sectionflags	@""
	.align	16


//--------------------- .nv.shared._ZN7cutlass13device_kernelIN5flash19enable_sm80_to_sm89INS1_16FlashAttnFwdSm80INS1_25CollectiveMainloopFwdSm80ILi8ELi1ELb1EN4cute5tupleIJNS5_1CILi128EEENS7_ILi64EEENS7_ILi256EEEEEELi256ENS_10bfloat16_tEfNS_4arch4Sm80ELb1ELb0ELb1ELb0ELb0ELb0ELb1ELb1EEENS1_21CollectiveEpilogueFwdINS6_IJS8_SA_S9_EEENS6_IJNS7_ILi1EEESI_SI_EEESC_SE_Li256ELb0ELb1ELb1ELb0EEENS1_30DynamicPersistentTileSchedulerILi256ELi256ELb1ELb1ELb0EEEEEEEEEvNT_6ParamsE --------------------------
	.section	.nv.shared._ZN7cutlass13device_kernelIN5flash19enable_sm80_to_sm89INS1_16FlashAttnFwdSm80INS1_25CollectiveMainloopFwdSm80ILi8ELi1ELb1EN4cute5tupleIJNS5_1CILi128EEENS7_ILi64EEENS7_ILi256EEEEEELi256ENS_10bfloat16_tEfNS_4arch4Sm80ELb1ELb0ELb1ELb0ELb0ELb0ELb1ELb1EEENS1_21CollectiveEpilogueFwdINS6_IJS8_SA_S9_EEENS6_IJNS7_ILi1EEESI_SI_EEESC_SE_Li256ELb0ELb1ELb1ELb0EEENS1_30DynamicPersistentTileSchedulerILi256ELi256ELb1ELb1ELb0EEEEEEEEEvNT_6ParamsE,"aw",@nobits
	.sectionflags	@""
	.align	16


//--------------------- .nv.shared._ZN7cutlass13device_kernelIN5flash19enable_sm80_to_sm89INS1_16FlashAttnFwdSm80INS1_25CollectiveMainloopFwdSm80ILi8ELi1ELb1EN4cute5tupleIJNS5_1CILi128EEENS7_ILi48EEENS7_ILi256EEEEEELi256ENS_10bfloat16_tEfNS_4arch4Sm80ELb1ELb0ELb1ELb1ELb0ELb0ELb1ELb1EEENS1_21CollectiveEpilogueFwdINS6_IJS8_SA_S9_EEENS6_IJNS7_ILi1EEESI_SI_EEESC_SE_Li256ELb1ELb1ELb1ELb0EEENS1_36VarlenDynamicPersistentTileSchedulerILi128ELi48ELi256ELi256ELb1ELb1ELb0ELb1ELb1ELb1EEEEEEEEEvNT_6ParamsE --------------------------
	.section	.nv.shared._ZN7cutlass13device_kernelIN5flash19enable_sm80_to_sm89INS1_16FlashAttnFwdSm80INS1_25CollectiveMainloopFwdSm80ILi8ELi1ELb1EN4cute5tupleIJNS5_1CILi128EEENS7_ILi48EEENS7_ILi256EEEEEELi256ENS_10bfloat16_tEfNS_4arch4Sm80ELb1ELb0ELb1ELb1ELb0ELb0ELb1ELb1EEENS1_21CollectiveEpilogueFwdINS6_IJS8_SA_S9_EEENS6_IJNS7_ILi1EEESI_SI_EEESC_SE_Li256ELb1ELb1ELb1ELb0EEENS1_36VarlenDynamicPersistentTileSchedulerILi128ELi48ELi256ELi256ELb1ELb1ELb0ELb1ELb1ELb1EEEEEEEEEvNT_6ParamsE,"aw",@nobits
	.sectionflags	@""
	.align	16


//--------------------- .nv.shared._ZN7cutlass13device_kernelIN5flash19enable_sm80_to_sm89INS1_16FlashAttnFwdSm80INS1_25CollectiveMainloopFwdSm80ILi8ELi1ELb0EN4cute5tupleIJNS5_1CILi128EEENS7_ILi32EEENS7_ILi256EEEEEELi256ENS_10bfloat16_tEfNS_4arch4Sm80ELb1ELb0ELb1ELb1ELb0ELb1ELb1ELb1EEENS1_21CollectiveEpilogueFwdINS6_IJS8_SA_S9_EEENS6_IJNS7_ILi1EEESI_SI_EEESC_SE_Li256ELb1ELb1ELb1ELb0EEENS1_36VarlenDynamicPersistentTileSchedulerILi128ELi32ELi256ELi256ELb1ELb1ELb0ELb1ELb1ELb1EEEEEEEEEvNT_6ParamsE --------------------------
	.section	.nv.shared._ZN7cutlass13device_kernelIN5flash19enable_sm80_to_sm89INS1_16FlashAttnFwdSm80INS1_25CollectiveMainloopFwdSm80ILi8ELi1ELb0EN4cute5tupleIJNS5_1CILi128EEENS7_ILi32EEENS7_ILi256EEEEEELi256ENS_10bfloat16_tEfNS_4arch4Sm80ELb1ELb0ELb1ELb1ELb0ELb1ELb1ELb1EEENS1_21CollectiveEpilogueFwdINS6_IJS8_SA_S9_EEENS6_IJNS7_ILi1EEESI_SI_EEESC_SE_Li256ELb1ELb1ELb1ELb0EEENS1_36VarlenDynamicPersistentTileSchedulerILi128ELi32ELi256ELi256ELb1ELb1ELb0ELb1ELb1ELb1EEEEEEEEEvNT_6ParamsE,"aw",@nobits
	.sectionflags	@""
	.align	16


//--------------------- .nv.shared._ZN7cutlass13device_kernelIN5flash19enable_sm80_to_sm89INS1_16FlashAttnFwdSm80INS1_25CollectiveMainloopFwdSm80ILi8ELi1ELb0EN4cute5tupleIJNS5_1CILi128EEENS7_ILi96EEENS7_ILi256EEEEEELi256ENS_10bfloat16_tEfNS_4arch4Sm80ELb0ELb0ELb1ELb0ELb0ELb0ELb1ELb1EEENS1_21CollectiveEpilogueFwdINS6_IJS8_SA_S9_EEENS6_IJNS7_ILi1EEESI_SI_EEESC_SE_Li256ELb0ELb1ELb1ELb0EEENS1_19SingleTileSchedulerILb0ELb1ELb1ELi128EEEEEEEEEvNT_6ParamsE --------------------------
	.section	.nv.shared._ZN7cutlass13device_kernelIN5flash19enable_sm80_to_sm89INS1_16FlashAttnFwdSm80INS1_25CollectiveMainloopFwdSm80ILi8ELi1ELb0EN4cute5tupleIJNS5_1CILi128EEENS7_ILi96EEENS7_ILi256EEEEEELi256ENS_10bfloat16_tEfNS_4arch4Sm80ELb0ELb0ELb1ELb0ELb0ELb0ELb1ELb1EEENS1_21CollectiveEpilogueFwdINS6_IJS8_SA_S9_EEENS6_IJNS7_ILi1EEESI_SI_EEESC_SE_Li256ELb0ELb1ELb1ELb0EEENS1_19SingleTileSchedulerILb0ELb1ELb1ELi128EEEEEEEEEvNT_6ParamsE,"aw",@nobits
	.sectionflags	@""
	.align	16


//--------------------- .nv.shared._ZN7cutlass13device_kernelIN5flash19enable_sm80_to_sm89INS1_16FlashAttnFwdSm80INS1_25CollectiveMainloopFwdSm80ILi8ELi1ELb0EN4cute5tupleIJNS5_1CILi128EEENS7_ILi64EEENS7_ILi256EEEEEELi256ENS_10bfloat16_tEfNS_4arch4Sm80ELb0ELb0ELb1ELb1ELb0ELb0ELb1ELb1EEENS1_21CollectiveEpilogueFwdINS6_IJS8_SA_S9_EEENS6_IJNS7_ILi1EEESI_SI_EEESC_SE_Li256ELb1ELb1ELb1ELb0EEENS1_36VarlenDynamicPersistentTileSchedulerILi128ELi64ELi256ELi256ELb1ELb1ELb0ELb0ELb1ELb1EEEEEEEEEvNT_6ParamsE --------------------------
	.section	.nv.shared._ZN7cutlass13device_kernelIN5flash19enable_sm80_to_sm89INS1_16FlashAttnFwdSm80INS1_25CollectiveMainloopFwdSm80ILi8ELi1ELb0EN4cute5tupleIJNS5_1CILi128EEENS7_ILi64EEENS7_ILi256EEEEEELi256ENS_10bfloat16_tEfNS_4arch4Sm80ELb0ELb0ELb1ELb1ELb0ELb0ELb1ELb1EEENS1_21CollectiveEpilogueFwdINS6_IJS8_SA_S9_EEENS6_IJNS7_ILi1EEESI_SI_EEESC_SE_Li256ELb1ELb1ELb1ELb0EEENS1_36VarlenDynamicPersistentTileSchedulerILi128ELi64ELi256ELi256ELb1ELb1ELb0ELb0ELb1ELb1EEEEEEEEEvNT_6ParamsE,"aw",@nobits
	.sectionflags	@""
	.align	16


//--------------------- .nv.shared._ZN7cutlass13device_kernelIN5flash19enable_sm80_to_sm89INS1_16FlashAttnFwdSm80INS1_25CollectiveMainloopFwdSm80ILi8ELi1ELb0EN4cute5tupleIJNS5_1CILi128EEENS7_ILi48EEENS7_ILi256EEEEEELi256ENS_10bfloat16_tEfNS_4arch4Sm80ELb0ELb0ELb1ELb1ELb0ELb1ELb1ELb1EEENS1_21CollectiveEpilogueFwdINS6_IJS8_SA_S9_EEENS6_IJNS7_ILi1EEESI_SI_EEESC_SE_Li256ELb1ELb1ELb1ELb0EEENS1_36VarlenDynamicPersistentTileSchedulerILi128ELi48ELi256ELi256ELb1ELb1ELb0ELb0ELb1ELb1EEEEEEEEEvNT_6ParamsE --------------------------
	.section	.nv.shared._ZN7cutlass13device_kernelIN5flash19enable_sm80_to_sm89INS1_16FlashAttnFwdSm80INS1_25CollectiveMainloopFwdSm80ILi8ELi1ELb0EN4cute5tupleIJNS5_1CILi128EEENS7_ILi48EEENS7_ILi256EEEEEELi256ENS_10bfloat16_tEfNS_4arch4Sm80ELb0ELb0ELb1ELb1ELb0ELb1ELb1ELb1EEENS1_21CollectiveEpilogueFwdINS6_IJS8_SA_S9_EEENS6_IJNS7_ILi1EEESI_SI_EEESC_SE_Li256ELb1ELb1ELb1ELb0EEENS1_36VarlenDynamicPersistentTileSchedulerILi128ELi48ELi256ELi256ELb1ELb1ELb0ELb0ELb1ELb1EEEEEEEEEvNT_6ParamsE,"aw",@nobits
	.sectionflags	@""
	.align	16


//--------------------- .nv.shared._ZN7cutlass13device_kernelIN5flash19enable_sm80_to_sm89INS1_16FlashAttnFwdSm80INS1_25CollectiveMainloopFwdSm80ILi8ELi1ELb0EN4cute5tupleIJNS5_1CILi128EEENS7_ILi64EEENS7_ILi256EEEEEELi256ENS_10bfloat16_tEfNS_4arch4Sm80ELb0ELb1ELb1ELb0ELb0ELb0ELb1ELb1EEENS1_21CollectiveEpilogueFwdINS6_IJS8_SA_S9_EEENS6_IJNS7_ILi1EEESI_SI_EEESC_SE_Li256ELb0ELb1ELb1ELb0EEENS1_19SingleTileSchedulerILb0ELb1ELb1ELi128EEEEEEEEEvNT_6ParamsE --------------------------
	.section	.nv.shared._ZN7cutlass13device_kernelIN5flash19enable_sm80_to_sm89INS1_16FlashAttnFwdSm80INS1_25CollectiveMainloopFwdSm80ILi8ELi1ELb0EN4cute5tupleIJNS5_1CILi128EEENS7_ILi64EEENS7_ILi256EEEEEELi256ENS_10bfloat16_tEfNS_4arch4Sm80ELb0ELb1ELb1ELb0ELb0ELb0ELb1ELb1EEENS1_21CollectiveEpilogueFwdINS6_IJS8_SA_S9_EEENS6_IJNS7_ILi1EEESI_SI_EEESC_SE_Li256ELb0ELb1ELb1ELb0EEENS1_19SingleTileSchedulerILb0ELb1ELb1ELi128EEEEEEEEEvNT_6ParamsE,"aw",@nobits
	.sectionflags	@""
	.align	16


//--------------------- .nv.shared._ZN7cutlass13device_kernelIN5flash19enable_sm80_to_sm89INS1_16FlashAttnFwdSm80INS1_25CollectiveMainloopFwdSm80ILi8ELi1ELb0EN4cute5tupleIJNS5_1CILi128EEENS7_ILi64EEENS7_ILi256EEEEEELi256ENS_10bfloat16_tEfNS_4arch4Sm80ELb0ELb1ELb1ELb1ELb0ELb0ELb1ELb1EEENS1_21CollectiveEpilogueFwdINS6_IJS8_SA_S9_EEENS6_IJNS7_ILi1EEESI_SI_EEESC_SE_Li256ELb1ELb1ELb1ELb0EEENS1_36VarlenDynamicPersistentTileSchedulerILi128ELi64ELi256ELi256ELb1ELb1ELb0ELb1ELb0ELb1EEEEEEEEEvNT_6ParamsE --------------------------
	.section	.nv.shared._ZN7cutlass13device_kernelIN5flash19enable_sm80_to_sm89INS1_16FlashAttnFwdSm80INS1_25CollectiveMainloopFwdSm80ILi8ELi1ELb0EN4cute5tupleIJNS5_1CILi128EEENS7_ILi64EEENS7_ILi256EEEEEELi256ENS_10bfloat16_tEfNS_4arch4Sm80ELb0ELb1ELb1ELb1ELb0ELb0ELb1ELb1EEENS1_21CollectiveEpilogueFwdINS6_IJS8_SA_S9_EEENS6_IJNS7_ILi1EEESI_SI_EEESC_SE_Li256ELb1ELb1ELb1ELb0EEENS1_36VarlenDynamicPersistentTileSchedulerILi128ELi64ELi256ELi256ELb1ELb1ELb0ELb1ELb0ELb1EEEEEEEEEvNT_6ParamsE,"aw",@nobits
	.sectionflags	@""
	.align	16


//--------------------- .nv.shared._ZN7cutlass13device_kernelIN5flash19enable_sm80_to_sm89INS1_16FlashAttnFwdSm80INS1_25CollectiveMainloopFwdSm80ILi8ELi1ELb0EN4cute5tupleIJNS5_1CILi128EEENS7_ILi48EEENS7_ILi256EEEEEELi256ENS_10bfloat16_tEfNS_4arch4Sm80ELb0ELb1ELb1ELb1ELb0ELb1ELb1ELb1EEENS1_21CollectiveEpilogueFwdINS6_IJS8_SA_S9_EEENS6_IJNS7_ILi1EEESI_SI_EEESC_SE_Li256ELb1ELb1ELb1ELb0EEENS1_36VarlenDynamicPersistentTileSchedulerILi128ELi48ELi256ELi256ELb1ELb1ELb0ELb1ELb0ELb1EEEEEEEEEvNT_6ParamsE --------------------------
	.section	.nv.shared._ZN7cutlass13device_kernelIN5flash19enable_sm80_to_sm89INS1_16FlashAttnFwdSm80INS1_25CollectiveMainloopFwdSm80ILi8ELi1ELb0EN4cute5tupleIJNS5_1CILi128EEENS7_ILi48EEENS7_ILi256EEEEEELi256ENS_10bfloat16_tEfNS_4arch4Sm80ELb0ELb1ELb1ELb1ELb0ELb1ELb1ELb1EEENS1_21CollectiveEpilogueFwdINS6_IJS8_SA_S9_EEENS6_IJNS7_ILi1EEESI_SI_EEESC_SE_Li256ELb1ELb1ELb1ELb0EEENS1_36VarlenDynamicPersistentTileSchedulerILi128ELi48ELi256ELi256ELb1ELb1ELb0ELb1ELb0ELb1EEEEEEEEEvNT_6ParamsE,"aw",@nobits
	.sectionflags	@""
	.align	16


//--------------------- .nv.shared._ZN7cutlass13device_kernelIN5flash19enable_sm80_to_sm89INS1_16FlashAttnFwdSm80INS1_25CollectiveMainloopFwdSm80ILi8ELi1ELb0EN4cute5tupleIJNS5_1CILi128EEENS7_ILi96EEENS7_ILi256EEEEEELi256ENS_10bfloat16_tEfNS_4arch4Sm80ELb1ELb0ELb1ELb0ELb0ELb0ELb1ELb1EEENS1_21CollectiveEpilogueFwdINS6_IJS8_SA_S9_EEENS6_IJNS7_ILi1EEESI_SI_EEESC_SE_Li256ELb0ELb1ELb1ELb0EEENS1_30DynamicPersistentTileSchedulerILi256ELi256ELb1ELb1ELb0EEEEEEEEEvNT_6ParamsE --------------------------
	.section	.nv.shared._ZN7cutlass13device_kernelIN5flash19enable_sm80_to_sm89INS1_16FlashAttnFwdSm80INS1_25CollectiveMainloopFwdSm80ILi8ELi1ELb0EN4cute5tupleIJNS5_1CILi128EEENS7_ILi96EEENS7_ILi256EEEEEELi256ENS_10bfloat16_tEfNS_4arch4Sm80ELb1ELb0ELb1ELb0ELb0ELb0ELb1ELb1EEENS1_21CollectiveEpilogueFwdINS6_IJS8_SA_S9_EEENS6_IJNS7_ILi1EEESI_SI_EEESC_SE_Li256ELb0ELb1ELb1ELb0EEENS1_30DynamicPersistentTileSchedulerILi256ELi256ELb1ELb1ELb0EEEEEEEEEvNT_6ParamsE,"aw",@nobits
	.sectionflags	@""
	.align	16


//--------------------- .nv.shared._ZN7cutlass13device_kernelIN5flash19enable_sm80_to_sm89INS1_16FlashAttnFwdSm80INS1_25CollectiveMainloopFwdSm80ILi8ELi1ELb0EN4cute5tupleIJNS5_1CILi128EEENS7_ILi64EEENS7_ILi256EEEEEELi256ENS_10bfloat16_tEfNS_4arch4Sm80ELb1ELb0ELb1ELb1ELb0ELb0ELb1ELb1EEENS1_21CollectiveEpilogueFwdINS6_IJS8_SA_S9_EEENS6_IJNS7_ILi1EEESI_SI_EEESC_SE_Li256ELb1ELb1ELb1ELb0EEENS1_36VarlenDynamicPersistentTileSchedulerILi128ELi64ELi256ELi256ELb1ELb1ELb0ELb1ELb1ELb1EEEEEEEEEvNT_6ParamsE --------------------------
	.section	.nv.shared._ZN7cutlass13device_kernelIN5flash19enable_sm80_to_sm89INS1_16FlashAttnFwdSm80INS1_25CollectiveMainloopFwdSm80ILi8ELi1ELb0EN4cute5tupleIJNS5_1CILi128EEENS7_ILi64EEENS7_ILi256EEEEEELi256ENS_10bfloat16_tEfNS_4arch4Sm80ELb1ELb0ELb1ELb1ELb0ELb0ELb1ELb1EEENS1_21CollectiveEpilogueFwdINS6_IJS8_SA_S9_EEENS6_IJNS7_ILi1EEESI_SI_EEESC_SE_Li256ELb1ELb1ELb1ELb0EEENS1_36VarlenDynamicPersistentTileSchedulerILi128ELi64ELi256ELi256ELb1ELb1ELb0ELb1ELb1ELb1EEEEEEEEEvNT_6ParamsE,"aw",@nobits
	.sectionflags	@""
	.align	16


//--------------------- .nv.shared._ZN7cutlass13device_kernelIN5flash19enable_sm80_to_sm89INS1_16FlashAttnFwdSm80INS1_25CollectiveMainloopFwdSm80ILi8ELi1ELb0EN4cute5tupleIJNS5_1CILi128EEENS7_ILi48EEENS7_ILi256EEEEEELi256ENS_10bfloat16_tEfNS_4arch4Sm80ELb1ELb0ELb1ELb1ELb0ELb1ELb1ELb1EEENS1_21CollectiveEpilogueFwdINS6_IJS8_SA_S9_EEENS6_IJNS7_ILi1EEESI_SI_EEESC_SE_Li256ELb1ELb1ELb1ELb0EEENS1_36VarlenDynamicPersistentTileSchedulerILi128ELi48ELi256ELi256ELb1ELb1ELb0ELb1ELb1ELb1EEEEEEEEEvNT_6ParamsE --------------------------
	.section	.nv.shared._ZN7cutlass13device_kernelIN5flash19enable_sm80_to_sm89INS1_16FlashAttnFwdSm80INS1_25CollectiveMainloopFwdSm80ILi8ELi1ELb0EN4cute5tupleIJNS5_1CILi128EEENS7_ILi48EEENS7_ILi256EEEEEELi256ENS_10bfloat16_tEfNS_4arch4Sm80ELb1ELb0ELb1ELb1ELb0ELb1ELb1ELb1EEENS1_21CollectiveEpilogueFwdINS6_IJS8_SA_S9_EEENS6_IJNS7_ILi1EEESI_SI_EEESC_SE_Li256ELb1ELb1ELb1ELb0EEENS1_36VarlenDynamicPersistentTileSchedulerILi128ELi48ELi256ELi256ELb1ELb1ELb0ELb1ELb1ELb1EEEEEEEEEvNT_6ParamsE,"aw",@nobits
	.sectionflags	@""
	.align	16
